	.target	sm_90a

	.elftype	@"ET_EXEC"


//--------------------- .note.nv.tkinfo           --------------------------
	.section	.note.nv.tkinfo,"",@"SHT_NOTE"
	.sectionflags	@"SHF_NOTE_NV_TKINFO"
	.tkinfo
        /*0018*/ 	.word	0x00000002
        /*0030*/ 	.string	""
        /*0030*/ 	.string	"ptxas"
        /*0030*/ 	.string	"Cuda compilation tools, release 13.0, V13.0.88"
        /*0030*/ 	.string	"Build cuda_13.0.r13.0/compiler.36424714_0"
        /*0030*/ 	.string	"-arch sm_90a -m 64 "



//--------------------- .note.nv.cuinfo           --------------------------
	.section	.note.nv.cuinfo,"",@"SHT_NOTE"
	.sectionflags	@"SHF_NOTE_NV_CUINFO"
        /*0018*/ 	.short	0x0002
        /*001a*/ 	.short	0x005a
        /*001c*/ 	.short	0x0082
	.zero		2


//--------------------- .nv.info                  --------------------------
	.section	.nv.info,"",@"SHT_CUDA_INFO"
	.align	4


	//----- nvinfo : EIATTR_REGCOUNT
	.align		4
        /*0000*/ 	.byte	0x04, 0x2f
        /*0002*/ 	.short	(.L_21 - .L_20)
	.align		4
.L_20:
        /*0004*/ 	.word	index@(_ZN7cutlass13device_kernelIN5flash11enable_sm90INS1_16FlashAttnFwdSm90INS1_25CollectiveMainloopFwdSm90ILi2EN4cute5tupleIJNS5_1CILi1EEES8_S8_EEENS6_IJNS7_ILi128EEENS7_ILi96EEENS7_ILi64EEEEEELi256ENS_6half_tEfNS_4arch4Sm90ELb1ELb0ELb0ELb1ELb1ELb1ELb1ELb1ELb0ELb1ELb1ELb0EEENS1_21CollectiveEpilogueFwdINS6_IJSA_NS7_ILi256EEESB_EEES9_SE_SG_Li256ELb1ELb1ELb1ELb0EEENS1_36VarlenDynamicPersistentTileSchedulerILi128ELi96ELi256ELi128ELb1ELb1ELb1ELb1ELb1ELb1EEEEEEEEEvNT_6ParamsE)
        /*0008*/ 	.word	0x000000a8


	//----- nvinfo : EIATTR_FRAME_SIZE
	.align		4
.L_21:
        /*000c*/ 	.byte	0x04, 0x11
        /*000e*/ 	.short	(.L_23 - .L_22)
	.align		4
.L_22:
        /*0010*/ 	.word	index@(_ZN7cutlass13device_kernelIN5flash11enable_sm90INS1_16FlashAttnFwdSm90INS1_25CollectiveMainloopFwdSm90ILi2EN4cute5tupleIJNS5_1CILi1EEES8_S8_EEENS6_IJNS7_ILi128EEENS7_ILi96EEENS7_ILi64EEEEEELi256ENS_6half_tEfNS_4arch4Sm90ELb1ELb0ELb0ELb1ELb1ELb1ELb1ELb1ELb0ELb1ELb1ELb0EEENS1_21CollectiveEpilogueFwdINS6_IJSA_NS7_ILi256EEESB_EEES9_SE_SG_Li256ELb1ELb1ELb1ELb0EEENS1_36VarlenDynamicPersistentTileSchedulerILi128ELi96ELi256ELi128ELb1ELb1ELb1ELb1ELb1ELb1EEEEEEEEEvNT_6ParamsE)
        /*0014*/ 	.word	0x000001e8


	//----- nvinfo : EIATTR_REGCOUNT
	.align		4
.L_23:
        /*0018*/ 	.byte	0x04, 0x2f
        /*001a*/ 	.short	(.L_25 - .L_24)
	.align		4
.L_24:
        /*001c*/ 	.word	index@(_ZN7cutlass13device_kernelIN5flash11enable_sm90INS1_16FlashAttnFwdSm90INS1_25CollectiveMainloopFwdSm90ILi2EN4cute5tupleIJNS5_1CILi1EEES8_S8_EEENS6_IJNS7_ILi128EEENS7_ILi96EEENS7_ILi64EEEEEELi256ENS_6half_tEfNS_4arch4Sm90ELb1ELb0ELb0ELb1ELb1ELb0ELb1ELb1ELb0ELb1ELb1ELb0EEENS1_21CollectiveEpilogueFwdINS6_IJSA_NS7_ILi256EEESB_EEES9_SE_SG_Li256ELb1ELb1ELb1ELb0EEENS1_36VarlenDynamicPersistentTileSchedulerILi128ELi96ELi256ELi128ELb1ELb1ELb1ELb1ELb1ELb1EEEEEEEEEvNT_6ParamsE)
        /*0020*/ 	.word	0x000000a8


	//----- nvinfo : EIATTR_FRAME_SIZE
	.align		4
.L_25:
        /*0024*/ 	.byte	0x04, 0x11
        /*0026*/ 	.short	(.L_27 - .L_26)
	.align		4
.L_26:
        /*0028*/ 	.word	index@(_ZN7cutlass13device_kernelIN5flash11enable_sm90INS1_16FlashAttnFwdSm90INS1_25CollectiveMainloopFwdSm90ILi2EN4cute5tupleIJNS5_1CILi1EEES8_S8_EEENS6_IJNS7_ILi128EEENS7_ILi96EEENS7_ILi64EEEEEELi256ENS_6half_tEfNS_4arch4Sm90ELb1ELb0ELb0ELb1ELb1ELb0ELb1ELb1ELb0ELb1ELb1ELb0EEENS1_21CollectiveEpilogueFwdINS6_IJSA_NS7_ILi256EEESB_EEES9_SE_SG_Li256ELb1ELb1ELb1ELb0EEENS1_36VarlenDynamicPersistentTileSchedulerILi128ELi96ELi256ELi128ELb1ELb1ELb1ELb1ELb1ELb1EEEEEEEEEvNT_6ParamsE)
        /*002c*/ 	.word	0x00000040


	//----- nvinfo : EIATTR_REGCOUNT
	.align		4
.L_27:
        /*0030*/ 	.byte	0x04, 0x2f
        /*0032*/ 	.short	(.L_29 - .L_28)
	.align		4
.L_28:
        /*0034*/ 	.word	index@(_ZN7cutlass13device_kernelIN5flash11enable_sm90INS1_16FlashAttnFwdSm90INS1_25CollectiveMainloopFwdSm90ILi2EN4cute5tupleIJNS5_1CILi1EEES8_S8_EEENS6_IJNS7_ILi128EEENS7_ILi96EEENS7_ILi64EEEEEELi256ENS_6half_tEfNS_4arch4Sm90ELb1ELb0ELb0ELb1ELb1ELb1ELb0ELb1ELb0ELb1ELb1ELb0EEENS1_21CollectiveEpilogueFwdINS6_IJSA_NS7_ILi256EEESB_EEES9_SE_SG_Li256ELb1ELb1ELb1ELb0EEENS1_36VarlenDynamicPersistentTileSchedulerILi128ELi96ELi256ELi128ELb1ELb1ELb1ELb1ELb1ELb1EEEEEEEEEvNT_6ParamsE)
        /*0038*/ 	.word	0x000000a8


	//----- nvinfo : EIATTR_FRAME_SIZE
	.align		4
.L_29:
        /*003c*/ 	.byte	0x04, 0x11
        /*003e*/ 	.short	(.L_31 - .L_30)
	.align		4
.L_30:
        /*0040*/ 	.word	index@(_ZN7cutlass13device_kernelIN5flash11enable_sm90INS1_16FlashAttnFwdSm90INS1_25CollectiveMainloopFwdSm90ILi2EN4cute5tupleIJNS5_1CILi1EEES8_S8_EEENS6_IJNS7_ILi128EEENS7_ILi96EEENS7_ILi64EEEEEELi256ENS_6half_tEfNS_4arch4Sm90ELb1ELb0ELb0ELb1ELb1ELb1ELb0ELb1ELb0ELb1ELb1ELb0EEENS1_21CollectiveEpilogueFwdINS6_IJSA_NS7_ILi256EEESB_EEES9_SE_SG_Li256ELb1ELb1ELb1ELb0EEENS1_36VarlenDynamicPersistentTileSchedulerILi128ELi96ELi256ELi128ELb1ELb1ELb1ELb1ELb1ELb1EEEEEEEEEvNT_6ParamsE)
        /*0044*/ 	.word	0x00000150


	//----- nvinfo : EIATTR_REGCOUNT
	.align		4
.L_31:
        /*0048*/ 	.byte	0x04, 0x2f
        /*004a*/ 	.short	(.L_33 - .L_32)
	.align		4
.L_32:
        /*004c*/ 	.word	index@(_ZN7cutlass13device_kernelIN5flash11enable_sm90INS1_16FlashAttnFwdSm90INS1_25CollectiveMainloopFwdSm90ILi2EN4cute5tupleIJNS5_1CILi1EEES8_S8_EEENS6_IJNS7_ILi128EEENS7_ILi96EEENS7_ILi64EEEEEELi256ENS_6half_tEfNS_4arch4Sm90ELb1ELb0ELb0ELb1ELb1ELb0ELb0ELb1ELb0ELb1ELb1ELb0EEENS1_21CollectiveEpilogueFwdINS6_IJSA_NS7_ILi256EEESB_EEES9_SE_SG_Li256ELb1ELb1ELb1ELb0EEENS1_36VarlenDynamicPersistentTileSchedulerILi128ELi96ELi256ELi128ELb1ELb1ELb1ELb1ELb1ELb1EEEEEEEEEvNT_6ParamsE)
        /*0050*/ 	.word	0x000000a8


	//----- nvinfo : EIATTR_FRAME_SIZE
	.align		4
.L_33:
        /*0054*/ 	.byte	0x04, 0x11
        /*0056*/ 	.short	(.L_35 - .L_34)
	.align		4
.L_34:
        /*0058*/ 	.word	index@(_ZN7cutlass13device_kernelIN5flash11enable_sm90INS1_16FlashAttnFwdSm90INS1_25CollectiveMainloopFwdSm90ILi2EN4cute5tupleIJNS5_1CILi1EEES8_S8_EEENS6_IJNS7_ILi128EEENS7_ILi96EEENS7_ILi64EEEEEELi256ENS_6half_tEfNS_4arch4Sm90ELb1ELb0ELb0ELb1ELb1ELb0ELb0ELb1ELb0ELb1ELb1ELb0EEENS1_21CollectiveEpilogueFwdINS6_IJSA_NS7_ILi256EEESB_EEES9_SE_SG_Li256ELb1ELb1ELb1ELb0EEENS1_36VarlenDynamicPersistentTileSchedulerILi128ELi96ELi256ELi128ELb1ELb1ELb1ELb1ELb1ELb1EEEEEEEEEvNT_6ParamsE)
        /*005c*/ 	.word	0x00000030


	//----- nvinfo : EIATTR_REGCOUNT
	.align		4
.L_35:
        /*0060*/ 	.byte	0x04, 0x2f
        /*0062*/ 	.short	(.L_37 - .L_36)
	.align		4
.L_36:
        /*0064*/ 	.word	index@(_ZN7cutlass13device_kernelIN5flash11enable_sm90INS1_16FlashAttnFwdSm90INS1_25CollectiveMainloopFwdSm90ILi2EN4cute5tupleIJNS5_1CILi1EEES8_S8_EEENS6_IJNS7_ILi128EEENS7_ILi96EEENS7_ILi64EEEEEELi256ENS_6half_tEfNS_4arch4Sm90ELb1ELb0ELb0ELb0ELb1ELb0ELb1ELb1ELb0ELb1ELb1ELb0EEENS1_21CollectiveEpilogueFwdINS6_IJSA_NS7_ILi256EEESB_EEES9_SE_SG_Li256ELb0ELb1ELb1ELb0EEENS1_19SingleTileSchedulerILb0ELb1ELb1ELi128EEEEEEEEEvNT_6ParamsE)
        /*0068*/ 	.word	0x000000a8


	//----- nvinfo : EIATTR_FRAME_SIZE
	.align		4
.L_37:
        /*006c*/ 	.byte	0x04, 0x11
        /*006e*/ 	.short	(.L_39 - .L_38)
	.align		4
.L_38:
        /*0070*/ 	.word	index@(_ZN7cutlass13device_kernelIN5flash11enable_sm90INS1_16FlashAttnFwdSm90INS1_25CollectiveMainloopFwdSm90ILi2EN4cute5tupleIJNS5_1CILi1EEES8_S8_EEENS6_IJNS7_ILi128EEENS7_ILi96EEENS7_ILi64EEEEEELi256ENS_6half_tEfNS_4arch4Sm90ELb1ELb0ELb0ELb0ELb1ELb0ELb1ELb1ELb0ELb1ELb1ELb0EEENS1_21CollectiveEpilogueFwdINS6_IJSA_NS7_ILi256EEESB_EEES9_SE_SG_Li256ELb0ELb1ELb1ELb0EEENS1_19SingleTileSchedulerILb0ELb1ELb1ELi128EEEEEEEEEvNT_6ParamsE)
        /*0074*/ 	.word	0x00000008


	//----- nvinfo : EIATTR_REGCOUNT
	.align		4
.L_39:
        /*0078*/ 	.byte	0x04, 0x2f
        /*007a*/ 	.short	(.L_41 - .L_40)
	.align		4
.L_40:
        /*007c*/ 	.word	index@(_ZN7cutlass13device_kernelIN5flash11enable_sm90INS1_16FlashAttnFwdSm90INS1_25CollectiveMainloopFwdSm90ILi2EN4cute5tupleIJNS5_1CILi1EEES8_S8_EEENS6_IJNS7_ILi128EEENS7_ILi96EEENS7_ILi64EEEEEELi256ENS_6half_tEfNS_4arch4Sm90ELb1ELb0ELb0ELb0ELb1ELb0ELb0ELb1ELb0ELb1ELb1ELb0EEENS1_21CollectiveEpilogueFwdINS6_IJSA_NS7_ILi256EEESB_EEES9_SE_SG_Li256ELb0ELb1ELb1ELb0EEENS1_19SingleTileSchedulerILb0ELb1ELb1ELi128EEEEEEEEEvNT_6ParamsE)
        /*0080*/ 	.word	0x000000a8


	//----- nvinfo : EIATTR_FRAME_SIZE
	.align		4
.L_41:
        /*0084*/ 	.byte	0x04, 0x11
        /*0086*/ 	.short	(.L_43 - .L_42)
	.align		4
.L_42:
        /*0088*/ 	.word	index@(_ZN7cutlass13device_kernelIN5flash11enable_sm90INS1_16FlashAttnFwdSm90INS1_25CollectiveMainloopFwdSm90ILi2EN4cute5tupleIJNS5_1CILi1EEES8_S8_EEENS6_IJNS7_ILi128EEENS7_ILi96EEENS7_ILi64EEEEEELi256ENS_6half_tEfNS_4arch4Sm90ELb1ELb0ELb0ELb0ELb1ELb0ELb0ELb1ELb0ELb1ELb1ELb0EEENS1_21CollectiveEpilogueFwdINS6_IJSA_NS7_ILi256EEESB_EEES9_SE_SG_Li256ELb0ELb1ELb1ELb0EEENS1_19SingleTileSchedulerILb0ELb1ELb1ELi128EEEEEEEEEvNT_6ParamsE)
        /*008c*/ 	.word	0x00000000


	//----- nvinfo : EIATTR_REGCOUNT
	.align		4
.L_43:
        /*0090*/ 	.byte	0x04, 0x2f
        /*0092*/ 	.short	(.L_45 - .L_44)
	.align		4
.L_44:
        /*0094*/ 	.word	index@(_ZN7cutlass13device_kernelIN5flash11enable_sm90INS1_16FlashAttnFwdSm90INS1_25CollectiveMainloopFwdSm90ILi2EN4cute5tupleIJNS5_1CILi1EEES8_S8_EEENS6_IJNS7_ILi128EEENS7_ILi96EEENS7_ILi64EEEEEELi256ENS_6half_tEfNS_4arch4Sm90ELb0ELb1ELb0ELb1ELb1ELb1ELb1ELb1ELb0ELb1ELb1ELb0EEENS1_21CollectiveEpilogueFwdINS6_IJSA_NS7_ILi256EEESB_EEES9_SE_SG_Li256ELb1ELb1ELb1ELb0EEENS1_36VarlenDynamicPersistentTileSchedulerILi128ELi96ELi256ELi128ELb1ELb1ELb1ELb1ELb0ELb1EEEEEEEEEvNT_6ParamsE)
        /*0098*/ 	.word	0x000000a8


	//----- nvinfo : EIATTR_FRAME_SIZE
	.align		4
.L_45:
        /*009c*/ 	.byte	0x04, 0x11
        /*009e*/ 	.short	(.L_47 - .L_46)
	.align		4
.L_46:
        /*00a0*/ 	.word	index@($_ZN7cutlass13device_kernelIN5flash11enable_sm90INS1_16FlashAttnFwdSm90INS1_25CollectiveMainloopFwdSm90ILi2EN4cute5tupleIJNS5_1CILi1EEES8_S8_EEENS6_IJNS7_ILi128EEENS7_ILi96EEENS7_ILi64EEEEEELi256ENS_6half_tEfNS_4arch4Sm90ELb0ELb1ELb0ELb1ELb1ELb1ELb1ELb1ELb0ELb1ELb1ELb0EEENS1_21CollectiveEpilogueFwdINS6_IJSA_NS7_ILi256EEESB_EEES9_SE_SG_Li256ELb1ELb1ELb1ELb0EEENS1_36VarlenDynamicPersistentTileSchedulerILi128ELi96ELi256ELi128ELb1ELb1ELb1ELb1ELb0ELb1EEEEEEEEEvNT_6ParamsE$_ZZN5flash25CollectiveMainloopFwdSm90ILi2EN4cute5tupleIJNS1_1CILi1EEES4_S4_EEENS2_IJNS3_ILi128EEENS3_ILi96EEENS3_ILi64EEEEEELi256EN7cutlass6half_tEfNSA_4arch4Sm90ELb0ELb1ELb0ELb1ELb1ELb1ELb1ELb1ELb0ELb1ELb1ELb0EE3mmaINS_16FlashAttnFwdSm90ISE_NS_21CollectiveEpilogueFwdINS2_IJS6_NS3_ILi256EEES7_EEES5_SB_SD_Li256ELb1ELb1ELb1ELb0EEENS_36VarlenDynamicPersistentTileSchedulerILi128ELi96ELi256ELi128ELb1ELb1ELb1ELb1ELb0ELb1EEEE13SharedStorageENS1_6TensorINS1_11ArrayEngineIfLm128EEENS1_6LayoutINS2_IJNS2_IJNS3_ILi2EEEST_NS3_ILi32EEEEEES4_S4_EEENS2_IJNS2_IJS4_ST_NS3_ILi4EEEEEENS3_ILi0EEESZ_EEEEEEENS_7SoftmaxILi2ELi0EEEEEbRKNSE_6ParamsENSA_13PipelineAsyncILi2EEES19_RNSA_13PipelineStateILj2EEERT0_RT1_iRiRKNS_16SeqlenInfoQKNewKILb1ELb1EEENS2_IJiiiiEEERT_ENKUliT_T0_T1_E_clIZSF_ISO_S12_S14_EbS17_S19_S19_S1C_S1E_S1G_iS1H_S1L_S1M_S1O_EUlRS1P_iE0_NS3_ILb1EEES1W_EEDaiS1P_S1Q_S1R_)
        /*00a4*/ 	.word	0x00000530


	//----- nvinfo : EIATTR_FRAME_SIZE
	.align		4
.L_47:
        /*00a8*/ 	.byte	0x04, 0x11
        /*00aa*/ 	.short	(.L_49 - .L_48)
	.align		4
.L_48:
        /*00ac*/ 	.word	index@(_ZN7cutlass13device_kernelIN5flash11enable_sm90INS1_16FlashAttnFwdSm90INS1_25CollectiveMainloopFwdSm90ILi2EN4cute5tupleIJNS5_1CILi1EEES8_S8_EEENS6_IJNS7_ILi128EEENS7_ILi96EEENS7_ILi64EEEEEELi256ENS_6half_tEfNS_4arch4Sm90ELb0ELb1ELb0ELb1ELb1ELb1ELb1ELb1ELb0ELb1ELb1ELb0EEENS1_21CollectiveEpilogueFwdINS6_IJSA_NS7_ILi256EEESB_EEES9_SE_SG_Li256ELb1ELb1ELb1ELb0EEENS1_36VarlenDynamicPersistentTileSchedulerILi128ELi96ELi256ELi128ELb1ELb1ELb1ELb1ELb0ELb1EEEEEEEEEvNT_6ParamsE)
        /*00b0*/ 	.word	0x00000530


	//----- nvinfo : EIATTR_REGCOUNT
	.align		4
.L_49:
        /*00b4*/ 	.byte	0x04, 0x2f
        /*00b6*/ 	.short	(.L_51 - .L_50)
	.align		4
.L_50:
        /*00b8*/ 	.word	index@(_ZN7cutlass13device_kernelIN5flash11enable_sm90INS1_16FlashAttnFwdSm90INS1_25CollectiveMainloopFwdSm90ILi2EN4cute5tupleIJNS5_1CILi1EEES8_S8_EEENS6_IJNS7_ILi128EEENS7_ILi96EEENS7_ILi64EEEEEELi256ENS_6half_tEfNS_4arch4Sm90ELb0ELb1ELb0ELb1ELb1ELb0ELb1ELb1ELb0ELb1ELb1ELb0EEENS1_21CollectiveEpilogueFwdINS6_IJSA_NS7_ILi256EEESB_EEES9_SE_SG_Li256ELb1ELb1ELb1ELb0EEENS1_36VarlenDynamicPersistentTileSchedulerILi128ELi96ELi256ELi128ELb1ELb1ELb1ELb1ELb0ELb1EEEEEEEEEvNT_6ParamsE)
        /*00bc*/ 	.word	0x000000a8


	//----- nvinfo : EIATTR_FRAME_SIZE
	.align		4
.L_51:
        /*00c0*/ 	.byte	0x04, 0x11
        /*00c2*/ 	.short	(.L_53 - .L_52)
	.align		4
.L_52:
        /*00c4*/ 	.word	index@($_ZN7cutlass13device_kernelIN5flash11enable_sm90INS1_16FlashAttnFwdSm90INS1_25CollectiveMainloopFwdSm90ILi2EN4cute5tupleIJNS5_1CILi1EEES8_S8_EEENS6_IJNS7_ILi128EEENS7_ILi96EEENS7_ILi64EEEEEELi256ENS_6half_tEfNS_4arch4Sm90ELb0ELb1ELb0ELb1ELb1ELb0ELb1ELb1ELb0ELb1ELb1ELb0EEENS1_21CollectiveEpilogueFwdINS6_IJSA_NS7_ILi256EEESB_EEES9_SE_SG_Li256ELb1ELb1ELb1ELb0EEENS1_36VarlenDynamicPersistentTileSchedulerILi128ELi96ELi256ELi128ELb1ELb1ELb1ELb1ELb0ELb1EEEEEEEEEvNT_6ParamsE$_ZZN5flash25CollectiveMainloopFwdSm90ILi2EN4cute5tupleIJNS1_1CILi1EEES4_S4_EEENS2_IJNS3_ILi128EEENS3_ILi96EEENS3_ILi64EEEEEELi256EN7cutlass6half_tEfNSA_4arch4Sm90ELb0ELb1ELb0ELb1ELb1ELb0ELb1ELb1ELb0ELb1ELb1ELb0EE3mmaINS_16FlashAttnFwdSm90ISE_NS_21CollectiveEpilogueFwdINS2_IJS6_NS3_ILi256EEES7_EEES5_SB_SD_Li256ELb1ELb1ELb1ELb0EEENS_36VarlenDynamicPersistentTileSchedulerILi128ELi96ELi256ELi128ELb1ELb1ELb1ELb1ELb0ELb1EEEE13SharedStorageENS1_6TensorINS1_11ArrayEngineIfLm128EEENS1_6LayoutINS2_IJNS2_IJNS3_ILi2EEEST_NS3_ILi32EEEEEES4_S4_EEENS2_IJNS2_IJS4_ST_NS3_ILi4EEEEEENS3_ILi0EEESZ_EEEEEEENS_7SoftmaxILi2ELi0EEEEEbRKNSE_6ParamsENSA_13PipelineAsyncILi2EEES19_RNSA_13PipelineStateILj2EEERT0_RT1_iRiRKNS_16SeqlenInfoQKNewKILb1ELb0EEENS2_IJiiiiEEERT_ENKUliT_T0_T1_E_clIZSF_ISO_S12_S14_EbS17_S19_S19_S1C_S1E_S1G_iS1H_S1L_S1M_S1O_EUlRS1P_iE1_NS3_ILb0EEENS3_ILb1EEEEEDaiS1P_S1Q_S1R_)
        /*00c8*/ 	.word	0x000004e0


	//----- nvinfo : EIATTR_FRAME_SIZE
	.align		4
.L_53:
        /*00cc*/ 	.byte	0x04, 0x11
        /*00ce*/ 	.short	(.L_55 - .L_54)
	.align		4
.L_54:
        /*00d0*/ 	.word	index@(_ZN7cutlass13device_kernelIN5flash11enable_sm90INS1_16FlashAttnFwdSm90INS1_25CollectiveMainloopFwdSm90ILi2EN4cute5tupleIJNS5_1CILi1EEES8_S8_EEENS6_IJNS7_ILi128EEENS7_ILi96EEENS7_ILi64EEEEEELi256ENS_6half_tEfNS_4arch4Sm90ELb0ELb1ELb0ELb1ELb1ELb0ELb1ELb1ELb0ELb1ELb1ELb0EEENS1_21CollectiveEpilogueFwdINS6_IJSA_NS7_ILi256EEESB_EEES9_SE_SG_Li256ELb1ELb1ELb1ELb0EEENS1_36VarlenDynamicPersistentTileSchedulerILi128ELi96ELi256ELi128ELb1ELb1ELb1ELb1ELb0ELb1EEEEEEEEEvNT_6ParamsE)
        /*00d4*/ 	.word	0x000004e0


	//----- nvinfo : EIATTR_REGCOUNT
	.align		4
.L_55:
        /*00d8*/ 	.byte	0x04, 0x2f
        /*00da*/ 	.short	(.L_57 - .L_56)
	.align		4
.L_56:
        /*00dc*/ 	.word	index@(_ZN7cutlass13device_kernelIN5flash11enable_sm90INS1_16FlashAttnFwdSm90INS1_25CollectiveMainloopFwdSm90ILi2EN4cute5tupleIJNS5_1CILi1EEES8_S8_EEENS6_IJNS7_ILi128EEENS7_ILi96EEENS7_ILi64EEEEEELi256ENS_6half_tEfNS_4arch4Sm90ELb0ELb1ELb0ELb1ELb1ELb1ELb0ELb1ELb0ELb1ELb1ELb0EEENS1_21CollectiveEpilogueFwdINS6_IJSA_NS7_ILi256EEESB_EEES9_SE_SG_Li256ELb1ELb1ELb1ELb0EEENS1_36VarlenDynamicPersistentTileSchedulerILi128ELi96ELi256ELi128ELb1ELb1ELb1ELb1ELb0ELb1EEEEEEEEEvNT_6ParamsE)
        /*00e0*/ 	.word	0x000000a8


	//----- nvinfo : EIATTR_FRAME_SIZE
	.align		4
.L_57:
        /*00e4*/ 	.byte	0x04, 0x11
        /*00e6*/ 	.short	(.L_59 - .L_58)
	.align		4
.L_58:
        /*00e8*/ 	.word	index@(_ZN7cutlass13device_kernelIN5flash11enable_sm90INS1_16FlashAttnFwdSm90INS1_25CollectiveMainloopFwdSm90ILi2EN4cute5tupleIJNS5_1CILi1EEES8_S8_EEENS6_IJNS7_ILi128EEENS7_ILi96EEENS7_ILi64EEEEEELi256ENS_6half_tEfNS_4arch4Sm90ELb0ELb1ELb0ELb1ELb1ELb1ELb0ELb1ELb0ELb1ELb1ELb0EEENS1_21CollectiveEpilogueFwdINS6_IJSA_NS7_ILi256EEESB_EEES9_SE_SG_Li256ELb1ELb1ELb1ELb0EEENS1_36VarlenDynamicPersistentTileSchedulerILi128ELi96ELi256ELi128ELb1ELb1ELb1ELb1ELb0ELb1EEEEEEEEEvNT_6ParamsE)
        /*00ec*/ 	.word	0x00000058


	//----- nvinfo : EIATTR_REGCOUNT
	.align		4
.L_59:
        /*00f0*/ 	.byte	0x04, 0x2f
        /*00f2*/ 	.short	(.L_61 - .L_60)
	.align		4
.L_60:
        /*00f4*/ 	.word	index@(_ZN7cutlass13device_kernelIN5flash11enable_sm90INS1_16FlashAttnFwdSm90INS1_25CollectiveMainloopFwdSm90ILi2EN4cute5tupleIJNS5_1CILi1EEES8_S8_EEENS6_IJNS7_ILi128EEENS7_ILi96EEENS7_ILi64EEEEEELi256ENS_6half_tEfNS_4arch4Sm90ELb0ELb1ELb0ELb1ELb1ELb0ELb0ELb1ELb0ELb1ELb1ELb0EEENS1_21CollectiveEpilogueFwdINS6_IJSA_NS7_ILi256EEESB_EEES9_SE_SG_Li256ELb1ELb1ELb1ELb0EEENS1_36VarlenDynamicPersistentTileSchedulerILi128ELi96ELi256ELi128ELb1ELb1ELb1ELb1ELb0ELb1EEEEEEEEEvNT_6ParamsE)
        /*00f8*/ 	.word	0x000000a8


	//----- nvinfo : EIATTR_FRAME_SIZE
	.align		4
.L_61:
        /*00fc*/ 	.byte	0x04, 0x11
        /*00fe*/ 	.short	(.L_63 - .L_62)
	.align		4
.L_62:
        /*0100*/ 	.word	index@(_ZN7cutlass13device_kernelIN5flash11enable_sm90INS1_16FlashAttnFwdSm90INS1_25CollectiveMainloopFwdSm90ILi2EN4cute5tupleIJNS5_1CILi1EEES8_S8_EEENS6_IJNS7_ILi128EEENS7_ILi96EEENS7_ILi64EEEEEELi256ENS_6half_tEfNS_4arch4Sm90ELb0ELb1ELb0ELb1ELb1ELb0ELb0ELb1ELb0ELb1ELb1ELb0EEENS1_21CollectiveEpilogueFwdINS6_IJSA_NS7_ILi256EEESB_EEES9_SE_SG_Li256ELb1ELb1ELb1ELb0EEENS1_36VarlenDynamicPersistentTileSchedulerILi128ELi96ELi256ELi128ELb1ELb1ELb1ELb1ELb0ELb1EEEEEEEEEvNT_6ParamsE)
        /*0104*/ 	.word	0x00000020


	//----- nvinfo : EIATTR_REGCOUNT
	.align		4
.L_63:
        /*0108*/ 	.byte	0x04, 0x2f
        /*010a*/ 	.short	(.L_65 - .L_64)
	.align		4
.L_64:
        /*010c*/ 	.word	index@(_ZN7cutlass13device_kernelIN5flash11enable_sm90INS1_16FlashAttnFwdSm90INS1_25CollectiveMainloopFwdSm90ILi2EN4cute5tupleIJNS5_1CILi1EEES8_S8_EEENS6_IJNS7_ILi128EEENS7_ILi96EEENS7_ILi64EEEEEELi256ENS_6half_tEfNS_4arch4Sm90ELb0ELb1ELb0ELb0ELb1ELb0ELb1ELb1ELb0ELb1ELb1ELb0EEENS1_21CollectiveEpilogueFwdINS6_IJSA_NS7_ILi256EEESB_EEES9_SE_SG_Li256ELb0ELb1ELb1ELb0EEENS1_19SingleTileSchedulerILb0ELb1ELb1ELi128EEEEEEEEEvNT_6ParamsE)
        /*0110*/ 	.word	0x000000a8


	//----- nvinfo : EIATTR_FRAME_SIZE
	.align		4
.L_65:
        /*0114*/ 	.byte	0x04, 0x11
        /*0116*/ 	.short	(.L_67 - .L_66)
	.align		4
.L_66:
        /*0118*/ 	.word	index@($_ZN7cutlass13device_kernelIN5flash11enable_sm90INS1_16FlashAttnFwdSm90INS1_25CollectiveMainloopFwdSm90ILi2EN4cute5tupleIJNS5_1CILi1EEES8_S8_EEENS6_IJNS7_ILi128EEENS7_ILi96EEENS7_ILi64EEEEEELi256ENS_6half_tEfNS_4arch4Sm90ELb0ELb1ELb0ELb0ELb1ELb0ELb1ELb1ELb0ELb1ELb1ELb0EEENS1_21CollectiveEpilogueFwdINS6_IJSA_NS7_ILi256EEESB_EEES9_SE_SG_Li256ELb0ELb1ELb1ELb0EEENS1_19SingleTileSchedulerILb0ELb1ELb1ELi128EEEEEEEEEvNT_6ParamsE$_ZZN5flash25CollectiveMainloopFwdSm90ILi2EN4cute5tupleIJNS1_1CILi1EEES4_S4_EEENS2_IJNS3_ILi128EEENS3_ILi96EEENS3_ILi64EEEEEELi256EN7cutlass6half_tEfNSA_4arch4Sm90ELb0ELb1ELb0ELb0ELb1ELb0ELb1ELb1ELb0ELb1ELb1ELb0EE3mmaINS_16FlashAttnFwdSm90ISE_NS_21CollectiveEpilogueFwdINS2_IJS6_NS3_ILi256EEES7_EEES5_SB_SD_Li256ELb0ELb1ELb1ELb0EEENS_19SingleTileSchedulerILb0ELb1ELb1ELi128EEEE13SharedStorageENS1_6TensorINS1_11ArrayEngineIfLm128EEENS1_6LayoutINS2_IJNS2_IJNS3_ILi2EEEST_NS3_ILi32EEEEEES4_S4_EEENS2_IJNS2_IJS4_ST_NS3_ILi4EEEEEENS3_ILi0EEESZ_EEEEEEENS_7SoftmaxILi2ELi0EEEEEbRKNSE_6ParamsENSA_13PipelineAsyncILi2EEES19_RNSA_13PipelineStateILj2EEERT0_RT1_iRiRKNS_16SeqlenInfoQKNewKILb0ELb0EEENS2_IJiiiiEEERT_ENKUliT_T0_T1_E_clIZSF_ISO_S12_S14_EbS17_S19_S19_S1C_S1E_S1G_iS1H_S1L_S1M_S1O_EUlRS1P_iE1_NS3_ILb0EEENS3_ILb1EEEEEDaiS1P_S1Q_S1R_)
        /*011c*/ 	.word	0x000056a0


	//----- nvinfo : EIATTR_FRAME_SIZE
	.align		4
.L_67:
        /*0120*/ 	.byte	0x04, 0x11
        /*0122*/ 	.short	(.L_69 - .L_68)
	.align		4
.L_68:
        /*0124*/ 	.word	index@(_ZN7cutlass13device_kernelIN5flash11enable_sm90INS1_16FlashAttnFwdSm90INS1_25CollectiveMainloopFwdSm90ILi2EN4cute5tupleIJNS5_1CILi1EEES8_S8_EEENS6_IJNS7_ILi128EEENS7_ILi96EEENS7_ILi64EEEEEELi256ENS_6half_tEfNS_4arch4Sm90ELb0ELb1ELb0ELb0ELb1ELb0ELb1ELb1ELb0ELb1ELb1ELb0EEENS1_21CollectiveEpilogueFwdINS6_IJSA_NS7_ILi256EEESB_EEES9_SE_SG_Li256ELb0ELb1ELb1ELb0EEENS1_19SingleTileSchedulerILb0ELb1ELb1ELi128EEEEEEEEEvNT_6ParamsE)
        /*0128*/ 	.word	0x000056a0


	//----- nvinfo : EIATTR_REGCOUNT
	.align		4
.L_69:
        /*012c*/ 	.byte	0x04, 0x2f
        /*012e*/ 	.short	(.L_71 - .L_70)
	.align		4
.L_70:
        /*0130*/ 	.word	index@(_ZN7cutlass13device_kernelIN5flash11enable_sm90INS1_16FlashAttnFwdSm90INS1_25CollectiveMainloopFwdSm90ILi2EN4cute5tupleIJNS5_1CILi1EEES8_S8_EEENS6_IJNS7_ILi128EEENS7_ILi96EEENS7_ILi64EEEEEELi256ENS_6half_tEfNS_4arch4Sm90ELb0ELb1ELb0ELb0ELb1ELb0ELb0ELb1ELb0ELb1ELb1ELb0EEENS1_21CollectiveEpilogueFwdINS6_IJSA_NS7_ILi256EEESB_EEES9_SE_SG_Li256ELb0ELb1ELb1ELb0EEENS1_19SingleTileSchedulerILb0ELb1ELb1ELi128EEEEEEEEEvNT_6ParamsE)
        /*0134*/ 	.word	0x000000a8


	//----- nvinfo : EIATTR_FRAME_SIZE
	.align		4
.L_71:
        /*0138*/ 	.byte	0x04, 0x11
        /*013a*/ 	.short	(.L_73 - .L_72)
	.align		4
.L_72:
        /*013c*/ 	.word	index@(_ZN7cutlass13device_kernelIN5flash11enable_sm90INS1_16FlashAttnFwdSm90INS1_25CollectiveMainloopFwdSm90ILi2EN4cute5tupleIJNS5_1CILi1EEES8_S8_EEENS6_IJNS7_ILi128EEENS7_ILi96EEENS7_ILi64EEEEEELi256ENS_6half_tEfNS_4arch4Sm90ELb0ELb1ELb0ELb0ELb1ELb0ELb0ELb1ELb0ELb1ELb1ELb0EEENS1_21CollectiveEpilogueFwdINS6_IJSA_NS7_ILi256EEESB_EEES9_SE_SG_Li256ELb0ELb1ELb1ELb0EEENS1_19SingleTileSchedulerILb0ELb1ELb1ELi128EEEEEEEEEvNT_6ParamsE)
        /*0140*/ 	.word	0x00000000


	//----- nvinfo : EIATTR_REGCOUNT
	.align		4
.L_73:
        /*0144*/ 	.byte	0x04, 0x2f
        /*0146*/ 	.short	(.L_75 - .L_74)
	.align		4
.L_74:
        /*0148*/ 	.word	index@(_ZN7cutlass13device_kernelIN5flash11enable_sm90INS1_16FlashAttnFwdSm90INS1_25CollectiveMainloopFwdSm90ILi2EN4cute5tupleIJNS5_1CILi1EEES8_S8_EEENS6_IJNS7_ILi128EEENS7_ILi96EEENS7_ILi64EEEEEELi256ENS_6half_tEfNS_4arch4Sm90ELb0ELb0ELb0ELb1ELb1ELb1ELb1ELb1ELb0ELb1ELb1ELb0EEENS1_21CollectiveEpilogueFwdINS6_IJSA_NS7_ILi256EEESB_EEES9_SE_SG_Li256ELb1ELb1ELb1ELb0EEENS1_36VarlenDynamicPersistentTileSchedulerILi128ELi96ELi256ELi128ELb1ELb1ELb1ELb0ELb1ELb1EEEEEEEEEvNT_6ParamsE)
        /*014c*/ 	.word	0x000000a8


	//----- nvinfo : EIATTR_FRAME_SIZE
	.align		4
.L_75:
        /*0150*/ 	.byte	0x04, 0x11
        /*0152*/ 	.short	(.L_77 - .L_76)
	.align		4
.L_76:
        /*0154*/ 	.word	index@(_ZN7cutlass13device_kernelIN5flash11enable_sm90INS1_16FlashAttnFwdSm90INS1_25CollectiveMainloopFwdSm90ILi2EN4cute5tupleIJNS5_1CILi1EEES8_S8_EEENS6_IJNS7_ILi128EEENS7_ILi96EEENS7_ILi64EEEEEELi256ENS_6half_tEfNS_4arch4Sm90ELb0ELb0ELb0ELb1ELb1ELb1ELb1ELb1ELb0ELb1ELb1ELb0EEENS1_21CollectiveEpilogueFwdINS6_IJSA_NS7_ILi256EEESB_EEES9_SE_SG_Li256ELb1ELb1ELb1ELb0EEENS1_36VarlenDynamicPersistentTileSchedulerILi128ELi96ELi256ELi128ELb1ELb1ELb1ELb0ELb1ELb1EEEEEEEEEvNT_6ParamsE)
        /*0158*/ 	.word	0x000001a8


	//----- nvinfo : EIATTR_REGCOUNT
	.align		4
.L_77:
        /*015c*/ 	.byte	0x04, 0x2f
        /*015e*/ 	.short	(.L_79 - .L_78)
	.align		4
.L_78:
        /*0160*/ 	.word	index@(_ZN7cutlass13device_kernelIN5flash11enable_sm90INS1_16FlashAttnFwdSm90INS1_25CollectiveMainloopFwdSm90ILi2EN4cute5tupleIJNS5_1CILi1EEES8_S8_EEENS6_IJNS7_ILi128EEENS7_ILi96EEENS7_ILi64EEEEEELi256ENS_6half_tEfNS_4arch4Sm90ELb0ELb0ELb0ELb1ELb1ELb0ELb1ELb1ELb0ELb1ELb1ELb0EEENS1_21CollectiveEpilogueFwdINS6_IJSA_NS7_ILi256EEESB_EEES9_SE_SG_Li256ELb1ELb1ELb1ELb0EEENS1_36VarlenDynamicPersistentTileSchedulerILi128ELi96ELi256ELi128ELb1ELb1ELb1ELb0ELb1ELb1EEEEEEEEEvNT_6ParamsE)
        /*0164*/ 	.word	0x000000a8


	//----- nvinfo : EIATTR_FRAME_SIZE
	.align		4
.L_79:
        /*0168*/ 	.byte	0x04, 0x11
        /*016a*/ 	.short	(.L_81 - .L_80)
	.align		4
.L_80:
        /*016c*/ 	.word	index@(_ZN7cutlass13device_kernelIN5flash11enable_sm90INS1_16FlashAttnFwdSm90INS1_25CollectiveMainloopFwdSm90ILi2EN4cute5tupleIJNS5_1CILi1EEES8_S8_EEENS6_IJNS7_ILi128EEENS7_ILi96EEENS7_ILi64EEEEEELi256ENS_6half_tEfNS_4arch4Sm90ELb0ELb0ELb0ELb1ELb1ELb0ELb1ELb1ELb0ELb1ELb1ELb0EEENS1_21CollectiveEpilogueFwdINS6_IJSA_NS7_ILi256EEESB_EEES9_SE_SG_Li256ELb1ELb1ELb1ELb0EEENS1_36VarlenDynamicPersistentTileSchedulerILi128ELi96ELi256ELi128ELb1ELb1ELb1ELb0ELb1ELb1EEEEEEEEEvNT_6ParamsE)
        /*0170*/ 	.word	0x00000040


	//----- nvinfo : EIATTR_REGCOUNT
	.align		4
.L_81:
        /*0174*/ 	.byte	0x04, 0x2f
        /*0176*/ 	.short	(.L_83 - .L_82)
	.align		4
.L_82:
        /*0178*/ 	.word	index@(_ZN7cutlass13device_kernelIN5flash11enable_sm90INS1_16FlashAttnFwdSm90INS1_25CollectiveMainloopFwdSm90ILi2EN4cute5tupleIJNS5_1CILi1EEES8_S8_EEENS6_IJNS7_ILi128EEENS7_ILi96EEENS7_ILi64EEEEEELi256ENS_6half_tEfNS_4arch4Sm90ELb0ELb0ELb0ELb1ELb1ELb1ELb0ELb1ELb0ELb1ELb1ELb0EEENS1_21CollectiveEpilogueFwdINS6_IJSA_NS7_ILi256EEESB_EEES9_SE_SG_Li256ELb1ELb1ELb1ELb0EEENS1_36VarlenDynamicPersistentTileSchedulerILi128ELi96ELi256ELi128ELb1ELb1ELb1ELb0ELb1ELb1EEEEEEEEEvNT_6ParamsE)
        /*017c*/ 	.word	0x000000a8


	//----- nvinfo : EIATTR_FRAME_SIZE
	.align		4
.L_83:
        /*0180*/ 	.byte	0x04, 0x11
        /*0182*/ 	.short	(.L_85 - .L_84)
	.align		4
.L_84:
        /*0184*/ 	.word	index@(_ZN7cutlass13device_kernelIN5flash11enable_sm90INS1_16FlashAttnFwdSm90INS1_25CollectiveMainloopFwdSm90ILi2EN4cute5tupleIJNS5_1CILi1EEES8_S8_EEENS6_IJNS7_ILi128EEENS7_ILi96EEENS7_ILi64EEEEEELi256ENS_6half_tEfNS_4arch4Sm90ELb0ELb0ELb0ELb1ELb1ELb1ELb0ELb1ELb0ELb1ELb1ELb0EEENS1_21CollectiveEpilogueFwdINS6_IJSA_NS7_ILi256EEESB_EEES9_SE_SG_Li256ELb1ELb1ELb1ELb0EEENS1_36VarlenDynamicPersistentTileSchedulerILi128ELi96ELi256ELi128ELb1ELb1ELb1ELb0ELb1ELb1EEEEEEEEEvNT_6ParamsE)
        /*0188*/ 	.word	0x00000158


	//----- nvinfo : EIATTR_REGCOUNT
	.align		4
.L_85:
        /*018c*/ 	.byte	0x04, 0x2f
        /*018e*/ 	.short	(.L_87 - .L_86)
	.align		4
.L_86:
        /*0190*/ 	.word	index@(_ZN7cutlass13device_kernelIN5flash11enable_sm90INS1_16FlashAttnFwdSm90INS1_25CollectiveMainloopFwdSm90ILi2EN4cute5tupleIJNS5_1CILi1EEES8_S8_EEENS6_IJNS7_ILi128EEENS7_ILi96EEENS7_ILi64EEEEEELi256ENS_6half_tEfNS_4arch4Sm90ELb0ELb0ELb0ELb1ELb1ELb0ELb0ELb1ELb0ELb1ELb1ELb0EEENS1_21CollectiveEpilogueFwdINS6_IJSA_NS7_ILi256EEESB_EEES9_SE_SG_Li256ELb1ELb1ELb1ELb0EEENS1_36VarlenDynamicPersistentTileSchedulerILi128ELi96ELi256ELi128ELb1ELb1ELb1ELb0ELb1ELb1EEEEEEEEEvNT_6ParamsE)
        /*0194*/ 	.word	0x000000a8


	//----- nvinfo : EIATTR_FRAME_SIZE
	.align		4
.L_87:
        /*0198*/ 	.byte	0x04, 0x11
        /*019a*/ 	.short	(.L_89 - .L_88)
	.align		4
.L_88:
        /*019c*/ 	.word	index@(_ZN7cutlass13device_kernelIN5flash11enable_sm90INS1_16FlashAttnFwdSm90INS1_25CollectiveMainloopFwdSm90ILi2EN4cute5tupleIJNS5_1CILi1EEES8_S8_EEENS6_IJNS7_ILi128EEENS7_ILi96EEENS7_ILi64EEEEEELi256ENS_6half_tEfNS_4arch4Sm90ELb0ELb0ELb0ELb1ELb1ELb0ELb0ELb1ELb0ELb1ELb1ELb0EEENS1_21CollectiveEpilogueFwdINS6_IJSA_NS7_ILi256EEESB_EEES9_SE_SG_Li256ELb1ELb1ELb1ELb0EEENS1_36VarlenDynamicPersistentTileSchedulerILi128ELi96ELi256ELi128ELb1ELb1ELb1ELb0ELb1ELb1EEEEEEEEEvNT_6ParamsE)
        /*01a0*/ 	.word	0x00000038


	//----- nvinfo : EIATTR_REGCOUNT
	.align		4
.L_89:
        /*01a4*/ 	.byte	0x04, 0x2f
        /*01a6*/ 	.short	(.L_91 - .L_90)
	.align		4
.L_90:
        /*01a8*/ 	.word	index@(_ZN7cutlass13device_kernelIN5flash11enable_sm90INS1_16FlashAttnFwdSm90INS1_25CollectiveMainloopFwdSm90ILi2EN4cute5tupleIJNS5_1CILi1EEES8_S8_EEENS6_IJNS7_ILi128EEENS7_ILi96EEENS7_ILi64EEEEEELi256ENS_6half_tEfNS_4arch4Sm90ELb0ELb0ELb0ELb0ELb1ELb0ELb1ELb1ELb0ELb1ELb1ELb0EEENS1_21CollectiveEpilogueFwdINS6_IJSA_NS7_ILi256EEESB_EEES9_SE_SG_Li256ELb0ELb1ELb1ELb0EEENS1_19SingleTileSchedulerILb0ELb1ELb1ELi128EEEEEEEEEvNT_6ParamsE)
        /*01ac*/ 	.word	0x000000a8


	//----- nvinfo : EIATTR_FRAME_SIZE
	.align		4
.L_91:
        /*01b0*/ 	.byte	0x04, 0x11
        /*01b2*/ 	.short	(.L_93 - .L_92)
	.align		4
.L_92:
        /*01b4*/ 	.word	index@(_ZN7cutlass13device_kernelIN5flash11enable_sm90INS1_16FlashAttnFwdSm90INS1_25CollectiveMainloopFwdSm90ILi2EN4cute5tupleIJNS5_1CILi1EEES8_S8_EEENS6_IJNS7_ILi128EEENS7_ILi96EEENS7_ILi64EEEEEELi256ENS_6half_tEfNS_4arch4Sm90ELb0ELb0ELb0ELb0ELb1ELb0ELb1ELb1ELb0ELb1ELb1ELb0EEENS1_21CollectiveEpilogueFwdINS6_IJSA_NS7_ILi256EEESB_EEES9_SE_SG_Li256ELb0ELb1ELb1ELb0EEENS1_19SingleTileSchedulerILb0ELb1ELb1ELi128EEEEEEEEEvNT_6ParamsE)
        /*01b8*/ 	.word	0x00000008


	//----- nvinfo : EIATTR_REGCOUNT
	.align		4
.L_93:
        /*01bc*/ 	.byte	0x04, 0x2f
        /*01be*/ 	.short	(.L_95 - .L_94)
	.align		4
.L_94:
        /*01c0*/ 	.word	index@(_ZN7cutlass13device_kernelIN5flash11enable_sm90INS1_16FlashAttnFwdSm90INS1_25CollectiveMainloopFwdSm90ILi2EN4cute5tupleIJNS5_1CILi1EEES8_S8_EEENS6_IJNS7_ILi128EEENS7_ILi96EEENS7_ILi64EEEEEELi256ENS_6half_tEfNS_4arch4Sm90ELb0ELb0ELb0ELb0ELb1ELb0ELb0ELb1ELb0ELb1ELb1ELb0EEENS1_21CollectiveEpilogueFwdINS6_IJSA_NS7_ILi256EEESB_EEES9_SE_SG_Li256ELb0ELb1ELb1ELb0EEENS1_19SingleTileSchedulerILb0ELb1ELb1ELi128EEEEEEEEEvNT_6ParamsE)
        /*01c4*/ 	.word	0x000000a8


	//----- nvinfo : EIATTR_FRAME_SIZE
	.align		4
.L_95:
        /*01c8*/ 	.byte	0x04, 0x11
        /*01ca*/ 	.short	(.L_97 - .L_96)
	.align		4
.L_96:
        /*01cc*/ 	.word	index@(_ZN7cutlass13device_kernelIN5flash11enable_sm90INS1_16FlashAttnFwdSm90INS1_25CollectiveMainloopFwdSm90ILi2EN4cute5tupleIJNS5_1CILi1EEES8_S8_EEENS6_IJNS7_ILi128EEENS7_ILi96EEENS7_ILi64EEEEEELi256ENS_6half_tEfNS_4arch4Sm90ELb0ELb0ELb0ELb0ELb1ELb0ELb0ELb1ELb0ELb1ELb1ELb0EEENS1_21CollectiveEpilogueFwdINS6_IJSA_NS7_ILi256EEESB_EEES9_SE_SG_Li256ELb0ELb1ELb1ELb0EEENS1_19SingleTileSchedulerILb0ELb1ELb1ELi128EEEEEEEEEvNT_6ParamsE)
        /*01d0*/ 	.word	0x00000000


	//----- nvinfo : EIATTR_MIN_STACK_SIZE
	.align		4
.L_97:
        /*01d4*/ 	.byte	0x04, 0x12
        /*01d6*/ 	.short	(.L_99 - .L_98)
	.align		4
.L_98:
        /*01d8*/ 	.word	index@(_ZN7cutlass13device_kernelIN5flash11enable_sm90INS1_16FlashAttnFwdSm90INS1_25CollectiveMainloopFwdSm90ILi2EN4cute5tupleIJNS5_1CILi1EEES8_S8_EEENS6_IJNS7_ILi128EEENS7_ILi96EEENS7_ILi64EEEEEELi256ENS_6half_tEfNS_4arch4Sm90ELb0ELb0ELb0ELb0ELb1ELb0ELb0ELb1ELb0ELb1ELb1ELb0EEENS1_21CollectiveEpilogueFwdINS6_IJSA_NS7_ILi256EEESB_EEES9_SE_SG_Li256ELb0ELb1ELb1ELb0EEENS1_19SingleTileSchedulerILb0ELb1ELb1ELi128EEEEEEEEEvNT_6ParamsE)
        /*01dc*/ 	.word	0x00000000


	//----- nvinfo : EIATTR_MIN_STACK_SIZE
	.align		4
.L_99:
        /*01e0*/ 	.byte	0x04, 0x12
        /*01e2*/ 	.short	(.L_101 - .L_100)
	.align		4
.L_100:
        /*01e4*/ 	.word	index@(_ZN7cutlass13device_kernelIN5flash11enable_sm90INS1_16FlashAttnFwdSm90INS1_25CollectiveMainloopFwdSm90ILi2EN4cute5tupleIJNS5_1CILi1EEES8_S8_EEENS6_IJNS7_ILi128EEENS7_ILi96EEENS7_ILi64EEEEEELi256ENS_6half_tEfNS_4arch4Sm90ELb0ELb0ELb0ELb0ELb1ELb0ELb1ELb1ELb0ELb1ELb1ELb0EEENS1_21CollectiveEpilogueFwdINS6_IJSA_NS7_ILi256EEESB_EEES9_SE_SG_Li256ELb0ELb1ELb1ELb0EEENS1_19SingleTileSchedulerILb0ELb1ELb1ELi128EEEEEEEEEvNT_6ParamsE)
        /*01e8*/ 	.word	0x00000008


	//----- nvinfo : EIATTR_MIN_STACK_SIZE
	.align		4
.L_101:
        /*01ec*/ 	.byte	0x04, 0x12
        /*01ee*/ 	.short	(.L_103 - .L_102)
	.align		4
.L_102:
        /*01f0*/ 	.word	index@(_ZN7cutlass13device_kernelIN5flash11enable_sm90INS1_16FlashAttnFwdSm90INS1_25CollectiveMainloopFwdSm90ILi2EN4cute5tupleIJNS5_1CILi1EEES8_S8_EEENS6_IJNS7_ILi128EEENS7_ILi96EEENS7_ILi64EEEEEELi256ENS_6half_tEfNS_4arch4Sm90ELb0ELb0ELb0ELb1ELb1ELb0ELb0ELb1ELb0ELb1ELb1ELb0EEENS1_21CollectiveEpilogueFwdINS6_IJSA_NS7_ILi256EEESB_EEES9_SE_SG_Li256ELb1ELb1ELb1ELb0EEENS1_36VarlenDynamicPersistentTileSchedulerILi128ELi96ELi256ELi128ELb1ELb1ELb1ELb0ELb1ELb1EEEEEEEEEvNT_6ParamsE)
        /*01f4*/ 	.word	0x00000038


	//----- nvinfo : EIATTR_MIN_STACK_SIZE
	.align		4
.L_103:
        /*01f8*/ 	.byte	0x04, 0x12
        /*01fa*/ 	.short	(.L_105 - .L_104)
	.align		4
.L_104:
        /*01fc*/ 	.word	index@(_ZN7cutlass13device_kernelIN5flash11enable_sm90INS1_16FlashAttnFwdSm90INS1_25CollectiveMainloopFwdSm90ILi2EN4cute5tupleIJNS5_1CILi1EEES8_S8_EEENS6_IJNS7_ILi128EEENS7_ILi96EEENS7_ILi64EEEEEELi256ENS_6half_tEfNS_4arch4Sm90ELb0ELb0ELb0ELb1ELb1ELb1ELb0ELb1ELb0ELb1ELb1ELb0EEENS1_21CollectiveEpilogueFwdINS6_IJSA_NS7_ILi256EEESB_EEES9_SE_SG_Li256ELb1ELb1ELb1ELb0EEENS1_36VarlenDynamicPersistentTileSchedulerILi128ELi96ELi256ELi128ELb1ELb1ELb1ELb0ELb1ELb1EEEEEEEEEvNT_6ParamsE)
        /*0200*/ 	.word	0x00000158


	//----- nvinfo : EIATTR_MIN_STACK_SIZE
	.align		4
.L_105:
        /*0204*/ 	.byte	0x04, 0x12
        /*0206*/ 	.short	(.L_107 - .L_106)
	.align		4
.L_106:
        /*0208*/ 	.word	index@(_ZN7cutlass13device_kernelIN5flash11enable_sm90INS1_16FlashAttnFwdSm90INS1_25CollectiveMainloopFwdSm90ILi2EN4cute5tupleIJNS5_1CILi1EEES8_S8_EEENS6_IJNS7_ILi128EEENS7_ILi96EEENS7_ILi64EEEEEELi256ENS_6half_tEfNS_4arch4Sm90ELb0ELb0ELb0ELb1ELb1ELb0ELb1ELb1ELb0ELb1ELb1ELb0EEENS1_21CollectiveEpilogueFwdINS6_IJSA_NS7_ILi256EEESB_EEES9_SE_SG_Li256ELb1ELb1ELb1ELb0EEENS1_36VarlenDynamicPersistentTileSchedulerILi128ELi96ELi256ELi128ELb1ELb1ELb1ELb0ELb1ELb1EEEEEEEEEvNT_6ParamsE)
        /*020c*/ 	.word	0x00000040


	//----- nvinfo : EIATTR_MIN_STACK_SIZE
	.align		4
.L_107:
        /*0210*/ 	.byte	0x04, 0x12
        /*0212*/ 	.short	(.L_109 - .L_108)
	.align		4
.L_108:
        /*0214*/ 	.word	index@(_ZN7cutlass13device_kernelIN5flash11enable_sm90INS1_16FlashAttnFwdSm90INS1_25CollectiveMainloopFwdSm90ILi2EN4cute5tupleIJNS5_1CILi1EEES8_S8_EEENS6_IJNS7_ILi128EEENS7_ILi96EEENS7_ILi64EEEEEELi256ENS_6half_tEfNS_4arch4Sm90ELb0ELb0ELb0ELb1ELb1ELb1ELb1ELb1ELb0ELb1ELb1ELb0EEENS1_21CollectiveEpilogueFwdINS6_IJSA_NS7_ILi256EEESB_EEES9_SE_SG_Li256ELb1ELb1ELb1ELb0EEENS1_36VarlenDynamicPersistentTileSchedulerILi128ELi96ELi256ELi128ELb1ELb1ELb1ELb0ELb1ELb1EEEEEEEEEvNT_6ParamsE)
        /*0218*/ 	.word	0x000001a8


	//----- nvinfo : EIATTR_MIN_STACK_SIZE
	.align		4
.L_109:
        /*021c*/ 	.byte	0x04, 0x12
        /*021e*/ 	.short	(.L_111 - .L_110)
	.align		4
.L_110:
        /*0220*/ 	.word	index@(_ZN7cutlass13device_kernelIN5flash11enable_sm90INS1_16FlashAttnFwdSm90INS1_25CollectiveMainloopFwdSm90ILi2EN4cute5tupleIJNS5_1CILi1EEES8_S8_EEENS6_IJNS7_ILi128EEENS7_ILi96EEENS7_ILi64EEEEEELi256ENS_6half_tEfNS_4arch4Sm90ELb0ELb1ELb0ELb0ELb1ELb0ELb0ELb1ELb0ELb1ELb1ELb0EEENS1_21CollectiveEpilogueFwdINS6_IJSA_NS7_ILi256EEESB_EEES9_SE_SG_Li256ELb0ELb1ELb1ELb0EEENS1_19SingleTileSchedulerILb0ELb1ELb1ELi128EEEEEEEEEvNT_6ParamsE)
        /*0224*/ 	.word	0x00000000


	//----- nvinfo : EIATTR_MIN_STACK_SIZE
	.align		4
.L_111:
        /*0228*/ 	.byte	0x04, 0x12
        /*022a*/ 	.short	(.L_113 - .L_112)
	.align		4
.L_112:
        /*022c*/ 	.word	index@(_ZN7cutlass13device_kernelIN5flash11enable_sm90INS1_16FlashAttnFwdSm90INS1_25CollectiveMainloopFwdSm90ILi2EN4cute5tupleIJNS5_1CILi1EEES8_S8_EEENS6_IJNS7_ILi128EEENS7_ILi96EEENS7_ILi64EEEEEELi256ENS_6half_tEfNS_4arch4Sm90ELb0ELb1ELb0ELb0ELb1ELb0ELb1ELb1ELb0ELb1ELb1ELb0EEENS1_21CollectiveEpilogueFwdINS6_IJSA_NS7_ILi256EEESB_EEES9_SE_SG_Li256ELb0ELb1ELb1ELb0EEENS1_19SingleTileSchedulerILb0ELb1ELb1ELi128EEEEEEEEEvNT_6ParamsE)
        /*0230*/ 	.word	0x000056a0


	//----- nvinfo : EIATTR_MIN_STACK_SIZE
	.align		4
.L_113:
        /*0234*/ 	.byte	0x04, 0x12
        /*0236*/ 	.short	(.L_115 - .L_114)
	.align		4
.L_114:
        /*0238*/ 	.word	index@(_ZN7cutlass13device_kernelIN5flash11enable_sm90INS1_16FlashAttnFwdSm90INS1_25CollectiveMainloopFwdSm90ILi2EN4cute5tupleIJNS5_1CILi1EEES8_S8_EEENS6_IJNS7_ILi128EEENS7_ILi96EEENS7_ILi64EEEEEELi256ENS_6half_tEfNS_4arch4Sm90ELb0ELb1ELb0ELb1ELb1ELb0ELb0ELb1ELb0ELb1ELb1ELb0EEENS1_21CollectiveEpilogueFwdINS6_IJSA_NS7_ILi256EEESB_EEES9_SE_SG_Li256ELb1ELb1ELb1ELb0EEENS1_36VarlenDynamicPersistentTileSchedulerILi128ELi96ELi256ELi128ELb1ELb1ELb1ELb1ELb0ELb1EEEEEEEEEvNT_6ParamsE)
        /*023c*/ 	.word	0x00000020


	//----- nvinfo : EIATTR_MIN_STACK_SIZE
	.align		4
.L_115:
        /*0240*/ 	.byte	0x04, 0x12
        /*0242*/ 	.short	(.L_117 - .L_116)
	.align		4
.L_116:
        /*0244*/ 	.word	index@(_ZN7cutlass13device_kernelIN5flash11enable_sm90INS1_16FlashAttnFwdSm90INS1_25CollectiveMainloopFwdSm90ILi2EN4cute5tupleIJNS5_1CILi1EEES8_S8_EEENS6_IJNS7_ILi128EEENS7_ILi96EEENS7_ILi64EEEEEELi256ENS_6half_tEfNS_4arch4Sm90ELb0ELb1ELb0ELb1ELb1ELb1ELb0ELb1ELb0ELb1ELb1ELb0EEENS1_21CollectiveEpilogueFwdINS6_IJSA_NS7_ILi256EEESB_EEES9_SE_SG_Li256ELb1ELb1ELb1ELb0EEENS1_36VarlenDynamicPersistentTileSchedulerILi128ELi96ELi256ELi128ELb1ELb1ELb1ELb1ELb0ELb1EEEEEEEEEvNT_6ParamsE)
        /*0248*/ 	.word	0x00000058


	//----- nvinfo : EIATTR_MIN_STACK_SIZE
	.align		4
.L_117:
        /*024c*/ 	.byte	0x04, 0x12
        /*024e*/ 	.short	(.L_119 - .L_118)
	.align		4
.L_118:
        /*0250*/ 	.word	index@(_ZN7cutlass13device_kernelIN5flash11enable_sm90INS1_16FlashAttnFwdSm90INS1_25CollectiveMainloopFwdSm90ILi2EN4cute5tupleIJNS5_1CILi1EEES8_S8_EEENS6_IJNS7_ILi128EEENS7_ILi96EEENS7_ILi64EEEEEELi256ENS_6half_tEfNS_4arch4Sm90ELb0ELb1ELb0ELb1ELb1ELb0ELb1ELb1ELb0ELb1ELb1ELb0EEENS1_21CollectiveEpilogueFwdINS6_IJSA_NS7_ILi256EEESB_EEES9_SE_SG_Li256ELb1ELb1ELb1ELb0EEENS1_36VarlenDynamicPersistentTileSchedulerILi128ELi96ELi256ELi128ELb1ELb1ELb1ELb1ELb0ELb1EEEEEEEEEvNT_6ParamsE)
        /*0254*/ 	.word	0x000004e0


	//----- nvinfo : EIATTR_MIN_STACK_SIZE
	.align		4
.L_119:
        /*0258*/ 	.byte	0x04, 0x12
        /*025a*/ 	.short	(.L_121 - .L_120)
	.align		4
.L_120:
        /*025c*/ 	.word	index@(_ZN7cutlass13device_kernelIN5flash11enable_sm90INS1_16FlashAttnFwdSm90INS1_25CollectiveMainloopFwdSm90ILi2EN4cute5tupleIJNS5_1CILi1EEES8_S8_EEENS6_IJNS7_ILi128EEENS7_ILi96EEENS7_ILi64EEEEEELi256ENS_6half_tEfNS_4arch4Sm90ELb0ELb1ELb0ELb1ELb1ELb1ELb1ELb1ELb0ELb1ELb1ELb0EEENS1_21CollectiveEpilogueFwdINS6_IJSA_NS7_ILi256EEESB_EEES9_SE_SG_Li256ELb1ELb1ELb1ELb0EEENS1_36VarlenDynamicPersistentTileSchedulerILi128ELi96ELi256ELi128ELb1ELb1ELb1ELb1ELb0ELb1EEEEEEEEEvNT_6ParamsE)
        /*0260*/ 	.word	0x00000530


	//----- nvinfo : EIATTR_MIN_STACK_SIZE
	.align		4
.L_121:
        /*0264*/ 	.byte	0x04, 0x12
        /*0266*/ 	.short	(.L_123 - .L_122)
	.align		4
.L_122:
        /*0268*/ 	.word	index@(_ZN7cutlass13device_kernelIN5flash11enable_sm90INS1_16FlashAttnFwdSm90INS1_25CollectiveMainloopFwdSm90ILi2EN4cute5tupleIJNS5_1CILi1EEES8_S8_EEENS6_IJNS7_ILi128EEENS7_ILi96EEENS7_ILi64EEEEEELi256ENS_6half_tEfNS_4arch4Sm90ELb1ELb0ELb0ELb0ELb1ELb0ELb0ELb1ELb0ELb1ELb1ELb0EEENS1_21CollectiveEpilogueFwdINS6_IJSA_NS7_ILi256EEESB_EEES9_SE_SG_Li256ELb0ELb1ELb1ELb0EEENS1_19SingleTileSchedulerILb0ELb1ELb1ELi128EEEEEEEEEvNT_6ParamsE)
        /*026c*/ 	.word	0x00000000


	//----- nvinfo : EIATTR_MIN_STACK_SIZE
	.align		4
.L_123:
        /*0270*/ 	.byte	0x04, 0x12
        /*0272*/ 	.short	(.L_125 - .L_124)
	.align		4
.L_124:
        /*0274*/ 	.word	index@(_ZN7cutlass13device_kernelIN5flash11enable_sm90INS1_16FlashAttnFwdSm90INS1_25CollectiveMainloopFwdSm90ILi2EN4cute5tupleIJNS5_1CILi1EEES8_S8_EEENS6_IJNS7_ILi128EEENS7_ILi96EEENS7_ILi64EEEEEELi256ENS_6half_tEfNS_4arch4Sm90ELb1ELb0ELb0ELb0ELb1ELb0ELb1ELb1ELb0ELb1ELb1ELb0EEENS1_21CollectiveEpilogueFwdINS6_IJSA_NS7_ILi256EEESB_EEES9_SE_SG_Li256ELb0ELb1ELb1ELb0EEENS1_19SingleTileSchedulerILb0ELb1ELb1ELi128EEEEEEEEEvNT_6ParamsE)
        /*0278*/ 	.word	0x00000008


	//----- nvinfo : EIATTR_MIN_STACK_SIZE
	.align		4
.L_125:
        /*027c*/ 	.byte	0x04, 0x12
        /*027e*/ 	.short	(.L_127 - .L_126)
	.align		4
.L_126:
        /*0280*/ 	.word	index@(_ZN7cutlass13device_kernelIN5flash11enable_sm90INS1_16FlashAttnFwdSm90INS1_25CollectiveMainloopFwdSm90ILi2EN4cute5tupleIJNS5_1CILi1EEES8_S8_EEENS6_IJNS7_ILi128EEENS7_ILi96EEENS7_ILi64EEEEEELi256ENS_6half_tEfNS_4arch4Sm90ELb1ELb0ELb0ELb1ELb1ELb0ELb0ELb1ELb0ELb1ELb1ELb0EEENS1_21CollectiveEpilogueFwdINS6_IJSA_NS7_ILi256EEESB_EEES9_SE_SG_Li256ELb1ELb1ELb1ELb0EEENS1_36VarlenDynamicPersistentTileSchedulerILi128ELi96ELi256ELi128ELb1ELb1ELb1ELb1ELb1ELb1EEEEEEEEEvNT_6ParamsE)
        /*0284*/ 	.word	0x00000030


	//----- nvinfo : EIATTR_MIN_STACK_SIZE
	.align		4
.L_127:
        /*0288*/ 	.byte	0x04, 0x12
        /*028a*/ 	.short	(.L_129 - .L_128)
	.align		4
.L_128:
        /*028c*/ 	.word	index@(_ZN7cutlass13device_kernelIN5flash11enable_sm90INS1_16FlashAttnFwdSm90INS1_25CollectiveMainloopFwdSm90ILi2EN4cute5tupleIJNS5_1CILi1EEES8_S8_EEENS6_IJNS7_ILi128EEENS7_ILi96EEENS7_ILi64EEEEEELi256ENS_6half_tEfNS_4arch4Sm90ELb1ELb0ELb0ELb1ELb1ELb1ELb0ELb1ELb0ELb1ELb1ELb0EEENS1_21CollectiveEpilogueFwdINS6_IJSA_NS7_ILi256EEESB_EEES9_SE_SG_Li256ELb1ELb1ELb1ELb0EEENS1_36VarlenDynamicPersistentTileSchedulerILi128ELi96ELi256ELi128ELb1ELb1ELb1ELb1ELb1ELb1EEEEEEEEEvNT_6ParamsE)
        /*0290*/ 	.word	0x00000150


	//----- nvinfo : EIATTR_MIN_STACK_SIZE
	.align		4
.L_129:
        /*0294*/ 	.byte	0x04, 0x12
        /*0296*/ 	.short	(.L_131 - .L_130)
	.align		4
.L_130:
        /*0298*/ 	.word	index@(_ZN7cutlass13device_kernelIN5flash11enable_sm90INS1_16FlashAttnFwdSm90INS1_25CollectiveMainloopFwdSm90ILi2EN4cute5tupleIJNS5_1CILi1EEES8_S8_EEENS6_IJNS7_ILi128EEENS7_ILi96EEENS7_ILi64EEEEEELi256ENS_6half_tEfNS_4arch4Sm90ELb1ELb0ELb0ELb1ELb1ELb0ELb1ELb1ELb0ELb1ELb1ELb0EEENS1_21CollectiveEpilogueFwdINS6_IJSA_NS7_ILi256EEESB_EEES9_SE_SG_Li256ELb1ELb1ELb1ELb0EEENS1_36VarlenDynamicPersistentTileSchedulerILi128ELi96ELi256ELi128ELb1ELb1ELb1ELb1ELb1ELb1EEEEEEEEEvNT_6ParamsE)
        /*029c*/ 	.word	0x00000040


	//----- nvinfo : EIATTR_MIN_STACK_SIZE
	.align		4
.L_131:
        /*02a0*/ 	.byte	0x04, 0x12
        /*02a2*/ 	.short	(.L_133 - .L_132)
	.align		4
.L_132:
        /*02a4*/ 	.word	index@(_ZN7cutlass13device_kernelIN5flash11enable_sm90INS1_16FlashAttnFwdSm90INS1_25CollectiveMainloopFwdSm90ILi2EN4cute5tupleIJNS5_1CILi1EEES8_S8_EEENS6_IJNS7_ILi128EEENS7_ILi96EEENS7_ILi64EEEEEELi256ENS_6half_tEfNS_4arch4Sm90ELb1ELb0ELb0ELb1ELb1ELb1ELb1ELb1ELb0ELb1ELb1ELb0EEENS1_21CollectiveEpilogueFwdINS6_IJSA_NS7_ILi256EEESB_EEES9_SE_SG_Li256ELb1ELb1ELb1ELb0EEENS1_36VarlenDynamicPersistentTileSchedulerILi128ELi96ELi256ELi128ELb1ELb1ELb1ELb1ELb1ELb1EEEEEEEEEvNT_6ParamsE)
        /*02a8*/ 	.word	0x000001e8
.L_133:


//--------------------- .nv.compat                --------------------------
	.section	.nv.compat,"",@"SHT_CUDA_COMPAT_INFO"
	.align	4
        /*0000*/ 	.byte	0x02, 0x09, 0x01, 0x00, 0x02, 0x02, 0x04, 0x00, 0x02, 0x05, 0x05, 0x00, 0x03, 0x07, 0x01, 0x01
        /*0010*/ 	.byte	0x02, 0x03, 0x01, 0x00, 0x02, 0x06, 0x01, 0x00, 0x04, 0x0b, 0x08, 0x00, 0x00, 0x00, 0x00, 0x00
        /*0020*/ 	.byte	0x00, 0x00, 0x00, 0x00


//--------------------- .nv.info._ZN7cutlass13device_kernelIN5flash11enable_sm90INS1_16FlashAttnFwdSm90INS1_25CollectiveMainloopFwdSm90ILi2EN4cute5tupleIJNS5_1CILi1EEES8_S8_EEENS6_IJNS7_ILi128EEENS7_ILi96EEENS7_ILi64EEEEEELi256ENS_6half_tEfNS_4arch4Sm90ELb0ELb0ELb0ELb0ELb1ELb0ELb0ELb1ELb0ELb1ELb1ELb0EEENS1_21CollectiveEpilogueFwdINS6_IJSA_NS7_ILi256EEESB_EEES9_SE_SG_Li256ELb0ELb1ELb1ELb0EEENS1_19SingleTileSchedulerILb0ELb1ELb1ELi128EEEEEEEEEvNT_6ParamsE --------------------------
	.section	.nv.info._ZN7cutlass13device_kernelIN5flash11enable_sm90INS1_16FlashAttnFwdSm90INS1_25CollectiveMainloopFwdSm90ILi2EN4cute5tupleIJNS5_1CILi1EEES8_S8_EEENS6_IJNS7_ILi128EEENS7_ILi96EEENS7_ILi64EEEEEELi256ENS_6half_tEfNS_4arch4Sm90ELb0ELb0ELb0ELb0ELb1ELb0ELb0ELb1ELb0ELb1ELb1ELb0EEENS1_21CollectiveEpilogueFwdINS6_IJSA_NS7_ILi256EEESB_EEES9_SE_SG_Li256ELb0ELb1ELb1ELb0EEENS1_19SingleTileSchedulerILb0ELb1ELb1ELi128EEEEEEEEEvNT_6ParamsE,"",@"SHT_CUDA_INFO"
	.sectionflags	@""
	.align	4


	//----- nvinfo : EIATTR_CUDA_API_VERSION
	.align		4
        /*0000*/ 	.byte	0x04, 0x37
        /*0002*/ 	.short	(.L_135 - .L_134)
.L_134:
        /*0004*/ 	.word	0x00000082


	//----- nvinfo : EIATTR_KPARAM_INFO
	.align		4
.L_135:
        /*0008*/ 	.byte	0x04, 0x17
        /*000a*/ 	.short	(.L_137 - .L_136)
.L_136:
        /*000c*/ 	.word	0x00000000
        /*0010*/ 	.short	0x0000
        /*0012*/ 	.short	0x0070
        /*0014*/ 	.byte	0x00, 0xf0, 0x01, 0x28


	//----- nvinfo : EIATTR_SPARSE_MMA_MASK
	.align		4
.L_137:
        /*0018*/ 	.byte	0x03, 0x50
        /*001a*/ 	.short	0x0000


	//----- nvinfo : EIATTR_MAXREG_COUNT
	.align		4
        /*001c*/ 	.byte	0x03, 0x1b
        /*001e*/ 	.short	0x00a8


	//----- nvinfo : EIATTR_NUM_BARRIERS
	.align		4
        /*0020*/ 	.byte	0x02, 0x4c
        /*0022*/ 	.byte	0x10
	.zero		1


	//----- nvinfo : EIATTR_EXTERNS
	.align		4
        /*0024*/ 	.byte	0x04, 0x0f
        /*0026*/ 	.short	(.L_139 - .L_138)


	//   ....[0]....
	.align		4
.L_138:
        /*0028*/ 	.word	index@(__assertfail)


	//----- nvinfo : EIATTR_MERCURY_ISA_VERSION
	.align		4
.L_139:
        /*002c*/ 	.byte	0x03, 0x5f
        /*002e*/ 	.short	0x0101


	//----- nvinfo : EIATTR_INT_WARP_WIDE_INSTR_OFFSETS
	.align		4
        /*0030*/ 	.byte	0x04, 0x31
        /*0032*/ 	.short	(.L_141 - .L_140)


	//   ....[0]....
.L_140:
        /*0034*/ 	.word	0x000000b0


	//   ....[1]....
        /*0038*/ 	.word	0x000000c0


	//   ....[2]....
        /*003c*/ 	.word	0x00000160


	//----- nvinfo : EIATTR_COOP_GROUP_MASK_REGIDS
	.align		4
.L_141:
        /*0040*/ 	.byte	0x04, 0x29
        /*0042*/ 	.short	(.L_143 - .L_142)


	//   ....[0]....
.L_142:
        /*0044*/ 	.word	0xffffffff


	//   ....[1]....
        /*0048*/ 	.word	0xffffffff


	//   ....[2]....
        /*004c*/ 	.word	0xffffffff


	//   ....[3]....
        /*0050*/ 	.word	0xffffffff


	//   ....[4]....
        /*0054*/ 	.word	0xffffffff


	//   ....[5]....
        /*0058*/ 	.word	0xffffffff


	//   ....[6]....
        /*005c*/ 	.word	0xffffffff


	//   ....[7]....
        /*0060*/ 	.word	0xffffffff


	//   ....[8]....
        /*0064*/ 	.word	0xffffffff


	//   ....[9]....
        /*0068*/ 	.word	0xffffffff


	//   ....[10]....
        /*006c*/ 	.word	0xffffffff


	//   ....[11]....
        /*0070*/ 	.word	0xffffffff


	//   ....[12]....
        /*0074*/ 	.word	0xffffffff


	//   ....[13]....
        /*0078*/ 	.word	0xffffffff


	//   ....[14]....
        /*007c*/ 	.word	0xffffffff


	//   ....[15]....
        /*0080*/ 	.word	0xffffffff


	//   ....[16]....
        /*0084*/ 	.word	0xffffffff


	//   ....[17]....
        /*0088*/ 	.word	0xffffffff


	//   ....[18]....
        /*008c*/ 	.word	0xffffffff


	//   ....[19]....
        /*0090*/ 	.word	0xffffffff


	//   ....[20]....
        /*0094*/ 	.word	0xffffffff


	//   ....[21]....
        /*0098*/ 	.word	0xffffffff


	//   ....[22]....
        /*009c*/ 	.word	0xffffffff


	//   ....[23]....
        /*00a0*/ 	.word	0xffffffff


	//   ....[24]....
        /*00a4*/ 	.word	0xffffffff


	//   ....[25]....
        /*00a8*/ 	.word	0xffffffff


	//   ....[26]....
        /*00ac*/ 	.word	0xffffffff


	//   ....[27]....
        /*00b0*/ 	.word	0xffffffff


	//   ....[28]....
        /*00b4*/ 	.word	0xffffffff


	//   ....[29]....
        /*00b8*/ 	.word	0xffffffff


	//   ....[30]....
        /*00bc*/ 	.word	0xffffffff


	//   ....[31]....
        /*00c0*/ 	.word	0xffffffff


	//   ....[32]....
        /*00c4*/ 	.word	0xffffffff


	//   ....[33]....
        /*00c8*/ 	.word	0xffffffff


	//   ....[34]....
        /*00cc*/ 	.word	0xffffffff


	//   ....[35]....
        /*00d0*/ 	.word	0xffffffff


	//   ....[36]....
        /*00d4*/ 	.word	0xffffffff


	//   ....[37]....
        /*00d8*/ 	.word	0xffffffff


	//   ....[38]....
        /*00dc*/ 	.word	0xffffffff


	//   ....[39]....
        /*00e0*/ 	.word	0xffffffff


	//   ....[40]....
        /*00e4*/ 	.word	0xffffffff


	//   ....[41]....
        /*00e8*/ 	.word	0xffffffff


	//   ....[42]....
        /*00ec*/ 	.word	0xffffffff


	//   ....[43]....
        /*00f0*/ 	.word	0xffffffff


	//   ....[44]....
        /*00f4*/ 	.word	0xffffffff


	//   ....[45]....
        /*00f8*/ 	.word	0xffffffff


	//   ....[46]....
        /*00fc*/ 	.word	0xffffffff


	//   ....[47]....
        /*0100*/ 	.word	0xffffffff


	//   ....[48]....
        /*0104*/ 	.word	0xffffffff


	//   ....[49]....
        /*0108*/ 	.word	0xffffffff


	//   ....[50]....
        /*010c*/ 	.word	0xffffffff


	//   ....[51]....
        /*0110*/ 	.word	0xffffffff


	//   ....[52]....
        /*0114*/ 	.word	0xffffffff


	//   ....[53]....
        /*0118*/ 	.word	0xffffffff


	//   ....[54]....
        /*011c*/ 	.word	0xffffffff


	//   ....[55]....
        /*0120*/ 	.word	0xffffffff


	//   ....[56]....
        /*0124*/ 	.word	0xffffffff


	//   ....[57]....
        /*0128*/ 	.word	0xffffffff


	//   ....[58]....
        /*012c*/ 	.word	0xffffffff


	//   ....[59]....
        /*0130*/ 	.word	0xffffffff


	//   ....[60]....
        /*0134*/ 	.word	0xffffffff


	//   ....[61]....
        /*0138*/ 	.word	0xffffffff


	//   ....[62]....
        /*013c*/ 	.word	0xffffffff


	//   ....[63]....
        /*0140*/ 	.word	0xffffffff


	//   ....[64]....
        /*0144*/ 	.word	0xffffffff


	//   ....[65]....
        /*0148*/ 	.word	0xffffffff


	//   ....[66]....
        /*014c*/ 	.word	0xffffffff


	//   ....[67]....
        /*0150*/ 	.word	0xffffffff


	//   ....[68]....
        /*0154*/ 	.word	0xffffffff


	//   ....[69]....
        /*0158*/ 	.word	0xffffffff


	//   ....[70]....
        /*015c*/ 	.word	0xffffffff


	//   ....[71]....
        /*0160*/ 	.word	0xffffffff


	//   ....[72]....
        /*0164*/ 	.word	0xffffffff


	//   ....[73]....
        /*0168*/ 	.word	0xffffffff


	//   ....[74]....
        /*016c*/ 	.word	0xffffffff


	//   ....[75]....
        /*0170*/ 	.word	0xffffffff


	//   ....[76]....
        /*0174*/ 	.word	0xffffffff


	//   ....[77]....
        /*0178*/ 	.word	0xffffffff


	//   ....[78]....
        /*017c*/ 	.word	0xffffffff


	//   ....[79]....
        /*0180*/ 	.word	0xffffffff


	//   ....[80]....
        /*0184*/ 	.word	0xffffffff


	//   ....[81]....
        /*0188*/ 	.word	0xffffffff


	//   ....[82]....
        /*018c*/ 	.word	0xffffffff


	//   ....[83]....
        /*0190*/ 	.word	0xffffffff


	//   ....[84]....
        /*0194*/ 	.word	0xffffffff


	//   ....[85]....
        /*0198*/ 	.word	0xffffffff


	//   ....[86]....
        /*019c*/ 	.word	0xffffffff


	//   ....[87]....
        /*01a0*/ 	.word	0xffffffff


	//   ....[88]....
        /*01a4*/ 	.word	0xffffffff


	//   ....[89]....
        /*01a8*/ 	.word	0xffffffff


	//   ....[90]....
        /*01ac*/ 	.word	0xffffffff


	//   ....[91]....
        /*01b0*/ 	.word	0xffffffff


	//   ....[92]....
        /*01b4*/ 	.word	0xffffffff


	//   ....[93]....
        /*01b8*/ 	.word	0x0500000f


	//   ....[94]....
        /*01bc*/ 	.word	0x0500000f


	//   ....[95]....
        /*01c0*/ 	.word	0x0500000f


	//   ....[96]....
        /*01c4*/ 	.word	0x0500000f


	//   ....[97]....
        /*01c8*/ 	.word	0x0500000f


	//   ....[98]....
        /*01cc*/ 	.word	0x0500000f


	//   ....[99]....
        /*01d0*/ 	.word	0x0500000f


	//   ....[100]....
        /*01d4*/ 	.word	0x0500000f


	//   ....[101]....
        /*01d8*/ 	.word	0x0500000f


	//   ....[102]....
        /*01dc*/ 	.word	0x0500000f


	//   ....[103]....
        /*01e0*/ 	.word	0x0500000f


	//   ....[104]....
        /*01e4*/ 	.word	0x0500000f


	//   ....[105]....
        /*01e8*/ 	.word	0x0500000f


	//   ....[106]....
        /*01ec*/ 	.word	0x0500000f


	//   ....[107]....
        /*01f0*/ 	.word	0x0500000f


	//   ....[108]....
        /*01f4*/ 	.word	0x0500000f


	//   ....[109]....
        /*01f8*/ 	.word	0x0500000f


	//   ....[110]....
        /*01fc*/ 	.word	0x0500000f


	//   ....[111]....
        /*0200*/ 	.word	0x0500000f


	//   ....[112]....
        /*0204*/ 	.word	0x0500000f


	//   ....[113]....
        /*0208*/ 	.word	0x0500000f


	//   ....[114]....
        /*020c*/ 	.word	0x0500000f


	//   ....[115]....
        /*0210*/ 	.word	0x0500000f


	//   ....[116]....
        /*0214*/ 	.word	0x0500000f


	//   ....[117]....
        /*0218*/ 	.word	0x0500000f


	//   ....[118]....
        /*021c*/ 	.word	0x0500000f


	//   ....[119]....
        /*0220*/ 	.word	0x0500000f


	//   ....[120]....
        /*0224*/ 	.word	0x0500000f


	//   ....[121]....
        /*0228*/ 	.word	0x0500000f


	//   ....[122]....
        /*022c*/ 	.word	0x0500000f


	//   ....[123]....
        /*0230*/ 	.word	0x0500000f


	//   ....[124]....
        /*0234*/ 	.word	0x0500000f


	//   ....[125]....
        /*0238*/ 	.word	0x0500000f


	//   ....[126]....
        /*023c*/ 	.word	0x0500000f


	//   ....[127]....
        /*0240*/ 	.word	0x0500000f


	//   ....[128]....
        /*0244*/ 	.word	0x0500000f


	//   ....[129]....
        /*0248*/ 	.word	0x0500000f


	//   ....[130]....
        /*024c*/ 	.word	0x0500000f


	//   ....[131]....
        /*0250*/ 	.word	0x0500000f


	//   ....[132]....
        /*0254*/ 	.word	0x0500000f


	//   ....[133]....
        /*0258*/ 	.word	0x0500000f


	//   ....[134]....
        /*025c*/ 	.word	0x0500000f


	//   ....[135]....
        /*0260*/ 	.word	0x0500000f


	//   ....[136]....
        /*0264*/ 	.word	0x0500000f


	//   ....[137]....
        /*0268*/ 	.word	0x0500000f


	//   ....[138]....
        /*026c*/ 	.word	0x0500000f


	//   ....[139]....
        /*0270*/ 	.word	0x0500000f


	//   ....[140]....
        /*0274*/ 	.word	0x0500000f


	//   ....[141]....
        /*0278*/ 	.word	0x0500000f


	//   ....[142]....
        /*027c*/ 	.word	0x0500000f


	//   ....[143]....
        /*0280*/ 	.word	0x0500000f


	//   ....[144]....
        /*0284*/ 	.word	0x0500000f


	//   ....[145]....
        /*0288*/ 	.word	0x0500000f


	//   ....[146]....
        /*028c*/ 	.word	0x0500000f


	//   ....[147]....
        /*0290*/ 	.word	0x0500000f


	//   ....[148]....
        /*0294*/ 	.word	0x0500000f


	//   ....[149]....
        /*0298*/ 	.word	0x0500000f


	//   ....[150]....
        /*029c*/ 	.word	0x0500000f


	//   ....[151]....
        /*02a0*/ 	.word	0x0500000f


	//   ....[152]....
        /*02a4*/ 	.word	0x0500000f


	//   ....[153]....
        /*02a8*/ 	.word	0x0500000f


	//   ....[154]....
        /*02ac*/ 	.word	0x0500000f


	//   ....[155]....
        /*02b0*/ 	.word	0x0500000f


	//   ....[156]....
        /*02b4*/ 	.word	0x0500000f


	//   ....[157]....
        /*02b8*/ 	.word	0x0500000f


	//   ....[158]....
        /*02bc*/ 	.word	0x0500000f


	//----- nvinfo : EIATTR_COOP_GROUP_INSTR_OFFSETS
	.align		4
.L_143:
        /*02c0*/ 	.byte	0x04, 0x28
        /*02c2*/ 	.short	(.L_145 - .L_144)


	//   ....[0]....
.L_144:
        /*02c4*/ 	.word	0x00000060


	//   ....[1]....
        /*02c8*/ 	.word	0x000000a0


	//   ....[2]....
        /*02cc*/ 	.word	0x000002c0


	//   ....[3]....
        /*02d0*/ 	.word	0x00000420


	//   ....[4]....
        /*02d4*/ 	.word	0x00000540


	//   ....[5]....
        /*02d8*/ 	.word	0x000006a0


	//   ....[6]....
        /*02dc*/ 	.word	0x00001230


	//   ....[7]....
        /*02e0*/ 	.word	0x00001e20


	//   ....[8]....
        /*02e4*/ 	.word	0x00001e70


	//   ....[9]....
        /*02e8*/ 	.word	0x000022b0


	//   ....[10]....
        /*02ec*/ 	.word	0x00002320


	//   ....[11]....
        /*02f0*/ 	.word	0x000033c0


	//   ....[12]....
        /*02f4*/ 	.word	0x000033f0


	//   ....[13]....
        /*02f8*/ 	.word	0x00003850


	//   ....[14]....
        /*02fc*/ 	.word	0x00003a20


	//   ....[15]....
        /*0300*/ 	.word	0x00004bf0


	//   ....[16]....
        /*0304*/ 	.word	0x00004c30


	//   ....[17]....
        /*0308*/ 	.word	0x00004c60


	//   ....[18]....
        /*030c*/ 	.word	0x00004c90


	//   ....[19]....
        /*0310*/ 	.word	0x00005d40


	//   ....[20]....
        /*0314*/ 	.word	0x00005da0


	//   ....[21]....
        /*0318*/ 	.word	0x00005de0


	//   ....[22]....
        /*031c*/ 	.word	0x00005e10


	//   ....[23]....
        /*0320*/ 	.word	0x00005e50


	//   ....[24]....
        /*0324*/ 	.word	0x00005e70


	//   ....[25]....
        /*0328*/ 	.word	0x00006ad0


	//   ....[26]....
        /*032c*/ 	.word	0x00006ae0


	//   ....[27]....
        /*0330*/ 	.word	0x00007b10


	//   ....[28]....
        /*0334*/ 	.word	0x00008bf0


	//   ....[29]....
        /*0338*/ 	.word	0x00008c10


	//   ....[30]....
        /*033c*/ 	.word	0x00008c20


	//   ....[31]....
        /*0340*/ 	.word	0x00008c60


	//   ....[32]....
        /*0344*/ 	.word	0x00008cb0


	//   ....[33]....
        /*0348*/ 	.word	0x00008cd0


	//   ....[34]....
        /*034c*/ 	.word	0x00008d20


	//   ....[35]....
        /*0350*/ 	.word	0x00008d40


	//   ....[36]....
        /*0354*/ 	.word	0x00008d90


	//   ....[37]....
        /*0358*/ 	.word	0x00008db0


	//   ....[38]....
        /*035c*/ 	.word	0x00008e00


	//   ....[39]....
        /*0360*/ 	.word	0x00008e20


	//   ....[40]....
        /*0364*/ 	.word	0x00009370


	//   ....[41]....
        /*0368*/ 	.word	0x000093a0


	//   ....[42]....
        /*036c*/ 	.word	0x000093d0


	//   ....[43]....
        /*0370*/ 	.word	0x00009430


	//   ....[44]....
        /*0374*/ 	.word	0x00009490


	//   ....[45]....
        /*0378*/ 	.word	0x000094b0


	//   ....[46]....
        /*037c*/ 	.word	0x00009510


	//   ....[47]....
        /*0380*/ 	.word	0x00009530


	//   ....[48]....
        /*0384*/ 	.word	0x00009590


	//   ....[49]....
        /*0388*/ 	.word	0x000095b0


	//   ....[50]....
        /*038c*/ 	.word	0x00009610


	//   ....[51]....
        /*0390*/ 	.word	0x00009630


	//   ....[52]....
        /*0394*/ 	.word	0x00009690


	//   ....[53]....
        /*0398*/ 	.word	0x000096b0


	//   ....[54]....
        /*039c*/ 	.word	0x00009700


	//   ....[55]....
        /*03a0*/ 	.word	0x00009720


	//   ....[56]....
        /*03a4*/ 	.word	0x00009aa0


	//   ....[57]....
        /*03a8*/ 	.word	0x00009ad0


	//   ....[58]....
        /*03ac*/ 	.word	0x00009b10


	//   ....[59]....
        /*03b0*/ 	.word	0x00009b30


	//   ....[60]....
        /*03b4*/ 	.word	0x00009b50


	//   ....[61]....
        /*03b8*/ 	.word	0x00009b70


	//   ....[62]....
        /*03bc*/ 	.word	0x00009b90


	//   ....[63]....
        /*03c0*/ 	.word	0x00009bc0


	//   ....[64]....
        /*03c4*/ 	.word	0x00009c60


	//   ....[65]....
        /*03c8*/ 	.word	0x00009c90


	//   ....[66]....
        /*03cc*/ 	.word	0x00009ca0


	//   ....[67]....
        /*03d0*/ 	.word	0x00009d30


	//   ....[68]....
        /*03d4*/ 	.word	0x0000a520


	//   ....[69]....
        /*03d8*/ 	.word	0x0000a540


	//   ....[70]....
        /*03dc*/ 	.word	0x0000a550


	//   ....[71]....
        /*03e0*/ 	.word	0x0000a560


	//   ....[72]....
        /*03e4*/ 	.word	0x0000a570


	//   ....[73]....
        /*03e8*/ 	.word	0x0000a580


	//   ....[74]....
        /*03ec*/ 	.word	0x0000a5a0


	//   ....[75]....
        /*03f0*/ 	.word	0x0000a5c0


	//   ....[76]....
        /*03f4*/ 	.word	0x0000a5f0


	//   ....[77]....
        /*03f8*/ 	.word	0x0000a630


	//   ....[78]....
        /*03fc*/ 	.word	0x0000a670


	//   ....[79]....
        /*0400*/ 	.word	0x0000a6c0


	//   ....[80]....
        /*0404*/ 	.word	0x0000aa10


	//   ....[81]....
        /*0408*/ 	.word	0x0000aa30


	//   ....[82]....
        /*040c*/ 	.word	0x0000aa40


	//   ....[83]....
        /*0410*/ 	.word	0x0000aa50


	//   ....[84]....
        /*0414*/ 	.word	0x0000aa60


	//   ....[85]....
        /*0418*/ 	.word	0x0000aa90


	//   ....[86]....
        /*041c*/ 	.word	0x0000aaf0


	//   ....[87]....
        /*0420*/ 	.word	0x0000ab10


	//   ....[88]....
        /*0424*/ 	.word	0x0000ab70


	//   ....[89]....
        /*0428*/ 	.word	0x0000ab80


	//   ....[90]....
        /*042c*/ 	.word	0x0000abf0


	//   ....[91]....
        /*0430*/ 	.word	0x0000ac10


	//   ....[92]....
        /*0434*/ 	.word	0x0000af70


	//   ....[93]....
        /*0438*/ 	.word	0x0000b410


	//   ....[94]....
        /*043c*/ 	.word	0x0000b500


	//   ....[95]....
        /*0440*/ 	.word	0x0000b5a0


	//   ....[96]....
        /*0444*/ 	.word	0x0000b620


	//   ....[97]....
        /*0448*/ 	.word	0x0000b6d0


	//   ....[98]....
        /*044c*/ 	.word	0x0000b730


	//   ....[99]....
        /*0450*/ 	.word	0x0000b7f0


	//   ....[100]....
        /*0454*/ 	.word	0x0000b850


	//   ....[101]....
        /*0458*/ 	.word	0x0000b910


	//   ....[102]....
        /*045c*/ 	.word	0x0000b970


	//   ....[103]....
        /*0460*/ 	.word	0x0000ba30


	//   ....[104]....
        /*0464*/ 	.word	0x0000ba90


	//   ....[105]....
        /*0468*/ 	.word	0x0000bb30


	//   ....[106]....
        /*046c*/ 	.word	0x0000bbc0


	//   ....[107]....
        /*0470*/ 	.word	0x0000bc20


	//   ....[108]....
        /*0474*/ 	.word	0x0000bce0


	//   ....[109]....
        /*0478*/ 	.word	0x0000bda0


	//   ....[110]....
        /*047c*/ 	.word	0x0000be00


	//   ....[111]....
        /*0480*/ 	.word	0x0000bed0


	//   ....[112]....
        /*0484*/ 	.word	0x0000bf30


	//   ....[113]....
        /*0488*/ 	.word	0x0000c000


	//   ....[114]....
        /*048c*/ 	.word	0x0000c060


	//   ....[115]....
        /*0490*/ 	.word	0x0000c130


	//   ....[116]....
        /*0494*/ 	.word	0x0000c190


	//   ....[117]....
        /*0498*/ 	.word	0x0000c250


	//   ....[118]....
        /*049c*/ 	.word	0x0000c2b0


	//   ....[119]....
        /*04a0*/ 	.word	0x0000c360


	//   ....[120]....
        /*04a4*/ 	.word	0x0000c3e0


	//   ....[121]....
        /*04a8*/ 	.word	0x0000c480


	//   ....[122]....
        /*04ac*/ 	.word	0x0000c5d0


	//   ....[123]....
        /*04b0*/ 	.word	0x0000c6a0


	//   ....[124]....
        /*04b4*/ 	.word	0x0000c720


	//   ....[125]....
        /*04b8*/ 	.word	0x0000c7e0


	//   ....[126]....
        /*04bc*/ 	.word	0x0000c8c0


	//   ....[127]....
        /*04c0*/ 	.word	0x0000c980


	//   ....[128]....
        /*04c4*/ 	.word	0x0000ca60


	//   ....[129]....
        /*04c8*/ 	.word	0x0000cb20


	//   ....[130]....
        /*04cc*/ 	.word	0x0000cc00


	//   ....[131]....
        /*04d0*/ 	.word	0x0000ccc0


	//   ....[132]....
        /*04d4*/ 	.word	0x0000cda0


	//   ....[133]....
        /*04d8*/ 	.word	0x0000ce70


	//   ....[134]....
        /*04dc*/ 	.word	0x0000cfd0


	//   ....[135]....
        /*04e0*/ 	.word	0x0000d070


	//   ....[136]....
        /*04e4*/ 	.word	0x0000d0d0


	//   ....[137]....
        /*04e8*/ 	.word	0x0000d170


	//   ....[138]....
        /*04ec*/ 	.word	0x0000d1d0


	//   ....[139]....
        /*04f0*/ 	.word	0x0000d270


	//   ....[140]....
        /*04f4*/ 	.word	0x0000d2d0


	//   ....[141]....
        /*04f8*/ 	.word	0x0000d370


	//   ....[142]....
        /*04fc*/ 	.word	0x0000d3d0


	//   ....[143]....
        /*0500*/ 	.word	0x0000d470


	//   ....[144]....
        /*0504*/ 	.word	0x0000d4d0


	//   ....[145]....
        /*0508*/ 	.word	0x0000d570


	//   ....[146]....
        /*050c*/ 	.word	0x0000d660


	//   ....[147]....
        /*0510*/ 	.word	0x0000d700


	//   ....[148]....
        /*0514*/ 	.word	0x0000d770


	//   ....[149]....
        /*0518*/ 	.word	0x0000d840


	//   ....[150]....
        /*051c*/ 	.word	0x0000d8a0


	//   ....[151]....
        /*0520*/ 	.word	0x0000d980


	//   ....[152]....
        /*0524*/ 	.word	0x0000d9e0


	//   ....[153]....
        /*0528*/ 	.word	0x0000dac0


	//   ....[154]....
        /*052c*/ 	.word	0x0000db20


	//   ....[155]....
        /*0530*/ 	.word	0x0000dc00


	//   ....[156]....
        /*0534*/ 	.word	0x0000dc60


	//   ....[157]....
        /*0538*/ 	.word	0x0000dd40


	//   ....[158]....
        /*053c*/ 	.word	0x0000de30


	//----- nvinfo : EIATTR_REG_RECONFIG
	.align		4
.L_145:
        /*0540*/ 	.byte	0x01, 0x54
	.zero		2


	//----- nvinfo : EIATTR_SYSCALL_OFFSETS
	.align		4
        /*0544*/ 	.byte	0x04, 0x46
        /*0546*/ 	.short	(.L_147 - .L_146)


	//   ....[0]....
.L_146:
        /*0548*/ 	.word	0x000013f0


	//   ....[1]....
        /*054c*/ 	.word	0x00008250


	//   ....[2]....
        /*0550*/ 	.word	0x00008390


	//   ....[3]....
        /*0554*/ 	.word	0x00008480


	//   ....[4]....
        /*0558*/ 	.word	0x00009090


	//----- nvinfo : EIATTR_MBARRIER_INSTR_OFFSETS
	.align		4
.L_147:
        /*055c*/ 	.byte	0x04, 0x39
        /*055e*/ 	.short	(.L_149 - .L_148)


	//   ....[0]....
.L_148:
        /*0560*/ 	.word	0x00000170
        /*0564*/ 	.word	0x000000ff
        /*0568*/ 	.word	0x00022800
        /*056c*/ 	.short	0x0100
        /*056e*/ 	.byte	0x08
	.zero		1


	//   ....[1]....
        /*0570*/ 	.word	0x00000180
        /*0574*/ 	.word	0x000000ff
        /*0578*/ 	.word	0x00022820
        /*057c*/ 	.short	0x0100
        /*057e*/ 	.byte	0x08
	.zero		1


	//   ....[2]....
        /*0580*/ 	.word	0x00000270
        /*0584*/ 	.word	0x000000ff
        /*0588*/ 	.word	0x00022830
        /*058c*/ 	.short	0x0100
        /*058e*/ 	.byte	0x08
	.zero		1


	//   ....[3]....
        /*0590*/ 	.word	0x00000280
        /*0594*/ 	.word	0x000000ff
        /*0598*/ 	.word	0x00022840
        /*059c*/ 	.short	0x0100
        /*059e*/ 	.byte	0x08
	.zero		1


	//   ....[4]....
        /*05a0*/ 	.word	0x00000290
        /*05a4*/ 	.word	0x000000ff
        /*05a8*/ 	.word	0x00022838
        /*05ac*/ 	.short	0x0100
        /*05ae*/ 	.byte	0x08
	.zero		1


	//   ....[5]....
        /*05b0*/ 	.word	0x000002a0
        /*05b4*/ 	.word	0x000000ff
        /*05b8*/ 	.word	0x00022848
        /*05bc*/ 	.short	0x0100
        /*05be*/ 	.byte	0x08
	.zero		1


	//   ....[6]....
        /*05c0*/ 	.word	0x000003d0
        /*05c4*/ 	.word	0x000000ff
        /*05c8*/ 	.word	0x00022850
        /*05cc*/ 	.short	0x0100
        /*05ce*/ 	.byte	0x08
	.zero		1


	//   ....[7]....
        /*05d0*/ 	.word	0x000003e0
        /*05d4*/ 	.word	0x000000ff
        /*05d8*/ 	.word	0x00022860
        /*05dc*/ 	.short	0x0100
        /*05de*/ 	.byte	0x08
	.zero		1


	//   ....[8]....
        /*05e0*/ 	.word	0x000003f0
        /*05e4*/ 	.word	0x000000ff
        /*05e8*/ 	.word	0x00022858
        /*05ec*/ 	.short	0x0100
        /*05ee*/ 	.byte	0x08
	.zero		1


	//   ....[9]....
        /*05f0*/ 	.word	0x00000400
        /*05f4*/ 	.word	0x000000ff
        /*05f8*/ 	.word	0x00022868
        /*05fc*/ 	.short	0x0100
        /*05fe*/ 	.byte	0x08
	.zero		1


	//   ....[10]....
        /*0600*/ 	.word	0x000004f0
        /*0604*/ 	.word	0x000000ff
        /*0608*/ 	.word	0x00022870
        /*060c*/ 	.short	0x0100
        /*060e*/ 	.byte	0x06
	.zero		1


	//   ....[11]....
        /*0610*/ 	.word	0x00000500
        /*0614*/ 	.word	0x000000ff
        /*0618*/ 	.word	0x00022880
        /*061c*/ 	.short	0x0100
        /*061e*/ 	.byte	0x06
	.zero		1


	//   ....[12]....
        /*0620*/ 	.word	0x00000510
        /*0624*/ 	.word	0x000000ff
        /*0628*/ 	.word	0x00022878
        /*062c*/ 	.short	0x0100
        /*062e*/ 	.byte	0x06
	.zero		1


	//   ....[13]....
        /*0630*/ 	.word	0x00000520
        /*0634*/ 	.word	0x000000ff
        /*0638*/ 	.word	0x00022888
        /*063c*/ 	.short	0x0100
        /*063e*/ 	.byte	0x06
	.zero		1


	//   ....[14]....
        /*0640*/ 	.word	0x00000650
        /*0644*/ 	.word	0x000000ff
        /*0648*/ 	.word	0x00022890
        /*064c*/ 	.short	0x0100
        /*064e*/ 	.byte	0x08
	.zero		1


	//   ....[15]....
        /*0650*/ 	.word	0x00000660
        /*0654*/ 	.word	0x000000ff
        /*0658*/ 	.word	0x000228a0
        /*065c*/ 	.short	0x0100
        /*065e*/ 	.byte	0x08
	.zero		1


	//   ....[16]....
        /*0660*/ 	.word	0x00000670
        /*0664*/ 	.word	0x000000ff
        /*0668*/ 	.word	0x00022898
        /*066c*/ 	.short	0x0100
        /*066e*/ 	.byte	0x08
	.zero		1


	//   ....[17]....
        /*0670*/ 	.word	0x00000680
        /*0674*/ 	.word	0x000000ff
        /*0678*/ 	.word	0x000228a8
        /*067c*/ 	.short	0x0100
        /*067e*/ 	.byte	0x08
	.zero		1


	//   ....[18]....
        /*0680*/ 	.word	0x000007c0
        /*0684*/ 	.word	0x000000ff
        /*0688*/ 	.word	0x000228b0
        /*068c*/ 	.short	0x0100
        /*068e*/ 	.byte	0x08
	.zero		1


	//   ....[19]....
        /*0690*/ 	.word	0x000007d0
        /*0694*/ 	.word	0x000000ff
        /*0698*/ 	.word	0x000228c0
        /*069c*/ 	.short	0x0100
        /*069e*/ 	.byte	0x08
	.zero		1


	//   ....[20]....
        /*06a0*/ 	.word	0x000007e0
        /*06a4*/ 	.word	0x000000ff
        /*06a8*/ 	.word	0x000228b8
        /*06ac*/ 	.short	0x0100
        /*06ae*/ 	.byte	0x08
	.zero		1


	//   ....[21]....
        /*06b0*/ 	.word	0x000007f0
        /*06b4*/ 	.word	0x000000ff
        /*06b8*/ 	.word	0x000228c8
        /*06bc*/ 	.short	0x0100
        /*06be*/ 	.byte	0x08
	.zero		1


	//   ....[22]....
        /*06c0*/ 	.word	0x00001420
        /*06c4*/ 	.word	0x000000ff
        /*06c8*/ 	.word	0x00022800
        /*06cc*/ 	.short	0x010a
        /*06ce*/ 	.byte	0x29
	.zero		1


	//   ....[23]....
        /*06d0*/ 	.word	0x000014b0
        /*06d4*/ 	.word	0x000000ff
        /*06d8*/ 	.word	0x00022830
        /*06dc*/ 	.short	0x010a
        /*06de*/ 	.byte	0x29
	.zero		1


	//   ....[24]....
        /*06e0*/ 	.word	0x000014f0
        /*06e4*/ 	.word	0x000000ff
        /*06e8*/ 	.word	0x00022830
        /*06ec*/ 	.short	0x010a
        /*06ee*/ 	.byte	0x29
	.zero		1


	//   ....[25]....
        /*06f0*/ 	.word	0x00001820
        /*06f4*/ 	.word	0x000000ff
        /*06f8*/ 	.word	0x00000000
        /*06fc*/ 	.short	0x0101
        /*06fe*/ 	.byte	0x04
	.zero		1


	//   ....[26]....
        /*0700*/ 	.word	0x00002b30
        /*0704*/ 	.word	0x000000ff
        /*0708*/ 	.word	0x00022850
        /*070c*/ 	.short	0x010a
        /*070e*/ 	.byte	0x29
	.zero		1


	//   ....[27]....
        /*0710*/ 	.word	0x00002b70
        /*0714*/ 	.word	0x000000ff
        /*0718*/ 	.word	0x00022850
        /*071c*/ 	.short	0x010a
        /*071e*/ 	.byte	0x29
	.zero		1


	//   ....[28]....
        /*0720*/ 	.word	0x00002ed0
        /*0724*/ 	.word	0x000000ff
        /*0728*/ 	.word	0x00000000
        /*072c*/ 	.short	0x0101
        /*072e*/ 	.byte	0x04
	.zero		1


	//   ....[29]....
        /*0730*/ 	.word	0x00003010
        /*0734*/ 	.word	0x000000ff
        /*0738*/ 	.word	0x00022830
        /*073c*/ 	.short	0x010a
        /*073e*/ 	.byte	0x1a
	.zero		1


	//   ....[30]....
        /*0740*/ 	.word	0x00003050
        /*0744*/ 	.word	0x000000ff
        /*0748*/ 	.word	0x00022830
        /*074c*/ 	.short	0x010a
        /*074e*/ 	.byte	0x1a
	.zero		1


	//   ....[31]....
        /*0750*/ 	.word	0x00003280
        /*0754*/ 	.word	0x000000ff
        /*0758*/ 	.word	0x00000000
        /*075c*/ 	.short	0x0101
        /*075e*/ 	.byte	0x0b
	.zero		1


	//   ....[32]....
        /*0760*/ 	.word	0x000048d0
        /*0764*/ 	.word	0x000000ff
        /*0768*/ 	.word	0x00022850
        /*076c*/ 	.short	0x010a
        /*076e*/ 	.byte	0x1a
	.zero		1


	//   ....[33]....
        /*0770*/ 	.word	0x00004910
        /*0774*/ 	.word	0x000000ff
        /*0778*/ 	.word	0x00022850
        /*077c*/ 	.short	0x010a
        /*077e*/ 	.byte	0x1a
	.zero		1


	//   ....[34]....
        /*0780*/ 	.word	0x00004bd0
        /*0784*/ 	.word	0x000000ff
        /*0788*/ 	.word	0x00000000
        /*078c*/ 	.short	0x0101
        /*078e*/ 	.byte	0x0b
	.zero		1


	//   ....[35]....
        /*0790*/ 	.word	0x00005e80
        /*0794*/ 	.word	0x000000ff
        /*0798*/ 	.word	0x00000000
        /*079c*/ 	.short	0x0101
        /*079e*/ 	.byte	0x04
	.zero		1


	//   ....[36]....
        /*07a0*/ 	.word	0x00008990
        /*07a4*/ 	.word	0x000000ff
        /*07a8*/ 	.word	0x00022840
        /*07ac*/ 	.short	0x010a
        /*07ae*/ 	.byte	0x2b
	.zero		1


	//   ....[37]....
        /*07b0*/ 	.word	0x00008ec0
        /*07b4*/ 	.word	0x000000ff
        /*07b8*/ 	.word	0x00022830
        /*07bc*/ 	.short	0x0107
        /*07be*/ 	.byte	0x2b
	.zero		1


	//   ....[38]....
        /*07c0*/ 	.word	0x00008f30
        /*07c4*/ 	.word	0x000000ff
        /*07c8*/ 	.word	0x00022830
        /*07cc*/ 	.short	0x0101
        /*07ce*/ 	.byte	0x2b
	.zero		1


	//   ....[39]....
        /*07d0*/ 	.word	0x000097f0
        /*07d4*/ 	.word	0x000000ff
        /*07d8*/ 	.word	0x00022800
        /*07dc*/ 	.short	0x0107
        /*07de*/ 	.byte	0x2b
	.zero		1


	//   ....[40]....
        /*07e0*/ 	.word	0x00009830
        /*07e4*/ 	.word	0x000000ff
        /*07e8*/ 	.word	0x00022800
        /*07ec*/ 	.short	0x0101
        /*07ee*/ 	.byte	0x2b
	.zero		1


	//   ....[41]....
        /*07f0*/ 	.word	0x00009840
        /*07f4*/ 	.word	0x000000ff
        /*07f8*/ 	.word	0x00022820
        /*07fc*/ 	.short	0x010a
        /*07fe*/ 	.byte	0x2b
	.zero		1


	//   ....[42]....
        /*0800*/ 	.word	0x00009890
        /*0804*/ 	.word	0x000000ff
        /*0808*/ 	.word	0x00022860
        /*080c*/ 	.short	0x010a
        /*080e*/ 	.byte	0x2b
	.zero		1


	//   ....[43]....
        /*0810*/ 	.word	0x00009fc0
        /*0814*/ 	.word	0x000000ff
        /*0818*/ 	.word	0x00022850
        /*081c*/ 	.short	0x0107
        /*081e*/ 	.byte	0x2b
	.zero		1


	//   ....[44]....
        /*0820*/ 	.word	0x0000a040
        /*0824*/ 	.word	0x000000ff
        /*0828*/ 	.word	0x00022850
        /*082c*/ 	.short	0x0101
        /*082e*/ 	.byte	0x2b
	.zero		1


	//   ....[45]....
        /*0830*/ 	.word	0x0000a320
        /*0834*/ 	.word	0x00000020
        /*0838*/ 	.word	0x00022840
        /*083c*/ 	.short	0x010a
        /*083e*/ 	.byte	0x3f
	.zero		1


	//   ....[46]....
        /*0840*/ 	.word	0x0000a750
        /*0844*/ 	.word	0x00000020
        /*0848*/ 	.word	0x00022830
        /*084c*/ 	.short	0x0107
        /*084e*/ 	.byte	0x3f
	.zero		1


	//   ....[47]....
        /*0850*/ 	.word	0x0000a800
        /*0854*/ 	.word	0x00000020
        /*0858*/ 	.word	0x00022830
        /*085c*/ 	.short	0x0101
        /*085e*/ 	.byte	0x3f
	.zero		1


	//   ....[48]....
        /*0860*/ 	.word	0x0000a830
        /*0864*/ 	.word	0x00000020
        /*0868*/ 	.word	0x00022860
        /*086c*/ 	.short	0x010a
        /*086e*/ 	.byte	0x3f
	.zero		1


	//   ....[49]....
        /*0870*/ 	.word	0x0000ad70
        /*0874*/ 	.word	0x00000020
        /*0878*/ 	.word	0x00022850
        /*087c*/ 	.short	0x0107
        /*087e*/ 	.byte	0x3f
	.zero		1


	//   ....[50]....
        /*0880*/ 	.word	0x0000ae40
        /*0884*/ 	.word	0x00000020
        /*0888*/ 	.word	0x00022850
        /*088c*/ 	.short	0x0101
        /*088e*/ 	.byte	0x3f
	.zero		1


	//   ....[51]....
        /*0890*/ 	.word	0x0000af20
        /*0894*/ 	.word	0x00000004
        /*0898*/ 	.word	0x00022820
        /*089c*/ 	.short	0x010a
        /*089e*/ 	.byte	0x3f
	.zero		1


	//   ....[52]....
        /*08a0*/ 	.word	0x0000b060
        /*08a4*/ 	.word	0x00000005
        /*08a8*/ 	.word	0x00022840
        /*08ac*/ 	.short	0x010a
        /*08ae*/ 	.byte	0x3f
	.zero		1


	//   ....[53]....
        /*08b0*/ 	.word	0x0000b100
        /*08b4*/ 	.word	0x00000015
        /*08b8*/ 	.word	0x00022840
        /*08bc*/ 	.short	0x010a
        /*08be*/ 	.byte	0x3f
	.zero		1


	//   ....[54]....
        /*08c0*/ 	.word	0x0000b140
        /*08c4*/ 	.word	0x00000005
        /*08c8*/ 	.word	0x00022860
        /*08cc*/ 	.short	0x010a
        /*08ce*/ 	.byte	0x3f
	.zero		1


	//   ....[55]....
        /*08d0*/ 	.word	0x0000b180
        /*08d4*/ 	.word	0x00000015
        /*08d8*/ 	.word	0x00022860
        /*08dc*/ 	.short	0x010a
        /*08de*/ 	.byte	0x3f
	.zero		1


	//   ....[56]....
        /*08e0*/ 	.word	0x0000b1f0
        /*08e4*/ 	.word	0x00000005
        /*08e8*/ 	.word	0x00022800
        /*08ec*/ 	.short	0x010a
        /*08ee*/ 	.byte	0x3f
	.zero		1


	//   ....[57]....
        /*08f0*/ 	.word	0x0000b250
        /*08f4*/ 	.word	0x00000005
        /*08f8*/ 	.word	0x00022830
        /*08fc*/ 	.short	0x010a
        /*08fe*/ 	.byte	0x3f
	.zero		1


	//   ....[58]....
        /*0900*/ 	.word	0x0000b2b0
        /*0904*/ 	.word	0x00000009
        /*0908*/ 	.word	0x00022850
        /*090c*/ 	.short	0x010a
        /*090e*/ 	.byte	0x3f
	.zero		1


	//   ....[59]....
        /*0910*/ 	.word	0x0000b310
        /*0914*/ 	.word	0x00000000
        /*0918*/ 	.word	0x00022830
        /*091c*/ 	.short	0x010a
        /*091e*/ 	.byte	0x3f
	.zero		1


	//   ....[60]....
        /*0920*/ 	.word	0x0000b370
        /*0924*/ 	.word	0x00000008
        /*0928*/ 	.word	0x00022850
        /*092c*/ 	.short	0x010a
        /*092e*/ 	.byte	0x3f
	.zero		1


	//   ....[61]....
        /*0930*/ 	.word	0x0000b450
        /*0934*/ 	.word	0x00000003
        /*0938*/ 	.word	0x00022840
        /*093c*/ 	.short	0x010a
        /*093e*/ 	.byte	0x3f
	.zero		1


	//   ....[62]....
        /*0940*/ 	.word	0x0000c4c0
        /*0944*/ 	.word	0x00000003
        /*0948*/ 	.word	0x00022820
        /*094c*/ 	.short	0x010a
        /*094e*/ 	.byte	0x3f
	.zero		1


	//   ....[63]....
        /*0950*/ 	.word	0x0000c520
        /*0954*/ 	.word	0x00000003
        /*0958*/ 	.word	0x00022860
        /*095c*/ 	.short	0x010a
        /*095e*/ 	.byte	0x3f
	.zero		1


	//   ....[64]....
        /*0960*/ 	.word	0x0000cf20
        /*0964*/ 	.word	0x00000020
        /*0968*/ 	.word	0x00022840
        /*096c*/ 	.short	0x010a
        /*096e*/ 	.byte	0x3f
	.zero		1


	//   ....[65]....
        /*0970*/ 	.word	0x0000d5b0
        /*0974*/ 	.word	0x00000020
        /*0978*/ 	.word	0x00022860
        /*097c*/ 	.short	0x010a
        /*097e*/ 	.byte	0x3f
	.zero		1


	//   ....[66]....
        /*0980*/ 	.word	0x0000dd80
        /*0984*/ 	.word	0x00000004
        /*0988*/ 	.word	0x00022820
        /*098c*/ 	.short	0x010a
        /*098e*/ 	.byte	0x3f
	.zero		1


	//   ....[67]....
        /*0990*/ 	.word	0x0000def0
        /*0994*/ 	.word	0x00000005
        /*0998*/ 	.word	0x00022840
        /*099c*/ 	.short	0x010a
        /*099e*/ 	.byte	0x3f
	.zero		1


	//   ....[68]....
        /*09a0*/ 	.word	0x0000df40
        /*09a4*/ 	.word	0x00000015
        /*09a8*/ 	.word	0x00022840
        /*09ac*/ 	.short	0x010a
        /*09ae*/ 	.byte	0x3f
	.zero		1


	//   ....[69]....
        /*09b0*/ 	.word	0x0000df90
        /*09b4*/ 	.word	0x00000005
        /*09b8*/ 	.word	0x00022860
        /*09bc*/ 	.short	0x010a
        /*09be*/ 	.byte	0x3f
	.zero		1


	//----- nvinfo : EIATTR_NUM_MBARRIERS
	.align		4
.L_149:
        /*09c0*/ 	.byte	0x03, 0x38
        /*09c2*/ 	.short	0x0016


	//----- nvinfo : EIATTR_EXIT_INSTR_OFFSETS
	.align		4
        /*09c4*/ 	.byte	0x04, 0x1c
        /*09c6*/ 	.short	(.L_151 - .L_150)


	//   ....[0]....
.L_150:
        /*09c8*/ 	.word	0x0000b1d0


	//----- nvinfo : EIATTR_MAX_THREADS
	.align		4
.L_151:
        /*09cc*/ 	.byte	0x04, 0x05
        /*09ce*/ 	.short	(.L_153 - .L_152)
.L_152:
        /*09d0*/ 	.word	0x00000180
        /*09d4*/ 	.word	0x00000001
        /*09d8*/ 	.word	0x00000001


	//----- nvinfo : EIATTR_CRS_STACK_SIZE
	.align		4
.L_153:
        /*09dc*/ 	.byte	0x04, 0x1e
        /*09de*/ 	.short	(.L_155 - .L_154)
.L_154:
        /*09e0*/ 	.word	0x00000000


	//----- nvinfo : EIATTR_CBANK_PARAM_SIZE
	.align		4
.L_155:
        /*09e4*/ 	.byte	0x03, 0x19
        /*09e6*/ 	.short	0x0a70


	//----- nvinfo : EIATTR_PARAM_CBANK
	.align		4
        /*09e8*/ 	.byte	0x04, 0x0a
        /*09ea*/ 	.short	(.L_157 - .L_156)
	.align		4
.L_156:
        /*09ec*/ 	.word	index@(.nv.constant0._ZN7cutlass13device_kernelIN5flash11enable_sm90INS1_16FlashAttnFwdSm90INS1_25CollectiveMainloopFwdSm90ILi2EN4cute5tupleIJNS5_1CILi1EEES8_S8_EEENS6_IJNS7_ILi128EEENS7_ILi96EEENS7_ILi64EEEEEELi256ENS_6half_tEfNS_4arch4Sm90ELb0ELb0ELb0ELb0ELb1ELb0ELb0ELb1ELb0ELb1ELb1ELb0EEENS1_21CollectiveEpilogueFwdINS6_IJSA_NS7_ILi256EEESB_EEES9_SE_SG_Li256ELb0ELb1ELb1ELb0EEENS1_19SingleTileSchedulerILb0ELb1ELb1ELi128EEEEEEEEEvNT_6ParamsE)
        /*09f0*/ 	.short	0x0210
        /*09f2*/ 	.short	0x0a70


	//----- nvinfo : EIATTR_SW_WAR
	.align		4
.L_157:
        /*09f4*/ 	.byte	0x04, 0x36
        /*09f6*/ 	.short	(.L_159 - .L_158)
.L_158:
        /*09f8*/ 	.word	0x00000008
.L_159:


//--------------------- .nv.info._ZN7cutlass13device_kernelIN5flash11enable_sm90INS1_16FlashAttnFwdSm90INS1_25CollectiveMainloopFwdSm90ILi2EN4cute5tupleIJNS5_1CILi1EEES8_S8_EEENS6_IJNS7_ILi128EEENS7_ILi96EEENS7_ILi64EEEEEELi256ENS_6half_tEfNS_4arch4Sm90ELb0ELb0ELb0ELb0ELb1ELb0ELb1ELb1ELb0ELb1ELb1ELb0EEENS1_21CollectiveEpilogueFwdINS6_IJSA_NS7_ILi256EEESB_EEES9_SE_SG_Li256ELb0ELb1ELb1ELb0EEENS1_19SingleTileSchedulerILb0ELb1ELb1ELi128EEEEEEEEEvNT_6ParamsE --------------------------
	.section	.nv.info._ZN7cutlass13device_kernelIN5flash11enable_sm90INS1_16FlashAttnFwdSm90INS1_25CollectiveMainloopFwdSm90ILi2EN4cute5tupleIJNS5_1CILi1EEES8_S8_EEENS6_IJNS7_ILi128EEENS7_ILi96EEENS7_ILi64EEEEEELi256ENS_6half_tEfNS_4arch4Sm90ELb0ELb0ELb0ELb0ELb1ELb0ELb1ELb1ELb0ELb1ELb1ELb0EEENS1_21CollectiveEpilogueFwdINS6_IJSA_NS7_ILi256EEESB_EEES9_SE_SG_Li256ELb0ELb1ELb1ELb0EEENS1_19SingleTileSchedulerILb0ELb1ELb1ELi128EEEEEEEEEvNT_6ParamsE,"",@"SHT_CUDA_INFO"
	.sectionflags	@""
	.align	4


	//----- nvinfo : EIATTR_CUDA_API_VERSION
	.align		4
        /*0000*/ 	.byte	0x04, 0x37
        /*0002*/ 	.short	(.L_161 - .L_160)
.L_160:
        /*0004*/ 	.word	0x00000082


	//----- nvinfo : EIATTR_KPARAM_INFO
	.align		4
.L_161:
        /*0008*/ 	.byte	0x04, 0x17
        /*000a*/ 	.short	(.L_163 - .L_162)
.L_162:
        /*000c*/ 	.word	0x00000000
        /*0010*/ 	.short	0x0000
        /*0012*/ 	.short	0x0070
        /*0014*/ 	.byte	0x00, 0xf0, 0x01, 0x2c


	//----- nvinfo : EIATTR_SPARSE_MMA_MASK
	.align		4
.L_163:
        /*0018*/ 	.byte	0x03, 0x50
        /*001a*/ 	.short	0x0000


	//----- nvinfo : EIATTR_MAXREG_COUNT
	.align		4
        /*001c*/ 	.byte	0x03, 0x1b
        /*001e*/ 	.short	0x00a8


	//----- nvinfo : EIATTR_NUM_BARRIERS
	.align		4
        /*0020*/ 	.byte	0x02, 0x4c
        /*0022*/ 	.byte	0x10
	.zero		1


	//----- nvinfo : EIATTR_EXTERNS
	.align		4
        /*0024*/ 	.byte	0x04, 0x0f
        /*0026*/ 	.short	(.L_165 - .L_164)


	//   ....[0]....
	.align		4
.L_164:
        /*0028*/ 	.word	index@(__assertfail)


	//----- nvinfo : EIATTR_ANNOTATIONS
	.align		4
.L_165:
        /*002c*/ 	.byte	0x04, 0x55
        /*002e*/ 	.short	(.L_167 - .L_166)


	//   ....[0]....
.L_166:
        /*0030*/ 	.word	0x00000001
        /*0034*/ 	.byte	0xd0, 0x08, 0x00, 0x00, 0x01, 0x00, 0x00, 0x00, 0x40, 0x0a, 0x00, 0x00, 0x01, 0x00, 0x00, 0x00
        /*0044*/ 	.byte	0xd0, 0x14, 0x00, 0x00, 0x01, 0x00, 0x00, 0x00, 0xa0, 0x68, 0x00, 0x00, 0x01, 0x00, 0x00, 0x00
        /*0054*/ 	.byte	0xb0, 0x8a, 0x00, 0x00, 0x01, 0x00, 0x00, 0x00, 0xd0, 0x9b, 0x00, 0x00, 0x01, 0x00, 0x00, 0x00
        /*0064*/ 	.byte	0x90, 0xd0, 0x00, 0x00


	//----- nvinfo : EIATTR_MERCURY_ISA_VERSION
	.align		4
.L_167:
        /*0068*/ 	.byte	0x03, 0x5f
        /*006a*/ 	.short	0x0101


	//----- nvinfo : EIATTR_INT_WARP_WIDE_INSTR_OFFSETS
	.align		4
        /*006c*/ 	.byte	0x04, 0x31
        /*006e*/ 	.short	(.L_169 - .L_168)


	//   ....[0]....
.L_168:
        /*0070*/ 	.word	0x000000c0


	//   ....[1]....
        /*0074*/ 	.word	0x000000d0


	//   ....[2]....
        /*0078*/ 	.word	0x000000e0


	//   ....[3]....
        /*007c*/ 	.word	0x00000180


	//----- nvinfo : EIATTR_COOP_GROUP_MASK_REGIDS
	.align		4
.L_169:
        /*0080*/ 	.byte	0x04, 0x29
        /*0082*/ 	.short	(.L_171 - .L_170)


	//   ....[0]....
.L_170:
        /*0084*/ 	.word	0xffffffff


	//   ....[1]....
        /*0088*/ 	.word	0xffffffff


	//   ....[2]....
        /*008c*/ 	.word	0xffffffff


	//   ....[3]....
        /*0090*/ 	.word	0xffffffff


	//   ....[4]....
        /*0094*/ 	.word	0xffffffff


	//   ....[5]....
        /*0098*/ 	.word	0xffffffff


	//   ....[6]....
        /*009c*/ 	.word	0xffffffff


	//   ....[7]....
        /*00a0*/ 	.word	0xffffffff


	//   ....[8]....
        /*00a4*/ 	.word	0xffffffff


	//   ....[9]....
        /*00a8*/ 	.word	0xffffffff


	//   ....[10]....
        /*00ac*/ 	.word	0xffffffff


	//   ....[11]....
        /*00b0*/ 	.word	0xffffffff


	//   ....[12]....
        /*00b4*/ 	.word	0xffffffff


	//   ....[13]....
        /*00b8*/ 	.word	0xffffffff


	//   ....[14]....
        /*00bc*/ 	.word	0xffffffff


	//   ....[15]....
        /*00c0*/ 	.word	0xffffffff


	//   ....[16]....
        /*00c4*/ 	.word	0xffffffff


	//   ....[17]....
        /*00c8*/ 	.word	0xffffffff


	//   ....[18]....
        /*00cc*/ 	.word	0xffffffff


	//   ....[19]....
        /*00d0*/ 	.word	0xffffffff


	//   ....[20]....
        /*00d4*/ 	.word	0xffffffff


	//   ....[21]....
        /*00d8*/ 	.word	0xffffffff


	//   ....[22]....
        /*00dc*/ 	.word	0xffffffff


	//   ....[23]....
        /*00e0*/ 	.word	0xffffffff


	//   ....[24]....
        /*00e4*/ 	.word	0xffffffff


	//   ....[25]....
        /*00e8*/ 	.word	0xffffffff


	//   ....[26]....
        /*00ec*/ 	.word	0xffffffff


	//   ....[27]....
        /*00f0*/ 	.word	0xffffffff


	//   ....[28]....
        /*00f4*/ 	.word	0xffffffff


	//   ....[29]....
        /*00f8*/ 	.word	0xffffffff


	//   ....[30]....
        /*00fc*/ 	.word	0xffffffff


	//   ....[31]....
        /*0100*/ 	.word	0xffffffff


	//   ....[32]....
        /*0104*/ 	.word	0xffffffff


	//   ....[33]....
        /*0108*/ 	.word	0xffffffff


	//   ....[34]....
        /*010c*/ 	.word	0xffffffff


	//   ....[35]....
        /*0110*/ 	.word	0xffffffff


	//   ....[36]....
        /*0114*/ 	.word	0xffffffff


	//   ....[37]....
        /*0118*/ 	.word	0xffffffff


	//   ....[38]....
        /*011c*/ 	.word	0xffffffff


	//   ....[39]....
        /*0120*/ 	.word	0xffffffff


	//   ....[40]....
        /*0124*/ 	.word	0xffffffff


	//   ....[41]....
        /*0128*/ 	.word	0xffffffff


	//   ....[42]....
        /*012c*/ 	.word	0xffffffff


	//   ....[43]....
        /*0130*/ 	.word	0xffffffff


	//   ....[44]....
        /*0134*/ 	.word	0xffffffff


	//   ....[45]....
        /*0138*/ 	.word	0xffffffff


	//   ....[46]....
        /*013c*/ 	.word	0xffffffff


	//   ....[47]....
        /*0140*/ 	.word	0xffffffff


	//   ....[48]....
        /*0144*/ 	.word	0xffffffff


	//   ....[49]....
        /*0148*/ 	.word	0xffffffff


	//   ....[50]....
        /*014c*/ 	.word	0xffffffff


	//   ....[51]....
        /*0150*/ 	.word	0xffffffff


	//   ....[52]....
        /*0154*/ 	.word	0xffffffff


	//   ....[53]....
        /*0158*/ 	.word	0xffffffff


	//   ....[54]....
        /*015c*/ 	.word	0xffffffff


	//   ....[55]....
        /*0160*/ 	.word	0xffffffff


	//   ....[56]....
        /*0164*/ 	.word	0xffffffff


	//   ....[57]....
        /*0168*/ 	.word	0xffffffff


	//   ....[58]....
        /*016c*/ 	.word	0xffffffff


	//   ....[59]....
        /*0170*/ 	.word	0xffffffff


	//   ....[60]....
        /*0174*/ 	.word	0xffffffff


	//   ....[61]....
        /*0178*/ 	.word	0xffffffff


	//   ....[62]....
        /*017c*/ 	.word	0xffffffff


	//   ....[63]....
        /*0180*/ 	.word	0xffffffff


	//   ....[64]....
        /*0184*/ 	.word	0xffffffff


	//   ....[65]....
        /*0188*/ 	.word	0xffffffff


	//   ....[66]....
        /*018c*/ 	.word	0xffffffff


	//   ....[67]....
        /*0190*/ 	.word	0xffffffff


	//   ....[68]....
        /*0194*/ 	.word	0xffffffff


	//   ....[69]....
        /*0198*/ 	.word	0xffffffff


	//   ....[70]....
        /*019c*/ 	.word	0xffffffff


	//   ....[71]....
        /*01a0*/ 	.word	0xffffffff


	//   ....[72]....
        /*01a4*/ 	.word	0xffffffff


	//   ....[73]....
        /*01a8*/ 	.word	0xffffffff


	//   ....[74]....
        /*01ac*/ 	.word	0xffffffff


	//   ....[75]....
        /*01b0*/ 	.word	0xffffffff


	//   ....[76]....
        /*01b4*/ 	.word	0xffffffff


	//   ....[77]....
        /*01b8*/ 	.word	0xffffffff


	//   ....[78]....
        /*01bc*/ 	.word	0xffffffff


	//   ....[79]....
        /*01c0*/ 	.word	0xffffffff


	//   ....[80]....
        /*01c4*/ 	.word	0xffffffff


	//   ....[81]....
        /*01c8*/ 	.word	0xffffffff


	//   ....[82]....
        /*01cc*/ 	.word	0xffffffff


	//   ....[83]....
        /*01d0*/ 	.word	0xffffffff


	//   ....[84]....
        /*01d4*/ 	.word	0xffffffff


	//   ....[85]....
        /*01d8*/ 	.word	0xffffffff


	//   ....[86]....
        /*01dc*/ 	.word	0xffffffff


	//   ....[87]....
        /*01e0*/ 	.word	0xffffffff


	//   ....[88]....
        /*01e4*/ 	.word	0xffffffff


	//   ....[89]....
        /*01e8*/ 	.word	0xffffffff


	//   ....[90]....
        /*01ec*/ 	.word	0xffffffff


	//   ....[91]....
        /*01f0*/ 	.word	0xffffffff


	//   ....[92]....
        /*01f4*/ 	.word	0xffffffff


	//   ....[93]....
        /*01f8*/ 	.word	0xffffffff


	//   ....[94]....
        /*01fc*/ 	.word	0xffffffff


	//   ....[95]....
        /*0200*/ 	.word	0xffffffff


	//   ....[96]....
        /*0204*/ 	.word	0xffffffff


	//   ....[97]....
        /*0208*/ 	.word	0xffffffff


	//   ....[98]....
        /*020c*/ 	.word	0xffffffff


	//   ....[99]....
        /*0210*/ 	.word	0xffffffff


	//   ....[100]....
        /*0214*/ 	.word	0xffffffff


	//   ....[101]....
        /*0218*/ 	.word	0xffffffff


	//   ....[102]....
        /*021c*/ 	.word	0xffffffff


	//   ....[103]....
        /*0220*/ 	.word	0xffffffff


	//   ....[104]....
        /*0224*/ 	.word	0xffffffff


	//   ....[105]....
        /*0228*/ 	.word	0xffffffff


	//   ....[106]....
        /*022c*/ 	.word	0xffffffff


	//   ....[107]....
        /*0230*/ 	.word	0xffffffff


	//   ....[108]....
        /*0234*/ 	.word	0xffffffff


	//   ....[109]....
        /*0238*/ 	.word	0x0500000f


	//   ....[110]....
        /*023c*/ 	.word	0x0500000f


	//   ....[111]....
        /*0240*/ 	.word	0x0500000f


	//   ....[112]....
        /*0244*/ 	.word	0x0500000f


	//   ....[113]....
        /*0248*/ 	.word	0x0500000f


	//   ....[114]....
        /*024c*/ 	.word	0x0500000f


	//   ....[115]....
        /*0250*/ 	.word	0x0500000f


	//   ....[116]....
        /*0254*/ 	.word	0x0500000f


	//   ....[117]....
        /*0258*/ 	.word	0x0500000f


	//   ....[118]....
        /*025c*/ 	.word	0x0500000f


	//   ....[119]....
        /*0260*/ 	.word	0x0500000f


	//   ....[120]....
        /*0264*/ 	.word	0x0500000f


	//   ....[121]....
        /*0268*/ 	.word	0x0500000f


	//   ....[122]....
        /*026c*/ 	.word	0x0500000f


	//   ....[123]....
        /*0270*/ 	.word	0x0500000f


	//   ....[124]....
        /*0274*/ 	.word	0x0500000f


	//   ....[125]....
        /*0278*/ 	.word	0x0500000f


	//   ....[126]....
        /*027c*/ 	.word	0x0500000f


	//   ....[127]....
        /*0280*/ 	.word	0x0500000f


	//   ....[128]....
        /*0284*/ 	.word	0x0500000f


	//   ....[129]....
        /*0288*/ 	.word	0x0500000f


	//   ....[130]....
        /*028c*/ 	.word	0x0500000f


	//   ....[131]....
        /*0290*/ 	.word	0x0500000f


	//   ....[132]....
        /*0294*/ 	.word	0x0500000f


	//   ....[133]....
        /*0298*/ 	.word	0x0500000f


	//   ....[134]....
        /*029c*/ 	.word	0x0500000f


	//   ....[135]....
        /*02a0*/ 	.word	0x0500000f


	//   ....[136]....
        /*02a4*/ 	.word	0x0500000f


	//   ....[137]....
        /*02a8*/ 	.word	0x0500000f


	//   ....[138]....
        /*02ac*/ 	.word	0x0500000f


	//   ....[139]....
        /*02b0*/ 	.word	0x0500000f


	//   ....[140]....
        /*02b4*/ 	.word	0x0500000f


	//   ....[141]....
        /*02b8*/ 	.word	0x0500000f


	//   ....[142]....
        /*02bc*/ 	.word	0x0500000f


	//   ....[143]....
        /*02c0*/ 	.word	0x0500000f


	//   ....[144]....
        /*02c4*/ 	.word	0x0500000f


	//   ....[145]....
        /*02c8*/ 	.word	0x0500000f


	//   ....[146]....
        /*02cc*/ 	.word	0x0500000f


	//   ....[147]....
        /*02d0*/ 	.word	0x0500000f


	//   ....[148]....
        /*02d4*/ 	.word	0x0500000f


	//   ....[149]....
        /*02d8*/ 	.word	0x0500000f


	//   ....[150]....
        /*02dc*/ 	.word	0x0500000f


	//   ....[151]....
        /*02e0*/ 	.word	0x0500000f


	//   ....[152]....
        /*02e4*/ 	.word	0x0500000f


	//   ....[153]....
        /*02e8*/ 	.word	0x0500000f


	//   ....[154]....
        /*02ec*/ 	.word	0x0500000f


	//   ....[155]....
        /*02f0*/ 	.word	0x0500000f


	//   ....[156]....
        /*02f4*/ 	.word	0x0500000f


	//   ....[157]....
        /*02f8*/ 	.word	0x0500000f


	//   ....[158]....
        /*02fc*/ 	.word	0x0500000f


	//   ....[159]....
        /*0300*/ 	.word	0x0500000f


	//   ....[160]....
        /*0304*/ 	.word	0x0500000f


	//   ....[161]....
        /*0308*/ 	.word	0x0500000f


	//   ....[162]....
        /*030c*/ 	.word	0x0500000f


	//   ....[163]....
        /*0310*/ 	.word	0x0500000f


	//   ....[164]....
        /*0314*/ 	.word	0x0500000f


	//   ....[165]....
        /*0318*/ 	.word	0x0500000f


	//   ....[166]....
        /*031c*/ 	.word	0x0500000f


	//   ....[167]....
        /*0320*/ 	.word	0x0500000f


	//   ....[168]....
        /*0324*/ 	.word	0x0500000f


	//   ....[169]....
        /*0328*/ 	.word	0x0500000f


	//   ....[170]....
        /*032c*/ 	.word	0x0500000f


	//   ....[171]....
        /*0330*/ 	.word	0x0500000f


	//   ....[172]....
        /*0334*/ 	.word	0x0500000f


	//   ....[173]....
        /*0338*/ 	.word	0x0500000f


	//   ....[174]....
        /*033c*/ 	.word	0x0500000f


	//   ....[175]....
        /*0340*/ 	.word	0x0500000f


	//   ....[176]....
        /*0344*/ 	.word	0x0500000f


	//   ....[177]....
        /*0348*/ 	.word	0x0500000f


	//   ....[178]....
        /*034c*/ 	.word	0x0500000f


	//   ....[179]....
        /*0350*/ 	.word	0x0500000f


	//   ....[180]....
        /*0354*/ 	.word	0x0500000f


	//   ....[181]....
        /*0358*/ 	.word	0x0500000f


	//   ....[182]....
        /*035c*/ 	.word	0x0500000f


	//   ....[183]....
        /*0360*/ 	.word	0x0500000f


	//   ....[184]....
        /*0364*/ 	.word	0x0500000f


	//   ....[185]....
        /*0368*/ 	.word	0x0500000f


	//   ....[186]....
        /*036c*/ 	.word	0x0500000f


	//   ....[187]....
        /*0370*/ 	.word	0x0500000f


	//   ....[188]....
        /*0374*/ 	.word	0x0500000f


	//   ....[189]....
        /*0378*/ 	.word	0x0500000f


	//   ....[190]....
        /*037c*/ 	.word	0x0500000f


	//----- nvinfo : EIATTR_COOP_GROUP_INSTR_OFFSETS
	.align		4
.L_171:
        /*0380*/ 	.byte	0x04, 0x28
        /*0382*/ 	.short	(.L_173 - .L_172)


	//   ....[0]....
.L_172:
        /*0384*/ 	.word	0x00000080


	//   ....[1]....
        /*0388*/ 	.word	0x00000090


	//   ....[2]....
        /*038c*/ 	.word	0x000002f0


	//   ....[3]....
        /*0390*/ 	.word	0x00000450


	//   ....[4]....
        /*0394*/ 	.word	0x00000570


	//   ....[5]....
        /*0398*/ 	.word	0x000006d0


	//   ....[6]....
        /*039c*/ 	.word	0x000012c0


	//   ....[7]....
        /*03a0*/ 	.word	0x00002b80


	//   ....[8]....
        /*03a4*/ 	.word	0x00002ba0


	//   ....[9]....
        /*03a8*/ 	.word	0x00002bc0


	//   ....[10]....
        /*03ac*/ 	.word	0x00002be0


	//   ....[11]....
        /*03b0*/ 	.word	0x00004890


	//   ....[12]....
        /*03b4*/ 	.word	0x000048f0


	//   ....[13]....
        /*03b8*/ 	.word	0x00004910


	//   ....[14]....
        /*03bc*/ 	.word	0x00004930


	//   ....[15]....
        /*03c0*/ 	.word	0x00005ec0


	//   ....[16]....
        /*03c4*/ 	.word	0x00005f10


	//   ....[17]....
        /*03c8*/ 	.word	0x00005f30


	//   ....[18]....
        /*03cc*/ 	.word	0x00005f50


	//   ....[19]....
        /*03d0*/ 	.word	0x00007030


	//   ....[20]....
        /*03d4*/ 	.word	0x000070a0


	//   ....[21]....
        /*03d8*/ 	.word	0x000070e0


	//   ....[22]....
        /*03dc*/ 	.word	0x00007120


	//   ....[23]....
        /*03e0*/ 	.word	0x00007140


	//   ....[24]....
        /*03e4*/ 	.word	0x00007170


	//   ....[25]....
        /*03e8*/ 	.word	0x00007dc0


	//   ....[26]....
        /*03ec*/ 	.word	0x00007dd0


	//   ....[27]....
        /*03f0*/ 	.word	0x00008e10


	//   ....[28]....
        /*03f4*/ 	.word	0x00009f80


	//   ....[29]....
        /*03f8*/ 	.word	0x00009fa0


	//   ....[30]....
        /*03fc*/ 	.word	0x00009fc0


	//   ....[31]....
        /*0400*/ 	.word	0x00009fe0


	//   ....[32]....
        /*0404*/ 	.word	0x0000a030


	//   ....[33]....
        /*0408*/ 	.word	0x0000a050


	//   ....[34]....
        /*040c*/ 	.word	0x0000a0a0


	//   ....[35]....
        /*0410*/ 	.word	0x0000a0c0


	//   ....[36]....
        /*0414*/ 	.word	0x0000a110


	//   ....[37]....
        /*0418*/ 	.word	0x0000a130


	//   ....[38]....
        /*041c*/ 	.word	0x0000a180


	//   ....[39]....
        /*0420*/ 	.word	0x0000a1a0


	//   ....[40]....
        /*0424*/ 	.word	0x0000a720


	//   ....[41]....
        /*0428*/ 	.word	0x0000a760


	//   ....[42]....
        /*042c*/ 	.word	0x0000a780


	//   ....[43]....
        /*0430*/ 	.word	0x0000a7a0


	//   ....[44]....
        /*0434*/ 	.word	0x0000a7b0


	//   ....[45]....
        /*0438*/ 	.word	0x0000a840


	//   ....[46]....
        /*043c*/ 	.word	0x0000a880


	//   ....[47]....
        /*0440*/ 	.word	0x0000a900


	//   ....[48]....
        /*0444*/ 	.word	0x0000a930


	//   ....[49]....
        /*0448*/ 	.word	0x0000a970


	//   ....[50]....
        /*044c*/ 	.word	0x0000a9a0


	//   ....[51]....
        /*0450*/ 	.word	0x0000aa10


	//   ....[52]....
        /*0454*/ 	.word	0x0000aa40


	//   ....[53]....
        /*0458*/ 	.word	0x0000aa70


	//   ....[54]....
        /*045c*/ 	.word	0x0000aaf0


	//   ....[55]....
        /*0460*/ 	.word	0x0000abb0


	//   ....[56]....
        /*0464*/ 	.word	0x0000b180


	//   ....[57]....
        /*0468*/ 	.word	0x0000b1b0


	//   ....[58]....
        /*046c*/ 	.word	0x0000b230


	//   ....[59]....
        /*0470*/ 	.word	0x0000b290


	//   ....[60]....
        /*0474*/ 	.word	0x0000b2c0


	//   ....[61]....
        /*0478*/ 	.word	0x0000b300


	//   ....[62]....
        /*047c*/ 	.word	0x0000b3b0


	//   ....[63]....
        /*0480*/ 	.word	0x0000b3d0


	//   ....[64]....
        /*0484*/ 	.word	0x0000b4a0


	//   ....[65]....
        /*0488*/ 	.word	0x0000b4b0


	//   ....[66]....
        /*048c*/ 	.word	0x0000b550


	//   ....[67]....
        /*0490*/ 	.word	0x0000b580


	//   ....[68]....
        /*0494*/ 	.word	0x0000b620


	//   ....[69]....
        /*0498*/ 	.word	0x0000b640


	//   ....[70]....
        /*049c*/ 	.word	0x0000b6d0


	//   ....[71]....
        /*04a0*/ 	.word	0x0000b720


	//   ....[72]....
        /*04a4*/ 	.word	0x0000bae0


	//   ....[73]....
        /*04a8*/ 	.word	0x0000bb10


	//   ....[74]....
        /*04ac*/ 	.word	0x0000bb40


	//   ....[75]....
        /*04b0*/ 	.word	0x0000bb60


	//   ....[76]....
        /*04b4*/ 	.word	0x0000bb80


	//   ....[77]....
        /*04b8*/ 	.word	0x0000bbb0


	//   ....[78]....
        /*04bc*/ 	.word	0x0000bbd0


	//   ....[79]....
        /*04c0*/ 	.word	0x0000bbf0


	//   ....[80]....
        /*04c4*/ 	.word	0x0000bc80


	//   ....[81]....
        /*04c8*/ 	.word	0x0000bca0


	//   ....[82]....
        /*04cc*/ 	.word	0x0000bcd0


	//   ....[83]....
        /*04d0*/ 	.word	0x0000bd80


	//   ....[84]....
        /*04d4*/ 	.word	0x0000c5a0


	//   ....[85]....
        /*04d8*/ 	.word	0x0000c5c0


	//   ....[86]....
        /*04dc*/ 	.word	0x0000c5d0


	//   ....[87]....
        /*04e0*/ 	.word	0x0000c5e0


	//   ....[88]....
        /*04e4*/ 	.word	0x0000c600


	//   ....[89]....
        /*04e8*/ 	.word	0x0000c620


	//   ....[90]....
        /*04ec*/ 	.word	0x0000c650


	//   ....[91]....
        /*04f0*/ 	.word	0x0000c690


	//   ....[92]....
        /*04f4*/ 	.word	0x0000c6b0


	//   ....[93]....
        /*04f8*/ 	.word	0x0000c6e0


	//   ....[94]....
        /*04fc*/ 	.word	0x0000c700


	//   ....[95]....
        /*0500*/ 	.word	0x0000c730


	//   ....[96]....
        /*0504*/ 	.word	0x0000ca90


	//   ....[97]....
        /*0508*/ 	.word	0x0000cab0


	//   ....[98]....
        /*050c*/ 	.word	0x0000cac0


	//   ....[99]....
        /*0510*/ 	.word	0x0000cad0


	//   ....[100]....
        /*0514*/ 	.word	0x0000cae0


	//   ....[101]....
        /*0518*/ 	.word	0x0000cb00


	//   ....[102]....
        /*051c*/ 	.word	0x0000cb70


	//   ....[103]....
        /*0520*/ 	.word	0x0000cb90


	//   ....[104]....
        /*0524*/ 	.word	0x0000cbf0


	//   ....[105]....
        /*0528*/ 	.word	0x0000cc00


	//   ....[106]....
        /*052c*/ 	.word	0x0000cc70


	//   ....[107]....
        /*0530*/ 	.word	0x0000ccf0


	//   ....[108]....
        /*0534*/ 	.word	0x0000d020


	//   ....[109]....
        /*0538*/ 	.word	0x0000d580


	//   ....[110]....
        /*053c*/ 	.word	0x0000d670


	//   ....[111]....
        /*0540*/ 	.word	0x0000d710


	//   ....[112]....
        /*0544*/ 	.word	0x0000d770


	//   ....[113]....
        /*0548*/ 	.word	0x0000d830


	//   ....[114]....
        /*054c*/ 	.word	0x0000d890


	//   ....[115]....
        /*0550*/ 	.word	0x0000d950


	//   ....[116]....
        /*0554*/ 	.word	0x0000d9b0


	//   ....[117]....
        /*0558*/ 	.word	0x0000da70


	//   ....[118]....
        /*055c*/ 	.word	0x0000dad0


	//   ....[119]....
        /*0560*/ 	.word	0x0000db90


	//   ....[120]....
        /*0564*/ 	.word	0x0000dbf0


	//   ....[121]....
        /*0568*/ 	.word	0x0000dc90


	//   ....[122]....
        /*056c*/ 	.word	0x0000dd20


	//   ....[123]....
        /*0570*/ 	.word	0x0000dd70


	//   ....[124]....
        /*0574*/ 	.word	0x0000de30


	//   ....[125]....
        /*0578*/ 	.word	0x0000df30


	//   ....[126]....
        /*057c*/ 	.word	0x0000e040


	//   ....[127]....
        /*0580*/ 	.word	0x0000e0c0


	//   ....[128]....
        /*0584*/ 	.word	0x0000e160


	//   ....[129]....
        /*0588*/ 	.word	0x0000e230


	//   ....[130]....
        /*058c*/ 	.word	0x0000e350


	//   ....[131]....
        /*0590*/ 	.word	0x0000e3b0


	//   ....[132]....
        /*0594*/ 	.word	0x0000e410


	//   ....[133]....
        /*0598*/ 	.word	0x0000e510


	//   ....[134]....
        /*059c*/ 	.word	0x0000e5a0


	//   ....[135]....
        /*05a0*/ 	.word	0x0000e680


	//   ....[136]....
        /*05a4*/ 	.word	0x0000e790


	//   ....[137]....
        /*05a8*/ 	.word	0x0000e7e0


	//   ....[138]....
        /*05ac*/ 	.word	0x0000e870


	//   ....[139]....
        /*05b0*/ 	.word	0x0000e910


	//   ....[140]....
        /*05b4*/ 	.word	0x0000e9a0


	//   ....[141]....
        /*05b8*/ 	.word	0x0000ea70


	//   ....[142]....
        /*05bc*/ 	.word	0x0000eba0


	//   ....[143]....
        /*05c0*/ 	.word	0x0000ebf0


	//   ....[144]....
        /*05c4*/ 	.word	0x0000ec60


	//   ....[145]....
        /*05c8*/ 	.word	0x0000ed50


	//   ....[146]....
        /*05cc*/ 	.word	0x0000ee80


	//   ....[147]....
        /*05d0*/ 	.word	0x0000eed0


	//   ....[148]....
        /*05d4*/ 	.word	0x0000ef40


	//   ....[149]....
        /*05d8*/ 	.word	0x0000f030


	//   ....[150]....
        /*05dc*/ 	.word	0x0000f160


	//   ....[151]....
        /*05e0*/ 	.word	0x0000f1b0


	//   ....[152]....
        /*05e4*/ 	.word	0x0000f230


	//   ....[153]....
        /*05e8*/ 	.word	0x0000f300


	//   ....[154]....
        /*05ec*/ 	.word	0x0000f450


	//   ....[155]....
        /*05f0*/ 	.word	0x0000f530


	//   ....[156]....
        /*05f4*/ 	.word	0x0000f5b0


	//   ....[157]....
        /*05f8*/ 	.word	0x0000f670


	//   ....[158]....
        /*05fc*/ 	.word	0x0000f750


	//   ....[159]....
        /*0600*/ 	.word	0x0000f810


	//   ....[160]....
        /*0604*/ 	.word	0x0000f8f0


	//   ....[161]....
        /*0608*/ 	.word	0x0000f9b0


	//   ....[162]....
        /*060c*/ 	.word	0x0000fa90


	//   ....[163]....
        /*0610*/ 	.word	0x0000fb50


	//   ....[164]....
        /*0614*/ 	.word	0x0000fc30


	//   ....[165]....
        /*0618*/ 	.word	0x0000fcf0


	//   ....[166]....
        /*061c*/ 	.word	0x0000fe50


	//   ....[167]....
        /*0620*/ 	.word	0x0000fef0


	//   ....[168]....
        /*0624*/ 	.word	0x0000ff50


	//   ....[169]....
        /*0628*/ 	.word	0x0000fff0


	//   ....[170]....
        /*062c*/ 	.word	0x00010050


	//   ....[171]....
        /*0630*/ 	.word	0x000100f0


	//   ....[172]....
        /*0634*/ 	.word	0x00010150


	//   ....[173]....
        /*0638*/ 	.word	0x000101f0


	//   ....[174]....
        /*063c*/ 	.word	0x00010250


	//   ....[175]....
        /*0640*/ 	.word	0x000102f0


	//   ....[176]....
        /*0644*/ 	.word	0x00010350


	//   ....[177]....
        /*0648*/ 	.word	0x000103f0


	//   ....[178]....
        /*064c*/ 	.word	0x000104d0


	//   ....[179]....
        /*0650*/ 	.word	0x00010570


	//   ....[180]....
        /*0654*/ 	.word	0x000105e0


	//   ....[181]....
        /*0658*/ 	.word	0x000106b0


	//   ....[182]....
        /*065c*/ 	.word	0x00010710


	//   ....[183]....
        /*0660*/ 	.word	0x000107e0


	//   ....[184]....
        /*0664*/ 	.word	0x00010840


	//   ....[185]....
        /*0668*/ 	.word	0x00010910


	//   ....[186]....
        /*066c*/ 	.word	0x00010970


	//   ....[187]....
        /*0670*/ 	.word	0x00010a40


	//   ....[188]....
        /*0674*/ 	.word	0x00010aa0


	//   ....[189]....
        /*0678*/ 	.word	0x00010b70


	//   ....[190]....
        /*067c*/ 	.word	0x00010c80


	//----- nvinfo : EIATTR_REG_RECONFIG
	.align		4
.L_173:
        /*0680*/ 	.byte	0x01, 0x54
	.zero		2


	//----- nvinfo : EIATTR_SYSCALL_OFFSETS
	.align		4
        /*0684*/ 	.byte	0x04, 0x46
        /*0686*/ 	.short	(.L_175 - .L_174)


	//   ....[0]....
.L_174:
        /*0688*/ 	.word	0x00001460


	//   ....[1]....
        /*068c*/ 	.word	0x00009590


	//   ....[2]....
        /*0690*/ 	.word	0x000096d0


	//   ....[3]....
        /*0694*/ 	.word	0x000097c0


	//   ....[4]....
        /*0698*/ 	.word	0x0000a420


	//   ....[5]....
        /*069c*/ 	.word	0x0000aeb0


	//----- nvinfo : EIATTR_MBARRIER_INSTR_OFFSETS
	.align		4
.L_175:
        /*06a0*/ 	.byte	0x04, 0x39
        /*06a2*/ 	.short	(.L_177 - .L_176)


	//   ....[0]....
.L_176:
        /*06a4*/ 	.word	0x00000190
        /*06a8*/ 	.word	0x000000ff
        /*06ac*/ 	.word	0x00032400
        /*06b0*/ 	.short	0x0100
        /*06b2*/ 	.byte	0x08
	.zero		1


	//   ....[1]....
        /*06b4*/ 	.word	0x000001a0
        /*06b8*/ 	.word	0x000000ff
        /*06bc*/ 	.word	0x00032410
        /*06c0*/ 	.short	0x0100
        /*06c2*/ 	.byte	0x08
	.zero		1


	//   ....[2]....
        /*06c4*/ 	.word	0x000001b0
        /*06c8*/ 	.word	0x000000ff
        /*06cc*/ 	.word	0x00032420
        /*06d0*/ 	.short	0x0100
        /*06d2*/ 	.byte	0x08
	.zero		1


	//   ....[3]....
        /*06d4*/ 	.word	0x000002a0
        /*06d8*/ 	.word	0x000000ff
        /*06dc*/ 	.word	0x00032430
        /*06e0*/ 	.short	0x0100
        /*06e2*/ 	.byte	0x08
	.zero		1


	//   ....[4]....
        /*06e4*/ 	.word	0x000002b0
        /*06e8*/ 	.word	0x000000ff
        /*06ec*/ 	.word	0x00032440
        /*06f0*/ 	.short	0x0100
        /*06f2*/ 	.byte	0x08
	.zero		1


	//   ....[5]....
        /*06f4*/ 	.word	0x000002c0
        /*06f8*/ 	.word	0x000000ff
        /*06fc*/ 	.word	0x00032438
        /*0700*/ 	.short	0x0100
        /*0702*/ 	.byte	0x08
	.zero		1


	//   ....[6]....
        /*0704*/ 	.word	0x000002d0
        /*0708*/ 	.word	0x000000ff
        /*070c*/ 	.word	0x00032448
        /*0710*/ 	.short	0x0100
        /*0712*/ 	.byte	0x08
	.zero		1


	//   ....[7]....
        /*0714*/ 	.word	0x00000400
        /*0718*/ 	.word	0x000000ff
        /*071c*/ 	.word	0x00032450
        /*0720*/ 	.short	0x0100
        /*0722*/ 	.byte	0x08
	.zero		1


	//   ....[8]....
        /*0724*/ 	.word	0x00000410
        /*0728*/ 	.word	0x000000ff
        /*072c*/ 	.word	0x00032460
        /*0730*/ 	.short	0x0100
        /*0732*/ 	.byte	0x08
	.zero		1


	//   ....[9]....
        /*0734*/ 	.word	0x00000420
        /*0738*/ 	.word	0x000000ff
        /*073c*/ 	.word	0x00032458
        /*0740*/ 	.short	0x0100
        /*0742*/ 	.byte	0x08
	.zero		1


	//   ....[10]....
        /*0744*/ 	.word	0x00000430
        /*0748*/ 	.word	0x000000ff
        /*074c*/ 	.word	0x00032468
        /*0750*/ 	.short	0x0100
        /*0752*/ 	.byte	0x08
	.zero		1


	//   ....[11]....
        /*0754*/ 	.word	0x00000520
        /*0758*/ 	.word	0x000000ff
        /*075c*/ 	.word	0x00032470
        /*0760*/ 	.short	0x0100
        /*0762*/ 	.byte	0x06
	.zero		1


	//   ....[12]....
        /*0764*/ 	.word	0x00000530
        /*0768*/ 	.word	0x000000ff
        /*076c*/ 	.word	0x00032480
        /*0770*/ 	.short	0x0100
        /*0772*/ 	.byte	0x06
	.zero		1


	//   ....[13]....
        /*0774*/ 	.word	0x00000540
        /*0778*/ 	.word	0x000000ff
        /*077c*/ 	.word	0x00032478
        /*0780*/ 	.short	0x0100
        /*0782*/ 	.byte	0x06
	.zero		1


	//   ....[14]....
        /*0784*/ 	.word	0x00000550
        /*0788*/ 	.word	0x000000ff
        /*078c*/ 	.word	0x00032488
        /*0790*/ 	.short	0x0100
        /*0792*/ 	.byte	0x06
	.zero		1


	//   ....[15]....
        /*0794*/ 	.word	0x00000680
        /*0798*/ 	.word	0x000000ff
        /*079c*/ 	.word	0x00032490
        /*07a0*/ 	.short	0x0100
        /*07a2*/ 	.byte	0x08
	.zero		1


	//   ....[16]....
        /*07a4*/ 	.word	0x00000690
        /*07a8*/ 	.word	0x000000ff
        /*07ac*/ 	.word	0x000324a0
        /*07b0*/ 	.short	0x0100
        /*07b2*/ 	.byte	0x08
	.zero		1


	//   ....[17]....
        /*07b4*/ 	.word	0x000006a0
        /*07b8*/ 	.word	0x000000ff
        /*07bc*/ 	.word	0x00032498
        /*07c0*/ 	.short	0x0100
        /*07c2*/ 	.byte	0x08
	.zero		1


	//   ....[18]....
        /*07c4*/ 	.word	0x000006b0
        /*07c8*/ 	.word	0x000000ff
        /*07cc*/ 	.word	0x000324a8
        /*07d0*/ 	.short	0x0100
        /*07d2*/ 	.byte	0x08
	.zero		1


	//   ....[19]....
        /*07d4*/ 	.word	0x000007f0
        /*07d8*/ 	.word	0x000000ff
        /*07dc*/ 	.word	0x000324b0
        /*07e0*/ 	.short	0x0100
        /*07e2*/ 	.byte	0x08
	.zero		1


	//   ....[20]....
        /*07e4*/ 	.word	0x00000800
        /*07e8*/ 	.word	0x000000ff
        /*07ec*/ 	.word	0x000324c0
        /*07f0*/ 	.short	0x0100
        /*07f2*/ 	.byte	0x08
	.zero		1


	//   ....[21]....
        /*07f4*/ 	.word	0x00000810
        /*07f8*/ 	.word	0x000000ff
        /*07fc*/ 	.word	0x000324b8
        /*0800*/ 	.short	0x0100
        /*0802*/ 	.byte	0x08
	.zero		1


	//   ....[22]....
        /*0804*/ 	.word	0x00000820
        /*0808*/ 	.word	0x000000ff
        /*080c*/ 	.word	0x000324c8
        /*0810*/ 	.short	0x0100
        /*0812*/ 	.byte	0x08
	.zero		1


	//   ....[23]....
        /*0814*/ 	.word	0x000014a0
        /*0818*/ 	.word	0x000000ff
        /*081c*/ 	.word	0x00032400
        /*0820*/ 	.short	0x010a
        /*0822*/ 	.byte	0x04
	.zero		1


	//   ....[24]....
        /*0824*/ 	.word	0x00001560
        /*0828*/ 	.word	0x000000ff
        /*082c*/ 	.word	0x00032430
        /*0830*/ 	.short	0x010a
        /*0832*/ 	.byte	0x04
	.zero		1


	//   ....[25]....
        /*0834*/ 	.word	0x000015b0
        /*0838*/ 	.word	0x000000ff
        /*083c*/ 	.word	0x00032430
        /*0840*/ 	.short	0x010a
        /*0842*/ 	.byte	0x04
	.zero		1


	//   ....[26]....
        /*0844*/ 	.word	0x00001930
        /*0848*/ 	.word	0x000000ff
        /*084c*/ 	.word	0x00032410
        /*0850*/ 	.short	0x010a
        /*0852*/ 	.byte	0x09
	.zero		1


	//   ....[27]....
        /*0854*/ 	.word	0x00001980
        /*0858*/ 	.word	0x000000ff
        /*085c*/ 	.word	0x00032450
        /*0860*/ 	.short	0x010a
        /*0862*/ 	.byte	0x04
	.zero		1


	//   ....[28]....
        /*0864*/ 	.word	0x000019d0
        /*0868*/ 	.word	0x000000ff
        /*086c*/ 	.word	0x00032450
        /*0870*/ 	.short	0x010a
        /*0872*/ 	.byte	0x04
	.zero		1


	//   ....[29]....
        /*0874*/ 	.word	0x00002430
        /*0878*/ 	.word	0x000000ff
        /*087c*/ 	.word	0x00000000
        /*0880*/ 	.short	0x0101
        /*0882*/ 	.byte	0x0a
	.zero		1


	//   ....[30]....
        /*0884*/ 	.word	0x00003920
        /*0888*/ 	.word	0x000000ff
        /*088c*/ 	.word	0x00000000
        /*0890*/ 	.short	0x0101
        /*0892*/ 	.byte	0x07
	.zero		1


	//   ....[31]....
        /*0894*/ 	.word	0x00003aa0
        /*0898*/ 	.word	0x000000ff
        /*089c*/ 	.word	0x00032430
        /*08a0*/ 	.short	0x010a
        /*08a2*/ 	.byte	0x3c
	.zero		1


	//   ....[32]....
        /*08a4*/ 	.word	0x00003ae0
        /*08a8*/ 	.word	0x000000ff
        /*08ac*/ 	.word	0x00032430
        /*08b0*/ 	.short	0x010a
        /*08b2*/ 	.byte	0x3c
	.zero		1


	//   ....[33]....
        /*08b4*/ 	.word	0x00003e30
        /*08b8*/ 	.word	0x000000ff
        /*08bc*/ 	.word	0x00032450
        /*08c0*/ 	.short	0x010a
        /*08c2*/ 	.byte	0x3c
	.zero		1


	//   ....[34]....
        /*08c4*/ 	.word	0x00003e70
        /*08c8*/ 	.word	0x000000ff
        /*08cc*/ 	.word	0x00032450
        /*08d0*/ 	.short	0x010a
        /*08d2*/ 	.byte	0x3c
	.zero		1


	//   ....[35]....
        /*08d4*/ 	.word	0x00004690
        /*08d8*/ 	.word	0x000000ff
        /*08dc*/ 	.word	0x00000000
        /*08e0*/ 	.short	0x0101
        /*08e2*/ 	.byte	0x0a
	.zero		1


	//   ....[36]....
        /*08e4*/ 	.word	0x00005ea0
        /*08e8*/ 	.word	0x000000ff
        /*08ec*/ 	.word	0x00000000
        /*08f0*/ 	.short	0x0101
        /*08f2*/ 	.byte	0x3c
	.zero		1


	//   ....[37]....
        /*08f4*/ 	.word	0x00007160
        /*08f8*/ 	.word	0x000000ff
        /*08fc*/ 	.word	0x00000000
        /*0900*/ 	.short	0x0101
        /*0902*/ 	.byte	0x04
	.zero		1


	//   ....[38]....
        /*0904*/ 	.word	0x00009d20
        /*0908*/ 	.word	0x000000ff
        /*090c*/ 	.word	0x00032440
        /*0910*/ 	.short	0x010a
        /*0912*/ 	.byte	0x2a
	.zero		1


	//   ....[39]....
        /*0914*/ 	.word	0x0000a240
        /*0918*/ 	.word	0x000000ff
        /*091c*/ 	.word	0x00032430
        /*0920*/ 	.short	0x0107
        /*0922*/ 	.byte	0x2a
	.zero		1


	//   ....[40]....
        /*0924*/ 	.word	0x0000a2b0
        /*0928*/ 	.word	0x000000ff
        /*092c*/ 	.word	0x00032430
        /*0930*/ 	.short	0x0101
        /*0932*/ 	.byte	0x2a
	.zero		1


	//   ....[41]....
        /*0934*/ 	.word	0x0000ad30
        /*0938*/ 	.word	0x000000ff
        /*093c*/ 	.word	0x00032400
        /*0940*/ 	.short	0x0107
        /*0942*/ 	.byte	0x2a
	.zero		1


	//   ....[42]....
        /*0944*/ 	.word	0x0000ad80
        /*0948*/ 	.word	0x000000ff
        /*094c*/ 	.word	0x00032400
        /*0950*/ 	.short	0x0101
        /*0952*/ 	.byte	0x2a
	.zero		1


	//   ....[43]....
        /*0954*/ 	.word	0x0000b810
        /*0958*/ 	.word	0x000000ff
        /*095c*/ 	.word	0x00032410
        /*0960*/ 	.short	0x0107
        /*0962*/ 	.byte	0x2a
	.zero		1


	//   ....[44]....
        /*0964*/ 	.word	0x0000b870
        /*0968*/ 	.word	0x000000ff
        /*096c*/ 	.word	0x00032410
        /*0970*/ 	.short	0x0101
        /*0972*/ 	.byte	0x2a
	.zero		1


	//   ....[45]....
        /*0974*/ 	.word	0x0000b880
        /*0978*/ 	.word	0x000000ff
        /*097c*/ 	.word	0x00032420
        /*0980*/ 	.short	0x010a
        /*0982*/ 	.byte	0x2a
	.zero		1


	//   ....[46]....
        /*0984*/ 	.word	0x0000b8d0
        /*0988*/ 	.word	0x000000ff
        /*098c*/ 	.word	0x00032460
        /*0990*/ 	.short	0x010a
        /*0992*/ 	.byte	0x2a
	.zero		1


	//   ....[47]....
        /*0994*/ 	.word	0x0000c000
        /*0998*/ 	.word	0x000000ff
        /*099c*/ 	.word	0x00032450
        /*09a0*/ 	.short	0x0107
        /*09a2*/ 	.byte	0x2a
	.zero		1


	//   ....[48]....
        /*09a4*/ 	.word	0x0000c080
        /*09a8*/ 	.word	0x000000ff
        /*09ac*/ 	.word	0x00032450
        /*09b0*/ 	.short	0x0101
        /*09b2*/ 	.byte	0x2a
	.zero		1


	//   ....[49]....
        /*09b4*/ 	.word	0x0000c3a0
        /*09b8*/ 	.word	0x00000013
        /*09bc*/ 	.word	0x00032440
        /*09c0*/ 	.short	0x010a
        /*09c2*/ 	.byte	0x3f
	.zero		1


	//   ....[50]....
        /*09c4*/ 	.word	0x0000c7d0
        /*09c8*/ 	.word	0x00000013
        /*09cc*/ 	.word	0x00032430
        /*09d0*/ 	.short	0x0107
        /*09d2*/ 	.byte	0x3f
	.zero		1


	//   ....[51]....
        /*09d4*/ 	.word	0x0000c880
        /*09d8*/ 	.word	0x00000013
        /*09dc*/ 	.word	0x00032430
        /*09e0*/ 	.short	0x0101
        /*09e2*/ 	.byte	0x3f
	.zero		1


	//   ....[52]....
        /*09e4*/ 	.word	0x0000c8b0
        /*09e8*/ 	.word	0x00000013
        /*09ec*/ 	.word	0x00032460
        /*09f0*/ 	.short	0x010a
        /*09f2*/ 	.byte	0x3f
	.zero		1


	//   ....[53]....
        /*09f4*/ 	.word	0x0000cdf0
        /*09f8*/ 	.word	0x00000013
        /*09fc*/ 	.word	0x00032450
        /*0a00*/ 	.short	0x0107
        /*0a02*/ 	.byte	0x3f
	.zero		1


	//   ....[54]....
        /*0a04*/ 	.word	0x0000ceb0
        /*0a08*/ 	.word	0x00000013
        /*0a0c*/ 	.word	0x00032450
        /*0a10*/ 	.short	0x0101
        /*0a12*/ 	.byte	0x3f
	.zero		1


	//   ....[55]....
        /*0a14*/ 	.word	0x0000cfa0
        /*0a18*/ 	.word	0x00000004
        /*0a1c*/ 	.word	0x00032420
        /*0a20*/ 	.short	0x010a
        /*0a22*/ 	.byte	0x3f
	.zero		1


	//   ....[56]....
        /*0a24*/ 	.word	0x0000d130
        /*0a28*/ 	.word	0x00000005
        /*0a2c*/ 	.word	0x00032440
        /*0a30*/ 	.short	0x010a
        /*0a32*/ 	.byte	0x3f
	.zero		1


	//   ....[57]....
        /*0a34*/ 	.word	0x0000d1d0
        /*0a38*/ 	.word	0x00000011
        /*0a3c*/ 	.word	0x00032440
        /*0a40*/ 	.short	0x010a
        /*0a42*/ 	.byte	0x3f
	.zero		1


	//   ....[58]....
        /*0a44*/ 	.word	0x0000d210
        /*0a48*/ 	.word	0x00000005
        /*0a4c*/ 	.word	0x00032460
        /*0a50*/ 	.short	0x010a
        /*0a52*/ 	.byte	0x3f
	.zero		1


	//   ....[59]....
        /*0a54*/ 	.word	0x0000d250
        /*0a58*/ 	.word	0x00000011
        /*0a5c*/ 	.word	0x00032460
        /*0a60*/ 	.short	0x010a
        /*0a62*/ 	.byte	0x3f
	.zero		1


	//   ....[60]....
        /*0a64*/ 	.word	0x0000d2d0
        /*0a68*/ 	.word	0x00000003
        /*0a6c*/ 	.word	0x00032400
        /*0a70*/ 	.short	0x010a
        /*0a72*/ 	.byte	0x3f
	.zero		1


	//   ....[61]....
        /*0a74*/ 	.word	0x0000d340
        /*0a78*/ 	.word	0x00000003
        /*0a7c*/ 	.word	0x00032430
        /*0a80*/ 	.short	0x010a
        /*0a82*/ 	.byte	0x3f
	.zero		1


	//   ....[62]....
        /*0a84*/ 	.word	0x0000d3b0
        /*0a88*/ 	.word	0x00000003
        /*0a8c*/ 	.word	0x00032410
        /*0a90*/ 	.short	0x010a
        /*0a92*/ 	.byte	0x3f
	.zero		1


	//   ....[63]....
        /*0a94*/ 	.word	0x0000d420
        /*0a98*/ 	.word	0x00000003
        /*0a9c*/ 	.word	0x00032450
        /*0aa0*/ 	.short	0x010a
        /*0aa2*/ 	.byte	0x3f
	.zero		1


	//   ....[64]....
        /*0aa4*/ 	.word	0x0000d480
        /*0aa8*/ 	.word	0x00000099
        /*0aac*/ 	.word	0x00032430
        /*0ab0*/ 	.short	0x010a
        /*0ab2*/ 	.byte	0x3f
	.zero		1


	//   ....[65]....
        /*0ab4*/ 	.word	0x0000d4e0
        /*0ab8*/ 	.word	0x000000cb
        /*0abc*/ 	.word	0x00032450
        /*0ac0*/ 	.short	0x010a
        /*0ac2*/ 	.byte	0x3f
	.zero		1


	//   ....[66]....
        /*0ac4*/ 	.word	0x0000d5c0
        /*0ac8*/ 	.word	0x00000003
        /*0acc*/ 	.word	0x00032440
        /*0ad0*/ 	.short	0x010a
        /*0ad2*/ 	.byte	0x3f
	.zero		1


	//   ....[67]....
        /*0ad4*/ 	.word	0x0000f340
        /*0ad8*/ 	.word	0x00000003
        /*0adc*/ 	.word	0x00032420
        /*0ae0*/ 	.short	0x010a
        /*0ae2*/ 	.byte	0x3f
	.zero		1


	//   ....[68]....
        /*0ae4*/ 	.word	0x0000f3a0
        /*0ae8*/ 	.word	0x00000003
        /*0aec*/ 	.word	0x00032460
        /*0af0*/ 	.short	0x010a
        /*0af2*/ 	.byte	0x3f
	.zero		1


	//   ....[69]....
        /*0af4*/ 	.word	0x0000fda0
        /*0af8*/ 	.word	0x00000013
        /*0afc*/ 	.word	0x00032440
        /*0b00*/ 	.short	0x010a
        /*0b02*/ 	.byte	0x3f
	.zero		1


	//   ....[70]....
        /*0b04*/ 	.word	0x00010420
        /*0b08*/ 	.word	0x00000013
        /*0b0c*/ 	.word	0x00032460
        /*0b10*/ 	.short	0x010a
        /*0b12*/ 	.byte	0x3f
	.zero		1


	//   ....[71]....
        /*0b14*/ 	.word	0x00010ba0
        /*0b18*/ 	.word	0x00000004
        /*0b1c*/ 	.word	0x00032420
        /*0b20*/ 	.short	0x010a
        /*0b22*/ 	.byte	0x3f
	.zero		1


	//   ....[72]....
        /*0b24*/ 	.word	0x00010d40
        /*0b28*/ 	.word	0x00000005
        /*0b2c*/ 	.word	0x00032440
        /*0b30*/ 	.short	0x010a
        /*0b32*/ 	.byte	0x3f
	.zero		1


	//   ....[73]....
        /*0b34*/ 	.word	0x00010d90
        /*0b38*/ 	.word	0x00000011
        /*0b3c*/ 	.word	0x00032440
        /*0b40*/ 	.short	0x010a
        /*0b42*/ 	.byte	0x3f
	.zero		1


	//   ....[74]....
        /*0b44*/ 	.word	0x00010de0
        /*0b48*/ 	.word	0x00000005
        /*0b4c*/ 	.word	0x00032460
        /*0b50*/ 	.short	0x010a
        /*0b52*/ 	.byte	0x3f
	.zero		1


	//----- nvinfo : EIATTR_NUM_MBARRIERS
	.align		4
.L_177:
        /*0b54*/ 	.byte	0x03, 0x38
        /*0b56*/ 	.short	0x0017


	//----- nvinfo : EIATTR_EXIT_INSTR_OFFSETS
	.align		4
        /*0b58*/ 	.byte	0x04, 0x1c
        /*0b5a*/ 	.short	(.L_179 - .L_178)


	//   ....[0]....
.L_178:
        /*0b5c*/ 	.word	0x0000d2a0


	//----- nvinfo : EIATTR_MAX_THREADS
	.align		4
.L_179:
        /*0b60*/ 	.byte	0x04, 0x05
        /*0b62*/ 	.short	(.L_181 - .L_180)
.L_180:
        /*0b64*/ 	.word	0x00000180
        /*0b68*/ 	.word	0x00000001
        /*0b6c*/ 	.word	0x00000001


	//----- nvinfo : EIATTR_CRS_STACK_SIZE
	.align		4
.L_181:
        /*0b70*/ 	.byte	0x04, 0x1e
        /*0b72*/ 	.short	(.L_183 - .L_182)
.L_182:
        /*0b74*/ 	.word	0x00000000


	//----- nvinfo : EIATTR_CBANK_PARAM_SIZE
	.align		4
.L_183:
        /*0b78*/ 	.byte	0x03, 0x19
        /*0b7a*/ 	.short	0x0b70


	//----- nvinfo : EIATTR_PARAM_CBANK
	.align		4
        /*0b7c*/ 	.byte	0x04, 0x0a
        /*0b7e*/ 	.short	(.L_185 - .L_184)
	.align		4
.L_184:
        /*0b80*/ 	.word	index@(.nv.constant0._ZN7cutlass13device_kernelIN5flash11enable_sm90INS1_16FlashAttnFwdSm90INS1_25CollectiveMainloopFwdSm90ILi2EN4cute5tupleIJNS5_1CILi1EEES8_S8_EEENS6_IJNS7_ILi128EEENS7_ILi96EEENS7_ILi64EEEEEELi256ENS_6half_tEfNS_4arch4Sm90ELb0ELb0ELb0ELb0ELb1ELb0ELb1ELb1ELb0ELb1ELb1ELb0EEENS1_21CollectiveEpilogueFwdINS6_IJSA_NS7_ILi256EEESB_EEES9_SE_SG_Li256ELb0ELb1ELb1ELb0EEENS1_19SingleTileSchedulerILb0ELb1ELb1ELi128EEEEEEEEEvNT_6ParamsE)
        /*0b84*/ 	.short	0x0210
        /*0b86*/ 	.short	0x0b70


	//----- nvinfo : EIATTR_SW_WAR
	.align		4
.L_185:
        /*0b88*/ 	.byte	0x04, 0x36
        /*0b8a*/ 	.short	(.L_187 - .L_186)
.L_186:
        /*0b8c*/ 	.word	0x00000008
.L_187:


//--------------------- .nv.info._ZN7cutlass13device_kernelIN5flash11enable_sm90INS1_16FlashAttnFwdSm90INS1_25CollectiveMainloopFwdSm90ILi2EN4cute5tupleIJNS5_1CILi1EEES8_S8_EEENS6_IJNS7_ILi128EEENS7_ILi96EEENS7_ILi64EEEEEELi256ENS_6half_tEfNS_4arch4Sm90ELb0ELb0ELb0ELb1ELb1ELb0ELb0ELb1ELb0ELb1ELb1ELb0EEENS1_21CollectiveEpilogueFwdINS6_IJSA_NS7_ILi256EEESB_EEES9_SE_SG_Li256ELb1ELb1ELb1ELb0EEENS1_36VarlenDynamicPersistentTileSchedulerILi128ELi96ELi256ELi128ELb1ELb1ELb1ELb0ELb1ELb1EEEEEEEEEvNT_6ParamsE --------------------------
	.section	.nv.info._ZN7cutlass13device_kernelIN5flash11enable_sm90INS1_16FlashAttnFwdSm90INS1_25CollectiveMainloopFwdSm90ILi2EN4cute5tupleIJNS5_1CILi1EEES8_S8_EEENS6_IJNS7_ILi128EEENS7_ILi96EEENS7_ILi64EEEEEELi256ENS_6half_tEfNS_4arch4Sm90ELb0ELb0ELb0ELb1ELb1ELb0ELb0ELb1ELb0ELb1ELb1ELb0EEENS1_21CollectiveEpilogueFwdINS6_IJSA_NS7_ILi256EEESB_EEES9_SE_SG_Li256ELb1ELb1ELb1ELb0EEENS1_36VarlenDynamicPersistentTileSchedulerILi128ELi96ELi256ELi128ELb1ELb1ELb1ELb0ELb1ELb1EEEEEEEEEvNT_6ParamsE,"",@"SHT_CUDA_INFO"
	.sectionflags	@""
	.align	4


	//----- nvinfo : EIATTR_CUDA_API_VERSION
	.align		4
        /*0000*/ 	.byte	0x04, 0x37
        /*0002*/ 	.short	(.L_189 - .L_188)
.L_188:
        /*0004*/ 	.word	0x00000082


	//----- nvinfo : EIATTR_KPARAM_INFO
	.align		4
.L_189:
        /*0008*/ 	.byte	0x04, 0x17
        /*000a*/ 	.short	(.L_191 - .L_190)
.L_190:
        /*000c*/ 	.word	0x00000000
        /*0010*/ 	.short	0x0000
        /*0012*/ 	.short	0x0070
        /*0014*/ 	.byte	0x00, 0xf0, 0x01, 0x2a


	//----- nvinfo : EIATTR_SPARSE_MMA_MASK
	.align		4
.L_191:
        /*0018*/ 	.byte	0x03, 0x50
        /*001a*/ 	.short	0x0000


	//----- nvinfo : EIATTR_MAXREG_COUNT
	.align		4
        /*001c*/ 	.byte	0x03, 0x1b
        /*001e*/ 	.short	0x00a8


	//----- nvinfo : EIATTR_NUM_BARRIERS
	.align		4
        /*0020*/ 	.byte	0x02, 0x4c
        /*0022*/ 	.byte	0x10
	.zero		1


	//----- nvinfo : EIATTR_EXTERNS
	.align		4
        /*0024*/ 	.byte	0x04, 0x0f
        /*0026*/ 	.short	(.L_193 - .L_192)


	//   ....[0]....
	.align		4
.L_192:
        /*0028*/ 	.word	index@(__assertfail)


	//----- nvinfo : EIATTR_ANNOTATIONS
	.align		4
.L_193:
        /*002c*/ 	.byte	0x04, 0x55
        /*002e*/ 	.short	(.L_195 - .L_194)


	//   ....[0]....
.L_194:
        /*0030*/ 	.word	0x00000001
        /*0034*/ 	.byte	0x70, 0x0c, 0x00, 0x00, 0x01, 0x00, 0x00, 0x00, 0xe0, 0x0c, 0x00, 0x00, 0x01, 0x00, 0x00, 0x00
        /* <DEDUP_REMOVED lines=13> */
        /*0114*/ 	.byte	0xe0, 0xfd, 0x00, 0x00


	//----- nvinfo : EIATTR_MERCURY_ISA_VERSION
	.align		4
.L_195:
        /*0118*/ 	.byte	0x03, 0x5f
        /*011a*/ 	.short	0x0101


	//----- nvinfo : EIATTR_UNUSED_LOAD_BYTE_OFFSET
	.align		4
        /*011c*/ 	.byte	0x04, 0x44
        /*011e*/ 	.short	(.L_197 - .L_196)


	//   ....[0]....
.L_196:
        /*0120*/ 	.word	0x00000960
        /*0124*/ 	.word	0x0000fff0


	//   ....[1]....
        /*0128*/ 	.word	0x000060d0
        /*012c*/ 	.word	0x0000fff0


	//----- nvinfo : EIATTR_INT_WARP_WIDE_INSTR_OFFSETS
	.align		4
.L_197:
        /*0130*/ 	.byte	0x04, 0x31
        /*0132*/ 	.short	(.L_199 - .L_198)


	//   ....[0]....
.L_198:
        /*0134*/ 	.word	0x000000c0


	//   ....[1]....
        /*0138*/ 	.word	0x000000d0


	//   ....[2]....
        /*013c*/ 	.word	0x00000170


	//   ....[3]....
        /*0140*/ 	.word	0x0000bd90


	//   ....[4]....
        /*0144*/ 	.word	0x0000be20


	//   ....[5]....
        /*0148*/ 	.word	0x0000f0c0


	//   ....[6]....
        /*014c*/ 	.word	0x0000f150


	//----- nvinfo : EIATTR_COOP_GROUP_MASK_REGIDS
	.align		4
.L_199:
        /*0150*/ 	.byte	0x04, 0x29
        /*0152*/ 	.short	(.L_201 - .L_200)


	//   ....[0]....
.L_200:
        /*0154*/ 	.word	0xffffffff


	//   ....[1]....
        /*0158*/ 	.word	0xffffffff


	//   ....[2]....
        /*015c*/ 	.word	0xffffffff


	//   ....[3]....
        /*0160*/ 	.word	0xffffffff


	//   ....[4]....
        /*0164*/ 	.word	0xffffffff


	//   ....[5]....
        /*0168*/ 	.word	0xffffffff


	//   ....[6]....
        /*016c*/ 	.word	0xffffffff


	//   ....[7]....
        /*0170*/ 	.word	0xffffffff


	//   ....[8]....
        /*0174*/ 	.word	0xffffffff


	//   ....[9]....
        /*0178*/ 	.word	0xffffffff


	//   ....[10]....
        /*017c*/ 	.word	0xffffffff


	//   ....[11]....
        /*0180*/ 	.word	0xffffffff


	//   ....[12]....
        /*0184*/ 	.word	0xffffffff


	//   ....[13]....
        /*0188*/ 	.word	0xffffffff


	//   ....[14]....
        /*018c*/ 	.word	0xffffffff


	//   ....[15]....
        /*0190*/ 	.word	0xffffffff


	//   ....[16]....
        /*0194*/ 	.word	0xffffffff


	//   ....[17]....
        /*0198*/ 	.word	0xffffffff


	//   ....[18]....
        /*019c*/ 	.word	0xffffffff


	//   ....[19]....
        /*01a0*/ 	.word	0xffffffff


	//   ....[20]....
        /*01a4*/ 	.word	0xffffffff


	//   ....[21]....
        /*01a8*/ 	.word	0xffffffff


	//   ....[22]....
        /*01ac*/ 	.word	0xffffffff


	//   ....[23]....
        /*01b0*/ 	.word	0xffffffff


	//   ....[24]....
        /*01b4*/ 	.word	0xffffffff


	//   ....[25]....
        /*01b8*/ 	.word	0xffffffff


	//   ....[26]....
        /*01bc*/ 	.word	0xffffffff


	//   ....[27]....
        /*01c0*/ 	.word	0xffffffff


	//   ....[28]....
        /*01c4*/ 	.word	0xffffffff


	//   ....[29]....
        /*01c8*/ 	.word	0xffffffff


	//   ....[30]....
        /*01cc*/ 	.word	0xffffffff


	//   ....[31]....
        /*01d0*/ 	.word	0xffffffff


	//   ....[32]....
        /*01d4*/ 	.word	0xffffffff


	//   ....[33]....
        /*01d8*/ 	.word	0xffffffff


	//   ....[34]....
        /*01dc*/ 	.word	0xffffffff


	//   ....[35]....
        /*01e0*/ 	.word	0xffffffff


	//   ....[36]....
        /*01e4*/ 	.word	0xffffffff


	//   ....[37]....
        /*01e8*/ 	.word	0xffffffff


	//   ....[38]....
        /*01ec*/ 	.word	0xffffffff


	//   ....[39]....
        /*01f0*/ 	.word	0xffffffff


	//   ....[40]....
        /*01f4*/ 	.word	0xffffffff


	//   ....[41]....
        /*01f8*/ 	.word	0xffffffff


	//   ....[42]....
        /*01fc*/ 	.word	0xffffffff


	//   ....[43]....
        /*0200*/ 	.word	0xffffffff


	//   ....[44]....
        /*0204*/ 	.word	0xffffffff


	//   ....[45]....
        /*0208*/ 	.word	0xffffffff


	//   ....[46]....
        /*020c*/ 	.word	0xffffffff


	//   ....[47]....
        /*0210*/ 	.word	0xffffffff


	//   ....[48]....
        /*0214*/ 	.word	0xffffffff


	//   ....[49]....
        /*0218*/ 	.word	0xffffffff


	//   ....[50]....
        /*021c*/ 	.word	0xffffffff


	//   ....[51]....
        /*0220*/ 	.word	0xffffffff


	//   ....[52]....
        /*0224*/ 	.word	0xffffffff


	//   ....[53]....
        /*0228*/ 	.word	0xffffffff


	//   ....[54]....
        /*022c*/ 	.word	0xffffffff


	//   ....[55]....
        /*0230*/ 	.word	0xffffffff


	//   ....[56]....
        /*0234*/ 	.word	0xffffffff


	//   ....[57]....
        /*0238*/ 	.word	0xffffffff


	//   ....[58]....
        /*023c*/ 	.word	0xffffffff


	//   ....[59]....
        /*0240*/ 	.word	0xffffffff


	//   ....[60]....
        /*0244*/ 	.word	0xffffffff


	//   ....[61]....
        /*0248*/ 	.word	0xffffffff


	//   ....[62]....
        /*024c*/ 	.word	0xffffffff


	//   ....[63]....
        /*0250*/ 	.word	0xffffffff


	//   ....[64]....
        /*0254*/ 	.word	0xffffffff


	//   ....[65]....
        /*0258*/ 	.word	0xffffffff


	//   ....[66]....
        /*025c*/ 	.word	0xffffffff


	//   ....[67]....
        /*0260*/ 	.word	0xffffffff


	//   ....[68]....
        /*0264*/ 	.word	0xffffffff


	//   ....[69]....
        /*0268*/ 	.word	0xffffffff


	//   ....[70]....
        /*026c*/ 	.word	0xffffffff


	//   ....[71]....
        /*0270*/ 	.word	0xffffffff


	//   ....[72]....
        /*0274*/ 	.word	0xffffffff


	//   ....[73]....
        /*0278*/ 	.word	0xffffffff


	//   ....[74]....
        /*027c*/ 	.word	0xffffffff


	//   ....[75]....
        /*0280*/ 	.word	0xffffffff


	//   ....[76]....
        /*0284*/ 	.word	0xffffffff


	//   ....[77]....
        /*0288*/ 	.word	0xffffffff


	//   ....[78]....
        /*028c*/ 	.word	0xffffffff


	//   ....[79]....
        /*0290*/ 	.word	0xffffffff


	//   ....[80]....
        /*0294*/ 	.word	0xffffffff


	//   ....[81]....
        /*0298*/ 	.word	0xffffffff


	//   ....[82]....
        /*029c*/ 	.word	0xffffffff


	//   ....[83]....
        /*02a0*/ 	.word	0xffffffff


	//   ....[84]....
        /*02a4*/ 	.word	0xffffffff


	//   ....[85]....
        /*02a8*/ 	.word	0xffffffff


	//   ....[86]....
        /*02ac*/ 	.word	0xffffffff


	//   ....[87]....
        /*02b0*/ 	.word	0xffffffff


	//   ....[88]....
        /*02b4*/ 	.word	0xffffffff


	//   ....[89]....
        /*02b8*/ 	.word	0xffffffff


	//   ....[90]....
        /*02bc*/ 	.word	0xffffffff


	//   ....[91]....
        /*02c0*/ 	.word	0xffffffff


	//   ....[92]....
        /*02c4*/ 	.word	0xffffffff


	//   ....[93]....
        /*02c8*/ 	.word	0xffffffff


	//   ....[94]....
        /*02cc*/ 	.word	0xffffffff


	//   ....[95]....
        /*02d0*/ 	.word	0xffffffff


	//   ....[96]....
        /*02d4*/ 	.word	0xffffffff


	//   ....[97]....
        /*02d8*/ 	.word	0xffffffff


	//   ....[98]....
        /*02dc*/ 	.word	0xffffffff


	//   ....[99]....
        /*02e0*/ 	.word	0xffffffff


	//   ....[100]....
        /*02e4*/ 	.word	0xffffffff


	//   ....[101]....
        /*02e8*/ 	.word	0xffffffff


	//   ....[102]....
        /*02ec*/ 	.word	0xffffffff


	//   ....[103]....
        /*02f0*/ 	.word	0xffffffff


	//   ....[104]....
        /*02f4*/ 	.word	0xffffffff


	//   ....[105]....
        /*02f8*/ 	.word	0xffffffff


	//   ....[106]....
        /*02fc*/ 	.word	0xffffffff


	//   ....[107]....
        /*0300*/ 	.word	0xffffffff


	//   ....[108]....
        /*0304*/ 	.word	0xffffffff


	//   ....[109]....
        /*0308*/ 	.word	0xffffffff


	//   ....[110]....
        /*030c*/ 	.word	0xffffffff


	//   ....[111]....
        /*0310*/ 	.word	0xffffffff


	//   ....[112]....
        /*0314*/ 	.word	0xffffffff


	//   ....[113]....
        /*0318*/ 	.word	0xffffffff


	//   ....[114]....
        /*031c*/ 	.word	0xffffffff


	//   ....[115]....
        /*0320*/ 	.word	0xffffffff


	//   ....[116]....
        /*0324*/ 	.word	0xffffffff


	//   ....[117]....
        /*0328*/ 	.word	0xffffffff


	//   ....[118]....
        /*032c*/ 	.word	0xffffffff


	//   ....[119]....
        /*0330*/ 	.word	0xffffffff


	//   ....[120]....
        /*0334*/ 	.word	0xffffffff


	//   ....[121]....
        /*0338*/ 	.word	0xffffffff


	//   ....[122]....
        /*033c*/ 	.word	0xffffffff


	//   ....[123]....
        /*0340*/ 	.word	0xffffffff


	//   ....[124]....
        /*0344*/ 	.word	0xffffffff


	//   ....[125]....
        /*0348*/ 	.word	0xffffffff


	//   ....[126]....
        /*034c*/ 	.word	0xffffffff


	//   ....[127]....
        /*0350*/ 	.word	0xffffffff


	//   ....[128]....
        /*0354*/ 	.word	0xffffffff


	//   ....[129]....
        /*0358*/ 	.word	0xffffffff


	//   ....[130]....
        /*035c*/ 	.word	0xffffffff


	//   ....[131]....
        /*0360*/ 	.word	0xffffffff


	//   ....[132]....
        /*0364*/ 	.word	0xffffffff


	//   ....[133]....
        /*0368*/ 	.word	0xffffffff


	//   ....[134]....
        /*036c*/ 	.word	0xffffffff


	//   ....[135]....
        /*0370*/ 	.word	0xffffffff


	//   ....[136]....
        /*0374*/ 	.word	0xffffffff


	//   ....[137]....
        /*0378*/ 	.word	0xffffffff


	//   ....[138]....
        /*037c*/ 	.word	0xffffffff


	//   ....[139]....
        /*0380*/ 	.word	0xffffffff


	//   ....[140]....
        /*0384*/ 	.word	0xffffffff


	//   ....[141]....
        /*0388*/ 	.word	0xffffffff


	//   ....[142]....
        /*038c*/ 	.word	0xffffffff


	//   ....[143]....
        /*0390*/ 	.word	0x0500000f


	//   ....[144]....
        /*0394*/ 	.word	0x0500000f


	//   ....[145]....
        /*0398*/ 	.word	0x0500000f


	//   ....[146]....
        /*039c*/ 	.word	0x0500000f


	//   ....[147]....
        /*03a0*/ 	.word	0x0500000f


	//   ....[148]....
        /*03a4*/ 	.word	0x0500000f


	//   ....[149]....
        /*03a8*/ 	.word	0x0500000f


	//   ....[150]....
        /*03ac*/ 	.word	0x0500000f


	//   ....[151]....
        /*03b0*/ 	.word	0x0500000f


	//   ....[152]....
        /*03b4*/ 	.word	0x0500000f


	//   ....[153]....
        /*03b8*/ 	.word	0x0500000f


	//   ....[154]....
        /*03bc*/ 	.word	0x0500000f


	//   ....[155]....
        /*03c0*/ 	.word	0x0500000f


	//   ....[156]....
        /*03c4*/ 	.word	0x0500000f


	//   ....[157]....
        /*03c8*/ 	.word	0x0500000f


	//   ....[158]....
        /*03cc*/ 	.word	0x0500000f


	//   ....[159]....
        /*03d0*/ 	.word	0x0500000f


	//   ....[160]....
        /*03d4*/ 	.word	0x0500000f


	//   ....[161]....
        /*03d8*/ 	.word	0x0500000f


	//   ....[162]....
        /*03dc*/ 	.word	0x0500000f


	//   ....[163]....
        /*03e0*/ 	.word	0x0500000f


	//   ....[164]....
        /*03e4*/ 	.word	0x0500000f


	//   ....[165]....
        /*03e8*/ 	.word	0x0500000f


	//   ....[166]....
        /*03ec*/ 	.word	0x0500000f


	//   ....[167]....
        /*03f0*/ 	.word	0x0500000f


	//   ....[168]....
        /*03f4*/ 	.word	0x0500000f


	//   ....[169]....
        /*03f8*/ 	.word	0x0500000f


	//   ....[170]....
        /*03fc*/ 	.word	0x0500000f


	//   ....[171]....
        /*0400*/ 	.word	0x0500000f


	//   ....[172]....
        /*0404*/ 	.word	0x0500000f


	//   ....[173]....
        /*0408*/ 	.word	0x0500000f


	//   ....[174]....
        /*040c*/ 	.word	0x0500000f


	//   ....[175]....
        /*0410*/ 	.word	0x0500000f


	//   ....[176]....
        /*0414*/ 	.word	0x0500000f


	//   ....[177]....
        /*0418*/ 	.word	0x0500000f


	//   ....[178]....
        /*041c*/ 	.word	0x0500000f


	//   ....[179]....
        /*0420*/ 	.word	0x0500000f


	//   ....[180]....
        /*0424*/ 	.word	0x0500000f


	//   ....[181]....
        /*0428*/ 	.word	0x0500000f


	//   ....[182]....
        /*042c*/ 	.word	0x0500000f


	//   ....[183]....
        /*0430*/ 	.word	0x0500000f


	//   ....[184]....
        /*0434*/ 	.word	0x0500000f


	//   ....[185]....
        /*0438*/ 	.word	0x0500000f


	//   ....[186]....
        /*043c*/ 	.word	0x0500000f


	//   ....[187]....
        /*0440*/ 	.word	0x0500000f


	//   ....[188]....
        /*0444*/ 	.word	0x0500000f


	//   ....[189]....
        /*0448*/ 	.word	0x0500000f


	//   ....[190]....
        /*044c*/ 	.word	0x0500000f


	//   ....[191]....
        /*0450*/ 	.word	0x0500000f


	//   ....[192]....
        /*0454*/ 	.word	0x0500000f


	//   ....[193]....
        /*0458*/ 	.word	0x0500000f


	//   ....[194]....
        /*045c*/ 	.word	0x0500000f


	//   ....[195]....
        /*0460*/ 	.word	0x0500000f


	//   ....[196]....
        /*0464*/ 	.word	0x0500000f


	//   ....[197]....
        /*0468*/ 	.word	0x0500000f


	//   ....[198]....
        /*046c*/ 	.word	0x0500000f


	//   ....[199]....
        /*0470*/ 	.word	0x0500000f


	//   ....[200]....
        /*0474*/ 	.word	0x0500000f


	//   ....[201]....
        /*0478*/ 	.word	0x0500000f


	//   ....[202]....
        /*047c*/ 	.word	0x0500000f


	//   ....[203]....
        /*0480*/ 	.word	0x0500000f


	//   ....[204]....
        /*0484*/ 	.word	0x0500000f


	//   ....[205]....
        /*0488*/ 	.word	0x0500000f


	//   ....[206]....
        /*048c*/ 	.word	0x0500000f


	//   ....[207]....
        /*0490*/ 	.word	0x0500000f


	//   ....[208]....
        /*0494*/ 	.word	0x0500000f


	//   ....[209]....
        /*0498*/ 	.word	0x0500000f


	//   ....[210]....
        /*049c*/ 	.word	0x0500000f


	//   ....[211]....
        /*04a0*/ 	.word	0x0500000f


	//   ....[212]....
        /*04a4*/ 	.word	0x0500000f


	//   ....[213]....
        /*04a8*/ 	.word	0x0500000f


	//   ....[214]....
        /*04ac*/ 	.word	0x0500000f


	//   ....[215]....
        /*04b0*/ 	.word	0x0500000f


	//   ....[216]....
        /*04b4*/ 	.word	0x0500000f


	//   ....[217]....
        /*04b8*/ 	.word	0x0500000f


	//   ....[218]....
        /*04bc*/ 	.word	0x0500000f


	//   ....[219]....
        /*04c0*/ 	.word	0x0500000f


	//   ....[220]....
        /*04c4*/ 	.word	0x0500000f


	//   ....[221]....
        /*04c8*/ 	.word	0x0500000f


	//   ....[222]....
        /*04cc*/ 	.word	0x0500000f


	//   ....[223]....
        /*04d0*/ 	.word	0x0500000f


	//   ....[224]....
        /*04d4*/ 	.word	0x0500000f


	//   ....[225]....
        /*04d8*/ 	.word	0x0500000f


	//   ....[226]....
        /*04dc*/ 	.word	0x0500000f


	//----- nvinfo : EIATTR_COOP_GROUP_INSTR_OFFSETS
	.align		4
.L_201:
        /*04e0*/ 	.byte	0x04, 0x28
        /*04e2*/ 	.short	(.L_203 - .L_202)


	//   ....[0]....
.L_202:
        /*04e4*/ 	.word	0x00000080


	//   ....[1]....
        /*04e8*/ 	.word	0x00000090


	//   ....[2]....
        /*04ec*/ 	.word	0x000002d0


	//   ....[3]....
        /*04f0*/ 	.word	0x00000430


	//   ....[4]....
        /*04f4*/ 	.word	0x00000550


	//   ....[5]....
        /*04f8*/ 	.word	0x000006b0


	//   ....[6]....
        /*04fc*/ 	.word	0x00001c00


	//   ....[7]....
        /*0500*/ 	.word	0x00002820


	//   ....[8]....
        /*0504*/ 	.word	0x00002880


	//   ....[9]....
        /*0508*/ 	.word	0x00002ce0


	//   ....[10]....
        /*050c*/ 	.word	0x00002d50


	//   ....[11]....
        /*0510*/ 	.word	0x00003dc0


	//   ....[12]....
        /*0514*/ 	.word	0x00003de0


	//   ....[13]....
        /*0518*/ 	.word	0x000046f0


	//   ....[14]....
        /*051c*/ 	.word	0x00004740


	//   ....[15]....
        /*0520*/ 	.word	0x00005650


	//   ....[16]....
        /*0524*/ 	.word	0x000056c0


	//   ....[17]....
        /*0528*/ 	.word	0x00005730


	//   ....[18]....
        /*052c*/ 	.word	0x00005750


	//   ....[19]....
        /*0530*/ 	.word	0x00007220


	//   ....[20]....
        /*0534*/ 	.word	0x00007240


	//   ....[21]....
        /*0538*/ 	.word	0x00007250


	//   ....[22]....
        /*053c*/ 	.word	0x00007260


	//   ....[23]....
        /*0540*/ 	.word	0x00007d30


	//   ....[24]....
        /*0544*/ 	.word	0x00007d50


	//   ....[25]....
        /*0548*/ 	.word	0x00007f00


	//   ....[26]....
        /*054c*/ 	.word	0x00007f20


	//   ....[27]....
        /*0550*/ 	.word	0x00008060


	//   ....[28]....
        /*0554*/ 	.word	0x00008080


	//   ....[29]....
        /*0558*/ 	.word	0x000081d0


	//   ....[30]....
        /*055c*/ 	.word	0x000081f0


	//   ....[31]....
        /*0560*/ 	.word	0x00008780


	//   ....[32]....
        /*0564*/ 	.word	0x00008790


	//   ....[33]....
        /*0568*/ 	.word	0x00009050


	//   ....[34]....
        /*056c*/ 	.word	0x00009060


	//   ....[35]....
        /*0570*/ 	.word	0x0000a2e0


	//   ....[36]....
        /*0574*/ 	.word	0x0000a310


	//   ....[37]....
        /*0578*/ 	.word	0x0000a480


	//   ....[38]....
        /*057c*/ 	.word	0x0000a4a0


	//   ....[39]....
        /*0580*/ 	.word	0x0000a5e0


	//   ....[40]....
        /*0584*/ 	.word	0x0000a600


	//   ....[41]....
        /*0588*/ 	.word	0x0000a750


	//   ....[42]....
        /*058c*/ 	.word	0x0000a770


	//   ....[43]....
        /*0590*/ 	.word	0x0000a950


	//   ....[44]....
        /*0594*/ 	.word	0x0000ab40


	//   ....[45]....
        /*0598*/ 	.word	0x0000ab70


	//   ....[46]....
        /*059c*/ 	.word	0x0000aba0


	//   ....[47]....
        /*05a0*/ 	.word	0x0000abd0


	//   ....[48]....
        /*05a4*/ 	.word	0x0000ac00


	//   ....[49]....
        /*05a8*/ 	.word	0x0000ac30


	//   ....[50]....
        /*05ac*/ 	.word	0x0000ada0


	//   ....[51]....
        /*05b0*/ 	.word	0x0000add0


	//   ....[52]....
        /*05b4*/ 	.word	0x0000ae00


	//   ....[53]....
        /*05b8*/ 	.word	0x0000ae30


	//   ....[54]....
        /*05bc*/ 	.word	0x0000ae60


	//   ....[55]....
        /*05c0*/ 	.word	0x0000ae90


	//   ....[56]....
        /*05c4*/ 	.word	0x0000af20


	//   ....[57]....
        /*05c8*/ 	.word	0x0000af50


	//   ....[58]....
        /*05cc*/ 	.word	0x0000af60


	//   ....[59]....
        /*05d0*/ 	.word	0x0000aff0


	//   ....[60]....
        /*05d4*/ 	.word	0x0000c910


	//   ....[61]....
        /*05d8*/ 	.word	0x0000c930


	//   ....[62]....
        /*05dc*/ 	.word	0x0000c9c0


	//   ....[63]....
        /*05e0*/ 	.word	0x0000c9e0


	//   ....[64]....
        /*05e4*/ 	.word	0x0000ca60


	//   ....[65]....
        /*05e8*/ 	.word	0x0000ca80


	//   ....[66]....
        /*05ec*/ 	.word	0x0000cb00


	//   ....[67]....
        /*05f0*/ 	.word	0x0000cb20


	//   ....[68]....
        /*05f4*/ 	.word	0x0000cba0


	//   ....[69]....
        /*05f8*/ 	.word	0x0000cbc0


	//   ....[70]....
        /*05fc*/ 	.word	0x0000cbd0


	//   ....[71]....
        /*0600*/ 	.word	0x0000cbe0


	//   ....[72]....
        /*0604*/ 	.word	0x0000d3e0


	//   ....[73]....
        /*0608*/ 	.word	0x0000d410


	//   ....[74]....
        /*060c*/ 	.word	0x0000d440


	//   ....[75]....
        /*0610*/ 	.word	0x0000d4d0


	//   ....[76]....
        /*0614*/ 	.word	0x0000d4e0


	//   ....[77]....
        /*0618*/ 	.word	0x0000d570


	//   ....[78]....
        /*061c*/ 	.word	0x0000d580


	//   ....[79]....
        /*0620*/ 	.word	0x0000d610


	//   ....[80]....
        /*0624*/ 	.word	0x0000d620


	//   ....[81]....
        /*0628*/ 	.word	0x0000d6b0


	//   ....[82]....
        /*062c*/ 	.word	0x0000d6c0


	//   ....[83]....
        /*0630*/ 	.word	0x0000d750


	//   ....[84]....
        /*0634*/ 	.word	0x0000d760


	//   ....[85]....
        /*0638*/ 	.word	0x0000d7e0


	//   ....[86]....
        /*063c*/ 	.word	0x0000d7f0


	//   ....[87]....
        /*0640*/ 	.word	0x0000d800


	//   ....[88]....
        /*0644*/ 	.word	0x0000dc60


	//   ....[89]....
        /*0648*/ 	.word	0x0000dc90


	//   ....[90]....
        /*064c*/ 	.word	0x0000dce0


	//   ....[91]....
        /*0650*/ 	.word	0x0000dd90


	//   ....[92]....
        /*0654*/ 	.word	0x0000ddb0


	//   ....[93]....
        /*0658*/ 	.word	0x0000de60


	//   ....[94]....
        /*065c*/ 	.word	0x0000de70


	//   ....[95]....
        /*0660*/ 	.word	0x0000dea0


	//   ....[96]....
        /*0664*/ 	.word	0x0000df30


	//   ....[97]....
        /*0668*/ 	.word	0x0000dfd0


	//   ....[98]....
        /*066c*/ 	.word	0x0000dff0


	//   ....[99]....
        /*0670*/ 	.word	0x0000e000


	//   ....[100]....
        /*0674*/ 	.word	0x0000e720


	//   ....[101]....
        /*0678*/ 	.word	0x0000e740


	//   ....[102]....
        /*067c*/ 	.word	0x0000e750


	//   ....[103]....
        /*0680*/ 	.word	0x0000e790


	//   ....[104]....
        /*0684*/ 	.word	0x0000e7a0


	//   ....[105]....
        /*0688*/ 	.word	0x0000e7e0


	//   ....[106]....
        /*068c*/ 	.word	0x0000e7f0


	//   ....[107]....
        /*0690*/ 	.word	0x0000e830


	//   ....[108]....
        /*0694*/ 	.word	0x0000e840


	//   ....[109]....
        /*0698*/ 	.word	0x0000e880


	//   ....[110]....
        /*069c*/ 	.word	0x0000e890


	//   ....[111]....
        /*06a0*/ 	.word	0x0000e8a0


	//   ....[112]....
        /*06a4*/ 	.word	0x0000ebf0


	//   ....[113]....
        /*06a8*/ 	.word	0x0000ec10


	//   ....[114]....
        /*06ac*/ 	.word	0x0000ec20


	//   ....[115]....
        /*06b0*/ 	.word	0x0000ec30


	//   ....[116]....
        /*06b4*/ 	.word	0x0000ec40


	//   ....[117]....
        /*06b8*/ 	.word	0x0000ec60


	//   ....[118]....
        /*06bc*/ 	.word	0x0000ecd0


	//   ....[119]....
        /*06c0*/ 	.word	0x0000ed00


	//   ....[120]....
        /*06c4*/ 	.word	0x0000ed10


	//   ....[121]....
        /*06c8*/ 	.word	0x0000ed80


	//   ....[122]....
        /*06cc*/ 	.word	0x0000ed90


	//   ....[123]....
        /*06d0*/ 	.word	0x0000ee90


	//   ....[124]....
        /*06d4*/ 	.word	0x0000f380


	//   ....[125]....
        /*06d8*/ 	.word	0x0000f3b0


	//   ....[126]....
        /*06dc*/ 	.word	0x0000f410


	//   ....[127]....
        /*06e0*/ 	.word	0x0000f440


	//   ....[128]....
        /*06e4*/ 	.word	0x0000f470


	//   ....[129]....
        /*06e8*/ 	.word	0x0000f4a0


	//   ....[130]....
        /*06ec*/ 	.word	0x0000f4d0


	//   ....[131]....
        /*06f0*/ 	.word	0x0000f500


	//   ....[132]....
        /*06f4*/ 	.word	0x0000f6a0


	//   ....[133]....
        /*06f8*/ 	.word	0x0000f6d0


	//   ....[134]....
        /*06fc*/ 	.word	0x0000f700


	//   ....[135]....
        /*0700*/ 	.word	0x0000f730


	//   ....[136]....
        /*0704*/ 	.word	0x0000f760


	//   ....[137]....
        /*0708*/ 	.word	0x0000f790


	//   ....[138]....
        /*070c*/ 	.word	0x0000f850


	//   ....[139]....
        /*0710*/ 	.word	0x0000f870


	//   ....[140]....
        /*0714*/ 	.word	0x0000f880


	//   ....[141]....
        /*0718*/ 	.word	0x0000f8e0


	//   ....[142]....
        /*071c*/ 	.word	0x0000ff00


	//   ....[143]....
        /*0720*/ 	.word	0x000103e0


	//   ....[144]....
        /*0724*/ 	.word	0x000104d0


	//   ....[145]....
        /*0728*/ 	.word	0x00010570


	//   ....[146]....
        /*072c*/ 	.word	0x000105d0


	//   ....[147]....
        /*0730*/ 	.word	0x000106c0


	//   ....[148]....
        /*0734*/ 	.word	0x00010730


	//   ....[149]....
        /*0738*/ 	.word	0x00010820


	//   ....[150]....
        /*073c*/ 	.word	0x00010890


	//   ....[151]....
        /*0740*/ 	.word	0x00010980


	//   ....[152]....
        /*0744*/ 	.word	0x000109f0


	//   ....[153]....
        /*0748*/ 	.word	0x00010ae0


	//   ....[154]....
        /*074c*/ 	.word	0x00010b50


	//   ....[155]....
        /*0750*/ 	.word	0x00010bf0


	//   ....[156]....
        /*0754*/ 	.word	0x00010ce0


	//   ....[157]....
        /*0758*/ 	.word	0x00010d50


	//   ....[158]....
        /*075c*/ 	.word	0x00010db0


	//   ....[159]....
        /*0760*/ 	.word	0x00010ea0


	//   ....[160]....
        /*0764*/ 	.word	0x00010f00


	//   ....[161]....
        /*0768*/ 	.word	0x00011000


	//   ....[162]....
        /*076c*/ 	.word	0x00011060


	//   ....[163]....
        /*0770*/ 	.word	0x00011160


	//   ....[164]....
        /*0774*/ 	.word	0x000111c0


	//   ....[165]....
        /*0778*/ 	.word	0x000112c0


	//   ....[166]....
        /*077c*/ 	.word	0x00011320


	//   ....[167]....
        /*0780*/ 	.word	0x00011420


	//   ....[168]....
        /*0784*/ 	.word	0x00011480


	//   ....[169]....
        /*0788*/ 	.word	0x00011580


	//   ....[170]....
        /*078c*/ 	.word	0x000115e0


	//   ....[171]....
        /*0790*/ 	.word	0x000116c0


	//   ....[172]....
        /*0794*/ 	.word	0x000117f0


	//   ....[173]....
        /*0798*/ 	.word	0x000118d0


	//   ....[174]....
        /*079c*/ 	.word	0x00011980


	//   ....[175]....
        /*07a0*/ 	.word	0x00011a90


	//   ....[176]....
        /*07a4*/ 	.word	0x00011af0


	//   ....[177]....
        /*07a8*/ 	.word	0x00011c00


	//   ....[178]....
        /*07ac*/ 	.word	0x00011c60


	//   ....[179]....
        /*07b0*/ 	.word	0x00011d70


	//   ....[180]....
        /*07b4*/ 	.word	0x00011dd0


	//   ....[181]....
        /*07b8*/ 	.word	0x00011ee0


	//   ....[182]....
        /*07bc*/ 	.word	0x00011f40


	//   ....[183]....
        /*07c0*/ 	.word	0x00012000


	//   ....[184]....
        /*07c4*/ 	.word	0x00012160


	//   ....[185]....
        /*07c8*/ 	.word	0x00012200


	//   ....[186]....
        /*07cc*/ 	.word	0x00012260


	//   ....[187]....
        /*07d0*/ 	.word	0x00012310


	//   ....[188]....
        /*07d4*/ 	.word	0x00012370


	//   ....[189]....
        /*07d8*/ 	.word	0x00012420


	//   ....[190]....
        /*07dc*/ 	.word	0x00012480


	//   ....[191]....
        /*07e0*/ 	.word	0x00012530


	//   ....[192]....
        /*07e4*/ 	.word	0x00012590


	//   ....[193]....
        /*07e8*/ 	.word	0x00012640


	//   ....[194]....
        /*07ec*/ 	.word	0x000126a0


	//   ....[195]....
        /*07f0*/ 	.word	0x00012750


	//   ....[196]....
        /*07f4*/ 	.word	0x00012830


	//   ....[197]....
        /*07f8*/ 	.word	0x000128d0


	//   ....[198]....
        /*07fc*/ 	.word	0x00012930


	//   ....[199]....
        /*0800*/ 	.word	0x00012a00


	//   ....[200]....
        /*0804*/ 	.word	0x00012a60


	//   ....[201]....
        /*0808*/ 	.word	0x00012b30


	//   ....[202]....
        /*080c*/ 	.word	0x00012b90


	//   ....[203]....
        /*0810*/ 	.word	0x00012c70


	//   ....[204]....
        /*0814*/ 	.word	0x00012cd0


	//   ....[205]....
        /*0818*/ 	.word	0x00012da0


	//   ....[206]....
        /*081c*/ 	.word	0x00012e00


	//   ....[207]....
        /*0820*/ 	.word	0x00012ed0


	//   ....[208]....
        /*0824*/ 	.word	0x00012f60


	//   ....[209]....
        /*0828*/ 	.word	0x00013000


	//   ....[210]....
        /*082c*/ 	.word	0x00013180


	//   ....[211]....
        /*0830*/ 	.word	0x000131f0


	//   ....[212]....
        /*0834*/ 	.word	0x00013260


	//   ....[213]....
        /*0838*/ 	.word	0x000132d0


	//   ....[214]....
        /*083c*/ 	.word	0x00013340


	//   ....[215]....
        /*0840*/ 	.word	0x000133c0


	//   ....[216]....
        /*0844*/ 	.word	0x00013440


	//   ....[217]....
        /*0848*/ 	.word	0x000134d0


	//   ....[218]....
        /*084c*/ 	.word	0x00013540


	//   ....[219]....
        /*0850*/ 	.word	0x000135b0


	//   ....[220]....
        /*0854*/ 	.word	0x00013620


	//   ....[221]....
        /*0858*/ 	.word	0x000136a0


	//   ....[222]....
        /*085c*/ 	.word	0x00013710


	//   ....[223]....
        /*0860*/ 	.word	0x000137b0


	//   ....[224]....
        /*0864*/ 	.word	0x00013800


	//   ....[225]....
        /*0868*/ 	.word	0x00013890


	//   ....[226]....
        /*086c*/ 	.word	0x000139c0


	//----- nvinfo : EIATTR_REG_RECONFIG
	.align		4
.L_203:
        /*0870*/ 	.byte	0x01, 0x54
	.zero		2


	//----- nvinfo : EIATTR_SYSCALL_OFFSETS
	.align		4
        /*0874*/ 	.byte	0x04, 0x46
        /*0876*/ 	.short	(.L_205 - .L_204)


	//   ....[0]....
.L_204:
        /*0878*/ 	.word	0x00001d80


	//   ....[1]....
        /*087c*/ 	.word	0x0000bf80


	//   ....[2]....
        /*0880*/ 	.word	0x0000c0d0


	//   ....[3]....
        /*0884*/ 	.word	0x0000c1c0


	//   ....[4]....
        /*0888*/ 	.word	0x0000d050


	//----- nvinfo : EIATTR_MBARRIER_INSTR_OFFSETS
	.align		4
.L_205:
        /*088c*/ 	.byte	0x04, 0x39
        /*088e*/ 	.short	(.L_207 - .L_206)


	//   ....[0]....
.L_206:
        /*0890*/ 	.word	0x00000180
        /*0894*/ 	.word	0x000000ff
        /*0898*/ 	.word	0x00022800
        /*089c*/ 	.short	0x0100
        /*089e*/ 	.byte	0x08
	.zero		1


	//   ....[1]....
        /*08a0*/ 	.word	0x00000190
        /*08a4*/ 	.word	0x000000ff
        /*08a8*/ 	.word	0x00022820
        /*08ac*/ 	.short	0x0100
        /*08ae*/ 	.byte	0x08
	.zero		1


	//   ....[2]....
        /*08b0*/ 	.word	0x00000280
        /*08b4*/ 	.word	0x000000ff
        /*08b8*/ 	.word	0x00022830
        /*08bc*/ 	.short	0x0100
        /*08be*/ 	.byte	0x08
	.zero		1


	//   ....[3]....
        /*08c0*/ 	.word	0x00000290
        /*08c4*/ 	.word	0x000000ff
        /*08c8*/ 	.word	0x00022840
        /*08cc*/ 	.short	0x0100
        /*08ce*/ 	.byte	0x08
	.zero		1


	//   ....[4]....
        /*08d0*/ 	.word	0x000002a0
        /*08d4*/ 	.word	0x000000ff
        /*08d8*/ 	.word	0x00022838
        /*08dc*/ 	.short	0x0100
        /*08de*/ 	.byte	0x08
	.zero		1


	//   ....[5]....
        /*08e0*/ 	.word	0x000002b0
        /*08e4*/ 	.word	0x000000ff
        /*08e8*/ 	.word	0x00022848
        /*08ec*/ 	.short	0x0100
        /*08ee*/ 	.byte	0x08
	.zero		1


	//   ....[6]....
        /*08f0*/ 	.word	0x000003e0
        /*08f4*/ 	.word	0x000000ff
        /*08f8*/ 	.word	0x00022850
        /*08fc*/ 	.short	0x0100
        /*08fe*/ 	.byte	0x08
	.zero		1


	//   ....[7]....
        /*0900*/ 	.word	0x000003f0
        /*0904*/ 	.word	0x000000ff
        /*0908*/ 	.word	0x00022860
        /*090c*/ 	.short	0x0100
        /*090e*/ 	.byte	0x08
	.zero		1


	//   ....[8]....
        /*0910*/ 	.word	0x00000400
        /*0914*/ 	.word	0x000000ff
        /*0918*/ 	.word	0x00022858
        /*091c*/ 	.short	0x0100
        /*091e*/ 	.byte	0x08
	.zero		1


	//   ....[9]....
        /*0920*/ 	.word	0x00000410
        /*0924*/ 	.word	0x000000ff
        /*0928*/ 	.word	0x00022868
        /*092c*/ 	.short	0x0100
        /*092e*/ 	.byte	0x08
	.zero		1


	//   ....[10]....
        /*0930*/ 	.word	0x00000500
        /*0934*/ 	.word	0x000000ff
        /*0938*/ 	.word	0x00022870
        /*093c*/ 	.short	0x0100
        /*093e*/ 	.byte	0x06
	.zero		1


	//   ....[11]....
        /*0940*/ 	.word	0x00000510
        /*0944*/ 	.word	0x000000ff
        /*0948*/ 	.word	0x00022880
        /*094c*/ 	.short	0x0100
        /*094e*/ 	.byte	0x06
	.zero		1


	//   ....[12]....
        /*0950*/ 	.word	0x00000520
        /*0954*/ 	.word	0x000000ff
        /*0958*/ 	.word	0x00022878
        /*095c*/ 	.short	0x0100
        /*095e*/ 	.byte	0x06
	.zero		1


	//   ....[13]....
        /*0960*/ 	.word	0x00000530
        /*0964*/ 	.word	0x000000ff
        /*0968*/ 	.word	0x00022888
        /*096c*/ 	.short	0x0100
        /*096e*/ 	.byte	0x06
	.zero		1


	//   ....[14]....
        /*0970*/ 	.word	0x00000660
        /*0974*/ 	.word	0x000000ff
        /*0978*/ 	.word	0x00022890
        /*097c*/ 	.short	0x0100
        /*097e*/ 	.byte	0x08
	.zero		1


	//   ....[15]....
        /*0980*/ 	.word	0x00000670
        /*0984*/ 	.word	0x000000ff
        /*0988*/ 	.word	0x000228a0
        /*098c*/ 	.short	0x0100
        /*098e*/ 	.byte	0x08
	.zero		1


	//   ....[16]....
        /*0990*/ 	.word	0x00000680
        /*0994*/ 	.word	0x000000ff
        /*0998*/ 	.word	0x00022898
        /*099c*/ 	.short	0x0100
        /*099e*/ 	.byte	0x08
	.zero		1


	//   ....[17]....
        /*09a0*/ 	.word	0x00000690
        /*09a4*/ 	.word	0x000000ff
        /*09a8*/ 	.word	0x000228a8
        /*09ac*/ 	.short	0x0100
        /*09ae*/ 	.byte	0x08
	.zero		1


	//   ....[18]....
        /*09b0*/ 	.word	0x000007d0
        /*09b4*/ 	.word	0x000000ff
        /*09b8*/ 	.word	0x000228b0
        /*09bc*/ 	.short	0x0100
        /*09be*/ 	.byte	0x08
	.zero		1


	//   ....[19]....
        /*09c0*/ 	.word	0x000007e0
        /*09c4*/ 	.word	0x000000ff
        /*09c8*/ 	.word	0x000228c0
        /*09cc*/ 	.short	0x0100
        /*09ce*/ 	.byte	0x08
	.zero		1


	//   ....[20]....
        /*09d0*/ 	.word	0x000007f0
        /*09d4*/ 	.word	0x000000ff
        /*09d8*/ 	.word	0x000228b8
        /*09dc*/ 	.short	0x0100
        /*09de*/ 	.byte	0x08
	.zero		1


	//   ....[21]....
        /*09e0*/ 	.word	0x00000800
        /*09e4*/ 	.word	0x000000ff
        /*09e8*/ 	.word	0x000228c8
        /*09ec*/ 	.short	0x0100
        /*09ee*/ 	.byte	0x08
	.zero		1


	//   ....[22]....
        /*09f0*/ 	.word	0x00001e30
        /*09f4*/ 	.word	0x00000007
        /*09f8*/ 	.word	0x00022800
        /*09fc*/ 	.short	0x010a
        /*09fe*/ 	.byte	0x3f
	.zero		1


	//   ....[23]....
        /*0a00*/ 	.word	0x00001f00
        /*0a04*/ 	.word	0x000000ff
        /*0a08*/ 	.word	0x00022830
        /*0a0c*/ 	.short	0x010a
        /*0a0e*/ 	.byte	0x16
	.zero		1


	//   ....[24]....
        /*0a10*/ 	.word	0x00001f40
        /*0a14*/ 	.word	0x000000ff
        /*0a18*/ 	.word	0x00022830
        /*0a1c*/ 	.short	0x010a
        /*0a1e*/ 	.byte	0x16
	.zero		1


	//   ....[25]....
        /*0a20*/ 	.word	0x00002310
        /*0a24*/ 	.word	0x000000ff
        /*0a28*/ 	.word	0x00000000
        /*0a2c*/ 	.short	0x0101
        /*0a2e*/ 	.byte	0x06
	.zero		1


	//   ....[26]....
        /*0a30*/ 	.word	0x00003530
        /*0a34*/ 	.word	0x000000ff
        /*0a38*/ 	.word	0x00022850
        /*0a3c*/ 	.short	0x010a
        /*0a3e*/ 	.byte	0x16
	.zero		1


	//   ....[27]....
        /*0a40*/ 	.word	0x00003570
        /*0a44*/ 	.word	0x000000ff
        /*0a48*/ 	.word	0x00022850
        /*0a4c*/ 	.short	0x010a
        /*0a4e*/ 	.byte	0x16
	.zero		1


	//   ....[28]....
        /*0a50*/ 	.word	0x00003880
        /*0a54*/ 	.word	0x000000ff
        /*0a58*/ 	.word	0x00000000
        /*0a5c*/ 	.short	0x0101
        /*0a5e*/ 	.byte	0x16
	.zero		1


	//   ....[29]....
        /*0a60*/ 	.word	0x00003a00
        /*0a64*/ 	.word	0x000000ff
        /*0a68*/ 	.word	0x00022830
        /*0a6c*/ 	.short	0x010a
        /*0a6e*/ 	.byte	0x19
	.zero		1


	//   ....[30]....
        /*0a70*/ 	.word	0x00003a40
        /*0a74*/ 	.word	0x000000ff
        /*0a78*/ 	.word	0x00022830
        /*0a7c*/ 	.short	0x010a
        /*0a7e*/ 	.byte	0x19
	.zero		1


	//   ....[31]....
        /*0a80*/ 	.word	0x00003c70
        /*0a84*/ 	.word	0x000000ff
        /*0a88*/ 	.word	0x00000000
        /*0a8c*/ 	.short	0x0101
        /*0a8e*/ 	.byte	0x06
	.zero		1


	//   ....[32]....
        /*0a90*/ 	.word	0x000052e0
        /*0a94*/ 	.word	0x000000ff
        /*0a98*/ 	.word	0x00022850
        /*0a9c*/ 	.short	0x010a
        /*0a9e*/ 	.byte	0x19
	.zero		1


	//   ....[33]....
        /*0aa0*/ 	.word	0x00005320
        /*0aa4*/ 	.word	0x000000ff
        /*0aa8*/ 	.word	0x00022850
        /*0aac*/ 	.short	0x010a
        /*0aae*/ 	.byte	0x19
	.zero		1


	//   ....[34]....
        /*0ab0*/ 	.word	0x00005630
        /*0ab4*/ 	.word	0x000000ff
        /*0ab8*/ 	.word	0x00000000
        /*0abc*/ 	.short	0x0101
        /*0abe*/ 	.byte	0x19
	.zero		1


	//   ....[35]....
        /*0ac0*/ 	.word	0x00007d60
        /*0ac4*/ 	.word	0x000000ff
        /*0ac8*/ 	.word	0x00000000
        /*0acc*/ 	.short	0x0101
        /*0ace*/ 	.byte	0x08
	.zero		1


	//   ....[36]....
        /*0ad0*/ 	.word	0x00008570
        /*0ad4*/ 	.word	0x000000ff
        /*0ad8*/ 	.word	0x00000000
        /*0adc*/ 	.short	0x0101
        /*0ade*/ 	.byte	0x08
	.zero		1


	//   ....[37]....
        /*0ae0*/ 	.word	0x0000c6b0
        /*0ae4*/ 	.word	0x00000021
        /*0ae8*/ 	.word	0x00022840
        /*0aec*/ 	.short	0x010a
        /*0aee*/ 	.byte	0x3f
	.zero		1


	//   ....[38]....
        /*0af0*/ 	.word	0x0000cce0
        /*0af4*/ 	.word	0x00000021
        /*0af8*/ 	.word	0x00022830
        /*0afc*/ 	.short	0x0107
        /*0afe*/ 	.byte	0x3f
	.zero		1


	//   ....[39]....
        /*0b00*/ 	.word	0x0000cdc0
        /*0b04*/ 	.word	0x00000021
        /*0b08*/ 	.word	0x00022830
        /*0b0c*/ 	.short	0x0101
        /*0b0e*/ 	.byte	0x3f
	.zero		1


	//   ....[40]....
        /*0b10*/ 	.word	0x0000d900
        /*0b14*/ 	.word	0x00000016
        /*0b18*/ 	.word	0x00022800
        /*0b1c*/ 	.short	0x0107
        /*0b1e*/ 	.byte	0x3f
	.zero		1


	//   ....[41]....
        /*0b20*/ 	.word	0x0000d9f0
        /*0b24*/ 	.word	0x00000016
        /*0b28*/ 	.word	0x00022800
        /*0b2c*/ 	.short	0x0101
        /*0b2e*/ 	.byte	0x3f
	.zero		1


	//   ....[42]....
        /*0b30*/ 	.word	0x0000da10
        /*0b34*/ 	.word	0x00000016
        /*0b38*/ 	.word	0x00022820
        /*0b3c*/ 	.short	0x010a
        /*0b3e*/ 	.byte	0x3f
	.zero		1


	//   ....[43]....
        /*0b40*/ 	.word	0x0000daa0
        /*0b44*/ 	.word	0x00000021
        /*0b48*/ 	.word	0x00022860
        /*0b4c*/ 	.short	0x010a
        /*0b4e*/ 	.byte	0x3f
	.zero		1


	//   ....[44]....
        /*0b50*/ 	.word	0x0000e180
        /*0b54*/ 	.word	0x00000021
        /*0b58*/ 	.word	0x00022850
        /*0b5c*/ 	.short	0x0107
        /*0b5e*/ 	.byte	0x3f
	.zero		1


	//   ....[45]....
        /*0b60*/ 	.word	0x0000e250
        /*0b64*/ 	.word	0x00000021
        /*0b68*/ 	.word	0x00022850
        /*0b6c*/ 	.short	0x0101
        /*0b6e*/ 	.byte	0x3f
	.zero		1


	//   ....[46]....
        /*0b70*/ 	.word	0x0000e5a0
        /*0b74*/ 	.word	0x0000000a
        /*0b78*/ 	.word	0x00022840
        /*0b7c*/ 	.short	0x010a
        /*0b7e*/ 	.byte	0x3f
	.zero		1


	//   ....[47]....
        /*0b80*/ 	.word	0x0000e950
        /*0b84*/ 	.word	0x0000000a
        /*0b88*/ 	.word	0x00022830
        /*0b8c*/ 	.short	0x0107
        /*0b8e*/ 	.byte	0x3f
	.zero		1


	//   ....[48]....
        /*0b90*/ 	.word	0x0000ea10
        /*0b94*/ 	.word	0x0000000a
        /*0b98*/ 	.word	0x00022830
        /*0b9c*/ 	.short	0x0101
        /*0b9e*/ 	.byte	0x3f
	.zero		1


	//   ....[49]....
        /*0ba0*/ 	.word	0x0000ea40
        /*0ba4*/ 	.word	0x0000000a
        /*0ba8*/ 	.word	0x00022860
        /*0bac*/ 	.short	0x010a
        /*0bae*/ 	.byte	0x3f
	.zero		1


	//   ....[50]....
        /*0bb0*/ 	.word	0x0000ef40
        /*0bb4*/ 	.word	0x0000000a
        /*0bb8*/ 	.word	0x00022850
        /*0bbc*/ 	.short	0x0107
        /*0bbe*/ 	.byte	0x3f
	.zero		1


	//   ....[51]....
        /*0bc0*/ 	.word	0x0000f000
        /*0bc4*/ 	.word	0x0000000a
        /*0bc8*/ 	.word	0x00022850
        /*0bcc*/ 	.short	0x0101
        /*0bce*/ 	.byte	0x3f
	.zero		1


	//   ....[52]....
        /*0bd0*/ 	.word	0x0000fe80
        /*0bd4*/ 	.word	0x00000007
        /*0bd8*/ 	.word	0x00022820
        /*0bdc*/ 	.short	0x010a
        /*0bde*/ 	.byte	0x3f
	.zero		1


	//   ....[53]....
        /*0be0*/ 	.word	0x00010000
        /*0be4*/ 	.word	0x00000005
        /*0be8*/ 	.word	0x00022840
        /*0bec*/ 	.short	0x010a
        /*0bee*/ 	.byte	0x3f
	.zero		1


	//   ....[54]....
        /*0bf0*/ 	.word	0x000100a0
        /*0bf4*/ 	.word	0x00000003
        /*0bf8*/ 	.word	0x00022840
        /*0bfc*/ 	.short	0x010a
        /*0bfe*/ 	.byte	0x3f
	.zero		1


	//   ....[55]....
        /*0c00*/ 	.word	0x000100e0
        /*0c04*/ 	.word	0x00000005
        /*0c08*/ 	.word	0x00022860
        /*0c0c*/ 	.short	0x010a
        /*0c0e*/ 	.byte	0x3f
	.zero		1


	//   ....[56]....
        /*0c10*/ 	.word	0x00010120
        /*0c14*/ 	.word	0x00000003
        /*0c18*/ 	.word	0x00022860
        /*0c1c*/ 	.short	0x010a
        /*0c1e*/ 	.byte	0x3f
	.zero		1


	//   ....[57]....
        /*0c20*/ 	.word	0x00010180
        /*0c24*/ 	.word	0x00000007
        /*0c28*/ 	.word	0x00022800
        /*0c2c*/ 	.short	0x010a
        /*0c2e*/ 	.byte	0x3f
	.zero		1


	//   ....[58]....
        /*0c30*/ 	.word	0x000101e0
        /*0c34*/ 	.word	0x00000000
        /*0c38*/ 	.word	0x00022830
        /*0c3c*/ 	.short	0x010a
        /*0c3e*/ 	.byte	0x3f
	.zero		1


	//   ....[59]....
        /*0c40*/ 	.word	0x00010240
        /*0c44*/ 	.word	0x0000000a
        /*0c48*/ 	.word	0x00022850
        /*0c4c*/ 	.short	0x010a
        /*0c4e*/ 	.byte	0x3f
	.zero		1


	//   ....[60]....
        /*0c50*/ 	.word	0x000102a0
        /*0c54*/ 	.word	0x00000000
        /*0c58*/ 	.word	0x00022830
        /*0c5c*/ 	.short	0x010a
        /*0c5e*/ 	.byte	0x3f
	.zero		1


	//   ....[61]....
        /*0c60*/ 	.word	0x00010300
        /*0c64*/ 	.word	0x00000008
        /*0c68*/ 	.word	0x00022850
        /*0c6c*/ 	.short	0x010a
        /*0c6e*/ 	.byte	0x3f
	.zero		1


	//   ....[62]....
        /*0c70*/ 	.word	0x00010420
        /*0c74*/ 	.word	0x00000021
        /*0c78*/ 	.word	0x00022840
        /*0c7c*/ 	.short	0x010a
        /*0c7e*/ 	.byte	0x3f
	.zero		1


	//   ....[63]....
        /*0c80*/ 	.word	0x000116f0
        /*0c84*/ 	.word	0x00000016
        /*0c88*/ 	.word	0x00022820
        /*0c8c*/ 	.short	0x010a
        /*0c8e*/ 	.byte	0x3f
	.zero		1


	//   ....[64]....
        /*0c90*/ 	.word	0x00011740
        /*0c94*/ 	.word	0x00000021
        /*0c98*/ 	.word	0x00022860
        /*0c9c*/ 	.short	0x010a
        /*0c9e*/ 	.byte	0x3f
	.zero		1


	//   ....[65]....
        /*0ca0*/ 	.word	0x000120b0
        /*0ca4*/ 	.word	0x0000000a
        /*0ca8*/ 	.word	0x00022840
        /*0cac*/ 	.short	0x010a
        /*0cae*/ 	.byte	0x3f
	.zero		1


	//   ....[66]....
        /*0cb0*/ 	.word	0x00012780
        /*0cb4*/ 	.word	0x0000000a
        /*0cb8*/ 	.word	0x00022860
        /*0cbc*/ 	.short	0x010a
        /*0cbe*/ 	.byte	0x3f
	.zero		1


	//   ....[67]....
        /*0cc0*/ 	.word	0x000138e0
        /*0cc4*/ 	.word	0x00000007
        /*0cc8*/ 	.word	0x00022820
        /*0ccc*/ 	.short	0x010a
        /*0cce*/ 	.byte	0x3f
	.zero		1


	//   ....[68]....
        /*0cd0*/ 	.word	0x00013a80
        /*0cd4*/ 	.word	0x00000005
        /*0cd8*/ 	.word	0x00022840
        /*0cdc*/ 	.short	0x010a
        /*0cde*/ 	.byte	0x3f
	.zero		1


	//   ....[69]....
        /*0ce0*/ 	.word	0x00013ad0
        /*0ce4*/ 	.word	0x00000003
        /*0ce8*/ 	.word	0x00022840
        /*0cec*/ 	.short	0x010a
        /*0cee*/ 	.byte	0x3f
	.zero		1


	//   ....[70]....
        /*0cf0*/ 	.word	0x00013b20
        /*0cf4*/ 	.word	0x00000005
        /*0cf8*/ 	.word	0x00022860
        /*0cfc*/ 	.short	0x010a
        /*0cfe*/ 	.byte	0x3f
	.zero		1


	//----- nvinfo : EIATTR_NUM_MBARRIERS
	.align		4
.L_207:
        /*0d00*/ 	.byte	0x03, 0x38
        /*0d02*/ 	.short	0x0016


	//----- nvinfo : EIATTR_EXIT_INSTR_OFFSETS
	.align		4
        /*0d04*/ 	.byte	0x04, 0x1c
        /*0d06*/ 	.short	(.L_209 - .L_208)


	//   ....[0]....
.L_208:
        /*0d08*/ 	.word	0x000009a0


	//   ....[1]....
        /*0d0c*/ 	.word	0x0000a8f0


	//   ....[2]....
        /*0d10*/ 	.word	0x00010170


	//----- nvinfo : EIATTR_MAX_THREADS
	.align		4
.L_209:
        /*0d14*/ 	.byte	0x04, 0x05
        /*0d16*/ 	.short	(.L_211 - .L_210)
.L_210:
        /*0d18*/ 	.word	0x00000180
        /*0d1c*/ 	.word	0x00000001
        /*0d20*/ 	.word	0x00000001


	//----- nvinfo : EIATTR_CRS_STACK_SIZE
	.align		4
.L_211:
        /*0d24*/ 	.byte	0x04, 0x1e
        /*0d26*/ 	.short	(.L_213 - .L_212)
.L_212:
        /*0d28*/ 	.word	0x00000000


	//----- nvinfo : EIATTR_CBANK_PARAM_SIZE
	.align		4
.L_213:
        /*0d2c*/ 	.byte	0x03, 0x19
        /*0d2e*/ 	.short	0x0af0


	//----- nvinfo : EIATTR_PARAM_CBANK
	.align		4
        /*0d30*/ 	.byte	0x04, 0x0a
        /*0d32*/ 	.short	(.L_215 - .L_214)
	.align		4
.L_214:
        /*0d34*/ 	.word	index@(.nv.constant0._ZN7cutlass13device_kernelIN5flash11enable_sm90INS1_16FlashAttnFwdSm90INS1_25CollectiveMainloopFwdSm90ILi2EN4cute5tupleIJNS5_1CILi1EEES8_S8_EEENS6_IJNS7_ILi128EEENS7_ILi96EEENS7_ILi64EEEEEELi256ENS_6half_tEfNS_4arch4Sm90ELb0ELb0ELb0ELb1ELb1ELb0ELb0ELb1ELb0ELb1ELb1ELb0EEENS1_21CollectiveEpilogueFwdINS6_IJSA_NS7_ILi256EEESB_EEES9_SE_SG_Li256ELb1ELb1ELb1ELb0EEENS1_36VarlenDynamicPersistentTileSchedulerILi128ELi96ELi256ELi128ELb1ELb1ELb1ELb0ELb1ELb1EEEEEEEEEvNT_6ParamsE)
        /*0d38*/ 	.short	0x0210
        /*0d3a*/ 	.short	0x0af0


	//----- nvinfo : EIATTR_SW_WAR
	.align		4
.L_215:
        /*0d3c*/ 	.byte	0x04, 0x36
        /*0d3e*/ 	.short	(.L_217 - .L_216)
.L_216:
        /*0d40*/ 	.word	0x00000008
.L_217:


//--------------------- .nv.info._ZN7cutlass13device_kernelIN5flash11enable_sm90INS1_16FlashAttnFwdSm90INS1_25CollectiveMainloopFwdSm90ILi2EN4cute5tupleIJNS5_1CILi1EEES8_S8_EEENS6_IJNS7_ILi128EEENS7_ILi96EEENS7_ILi64EEEEEELi256ENS_6half_tEfNS_4arch4Sm90ELb0ELb0ELb0ELb1ELb1ELb1ELb0ELb1ELb0ELb1ELb1ELb0EEENS1_21CollectiveEpilogueFwdINS6_IJSA_NS7_ILi256EEESB_EEES9_SE_SG_Li256ELb1ELb1ELb1ELb0EEENS1_36VarlenDynamicPersistentTileSchedulerILi128ELi96ELi256ELi128ELb1ELb1ELb1ELb0ELb1ELb1EEEEEEEEEvNT_6ParamsE --------------------------
	.section	.nv.info._ZN7cutlass13device_kernelIN5flash11enable_sm90INS1_16FlashAttnFwdSm90INS1_25CollectiveMainloopFwdSm90ILi2EN4cute5tupleIJNS5_1CILi1EEES8_S8_EEENS6_IJNS7_ILi128EEENS7_ILi96EEENS7_ILi64EEEEEELi256ENS_6half_tEfNS_4arch4Sm90ELb0ELb0ELb0ELb1ELb1ELb1ELb0ELb1ELb0ELb1ELb1ELb0EEENS1_21CollectiveEpilogueFwdINS6_IJSA_NS7_ILi256EEESB_EEES9_SE_SG_Li256ELb1ELb1ELb1ELb0EEENS1_36VarlenDynamicPersistentTileSchedulerILi128ELi96ELi256ELi128ELb1ELb1ELb1ELb0ELb1ELb1EEEEEEEEEvNT_6ParamsE,"",@"SHT_CUDA_INFO"
	.sectionflags	@""
	.align	4


	//----- nvinfo : EIATTR_CUDA_API_VERSION
	.align		4
        /*0000*/ 	.byte	0x04, 0x37
        /*0002*/ 	.short	(.L_219 - .L_218)
.L_218:
        /*0004*/ 	.word	0x00000082


	//----- nvinfo : EIATTR_KPARAM_INFO
	.align		4
.L_219:
        /*0008*/ 	.byte	0x04, 0x17
        /*000a*/ 	.short	(.L_221 - .L_220)
.L_220:
        /*000c*/ 	.word	0x00000000
        /*0010*/ 	.short	0x0000
        /*0012*/ 	.short	0x0070
        /*0014*/ 	.byte	0x00, 0xf0, 0x01, 0x2a


	//----- nvinfo : EIATTR_SPARSE_MMA_MASK
	.align		4
.L_221:
        /*0018*/ 	.byte	0x03, 0x50
        /*001a*/ 	.short	0x0000


	//----- nvinfo : EIATTR_MAXREG_COUNT
	.align		4
        /*001c*/ 	.byte	0x03, 0x1b
        /*001e*/ 	.short	0x00a8


	//----- nvinfo : EIATTR_NUM_BARRIERS
	.align		4
        /*0020*/ 	.byte	0x02, 0x4c
        /*0022*/ 	.byte	0x10
	.zero		1


	//----- nvinfo : EIATTR_EXTERNS
	.align		4
        /*0024*/ 	.byte	0x04, 0x0f
        /*0026*/ 	.short	(.L_223 - .L_222)


	//   ....[0]....
	.align		4
.L_222:
        /*0028*/ 	.word	index@(__assertfail)


	//----- nvinfo : EIATTR_ANNOTATIONS
	.align		4
.L_223:
        /*002c*/ 	.byte	0x04, 0x55
        /*002e*/ 	.short	(.L_225 - .L_224)


	//   ....[0]....
.L_224:
        /* <DEDUP_REMOVED lines=150> */
        /*0984*/ 	.byte	0xb0, 0x8e, 0x01, 0x00, 0x01, 0x00, 0x00, 0x00, 0xf0, 0x9a, 0x01, 0x00


	//----- nvinfo : EIATTR_MERCURY_ISA_VERSION
	.align		4
.L_225:
        /*0990*/ 	.byte	0x03, 0x5f
        /*0992*/ 	.short	0x0101


	//----- nvinfo : EIATTR_UNUSED_LOAD_BYTE_OFFSET
	.align		4
        /*0994*/ 	.byte	0x04, 0x44
        /*0996*/ 	.short	(.L_227 - .L_226)


	//   ....[0]....
.L_226:
        /*0998*/ 	.word	0x00000a40
        /*099c*/ 	.word	0x0000fff0


	//   ....[1]....
        /*09a0*/ 	.word	0x0000dc20
        /*09a4*/ 	.word	0x0000fff0


	//----- nvinfo : EIATTR_INT_WARP_WIDE_INSTR_OFFSETS
	.align		4
.L_227:
        /*09a8*/ 	.byte	0x04, 0x31
        /*09aa*/ 	.short	(.L_229 - .L_228)


	//   ....[0]....
.L_228:
        /*09ac*/ 	.word	0x00000120


	//   ....[1]....
        /*09b0*/ 	.word	0x000001c0


	//   ....[2]....
        /*09b4*/ 	.word	0x00000230


	//   ....[3]....
        /*09b8*/ 	.word	0x000159a0


	//   ....[4]....
        /*09bc*/ 	.word	0x00015a30


	//   ....[5]....
        /*09c0*/ 	.word	0x00018dd0


	//   ....[6]....
        /*09c4*/ 	.word	0x00018e60


	//----- nvinfo : EIATTR_COOP_GROUP_MASK_REGIDS
	.align		4
.L_229:
        /*09c8*/ 	.byte	0x04, 0x29
        /*09ca*/ 	.short	(.L_231 - .L_230)


	//   ....[0]....
.L_230:
        /*09cc*/ 	.word	0xffffffff


	//   ....[1]....
        /*09d0*/ 	.word	0xffffffff


	//   ....[2]....
        /*09d4*/ 	.word	0xffffffff


	//   ....[3]....
        /*09d8*/ 	.word	0xffffffff


	//   ....[4]....
        /*09dc*/ 	.word	0xffffffff


	//   ....[5]....
        /*09e0*/ 	.word	0xffffffff


	//   ....[6]....
        /*09e4*/ 	.word	0xffffffff


	//   ....[7]....
        /*09e8*/ 	.word	0xffffffff


	//   ....[8]....
        /*09ec*/ 	.word	0xffffffff


	//   ....[9]....
        /*09f0*/ 	.word	0xffffffff


	//   ....[10]....
        /*09f4*/ 	.word	0xffffffff


	//   ....[11]....
        /*09f8*/ 	.word	0xffffffff


	//   ....[12]....
        /*09fc*/ 	.word	0xffffffff


	//   ....[13]....
        /*0a00*/ 	.word	0xffffffff


	//   ....[14]....
        /*0a04*/ 	.word	0xffffffff


	//   ....[15]....
        /*0a08*/ 	.word	0xffffffff


	//   ....[16]....
        /*0a0c*/ 	.word	0xffffffff


	//   ....[17]....
        /*0a10*/ 	.word	0xffffffff


	//   ....[18]....
        /*0a14*/ 	.word	0xffffffff


	//   ....[19]....
        /*0a18*/ 	.word	0xffffffff


	//   ....[20]....
        /*0a1c*/ 	.word	0xffffffff


	//   ....[21]....
        /*0a20*/ 	.word	0xffffffff


	//   ....[22]....
        /*0a24*/ 	.word	0xffffffff


	//   ....[23]....
        /*0a28*/ 	.word	0xffffffff


	//   ....[24]....
        /*0a2c*/ 	.word	0xffffffff


	//   ....[25]....
        /*0a30*/ 	.word	0xffffffff


	//   ....[26]....
        /*0a34*/ 	.word	0xffffffff


	//   ....[27]....
        /*0a38*/ 	.word	0xffffffff


	//   ....[28]....
        /*0a3c*/ 	.word	0xffffffff


	//   ....[29]....
        /*0a40*/ 	.word	0xffffffff


	//   ....[30]....
        /*0a44*/ 	.word	0xffffffff


	//   ....[31]....
        /*0a48*/ 	.word	0xffffffff


	//   ....[32]....
        /*0a4c*/ 	.word	0xffffffff


	//   ....[33]....
        /*0a50*/ 	.word	0xffffffff


	//   ....[34]....
        /*0a54*/ 	.word	0xffffffff


	//   ....[35]....
        /*0a58*/ 	.word	0xffffffff


	//   ....[36]....
        /*0a5c*/ 	.word	0xffffffff


	//   ....[37]....
        /*0a60*/ 	.word	0xffffffff


	//   ....[38]....
        /*0a64*/ 	.word	0xffffffff


	//   ....[39]....
        /*0a68*/ 	.word	0xffffffff


	//   ....[40]....
        /*0a6c*/ 	.word	0xffffffff


	//   ....[41]....
        /*0a70*/ 	.word	0xffffffff


	//   ....[42]....
        /*0a74*/ 	.word	0xffffffff


	//   ....[43]....
        /*0a78*/ 	.word	0xffffffff


	//   ....[44]....
        /*0a7c*/ 	.word	0xffffffff


	//   ....[45]....
        /*0a80*/ 	.word	0xffffffff


	//   ....[46]....
        /*0a84*/ 	.word	0xffffffff


	//   ....[47]....
        /*0a88*/ 	.word	0xffffffff


	//   ....[48]....
        /*0a8c*/ 	.word	0xffffffff


	//   ....[49]....
        /*0a90*/ 	.word	0xffffffff


	//   ....[50]....
        /*0a94*/ 	.word	0xffffffff


	//   ....[51]....
        /*0a98*/ 	.word	0xffffffff


	//   ....[52]....
        /*0a9c*/ 	.word	0xffffffff


	//   ....[53]....
        /*0aa0*/ 	.word	0xffffffff


	//   ....[54]....
        /*0aa4*/ 	.word	0xffffffff


	//   ....[55]....
        /*0aa8*/ 	.word	0xffffffff


	//   ....[56]....
        /*0aac*/ 	.word	0xffffffff


	//   ....[57]....
        /*0ab0*/ 	.word	0xffffffff


	//   ....[58]....
        /*0ab4*/ 	.word	0xffffffff


	//   ....[59]....
        /*0ab8*/ 	.word	0xffffffff


	//   ....[60]....
        /*0abc*/ 	.word	0xffffffff


	//   ....[61]....
        /*0ac0*/ 	.word	0xffffffff


	//   ....[62]....
        /*0ac4*/ 	.word	0xffffffff


	//   ....[63]....
        /*0ac8*/ 	.word	0xffffffff


	//   ....[64]....
        /*0acc*/ 	.word	0xffffffff


	//   ....[65]....
        /*0ad0*/ 	.word	0xffffffff


	//   ....[66]....
        /*0ad4*/ 	.word	0xffffffff


	//   ....[67]....
        /*0ad8*/ 	.word	0xffffffff


	//   ....[68]....
        /*0adc*/ 	.word	0xffffffff


	//   ....[69]....
        /*0ae0*/ 	.word	0xffffffff


	//   ....[70]....
        /*0ae4*/ 	.word	0xffffffff


	//   ....[71]....
        /*0ae8*/ 	.word	0xffffffff


	//   ....[72]....
        /*0aec*/ 	.word	0xffffffff


	//   ....[73]....
        /*0af0*/ 	.word	0xffffffff


	//   ....[74]....
        /*0af4*/ 	.word	0xffffffff


	//   ....[75]....
        /*0af8*/ 	.word	0xffffffff


	//   ....[76]....
        /*0afc*/ 	.word	0xffffffff


	//   ....[77]....
        /*0b00*/ 	.word	0xffffffff


	//   ....[78]....
        /*0b04*/ 	.word	0xffffffff


	//   ....[79]....
        /*0b08*/ 	.word	0xffffffff


	//   ....[80]....
        /*0b0c*/ 	.word	0xffffffff


	//   ....[81]....
        /*0b10*/ 	.word	0xffffffff


	//   ....[82]....
        /*0b14*/ 	.word	0xffffffff


	//   ....[83]....
        /*0b18*/ 	.word	0xffffffff


	//   ....[84]....
        /*0b1c*/ 	.word	0xffffffff


	//   ....[85]....
        /*0b20*/ 	.word	0xffffffff


	//   ....[86]....
        /*0b24*/ 	.word	0xffffffff


	//   ....[87]....
        /*0b28*/ 	.word	0xffffffff


	//   ....[88]....
        /*0b2c*/ 	.word	0xffffffff


	//   ....[89]....
        /*0b30*/ 	.word	0xffffffff


	//   ....[90]....
        /*0b34*/ 	.word	0xffffffff


	//   ....[91]....
        /*0b38*/ 	.word	0xffffffff


	//   ....[92]....
        /*0b3c*/ 	.word	0xffffffff


	//   ....[93]....
        /*0b40*/ 	.word	0xffffffff


	//   ....[94]....
        /*0b44*/ 	.word	0xffffffff


	//   ....[95]....
        /*0b48*/ 	.word	0xffffffff


	//   ....[96]....
        /*0b4c*/ 	.word	0xffffffff


	//   ....[97]....
        /*0b50*/ 	.word	0xffffffff


	//   ....[98]....
        /*0b54*/ 	.word	0xffffffff


	//   ....[99]....
        /*0b58*/ 	.word	0xffffffff


	//   ....[100]....
        /*0b5c*/ 	.word	0xffffffff


	//   ....[101]....
        /*0b60*/ 	.word	0xffffffff


	//   ....[102]....
        /*0b64*/ 	.word	0xffffffff


	//   ....[103]....
        /*0b68*/ 	.word	0xffffffff


	//   ....[104]....
        /*0b6c*/ 	.word	0xffffffff


	//   ....[105]....
        /*0b70*/ 	.word	0xffffffff


	//   ....[106]....
        /*0b74*/ 	.word	0xffffffff


	//   ....[107]....
        /*0b78*/ 	.word	0xffffffff


	//   ....[108]....
        /*0b7c*/ 	.word	0xffffffff


	//   ....[109]....
        /*0b80*/ 	.word	0xffffffff


	//   ....[110]....
        /*0b84*/ 	.word	0xffffffff


	//   ....[111]....
        /*0b88*/ 	.word	0xffffffff


	//   ....[112]....
        /*0b8c*/ 	.word	0xffffffff


	//   ....[113]....
        /*0b90*/ 	.word	0xffffffff


	//   ....[114]....
        /*0b94*/ 	.word	0xffffffff


	//   ....[115]....
        /*0b98*/ 	.word	0xffffffff


	//   ....[116]....
        /*0b9c*/ 	.word	0xffffffff


	//   ....[117]....
        /*0ba0*/ 	.word	0xffffffff


	//   ....[118]....
        /*0ba4*/ 	.word	0xffffffff


	//   ....[119]....
        /*0ba8*/ 	.word	0xffffffff


	//   ....[120]....
        /*0bac*/ 	.word	0xffffffff


	//   ....[121]....
        /*0bb0*/ 	.word	0xffffffff


	//   ....[122]....
        /*0bb4*/ 	.word	0xffffffff


	//   ....[123]....
        /*0bb8*/ 	.word	0xffffffff


	//   ....[124]....
        /*0bbc*/ 	.word	0xffffffff


	//   ....[125]....
        /*0bc0*/ 	.word	0xffffffff


	//   ....[126]....
        /*0bc4*/ 	.word	0xffffffff


	//   ....[127]....
        /*0bc8*/ 	.word	0xffffffff


	//   ....[128]....
        /*0bcc*/ 	.word	0xffffffff


	//   ....[129]....
        /*0bd0*/ 	.word	0xffffffff


	//   ....[130]....
        /*0bd4*/ 	.word	0xffffffff


	//   ....[131]....
        /*0bd8*/ 	.word	0xffffffff


	//   ....[132]....
        /*0bdc*/ 	.word	0xffffffff


	//   ....[133]....
        /*0be0*/ 	.word	0xffffffff


	//   ....[134]....
        /*0be4*/ 	.word	0xffffffff


	//   ....[135]....
        /*0be8*/ 	.word	0xffffffff


	//   ....[136]....
        /*0bec*/ 	.word	0xffffffff


	//   ....[137]....
        /*0bf0*/ 	.word	0xffffffff


	//   ....[138]....
        /*0bf4*/ 	.word	0xffffffff


	//   ....[139]....
        /*0bf8*/ 	.word	0xffffffff


	//   ....[140]....
        /*0bfc*/ 	.word	0xffffffff


	//   ....[141]....
        /*0c00*/ 	.word	0xffffffff


	//   ....[142]....
        /*0c04*/ 	.word	0xffffffff


	//   ....[143]....
        /*0c08*/ 	.word	0xffffffff


	//   ....[144]....
        /*0c0c*/ 	.word	0xffffffff


	//   ....[145]....
        /*0c10*/ 	.word	0xffffffff


	//   ....[146]....
        /*0c14*/ 	.word	0xffffffff


	//   ....[147]....
        /*0c18*/ 	.word	0xffffffff


	//   ....[148]....
        /*0c1c*/ 	.word	0xffffffff


	//   ....[149]....
        /*0c20*/ 	.word	0xffffffff


	//   ....[150]....
        /*0c24*/ 	.word	0xffffffff


	//   ....[151]....
        /*0c28*/ 	.word	0xffffffff


	//   ....[152]....
        /*0c2c*/ 	.word	0xffffffff


	//   ....[153]....
        /*0c30*/ 	.word	0xffffffff


	//   ....[154]....
        /*0c34*/ 	.word	0xffffffff


	//   ....[155]....
        /*0c38*/ 	.word	0xffffffff


	//   ....[156]....
        /*0c3c*/ 	.word	0xffffffff


	//   ....[157]....
        /*0c40*/ 	.word	0xffffffff


	//   ....[158]....
        /*0c44*/ 	.word	0xffffffff


	//   ....[159]....
        /*0c48*/ 	.word	0xffffffff


	//   ....[160]....
        /*0c4c*/ 	.word	0xffffffff


	//   ....[161]....
        /*0c50*/ 	.word	0xffffffff


	//   ....[162]....
        /*0c54*/ 	.word	0xffffffff


	//   ....[163]....
        /*0c58*/ 	.word	0xffffffff


	//   ....[164]....
        /*0c5c*/ 	.word	0xffffffff


	//   ....[165]....
        /*0c60*/ 	.word	0xffffffff


	//   ....[166]....
        /*0c64*/ 	.word	0xffffffff


	//   ....[167]....
        /*0c68*/ 	.word	0xffffffff


	//   ....[168]....
        /*0c6c*/ 	.word	0xffffffff


	//   ....[169]....
        /*0c70*/ 	.word	0x0500000f


	//   ....[170]....
        /*0c74*/ 	.word	0x0500000f


	//   ....[171]....
        /*0c78*/ 	.word	0x0500000f


	//   ....[172]....
        /*0c7c*/ 	.word	0x0500000f


	//   ....[173]....
        /*0c80*/ 	.word	0x0500000f


	//   ....[174]....
        /*0c84*/ 	.word	0x0500000f


	//   ....[175]....
        /*0c88*/ 	.word	0x0500000f


	//   ....[176]....
        /*0c8c*/ 	.word	0x0500000f


	//   ....[177]....
        /*0c90*/ 	.word	0x0500000f


	//   ....[178]....
        /*0c94*/ 	.word	0x0500000f


	//   ....[179]....
        /*0c98*/ 	.word	0x0500000f


	//   ....[180]....
        /*0c9c*/ 	.word	0x0500000f


	//   ....[181]....
        /*0ca0*/ 	.word	0x0500000f


	//   ....[182]....
        /*0ca4*/ 	.word	0x0500000f


	//   ....[183]....
        /*0ca8*/ 	.word	0x0500000f


	//   ....[184]....
        /*0cac*/ 	.word	0x0500000f


	//   ....[185]....
        /*0cb0*/ 	.word	0x0500000f


	//   ....[186]....
        /*0cb4*/ 	.word	0x0500000f


	//   ....[187]....
        /*0cb8*/ 	.word	0x0500000f


	//   ....[188]....
        /*0cbc*/ 	.word	0x0500000f


	//   ....[189]....
        /*0cc0*/ 	.word	0x0500000f


	//   ....[190]....
        /*0cc4*/ 	.word	0x0500000f


	//   ....[191]....
        /*0cc8*/ 	.word	0x0500000f


	//   ....[192]....
        /*0ccc*/ 	.word	0x0500000f


	//   ....[193]....
        /*0cd0*/ 	.word	0x0500000f


	//   ....[194]....
        /*0cd4*/ 	.word	0x0500000f


	//   ....[195]....
        /*0cd8*/ 	.word	0x0500000f


	//   ....[196]....
        /*0cdc*/ 	.word	0x0500000f


	//   ....[197]....
        /*0ce0*/ 	.word	0x0500000f


	//   ....[198]....
        /*0ce4*/ 	.word	0x0500000f


	//   ....[199]....
        /*0ce8*/ 	.word	0x0500000f


	//   ....[200]....
        /*0cec*/ 	.word	0x0500000f


	//   ....[201]....
        /*0cf0*/ 	.word	0x0500000f


	//   ....[202]....
        /*0cf4*/ 	.word	0x0500000f


	//   ....[203]....
        /*0cf8*/ 	.word	0x0500000f


	//   ....[204]....
        /*0cfc*/ 	.word	0x0500000f


	//   ....[205]....
        /*0d00*/ 	.word	0x0500000f


	//   ....[206]....
        /*0d04*/ 	.word	0x0500000f


	//   ....[207]....
        /*0d08*/ 	.word	0x0500000f


	//   ....[208]....
        /*0d0c*/ 	.word	0x0500000f


	//   ....[209]....
        /*0d10*/ 	.word	0x0500000f


	//   ....[210]....
        /*0d14*/ 	.word	0x0500000f


	//   ....[211]....
        /*0d18*/ 	.word	0x0500000f


	//   ....[212]....
        /*0d1c*/ 	.word	0x0500000f


	//   ....[213]....
        /*0d20*/ 	.word	0x0500000f


	//   ....[214]....
        /*0d24*/ 	.word	0x0500000f


	//   ....[215]....
        /*0d28*/ 	.word	0x0500000f


	//   ....[216]....
        /*0d2c*/ 	.word	0x0500000f


	//   ....[217]....
        /*0d30*/ 	.word	0x0500000f


	//   ....[218]....
        /*0d34*/ 	.word	0x0500000f


	//   ....[219]....
        /*0d38*/ 	.word	0x0500000f


	//   ....[220]....
        /*0d3c*/ 	.word	0x0500000f


	//   ....[221]....
        /*0d40*/ 	.word	0x0500000f


	//   ....[222]....
        /*0d44*/ 	.word	0x0500000f


	//   ....[223]....
        /*0d48*/ 	.word	0x0500000f


	//   ....[224]....
        /*0d4c*/ 	.word	0x0500000f


	//   ....[225]....
        /*0d50*/ 	.word	0x0500000f


	//   ....[226]....
        /*0d54*/ 	.word	0x0500000f


	//   ....[227]....
        /*0d58*/ 	.word	0x0500000f


	//   ....[228]....
        /*0d5c*/ 	.word	0x0500000f


	//   ....[229]....
        /*0d60*/ 	.word	0x0500000f


	//   ....[230]....
        /*0d64*/ 	.word	0x0500000f


	//   ....[231]....
        /*0d68*/ 	.word	0x0500000f


	//   ....[232]....
        /*0d6c*/ 	.word	0x0500000f


	//   ....[233]....
        /*0d70*/ 	.word	0x0500000f


	//   ....[234]....
        /*0d74*/ 	.word	0x0500000f


	//   ....[235]....
        /*0d78*/ 	.word	0x0500000f


	//   ....[236]....
        /*0d7c*/ 	.word	0x0500000f


	//   ....[237]....
        /*0d80*/ 	.word	0x0500000f


	//   ....[238]....
        /*0d84*/ 	.word	0x0500000f


	//   ....[239]....
        /*0d88*/ 	.word	0x0500000f


	//   ....[240]....
        /*0d8c*/ 	.word	0x0500000f


	//   ....[241]....
        /*0d90*/ 	.word	0x0500000f


	//   ....[242]....
        /*0d94*/ 	.word	0x0500000f


	//   ....[243]....
        /*0d98*/ 	.word	0x0500000f


	//   ....[244]....
        /*0d9c*/ 	.word	0x0500000f


	//   ....[245]....
        /*0da0*/ 	.word	0x0500000f


	//   ....[246]....
        /*0da4*/ 	.word	0x0500000f


	//   ....[247]....
        /*0da8*/ 	.word	0x0500000f


	//   ....[248]....
        /*0dac*/ 	.word	0x0500000f


	//   ....[249]....
        /*0db0*/ 	.word	0x0500000f


	//   ....[250]....
        /*0db4*/ 	.word	0x0500000f


	//   ....[251]....
        /*0db8*/ 	.word	0x0500000f


	//   ....[252]....
        /*0dbc*/ 	.word	0x0500000f


	//   ....[253]....
        /*0dc0*/ 	.word	0x0500000f


	//   ....[254]....
        /*0dc4*/ 	.word	0x0500000f


	//   ....[255]....
        /*0dc8*/ 	.word	0x0500000f


	//   ....[0]....
        /*0dcc*/ 	.word	0x0500000f


	//   ....[1]....
        /*0dd0*/ 	.word	0x0500000f


	//   ....[2]....
        /*0dd4*/ 	.word	0x0500000f


	//   ....[3]....
        /*0dd8*/ 	.word	0x0500000f


	//   ....[4]....
        /*0ddc*/ 	.word	0x0500000f


	//   ....[5]....
        /*0de0*/ 	.word	0x0500000f


	//   ....[6]....
        /*0de4*/ 	.word	0x0500000f


	//   ....[7]....
        /*0de8*/ 	.word	0x0500000f


	//   ....[8]....
        /*0dec*/ 	.word	0x0500000f


	//   ....[9]....
        /*0df0*/ 	.word	0x0500000f


	//   ....[10]....
        /*0df4*/ 	.word	0x0500000f


	//   ....[11]....
        /*0df8*/ 	.word	0x0500000f


	//   ....[12]....
        /*0dfc*/ 	.word	0x0500000f


	//   ....[13]....
        /*0e00*/ 	.word	0x0500000f


	//   ....[14]....
        /*0e04*/ 	.word	0x0500000f


	//   ....[15]....
        /*0e08*/ 	.word	0x0500000f


	//   ....[16]....
        /*0e0c*/ 	.word	0x0500000f


	//   ....[17]....
        /*0e10*/ 	.word	0x0500000f


	//   ....[18]....
        /*0e14*/ 	.word	0x0500000f


	//   ....[19]....
        /*0e18*/ 	.word	0x0500000f


	//   ....[20]....
        /*0e1c*/ 	.word	0x0500000f


	//   ....[21]....
        /*0e20*/ 	.word	0x0500000f


	//   ....[22]....
        /*0e24*/ 	.word	0x0500000f


	//   ....[23]....
        /*0e28*/ 	.word	0x0500000f


	//   ....[24]....
        /*0e2c*/ 	.word	0x0500000f


	//   ....[25]....
        /*0e30*/ 	.word	0x0500000f


	//   ....[26]....
        /*0e34*/ 	.word	0x0500000f


	//   ....[27]....
        /*0e38*/ 	.word	0x0500000f


	//   ....[28]....
        /*0e3c*/ 	.word	0x0500000f


	//   ....[29]....
        /*0e40*/ 	.word	0x0500000f


	//   ....[30]....
        /*0e44*/ 	.word	0x0500000f


	//   ....[31]....
        /*0e48*/ 	.word	0x0500000f


	//   ....[32]....
        /*0e4c*/ 	.word	0x0500000f


	//   ....[33]....
        /*0e50*/ 	.word	0x0500000f


	//   ....[34]....
        /*0e54*/ 	.word	0x0500000f


	//   ....[35]....
        /*0e58*/ 	.word	0x0500000f


	//   ....[36]....
        /*0e5c*/ 	.word	0x0500000f


	//   ....[37]....
        /*0e60*/ 	.word	0x0500000f


	//   ....[38]....
        /*0e64*/ 	.word	0x0500000f


	//----- nvinfo : EIATTR_COOP_GROUP_INSTR_OFFSETS
	.align		4
.L_231:
        /*0e68*/ 	.byte	0x04, 0x28
        /*0e6a*/ 	.short	(.L_233 - .L_232)


	//   ....[0]....
.L_232:
        /*0e6c*/ 	.word	0x00000060


	//   ....[1]....
        /*0e70*/ 	.word	0x00000130


	//   ....[2]....
        /*0e74*/ 	.word	0x000001e0


	//   ....[3]....
        /*0e78*/ 	.word	0x000003a0


	//   ....[4]....
        /*0e7c*/ 	.word	0x00000500


	//   ....[5]....
        /*0e80*/ 	.word	0x00000620


	//   ....[6]....
        /*0e84*/ 	.word	0x00000780


	//   ....[7]....
        /*0e88*/ 	.word	0x00003780


	//   ....[8]....
        /*0e8c*/ 	.word	0x00003790


	//   ....[9]....
        /*0e90*/ 	.word	0x00003e90


	//   ....[10]....
        /*0e94*/ 	.word	0x00003ea0


	//   ....[11]....
        /*0e98*/ 	.word	0x00004a40


	//   ....[12]....
        /*0e9c*/ 	.word	0x00004a50


	//   ....[13]....
        /*0ea0*/ 	.word	0x000051d0


	//   ....[14]....
        /*0ea4*/ 	.word	0x000051e0


	//   ....[15]....
        /*0ea8*/ 	.word	0x00005b90


	//   ....[16]....
        /*0eac*/ 	.word	0x00005ba0


	//   ....[17]....
        /*0eb0*/ 	.word	0x00005cb0


	//   ....[18]....
        /*0eb4*/ 	.word	0x00005cc0


	//   ....[19]....
        /*0eb8*/ 	.word	0x00006060


	//   ....[20]....
        /*0ebc*/ 	.word	0x00006090


	//   ....[21]....
        /*0ec0*/ 	.word	0x00006360


	//   ....[22]....
        /*0ec4*/ 	.word	0x00006380


	//   ....[23]....
        /*0ec8*/ 	.word	0x00006f40


	//   ....[24]....
        /*0ecc*/ 	.word	0x000074f0


	//   ....[25]....
        /*0ed0*/ 	.word	0x00007500


	//   ....[26]....
        /*0ed4*/ 	.word	0x00007510


	//   ....[27]....
        /*0ed8*/ 	.word	0x00007520


	//   ....[28]....
        /*0edc*/ 	.word	0x00008590


	//   ....[29]....
        /*0ee0*/ 	.word	0x000085a0


	//   ....[30]....
        /*0ee4*/ 	.word	0x000085b0


	//   ....[31]....
        /*0ee8*/ 	.word	0x000085c0


	//   ....[32]....
        /*0eec*/ 	.word	0x0000a090


	//   ....[33]....
        /*0ef0*/ 	.word	0x0000a140


	//   ....[34]....
        /*0ef4*/ 	.word	0x0000a3e0


	//   ....[35]....
        /*0ef8*/ 	.word	0x0000a4b0


	//   ....[36]....
        /*0efc*/ 	.word	0x0000b7c0


	//   ....[37]....
        /*0f00*/ 	.word	0x0000b7e0


	//   ....[38]....
        /*0f04*/ 	.word	0x0000c0b0


	//   ....[39]....
        /*0f08*/ 	.word	0x0000c140


	//   ....[40]....
        /*0f0c*/ 	.word	0x0000d1a0


	//   ....[41]....
        /*0f10*/ 	.word	0x0000d230


	//   ....[42]....
        /*0f14*/ 	.word	0x0000d380


	//   ....[43]....
        /*0f18*/ 	.word	0x0000d550


	//   ....[44]....
        /*0f1c*/ 	.word	0x0000ecd0


	//   ....[45]....
        /*0f20*/ 	.word	0x0000ecf0


	//   ....[46]....
        /*0f24*/ 	.word	0x0000ed00


	//   ....[47]....
        /*0f28*/ 	.word	0x0000ed10


	//   ....[48]....
        /*0f2c*/ 	.word	0x0000f730


	//   ....[49]....
        /*0f30*/ 	.word	0x0000f740


	//   ....[50]....
        /*0f34*/ 	.word	0x0000f970


	//   ....[51]....
        /*0f38*/ 	.word	0x0000f980


	//   ....[52]....
        /*0f3c*/ 	.word	0x0000fbb0


	//   ....[53]....
        /*0f40*/ 	.word	0x0000fbc0


	//   ....[54]....
        /*0f44*/ 	.word	0x0000fdf0


	//   ....[55]....
        /*0f48*/ 	.word	0x0000fe00


	//   ....[56]....
        /*0f4c*/ 	.word	0x000102d0


	//   ....[57]....
        /*0f50*/ 	.word	0x000102e0


	//   ....[58]....
        /*0f54*/ 	.word	0x00010f60


	//   ....[59]....
        /*0f58*/ 	.word	0x00010f70


	//   ....[60]....
        /*0f5c*/ 	.word	0x00012530


	//   ....[61]....
        /*0f60*/ 	.word	0x00012540


	//   ....[62]....
        /*0f64*/ 	.word	0x00012780


	//   ....[63]....
        /*0f68*/ 	.word	0x00012790


	//   ....[64]....
        /*0f6c*/ 	.word	0x000129c0


	//   ....[65]....
        /*0f70*/ 	.word	0x000129d0


	//   ....[66]....
        /*0f74*/ 	.word	0x00012c00


	//   ....[67]....
        /*0f78*/ 	.word	0x00012c10


	//   ....[68]....
        /*0f7c*/ 	.word	0x00012ea0


	//   ....[69]....
        /*0f80*/ 	.word	0x000130b0


	//   ....[70]....
        /*0f84*/ 	.word	0x000130e0


	//   ....[71]....
        /*0f88*/ 	.word	0x00013110


	//   ....[72]....
        /*0f8c*/ 	.word	0x00013140


	//   ....[73]....
        /*0f90*/ 	.word	0x00013170


	//   ....[74]....
        /*0f94*/ 	.word	0x000131a0


	//   ....[75]....
        /*0f98*/ 	.word	0x00013330


	//   ....[76]....
        /*0f9c*/ 	.word	0x00013360


	//   ....[77]....
        /*0fa0*/ 	.word	0x00013390


	//   ....[78]....
        /*0fa4*/ 	.word	0x000133c0


	//   ....[79]....
        /*0fa8*/ 	.word	0x000133f0


	//   ....[80]....
        /*0fac*/ 	.word	0x00013420


	//   ....[81]....
        /*0fb0*/ 	.word	0x000134b0


	//   ....[82]....
        /*0fb4*/ 	.word	0x000134e0


	//   ....[83]....
        /*0fb8*/ 	.word	0x000134f0


	//   ....[84]....
        /*0fbc*/ 	.word	0x00013580


	//   ....[85]....
        /*0fc0*/ 	.word	0x00014520


	//   ....[86]....
        /*0fc4*/ 	.word	0x00016570


	//   ....[87]....
        /*0fc8*/ 	.word	0x00016590


	//   ....[88]....
        /*0fcc*/ 	.word	0x00016620


	//   ....[89]....
        /*0fd0*/ 	.word	0x00016640


	//   ....[90]....
        /*0fd4*/ 	.word	0x000166c0


	//   ....[91]....
        /*0fd8*/ 	.word	0x000166e0


	//   ....[92]....
        /*0fdc*/ 	.word	0x00016760


	//   ....[93]....
        /*0fe0*/ 	.word	0x00016780


	//   ....[94]....
        /*0fe4*/ 	.word	0x00016800


	//   ....[95]....
        /*0fe8*/ 	.word	0x00016820


	//   ....[96]....
        /*0fec*/ 	.word	0x00016830


	//   ....[97]....
        /*0ff0*/ 	.word	0x00016840


	//   ....[98]....
        /*0ff4*/ 	.word	0x000170b0


	//   ....[99]....
        /*0ff8*/ 	.word	0x000170e0


	//   ....[100]....
        /*0ffc*/ 	.word	0x000171a0


	//   ....[101]....
        /*1000*/ 	.word	0x000171b0


	//   ....[102]....
        /*1004*/ 	.word	0x00017240


	//   ....[103]....
        /*1008*/ 	.word	0x00017250


	//   ....[104]....
        /*100c*/ 	.word	0x000172e0


	//   ....[105]....
        /*1010*/ 	.word	0x000172f0


	//   ....[106]....
        /*1014*/ 	.word	0x00017380


	//   ....[107]....
        /*1018*/ 	.word	0x00017390


	//   ....[108]....
        /*101c*/ 	.word	0x00017420


	//   ....[109]....
        /*1020*/ 	.word	0x00017430


	//   ....[110]....
        /*1024*/ 	.word	0x000174b0


	//   ....[111]....
        /*1028*/ 	.word	0x000174c0


	//   ....[112]....
        /*102c*/ 	.word	0x000174d0


	//   ....[113]....
        /*1030*/ 	.word	0x000174e0


	//   ....[114]....
        /*1034*/ 	.word	0x00017940


	//   ....[115]....
        /*1038*/ 	.word	0x00017970


	//   ....[116]....
        /*103c*/ 	.word	0x000179d0


	//   ....[117]....
        /*1040*/ 	.word	0x00017a80


	//   ....[118]....
        /*1044*/ 	.word	0x00017a90


	//   ....[119]....
        /*1048*/ 	.word	0x00017ac0


	//   ....[120]....
        /*104c*/ 	.word	0x00017b50


	//   ....[121]....
        /*1050*/ 	.word	0x00017c00


	//   ....[122]....
        /*1054*/ 	.word	0x00017c10


	//   ....[123]....
        /*1058*/ 	.word	0x00017c40


	//   ....[124]....
        /*105c*/ 	.word	0x00017c50


	//   ....[125]....
        /*1060*/ 	.word	0x00017ce0


	//   ....[126]....
        /*1064*/ 	.word	0x00018400


	//   ....[127]....
        /*1068*/ 	.word	0x00018420


	//   ....[128]....
        /*106c*/ 	.word	0x00018470


	//   ....[129]....
        /*1070*/ 	.word	0x00018480


	//   ....[130]....
        /*1074*/ 	.word	0x000184c0


	//   ....[131]....
        /*1078*/ 	.word	0x000184d0


	//   ....[132]....
        /*107c*/ 	.word	0x00018510


	//   ....[133]....
        /*1080*/ 	.word	0x00018520


	//   ....[134]....
        /*1084*/ 	.word	0x00018560


	//   ....[135]....
        /*1088*/ 	.word	0x00018570


	//   ....[136]....
        /*108c*/ 	.word	0x00018580


	//   ....[137]....
        /*1090*/ 	.word	0x000185c0


	//   ....[138]....
        /*1094*/ 	.word	0x000188f0


	//   ....[139]....
        /*1098*/ 	.word	0x00018910


	//   ....[140]....
        /*109c*/ 	.word	0x00018920


	//   ....[141]....
        /*10a0*/ 	.word	0x00018940


	//   ....[142]....
        /*10a4*/ 	.word	0x000189b0


	//   ....[143]....
        /*10a8*/ 	.word	0x000189d0


	//   ....[144]....
        /*10ac*/ 	.word	0x00018a30


	//   ....[145]....
        /*10b0*/ 	.word	0x00018a50


	//   ....[146]....
        /*10b4*/ 	.word	0x00018ab0


	//   ....[147]....
        /*10b8*/ 	.word	0x00018ad0


	//   ....[148]....
        /*10bc*/ 	.word	0x00018b30


	//   ....[149]....
        /*10c0*/ 	.word	0x00018b50


	//   ....[150]....
        /*10c4*/ 	.word	0x00019080


	//   ....[151]....
        /*10c8*/ 	.word	0x000190b0


	//   ....[152]....
        /*10cc*/ 	.word	0x00019120


	//   ....[153]....
        /*10d0*/ 	.word	0x00019150


	//   ....[154]....
        /*10d4*/ 	.word	0x00019180


	//   ....[155]....
        /*10d8*/ 	.word	0x000191b0


	//   ....[156]....
        /*10dc*/ 	.word	0x000191e0


	//   ....[157]....
        /*10e0*/ 	.word	0x00019210


	//   ....[158]....
        /*10e4*/ 	.word	0x000193b0


	//   ....[159]....
        /*10e8*/ 	.word	0x000193e0


	//   ....[160]....
        /*10ec*/ 	.word	0x00019410


	//   ....[161]....
        /*10f0*/ 	.word	0x00019440


	//   ....[162]....
        /*10f4*/ 	.word	0x00019470


	//   ....[163]....
        /*10f8*/ 	.word	0x000194a0


	//   ....[164]....
        /*10fc*/ 	.word	0x00019560


	//   ....[165]....
        /*1100*/ 	.word	0x00019580


	//   ....[166]....
        /*1104*/ 	.word	0x00019590


	//   ....[167]....
        /*1108*/ 	.word	0x000195f0


	//   ....[168]....
        /*110c*/ 	.word	0x00019c10


	//   ....[169]....
        /*1110*/ 	.word	0x00019f20


	//   ....[170]....
        /*1114*/ 	.word	0x00019fb0


	//   ....[171]....
        /*1118*/ 	.word	0x0001a040


	//   ....[172]....
        /*111c*/ 	.word	0x0001a0d0


	//   ....[173]....
        /*1120*/ 	.word	0x0001a1b0


	//   ....[174]....
        /*1124*/ 	.word	0x0001a240


	//   ....[175]....
        /*1128*/ 	.word	0x0001a2e0


	//   ....[176]....
        /*112c*/ 	.word	0x0001a370


	//   ....[177]....
        /*1130*/ 	.word	0x0001a460


	//   ....[178]....
        /*1134*/ 	.word	0x0001a4f0


	//   ....[179]....
        /*1138*/ 	.word	0x0001a590


	//   ....[180]....
        /*113c*/ 	.word	0x0001a620


	//   ....[181]....
        /*1140*/ 	.word	0x0001a700


	//   ....[182]....
        /*1144*/ 	.word	0x0001a7a0


	//   ....[183]....
        /*1148*/ 	.word	0x0001a830


	//   ....[184]....
        /*114c*/ 	.word	0x0001a880


	//   ....[185]....
        /*1150*/ 	.word	0x0001a8d0


	//   ....[186]....
        /*1154*/ 	.word	0x0001a9c0


	//   ....[187]....
        /*1158*/ 	.word	0x0001aa50


	//   ....[188]....
        /*115c*/ 	.word	0x0001aaa0


	//   ....[189]....
        /*1160*/ 	.word	0x0001aaf0


	//   ....[190]....
        /*1164*/ 	.word	0x0001ad00


	//   ....[191]....
        /*1168*/ 	.word	0x0001ad50


	//   ....[192]....
        /*116c*/ 	.word	0x0001ade0


	//   ....[193]....
        /*1170*/ 	.word	0x0001ae70


	//   ....[194]....
        /*1174*/ 	.word	0x0001af00


	//   ....[195]....
        /*1178*/ 	.word	0x0001af90


	//   ....[196]....
        /*117c*/ 	.word	0x0001b020


	//   ....[197]....
        /*1180*/ 	.word	0x0001b0b0


	//   ....[198]....
        /*1184*/ 	.word	0x0001b130


	//   ....[199]....
        /*1188*/ 	.word	0x0001b180


	//   ....[200]....
        /*118c*/ 	.word	0x0001b220


	//   ....[201]....
        /*1190*/ 	.word	0x0001b2b0


	//   ....[202]....
        /*1194*/ 	.word	0x0001b340


	//   ....[203]....
        /*1198*/ 	.word	0x0001b390


	//   ....[204]....
        /*119c*/ 	.word	0x0001b420


	//   ....[205]....
        /*11a0*/ 	.word	0x0001b4b0


	//   ....[206]....
        /*11a4*/ 	.word	0x0001b540


	//   ....[207]....
        /*11a8*/ 	.word	0x0001b5d0


	//   ....[208]....
        /*11ac*/ 	.word	0x0001b660


	//   ....[209]....
        /*11b0*/ 	.word	0x0001b6f0


	//   ....[210]....
        /*11b4*/ 	.word	0x0001b7b0


	//   ....[211]....
        /*11b8*/ 	.word	0x0001ba90


	//   ....[212]....
        /*11bc*/ 	.word	0x0001bb80


	//   ....[213]....
        /*11c0*/ 	.word	0x0001bc20


	//   ....[214]....
        /*11c4*/ 	.word	0x0001bc80


	//   ....[215]....
        /*11c8*/ 	.word	0x0001bd70


	//   ....[216]....
        /*11cc*/ 	.word	0x0001bde0


	//   ....[217]....
        /*11d0*/ 	.word	0x0001bed0


	//   ....[218]....
        /*11d4*/ 	.word	0x0001bf40


	//   ....[219]....
        /*11d8*/ 	.word	0x0001c030


	//   ....[220]....
        /*11dc*/ 	.word	0x0001c0a0


	//   ....[221]....
        /*11e0*/ 	.word	0x0001c190


	//   ....[222]....
        /*11e4*/ 	.word	0x0001c200


	//   ....[223]....
        /*11e8*/ 	.word	0x0001c2a0


	//   ....[224]....
        /*11ec*/ 	.word	0x0001c3a0


	//   ....[225]....
        /*11f0*/ 	.word	0x0001c400


	//   ....[226]....
        /*11f4*/ 	.word	0x0001c460


	//   ....[227]....
        /*11f8*/ 	.word	0x0001c550


	//   ....[228]....
        /*11fc*/ 	.word	0x0001c5b0


	//   ....[229]....
        /*1200*/ 	.word	0x0001c6b0


	//   ....[230]....
        /*1204*/ 	.word	0x0001c710


	//   ....[231]....
        /*1208*/ 	.word	0x0001c810


	//   ....[232]....
        /*120c*/ 	.word	0x0001c870


	//   ....[233]....
        /*1210*/ 	.word	0x0001c970


	//   ....[234]....
        /*1214*/ 	.word	0x0001c9d0


	//   ....[235]....
        /*1218*/ 	.word	0x0001cad0


	//   ....[236]....
        /*121c*/ 	.word	0x0001cb30


	//   ....[237]....
        /*1220*/ 	.word	0x0001cc30


	//   ....[238]....
        /*1224*/ 	.word	0x0001cc90


	//   ....[239]....
        /*1228*/ 	.word	0x0001cd30


	//   ....[240]....
        /*122c*/ 	.word	0x0001ceb0


	//   ....[241]....
        /*1230*/ 	.word	0x0001cf90


	//   ....[242]....
        /*1234*/ 	.word	0x0001d040


	//   ....[243]....
        /*1238*/ 	.word	0x0001d150


	//   ....[244]....
        /*123c*/ 	.word	0x0001d1b0


	//   ....[245]....
        /*1240*/ 	.word	0x0001d2c0


	//   ....[246]....
        /*1244*/ 	.word	0x0001d320


	//   ....[247]....
        /*1248*/ 	.word	0x0001d430


	//   ....[248]....
        /*124c*/ 	.word	0x0001d490


	//   ....[249]....
        /*1250*/ 	.word	0x0001d5a0


	//   ....[250]....
        /*1254*/ 	.word	0x0001d600


	//   ....[251]....
        /*1258*/ 	.word	0x0001d6c0


	//   ....[252]....
        /*125c*/ 	.word	0x0001d820


	//   ....[253]....
        /*1260*/ 	.word	0x0001d8c0


	//   ....[254]....
        /*1264*/ 	.word	0x0001d920


	//   ....[255]....
        /*1268*/ 	.word	0x0001d9d0


	//   ....[0]....
        /*126c*/ 	.word	0x0001da30


	//   ....[1]....
        /*1270*/ 	.word	0x0001dae0


	//   ....[2]....
        /*1274*/ 	.word	0x0001db40


	//   ....[3]....
        /*1278*/ 	.word	0x0001dbf0


	//   ....[4]....
        /*127c*/ 	.word	0x0001dc50


	//   ....[5]....
        /*1280*/ 	.word	0x0001dd00


	//   ....[6]....
        /*1284*/ 	.word	0x0001dd60


	//   ....[7]....
        /*1288*/ 	.word	0x0001de10


	//   ....[8]....
        /*128c*/ 	.word	0x0001df00


	//   ....[9]....
        /*1290*/ 	.word	0x0001dfa0


	//   ....[10]....
        /*1294*/ 	.word	0x0001e000


	//   ....[11]....
        /*1298*/ 	.word	0x0001e0d0


	//   ....[12]....
        /*129c*/ 	.word	0x0001e130


	//   ....[13]....
        /*12a0*/ 	.word	0x0001e200


	//   ....[14]....
        /*12a4*/ 	.word	0x0001e260


	//   ....[15]....
        /*12a8*/ 	.word	0x0001e330


	//   ....[16]....
        /*12ac*/ 	.word	0x0001e390


	//   ....[17]....
        /*12b0*/ 	.word	0x0001e460


	//   ....[18]....
        /*12b4*/ 	.word	0x0001e4c0


	//   ....[19]....
        /*12b8*/ 	.word	0x0001e590


	//   ....[20]....
        /*12bc*/ 	.word	0x0001e620


	//   ....[21]....
        /*12c0*/ 	.word	0x0001e6c0


	//   ....[22]....
        /*12c4*/ 	.word	0x0001e840


	//   ....[23]....
        /*12c8*/ 	.word	0x0001e8b0


	//   ....[24]....
        /*12cc*/ 	.word	0x0001e920


	//   ....[25]....
        /*12d0*/ 	.word	0x0001e990


	//   ....[26]....
        /*12d4*/ 	.word	0x0001ea00


	//   ....[27]....
        /*12d8*/ 	.word	0x0001ea80


	//   ....[28]....
        /*12dc*/ 	.word	0x0001eb00


	//   ....[29]....
        /*12e0*/ 	.word	0x0001eb90


	//   ....[30]....
        /*12e4*/ 	.word	0x0001ec00


	//   ....[31]....
        /*12e8*/ 	.word	0x0001ec70


	//   ....[32]....
        /*12ec*/ 	.word	0x0001ece0


	//   ....[33]....
        /*12f0*/ 	.word	0x0001ed60


	//   ....[34]....
        /*12f4*/ 	.word	0x0001edd0


	//   ....[35]....
        /*12f8*/ 	.word	0x0001ee70


	//   ....[36]....
        /*12fc*/ 	.word	0x0001eec0


	//   ....[37]....
        /*1300*/ 	.word	0x0001ef50


	//   ....[38]....
        /*1304*/ 	.word	0x0001f080


	//----- nvinfo : EIATTR_REG_RECONFIG
	.align		4
.L_233:
        /*1308*/ 	.byte	0x01, 0x54
	.zero		2


	//----- nvinfo : EIATTR_SYSCALL_OFFSETS
	.align		4
        /*130c*/ 	.byte	0x04, 0x46
        /*130e*/ 	.short	(.L_235 - .L_234)


	//   ....[0]....
.L_234:
        /*1310*/ 	.word	0x00002320


	//   ....[1]....
        /*1314*/ 	.word	0x00002470


	//   ....[2]....
        /*1318*/ 	.word	0x000070e0


	//   ....[3]....
        /*131c*/ 	.word	0x00007460


	//   ....[4]....
        /*1320*/ 	.word	0x00015b90


	//   ....[5]....
        /*1324*/ 	.word	0x00015ce0


	//   ....[6]....
        /*1328*/ 	.word	0x00015dd0


	//   ....[7]....
        /*132c*/ 	.word	0x00016d00


	//----- nvinfo : EIATTR_MBARRIER_INSTR_OFFSETS
	.align		4
.L_235:
        /*1330*/ 	.byte	0x04, 0x39
        /*1332*/ 	.short	(.L_237 - .L_236)


	//   ....[0]....
.L_236:
        /*1334*/ 	.word	0x00000250
        /*1338*/ 	.word	0x000000ff
        /*133c*/ 	.word	0x00022800
        /*1340*/ 	.short	0x0100
        /*1342*/ 	.byte	0x08
	.zero		1


	//   ....[1]....
        /*1344*/ 	.word	0x00000260
        /*1348*/ 	.word	0x000000ff
        /*134c*/ 	.word	0x00022820
        /*1350*/ 	.short	0x0100
        /*1352*/ 	.byte	0x08
	.zero		1


	//   ....[2]....
        /*1354*/ 	.word	0x00000350
        /*1358*/ 	.word	0x000000ff
        /*135c*/ 	.word	0x00022830
        /*1360*/ 	.short	0x0100
        /*1362*/ 	.byte	0x08
	.zero		1


	//   ....[3]....
        /*1364*/ 	.word	0x00000360
        /*1368*/ 	.word	0x000000ff
        /*136c*/ 	.word	0x00022840
        /*1370*/ 	.short	0x0100
        /*1372*/ 	.byte	0x08
	.zero		1


	//   ....[4]....
        /*1374*/ 	.word	0x00000370
        /*1378*/ 	.word	0x000000ff
        /*137c*/ 	.word	0x00022838
        /*1380*/ 	.short	0x0100
        /*1382*/ 	.byte	0x08
	.zero		1


	//   ....[5]....
        /*1384*/ 	.word	0x00000380
        /*1388*/ 	.word	0x000000ff
        /*138c*/ 	.word	0x00022848
        /*1390*/ 	.short	0x0100
        /*1392*/ 	.byte	0x08
	.zero		1


	//   ....[6]....
        /*1394*/ 	.word	0x000004b0
        /*1398*/ 	.word	0x000000ff
        /*139c*/ 	.word	0x00022850
        /*13a0*/ 	.short	0x0100
        /*13a2*/ 	.byte	0x08
	.zero		1


	//   ....[7]....
        /*13a4*/ 	.word	0x000004c0
        /*13a8*/ 	.word	0x000000ff
        /*13ac*/ 	.word	0x00022860
        /*13b0*/ 	.short	0x0100
        /*13b2*/ 	.byte	0x08
	.zero		1


	//   ....[8]....
        /*13b4*/ 	.word	0x000004d0
        /*13b8*/ 	.word	0x000000ff
        /*13bc*/ 	.word	0x00022858
        /*13c0*/ 	.short	0x0100
        /*13c2*/ 	.byte	0x08
	.zero		1


	//   ....[9]....
        /*13c4*/ 	.word	0x000004e0
        /*13c8*/ 	.word	0x000000ff
        /*13cc*/ 	.word	0x00022868
        /*13d0*/ 	.short	0x0100
        /*13d2*/ 	.byte	0x08
	.zero		1


	//   ....[10]....
        /*13d4*/ 	.word	0x000005d0
        /*13d8*/ 	.word	0x000000ff
        /*13dc*/ 	.word	0x00022870
        /*13e0*/ 	.short	0x0100
        /*13e2*/ 	.byte	0x06
	.zero		1


	//   ....[11]....
        /*13e4*/ 	.word	0x000005e0
        /*13e8*/ 	.word	0x000000ff
        /*13ec*/ 	.word	0x00022880
        /*13f0*/ 	.short	0x0100
        /*13f2*/ 	.byte	0x06
	.zero		1


	//   ....[12]....
        /*13f4*/ 	.word	0x000005f0
        /*13f8*/ 	.word	0x000000ff
        /*13fc*/ 	.word	0x00022878
        /*1400*/ 	.short	0x0100
        /*1402*/ 	.byte	0x06
	.zero		1


	//   ....[13]....
        /*1404*/ 	.word	0x00000600
        /*1408*/ 	.word	0x000000ff
        /*140c*/ 	.word	0x00022888
        /*1410*/ 	.short	0x0100
        /*1412*/ 	.byte	0x06
	.zero		1


	//   ....[14]....
        /*1414*/ 	.word	0x00000730
        /*1418*/ 	.word	0x000000ff
        /*141c*/ 	.word	0x00022890
        /*1420*/ 	.short	0x0100
        /*1422*/ 	.byte	0x08
	.zero		1


	//   ....[15]....
        /*1424*/ 	.word	0x00000740
        /*1428*/ 	.word	0x000000ff
        /*142c*/ 	.word	0x000228a0
        /*1430*/ 	.short	0x0100
        /*1432*/ 	.byte	0x08
	.zero		1


	//   ....[16]....
        /*1434*/ 	.word	0x00000750
        /*1438*/ 	.word	0x000000ff
        /*143c*/ 	.word	0x00022898
        /*1440*/ 	.short	0x0100
        /*1442*/ 	.byte	0x08
	.zero		1


	//   ....[17]....
        /*1444*/ 	.word	0x00000760
        /*1448*/ 	.word	0x000000ff
        /*144c*/ 	.word	0x000228a8
        /*1450*/ 	.short	0x0100
        /*1452*/ 	.byte	0x08
	.zero		1


	//   ....[18]....
        /*1454*/ 	.word	0x00000890
        /*1458*/ 	.word	0x000000ff
        /*145c*/ 	.word	0x000228b0
        /*1460*/ 	.short	0x0100
        /*1462*/ 	.byte	0x08
	.zero		1


	//   ....[19]....
        /*1464*/ 	.word	0x000008a0
        /*1468*/ 	.word	0x000000ff
        /*146c*/ 	.word	0x000228c0
        /*1470*/ 	.short	0x0100
        /*1472*/ 	.byte	0x08
	.zero		1


	//   ....[20]....
        /*1474*/ 	.word	0x000008b0
        /*1478*/ 	.word	0x000000ff
        /*147c*/ 	.word	0x000228b8
        /*1480*/ 	.short	0x0100
        /*1482*/ 	.byte	0x08
	.zero		1


	//   ....[21]....
        /*1484*/ 	.word	0x000008c0
        /*1488*/ 	.word	0x000000ff
        /*148c*/ 	.word	0x000228c8
        /*1490*/ 	.short	0x0100
        /*1492*/ 	.byte	0x08
	.zero		1


	//   ....[22]....
        /*1494*/ 	.word	0x00003730
        /*1498*/ 	.word	0x00000057
        /*149c*/ 	.word	0x00022890
        /*14a0*/ 	.short	0x010a
        /*14a2*/ 	.byte	0x3f
	.zero		1


	//   ....[23]....
        /*14a4*/ 	.word	0x000049e0
        /*14a8*/ 	.word	0x00000057
        /*14ac*/ 	.word	0x00022890
        /*14b0*/ 	.short	0x010a
        /*14b2*/ 	.byte	0x3f
	.zero		1


	//   ....[24]....
        /*14b4*/ 	.word	0x000059f0
        /*14b8*/ 	.word	0x00000057
        /*14bc*/ 	.word	0x00022890
        /*14c0*/ 	.short	0x010a
        /*14c2*/ 	.byte	0x3f
	.zero		1


	//   ....[25]....
        /*14c4*/ 	.word	0x00005e90
        /*14c8*/ 	.word	0x00000004
        /*14cc*/ 	.word	0x00000000
        /*14d0*/ 	.short	0x0101
        /*14d2*/ 	.byte	0x3f
	.zero		1


	//   ....[26]....
        /*14d4*/ 	.word	0x00005ed0
        /*14d8*/ 	.word	0x00000057
        /*14dc*/ 	.word	0x000228b0
        /*14e0*/ 	.short	0x010a
        /*14e2*/ 	.byte	0x3f
	.zero		1


	//   ....[27]....
        /*14e4*/ 	.word	0x000066f0
        /*14e8*/ 	.word	0x00000057
        /*14ec*/ 	.word	0x00000000
        /*14f0*/ 	.short	0x0101
        /*14f2*/ 	.byte	0x3f
	.zero		1


	//   ....[28]....
        /*14f4*/ 	.word	0x00007180
        /*14f8*/ 	.word	0x00000013
        /*14fc*/ 	.word	0x00022800
        /*1500*/ 	.short	0x010a
        /*1502*/ 	.byte	0x3f
	.zero		1


	//   ....[29]....
        /*1504*/ 	.word	0x000071d0
        /*1508*/ 	.word	0x00000013
        /*150c*/ 	.word	0x00022800
        /*1510*/ 	.short	0x010a
        /*1512*/ 	.byte	0x3f
	.zero		1


	//   ....[30]....
        /*1514*/ 	.word	0x00007810
        /*1518*/ 	.word	0x00000013
        /*151c*/ 	.word	0x00022800
        /*1520*/ 	.short	0x010a
        /*1522*/ 	.byte	0x3f
	.zero		1


	//   ....[31]....
        /*1524*/ 	.word	0x00008790
        /*1528*/ 	.word	0x00000013
        /*152c*/ 	.word	0x00022800
        /*1530*/ 	.short	0x010a
        /*1532*/ 	.byte	0x3f
	.zero		1


	//   ....[32]....
        /*1534*/ 	.word	0x00009680
        /*1538*/ 	.word	0x00000004
        /*153c*/ 	.word	0x00022830
        /*1540*/ 	.short	0x010a
        /*1542*/ 	.byte	0x3f
	.zero		1


	//   ....[33]....
        /*1544*/ 	.word	0x00009730
        /*1548*/ 	.word	0x00000004
        /*154c*/ 	.word	0x00022830
        /*1550*/ 	.short	0x010a
        /*1552*/ 	.byte	0x3f
	.zero		1


	//   ....[34]....
        /*1554*/ 	.word	0x0000a8d0
        /*1558*/ 	.word	0x0000000a
        /*155c*/ 	.word	0x00000000
        /*1560*/ 	.short	0x0101
        /*1562*/ 	.byte	0x3f
	.zero		1


	//   ....[35]....
        /*1564*/ 	.word	0x0000adc0
        /*1568*/ 	.word	0x00000004
        /*156c*/ 	.word	0x00022850
        /*1570*/ 	.short	0x010a
        /*1572*/ 	.byte	0x3f
	.zero		1


	//   ....[36]....
        /*1574*/ 	.word	0x0000ae10
        /*1578*/ 	.word	0x00000004
        /*157c*/ 	.word	0x00022850
        /*1580*/ 	.short	0x010a
        /*1582*/ 	.byte	0x3f
	.zero		1


	//   ....[37]....
        /*1584*/ 	.word	0x0000b1e0
        /*1588*/ 	.word	0x00000004
        /*158c*/ 	.word	0x00000000
        /*1590*/ 	.short	0x0101
        /*1592*/ 	.byte	0x3f
	.zero		1


	//   ....[38]....
        /*1594*/ 	.word	0x0000b320
        /*1598*/ 	.word	0x00000005
        /*159c*/ 	.word	0x00022830
        /*15a0*/ 	.short	0x010a
        /*15a2*/ 	.byte	0x3f
	.zero		1


	//   ....[39]....
        /*15a4*/ 	.word	0x0000b390
        /*15a8*/ 	.word	0x00000005
        /*15ac*/ 	.word	0x00022830
        /*15b0*/ 	.short	0x010a
        /*15b2*/ 	.byte	0x3f
	.zero		1


	//   ....[40]....
        /*15b4*/ 	.word	0x0000c4a0
        /*15b8*/ 	.word	0x000000a2
        /*15bc*/ 	.word	0x00000000
        /*15c0*/ 	.short	0x0101
        /*15c2*/ 	.byte	0x3f
	.zero		1


	//   ....[41]....
        /*15c4*/ 	.word	0x0000cd30
        /*15c8*/ 	.word	0x00000005
        /*15cc*/ 	.word	0x00022850
        /*15d0*/ 	.short	0x010a
        /*15d2*/ 	.byte	0x3f
	.zero		1


	//   ....[42]....
        /*15d4*/ 	.word	0x0000cd80
        /*15d8*/ 	.word	0x00000005
        /*15dc*/ 	.word	0x00022850
        /*15e0*/ 	.short	0x010a
        /*15e2*/ 	.byte	0x3f
	.zero		1


	//   ....[43]....
        /*15e4*/ 	.word	0x0000d160
        /*15e8*/ 	.word	0x00000005
        /*15ec*/ 	.word	0x00000000
        /*15f0*/ 	.short	0x0101
        /*15f2*/ 	.byte	0x3f
	.zero		1


	//   ....[44]....
        /*15f4*/ 	.word	0x0000f6d0
        /*15f8*/ 	.word	0x00000003
        /*15fc*/ 	.word	0x00000000
        /*1600*/ 	.short	0x0101
        /*1602*/ 	.byte	0x3f
	.zero		1


	//   ....[45]....
        /*1604*/ 	.word	0x00010230
        /*1608*/ 	.word	0x00000006
        /*160c*/ 	.word	0x00000000
        /*1610*/ 	.short	0x0101
        /*1612*/ 	.byte	0x3f
	.zero		1


	//   ....[46]....
        /*1614*/ 	.word	0x00014600
        /*1618*/ 	.word	0x00000016
        /*161c*/ 	.word	0x00022820
        /*1620*/ 	.short	0x010a
        /*1622*/ 	.byte	0x3f
	.zero		1


	//   ....[47]....
        /*1624*/ 	.word	0x00014690
        /*1628*/ 	.word	0x00000003
        /*162c*/ 	.word	0x000228a0
        /*1630*/ 	.short	0x010a
        /*1632*/ 	.byte	0x3f
	.zero		1


	//   ....[48]....
        /*1634*/ 	.word	0x000148e0
        /*1638*/ 	.word	0x00000003
        /*163c*/ 	.word	0x000228c0
        /*1640*/ 	.short	0x010a
        /*1642*/ 	.byte	0x3f
	.zero		1


	//   ....[49]....
        /*1644*/ 	.word	0x00014ef0
        /*1648*/ 	.word	0x00000008
        /*164c*/ 	.word	0x000228a0
        /*1650*/ 	.short	0x010a
        /*1652*/ 	.byte	0x3f
	.zero		1


	//   ....[50]....
        /*1654*/ 	.word	0x00015130
        /*1658*/ 	.word	0x00000008
        /*165c*/ 	.word	0x000228c0
        /*1660*/ 	.short	0x010a
        /*1662*/ 	.byte	0x3f
	.zero		1


	//   ....[51]....
        /*1664*/ 	.word	0x000162f0
        /*1668*/ 	.word	0x0000001f
        /*166c*/ 	.word	0x00022840
        /*1670*/ 	.short	0x010a
        /*1672*/ 	.byte	0x3f
	.zero		1


	//   ....[52]....
        /*1674*/ 	.word	0x00016940
        /*1678*/ 	.word	0x0000001f
        /*167c*/ 	.word	0x00022830
        /*1680*/ 	.short	0x0107
        /*1682*/ 	.byte	0x3f
	.zero		1


	//   ....[53]....
        /*1684*/ 	.word	0x00016a10
        /*1688*/ 	.word	0x0000001f
        /*168c*/ 	.word	0x00022830
        /*1690*/ 	.short	0x0101
        /*1692*/ 	.byte	0x3f
	.zero		1


	//   ....[54]....
        /*1694*/ 	.word	0x000175e0
        /*1698*/ 	.word	0x00000016
        /*169c*/ 	.word	0x00022800
        /*16a0*/ 	.short	0x0107
        /*16a2*/ 	.byte	0x3f
	.zero		1


	//   ....[55]....
        /*16a4*/ 	.word	0x000176d0
        /*16a8*/ 	.word	0x00000016
        /*16ac*/ 	.word	0x00022800
        /*16b0*/ 	.short	0x0101
        /*16b2*/ 	.byte	0x3f
	.zero		1


	//   ....[56]....
        /*16b4*/ 	.word	0x000176f0
        /*16b8*/ 	.word	0x00000016
        /*16bc*/ 	.word	0x00022820
        /*16c0*/ 	.short	0x010a
        /*16c2*/ 	.byte	0x3f
	.zero		1


	//   ....[57]....
        /*16c4*/ 	.word	0x00017780
        /*16c8*/ 	.word	0x0000001f
        /*16cc*/ 	.word	0x00022860
        /*16d0*/ 	.short	0x010a
        /*16d2*/ 	.byte	0x3f
	.zero		1


	//   ....[58]....
        /*16d4*/ 	.word	0x00017e60
        /*16d8*/ 	.word	0x0000001f
        /*16dc*/ 	.word	0x00022850
        /*16e0*/ 	.short	0x0107
        /*16e2*/ 	.byte	0x3f
	.zero		1


	//   ....[59]....
        /*16e4*/ 	.word	0x00017f30
        /*16e8*/ 	.word	0x0000001f
        /*16ec*/ 	.word	0x00022850
        /*16f0*/ 	.short	0x0101
        /*16f2*/ 	.byte	0x3f
	.zero		1


	//   ....[60]....
        /*16f4*/ 	.word	0x00018270
        /*16f8*/ 	.word	0x00000004
        /*16fc*/ 	.word	0x00022840
        /*1700*/ 	.short	0x010a
        /*1702*/ 	.byte	0x3f
	.zero		1


	//   ....[61]....
        /*1704*/ 	.word	0x00018640
        /*1708*/ 	.word	0x00000004
        /*170c*/ 	.word	0x00022830
        /*1710*/ 	.short	0x0107
        /*1712*/ 	.byte	0x3f
	.zero		1


	//   ....[62]....
        /*1714*/ 	.word	0x00018700
        /*1718*/ 	.word	0x00000004
        /*171c*/ 	.word	0x00022830
        /*1720*/ 	.short	0x0101
        /*1722*/ 	.byte	0x3f
	.zero		1


	//   ....[63]....
        /*1724*/ 	.word	0x00018730
        /*1728*/ 	.word	0x00000004
        /*172c*/ 	.word	0x00022860
        /*1730*/ 	.short	0x010a
        /*1732*/ 	.byte	0x3f
	.zero		1


	//   ....[64]....
        /*1734*/ 	.word	0x00018c40
        /*1738*/ 	.word	0x00000004
        /*173c*/ 	.word	0x00022850
        /*1740*/ 	.short	0x0107
        /*1742*/ 	.byte	0x3f
	.zero		1


	//   ....[65]....
        /*1744*/ 	.word	0x00018d00
        /*1748*/ 	.word	0x00000004
        /*174c*/ 	.word	0x00022850
        /*1750*/ 	.short	0x0101
        /*1752*/ 	.byte	0x3f
	.zero		1


	//   ....[66]....
        /*1754*/ 	.word	0x00019b90
        /*1758*/ 	.word	0x00000005
        /*175c*/ 	.word	0x00022820
        /*1760*/ 	.short	0x010a
        /*1762*/ 	.byte	0x3f
	.zero		1


	//   ....[67]....
        /*1764*/ 	.word	0x00019cf0
        /*1768*/ 	.word	0x00000003
        /*176c*/ 	.word	0x00022840
        /*1770*/ 	.short	0x010a
        /*1772*/ 	.byte	0x3f
	.zero		1


	//   ....[68]....
        /*1774*/ 	.word	0x00019d90
        /*1778*/ 	.word	0x00000005
        /*177c*/ 	.word	0x00022840
        /*1780*/ 	.short	0x010a
        /*1782*/ 	.byte	0x3f
	.zero		1


	//   ....[69]....
        /*1784*/ 	.word	0x00019dd0
        /*1788*/ 	.word	0x00000003
        /*178c*/ 	.word	0x00022860
        /*1790*/ 	.short	0x010a
        /*1792*/ 	.byte	0x3f
	.zero		1


	//   ....[70]....
        /*1794*/ 	.word	0x00019e10
        /*1798*/ 	.word	0x00000005
        /*179c*/ 	.word	0x00022860
        /*17a0*/ 	.short	0x010a
        /*17a2*/ 	.byte	0x3f
	.zero		1


	//   ....[71]....
        /*17a4*/ 	.word	0x00019e70
        /*17a8*/ 	.word	0x00000057
        /*17ac*/ 	.word	0x00022890
        /*17b0*/ 	.short	0x010a
        /*17b2*/ 	.byte	0x3f
	.zero		1


	//   ....[72]....
        /*17b4*/ 	.word	0x0001a100
        /*17b8*/ 	.word	0x00000057
        /*17bc*/ 	.word	0x00022890
        /*17c0*/ 	.short	0x010a
        /*17c2*/ 	.byte	0x3f
	.zero		1


	//   ....[73]....
        /*17c4*/ 	.word	0x0001a3b0
        /*17c8*/ 	.word	0x00000057
        /*17cc*/ 	.word	0x00022890
        /*17d0*/ 	.short	0x010a
        /*17d2*/ 	.byte	0x3f
	.zero		1


	//   ....[74]....
        /*17d4*/ 	.word	0x0001a660
        /*17d8*/ 	.word	0x00000057
        /*17dc*/ 	.word	0x000228b0
        /*17e0*/ 	.short	0x010a
        /*17e2*/ 	.byte	0x3f
	.zero		1


	//   ....[75]....
        /*17e4*/ 	.word	0x0001a910
        /*17e8*/ 	.word	0x00000013
        /*17ec*/ 	.word	0x00022800
        /*17f0*/ 	.short	0x010a
        /*17f2*/ 	.byte	0x3f
	.zero		1


	//   ....[76]....
        /*17f4*/ 	.word	0x0001ab20
        /*17f8*/ 	.word	0x00000013
        /*17fc*/ 	.word	0x00022800
        /*1800*/ 	.short	0x010a
        /*1802*/ 	.byte	0x3f
	.zero		1


	//   ....[77]....
        /*1804*/ 	.word	0x0001ab70
        /*1808*/ 	.word	0x00000004
        /*180c*/ 	.word	0x00022830
        /*1810*/ 	.short	0x010a
        /*1812*/ 	.byte	0x3f
	.zero		1


	//   ....[78]....
        /*1814*/ 	.word	0x0001abc0
        /*1818*/ 	.word	0x00000004
        /*181c*/ 	.word	0x00022850
        /*1820*/ 	.short	0x010a
        /*1822*/ 	.byte	0x3f
	.zero		1


	//   ....[79]....
        /*1824*/ 	.word	0x0001ac10
        /*1828*/ 	.word	0x00000005
        /*182c*/ 	.word	0x00022830
        /*1830*/ 	.short	0x010a
        /*1832*/ 	.byte	0x3f
	.zero		1


	//   ....[80]....
        /*1834*/ 	.word	0x0001ac60
        /*1838*/ 	.word	0x00000005
        /*183c*/ 	.word	0x00022850
        /*1840*/ 	.short	0x010a
        /*1842*/ 	.byte	0x3f
	.zero		1


	//   ....[81]....
        /*1844*/ 	.word	0x0001b870
        /*1848*/ 	.word	0x00000016
        /*184c*/ 	.word	0x00022820
        /*1850*/ 	.short	0x010a
        /*1852*/ 	.byte	0x3f
	.zero		1


	//   ....[82]....
        /*1854*/ 	.word	0x0001b8c0
        /*1858*/ 	.word	0x00000003
        /*185c*/ 	.word	0x000228a0
        /*1860*/ 	.short	0x010a
        /*1862*/ 	.byte	0x3f
	.zero		1


	//   ....[83]....
        /*1864*/ 	.word	0x0001b910
        /*1868*/ 	.word	0x00000003
        /*186c*/ 	.word	0x000228c0
        /*1870*/ 	.short	0x010a
        /*1872*/ 	.byte	0x3f
	.zero		1


	//   ....[84]....
        /*1874*/ 	.word	0x0001b960
        /*1878*/ 	.word	0x00000008
        /*187c*/ 	.word	0x000228a0
        /*1880*/ 	.short	0x010a
        /*1882*/ 	.byte	0x3f
	.zero		1


	//   ....[85]....
        /*1884*/ 	.word	0x0001b9b0
        /*1888*/ 	.word	0x00000008
        /*188c*/ 	.word	0x000228c0
        /*1890*/ 	.short	0x010a
        /*1892*/ 	.byte	0x3f
	.zero		1


	//   ....[86]....
        /*1894*/ 	.word	0x0001bad0
        /*1898*/ 	.word	0x0000001f
        /*189c*/ 	.word	0x00022840
        /*18a0*/ 	.short	0x010a
        /*18a2*/ 	.byte	0x3f
	.zero		1


	//   ....[87]....
        /*18a4*/ 	.word	0x0001cdb0
        /*18a8*/ 	.word	0x00000016
        /*18ac*/ 	.word	0x00022820
        /*18b0*/ 	.short	0x010a
        /*18b2*/ 	.byte	0x3f
	.zero		1


	//   ....[88]....
        /*18b4*/ 	.word	0x0001ce00
        /*18b8*/ 	.word	0x0000001f
        /*18bc*/ 	.word	0x00022860
        /*18c0*/ 	.short	0x010a
        /*18c2*/ 	.byte	0x3f
	.zero		1


	//   ....[89]....
        /*18c4*/ 	.word	0x0001d770
        /*18c8*/ 	.word	0x00000004
        /*18cc*/ 	.word	0x00022840
        /*18d0*/ 	.short	0x010a
        /*18d2*/ 	.byte	0x3f
	.zero		1


	//   ....[90]....
        /*18d4*/ 	.word	0x0001de50
        /*18d8*/ 	.word	0x00000004
        /*18dc*/ 	.word	0x00022860
        /*18e0*/ 	.short	0x010a
        /*18e2*/ 	.byte	0x3f
	.zero		1


	//   ....[91]....
        /*18e4*/ 	.word	0x0001efa0
        /*18e8*/ 	.word	0x00000005
        /*18ec*/ 	.word	0x00022820
        /*18f0*/ 	.short	0x010a
        /*18f2*/ 	.byte	0x3f
	.zero		1


	//   ....[92]....
        /*18f4*/ 	.word	0x0001f140
        /*18f8*/ 	.word	0x00000003
        /*18fc*/ 	.word	0x00022840
        /*1900*/ 	.short	0x010a
        /*1902*/ 	.byte	0x3f
	.zero		1


	//   ....[93]....
        /*1904*/ 	.word	0x0001f190
        /*1908*/ 	.word	0x00000005
        /*190c*/ 	.word	0x00022840
        /*1910*/ 	.short	0x010a
        /*1912*/ 	.byte	0x3f
	.zero		1


	//   ....[94]....
        /*1914*/ 	.word	0x0001f1e0
        /*1918*/ 	.word	0x00000003
        /*191c*/ 	.word	0x00022860
        /*1920*/ 	.short	0x010a
        /*1922*/ 	.byte	0x3f
	.zero		1


	//----- nvinfo : EIATTR_NUM_MBARRIERS
	.align		4
.L_237:
        /*1924*/ 	.byte	0x03, 0x38
        /*1926*/ 	.short	0x0016


	//----- nvinfo : EIATTR_EXIT_INSTR_OFFSETS
	.align		4
        /*1928*/ 	.byte	0x04, 0x1c
        /*192a*/ 	.short	(.L_239 - .L_238)


	//   ....[0]....
.L_238:
        /*192c*/ 	.word	0x00019e60


	//----- nvinfo : EIATTR_MAX_THREADS
	.align		4
.L_239:
        /*1930*/ 	.byte	0x04, 0x05
        /*1932*/ 	.short	(.L_241 - .L_240)
.L_240:
        /*1934*/ 	.word	0x00000180
        /*1938*/ 	.word	0x00000001
        /*193c*/ 	.word	0x00000001


	//----- nvinfo : EIATTR_CRS_STACK_SIZE
	.align		4
.L_241:
        /*1940*/ 	.byte	0x04, 0x1e
        /*1942*/ 	.short	(.L_243 - .L_242)
.L_242:
        /*1944*/ 	.word	0x00000000


	//----- nvinfo : EIATTR_CBANK_PARAM_SIZE
	.align		4
.L_243:
        /*1948*/ 	.byte	0x03, 0x19
        /*194a*/ 	.short	0x0af0


	//----- nvinfo : EIATTR_PARAM_CBANK
	.align		4
        /*194c*/ 	.byte	0x04, 0x0a
        /*194e*/ 	.short	(.L_245 - .L_244)
	.align		4
.L_244:
        /*1950*/ 	.word	index@(.nv.constant0._ZN7cutlass13device_kernelIN5flash11enable_sm90INS1_16FlashAttnFwdSm90INS1_25CollectiveMainloopFwdSm90ILi2EN4cute5tupleIJNS5_1CILi1EEES8_S8_EEENS6_IJNS7_ILi128EEENS7_ILi96EEENS7_ILi64EEEEEELi256ENS_6half_tEfNS_4arch4Sm90ELb0ELb0ELb0ELb1ELb1ELb1ELb0ELb1ELb0ELb1ELb1ELb0EEENS1_21CollectiveEpilogueFwdINS6_IJSA_NS7_ILi256EEESB_EEES9_SE_SG_Li256ELb1ELb1ELb1ELb0EEENS1_36VarlenDynamicPersistentTileSchedulerILi128ELi96ELi256ELi128ELb1ELb1ELb1ELb0ELb1ELb1EEEEEEEEEvNT_6ParamsE)
        /*1954*/ 	.short	0x0210
        /*1956*/ 	.short	0x0af0


	//----- nvinfo : EIATTR_SW_WAR
	.align		4
.L_245:
        /*1958*/ 	.byte	0x04, 0x36
        /*195a*/ 	.short	(.L_247 - .L_246)
.L_246:
        /*195c*/ 	.word	0x00000008
.L_247:


//--------------------- .nv.info._ZN7cutlass13device_kernelIN5flash11enable_sm90INS1_16FlashAttnFwdSm90INS1_25CollectiveMainloopFwdSm90ILi2EN4cute5tupleIJNS5_1CILi1EEES8_S8_EEENS6_IJNS7_ILi128EEENS7_ILi96EEENS7_ILi64EEEEEELi256ENS_6half_tEfNS_4arch4Sm90ELb0ELb0ELb0ELb1ELb1ELb0ELb1ELb1ELb0ELb1ELb1ELb0EEENS1_21CollectiveEpilogueFwdINS6_IJSA_NS7_ILi256EEESB_EEES9_SE_SG_Li256ELb1ELb1ELb1ELb0EEENS1_36VarlenDynamicPersistentTileSchedulerILi128ELi96ELi256ELi128ELb1ELb1ELb1ELb0ELb1ELb1EEEEEEEEEvNT_6ParamsE --------------------------
	.section	.nv.info._ZN7cutlass13device_kernelIN5flash11enable_sm90INS1_16FlashAttnFwdSm90INS1_25CollectiveMainloopFwdSm90ILi2EN4cute5tupleIJNS5_1CILi1EEES8_S8_EEENS6_IJNS7_ILi128EEENS7_ILi96EEENS7_ILi64EEEEEELi256ENS_6half_tEfNS_4arch4Sm90ELb0ELb0ELb0ELb1ELb1ELb0ELb1ELb1ELb0ELb1ELb1ELb0EEENS1_21CollectiveEpilogueFwdINS6_IJSA_NS7_ILi256EEESB_EEES9_SE_SG_Li256ELb1ELb1ELb1ELb0EEENS1_36VarlenDynamicPersistentTileSchedulerILi128ELi96ELi256ELi128ELb1ELb1ELb1ELb0ELb1ELb1EEEEEEEEEvNT_6ParamsE,"",@"SHT_CUDA_INFO"
	.sectionflags	@""
	.align	4


	//----- nvinfo : EIATTR_CUDA_API_VERSION
	.align		4
        /*0000*/ 	.byte	0x04, 0x37
        /*0002*/ 	.short	(.L_249 - .L_248)
.L_248:
        /*0004*/ 	.word	0x00000082


	//----- nvinfo : EIATTR_KPARAM_INFO
	.align		4
.L_249:
        /*0008*/ 	.byte	0x04, 0x17
        /*000a*/ 	.short	(.L_251 - .L_250)
.L_250:
        /*000c*/ 	.word	0x00000000
        /*0010*/ 	.short	0x0000
        /*0012*/ 	.short	0x0070
        /*0014*/ 	.byte	0x00, 0xf0, 0x01, 0x2e


	//----- nvinfo : EIATTR_SPARSE_MMA_MASK
	.align		4
.L_251:
        /*0018*/ 	.byte	0x03, 0x50
        /*001a*/ 	.short	0x0000


	//----- nvinfo : EIATTR_MAXREG_COUNT
	.align		4
        /*001c*/ 	.byte	0x03, 0x1b
        /*001e*/ 	.short	0x00a8


	//----- nvinfo : EIATTR_NUM_BARRIERS
	.align		4
        /*0020*/ 	.byte	0x02, 0x4c
        /*0022*/ 	.byte	0x10
	.zero		1


	//----- nvinfo : EIATTR_EXTERNS
	.align		4
        /*0024*/ 	.byte	0x04, 0x0f
        /*0026*/ 	.short	(.L_253 - .L_252)


	//   ....[0]....
	.align		4
.L_252:
        /*0028*/ 	.word	index@(__assertfail)


	//----- nvinfo : EIATTR_ANNOTATIONS
	.align		4
.L_253:
        /*002c*/ 	.byte	0x04, 0x55
        /*002e*/ 	.short	(.L_255 - .L_254)


	//   ....[0]....
.L_254:
        /* <DEDUP_REMOVED lines=29> */


	//----- nvinfo : EIATTR_MERCURY_ISA_VERSION
	.align		4
.L_255:
        /*01e8*/ 	.byte	0x03, 0x5f
        /*01ea*/ 	.short	0x0101


	//----- nvinfo : EIATTR_UNUSED_LOAD_BYTE_OFFSET
	.align		4
        /*01ec*/ 	.byte	0x04, 0x44
        /*01ee*/ 	.short	(.L_257 - .L_256)


	//   ....[0]....
.L_256:
        /*01f0*/ 	.word	0x000009a0
        /*01f4*/ 	.word	0x0000fff0


	//   ....[1]....
        /*01f8*/ 	.word	0x00007010
        /*01fc*/ 	.word	0x0000fff0


	//----- nvinfo : EIATTR_INT_WARP_WIDE_INSTR_OFFSETS
	.align		4
.L_257:
        /*0200*/ 	.byte	0x04, 0x31
        /*0202*/ 	.short	(.L_259 - .L_258)


	//   ....[0]....
.L_258:
        /*0204*/ 	.word	0x000000c0


	//   ....[1]....
        /*0208*/ 	.word	0x000000d0


	//   ....[2]....
        /*020c*/ 	.word	0x000000e0


	//   ....[3]....
        /*0210*/ 	.word	0x00000180


	//   ....[4]....
        /*0214*/ 	.word	0x0000cd40


	//   ....[5]....
        /*0218*/ 	.word	0x0000cdd0


	//   ....[6]....
        /*021c*/ 	.word	0x00010c60


	//   ....[7]....
        /*0220*/ 	.word	0x00010cf0


	//----- nvinfo : EIATTR_COOP_GROUP_MASK_REGIDS
	.align		4
.L_259:
        /*0224*/ 	.byte	0x04, 0x29
        /*0226*/ 	.short	(.L_261 - .L_260)


	//   ....[0]....
.L_260:
        /*0228*/ 	.word	0xffffffff


	//   ....[1]....
        /*022c*/ 	.word	0xffffffff


	//   ....[2]....
        /*0230*/ 	.word	0xffffffff


	//   ....[3]....
        /*0234*/ 	.word	0xffffffff


	//   ....[4]....
        /*0238*/ 	.word	0xffffffff


	//   ....[5]....
        /*023c*/ 	.word	0xffffffff


	//   ....[6]....
        /*0240*/ 	.word	0xffffffff


	//   ....[7]....
        /*0244*/ 	.word	0xffffffff


	//   ....[8]....
        /*0248*/ 	.word	0xffffffff


	//   ....[9]....
        /*024c*/ 	.word	0xffffffff


	//   ....[10]....
        /*0250*/ 	.word	0xffffffff


	//   ....[11]....
        /*0254*/ 	.word	0xffffffff


	//   ....[12]....
        /*0258*/ 	.word	0xffffffff


	//   ....[13]....
        /*025c*/ 	.word	0xffffffff


	//   ....[14]....
        /*0260*/ 	.word	0xffffffff


	//   ....[15]....
        /*0264*/ 	.word	0xffffffff


	//   ....[16]....
        /*0268*/ 	.word	0xffffffff


	//   ....[17]....
        /*026c*/ 	.word	0xffffffff


	//   ....[18]....
        /*0270*/ 	.word	0xffffffff


	//   ....[19]....
        /*0274*/ 	.word	0xffffffff


	//   ....[20]....
        /*0278*/ 	.word	0xffffffff


	//   ....[21]....
        /*027c*/ 	.word	0xffffffff


	//   ....[22]....
        /*0280*/ 	.word	0xffffffff


	//   ....[23]....
        /*0284*/ 	.word	0xffffffff


	//   ....[24]....
        /*0288*/ 	.word	0xffffffff


	//   ....[25]....
        /*028c*/ 	.word	0xffffffff


	//   ....[26]....
        /*0290*/ 	.word	0xffffffff


	//   ....[27]....
        /*0294*/ 	.word	0xffffffff


	//   ....[28]....
        /*0298*/ 	.word	0xffffffff


	//   ....[29]....
        /*029c*/ 	.word	0xffffffff


	//   ....[30]....
        /*02a0*/ 	.word	0xffffffff


	//   ....[31]....
        /*02a4*/ 	.word	0xffffffff


	//   ....[32]....
        /*02a8*/ 	.word	0xffffffff


	//   ....[33]....
        /*02ac*/ 	.word	0xffffffff


	//   ....[34]....
        /*02b0*/ 	.word	0xffffffff


	//   ....[35]....
        /*02b4*/ 	.word	0xffffffff


	//   ....[36]....
        /*02b8*/ 	.word	0xffffffff


	//   ....[37]....
        /*02bc*/ 	.word	0xffffffff


	//   ....[38]....
        /*02c0*/ 	.word	0xffffffff


	//   ....[39]....
        /*02c4*/ 	.word	0xffffffff


	//   ....[40]....
        /*02c8*/ 	.word	0xffffffff


	//   ....[41]....
        /*02cc*/ 	.word	0xffffffff


	//   ....[42]....
        /*02d0*/ 	.word	0xffffffff


	//   ....[43]....
        /*02d4*/ 	.word	0xffffffff


	//   ....[44]....
        /*02d8*/ 	.word	0xffffffff


	//   ....[45]....
        /*02dc*/ 	.word	0xffffffff


	//   ....[46]....
        /*02e0*/ 	.word	0xffffffff


	//   ....[47]....
        /*02e4*/ 	.word	0xffffffff


	//   ....[48]....
        /*02e8*/ 	.word	0xffffffff


	//   ....[49]....
        /*02ec*/ 	.word	0xffffffff


	//   ....[50]....
        /*02f0*/ 	.word	0xffffffff


	//   ....[51]....
        /*02f4*/ 	.word	0xffffffff


	//   ....[52]....
        /*02f8*/ 	.word	0xffffffff


	//   ....[53]....
        /*02fc*/ 	.word	0xffffffff


	//   ....[54]....
        /*0300*/ 	.word	0xffffffff


	//   ....[55]....
        /*0304*/ 	.word	0xffffffff


	//   ....[56]....
        /*0308*/ 	.word	0xffffffff


	//   ....[57]....
        /*030c*/ 	.word	0xffffffff


	//   ....[58]....
        /*0310*/ 	.word	0xffffffff


	//   ....[59]....
        /*0314*/ 	.word	0xffffffff


	//   ....[60]....
        /*0318*/ 	.word	0xffffffff


	//   ....[61]....
        /*031c*/ 	.word	0xffffffff


	//   ....[62]....
        /*0320*/ 	.word	0xffffffff


	//   ....[63]....
        /*0324*/ 	.word	0xffffffff


	//   ....[64]....
        /*0328*/ 	.word	0xffffffff


	//   ....[65]....
        /*032c*/ 	.word	0xffffffff


	//   ....[66]....
        /*0330*/ 	.word	0xffffffff


	//   ....[67]....
        /*0334*/ 	.word	0xffffffff


	//   ....[68]....
        /*0338*/ 	.word	0xffffffff


	//   ....[69]....
        /*033c*/ 	.word	0xffffffff


	//   ....[70]....
        /*0340*/ 	.word	0xffffffff


	//   ....[71]....
        /*0344*/ 	.word	0xffffffff


	//   ....[72]....
        /*0348*/ 	.word	0xffffffff


	//   ....[73]....
        /*034c*/ 	.word	0xffffffff


	//   ....[74]....
        /*0350*/ 	.word	0xffffffff


	//   ....[75]....
        /*0354*/ 	.word	0xffffffff


	//   ....[76]....
        /*0358*/ 	.word	0xffffffff


	//   ....[77]....
        /*035c*/ 	.word	0xffffffff


	//   ....[78]....
        /*0360*/ 	.word	0xffffffff


	//   ....[79]....
        /*0364*/ 	.word	0xffffffff


	//   ....[80]....
        /*0368*/ 	.word	0xffffffff


	//   ....[81]....
        /*036c*/ 	.word	0xffffffff


	//   ....[82]....
        /*0370*/ 	.word	0xffffffff


	//   ....[83]....
        /*0374*/ 	.word	0xffffffff


	//   ....[84]....
        /*0378*/ 	.word	0xffffffff


	//   ....[85]....
        /*037c*/ 	.word	0xffffffff


	//   ....[86]....
        /*0380*/ 	.word	0xffffffff


	//   ....[87]....
        /*0384*/ 	.word	0xffffffff


	//   ....[88]....
        /*0388*/ 	.word	0xffffffff


	//   ....[89]....
        /*038c*/ 	.word	0xffffffff


	//   ....[90]....
        /*0390*/ 	.word	0xffffffff


	//   ....[91]....
        /*0394*/ 	.word	0xffffffff


	//   ....[92]....
        /*0398*/ 	.word	0xffffffff


	//   ....[93]....
        /*039c*/ 	.word	0xffffffff


	//   ....[94]....
        /*03a0*/ 	.word	0xffffffff


	//   ....[95]....
        /*03a4*/ 	.word	0xffffffff


	//   ....[96]....
        /*03a8*/ 	.word	0xffffffff


	//   ....[97]....
        /*03ac*/ 	.word	0xffffffff


	//   ....[98]....
        /*03b0*/ 	.word	0xffffffff


	//   ....[99]....
        /*03b4*/ 	.word	0xffffffff


	//   ....[100]....
        /*03b8*/ 	.word	0xffffffff


	//   ....[101]....
        /*03bc*/ 	.word	0xffffffff


	//   ....[102]....
        /*03c0*/ 	.word	0xffffffff


	//   ....[103]....
        /*03c4*/ 	.word	0xffffffff


	//   ....[104]....
        /*03c8*/ 	.word	0xffffffff


	//   ....[105]....
        /*03cc*/ 	.word	0xffffffff


	//   ....[106]....
        /*03d0*/ 	.word	0xffffffff


	//   ....[107]....
        /*03d4*/ 	.word	0xffffffff


	//   ....[108]....
        /*03d8*/ 	.word	0xffffffff


	//   ....[109]....
        /*03dc*/ 	.word	0xffffffff


	//   ....[110]....
        /*03e0*/ 	.word	0xffffffff


	//   ....[111]....
        /*03e4*/ 	.word	0xffffffff


	//   ....[112]....
        /*03e8*/ 	.word	0xffffffff


	//   ....[113]....
        /*03ec*/ 	.word	0xffffffff


	//   ....[114]....
        /*03f0*/ 	.word	0xffffffff


	//   ....[115]....
        /*03f4*/ 	.word	0xffffffff


	//   ....[116]....
        /*03f8*/ 	.word	0xffffffff


	//   ....[117]....
        /*03fc*/ 	.word	0xffffffff


	//   ....[118]....
        /*0400*/ 	.word	0xffffffff


	//   ....[119]....
        /*0404*/ 	.word	0xffffffff


	//   ....[120]....
        /*0408*/ 	.word	0xffffffff


	//   ....[121]....
        /*040c*/ 	.word	0xffffffff


	//   ....[122]....
        /*0410*/ 	.word	0xffffffff


	//   ....[123]....
        /*0414*/ 	.word	0xffffffff


	//   ....[124]....
        /*0418*/ 	.word	0xffffffff


	//   ....[125]....
        /*041c*/ 	.word	0xffffffff


	//   ....[126]....
        /*0420*/ 	.word	0xffffffff


	//   ....[127]....
        /*0424*/ 	.word	0xffffffff


	//   ....[128]....
        /*0428*/ 	.word	0xffffffff


	//   ....[129]....
        /*042c*/ 	.word	0xffffffff


	//   ....[130]....
        /*0430*/ 	.word	0xffffffff


	//   ....[131]....
        /*0434*/ 	.word	0xffffffff


	//   ....[132]....
        /*0438*/ 	.word	0xffffffff


	//   ....[133]....
        /*043c*/ 	.word	0xffffffff


	//   ....[134]....
        /*0440*/ 	.word	0xffffffff


	//   ....[135]....
        /*0444*/ 	.word	0xffffffff


	//   ....[136]....
        /*0448*/ 	.word	0xffffffff


	//   ....[137]....
        /*044c*/ 	.word	0xffffffff


	//   ....[138]....
        /*0450*/ 	.word	0xffffffff


	//   ....[139]....
        /*0454*/ 	.word	0xffffffff


	//   ....[140]....
        /*0458*/ 	.word	0xffffffff


	//   ....[141]....
        /*045c*/ 	.word	0xffffffff


	//   ....[142]....
        /*0460*/ 	.word	0xffffffff


	//   ....[143]....
        /*0464*/ 	.word	0xffffffff


	//   ....[144]....
        /*0468*/ 	.word	0xffffffff


	//   ....[145]....
        /*046c*/ 	.word	0xffffffff


	//   ....[146]....
        /*0470*/ 	.word	0xffffffff


	//   ....[147]....
        /*0474*/ 	.word	0xffffffff


	//   ....[148]....
        /*0478*/ 	.word	0xffffffff


	//   ....[149]....
        /*047c*/ 	.word	0xffffffff


	//   ....[150]....
        /*0480*/ 	.word	0xffffffff


	//   ....[151]....
        /*0484*/ 	.word	0xffffffff


	//   ....[152]....
        /*0488*/ 	.word	0xffffffff


	//   ....[153]....
        /*048c*/ 	.word	0xffffffff


	//   ....[154]....
        /*0490*/ 	.word	0xffffffff


	//   ....[155]....
        /*0494*/ 	.word	0xffffffff


	//   ....[156]....
        /*0498*/ 	.word	0xffffffff


	//   ....[157]....
        /*049c*/ 	.word	0xffffffff


	//   ....[158]....
        /*04a0*/ 	.word	0xffffffff


	//   ....[159]....
        /*04a4*/ 	.word	0x0500000f


	//   ....[160]....
        /*04a8*/ 	.word	0x0500000f


	//   ....[161]....
        /*04ac*/ 	.word	0x0500000f


	//   ....[162]....
        /*04b0*/ 	.word	0x0500000f


	//   ....[163]....
        /*04b4*/ 	.word	0x0500000f


	//   ....[164]....
        /*04b8*/ 	.word	0x0500000f


	//   ....[165]....
        /*04bc*/ 	.word	0x0500000f


	//   ....[166]....
        /*04c0*/ 	.word	0x0500000f


	//   ....[167]....
        /*04c4*/ 	.word	0x0500000f


	//   ....[168]....
        /*04c8*/ 	.word	0x0500000f


	//   ....[169]....
        /*04cc*/ 	.word	0x0500000f


	//   ....[170]....
        /*04d0*/ 	.word	0x0500000f


	//   ....[171]....
        /*04d4*/ 	.word	0x0500000f


	//   ....[172]....
        /*04d8*/ 	.word	0x0500000f


	//   ....[173]....
        /*04dc*/ 	.word	0x0500000f


	//   ....[174]....
        /*04e0*/ 	.word	0x0500000f


	//   ....[175]....
        /*04e4*/ 	.word	0x0500000f


	//   ....[176]....
        /*04e8*/ 	.word	0x0500000f


	//   ....[177]....
        /*04ec*/ 	.word	0x0500000f


	//   ....[178]....
        /*04f0*/ 	.word	0x0500000f


	//   ....[179]....
        /*04f4*/ 	.word	0x0500000f


	//   ....[180]....
        /*04f8*/ 	.word	0x0500000f


	//   ....[181]....
        /*04fc*/ 	.word	0x0500000f


	//   ....[182]....
        /*0500*/ 	.word	0x0500000f


	//   ....[183]....
        /*0504*/ 	.word	0x0500000f


	//   ....[184]....
        /*0508*/ 	.word	0x0500000f


	//   ....[185]....
        /*050c*/ 	.word	0x0500000f


	//   ....[186]....
        /*0510*/ 	.word	0x0500000f


	//   ....[187]....
        /*0514*/ 	.word	0x0500000f


	//   ....[188]....
        /*0518*/ 	.word	0x0500000f


	//   ....[189]....
        /*051c*/ 	.word	0x0500000f


	//   ....[190]....
        /*0520*/ 	.word	0x0500000f


	//   ....[191]....
        /*0524*/ 	.word	0x0500000f


	//   ....[192]....
        /*0528*/ 	.word	0x0500000f


	//   ....[193]....
        /*052c*/ 	.word	0x0500000f


	//   ....[194]....
        /*0530*/ 	.word	0x0500000f


	//   ....[195]....
        /*0534*/ 	.word	0x0500000f


	//   ....[196]....
        /*0538*/ 	.word	0x0500000f


	//   ....[197]....
        /*053c*/ 	.word	0x0500000f


	//   ....[198]....
        /*0540*/ 	.word	0x0500000f


	//   ....[199]....
        /*0544*/ 	.word	0x0500000f


	//   ....[200]....
        /*0548*/ 	.word	0x0500000f


	//   ....[201]....
        /*054c*/ 	.word	0x0500000f


	//   ....[202]....
        /*0550*/ 	.word	0x0500000f


	//   ....[203]....
        /*0554*/ 	.word	0x0500000f


	//   ....[204]....
        /*0558*/ 	.word	0x0500000f


	//   ....[205]....
        /*055c*/ 	.word	0x0500000f


	//   ....[206]....
        /*0560*/ 	.word	0x0500000f


	//   ....[207]....
        /*0564*/ 	.word	0x0500000f


	//   ....[208]....
        /*0568*/ 	.word	0x0500000f


	//   ....[209]....
        /*056c*/ 	.word	0x0500000f


	//   ....[210]....
        /*0570*/ 	.word	0x0500000f


	//   ....[211]....
        /*0574*/ 	.word	0x0500000f


	//   ....[212]....
        /*0578*/ 	.word	0x0500000f


	//   ....[213]....
        /*057c*/ 	.word	0x0500000f


	//   ....[214]....
        /*0580*/ 	.word	0x0500000f


	//   ....[215]....
        /*0584*/ 	.word	0x0500000f


	//   ....[216]....
        /*0588*/ 	.word	0x0500000f


	//   ....[217]....
        /*058c*/ 	.word	0x0500000f


	//   ....[218]....
        /*0590*/ 	.word	0x0500000f


	//   ....[219]....
        /*0594*/ 	.word	0x0500000f


	//   ....[220]....
        /*0598*/ 	.word	0x0500000f


	//   ....[221]....
        /*059c*/ 	.word	0x0500000f


	//   ....[222]....
        /*05a0*/ 	.word	0x0500000f


	//   ....[223]....
        /*05a4*/ 	.word	0x0500000f


	//   ....[224]....
        /*05a8*/ 	.word	0x0500000f


	//   ....[225]....
        /*05ac*/ 	.word	0x0500000f


	//   ....[226]....
        /*05b0*/ 	.word	0x0500000f


	//   ....[227]....
        /*05b4*/ 	.word	0x0500000f


	//   ....[228]....
        /*05b8*/ 	.word	0x0500000f


	//   ....[229]....
        /*05bc*/ 	.word	0x0500000f


	//   ....[230]....
        /*05c0*/ 	.word	0x0500000f


	//   ....[231]....
        /*05c4*/ 	.word	0x0500000f


	//   ....[232]....
        /*05c8*/ 	.word	0x0500000f


	//   ....[233]....
        /*05cc*/ 	.word	0x0500000f


	//   ....[234]....
        /*05d0*/ 	.word	0x0500000f


	//   ....[235]....
        /*05d4*/ 	.word	0x0500000f


	//   ....[236]....
        /*05d8*/ 	.word	0x0500000f


	//   ....[237]....
        /*05dc*/ 	.word	0x0500000f


	//   ....[238]....
        /*05e0*/ 	.word	0x0500000f


	//   ....[239]....
        /*05e4*/ 	.word	0x0500000f


	//   ....[240]....
        /*05e8*/ 	.word	0x0500000f


	//   ....[241]....
        /*05ec*/ 	.word	0x0500000f


	//   ....[242]....
        /*05f0*/ 	.word	0x0500000f


	//   ....[243]....
        /*05f4*/ 	.word	0x0500000f


	//   ....[244]....
        /*05f8*/ 	.word	0x0500000f


	//   ....[245]....
        /*05fc*/ 	.word	0x0500000f


	//   ....[246]....
        /*0600*/ 	.word	0x0500000f


	//   ....[247]....
        /*0604*/ 	.word	0x0500000f


	//   ....[248]....
        /*0608*/ 	.word	0x0500000f


	//   ....[249]....
        /*060c*/ 	.word	0x0500000f


	//   ....[250]....
        /*0610*/ 	.word	0x0500000f


	//   ....[251]....
        /*0614*/ 	.word	0x0500000f


	//   ....[252]....
        /*0618*/ 	.word	0x0500000f


	//   ....[253]....
        /*061c*/ 	.word	0x0500000f


	//   ....[254]....
        /*0620*/ 	.word	0x0500000f


	//   ....[255]....
        /*0624*/ 	.word	0x0500000f


	//   ....[0]....
        /*0628*/ 	.word	0x0500000f


	//   ....[1]....
        /*062c*/ 	.word	0x0500000f


	//   ....[2]....
        /*0630*/ 	.word	0x0500000f


	//----- nvinfo : EIATTR_COOP_GROUP_INSTR_OFFSETS
	.align		4
.L_261:
        /*0634*/ 	.byte	0x04, 0x28
        /*0636*/ 	.short	(.L_263 - .L_262)


	//   ....[0]....
.L_262:
        /*0638*/ 	.word	0x00000080


	//   ....[1]....
        /*063c*/ 	.word	0x00000090


	//   ....[2]....
        /*0640*/ 	.word	0x000002f0


	//   ....[3]....
        /*0644*/ 	.word	0x00000450


	//   ....[4]....
        /*0648*/ 	.word	0x00000570


	//   ....[5]....
        /*064c*/ 	.word	0x000006d0


	//   ....[6]....
        /*0650*/ 	.word	0x00001b50


	//   ....[7]....
        /*0654*/ 	.word	0x000032f0


	//   ....[8]....
        /*0658*/ 	.word	0x000033d0


	//   ....[9]....
        /*065c*/ 	.word	0x00003450


	//   ....[10]....
        /*0660*/ 	.word	0x00003590


	//   ....[11]....
        /*0664*/ 	.word	0x00004dc0


	//   ....[12]....
        /*0668*/ 	.word	0x00004de0


	//   ....[13]....
        /*066c*/ 	.word	0x00005620


	//   ....[14]....
        /*0670*/ 	.word	0x00005680


	//   ....[15]....
        /*0674*/ 	.word	0x000065c0


	//   ....[16]....
        /*0678*/ 	.word	0x000065d0


	//   ....[17]....
        /*067c*/ 	.word	0x00006600


	//   ....[18]....
        /*0680*/ 	.word	0x00006620


	//   ....[19]....
        /*0684*/ 	.word	0x00008130


	//   ....[20]....
        /*0688*/ 	.word	0x00008140


	//   ....[21]....
        /*068c*/ 	.word	0x00008150


	//   ....[22]....
        /*0690*/ 	.word	0x00008170


	//   ....[23]....
        /*0694*/ 	.word	0x00008c40


	//   ....[24]....
        /*0698*/ 	.word	0x00008c60


	//   ....[25]....
        /*069c*/ 	.word	0x00008e00


	//   ....[26]....
        /*06a0*/ 	.word	0x00008e20


	//   ....[27]....
        /*06a4*/ 	.word	0x00008f60


	//   ....[28]....
        /*06a8*/ 	.word	0x00008f80


	//   ....[29]....
        /*06ac*/ 	.word	0x000090d0


	//   ....[30]....
        /*06b0*/ 	.word	0x000090f0


	//   ....[31]....
        /*06b4*/ 	.word	0x00009650


	//   ....[32]....
        /*06b8*/ 	.word	0x00009690


	//   ....[33]....
        /*06bc*/ 	.word	0x0000a040


	//   ....[34]....
        /*06c0*/ 	.word	0x0000a050


	//   ....[35]....
        /*06c4*/ 	.word	0x0000b250


	//   ....[36]....
        /*06c8*/ 	.word	0x0000b280


	//   ....[37]....
        /*06cc*/ 	.word	0x0000b3f0


	//   ....[38]....
        /*06d0*/ 	.word	0x0000b410


	//   ....[39]....
        /*06d4*/ 	.word	0x0000b550


	//   ....[40]....
        /*06d8*/ 	.word	0x0000b570


	//   ....[41]....
        /*06dc*/ 	.word	0x0000b6c0


	//   ....[42]....
        /*06e0*/ 	.word	0x0000b6e0


	//   ....[43]....
        /*06e4*/ 	.word	0x0000b8c0


	//   ....[44]....
        /*06e8*/ 	.word	0x0000bab0


	//   ....[45]....
        /*06ec*/ 	.word	0x0000bae0


	//   ....[46]....
        /*06f0*/ 	.word	0x0000bb10


	//   ....[47]....
        /*06f4*/ 	.word	0x0000bb40


	//   ....[48]....
        /*06f8*/ 	.word	0x0000bb70


	//   ....[49]....
        /*06fc*/ 	.word	0x0000bba0


	//   ....[50]....
        /*0700*/ 	.word	0x0000bd10


	//   ....[51]....
        /*0704*/ 	.word	0x0000bd40


	//   ....[52]....
        /*0708*/ 	.word	0x0000bd70


	//   ....[53]....
        /*070c*/ 	.word	0x0000bda0


	//   ....[54]....
        /*0710*/ 	.word	0x0000bdd0


	//   ....[55]....
        /*0714*/ 	.word	0x0000be00


	//   ....[56]....
        /*0718*/ 	.word	0x0000be90


	//   ....[57]....
        /*071c*/ 	.word	0x0000bec0


	//   ....[58]....
        /*0720*/ 	.word	0x0000bed0


	//   ....[59]....
        /*0724*/ 	.word	0x0000bf60


	//   ....[60]....
        /*0728*/ 	.word	0x0000d8e0


	//   ....[61]....
        /*072c*/ 	.word	0x0000d900


	//   ....[62]....
        /*0730*/ 	.word	0x0000d990


	//   ....[63]....
        /*0734*/ 	.word	0x0000d9b0


	//   ....[64]....
        /*0738*/ 	.word	0x0000da30


	//   ....[65]....
        /*073c*/ 	.word	0x0000da50


	//   ....[66]....
        /*0740*/ 	.word	0x0000dad0


	//   ....[67]....
        /*0744*/ 	.word	0x0000daf0


	//   ....[68]....
        /*0748*/ 	.word	0x0000db70


	//   ....[69]....
        /*074c*/ 	.word	0x0000db90


	//   ....[70]....
        /*0750*/ 	.word	0x0000dba0


	//   ....[71]....
        /*0754*/ 	.word	0x0000dbb0


	//   ....[72]....
        /*0758*/ 	.word	0x0000e320


	//   ....[73]....
        /*075c*/ 	.word	0x0000e340


	//   ....[74]....
        /*0760*/ 	.word	0x0000e360


	//   ....[75]....
        /*0764*/ 	.word	0x0000e370


	//   ....[76]....
        /*0768*/ 	.word	0x0000e3a0


	//   ....[77]....
        /*076c*/ 	.word	0x0000e3c0


	//   ....[78]....
        /*0770*/ 	.word	0x0000e430


	//   ....[79]....
        /*0774*/ 	.word	0x0000e4b0


	//   ....[80]....
        /*0778*/ 	.word	0x0000e4d0


	//   ....[81]....
        /*077c*/ 	.word	0x0000e4f0


	//   ....[82]....
        /*0780*/ 	.word	0x0000e5b0


	//   ....[83]....
        /*0784*/ 	.word	0x0000e600


	//   ....[84]....
        /*0788*/ 	.word	0x0000e620


	//   ....[85]....
        /*078c*/ 	.word	0x0000e690


	//   ....[86]....
        /*0790*/ 	.word	0x0000e770


	//   ....[87]....
        /*0794*/ 	.word	0x0000e7a0


	//   ....[88]....
        /*0798*/ 	.word	0x0000ee20


	//   ....[89]....
        /*079c*/ 	.word	0x0000ee50


	//   ....[90]....
        /*07a0*/ 	.word	0x0000ee70


	//   ....[91]....
        /*07a4*/ 	.word	0x0000eea0


	//   ....[92]....
        /*07a8*/ 	.word	0x0000ef10


	//   ....[93]....
        /*07ac*/ 	.word	0x0000ef40


	//   ....[94]....
        /*07b0*/ 	.word	0x0000f050


	//   ....[95]....
        /*07b4*/ 	.word	0x0000f070


	//   ....[96]....
        /*07b8*/ 	.word	0x0000f100


	//   ....[97]....
        /*07bc*/ 	.word	0x0000f120


	//   ....[98]....
        /*07c0*/ 	.word	0x0000f190


	//   ....[99]....
        /*07c4*/ 	.word	0x0000f1b0


	//   ....[100]....
        /*07c8*/ 	.word	0x0000f210


	//   ....[101]....
        /*07cc*/ 	.word	0x0000f240


	//   ....[102]....
        /*07d0*/ 	.word	0x0000f2c0


	//   ....[103]....
        /*07d4*/ 	.word	0x0000f320


	//   ....[104]....
        /*07d8*/ 	.word	0x0000f850


	//   ....[105]....
        /*07dc*/ 	.word	0x0000f870


	//   ....[106]....
        /*07e0*/ 	.word	0x0000f8c0


	//   ....[107]....
        /*07e4*/ 	.word	0x0000f980


	//   ....[108]....
        /*07e8*/ 	.word	0x0000f990


	//   ....[109]....
        /*07ec*/ 	.word	0x0000f9c0


	//   ....[110]....
        /*07f0*/ 	.word	0x0000fa50


	//   ....[111]....
        /*07f4*/ 	.word	0x0000fb00


	//   ....[112]....
        /*07f8*/ 	.word	0x0000fb10


	//   ....[113]....
        /*07fc*/ 	.word	0x0000fb40


	//   ....[114]....
        /*0800*/ 	.word	0x0000fb50


	//   ....[115]....
        /*0804*/ 	.word	0x0000fbe0


	//   ....[116]....
        /*0808*/ 	.word	0x000102e0


	//   ....[117]....
        /*080c*/ 	.word	0x00010300


	//   ....[118]....
        /*0810*/ 	.word	0x00010310


	//   ....[119]....
        /*0814*/ 	.word	0x00010350


	//   ....[120]....
        /*0818*/ 	.word	0x00010360


	//   ....[121]....
        /*081c*/ 	.word	0x000103a0


	//   ....[122]....
        /*0820*/ 	.word	0x000103b0


	//   ....[123]....
        /*0824*/ 	.word	0x000103f0


	//   ....[124]....
        /*0828*/ 	.word	0x00010400


	//   ....[125]....
        /*082c*/ 	.word	0x00010440


	//   ....[126]....
        /*0830*/ 	.word	0x00010450


	//   ....[127]....
        /*0834*/ 	.word	0x00010460


	//   ....[128]....
        /*0838*/ 	.word	0x000107a0


	//   ....[129]....
        /*083c*/ 	.word	0x000107c0


	//   ....[130]....
        /*0840*/ 	.word	0x000107d0


	//   ....[131]....
        /*0844*/ 	.word	0x000107e0


	//   ....[132]....
        /*0848*/ 	.word	0x000107f0


	//   ....[133]....
        /*084c*/ 	.word	0x00010810


	//   ....[134]....
        /*0850*/ 	.word	0x00010880


	//   ....[135]....
        /*0854*/ 	.word	0x000108b0


	//   ....[136]....
        /*0858*/ 	.word	0x000108c0


	//   ....[137]....
        /*085c*/ 	.word	0x00010930


	//   ....[138]....
        /*0860*/ 	.word	0x00010940


	//   ....[139]....
        /*0864*/ 	.word	0x00010a40


	//   ....[140]....
        /*0868*/ 	.word	0x00010f20


	//   ....[141]....
        /*086c*/ 	.word	0x00010f50


	//   ....[142]....
        /*0870*/ 	.word	0x00010fb0


	//   ....[143]....
        /*0874*/ 	.word	0x00010fe0


	//   ....[144]....
        /*0878*/ 	.word	0x00011010


	//   ....[145]....
        /*087c*/ 	.word	0x00011040


	//   ....[146]....
        /*0880*/ 	.word	0x00011070


	//   ....[147]....
        /*0884*/ 	.word	0x000110a0


	//   ....[148]....
        /*0888*/ 	.word	0x00011240


	//   ....[149]....
        /*088c*/ 	.word	0x00011270


	//   ....[150]....
        /*0890*/ 	.word	0x000112a0


	//   ....[151]....
        /*0894*/ 	.word	0x000112d0


	//   ....[152]....
        /*0898*/ 	.word	0x00011300


	//   ....[153]....
        /*089c*/ 	.word	0x00011330


	//   ....[154]....
        /*08a0*/ 	.word	0x000113f0


	//   ....[155]....
        /*08a4*/ 	.word	0x00011410


	//   ....[156]....
        /*08a8*/ 	.word	0x00011420


	//   ....[157]....
        /*08ac*/ 	.word	0x00011480


	//   ....[158]....
        /*08b0*/ 	.word	0x00011aa0


	//   ....[159]....
        /*08b4*/ 	.word	0x00011ff0


	//   ....[160]....
        /*08b8*/ 	.word	0x000120e0


	//   ....[161]....
        /*08bc*/ 	.word	0x00012180


	//   ....[162]....
        /*08c0*/ 	.word	0x000121e0


	//   ....[163]....
        /*08c4*/ 	.word	0x000122d0


	//   ....[164]....
        /*08c8*/ 	.word	0x00012340


	//   ....[165]....
        /*08cc*/ 	.word	0x00012430


	//   ....[166]....
        /*08d0*/ 	.word	0x000124a0


	//   ....[167]....
        /*08d4*/ 	.word	0x00012590


	//   ....[168]....
        /*08d8*/ 	.word	0x00012600


	//   ....[169]....
        /*08dc*/ 	.word	0x000126f0


	//   ....[170]....
        /*08e0*/ 	.word	0x00012760


	//   ....[171]....
        /*08e4*/ 	.word	0x00012800


	//   ....[172]....
        /*08e8*/ 	.word	0x00012900


	//   ....[173]....
        /*08ec*/ 	.word	0x00012950


	//   ....[174]....
        /*08f0*/ 	.word	0x000129b0


	//   ....[175]....
        /*08f4*/ 	.word	0x00012ad0


	//   ....[176]....
        /*08f8*/ 	.word	0x00012b50


	//   ....[177]....
        /*08fc*/ 	.word	0x00012c40


	//   ....[178]....
        /*0900*/ 	.word	0x00012d10


	//   ....[179]....
        /*0904*/ 	.word	0x00012dc0


	//   ....[180]....
        /*0908*/ 	.word	0x00012ec0


	//   ....[181]....
        /*090c*/ 	.word	0x00012f30


	//   ....[182]....
        /*0910*/ 	.word	0x00013040


	//   ....[183]....
        /*0914*/ 	.word	0x000130b0


	//   ....[184]....
        /*0918*/ 	.word	0x00013130


	//   ....[185]....
        /*091c*/ 	.word	0x00013200


	//   ....[186]....
        /*0920*/ 	.word	0x00013290


	//   ....[187]....
        /*0924*/ 	.word	0x00013360


	//   ....[188]....
        /*0928*/ 	.word	0x00013400


	//   ....[189]....
        /*092c*/ 	.word	0x000134a0


	//   ....[190]....
        /*0930*/ 	.word	0x00013500


	//   ....[191]....
        /*0934*/ 	.word	0x000135f0


	//   ....[192]....
        /*0938*/ 	.word	0x00013700


	//   ....[193]....
        /*093c*/ 	.word	0x00013750


	//   ....[194]....
        /*0940*/ 	.word	0x000137b0


	//   ....[195]....
        /*0944*/ 	.word	0x000138b0


	//   ....[196]....
        /*0948*/ 	.word	0x000139c0


	//   ....[197]....
        /*094c*/ 	.word	0x00013a10


	//   ....[198]....
        /*0950*/ 	.word	0x00013a70


	//   ....[199]....
        /*0954*/ 	.word	0x00013b70


	//   ....[200]....
        /*0958*/ 	.word	0x00013c80


	//   ....[201]....
        /*095c*/ 	.word	0x00013cd0


	//   ....[202]....
        /*0960*/ 	.word	0x00013d30


	//   ....[203]....
        /*0964*/ 	.word	0x00013e20


	//   ....[204]....
        /*0968*/ 	.word	0x00013f50


	//   ....[205]....
        /*096c*/ 	.word	0x00014030


	//   ....[206]....
        /*0970*/ 	.word	0x000140c0


	//   ....[207]....
        /*0974*/ 	.word	0x000141d0


	//   ....[208]....
        /*0978*/ 	.word	0x00014230


	//   ....[209]....
        /*097c*/ 	.word	0x00014340


	//   ....[210]....
        /*0980*/ 	.word	0x000143a0


	//   ....[211]....
        /*0984*/ 	.word	0x000144b0


	//   ....[212]....
        /*0988*/ 	.word	0x00014510


	//   ....[213]....
        /*098c*/ 	.word	0x00014620


	//   ....[214]....
        /*0990*/ 	.word	0x00014680


	//   ....[215]....
        /*0994*/ 	.word	0x00014740


	//   ....[216]....
        /*0998*/ 	.word	0x000148a0


	//   ....[217]....
        /*099c*/ 	.word	0x00014940


	//   ....[218]....
        /*09a0*/ 	.word	0x000149a0


	//   ....[219]....
        /*09a4*/ 	.word	0x00014a50


	//   ....[220]....
        /*09a8*/ 	.word	0x00014ab0


	//   ....[221]....
        /*09ac*/ 	.word	0x00014b60


	//   ....[222]....
        /*09b0*/ 	.word	0x00014bc0


	//   ....[223]....
        /*09b4*/ 	.word	0x00014c70


	//   ....[224]....
        /*09b8*/ 	.word	0x00014cd0


	//   ....[225]....
        /*09bc*/ 	.word	0x00014d80


	//   ....[226]....
        /*09c0*/ 	.word	0x00014de0


	//   ....[227]....
        /*09c4*/ 	.word	0x00014e90


	//   ....[228]....
        /*09c8*/ 	.word	0x00014f70


	//   ....[229]....
        /*09cc*/ 	.word	0x00015010


	//   ....[230]....
        /*09d0*/ 	.word	0x00015070


	//   ....[231]....
        /*09d4*/ 	.word	0x00015140


	//   ....[232]....
        /*09d8*/ 	.word	0x000151a0


	//   ....[233]....
        /*09dc*/ 	.word	0x00015270


	//   ....[234]....
        /*09e0*/ 	.word	0x000152d0


	//   ....[235]....
        /*09e4*/ 	.word	0x000153b0


	//   ....[236]....
        /*09e8*/ 	.word	0x00015410


	//   ....[237]....
        /*09ec*/ 	.word	0x000154e0


	//   ....[238]....
        /*09f0*/ 	.word	0x00015540


	//   ....[239]....
        /*09f4*/ 	.word	0x00015610


	//   ....[240]....
        /*09f8*/ 	.word	0x000156a0


	//   ....[241]....
        /*09fc*/ 	.word	0x00015740


	//   ....[242]....
        /*0a00*/ 	.word	0x000158c0


	//   ....[243]....
        /*0a04*/ 	.word	0x00015930


	//   ....[244]....
        /*0a08*/ 	.word	0x000159a0


	//   ....[245]....
        /*0a0c*/ 	.word	0x00015a10


	//   ....[246]....
        /*0a10*/ 	.word	0x00015a80


	//   ....[247]....
        /*0a14*/ 	.word	0x00015b00


	//   ....[248]....
        /*0a18*/ 	.word	0x00015b80


	//   ....[249]....
        /*0a1c*/ 	.word	0x00015c10


	//   ....[250]....
        /*0a20*/ 	.word	0x00015c80


	//   ....[251]....
        /*0a24*/ 	.word	0x00015cf0


	//   ....[252]....
        /*0a28*/ 	.word	0x00015d60


	//   ....[253]....
        /*0a2c*/ 	.word	0x00015de0


	//   ....[254]....
        /*0a30*/ 	.word	0x00015e50


	//   ....[255]....
        /*0a34*/ 	.word	0x00015ef0


	//   ....[0]....
        /*0a38*/ 	.word	0x00015f40


	//   ....[1]....
        /*0a3c*/ 	.word	0x00015fd0


	//   ....[2]....
        /*0a40*/ 	.word	0x00016100


	//----- nvinfo : EIATTR_REG_RECONFIG
	.align		4
.L_263:
        /*0a44*/ 	.byte	0x01, 0x54
	.zero		2


	//----- nvinfo : EIATTR_SYSCALL_OFFSETS
	.align		4
        /*0a48*/ 	.byte	0x04, 0x46
        /*0a4a*/ 	.short	(.L_265 - .L_264)


	//   ....[0]....
.L_264:
        /*0a4c*/ 	.word	0x00001cd0


	//   ....[1]....
        /*0a50*/ 	.word	0x0000cf30


	//   ....[2]....
        /*0a54*/ 	.word	0x0000d080


	//   ....[3]....
        /*0a58*/ 	.word	0x0000d170


	//   ....[4]....
        /*0a5c*/ 	.word	0x0000df30


	//   ....[5]....
        /*0a60*/ 	.word	0x0000ea80


	//----- nvinfo : EIATTR_MBARRIER_INSTR_OFFSETS
	.align		4
.L_265:
        /*0a64*/ 	.byte	0x04, 0x39
        /*0a66*/ 	.short	(.L_267 - .L_266)


	//   ....[0]....
.L_266:
        /*0a68*/ 	.word	0x00000190
        /*0a6c*/ 	.word	0x000000ff
        /*0a70*/ 	.word	0x00032400
        /*0a74*/ 	.short	0x0100
        /*0a76*/ 	.byte	0x08
	.zero		1


	//   ....[1]....
        /*0a78*/ 	.word	0x000001a0
        /*0a7c*/ 	.word	0x000000ff
        /*0a80*/ 	.word	0x00032410
        /*0a84*/ 	.short	0x0100
        /*0a86*/ 	.byte	0x08
	.zero		1


	//   ....[2]....
        /*0a88*/ 	.word	0x000001b0
        /*0a8c*/ 	.word	0x000000ff
        /*0a90*/ 	.word	0x00032420
        /*0a94*/ 	.short	0x0100
        /*0a96*/ 	.byte	0x08
	.zero		1


	//   ....[3]....
        /*0a98*/ 	.word	0x000002a0
        /*0a9c*/ 	.word	0x000000ff
        /*0aa0*/ 	.word	0x00032430
        /*0aa4*/ 	.short	0x0100
        /*0aa6*/ 	.byte	0x08
	.zero		1


	//   ....[4]....
        /*0aa8*/ 	.word	0x000002b0
        /*0aac*/ 	.word	0x000000ff
        /*0ab0*/ 	.word	0x00032440
        /*0ab4*/ 	.short	0x0100
        /*0ab6*/ 	.byte	0x08
	.zero		1


	//   ....[5]....
        /*0ab8*/ 	.word	0x000002c0
        /*0abc*/ 	.word	0x000000ff
        /*0ac0*/ 	.word	0x00032438
        /*0ac4*/ 	.short	0x0100
        /*0ac6*/ 	.byte	0x08
	.zero		1


	//   ....[6]....
        /*0ac8*/ 	.word	0x000002d0
        /*0acc*/ 	.word	0x000000ff
        /*0ad0*/ 	.word	0x00032448
        /*0ad4*/ 	.short	0x0100
        /*0ad6*/ 	.byte	0x08
	.zero		1


	//   ....[7]....
        /*0ad8*/ 	.word	0x00000400
        /*0adc*/ 	.word	0x000000ff
        /*0ae0*/ 	.word	0x00032450
        /*0ae4*/ 	.short	0x0100
        /*0ae6*/ 	.byte	0x08
	.zero		1


	//   ....[8]....
        /*0ae8*/ 	.word	0x00000410
        /*0aec*/ 	.word	0x000000ff
        /*0af0*/ 	.word	0x00032460
        /*0af4*/ 	.short	0x0100
        /*0af6*/ 	.byte	0x08
	.zero		1


	//   ....[9]....
        /*0af8*/ 	.word	0x00000420
        /*0afc*/ 	.word	0x000000ff
        /*0b00*/ 	.word	0x00032458
        /*0b04*/ 	.short	0x0100
        /*0b06*/ 	.byte	0x08
	.zero		1


	//   ....[10]....
        /*0b08*/ 	.word	0x00000430
        /*0b0c*/ 	.word	0x000000ff
        /*0b10*/ 	.word	0x00032468
        /*0b14*/ 	.short	0x0100
        /*0b16*/ 	.byte	0x08
	.zero		1


	//   ....[11]....
        /*0b18*/ 	.word	0x00000520
        /*0b1c*/ 	.word	0x000000ff
        /*0b20*/ 	.word	0x00032470
        /*0b24*/ 	.short	0x0100
        /*0b26*/ 	.byte	0x06
	.zero		1


	//   ....[12]....
        /*0b28*/ 	.word	0x00000530
        /*0b2c*/ 	.word	0x000000ff
        /*0b30*/ 	.word	0x00032480
        /*0b34*/ 	.short	0x0100
        /*0b36*/ 	.byte	0x06
	.zero		1


	//   ....[13]....
        /*0b38*/ 	.word	0x00000540
        /*0b3c*/ 	.word	0x000000ff
        /*0b40*/ 	.word	0x00032478
        /*0b44*/ 	.short	0x0100
        /*0b46*/ 	.byte	0x06
	.zero		1


	//   ....[14]....
        /*0b48*/ 	.word	0x00000550
        /*0b4c*/ 	.word	0x000000ff
        /*0b50*/ 	.word	0x00032488
        /*0b54*/ 	.short	0x0100
        /*0b56*/ 	.byte	0x06
	.zero		1


	//   ....[15]....
        /*0b58*/ 	.word	0x00000680
        /*0b5c*/ 	.word	0x000000ff
        /*0b60*/ 	.word	0x00032490
        /*0b64*/ 	.short	0x0100
        /*0b66*/ 	.byte	0x08
	.zero		1


	//   ....[16]....
        /*0b68*/ 	.word	0x00000690
        /*0b6c*/ 	.word	0x000000ff
        /*0b70*/ 	.word	0x000324a0
        /*0b74*/ 	.short	0x0100
        /*0b76*/ 	.byte	0x08
	.zero		1


	//   ....[17]....
        /*0b78*/ 	.word	0x000006a0
        /*0b7c*/ 	.word	0x000000ff
        /*0b80*/ 	.word	0x00032498
        /*0b84*/ 	.short	0x0100
        /*0b86*/ 	.byte	0x08
	.zero		1


	//   ....[18]....
        /*0b88*/ 	.word	0x000006b0
        /*0b8c*/ 	.word	0x000000ff
        /*0b90*/ 	.word	0x000324a8
        /*0b94*/ 	.short	0x0100
        /*0b96*/ 	.byte	0x08
	.zero		1


	//   ....[19]....
        /*0b98*/ 	.word	0x000007f0
        /*0b9c*/ 	.word	0x000000ff
        /*0ba0*/ 	.word	0x000324b0
        /*0ba4*/ 	.short	0x0100
        /*0ba6*/ 	.byte	0x08
	.zero		1


	//   ....[20]....
        /*0ba8*/ 	.word	0x00000800
        /*0bac*/ 	.word	0x000000ff
        /*0bb0*/ 	.word	0x000324c0
        /*0bb4*/ 	.short	0x0100
        /*0bb6*/ 	.byte	0x08
	.zero		1


	//   ....[21]....
        /*0bb8*/ 	.word	0x00000810
        /*0bbc*/ 	.word	0x000000ff
        /*0bc0*/ 	.word	0x000324b8
        /*0bc4*/ 	.short	0x0100
        /*0bc6*/ 	.byte	0x08
	.zero		1


	//   ....[22]....
        /*0bc8*/ 	.word	0x00000820
        /*0bcc*/ 	.word	0x000000ff
        /*0bd0*/ 	.word	0x000324c8
        /*0bd4*/ 	.short	0x0100
        /*0bd6*/ 	.byte	0x08
	.zero		1


	//   ....[23]....
        /*0bd8*/ 	.word	0x00001db0
        /*0bdc*/ 	.word	0x00000003
        /*0be0*/ 	.word	0x00032400
        /*0be4*/ 	.short	0x010a
        /*0be6*/ 	.byte	0x3f
	.zero		1


	//   ....[24]....
        /*0be8*/ 	.word	0x00001e90
        /*0bec*/ 	.word	0x000000ff
        /*0bf0*/ 	.word	0x00032430
        /*0bf4*/ 	.short	0x010a
        /*0bf6*/ 	.byte	0x06
	.zero		1


	//   ....[25]....
        /*0bf8*/ 	.word	0x00001ed0
        /*0bfc*/ 	.word	0x000000ff
        /*0c00*/ 	.word	0x00032430
        /*0c04*/ 	.short	0x010a
        /*0c06*/ 	.byte	0x06
	.zero		1


	//   ....[26]....
        /*0c08*/ 	.word	0x00002200
        /*0c0c*/ 	.word	0x00000003
        /*0c10*/ 	.word	0x00032410
        /*0c14*/ 	.short	0x010a
        /*0c16*/ 	.byte	0x3f
	.zero		1


	//   ....[27]....
        /*0c18*/ 	.word	0x00002240
        /*0c1c*/ 	.word	0x000000ff
        /*0c20*/ 	.word	0x00032450
        /*0c24*/ 	.short	0x010a
        /*0c26*/ 	.byte	0x06
	.zero		1


	//   ....[28]....
        /*0c28*/ 	.word	0x00002280
        /*0c2c*/ 	.word	0x000000ff
        /*0c30*/ 	.word	0x00032450
        /*0c34*/ 	.short	0x010a
        /*0c36*/ 	.byte	0x06
	.zero		1


	//   ....[29]....
        /*0c38*/ 	.word	0x00002d60
        /*0c3c*/ 	.word	0x000000ff
        /*0c40*/ 	.word	0x00000000
        /*0c44*/ 	.short	0x0101
        /*0c46*/ 	.byte	0x04
	.zero		1


	//   ....[30]....
        /*0c48*/ 	.word	0x00004180
        /*0c4c*/ 	.word	0x000000ff
        /*0c50*/ 	.word	0x00000000
        /*0c54*/ 	.short	0x0101
        /*0c56*/ 	.byte	0x06
	.zero		1


	//   ....[31]....
        /*0c58*/ 	.word	0x000042d0
        /*0c5c*/ 	.word	0x000000ff
        /*0c60*/ 	.word	0x00032430
        /*0c64*/ 	.short	0x010a
        /*0c66*/ 	.byte	0x05
	.zero		1


	//   ....[32]....
        /*0c68*/ 	.word	0x00004310
        /*0c6c*/ 	.word	0x000000ff
        /*0c70*/ 	.word	0x00032430
        /*0c74*/ 	.short	0x010a
        /*0c76*/ 	.byte	0x05
	.zero		1


	//   ....[33]....
        /*0c78*/ 	.word	0x00004520
        /*0c7c*/ 	.word	0x000000ff
        /*0c80*/ 	.word	0x00032450
        /*0c84*/ 	.short	0x010a
        /*0c86*/ 	.byte	0x05
	.zero		1


	//   ....[34]....
        /*0c88*/ 	.word	0x00004560
        /*0c8c*/ 	.word	0x000000ff
        /*0c90*/ 	.word	0x00032450
        /*0c94*/ 	.short	0x010a
        /*0c96*/ 	.byte	0x05
	.zero		1


	//   ....[35]....
        /*0c98*/ 	.word	0x00004c60
        /*0c9c*/ 	.word	0x000000ff
        /*0ca0*/ 	.word	0x00000000
        /*0ca4*/ 	.short	0x0101
        /*0ca6*/ 	.byte	0x0b
	.zero		1


	//   ....[36]....
        /*0ca8*/ 	.word	0x00006530
        /*0cac*/ 	.word	0x000000ff
        /*0cb0*/ 	.word	0x00000000
        /*0cb4*/ 	.short	0x0101
        /*0cb6*/ 	.byte	0x05
	.zero		1


	//   ....[37]....
        /*0cb8*/ 	.word	0x00008c30
        /*0cbc*/ 	.word	0x000000ff
        /*0cc0*/ 	.word	0x00000000
        /*0cc4*/ 	.short	0x0101
        /*0cc6*/ 	.byte	0x06
	.zero		1


	//   ....[38]....
        /*0cc8*/ 	.word	0x00009380
        /*0ccc*/ 	.word	0x000000ff
        /*0cd0*/ 	.word	0x00000000
        /*0cd4*/ 	.short	0x0101
        /*0cd6*/ 	.byte	0x09
	.zero		1


	//   ....[39]....
        /*0cd8*/ 	.word	0x0000d680
        /*0cdc*/ 	.word	0x00000019
        /*0ce0*/ 	.word	0x00032440
        /*0ce4*/ 	.short	0x010a
        /*0ce6*/ 	.byte	0x3f
	.zero		1


	//   ....[40]....
        /*0ce8*/ 	.word	0x0000dcb0
        /*0cec*/ 	.word	0x00000019
        /*0cf0*/ 	.word	0x00032430
        /*0cf4*/ 	.short	0x0107
        /*0cf6*/ 	.byte	0x3f
	.zero		1


	//   ....[41]....
        /*0cf8*/ 	.word	0x0000dd80
        /*0cfc*/ 	.word	0x00000019
        /*0d00*/ 	.word	0x00032430
        /*0d04*/ 	.short	0x0101
        /*0d06*/ 	.byte	0x3f
	.zero		1


	//   ....[42]....
        /*0d08*/ 	.word	0x0000e8c0
        /*0d0c*/ 	.word	0x00000016
        /*0d10*/ 	.word	0x00032400
        /*0d14*/ 	.short	0x0107
        /*0d16*/ 	.byte	0x3f
	.zero		1


	//   ....[43]....
        /*0d18*/ 	.word	0x0000e950
        /*0d1c*/ 	.word	0x00000016
        /*0d20*/ 	.word	0x00032400
        /*0d24*/ 	.short	0x0101
        /*0d26*/ 	.byte	0x3f
	.zero		1


	//   ....[44]....
        /*0d28*/ 	.word	0x0000f460
        /*0d2c*/ 	.word	0x00000016
        /*0d30*/ 	.word	0x00032410
        /*0d34*/ 	.short	0x0107
        /*0d36*/ 	.byte	0x3f
	.zero		1


	//   ....[45]....
        /*0d38*/ 	.word	0x0000f560
        /*0d3c*/ 	.word	0x00000016
        /*0d40*/ 	.word	0x00032410
        /*0d44*/ 	.short	0x0101
        /*0d46*/ 	.byte	0x3f
	.zero		1


	//   ....[46]....
        /*0d48*/ 	.word	0x0000f580
        /*0d4c*/ 	.word	0x00000016
        /*0d50*/ 	.word	0x00032420
        /*0d54*/ 	.short	0x010a
        /*0d56*/ 	.byte	0x3f
	.zero		1


	//   ....[47]....
        /*0d58*/ 	.word	0x0000f600
        /*0d5c*/ 	.word	0x00000019
        /*0d60*/ 	.word	0x00032460
        /*0d64*/ 	.short	0x010a
        /*0d66*/ 	.byte	0x3f
	.zero		1


	//   ....[48]....
        /*0d68*/ 	.word	0x0000fd60
        /*0d6c*/ 	.word	0x00000019
        /*0d70*/ 	.word	0x00032450
        /*0d74*/ 	.short	0x0107
        /*0d76*/ 	.byte	0x3f
	.zero		1


	//   ....[49]....
        /*0d78*/ 	.word	0x0000fe20
        /*0d7c*/ 	.word	0x00000019
        /*0d80*/ 	.word	0x00032450
        /*0d84*/ 	.short	0x0101
        /*0d86*/ 	.byte	0x3f
	.zero		1


	//   ....[50]....
        /*0d88*/ 	.word	0x00010160
        /*0d8c*/ 	.word	0x0000000a
        /*0d90*/ 	.word	0x00032440
        /*0d94*/ 	.short	0x010a
        /*0d96*/ 	.byte	0x3f
	.zero		1


	//   ....[51]....
        /*0d98*/ 	.word	0x00010510
        /*0d9c*/ 	.word	0x0000000a
        /*0da0*/ 	.word	0x00032430
        /*0da4*/ 	.short	0x0107
        /*0da6*/ 	.byte	0x3f
	.zero		1


	//   ....[52]....
        /*0da8*/ 	.word	0x000105c0
        /*0dac*/ 	.word	0x0000000a
        /*0db0*/ 	.word	0x00032430
        /*0db4*/ 	.short	0x0101
        /*0db6*/ 	.byte	0x3f
	.zero		1


	//   ....[53]....
        /*0db8*/ 	.word	0x000105f0
        /*0dbc*/ 	.word	0x0000000a
        /*0dc0*/ 	.word	0x00032460
        /*0dc4*/ 	.short	0x010a
        /*0dc6*/ 	.byte	0x3f
	.zero		1


	//   ....[54]....
        /*0dc8*/ 	.word	0x00010af0
        /*0dcc*/ 	.word	0x0000000a
        /*0dd0*/ 	.word	0x00032450
        /*0dd4*/ 	.short	0x0107
        /*0dd6*/ 	.byte	0x3f
	.zero		1


	//   ....[55]....
        /*0dd8*/ 	.word	0x00010ba0
        /*0ddc*/ 	.word	0x0000000a
        /*0de0*/ 	.word	0x00032450
        /*0de4*/ 	.short	0x0101
        /*0de6*/ 	.byte	0x3f
	.zero		1


	//   ....[56]....
        /*0de8*/ 	.word	0x00011a20
        /*0dec*/ 	.word	0x00000005
        /*0df0*/ 	.word	0x00032420
        /*0df4*/ 	.short	0x010a
        /*0df6*/ 	.byte	0x3f
	.zero		1


	//   ....[57]....
        /*0df8*/ 	.word	0x00011bc0
        /*0dfc*/ 	.word	0x00000003
        /*0e00*/ 	.word	0x00032440
        /*0e04*/ 	.short	0x010a
        /*0e06*/ 	.byte	0x3f
	.zero		1


	//   ....[58]....
        /*0e08*/ 	.word	0x00011c60
        /*0e0c*/ 	.word	0x00000005
        /*0e10*/ 	.word	0x00032440
        /*0e14*/ 	.short	0x010a
        /*0e16*/ 	.byte	0x3f
	.zero		1


	//   ....[59]....
        /*0e18*/ 	.word	0x00011ca0
        /*0e1c*/ 	.word	0x00000003
        /*0e20*/ 	.word	0x00032460
        /*0e24*/ 	.short	0x010a
        /*0e26*/ 	.byte	0x3f
	.zero		1


	//   ....[60]....
        /*0e28*/ 	.word	0x00011ce0
        /*0e2c*/ 	.word	0x00000005
        /*0e30*/ 	.word	0x00032460
        /*0e34*/ 	.short	0x010a
        /*0e36*/ 	.byte	0x3f
	.zero		1


	//   ....[61]....
        /*0e38*/ 	.word	0x00011d40
        /*0e3c*/ 	.word	0x00000003
        /*0e40*/ 	.word	0x00032400
        /*0e44*/ 	.short	0x010a
        /*0e46*/ 	.byte	0x3f
	.zero		1


	//   ....[62]....
        /*0e48*/ 	.word	0x00011da0
        /*0e4c*/ 	.word	0x00000005
        /*0e50*/ 	.word	0x00032430
        /*0e54*/ 	.short	0x010a
        /*0e56*/ 	.byte	0x3f
	.zero		1


	//   ....[63]....
        /*0e58*/ 	.word	0x00011df0
        /*0e5c*/ 	.word	0x00000003
        /*0e60*/ 	.word	0x00032410
        /*0e64*/ 	.short	0x010a
        /*0e66*/ 	.byte	0x3f
	.zero		1


	//   ....[64]....
        /*0e68*/ 	.word	0x00011e50
        /*0e6c*/ 	.word	0x00000005
        /*0e70*/ 	.word	0x00032450
        /*0e74*/ 	.short	0x010a
        /*0e76*/ 	.byte	0x3f
	.zero		1


	//   ....[65]....
        /*0e78*/ 	.word	0x00011eb0
        /*0e7c*/ 	.word	0x00000099
        /*0e80*/ 	.word	0x00032430
        /*0e84*/ 	.short	0x010a
        /*0e86*/ 	.byte	0x3f
	.zero		1


	//   ....[66]....
        /*0e88*/ 	.word	0x00011f10
        /*0e8c*/ 	.word	0x00000014
        /*0e90*/ 	.word	0x00032450
        /*0e94*/ 	.short	0x010a
        /*0e96*/ 	.byte	0x3f
	.zero		1


	//   ....[67]....
        /*0e98*/ 	.word	0x00012030
        /*0e9c*/ 	.word	0x00000019
        /*0ea0*/ 	.word	0x00032440
        /*0ea4*/ 	.short	0x010a
        /*0ea6*/ 	.byte	0x3f
	.zero		1


	//   ....[68]....
        /*0ea8*/ 	.word	0x00013e50
        /*0eac*/ 	.word	0x00000016
        /*0eb0*/ 	.word	0x00032420
        /*0eb4*/ 	.short	0x010a
        /*0eb6*/ 	.byte	0x3f
	.zero		1


	//   ....[69]....
        /*0eb8*/ 	.word	0x00013ea0
        /*0ebc*/ 	.word	0x00000019
        /*0ec0*/ 	.word	0x00032460
        /*0ec4*/ 	.short	0x010a
        /*0ec6*/ 	.byte	0x3f
	.zero		1


	//   ....[70]....
        /*0ec8*/ 	.word	0x000147f0
        /*0ecc*/ 	.word	0x0000000a
        /*0ed0*/ 	.word	0x00032440
        /*0ed4*/ 	.short	0x010a
        /*0ed6*/ 	.byte	0x3f
	.zero		1


	//   ....[71]....
        /*0ed8*/ 	.word	0x00014ec0
        /*0edc*/ 	.word	0x0000000a
        /*0ee0*/ 	.word	0x00032460
        /*0ee4*/ 	.short	0x010a
        /*0ee6*/ 	.byte	0x3f
	.zero		1


	//   ....[72]....
        /*0ee8*/ 	.word	0x00016020
        /*0eec*/ 	.word	0x00000005
        /*0ef0*/ 	.word	0x00032420
        /*0ef4*/ 	.short	0x010a
        /*0ef6*/ 	.byte	0x3f
	.zero		1


	//   ....[73]....
        /*0ef8*/ 	.word	0x000161c0
        /*0efc*/ 	.word	0x00000003
        /*0f00*/ 	.word	0x00032440
        /*0f04*/ 	.short	0x010a
        /*0f06*/ 	.byte	0x3f
	.zero		1


	//   ....[74]....
        /*0f08*/ 	.word	0x00016210
        /*0f0c*/ 	.word	0x00000005
        /*0f10*/ 	.word	0x00032440
        /*0f14*/ 	.short	0x010a
        /*0f16*/ 	.byte	0x3f
	.zero		1


	//   ....[75]....
        /*0f18*/ 	.word	0x00016260
        /*0f1c*/ 	.word	0x00000003
        /*0f20*/ 	.word	0x00032460
        /*0f24*/ 	.short	0x010a
        /*0f26*/ 	.byte	0x3f
	.zero		1


	//----- nvinfo : EIATTR_NUM_MBARRIERS
	.align		4
.L_267:
        /*0f28*/ 	.byte	0x03, 0x38
        /*0f2a*/ 	.short	0x0017


	//----- nvinfo : EIATTR_EXIT_INSTR_OFFSETS
	.align		4
        /*0f2c*/ 	.byte	0x04, 0x1c
        /*0f2e*/ 	.short	(.L_269 - .L_268)


	//   ....[0]....
.L_268:
        /*0f30*/ 	.word	0x000009e0


	//   ....[1]....
        /*0f34*/ 	.word	0x0000b860


	//   ....[2]....
        /*0f38*/ 	.word	0x00011d30


	//----- nvinfo : EIATTR_MAX_THREADS
	.align		4
.L_269:
        /*0f3c*/ 	.byte	0x04, 0x05
        /*0f3e*/ 	.short	(.L_271 - .L_270)
.L_270:
        /*0f40*/ 	.word	0x00000180
        /*0f44*/ 	.word	0x00000001
        /*0f48*/ 	.word	0x00000001


	//----- nvinfo : EIATTR_CRS_STACK_SIZE
	.align		4
.L_271:
        /*0f4c*/ 	.byte	0x04, 0x1e
        /*0f4e*/ 	.short	(.L_273 - .L_272)
.L_272:
        /*0f50*/ 	.word	0x00000000


	//----- nvinfo : EIATTR_CBANK_PARAM_SIZE
	.align		4
.L_273:
        /*0f54*/ 	.byte	0x03, 0x19
        /*0f56*/ 	.short	0x0bf0


	//----- nvinfo : EIATTR_PARAM_CBANK
	.align		4
        /*0f58*/ 	.byte	0x04, 0x0a
        /*0f5a*/ 	.short	(.L_275 - .L_274)
	.align		4
.L_274:
        /*0f5c*/ 	.word	index@(.nv.constant0._ZN7cutlass13device_kernelIN5flash11enable_sm90INS1_16FlashAttnFwdSm90INS1_25CollectiveMainloopFwdSm90ILi2EN4cute5tupleIJNS5_1CILi1EEES8_S8_EEENS6_IJNS7_ILi128EEENS7_ILi96EEENS7_ILi64EEEEEELi256ENS_6half_tEfNS_4arch4Sm90ELb0ELb0ELb0ELb1ELb1ELb0ELb1ELb1ELb0ELb1ELb1ELb0EEENS1_21CollectiveEpilogueFwdINS6_IJSA_NS7_ILi256EEESB_EEES9_SE_SG_Li256ELb1ELb1ELb1ELb0EEENS1_36VarlenDynamicPersistentTileSchedulerILi128ELi96ELi256ELi128ELb1ELb1ELb1ELb0ELb1ELb1EEEEEEEEEvNT_6ParamsE)
        /*0f60*/ 	.short	0x0210
        /*0f62*/ 	.short	0x0bf0


	//----- nvinfo : EIATTR_SW_WAR
	.align		4
.L_275:
        /*0f64*/ 	.byte	0x04, 0x36
        /*0f66*/ 	.short	(.L_277 - .L_276)
.L_276:
        /*0f68*/ 	.word	0x00000008
.L_277:


//--------------------- .nv.info._ZN7cutlass13device_kernelIN5flash11enable_sm90INS1_16FlashAttnFwdSm90INS1_25CollectiveMainloopFwdSm90ILi2EN4cute5tupleIJNS5_1CILi1EEES8_S8_EEENS6_IJNS7_ILi128EEENS7_ILi96EEENS7_ILi64EEEEEELi256ENS_6half_tEfNS_4arch4Sm90ELb0ELb0ELb0ELb1ELb1ELb1ELb1ELb1ELb0ELb1ELb1ELb0EEENS1_21CollectiveEpilogueFwdINS6_IJSA_NS7_ILi256EEESB_EEES9_SE_SG_Li256ELb1ELb1ELb1ELb0EEENS1_36VarlenDynamicPersistentTileSchedulerILi128ELi96ELi256ELi128ELb1ELb1ELb1ELb0ELb1ELb1EEEEEEEEEvNT_6ParamsE --------------------------
	.section	.nv.info._ZN7cutlass13device_kernelIN5flash11enable_sm90INS1_16FlashAttnFwdSm90INS1_25CollectiveMainloopFwdSm90ILi2EN4cute5tupleIJNS5_1CILi1EEES8_S8_EEENS6_IJNS7_ILi128EEENS7_ILi96EEENS7_ILi64EEEEEELi256ENS_6half_tEfNS_4arch4Sm90ELb0ELb0ELb0ELb1ELb1ELb1ELb1ELb1ELb0ELb1ELb1ELb0EEENS1_21CollectiveEpilogueFwdINS6_IJSA_NS7_ILi256EEESB_EEES9_SE_SG_Li256ELb1ELb1ELb1ELb0EEENS1_36VarlenDynamicPersistentTileSchedulerILi128ELi96ELi256ELi128ELb1ELb1ELb1ELb0ELb1ELb1EEEEEEEEEvNT_6ParamsE,"",@"SHT_CUDA_INFO"
	.sectionflags	@""
	.align	4


	//----- nvinfo : EIATTR_CUDA_API_VERSION
	.align		4
        /*0000*/ 	.byte	0x04, 0x37
        /*0002*/ 	.short	(.L_279 - .L_278)
.L_278:
        /*0004*/ 	.word	0x00000082


	//----- nvinfo : EIATTR_KPARAM_INFO
	.align		4
.L_279:
        /*0008*/ 	.byte	0x04, 0x17
        /*000a*/ 	.short	(.L_281 - .L_280)
.L_280:
        /*000c*/ 	.word	0x00000000
        /*0010*/ 	.short	0x0000
        /*0012*/ 	.short	0x0070
        /*0014*/ 	.byte	0x00, 0xf0, 0x01, 0x2e


	//----- nvinfo : EIATTR_SPARSE_MMA_MASK
	.align		4
.L_281:
        /*0018*/ 	.byte	0x03, 0x50
        /*001a*/ 	.short	0x0000


	//----- nvinfo : EIATTR_MAXREG_COUNT
	.align		4
        /*001c*/ 	.byte	0x03, 0x1b
        /*001e*/ 	.short	0x00a8


	//----- nvinfo : EIATTR_NUM_BARRIERS
	.align		4
        /*0020*/ 	.byte	0x02, 0x4c
        /*0022*/ 	.byte	0x10
	.zero		1


	//----- nvinfo : EIATTR_EXTERNS
	.align		4
        /*0024*/ 	.byte	0x04, 0x0f
        /*0026*/ 	.short	(.L_283 - .L_282)


	//   ....[0]....
	.align		4
.L_282:
        /*0028*/ 	.word	index@(__assertfail)


	//----- nvinfo : EIATTR_ANNOTATIONS
	.align		4
.L_283:
        /*002c*/ 	.byte	0x04, 0x55
        /*002e*/ 	.short	(.L_285 - .L_284)


	//   ....[0]....
.L_284:
        /* <DEDUP_REMOVED lines=188> */


	//----- nvinfo : EIATTR_MERCURY_ISA_VERSION
	.align		4
.L_285:
        /*0bd8*/ 	.byte	0x03, 0x5f
        /*0bda*/ 	.short	0x0101


	//----- nvinfo : EIATTR_UNUSED_LOAD_BYTE_OFFSET
	.align		4
        /*0bdc*/ 	.byte	0x04, 0x44
        /*0bde*/ 	.short	(.L_287 - .L_286)


	//   ....[0]....
.L_286:
        /*0be0*/ 	.word	0x00000a70
        /*0be4*/ 	.word	0x0000fff0


	//   ....[1]....
        /*0be8*/ 	.word	0x0000f180
        /*0bec*/ 	.word	0x0000fff0


	//----- nvinfo : EIATTR_INT_WARP_WIDE_INSTR_OFFSETS
	.align		4
.L_287:
        /*0bf0*/ 	.byte	0x04, 0x31
        /*0bf2*/ 	.short	(.L_289 - .L_288)


	//   ....[0]....
.L_288:
        /*0bf4*/ 	.word	0x00000120


	//   ....[1]....
        /*0bf8*/ 	.word	0x00000160


	//   ....[2]....
        /*0bfc*/ 	.word	0x000001d0


	//   ....[3]....
        /*0c00*/ 	.word	0x00000240


	//   ....[4]....
        /*0c04*/ 	.word	0x00016f80


	//   ....[5]....
        /*0c08*/ 	.word	0x00017010


	//   ....[6]....
        /*0c0c*/ 	.word	0x0001af60


	//   ....[7]....
        /*0c10*/ 	.word	0x0001aff0


	//----- nvinfo : EIATTR_COOP_GROUP_MASK_REGIDS
	.align		4
.L_289:
        /*0c14*/ 	.byte	0x04, 0x29
        /*0c16*/ 	.short	(.L_291 - .L_290)


	//   ....[0]....
.L_290:
        /*0c18*/ 	.word	0xffffffff


	//   ....[1]....
        /*0c1c*/ 	.word	0xffffffff


	//   ....[2]....
        /*0c20*/ 	.word	0xffffffff


	//   ....[3]....
        /*0c24*/ 	.word	0xffffffff


	//   ....[4]....
        /*0c28*/ 	.word	0xffffffff


	//   ....[5]....
        /*0c2c*/ 	.word	0xffffffff


	//   ....[6]....
        /*0c30*/ 	.word	0xffffffff


	//   ....[7]....
        /*0c34*/ 	.word	0xffffffff


	//   ....[8]....
        /*0c38*/ 	.word	0xffffffff


	//   ....[9]....
        /*0c3c*/ 	.word	0xffffffff


	//   ....[10]....
        /*0c40*/ 	.word	0xffffffff


	//   ....[11]....
        /*0c44*/ 	.word	0xffffffff


	//   ....[12]....
        /*0c48*/ 	.word	0xffffffff


	//   ....[13]....
        /*0c4c*/ 	.word	0xffffffff


	//   ....[14]....
        /*0c50*/ 	.word	0xffffffff


	//   ....[15]....
        /*0c54*/ 	.word	0xffffffff


	//   ....[16]....
        /*0c58*/ 	.word	0xffffffff


	//   ....[17]....
        /*0c5c*/ 	.word	0xffffffff


	//   ....[18]....
        /*0c60*/ 	.word	0xffffffff


	//   ....[19]....
        /*0c64*/ 	.word	0xffffffff


	//   ....[20]....
        /*0c68*/ 	.word	0xffffffff


	//   ....[21]....
        /*0c6c*/ 	.word	0xffffffff


	//   ....[22]....
        /*0c70*/ 	.word	0xffffffff


	//   ....[23]....
        /*0c74*/ 	.word	0xffffffff


	//   ....[24]....
        /*0c78*/ 	.word	0xffffffff


	//   ....[25]....
        /*0c7c*/ 	.word	0xffffffff


	//   ....[26]....
        /*0c80*/ 	.word	0xffffffff


	//   ....[27]....
        /*0c84*/ 	.word	0xffffffff


	//   ....[28]....
        /*0c88*/ 	.word	0xffffffff


	//   ....[29]....
        /*0c8c*/ 	.word	0xffffffff


	//   ....[30]....
        /*0c90*/ 	.word	0xffffffff


	//   ....[31]....
        /*0c94*/ 	.word	0xffffffff


	//   ....[32]....
        /*0c98*/ 	.word	0xffffffff


	//   ....[33]....
        /*0c9c*/ 	.word	0xffffffff


	//   ....[34]....
        /*0ca0*/ 	.word	0xffffffff


	//   ....[35]....
        /*0ca4*/ 	.word	0xffffffff


	//   ....[36]....
        /*0ca8*/ 	.word	0xffffffff


	//   ....[37]....
        /*0cac*/ 	.word	0xffffffff


	//   ....[38]....
        /*0cb0*/ 	.word	0xffffffff


	//   ....[39]....
        /*0cb4*/ 	.word	0xffffffff


	//   ....[40]....
        /*0cb8*/ 	.word	0xffffffff


	//   ....[41]....
        /*0cbc*/ 	.word	0xffffffff


	//   ....[42]....
        /*0cc0*/ 	.word	0xffffffff


	//   ....[43]....
        /*0cc4*/ 	.word	0xffffffff


	//   ....[44]....
        /*0cc8*/ 	.word	0xffffffff


	//   ....[45]....
        /*0ccc*/ 	.word	0xffffffff


	//   ....[46]....
        /*0cd0*/ 	.word	0xffffffff


	//   ....[47]....
        /*0cd4*/ 	.word	0xffffffff


	//   ....[48]....
        /*0cd8*/ 	.word	0xffffffff


	//   ....[49]....
        /*0cdc*/ 	.word	0xffffffff


	//   ....[50]....
        /*0ce0*/ 	.word	0xffffffff


	//   ....[51]....
        /*0ce4*/ 	.word	0xffffffff


	//   ....[52]....
        /*0ce8*/ 	.word	0xffffffff


	//   ....[53]....
        /*0cec*/ 	.word	0xffffffff


	//   ....[54]....
        /*0cf0*/ 	.word	0xffffffff


	//   ....[55]....
        /*0cf4*/ 	.word	0xffffffff


	//   ....[56]....
        /*0cf8*/ 	.word	0xffffffff


	//   ....[57]....
        /*0cfc*/ 	.word	0xffffffff


	//   ....[58]....
        /*0d00*/ 	.word	0xffffffff


	//   ....[59]....
        /*0d04*/ 	.word	0xffffffff


	//   ....[60]....
        /*0d08*/ 	.word	0xffffffff


	//   ....[61]....
        /*0d0c*/ 	.word	0xffffffff


	//   ....[62]....
        /*0d10*/ 	.word	0xffffffff


	//   ....[63]....
        /*0d14*/ 	.word	0xffffffff


	//   ....[64]....
        /*0d18*/ 	.word	0xffffffff


	//   ....[65]....
        /*0d1c*/ 	.word	0xffffffff


	//   ....[66]....
        /*0d20*/ 	.word	0xffffffff


	//   ....[67]....
        /*0d24*/ 	.word	0xffffffff


	//   ....[68]....
        /*0d28*/ 	.word	0xffffffff


	//   ....[69]....
        /*0d2c*/ 	.word	0xffffffff


	//   ....[70]....
        /*0d30*/ 	.word	0xffffffff


	//   ....[71]....
        /*0d34*/ 	.word	0xffffffff


	//   ....[72]....
        /*0d38*/ 	.word	0xffffffff


	//   ....[73]....
        /*0d3c*/ 	.word	0xffffffff


	//   ....[74]....
        /*0d40*/ 	.word	0xffffffff


	//   ....[75]....
        /*0d44*/ 	.word	0xffffffff


	//   ....[76]....
        /*0d48*/ 	.word	0xffffffff


	//   ....[77]....
        /*0d4c*/ 	.word	0xffffffff


	//   ....[78]....
        /*0d50*/ 	.word	0xffffffff


	//   ....[79]....
        /*0d54*/ 	.word	0xffffffff


	//   ....[80]....
        /*0d58*/ 	.word	0xffffffff


	//   ....[81]....
        /*0d5c*/ 	.word	0xffffffff


	//   ....[82]....
        /*0d60*/ 	.word	0xffffffff


	//   ....[83]....
        /*0d64*/ 	.word	0xffffffff


	//   ....[84]....
        /*0d68*/ 	.word	0xffffffff


	//   ....[85]....
        /*0d6c*/ 	.word	0xffffffff


	//   ....[86]....
        /*0d70*/ 	.word	0xffffffff


	//   ....[87]....
        /*0d74*/ 	.word	0xffffffff


	//   ....[88]....
        /*0d78*/ 	.word	0xffffffff


	//   ....[89]....
        /*0d7c*/ 	.word	0xffffffff


	//   ....[90]....
        /*0d80*/ 	.word	0xffffffff


	//   ....[91]....
        /*0d84*/ 	.word	0xffffffff


	//   ....[92]....
        /*0d88*/ 	.word	0xffffffff


	//   ....[93]....
        /*0d8c*/ 	.word	0xffffffff


	//   ....[94]....
        /*0d90*/ 	.word	0xffffffff


	//   ....[95]....
        /*0d94*/ 	.word	0xffffffff


	//   ....[96]....
        /*0d98*/ 	.word	0xffffffff


	//   ....[97]....
        /*0d9c*/ 	.word	0xffffffff


	//   ....[98]....
        /*0da0*/ 	.word	0xffffffff


	//   ....[99]....
        /*0da4*/ 	.word	0xffffffff


	//   ....[100]....
        /*0da8*/ 	.word	0xffffffff


	//   ....[101]....
        /*0dac*/ 	.word	0xffffffff


	//   ....[102]....
        /*0db0*/ 	.word	0xffffffff


	//   ....[103]....
        /*0db4*/ 	.word	0xffffffff


	//   ....[104]....
        /*0db8*/ 	.word	0xffffffff


	//   ....[105]....
        /*0dbc*/ 	.word	0xffffffff


	//   ....[106]....
        /*0dc0*/ 	.word	0xffffffff


	//   ....[107]....
        /*0dc4*/ 	.word	0xffffffff


	//   ....[108]....
        /*0dc8*/ 	.word	0xffffffff


	//   ....[109]....
        /*0dcc*/ 	.word	0xffffffff


	//   ....[110]....
        /*0dd0*/ 	.word	0xffffffff


	//   ....[111]....
        /*0dd4*/ 	.word	0xffffffff


	//   ....[112]....
        /*0dd8*/ 	.word	0xffffffff


	//   ....[113]....
        /*0ddc*/ 	.word	0xffffffff


	//   ....[114]....
        /*0de0*/ 	.word	0xffffffff


	//   ....[115]....
        /*0de4*/ 	.word	0xffffffff


	//   ....[116]....
        /*0de8*/ 	.word	0xffffffff


	//   ....[117]....
        /*0dec*/ 	.word	0xffffffff


	//   ....[118]....
        /*0df0*/ 	.word	0xffffffff


	//   ....[119]....
        /*0df4*/ 	.word	0xffffffff


	//   ....[120]....
        /*0df8*/ 	.word	0xffffffff


	//   ....[121]....
        /*0dfc*/ 	.word	0xffffffff


	//   ....[122]....
        /*0e00*/ 	.word	0xffffffff


	//   ....[123]....
        /*0e04*/ 	.word	0xffffffff


	//   ....[124]....
        /*0e08*/ 	.word	0xffffffff


	//   ....[125]....
        /*0e0c*/ 	.word	0xffffffff


	//   ....[126]....
        /*0e10*/ 	.word	0xffffffff


	//   ....[127]....
        /*0e14*/ 	.word	0xffffffff


	//   ....[128]....
        /*0e18*/ 	.word	0xffffffff


	//   ....[129]....
        /*0e1c*/ 	.word	0xffffffff


	//   ....[130]....
        /*0e20*/ 	.word	0xffffffff


	//   ....[131]....
        /*0e24*/ 	.word	0xffffffff


	//   ....[132]....
        /*0e28*/ 	.word	0xffffffff


	//   ....[133]....
        /*0e2c*/ 	.word	0xffffffff


	//   ....[134]....
        /*0e30*/ 	.word	0xffffffff


	//   ....[135]....
        /*0e34*/ 	.word	0xffffffff


	//   ....[136]....
        /*0e38*/ 	.word	0xffffffff


	//   ....[137]....
        /*0e3c*/ 	.word	0xffffffff


	//   ....[138]....
        /*0e40*/ 	.word	0xffffffff


	//   ....[139]....
        /*0e44*/ 	.word	0xffffffff


	//   ....[140]....
        /*0e48*/ 	.word	0xffffffff


	//   ....[141]....
        /*0e4c*/ 	.word	0xffffffff


	//   ....[142]....
        /*0e50*/ 	.word	0xffffffff


	//   ....[143]....
        /*0e54*/ 	.word	0xffffffff


	//   ....[144]....
        /*0e58*/ 	.word	0xffffffff


	//   ....[145]....
        /*0e5c*/ 	.word	0xffffffff


	//   ....[146]....
        /*0e60*/ 	.word	0xffffffff


	//   ....[147]....
        /*0e64*/ 	.word	0xffffffff


	//   ....[148]....
        /*0e68*/ 	.word	0xffffffff


	//   ....[149]....
        /*0e6c*/ 	.word	0xffffffff


	//   ....[150]....
        /*0e70*/ 	.word	0xffffffff


	//   ....[151]....
        /*0e74*/ 	.word	0xffffffff


	//   ....[152]....
        /*0e78*/ 	.word	0xffffffff


	//   ....[153]....
        /*0e7c*/ 	.word	0xffffffff


	//   ....[154]....
        /*0e80*/ 	.word	0xffffffff


	//   ....[155]....
        /*0e84*/ 	.word	0xffffffff


	//   ....[156]....
        /*0e88*/ 	.word	0xffffffff


	//   ....[157]....
        /*0e8c*/ 	.word	0xffffffff


	//   ....[158]....
        /*0e90*/ 	.word	0xffffffff


	//   ....[159]....
        /*0e94*/ 	.word	0xffffffff


	//   ....[160]....
        /*0e98*/ 	.word	0xffffffff


	//   ....[161]....
        /*0e9c*/ 	.word	0xffffffff


	//   ....[162]....
        /*0ea0*/ 	.word	0xffffffff


	//   ....[163]....
        /*0ea4*/ 	.word	0xffffffff


	//   ....[164]....
        /*0ea8*/ 	.word	0xffffffff


	//   ....[165]....
        /*0eac*/ 	.word	0xffffffff


	//   ....[166]....
        /*0eb0*/ 	.word	0xffffffff


	//   ....[167]....
        /*0eb4*/ 	.word	0xffffffff


	//   ....[168]....
        /*0eb8*/ 	.word	0xffffffff


	//   ....[169]....
        /*0ebc*/ 	.word	0xffffffff


	//   ....[170]....
        /*0ec0*/ 	.word	0xffffffff


	//   ....[171]....
        /*0ec4*/ 	.word	0xffffffff


	//   ....[172]....
        /*0ec8*/ 	.word	0xffffffff


	//   ....[173]....
        /*0ecc*/ 	.word	0xffffffff


	//   ....[174]....
        /*0ed0*/ 	.word	0xffffffff


	//   ....[175]....
        /*0ed4*/ 	.word	0xffffffff


	//   ....[176]....
        /*0ed8*/ 	.word	0xffffffff


	//   ....[177]....
        /*0edc*/ 	.word	0xffffffff


	//   ....[178]....
        /*0ee0*/ 	.word	0xffffffff


	//   ....[179]....
        /*0ee4*/ 	.word	0xffffffff


	//   ....[180]....
        /*0ee8*/ 	.word	0xffffffff


	//   ....[181]....
        /*0eec*/ 	.word	0xffffffff


	//   ....[182]....
        /*0ef0*/ 	.word	0xffffffff


	//   ....[183]....
        /*0ef4*/ 	.word	0xffffffff


	//   ....[184]....
        /*0ef8*/ 	.word	0xffffffff


	//   ....[185]....
        /*0efc*/ 	.word	0x0500000f


	//   ....[186]....
        /*0f00*/ 	.word	0x0500000f


	//   ....[187]....
        /*0f04*/ 	.word	0x0500000f


	//   ....[188]....
        /*0f08*/ 	.word	0x0500000f


	//   ....[189]....
        /*0f0c*/ 	.word	0x0500000f


	//   ....[190]....
        /*0f10*/ 	.word	0x0500000f


	//   ....[191]....
        /*0f14*/ 	.word	0x0500000f


	//   ....[192]....
        /*0f18*/ 	.word	0x0500000f


	//   ....[193]....
        /*0f1c*/ 	.word	0x0500000f


	//   ....[194]....
        /*0f20*/ 	.word	0x0500000f


	//   ....[195]....
        /*0f24*/ 	.word	0x0500000f


	//   ....[196]....
        /*0f28*/ 	.word	0x0500000f


	//   ....[197]....
        /*0f2c*/ 	.word	0x0500000f


	//   ....[198]....
        /*0f30*/ 	.word	0x0500000f


	//   ....[199]....
        /*0f34*/ 	.word	0x0500000f


	//   ....[200]....
        /*0f38*/ 	.word	0x0500000f


	//   ....[201]....
        /*0f3c*/ 	.word	0x0500000f


	//   ....[202]....
        /*0f40*/ 	.word	0x0500000f


	//   ....[203]....
        /*0f44*/ 	.word	0x0500000f


	//   ....[204]....
        /*0f48*/ 	.word	0x0500000f


	//   ....[205]....
        /*0f4c*/ 	.word	0x0500000f


	//   ....[206]....
        /*0f50*/ 	.word	0x0500000f


	//   ....[207]....
        /*0f54*/ 	.word	0x0500000f


	//   ....[208]....
        /*0f58*/ 	.word	0x0500000f


	//   ....[209]....
        /*0f5c*/ 	.word	0x0500000f


	//   ....[210]....
        /*0f60*/ 	.word	0x0500000f


	//   ....[211]....
        /*0f64*/ 	.word	0x0500000f


	//   ....[212]....
        /*0f68*/ 	.word	0x0500000f


	//   ....[213]....
        /*0f6c*/ 	.word	0x0500000f


	//   ....[214]....
        /*0f70*/ 	.word	0x0500000f


	//   ....[215]....
        /*0f74*/ 	.word	0x0500000f


	//   ....[216]....
        /*0f78*/ 	.word	0x0500000f


	//   ....[217]....
        /*0f7c*/ 	.word	0x0500000f


	//   ....[218]....
        /*0f80*/ 	.word	0x0500000f


	//   ....[219]....
        /*0f84*/ 	.word	0x0500000f


	//   ....[220]....
        /*0f88*/ 	.word	0x0500000f


	//   ....[221]....
        /*0f8c*/ 	.word	0x0500000f


	//   ....[222]....
        /*0f90*/ 	.word	0x0500000f


	//   ....[223]....
        /*0f94*/ 	.word	0x0500000f


	//   ....[224]....
        /*0f98*/ 	.word	0x0500000f


	//   ....[225]....
        /*0f9c*/ 	.word	0x0500000f


	//   ....[226]....
        /*0fa0*/ 	.word	0x0500000f


	//   ....[227]....
        /*0fa4*/ 	.word	0x0500000f


	//   ....[228]....
        /*0fa8*/ 	.word	0x0500000f


	//   ....[229]....
        /*0fac*/ 	.word	0x0500000f


	//   ....[230]....
        /*0fb0*/ 	.word	0x0500000f


	//   ....[231]....
        /*0fb4*/ 	.word	0x0500000f


	//   ....[232]....
        /*0fb8*/ 	.word	0x0500000f


	//   ....[233]....
        /*0fbc*/ 	.word	0x0500000f


	//   ....[234]....
        /*0fc0*/ 	.word	0x0500000f


	//   ....[235]....
        /*0fc4*/ 	.word	0x0500000f


	//   ....[236]....
        /*0fc8*/ 	.word	0x0500000f


	//   ....[237]....
        /*0fcc*/ 	.word	0x0500000f


	//   ....[238]....
        /*0fd0*/ 	.word	0x0500000f


	//   ....[239]....
        /*0fd4*/ 	.word	0x0500000f


	//   ....[240]....
        /*0fd8*/ 	.word	0x0500000f


	//   ....[241]....
        /*0fdc*/ 	.word	0x0500000f


	//   ....[242]....
        /*0fe0*/ 	.word	0x0500000f


	//   ....[243]....
        /*0fe4*/ 	.word	0x0500000f


	//   ....[244]....
        /*0fe8*/ 	.word	0x0500000f


	//   ....[245]....
        /*0fec*/ 	.word	0x0500000f


	//   ....[246]....
        /*0ff0*/ 	.word	0x0500000f


	//   ....[247]....
        /*0ff4*/ 	.word	0x0500000f


	//   ....[248]....
        /*0ff8*/ 	.word	0x0500000f


	//   ....[249]....
        /*0ffc*/ 	.word	0x0500000f


	//   ....[250]....
        /*1000*/ 	.word	0x0500000f


	//   ....[251]....
        /*1004*/ 	.word	0x0500000f


	//   ....[252]....
        /*1008*/ 	.word	0x0500000f


	//   ....[253]....
        /*100c*/ 	.word	0x0500000f


	//   ....[254]....
        /*1010*/ 	.word	0x0500000f


	//   ....[255]....
        /*1014*/ 	.word	0x0500000f


	//   ....[0]....
        /*1018*/ 	.word	0x0500000f


	//   ....[1]....
        /*101c*/ 	.word	0x0500000f


	//   ....[2]....
        /*1020*/ 	.word	0x0500000f


	//   ....[3]....
        /*1024*/ 	.word	0x0500000f


	//   ....[4]....
        /*1028*/ 	.word	0x0500000f


	//   ....[5]....
        /*102c*/ 	.word	0x0500000f


	//   ....[6]....
        /*1030*/ 	.word	0x0500000f


	//   ....[7]....
        /*1034*/ 	.word	0x0500000f


	//   ....[8]....
        /*1038*/ 	.word	0x0500000f


	//   ....[9]....
        /*103c*/ 	.word	0x0500000f


	//   ....[10]....
        /*1040*/ 	.word	0x0500000f


	//   ....[11]....
        /*1044*/ 	.word	0x0500000f


	//   ....[12]....
        /*1048*/ 	.word	0x0500000f


	//   ....[13]....
        /*104c*/ 	.word	0x0500000f


	//   ....[14]....
        /*1050*/ 	.word	0x0500000f


	//   ....[15]....
        /*1054*/ 	.word	0x0500000f


	//   ....[16]....
        /*1058*/ 	.word	0x0500000f


	//   ....[17]....
        /*105c*/ 	.word	0x0500000f


	//   ....[18]....
        /*1060*/ 	.word	0x0500000f


	//   ....[19]....
        /*1064*/ 	.word	0x0500000f


	//   ....[20]....
        /*1068*/ 	.word	0x0500000f


	//   ....[21]....
        /*106c*/ 	.word	0x0500000f


	//   ....[22]....
        /*1070*/ 	.word	0x0500000f


	//   ....[23]....
        /*1074*/ 	.word	0x0500000f


	//   ....[24]....
        /*1078*/ 	.word	0x0500000f


	//   ....[25]....
        /*107c*/ 	.word	0x0500000f


	//   ....[26]....
        /*1080*/ 	.word	0x0500000f


	//   ....[27]....
        /*1084*/ 	.word	0x0500000f


	//   ....[28]....
        /*1088*/ 	.word	0x0500000f


	//   ....[29]....
        /*108c*/ 	.word	0x0500000f


	//   ....[30]....
        /*1090*/ 	.word	0x0500000f


	//   ....[31]....
        /*1094*/ 	.word	0x0500000f


	//   ....[32]....
        /*1098*/ 	.word	0x0500000f


	//   ....[33]....
        /*109c*/ 	.word	0x0500000f


	//   ....[34]....
        /*10a0*/ 	.word	0x0500000f


	//   ....[35]....
        /*10a4*/ 	.word	0x0500000f


	//   ....[36]....
        /*10a8*/ 	.word	0x0500000f


	//   ....[37]....
        /*10ac*/ 	.word	0x0500000f


	//   ....[38]....
        /*10b0*/ 	.word	0x0500000f


	//   ....[39]....
        /*10b4*/ 	.word	0x0500000f


	//   ....[40]....
        /*10b8*/ 	.word	0x0500000f


	//   ....[41]....
        /*10bc*/ 	.word	0x0500000f


	//   ....[42]....
        /*10c0*/ 	.word	0x0500000f


	//   ....[43]....
        /*10c4*/ 	.word	0x0500000f


	//   ....[44]....
        /*10c8*/ 	.word	0x0500000f


	//   ....[45]....
        /*10cc*/ 	.word	0x0500000f


	//   ....[46]....
        /*10d0*/ 	.word	0x0500000f


	//   ....[47]....
        /*10d4*/ 	.word	0x0500000f


	//   ....[48]....
        /*10d8*/ 	.word	0x0500000f


	//   ....[49]....
        /*10dc*/ 	.word	0x0500000f


	//   ....[50]....
        /*10e0*/ 	.word	0x0500000f


	//   ....[51]....
        /*10e4*/ 	.word	0x0500000f


	//   ....[52]....
        /*10e8*/ 	.word	0x0500000f


	//   ....[53]....
        /*10ec*/ 	.word	0x0500000f


	//   ....[54]....
        /*10f0*/ 	.word	0x0500000f


	//   ....[55]....
        /*10f4*/ 	.word	0x0500000f


	//   ....[56]....
        /*10f8*/ 	.word	0x0500000f


	//   ....[57]....
        /*10fc*/ 	.word	0x0500000f


	//   ....[58]....
        /*1100*/ 	.word	0x0500000f


	//   ....[59]....
        /*1104*/ 	.word	0x0500000f


	//   ....[60]....
        /*1108*/ 	.word	0x0500000f


	//   ....[61]....
        /*110c*/ 	.word	0x0500000f


	//   ....[62]....
        /*1110*/ 	.word	0x0500000f


	//   ....[63]....
        /*1114*/ 	.word	0x0500000f


	//   ....[64]....
        /*1118*/ 	.word	0x0500000f


	//   ....[65]....
        /*111c*/ 	.word	0x0500000f


	//   ....[66]....
        /*1120*/ 	.word	0x0500000f


	//   ....[67]....
        /*1124*/ 	.word	0x0500000f


	//   ....[68]....
        /*1128*/ 	.word	0x0500000f


	//   ....[69]....
        /*112c*/ 	.word	0x0500000f


	//   ....[70]....
        /*1130*/ 	.word	0x0500000f


	//----- nvinfo : EIATTR_COOP_GROUP_INSTR_OFFSETS
	.align		4
.L_291:
        /*1134*/ 	.byte	0x04, 0x28
        /*1136*/ 	.short	(.L_293 - .L_292)


	//   ....[0]....
.L_292:
        /*1138*/ 	.word	0x00000060


	//   ....[1]....
        /*113c*/ 	.word	0x00000130


	//   ....[2]....
        /*1140*/ 	.word	0x000001f0


	//   ....[3]....
        /*1144*/ 	.word	0x000003c0


	//   ....[4]....
        /*1148*/ 	.word	0x00000520


	//   ....[5]....
        /*114c*/ 	.word	0x00000640


	//   ....[6]....
        /*1150*/ 	.word	0x000007a0


	//   ....[7]....
        /*1154*/ 	.word	0x000037f0


	//   ....[8]....
        /*1158*/ 	.word	0x00003800


	//   ....[9]....
        /*115c*/ 	.word	0x00003f10


	//   ....[10]....
        /*1160*/ 	.word	0x00003f20


	//   ....[11]....
        /*1164*/ 	.word	0x00004af0


	//   ....[12]....
        /*1168*/ 	.word	0x00004b00


	//   ....[13]....
        /*116c*/ 	.word	0x000052b0


	//   ....[14]....
        /*1170*/ 	.word	0x000052c0


	//   ....[15]....
        /*1174*/ 	.word	0x00005c90


	//   ....[16]....
        /*1178*/ 	.word	0x00005ca0


	//   ....[17]....
        /*117c*/ 	.word	0x00005db0


	//   ....[18]....
        /*1180*/ 	.word	0x00005dc0


	//   ....[19]....
        /*1184*/ 	.word	0x00006190


	//   ....[20]....
        /*1188*/ 	.word	0x000061c0


	//   ....[21]....
        /*118c*/ 	.word	0x00006490


	//   ....[22]....
        /*1190*/ 	.word	0x000064b0


	//   ....[23]....
        /*1194*/ 	.word	0x00007060


	//   ....[24]....
        /*1198*/ 	.word	0x00007660


	//   ....[25]....
        /*119c*/ 	.word	0x00007670


	//   ....[26]....
        /*11a0*/ 	.word	0x00007680


	//   ....[27]....
        /*11a4*/ 	.word	0x00007690


	//   ....[28]....
        /*11a8*/ 	.word	0x000086b0


	//   ....[29]....
        /*11ac*/ 	.word	0x000086c0


	//   ....[30]....
        /*11b0*/ 	.word	0x000086d0


	//   ....[31]....
        /*11b4*/ 	.word	0x000086e0


	//   ....[32]....
        /*11b8*/ 	.word	0x0000af90


	//   ....[33]....
        /*11bc*/ 	.word	0x0000b030


	//   ....[34]....
        /*11c0*/ 	.word	0x0000b070


	//   ....[35]....
        /*11c4*/ 	.word	0x0000b120


	//   ....[36]....
        /*11c8*/ 	.word	0x0000ce30


	//   ....[37]....
        /*11cc*/ 	.word	0x0000ce50


	//   ....[38]....
        /*11d0*/ 	.word	0x0000d6f0


	//   ....[39]....
        /*11d4*/ 	.word	0x0000d750


	//   ....[40]....
        /*11d8*/ 	.word	0x0000e700


	//   ....[41]....
        /*11dc*/ 	.word	0x0000e790


	//   ....[42]....
        /*11e0*/ 	.word	0x0000e8e0


	//   ....[43]....
        /*11e4*/ 	.word	0x0000eab0


	//   ....[44]....
        /*11e8*/ 	.word	0x00010230


	//   ....[45]....
        /*11ec*/ 	.word	0x00010250


	//   ....[46]....
        /*11f0*/ 	.word	0x00010260


	//   ....[47]....
        /*11f4*/ 	.word	0x00010270


	//   ....[48]....
        /*11f8*/ 	.word	0x00010c90


	//   ....[49]....
        /*11fc*/ 	.word	0x00010ca0


	//   ....[50]....
        /*1200*/ 	.word	0x00010ed0


	//   ....[51]....
        /*1204*/ 	.word	0x00010ee0


	//   ....[52]....
        /*1208*/ 	.word	0x00011110


	//   ....[53]....
        /*120c*/ 	.word	0x00011120


	//   ....[54]....
        /*1210*/ 	.word	0x00011350


	//   ....[55]....
        /*1214*/ 	.word	0x00011360


	//   ....[56]....
        /*1218*/ 	.word	0x00011830


	//   ....[57]....
        /*121c*/ 	.word	0x00011840


	//   ....[58]....
        /*1220*/ 	.word	0x000124c0


	//   ....[59]....
        /*1224*/ 	.word	0x000124d0


	//   ....[60]....
        /*1228*/ 	.word	0x00013b10


	//   ....[61]....
        /*122c*/ 	.word	0x00013b20


	//   ....[62]....
        /*1230*/ 	.word	0x00013d60


	//   ....[63]....
        /*1234*/ 	.word	0x00013d70


	//   ....[64]....
        /*1238*/ 	.word	0x00013fa0


	//   ....[65]....
        /*123c*/ 	.word	0x00013fb0


	//   ....[66]....
        /*1240*/ 	.word	0x000141e0


	//   ....[67]....
        /*1244*/ 	.word	0x000141f0


	//   ....[68]....
        /*1248*/ 	.word	0x00014480


	//   ....[69]....
        /*124c*/ 	.word	0x00014690


	//   ....[70]....
        /*1250*/ 	.word	0x000146c0


	//   ....[71]....
        /*1254*/ 	.word	0x000146f0


	//   ....[72]....
        /*1258*/ 	.word	0x00014720


	//   ....[73]....
        /*125c*/ 	.word	0x00014750


	//   ....[74]....
        /*1260*/ 	.word	0x00014780


	//   ....[75]....
        /*1264*/ 	.word	0x00014910


	//   ....[76]....
        /*1268*/ 	.word	0x00014940


	//   ....[77]....
        /*126c*/ 	.word	0x00014970


	//   ....[78]....
        /*1270*/ 	.word	0x000149a0


	//   ....[79]....
        /*1274*/ 	.word	0x000149d0


	//   ....[80]....
        /*1278*/ 	.word	0x00014a00


	//   ....[81]....
        /*127c*/ 	.word	0x00014a90


	//   ....[82]....
        /*1280*/ 	.word	0x00014ac0


	//   ....[83]....
        /*1284*/ 	.word	0x00014ad0


	//   ....[84]....
        /*1288*/ 	.word	0x00014b60


	//   ....[85]....
        /*128c*/ 	.word	0x00015b00


	//   ....[86]....
        /*1290*/ 	.word	0x00017b90


	//   ....[87]....
        /*1294*/ 	.word	0x00017bb0


	//   ....[88]....
        /*1298*/ 	.word	0x00017c40


	//   ....[89]....
        /*129c*/ 	.word	0x00017c60


	//   ....[90]....
        /*12a0*/ 	.word	0x00017ce0


	//   ....[91]....
        /*12a4*/ 	.word	0x00017d00


	//   ....[92]....
        /*12a8*/ 	.word	0x00017d80


	//   ....[93]....
        /*12ac*/ 	.word	0x00017da0


	//   ....[94]....
        /*12b0*/ 	.word	0x00017e20


	//   ....[95]....
        /*12b4*/ 	.word	0x00017e40


	//   ....[96]....
        /*12b8*/ 	.word	0x00017e50


	//   ....[97]....
        /*12bc*/ 	.word	0x00017e60


	//   ....[98]....
        /*12c0*/ 	.word	0x00018600


	//   ....[99]....
        /*12c4*/ 	.word	0x00018630


	//   ....[100]....
        /*12c8*/ 	.word	0x00018730


	//   ....[101]....
        /*12cc*/ 	.word	0x00018740


	//   ....[102]....
        /*12d0*/ 	.word	0x000187c0


	//   ....[103]....
        /*12d4*/ 	.word	0x000187d0


	//   ....[104]....
        /*12d8*/ 	.word	0x000187e0


	//   ....[105]....
        /*12dc*/ 	.word	0x00018880


	//   ....[106]....
        /*12e0*/ 	.word	0x000188b0


	//   ....[107]....
        /*12e4*/ 	.word	0x00018930


	//   ....[108]....
        /*12e8*/ 	.word	0x00018960


	//   ....[109]....
        /*12ec*/ 	.word	0x000189e0


	//   ....[110]....
        /*12f0*/ 	.word	0x00018a10


	//   ....[111]....
        /*12f4*/ 	.word	0x00018a30


	//   ....[112]....
        /*12f8*/ 	.word	0x00018a80


	//   ....[113]....
        /*12fc*/ 	.word	0x00018a90


	//   ....[114]....
        /*1300*/ 	.word	0x00019150


	//   ....[115]....
        /*1304*/ 	.word	0x00019180


	//   ....[116]....
        /*1308*/ 	.word	0x000191a0


	//   ....[117]....
        /*130c*/ 	.word	0x00019270


	//   ....[118]....
        /*1310*/ 	.word	0x000192a0


	//   ....[119]....
        /*1314*/ 	.word	0x00019310


	//   ....[120]....
        /*1318*/ 	.word	0x00019380


	//   ....[121]....
        /*131c*/ 	.word	0x00019390


	//   ....[122]....
        /*1320*/ 	.word	0x00019410


	//   ....[123]....
        /*1324*/ 	.word	0x00019420


	//   ....[124]....
        /*1328*/ 	.word	0x000194a0


	//   ....[125]....
        /*132c*/ 	.word	0x000194b0


	//   ....[126]....
        /*1330*/ 	.word	0x00019530


	//   ....[127]....
        /*1334*/ 	.word	0x00019540


	//   ....[128]....
        /*1338*/ 	.word	0x000195c0


	//   ....[129]....
        /*133c*/ 	.word	0x000195d0


	//   ....[130]....
        /*1340*/ 	.word	0x00019ae0


	//   ....[131]....
        /*1344*/ 	.word	0x00019b00


	//   ....[132]....
        /*1348*/ 	.word	0x00019b60


	//   ....[133]....
        /*134c*/ 	.word	0x00019c10


	//   ....[134]....
        /*1350*/ 	.word	0x00019c20


	//   ....[135]....
        /*1354*/ 	.word	0x00019c50


	//   ....[136]....
        /*1358*/ 	.word	0x00019ce0


	//   ....[137]....
        /*135c*/ 	.word	0x00019d90


	//   ....[138]....
        /*1360*/ 	.word	0x00019da0


	//   ....[139]....
        /*1364*/ 	.word	0x00019dd0


	//   ....[140]....
        /*1368*/ 	.word	0x00019de0


	//   ....[141]....
        /*136c*/ 	.word	0x00019e70


	//   ....[142]....
        /*1370*/ 	.word	0x0001a590


	//   ....[143]....
        /*1374*/ 	.word	0x0001a5b0


	//   ....[144]....
        /*1378*/ 	.word	0x0001a600


	//   ....[145]....
        /*137c*/ 	.word	0x0001a610


	//   ....[146]....
        /*1380*/ 	.word	0x0001a650


	//   ....[147]....
        /*1384*/ 	.word	0x0001a660


	//   ....[148]....
        /*1388*/ 	.word	0x0001a6a0


	//   ....[149]....
        /*138c*/ 	.word	0x0001a6b0


	//   ....[150]....
        /*1390*/ 	.word	0x0001a6f0


	//   ....[151]....
        /*1394*/ 	.word	0x0001a700


	//   ....[152]....
        /*1398*/ 	.word	0x0001a710


	//   ....[153]....
        /*139c*/ 	.word	0x0001a750


	//   ....[154]....
        /*13a0*/ 	.word	0x0001aa80


	//   ....[155]....
        /*13a4*/ 	.word	0x0001aaa0


	//   ....[156]....
        /*13a8*/ 	.word	0x0001aab0


	//   ....[157]....
        /*13ac*/ 	.word	0x0001aad0


	//   ....[158]....
        /*13b0*/ 	.word	0x0001ab40


	//   ....[159]....
        /*13b4*/ 	.word	0x0001ab60


	//   ....[160]....
        /*13b8*/ 	.word	0x0001abc0


	//   ....[161]....
        /*13bc*/ 	.word	0x0001abe0


	//   ....[162]....
        /*13c0*/ 	.word	0x0001ac40


	//   ....[163]....
        /*13c4*/ 	.word	0x0001ac60


	//   ....[164]....
        /*13c8*/ 	.word	0x0001acc0


	//   ....[165]....
        /*13cc*/ 	.word	0x0001ace0


	//   ....[166]....
        /*13d0*/ 	.word	0x0001b220


	//   ....[167]....
        /*13d4*/ 	.word	0x0001b250


	//   ....[168]....
        /*13d8*/ 	.word	0x0001b2b0


	//   ....[169]....
        /*13dc*/ 	.word	0x0001b2e0


	//   ....[170]....
        /*13e0*/ 	.word	0x0001b310


	//   ....[171]....
        /*13e4*/ 	.word	0x0001b340


	//   ....[172]....
        /*13e8*/ 	.word	0x0001b370


	//   ....[173]....
        /*13ec*/ 	.word	0x0001b3a0


	//   ....[174]....
        /*13f0*/ 	.word	0x0001b540


	//   ....[175]....
        /*13f4*/ 	.word	0x0001b570


	//   ....[176]....
        /*13f8*/ 	.word	0x0001b5a0


	//   ....[177]....
        /*13fc*/ 	.word	0x0001b5d0


	//   ....[178]....
        /*1400*/ 	.word	0x0001b600


	//   ....[179]....
        /*1404*/ 	.word	0x0001b630


	//   ....[180]....
        /*1408*/ 	.word	0x0001b6f0


	//   ....[181]....
        /*140c*/ 	.word	0x0001b710


	//   ....[182]....
        /*1410*/ 	.word	0x0001b720


	//   ....[183]....
        /*1414*/ 	.word	0x0001b780


	//   ....[184]....
        /*1418*/ 	.word	0x0001bda0


	//   ....[185]....
        /*141c*/ 	.word	0x0001c0c0


	//   ....[186]....
        /*1420*/ 	.word	0x0001c150


	//   ....[187]....
        /*1424*/ 	.word	0x0001c1f0


	//   ....[188]....
        /*1428*/ 	.word	0x0001c280


	//   ....[189]....
        /*142c*/ 	.word	0x0001c370


	//   ....[190]....
        /*1430*/ 	.word	0x0001c400


	//   ....[191]....
        /*1434*/ 	.word	0x0001c4a0


	//   ....[192]....
        /*1438*/ 	.word	0x0001c530


	//   ....[193]....
        /*143c*/ 	.word	0x0001c620


	//   ....[194]....
        /*1440*/ 	.word	0x0001c6b0


	//   ....[195]....
        /*1444*/ 	.word	0x0001c740


	//   ....[196]....
        /*1448*/ 	.word	0x0001c7d0


	//   ....[197]....
        /*144c*/ 	.word	0x0001c8a0


	//   ....[198]....
        /*1450*/ 	.word	0x0001c940


	//   ....[199]....
        /*1454*/ 	.word	0x0001c9d0


	//   ....[200]....
        /*1458*/ 	.word	0x0001ca20


	//   ....[201]....
        /*145c*/ 	.word	0x0001ca70


	//   ....[202]....
        /*1460*/ 	.word	0x0001cb60


	//   ....[203]....
        /*1464*/ 	.word	0x0001cbf0


	//   ....[204]....
        /*1468*/ 	.word	0x0001cc40


	//   ....[205]....
        /*146c*/ 	.word	0x0001cc90


	//   ....[206]....
        /*1470*/ 	.word	0x0001cef0


	//   ....[207]....
        /*1474*/ 	.word	0x0001cf40


	//   ....[208]....
        /*1478*/ 	.word	0x0001cfd0


	//   ....[209]....
        /*147c*/ 	.word	0x0001d060


	//   ....[210]....
        /*1480*/ 	.word	0x0001d0f0


	//   ....[211]....
        /*1484*/ 	.word	0x0001d180


	//   ....[212]....
        /*1488*/ 	.word	0x0001d210


	//   ....[213]....
        /*148c*/ 	.word	0x0001d2a0


	//   ....[214]....
        /*1490*/ 	.word	0x0001d320


	//   ....[215]....
        /*1494*/ 	.word	0x0001d370


	//   ....[216]....
        /*1498*/ 	.word	0x0001d410


	//   ....[217]....
        /*149c*/ 	.word	0x0001d4a0


	//   ....[218]....
        /*14a0*/ 	.word	0x0001d530


	//   ....[219]....
        /*14a4*/ 	.word	0x0001d580


	//   ....[220]....
        /*14a8*/ 	.word	0x0001d610


	//   ....[221]....
        /*14ac*/ 	.word	0x0001d6a0


	//   ....[222]....
        /*14b0*/ 	.word	0x0001d730


	//   ....[223]....
        /*14b4*/ 	.word	0x0001d7c0


	//   ....[224]....
        /*14b8*/ 	.word	0x0001d850


	//   ....[225]....
        /*14bc*/ 	.word	0x0001d8e0


	//   ....[226]....
        /*14c0*/ 	.word	0x0001d9a0


	//   ....[227]....
        /*14c4*/ 	.word	0x0001dc80


	//   ....[228]....
        /*14c8*/ 	.word	0x0001dd70


	//   ....[229]....
        /*14cc*/ 	.word	0x0001de10


	//   ....[230]....
        /*14d0*/ 	.word	0x0001de70


	//   ....[231]....
        /*14d4*/ 	.word	0x0001df60


	//   ....[232]....
        /*14d8*/ 	.word	0x0001dfd0


	//   ....[233]....
        /*14dc*/ 	.word	0x0001e0c0


	//   ....[234]....
        /*14e0*/ 	.word	0x0001e130


	//   ....[235]....
        /*14e4*/ 	.word	0x0001e220


	//   ....[236]....
        /*14e8*/ 	.word	0x0001e290


	//   ....[237]....
        /*14ec*/ 	.word	0x0001e380


	//   ....[238]....
        /*14f0*/ 	.word	0x0001e3f0


	//   ....[239]....
        /*14f4*/ 	.word	0x0001e4d0


	//   ....[240]....
        /*14f8*/ 	.word	0x0001e580


	//   ....[241]....
        /*14fc*/ 	.word	0x0001e640


	//   ....[242]....
        /*1500*/ 	.word	0x0001e6a0


	//   ....[243]....
        /*1504*/ 	.word	0x0001e790


	//   ....[244]....
        /*1508*/ 	.word	0x0001e7f0


	//   ....[245]....
        /*150c*/ 	.word	0x0001e8e0


	//   ....[246]....
        /*1510*/ 	.word	0x0001e940


	//   ....[247]....
        /*1514*/ 	.word	0x0001e9e0


	//   ....[248]....
        /*1518*/ 	.word	0x0001eab0


	//   ....[249]....
        /*151c*/ 	.word	0x0001ebb0


	//   ....[250]....
        /*1520*/ 	.word	0x0001ec20


	//   ....[251]....
        /*1524*/ 	.word	0x0001ecc0


	//   ....[252]....
        /*1528*/ 	.word	0x0001ed90


	//   ....[253]....
        /*152c*/ 	.word	0x0001ee80


	//   ....[254]....
        /*1530*/ 	.word	0x0001eee0


	//   ....[255]....
        /*1534*/ 	.word	0x0001ef80


	//   ....[0]....
        /*1538*/ 	.word	0x0001f210


	//   ....[1]....
        /*153c*/ 	.word	0x0001f2d0


	//   ....[2]....
        /*1540*/ 	.word	0x0001f3a0


	//   ....[3]....
        /*1544*/ 	.word	0x0001f490


	//   ....[4]....
        /*1548*/ 	.word	0x0001f550


	//   ....[5]....
        /*154c*/ 	.word	0x0001f610


	//   ....[6]....
        /*1550*/ 	.word	0x0001f6d0


	//   ....[7]....
        /*1554*/ 	.word	0x0001f790


	//   ....[8]....
        /*1558*/ 	.word	0x0001f850


	//   ....[9]....
        /*155c*/ 	.word	0x0001f910


	//   ....[10]....
        /*1560*/ 	.word	0x0001f9d0


	//   ....[11]....
        /*1564*/ 	.word	0x0001fa90


	//   ....[12]....
        /*1568*/ 	.word	0x0001fb50


	//   ....[13]....
        /*156c*/ 	.word	0x0001fc00


	//   ....[14]....
        /*1570*/ 	.word	0x0001fc60


	//   ....[15]....
        /*1574*/ 	.word	0x0001fd40


	//   ....[16]....
        /*1578*/ 	.word	0x0001fe80


	//   ....[17]....
        /*157c*/ 	.word	0x0001ff60


	//   ....[18]....
        /*1580*/ 	.word	0x0001fff0


	//   ....[19]....
        /*1584*/ 	.word	0x00020100


	//   ....[20]....
        /*1588*/ 	.word	0x00020160


	//   ....[21]....
        /*158c*/ 	.word	0x00020270


	//   ....[22]....
        /*1590*/ 	.word	0x000202d0


	//   ....[23]....
        /*1594*/ 	.word	0x000203e0


	//   ....[24]....
        /*1598*/ 	.word	0x00020440


	//   ....[25]....
        /*159c*/ 	.word	0x00020550


	//   ....[26]....
        /*15a0*/ 	.word	0x000205b0


	//   ....[27]....
        /*15a4*/ 	.word	0x00020670


	//   ....[28]....
        /*15a8*/ 	.word	0x000207d0


	//   ....[29]....
        /*15ac*/ 	.word	0x00020870


	//   ....[30]....
        /*15b0*/ 	.word	0x000208d0


	//   ....[31]....
        /*15b4*/ 	.word	0x00020980


	//   ....[32]....
        /*15b8*/ 	.word	0x000209e0


	//   ....[33]....
        /*15bc*/ 	.word	0x00020a90


	//   ....[34]....
        /*15c0*/ 	.word	0x00020af0


	//   ....[35]....
        /*15c4*/ 	.word	0x00020ba0


	//   ....[36]....
        /*15c8*/ 	.word	0x00020c00


	//   ....[37]....
        /*15cc*/ 	.word	0x00020cb0


	//   ....[38]....
        /*15d0*/ 	.word	0x00020d10


	//   ....[39]....
        /*15d4*/ 	.word	0x00020dc0


	//   ....[40]....
        /*15d8*/ 	.word	0x00020eb0


	//   ....[41]....
        /*15dc*/ 	.word	0x00020f50


	//   ....[42]....
        /*15e0*/ 	.word	0x00020fb0


	//   ....[43]....
        /*15e4*/ 	.word	0x00021080


	//   ....[44]....
        /*15e8*/ 	.word	0x000210e0


	//   ....[45]....
        /*15ec*/ 	.word	0x000211b0


	//   ....[46]....
        /*15f0*/ 	.word	0x00021210


	//   ....[47]....
        /*15f4*/ 	.word	0x000212e0


	//   ....[48]....
        /*15f8*/ 	.word	0x00021340


	//   ....[49]....
        /*15fc*/ 	.word	0x00021410


	//   ....[50]....
        /*1600*/ 	.word	0x00021470


	//   ....[51]....
        /*1604*/ 	.word	0x00021540


	//   ....[52]....
        /*1608*/ 	.word	0x000215d0


	//   ....[53]....
        /*160c*/ 	.word	0x00021670


	//   ....[54]....
        /*1610*/ 	.word	0x000217f0


	//   ....[55]....
        /*1614*/ 	.word	0x00021860


	//   ....[56]....
        /*1618*/ 	.word	0x000218d0


	//   ....[57]....
        /*161c*/ 	.word	0x00021940


	//   ....[58]....
        /*1620*/ 	.word	0x000219b0


	//   ....[59]....
        /*1624*/ 	.word	0x00021a30


	//   ....[60]....
        /*1628*/ 	.word	0x00021ab0


	//   ....[61]....
        /*162c*/ 	.word	0x00021b40


	//   ....[62]....
        /*1630*/ 	.word	0x00021bb0


	//   ....[63]....
        /*1634*/ 	.word	0x00021c20


	//   ....[64]....
        /*1638*/ 	.word	0x00021c90


	//   ....[65]....
        /*163c*/ 	.word	0x00021d10


	//   ....[66]....
        /*1640*/ 	.word	0x00021d80


	//   ....[67]....
        /*1644*/ 	.word	0x00021e20


	//   ....[68]....
        /*1648*/ 	.word	0x00021e70


	//   ....[69]....
        /*164c*/ 	.word	0x00021f00


	//   ....[70]....
        /*1650*/ 	.word	0x00022030


	//----- nvinfo : EIATTR_REG_RECONFIG
	.align		4
.L_293:
        /*1654*/ 	.byte	0x01, 0x54
	.zero		2


	//----- nvinfo : EIATTR_SYSCALL_OFFSETS
	.align		4
        /*1658*/ 	.byte	0x04, 0x46
        /*165a*/ 	.short	(.L_295 - .L_294)


	//   ....[0]....
.L_294:
        /*165c*/ 	.word	0x00002390


	//   ....[1]....
        /*1660*/ 	.word	0x000024e0


	//   ....[2]....
        /*1664*/ 	.word	0x00007200


	//   ....[3]....
        /*1668*/ 	.word	0x00007580


	//   ....[4]....
        /*166c*/ 	.word	0x00017170


	//   ....[5]....
        /*1670*/ 	.word	0x000172c0


	//   ....[6]....
        /*1674*/ 	.word	0x000173b0


	//   ....[7]....
        /*1678*/ 	.word	0x00018220


	//   ....[8]....
        /*167c*/ 	.word	0x00018d60


	//----- nvinfo : EIATTR_MBARRIER_INSTR_OFFSETS
	.align		4
.L_295:
        /*1680*/ 	.byte	0x04, 0x39
        /*1682*/ 	.short	(.L_297 - .L_296)


	//   ....[0]....
.L_296:
        /*1684*/ 	.word	0x00000260
        /*1688*/ 	.word	0x000000ff
        /*168c*/ 	.word	0x00032400
        /*1690*/ 	.short	0x0100
        /*1692*/ 	.byte	0x08
	.zero		1


	//   ....[1]....
        /*1694*/ 	.word	0x00000270
        /*1698*/ 	.word	0x000000ff
        /*169c*/ 	.word	0x00032410
        /*16a0*/ 	.short	0x0100
        /*16a2*/ 	.byte	0x08
	.zero		1


	//   ....[2]....
        /*16a4*/ 	.word	0x00000280
        /*16a8*/ 	.word	0x000000ff
        /*16ac*/ 	.word	0x00032420
        /*16b0*/ 	.short	0x0100
        /*16b2*/ 	.byte	0x08
	.zero		1


	//   ....[3]....
        /*16b4*/ 	.word	0x00000370
        /*16b8*/ 	.word	0x000000ff
        /*16bc*/ 	.word	0x00032430
        /*16c0*/ 	.short	0x0100
        /*16c2*/ 	.byte	0x08
	.zero		1


	//   ....[4]....
        /*16c4*/ 	.word	0x00000380
        /*16c8*/ 	.word	0x000000ff
        /*16cc*/ 	.word	0x00032440
        /*16d0*/ 	.short	0x0100
        /*16d2*/ 	.byte	0x08
	.zero		1


	//   ....[5]....
        /*16d4*/ 	.word	0x00000390
        /*16d8*/ 	.word	0x000000ff
        /*16dc*/ 	.word	0x00032438
        /*16e0*/ 	.short	0x0100
        /*16e2*/ 	.byte	0x08
	.zero		1


	//   ....[6]....
        /*16e4*/ 	.word	0x000003a0
        /*16e8*/ 	.word	0x000000ff
        /*16ec*/ 	.word	0x00032448
        /*16f0*/ 	.short	0x0100
        /*16f2*/ 	.byte	0x08
	.zero		1


	//   ....[7]....
        /*16f4*/ 	.word	0x000004d0
        /*16f8*/ 	.word	0x000000ff
        /*16fc*/ 	.word	0x00032450
        /*1700*/ 	.short	0x0100
        /*1702*/ 	.byte	0x08
	.zero		1


	//   ....[8]....
        /*1704*/ 	.word	0x000004e0
        /*1708*/ 	.word	0x000000ff
        /*170c*/ 	.word	0x00032460
        /*1710*/ 	.short	0x0100
        /*1712*/ 	.byte	0x08
	.zero		1


	//   ....[9]....
        /*1714*/ 	.word	0x000004f0
        /*1718*/ 	.word	0x000000ff
        /*171c*/ 	.word	0x00032458
        /*1720*/ 	.short	0x0100
        /*1722*/ 	.byte	0x08
	.zero		1


	//   ....[10]....
        /*1724*/ 	.word	0x00000500
        /*1728*/ 	.word	0x000000ff
        /*172c*/ 	.word	0x00032468
        /*1730*/ 	.short	0x0100
        /*1732*/ 	.byte	0x08
	.zero		1


	//   ....[11]....
        /*1734*/ 	.word	0x000005f0
        /*1738*/ 	.word	0x000000ff
        /*173c*/ 	.word	0x00032470
        /*1740*/ 	.short	0x0100
        /*1742*/ 	.byte	0x06
	.zero		1


	//   ....[12]....
        /*1744*/ 	.word	0x00000600
        /*1748*/ 	.word	0x000000ff
        /*174c*/ 	.word	0x00032480
        /*1750*/ 	.short	0x0100
        /*1752*/ 	.byte	0x06
	.zero		1


	//   ....[13]....
        /*1754*/ 	.word	0x00000610
        /*1758*/ 	.word	0x000000ff
        /*175c*/ 	.word	0x00032478
        /*1760*/ 	.short	0x0100
        /*1762*/ 	.byte	0x06
	.zero		1


	//   ....[14]....
        /*1764*/ 	.word	0x00000620
        /*1768*/ 	.word	0x000000ff
        /*176c*/ 	.word	0x00032488
        /*1770*/ 	.short	0x0100
        /*1772*/ 	.byte	0x06
	.zero		1


	//   ....[15]....
        /*1774*/ 	.word	0x00000750
        /*1778*/ 	.word	0x000000ff
        /*177c*/ 	.word	0x00032490
        /*1780*/ 	.short	0x0100
        /*1782*/ 	.byte	0x08
	.zero		1


	//   ....[16]....
        /*1784*/ 	.word	0x00000760
        /*1788*/ 	.word	0x000000ff
        /*178c*/ 	.word	0x000324a0
        /*1790*/ 	.short	0x0100
        /*1792*/ 	.byte	0x08
	.zero		1


	//   ....[17]....
        /*1794*/ 	.word	0x00000770
        /*1798*/ 	.word	0x000000ff
        /*179c*/ 	.word	0x00032498
        /*17a0*/ 	.short	0x0100
        /*17a2*/ 	.byte	0x08
	.zero		1


	//   ....[18]....
        /*17a4*/ 	.word	0x00000780
        /*17a8*/ 	.word	0x000000ff
        /*17ac*/ 	.word	0x000324a8
        /*17b0*/ 	.short	0x0100
        /*17b2*/ 	.byte	0x08
	.zero		1


	//   ....[19]....
        /*17b4*/ 	.word	0x000008b0
        /*17b8*/ 	.word	0x000000ff
        /*17bc*/ 	.word	0x000324b0
        /*17c0*/ 	.short	0x0100
        /*17c2*/ 	.byte	0x08
	.zero		1


	//   ....[20]....
        /*17c4*/ 	.word	0x000008c0
        /*17c8*/ 	.word	0x000000ff
        /*17cc*/ 	.word	0x000324c0
        /*17d0*/ 	.short	0x0100
        /*17d2*/ 	.byte	0x08
	.zero		1


	//   ....[21]....
        /*17d4*/ 	.word	0x000008d0
        /*17d8*/ 	.word	0x000000ff
        /*17dc*/ 	.word	0x000324b8
        /*17e0*/ 	.short	0x0100
        /*17e2*/ 	.byte	0x08
	.zero		1


	//   ....[22]....
        /*17e4*/ 	.word	0x000008e0
        /*17e8*/ 	.word	0x000000ff
        /*17ec*/ 	.word	0x000324c8
        /*17f0*/ 	.short	0x0100
        /*17f2*/ 	.byte	0x08
	.zero		1


	//   ....[23]....
        /*17f4*/ 	.word	0x000037a0
        /*17f8*/ 	.word	0x00000000
        /*17fc*/ 	.word	0x00032490
        /*1800*/ 	.short	0x010a
        /*1802*/ 	.byte	0x3f
	.zero		1


	//   ....[24]....
        /*1804*/ 	.word	0x00004a90
        /*1808*/ 	.word	0x00000000
        /*180c*/ 	.word	0x00032490
        /*1810*/ 	.short	0x010a
        /*1812*/ 	.byte	0x3f
	.zero		1


	//   ....[25]....
        /*1814*/ 	.word	0x00005af0
        /*1818*/ 	.word	0x00000000
        /*181c*/ 	.word	0x00032490
        /*1820*/ 	.short	0x010a
        /*1822*/ 	.byte	0x3f
	.zero		1


	//   ....[26]....
        /*1824*/ 	.word	0x00005f90
        /*1828*/ 	.word	0x0000000b
        /*182c*/ 	.word	0x00000000
        /*1830*/ 	.short	0x0101
        /*1832*/ 	.byte	0x3f
	.zero		1


	//   ....[27]....
        /*1834*/ 	.word	0x00005fd0
        /*1838*/ 	.word	0x00000000
        /*183c*/ 	.word	0x000324b0
        /*1840*/ 	.short	0x010a
        /*1842*/ 	.byte	0x3f
	.zero		1


	//   ....[28]....
        /*1844*/ 	.word	0x00006820
        /*1848*/ 	.word	0x00000000
        /*184c*/ 	.word	0x00000000
        /*1850*/ 	.short	0x0101
        /*1852*/ 	.byte	0x3f
	.zero		1


	//   ....[29]....
        /*1854*/ 	.word	0x000072a0
        /*1858*/ 	.word	0x00000013
        /*185c*/ 	.word	0x00032400
        /*1860*/ 	.short	0x010a
        /*1862*/ 	.byte	0x3f
	.zero		1


	//   ....[30]....
        /*1864*/ 	.word	0x000072f0
        /*1868*/ 	.word	0x00000013
        /*186c*/ 	.word	0x00032400
        /*1870*/ 	.short	0x010a
        /*1872*/ 	.byte	0x3f
	.zero		1


	//   ....[31]....
        /*1874*/ 	.word	0x00007990
        /*1878*/ 	.word	0x00000013
        /*187c*/ 	.word	0x00032400
        /*1880*/ 	.short	0x010a
        /*1882*/ 	.byte	0x3f
	.zero		1


	//   ....[32]....
        /*1884*/ 	.word	0x000088b0
        /*1888*/ 	.word	0x00000013
        /*188c*/ 	.word	0x00032400
        /*1890*/ 	.short	0x010a
        /*1892*/ 	.byte	0x3f
	.zero		1


	//   ....[33]....
        /*1894*/ 	.word	0x00009750
        /*1898*/ 	.word	0x00000004
        /*189c*/ 	.word	0x00032430
        /*18a0*/ 	.short	0x010a
        /*18a2*/ 	.byte	0x3f
	.zero		1


	//   ....[34]....
        /*18a4*/ 	.word	0x00009800
        /*18a8*/ 	.word	0x00000004
        /*18ac*/ 	.word	0x00032430
        /*18b0*/ 	.short	0x010a
        /*18b2*/ 	.byte	0x3f
	.zero		1


	//   ....[35]....
        /*18b4*/ 	.word	0x00009b00
        /*18b8*/ 	.word	0x00000013
        /*18bc*/ 	.word	0x00032410
        /*18c0*/ 	.short	0x010a
        /*18c2*/ 	.byte	0x3f
	.zero		1


	//   ....[36]....
        /*18c4*/ 	.word	0x00009b50
        /*18c8*/ 	.word	0x00000004
        /*18cc*/ 	.word	0x00032450
        /*18d0*/ 	.short	0x010a
        /*18d2*/ 	.byte	0x3f
	.zero		1


	//   ....[37]....
        /*18d4*/ 	.word	0x00009b90
        /*18d8*/ 	.word	0x00000004
        /*18dc*/ 	.word	0x00032450
        /*18e0*/ 	.short	0x010a
        /*18e2*/ 	.byte	0x3f
	.zero		1


	//   ....[38]....
        /*18e4*/ 	.word	0x0000b510
        /*18e8*/ 	.word	0x0000000b
        /*18ec*/ 	.word	0x00000000
        /*18f0*/ 	.short	0x0101
        /*18f2*/ 	.byte	0x3f
	.zero		1


	//   ....[39]....
        /*18f4*/ 	.word	0x0000bed0
        /*18f8*/ 	.word	0x00000004
        /*18fc*/ 	.word	0x00000000
        /*1900*/ 	.short	0x0101
        /*1902*/ 	.byte	0x3f
	.zero		1


	//   ....[40]....
        /*1904*/ 	.word	0x0000c000
        /*1908*/ 	.word	0x00000004
        /*190c*/ 	.word	0x00032430
        /*1910*/ 	.short	0x010a
        /*1912*/ 	.byte	0x3f
	.zero		1


	//   ....[41]....
        /*1914*/ 	.word	0x0000c070
        /*1918*/ 	.word	0x00000004
        /*191c*/ 	.word	0x00032430
        /*1920*/ 	.short	0x010a
        /*1922*/ 	.byte	0x3f
	.zero		1


	//   ....[42]....
        /*1924*/ 	.word	0x0000c2e0
        /*1928*/ 	.word	0x00000004
        /*192c*/ 	.word	0x00032450
        /*1930*/ 	.short	0x010a
        /*1932*/ 	.byte	0x3f
	.zero		1


	//   ....[43]....
        /*1934*/ 	.word	0x0000c320
        /*1938*/ 	.word	0x00000004
        /*193c*/ 	.word	0x00032450
        /*1940*/ 	.short	0x010a
        /*1942*/ 	.byte	0x3f
	.zero		1


	//   ....[44]....
        /*1944*/ 	.word	0x0000db20
        /*1948*/ 	.word	0x00000007
        /*194c*/ 	.word	0x00000000
        /*1950*/ 	.short	0x0101
        /*1952*/ 	.byte	0x3f
	.zero		1


	//   ....[45]....
        /*1954*/ 	.word	0x0000e6c0
        /*1958*/ 	.word	0x00000004
        /*195c*/ 	.word	0x00000000
        /*1960*/ 	.short	0x0101
        /*1962*/ 	.byte	0x3f
	.zero		1


	//   ....[46]....
        /*1964*/ 	.word	0x00010c30
        /*1968*/ 	.word	0x00000003
        /*196c*/ 	.word	0x00000000
        /*1970*/ 	.short	0x0101
        /*1972*/ 	.byte	0x3f
	.zero		1


	//   ....[47]....
        /*1974*/ 	.word	0x00011690
        /*1978*/ 	.word	0x00000009
        /*197c*/ 	.word	0x00000000
        /*1980*/ 	.short	0x0101
        /*1982*/ 	.byte	0x3f
	.zero		1


	//   ....[48]....
        /*1984*/ 	.word	0x00015be0
        /*1988*/ 	.word	0x00000016
        /*198c*/ 	.word	0x00032420
        /*1990*/ 	.short	0x010a
        /*1992*/ 	.byte	0x3f
	.zero		1


	//   ....[49]....
        /*1994*/ 	.word	0x00015c70
        /*1998*/ 	.word	0x00000007
        /*199c*/ 	.word	0x000324a0
        /*19a0*/ 	.short	0x010a
        /*19a2*/ 	.byte	0x3f
	.zero		1


	//   ....[50]....
        /*19a4*/ 	.word	0x00015ec0
        /*19a8*/ 	.word	0x00000007
        /*19ac*/ 	.word	0x000324c0
        /*19b0*/ 	.short	0x010a
        /*19b2*/ 	.byte	0x3f
	.zero		1


	//   ....[51]....
        /*19b4*/ 	.word	0x000164d0
        /*19b8*/ 	.word	0x00000006
        /*19bc*/ 	.word	0x000324a0
        /*19c0*/ 	.short	0x010a
        /*19c2*/ 	.byte	0x3f
	.zero		1


	//   ....[52]....
        /*19c4*/ 	.word	0x00016710
        /*19c8*/ 	.word	0x00000006
        /*19cc*/ 	.word	0x000324c0
        /*19d0*/ 	.short	0x010a
        /*19d2*/ 	.byte	0x3f
	.zero		1


	//   ....[53]....
        /*19d4*/ 	.word	0x00017900
        /*19d8*/ 	.word	0x0000001d
        /*19dc*/ 	.word	0x00032440
        /*19e0*/ 	.short	0x010a
        /*19e2*/ 	.byte	0x3f
	.zero		1


	//   ....[54]....
        /*19e4*/ 	.word	0x00017f60
        /*19e8*/ 	.word	0x0000001d
        /*19ec*/ 	.word	0x00032430
        /*19f0*/ 	.short	0x0107
        /*19f2*/ 	.byte	0x3f
	.zero		1


	//   ....[55]....
        /*19f4*/ 	.word	0x00018030
        /*19f8*/ 	.word	0x0000001d
        /*19fc*/ 	.word	0x00032430
        /*1a00*/ 	.short	0x0101
        /*1a02*/ 	.byte	0x3f
	.zero		1


	//   ....[56]....
        /*1a04*/ 	.word	0x00018ba0
        /*1a08*/ 	.word	0x00000016
        /*1a0c*/ 	.word	0x00032400
        /*1a10*/ 	.short	0x0107
        /*1a12*/ 	.byte	0x3f
	.zero		1


	//   ....[57]....
        /*1a14*/ 	.word	0x00018c30
        /*1a18*/ 	.word	0x00000016
        /*1a1c*/ 	.word	0x00032400
        /*1a20*/ 	.short	0x0101
        /*1a22*/ 	.byte	0x3f
	.zero		1


	//   ....[58]....
        /*1a24*/ 	.word	0x000196c0
        /*1a28*/ 	.word	0x00000016
        /*1a2c*/ 	.word	0x00032410
        /*1a30*/ 	.short	0x0107
        /*1a32*/ 	.byte	0x3f
	.zero		1


	//   ....[59]....
        /*1a34*/ 	.word	0x000197c0
        /*1a38*/ 	.word	0x00000016
        /*1a3c*/ 	.word	0x00032410
        /*1a40*/ 	.short	0x0101
        /*1a42*/ 	.byte	0x3f
	.zero		1


	//   ....[60]....
        /*1a44*/ 	.word	0x000197e0
        /*1a48*/ 	.word	0x00000016
        /*1a4c*/ 	.word	0x00032420
        /*1a50*/ 	.short	0x010a
        /*1a52*/ 	.byte	0x3f
	.zero		1


	//   ....[61]....
        /*1a54*/ 	.word	0x00019870
        /*1a58*/ 	.word	0x0000001d
        /*1a5c*/ 	.word	0x00032460
        /*1a60*/ 	.short	0x010a
        /*1a62*/ 	.byte	0x3f
	.zero		1


	//   ....[62]....
        /*1a64*/ 	.word	0x00019ff0
        /*1a68*/ 	.word	0x0000001d
        /*1a6c*/ 	.word	0x00032450
        /*1a70*/ 	.short	0x0107
        /*1a72*/ 	.byte	0x3f
	.zero		1


	//   ....[63]....
        /*1a74*/ 	.word	0x0001a0c0
        /*1a78*/ 	.word	0x0000001d
        /*1a7c*/ 	.word	0x00032450
        /*1a80*/ 	.short	0x0101
        /*1a82*/ 	.byte	0x3f
	.zero		1


	//   ....[64]....
        /*1a84*/ 	.word	0x0001a400
        /*1a88*/ 	.word	0x00000004
        /*1a8c*/ 	.word	0x00032440
        /*1a90*/ 	.short	0x010a
        /*1a92*/ 	.byte	0x3f
	.zero		1


	//   ....[65]....
        /*1a94*/ 	.word	0x0001a7d0
        /*1a98*/ 	.word	0x00000004
        /*1a9c*/ 	.word	0x00032430
        /*1aa0*/ 	.short	0x0107
        /*1aa2*/ 	.byte	0x3f
	.zero		1


	//   ....[66]....
        /*1aa4*/ 	.word	0x0001a890
        /*1aa8*/ 	.word	0x00000004
        /*1aac*/ 	.word	0x00032430
        /*1ab0*/ 	.short	0x0101
        /*1ab2*/ 	.byte	0x3f
	.zero		1


	//   ....[67]....
        /*1ab4*/ 	.word	0x0001a8c0
        /*1ab8*/ 	.word	0x00000004
        /*1abc*/ 	.word	0x00032460
        /*1ac0*/ 	.short	0x010a
        /*1ac2*/ 	.byte	0x3f
	.zero		1


	//   ....[68]....
        /*1ac4*/ 	.word	0x0001add0
        /*1ac8*/ 	.word	0x00000004
        /*1acc*/ 	.word	0x00032450
        /*1ad0*/ 	.short	0x0107
        /*1ad2*/ 	.byte	0x3f
	.zero		1


	//   ....[69]....
        /*1ad4*/ 	.word	0x0001ae90
        /*1ad8*/ 	.word	0x00000004
        /*1adc*/ 	.word	0x00032450
        /*1ae0*/ 	.short	0x0101
        /*1ae2*/ 	.byte	0x3f
	.zero		1


	//   ....[70]....
        /*1ae4*/ 	.word	0x0001bd20
        /*1ae8*/ 	.word	0x00000007
        /*1aec*/ 	.word	0x00032420
        /*1af0*/ 	.short	0x010a
        /*1af2*/ 	.byte	0x3f
	.zero		1


	//   ....[71]....
        /*1af4*/ 	.word	0x0001be90
        /*1af8*/ 	.word	0x00000005
        /*1afc*/ 	.word	0x00032440
        /*1b00*/ 	.short	0x010a
        /*1b02*/ 	.byte	0x3f
	.zero		1


	//   ....[72]....
        /*1b04*/ 	.word	0x0001bf30
        /*1b08*/ 	.word	0x00000003
        /*1b0c*/ 	.word	0x00032440
        /*1b10*/ 	.short	0x010a
        /*1b12*/ 	.byte	0x3f
	.zero		1


	//   ....[73]....
        /*1b14*/ 	.word	0x0001bf70
        /*1b18*/ 	.word	0x00000005
        /*1b1c*/ 	.word	0x00032460
        /*1b20*/ 	.short	0x010a
        /*1b22*/ 	.byte	0x3f
	.zero		1


	//   ....[74]....
        /*1b24*/ 	.word	0x0001bfb0
        /*1b28*/ 	.word	0x00000003
        /*1b2c*/ 	.word	0x00032460
        /*1b30*/ 	.short	0x010a
        /*1b32*/ 	.byte	0x3f
	.zero		1


	//   ....[75]....
        /*1b34*/ 	.word	0x0001c010
        /*1b38*/ 	.word	0x00000000
        /*1b3c*/ 	.word	0x00032490
        /*1b40*/ 	.short	0x010a
        /*1b42*/ 	.byte	0x3f
	.zero		1


	//   ....[76]....
        /*1b44*/ 	.word	0x0001c2c0
        /*1b48*/ 	.word	0x00000000
        /*1b4c*/ 	.word	0x00032490
        /*1b50*/ 	.short	0x010a
        /*1b52*/ 	.byte	0x3f
	.zero		1


	//   ....[77]....
        /*1b54*/ 	.word	0x0001c570
        /*1b58*/ 	.word	0x00000000
        /*1b5c*/ 	.word	0x00032490
        /*1b60*/ 	.short	0x010a
        /*1b62*/ 	.byte	0x3f
	.zero		1


	//   ....[78]....
        /*1b64*/ 	.word	0x0001c800
        /*1b68*/ 	.word	0x00000000
        /*1b6c*/ 	.word	0x000324b0
        /*1b70*/ 	.short	0x010a
        /*1b72*/ 	.byte	0x3f
	.zero		1


	//   ....[79]....
        /*1b74*/ 	.word	0x0001cab0
        /*1b78*/ 	.word	0x00000013
        /*1b7c*/ 	.word	0x00032400
        /*1b80*/ 	.short	0x010a
        /*1b82*/ 	.byte	0x3f
	.zero		1


	//   ....[80]....
        /*1b84*/ 	.word	0x0001ccc0
        /*1b88*/ 	.word	0x00000013
        /*1b8c*/ 	.word	0x00032400
        /*1b90*/ 	.short	0x010a
        /*1b92*/ 	.byte	0x3f
	.zero		1


	//   ....[81]....
        /*1b94*/ 	.word	0x0001cd10
        /*1b98*/ 	.word	0x00000004
        /*1b9c*/ 	.word	0x00032430
        /*1ba0*/ 	.short	0x010a
        /*1ba2*/ 	.byte	0x3f
	.zero		1


	//   ....[82]....
        /*1ba4*/ 	.word	0x0001cd60
        /*1ba8*/ 	.word	0x00000013
        /*1bac*/ 	.word	0x00032410
        /*1bb0*/ 	.short	0x010a
        /*1bb2*/ 	.byte	0x3f
	.zero		1


	//   ....[83]....
        /*1bb4*/ 	.word	0x0001cdb0
        /*1bb8*/ 	.word	0x00000004
        /*1bbc*/ 	.word	0x00032450
        /*1bc0*/ 	.short	0x010a
        /*1bc2*/ 	.byte	0x3f
	.zero		1


	//   ....[84]....
        /*1bc4*/ 	.word	0x0001ce00
        /*1bc8*/ 	.word	0x00000004
        /*1bcc*/ 	.word	0x00032430
        /*1bd0*/ 	.short	0x010a
        /*1bd2*/ 	.byte	0x3f
	.zero		1


	//   ....[85]....
        /*1bd4*/ 	.word	0x0001ce50
        /*1bd8*/ 	.word	0x00000004
        /*1bdc*/ 	.word	0x00032450
        /*1be0*/ 	.short	0x010a
        /*1be2*/ 	.byte	0x3f
	.zero		1


	//   ....[86]....
        /*1be4*/ 	.word	0x0001da60
        /*1be8*/ 	.word	0x00000016
        /*1bec*/ 	.word	0x00032420
        /*1bf0*/ 	.short	0x010a
        /*1bf2*/ 	.byte	0x3f
	.zero		1


	//   ....[87]....
        /*1bf4*/ 	.word	0x0001dab0
        /*1bf8*/ 	.word	0x00000007
        /*1bfc*/ 	.word	0x000324a0
        /*1c00*/ 	.short	0x010a
        /*1c02*/ 	.byte	0x3f
	.zero		1


	//   ....[88]....
        /*1c04*/ 	.word	0x0001db00
        /*1c08*/ 	.word	0x00000007
        /*1c0c*/ 	.word	0x000324c0
        /*1c10*/ 	.short	0x010a
        /*1c12*/ 	.byte	0x3f
	.zero		1


	//   ....[89]....
        /*1c14*/ 	.word	0x0001db50
        /*1c18*/ 	.word	0x00000006
        /*1c1c*/ 	.word	0x000324a0
        /*1c20*/ 	.short	0x010a
        /*1c22*/ 	.byte	0x3f
	.zero		1


	//   ....[90]....
        /*1c24*/ 	.word	0x0001dba0
        /*1c28*/ 	.word	0x00000006
        /*1c2c*/ 	.word	0x000324c0
        /*1c30*/ 	.short	0x010a
        /*1c32*/ 	.byte	0x3f
	.zero		1


	//   ....[91]....
        /*1c34*/ 	.word	0x0001dcc0
        /*1c38*/ 	.word	0x0000001d
        /*1c3c*/ 	.word	0x00032440
        /*1c40*/ 	.short	0x010a
        /*1c42*/ 	.byte	0x3f
	.zero		1


	//   ....[92]....
        /*1c44*/ 	.word	0x0001fd80
        /*1c48*/ 	.word	0x00000016
        /*1c4c*/ 	.word	0x00032420
        /*1c50*/ 	.short	0x010a
        /*1c52*/ 	.byte	0x3f
	.zero		1


	//   ....[93]....
        /*1c54*/ 	.word	0x0001fdd0
        /*1c58*/ 	.word	0x0000001d
        /*1c5c*/ 	.word	0x00032460
        /*1c60*/ 	.short	0x010a
        /*1c62*/ 	.byte	0x3f
	.zero		1


	//   ....[94]....
        /*1c64*/ 	.word	0x00020720
        /*1c68*/ 	.word	0x00000004
        /*1c6c*/ 	.word	0x00032440
        /*1c70*/ 	.short	0x010a
        /*1c72*/ 	.byte	0x3f
	.zero		1


	//   ....[95]....
        /*1c74*/ 	.word	0x00020e00
        /*1c78*/ 	.word	0x00000004
        /*1c7c*/ 	.word	0x00032460
        /*1c80*/ 	.short	0x010a
        /*1c82*/ 	.byte	0x3f
	.zero		1


	//   ....[96]....
        /*1c84*/ 	.word	0x00021f50
        /*1c88*/ 	.word	0x00000007
        /*1c8c*/ 	.word	0x00032420
        /*1c90*/ 	.short	0x010a
        /*1c92*/ 	.byte	0x3f
	.zero		1


	//   ....[97]....
        /*1c94*/ 	.word	0x000220f0
        /*1c98*/ 	.word	0x00000005
        /*1c9c*/ 	.word	0x00032440
        /*1ca0*/ 	.short	0x010a
        /*1ca2*/ 	.byte	0x3f
	.zero		1


	//   ....[98]....
        /*1ca4*/ 	.word	0x00022140
        /*1ca8*/ 	.word	0x00000003
        /*1cac*/ 	.word	0x00032440
        /*1cb0*/ 	.short	0x010a
        /*1cb2*/ 	.byte	0x3f
	.zero		1


	//   ....[99]....
        /*1cb4*/ 	.word	0x00022190
        /*1cb8*/ 	.word	0x00000005
        /*1cbc*/ 	.word	0x00032460
        /*1cc0*/ 	.short	0x010a
        /*1cc2*/ 	.byte	0x3f
	.zero		1


	//----- nvinfo : EIATTR_NUM_MBARRIERS
	.align		4
.L_297:
        /*1cc4*/ 	.byte	0x03, 0x38
        /*1cc6*/ 	.short	0x0017


	//----- nvinfo : EIATTR_EXIT_INSTR_OFFSETS
	.align		4
        /*1cc8*/ 	.byte	0x04, 0x1c
        /*1cca*/ 	.short	(.L_299 - .L_298)


	//   ....[0]....
.L_298:
        /*1ccc*/ 	.word	0x0001c000


	//----- nvinfo : EIATTR_MAX_THREADS
	.align		4
.L_299:
        /*1cd0*/ 	.byte	0x04, 0x05
        /*1cd2*/ 	.short	(.L_301 - .L_300)
.L_300:
        /*1cd4*/ 	.word	0x00000180
        /*1cd8*/ 	.word	0x00000001
        /*1cdc*/ 	.word	0x00000001


	//----- nvinfo : EIATTR_CRS_STACK_SIZE
	.align		4
.L_301:
        /*1ce0*/ 	.byte	0x04, 0x1e
        /*1ce2*/ 	.short	(.L_303 - .L_302)
.L_302:
        /*1ce4*/ 	.word	0x00000000


	//----- nvinfo : EIATTR_CBANK_PARAM_SIZE
	.align		4
.L_303:
        /*1ce8*/ 	.byte	0x03, 0x19
        /*1cea*/ 	.short	0x0bf0


	//----- nvinfo : EIATTR_PARAM_CBANK
	.align		4
        /*1cec*/ 	.byte	0x04, 0x0a
        /*1cee*/ 	.short	(.L_305 - .L_304)
	.align		4
.L_304:
        /*1cf0*/ 	.word	index@(.nv.constant0._ZN7cutlass13device_kernelIN5flash11enable_sm90INS1_16FlashAttnFwdSm90INS1_25CollectiveMainloopFwdSm90ILi2EN4cute5tupleIJNS5_1CILi1EEES8_S8_EEENS6_IJNS7_ILi128EEENS7_ILi96EEENS7_ILi64EEEEEELi256ENS_6half_tEfNS_4arch4Sm90ELb0ELb0ELb0ELb1ELb1ELb1ELb1ELb1ELb0ELb1ELb1ELb0EEENS1_21CollectiveEpilogueFwdINS6_IJSA_NS7_ILi256EEESB_EEES9_SE_SG_Li256ELb1ELb1ELb1ELb0EEENS1_36VarlenDynamicPersistentTileSchedulerILi128ELi96ELi256ELi128ELb1ELb1ELb1ELb0ELb1ELb1EEEEEEEEEvNT_6ParamsE)
        /*1cf4*/ 	.short	0x0210
        /*1cf6*/ 	.short	0x0bf0


	//----- nvinfo : EIATTR_SW_WAR
	.align		4
.L_305:
        /*1cf8*/ 	.byte	0x04, 0x36
        /*1cfa*/ 	.short	(.L_307 - .L_306)
.L_306:
        /*1cfc*/ 	.word	0x00000008
.L_307:


//--------------------- .nv.info._ZN7cutlass13device_kernelIN5flash11enable_sm90INS1_16FlashAttnFwdSm90INS1_25CollectiveMainloopFwdSm90ILi2EN4cute5tupleIJNS5_1CILi1EEES8_S8_EEENS6_IJNS7_ILi128EEENS7_ILi96EEENS7_ILi64EEEEEELi256ENS_6half_tEfNS_4arch4Sm90ELb0ELb1ELb0ELb0ELb1ELb0ELb0ELb1ELb0ELb1ELb1ELb0EEENS1_21CollectiveEpilogueFwdINS6_IJSA_NS7_ILi256EEESB_EEES9_SE_SG_Li256ELb0ELb1ELb1ELb0EEENS1_19SingleTileSchedulerILb0ELb1ELb1ELi128EEEEEEEEEvNT_6ParamsE --------------------------
	.section	.nv.info._ZN7cutlass13device_kernelIN5flash11enable_sm90INS1_16FlashAttnFwdSm90INS1_25CollectiveMainloopFwdSm90ILi2EN4cute5tupleIJNS5_1CILi1EEES8_S8_EEENS6_IJNS7_ILi128EEENS7_ILi96EEENS7_ILi64EEEEEELi256ENS_6half_tEfNS_4arch4Sm90ELb0ELb1ELb0ELb0ELb1ELb0ELb0ELb1ELb0ELb1ELb1ELb0EEENS1_21CollectiveEpilogueFwdINS6_IJSA_NS7_ILi256EEESB_EEES9_SE_SG_Li256ELb0ELb1ELb1ELb0EEENS1_19SingleTileSchedulerILb0ELb1ELb1ELi128EEEEEEEEEvNT_6ParamsE,"",@"SHT_CUDA_INFO"
	.sectionflags	@""
	.align	4


	//----- nvinfo : EIATTR_CUDA_API_VERSION
	.align		4
        /*0000*/ 	.byte	0x04, 0x37
        /*0002*/ 	.short	(.L_309 - .L_308)
.L_308:
        /*0004*/ 	.word	0x00000082


	//----- nvinfo : EIATTR_KPARAM_INFO
	.align		4
.L_309:
        /*0008*/ 	.byte	0x04, 0x17
        /*000a*/ 	.short	(.L_311 - .L_310)
.L_310:
        /*000c*/ 	.word	0x00000000
        /*0010*/ 	.short	0x0000
        /*0012*/ 	.short	0x0070
        /*0014*/ 	.byte	0x00, 0xf0, 0x01, 0x28


	//----- nvinfo : EIATTR_SPARSE_MMA_MASK
	.align		4
.L_311:
        /*0018*/ 	.byte	0x03, 0x50
        /*001a*/ 	.short	0x0000


	//----- nvinfo : EIATTR_MAXREG_COUNT
	.align		4
        /*001c*/ 	.byte	0x03, 0x1b
        /*001e*/ 	.short	0x00a8


	//----- nvinfo : EIATTR_NUM_BARRIERS
	.align		4
        /*0020*/ 	.byte	0x02, 0x4c
        /*0022*/ 	.byte	0x10
	.zero		1


	//----- nvinfo : EIATTR_EXTERNS
	.align		4
        /*0024*/ 	.byte	0x04, 0x0f
        /*0026*/ 	.short	(.L_313 - .L_312)


	//   ....[0]....
	.align		4
.L_312:
        /*0028*/ 	.word	index@(__assertfail)


	//----- nvinfo : EIATTR_MERCURY_ISA_VERSION
	.align		4
.L_313:
        /*002c*/ 	.byte	0x03, 0x5f
        /*002e*/ 	.short	0x0101


	//----- nvinfo : EIATTR_INT_WARP_WIDE_INSTR_OFFSETS
	.align		4
        /*0030*/ 	.byte	0x04, 0x31
        /*0032*/ 	.short	(.L_315 - .L_314)


	//   ....[0]....
.L_314:
        /*0034*/ 	.word	0x000000b0


	//   ....[1]....
        /*0038*/ 	.word	0x000000c0


	//   ....[2]....
        /*003c*/ 	.word	0x00000160


	//----- nvinfo : EIATTR_COOP_GROUP_MASK_REGIDS
	.align		4
.L_315:
        /*0040*/ 	.byte	0x04, 0x29
        /*0042*/ 	.short	(.L_317 - .L_316)


	//   ....[0]....
.L_316:
        /*0044*/ 	.word	0xffffffff


	//   ....[1]....
        /*0048*/ 	.word	0xffffffff


	//   ....[2]....
        /*004c*/ 	.word	0xffffffff


	//   ....[3]....
        /*0050*/ 	.word	0xffffffff


	//   ....[4]....
        /*0054*/ 	.word	0xffffffff


	//   ....[5]....
        /*0058*/ 	.word	0xffffffff


	//   ....[6]....
        /*005c*/ 	.word	0xffffffff


	//   ....[7]....
        /*0060*/ 	.word	0xffffffff


	//   ....[8]....
        /*0064*/ 	.word	0xffffffff


	//   ....[9]....
        /*0068*/ 	.word	0xffffffff


	//   ....[10]....
        /*006c*/ 	.word	0xffffffff


	//   ....[11]....
        /*0070*/ 	.word	0xffffffff


	//   ....[12]....
        /*0074*/ 	.word	0xffffffff


	//   ....[13]....
        /*0078*/ 	.word	0xffffffff


	//   ....[14]....
        /*007c*/ 	.word	0xffffffff


	//   ....[15]....
        /*0080*/ 	.word	0xffffffff


	//   ....[16]....
        /*0084*/ 	.word	0xffffffff


	//   ....[17]....
        /*0088*/ 	.word	0xffffffff


	//   ....[18]....
        /*008c*/ 	.word	0xffffffff


	//   ....[19]....
        /*0090*/ 	.word	0xffffffff


	//   ....[20]....
        /*0094*/ 	.word	0xffffffff


	//   ....[21]....
        /*0098*/ 	.word	0xffffffff


	//   ....[22]....
        /*009c*/ 	.word	0xffffffff


	//   ....[23]....
        /*00a0*/ 	.word	0xffffffff


	//   ....[24]....
        /*00a4*/ 	.word	0xffffffff


	//   ....[25]....
        /*00a8*/ 	.word	0xffffffff


	//   ....[26]....
        /*00ac*/ 	.word	0xffffffff


	//   ....[27]....
        /*00b0*/ 	.word	0xffffffff


	//   ....[28]....
        /*00b4*/ 	.word	0xffffffff


	//   ....[29]....
        /*00b8*/ 	.word	0xffffffff


	//   ....[30]....
        /*00bc*/ 	.word	0xffffffff


	//   ....[31]....
        /*00c0*/ 	.word	0xffffffff


	//   ....[32]....
        /*00c4*/ 	.word	0xffffffff


	//   ....[33]....
        /*00c8*/ 	.word	0xffffffff


	//   ....[34]....
        /*00cc*/ 	.word	0xffffffff


	//   ....[35]....
        /*00d0*/ 	.word	0xffffffff


	//   ....[36]....
        /*00d4*/ 	.word	0xffffffff


	//   ....[37]....
        /*00d8*/ 	.word	0xffffffff


	//   ....[38]....
        /*00dc*/ 	.word	0xffffffff


	//   ....[39]....
        /*00e0*/ 	.word	0xffffffff


	//   ....[40]....
        /*00e4*/ 	.word	0xffffffff


	//   ....[41]....
        /*00e8*/ 	.word	0xffffffff


	//   ....[42]....
        /*00ec*/ 	.word	0xffffffff


	//   ....[43]....
        /*00f0*/ 	.word	0xffffffff


	//   ....[44]....
        /*00f4*/ 	.word	0xffffffff


	//   ....[45]....
        /*00f8*/ 	.word	0xffffffff


	//   ....[46]....
        /*00fc*/ 	.word	0xffffffff


	//   ....[47]....
        /*0100*/ 	.word	0xffffffff


	//   ....[48]....
        /*0104*/ 	.word	0xffffffff


	//   ....[49]....
        /*0108*/ 	.word	0xffffffff


	//   ....[50]....
        /*010c*/ 	.word	0xffffffff


	//   ....[51]....
        /*0110*/ 	.word	0xffffffff


	//   ....[52]....
        /*0114*/ 	.word	0xffffffff


	//   ....[53]....
        /*0118*/ 	.word	0xffffffff


	//   ....[54]....
        /*011c*/ 	.word	0xffffffff


	//   ....[55]....
        /*0120*/ 	.word	0xffffffff


	//   ....[56]....
        /*0124*/ 	.word	0xffffffff


	//   ....[57]....
        /*0128*/ 	.word	0xffffffff


	//   ....[58]....
        /*012c*/ 	.word	0xffffffff


	//   ....[59]....
        /*0130*/ 	.word	0xffffffff


	//   ....[60]....
        /*0134*/ 	.word	0xffffffff


	//   ....[61]....
        /*0138*/ 	.word	0xffffffff


	//   ....[62]....
        /*013c*/ 	.word	0xffffffff


	//   ....[63]....
        /*0140*/ 	.word	0xffffffff


	//   ....[64]....
        /*0144*/ 	.word	0xffffffff


	//   ....[65]....
        /*0148*/ 	.word	0xffffffff


	//   ....[66]....
        /*014c*/ 	.word	0xffffffff


	//   ....[67]....
        /*0150*/ 	.word	0xffffffff


	//   ....[68]....
        /*0154*/ 	.word	0xffffffff


	//   ....[69]....
        /*0158*/ 	.word	0xffffffff


	//   ....[70]....
        /*015c*/ 	.word	0xffffffff


	//   ....[71]....
        /*0160*/ 	.word	0xffffffff


	//   ....[72]....
        /*0164*/ 	.word	0xffffffff


	//   ....[73]....
        /*0168*/ 	.word	0xffffffff


	//   ....[74]....
        /*016c*/ 	.word	0xffffffff


	//   ....[75]....
        /*0170*/ 	.word	0xffffffff


	//   ....[76]....
        /*0174*/ 	.word	0xffffffff


	//   ....[77]....
        /*0178*/ 	.word	0xffffffff


	//   ....[78]....
        /*017c*/ 	.word	0xffffffff


	//   ....[79]....
        /*0180*/ 	.word	0xffffffff


	//   ....[80]....
        /*0184*/ 	.word	0xffffffff


	//   ....[81]....
        /*0188*/ 	.word	0xffffffff


	//   ....[82]....
        /*018c*/ 	.word	0xffffffff


	//   ....[83]....
        /*0190*/ 	.word	0xffffffff


	//   ....[84]....
        /*0194*/ 	.word	0xffffffff


	//   ....[85]....
        /*0198*/ 	.word	0xffffffff


	//   ....[86]....
        /*019c*/ 	.word	0xffffffff


	//   ....[87]....
        /*01a0*/ 	.word	0xffffffff


	//   ....[88]....
        /*01a4*/ 	.word	0xffffffff


	//   ....[89]....
        /*01a8*/ 	.word	0xffffffff


	//   ....[90]....
        /*01ac*/ 	.word	0xffffffff


	//   ....[91]....
        /*01b0*/ 	.word	0xffffffff


	//   ....[92]....
        /*01b4*/ 	.word	0xffffffff


	//   ....[93]....
        /*01b8*/ 	.word	0xffffffff


	//   ....[94]....
        /*01bc*/ 	.word	0xffffffff


	//   ....[95]....
        /*01c0*/ 	.word	0xffffffff


	//   ....[96]....
        /*01c4*/ 	.word	0xffffffff


	//   ....[97]....
        /*01c8*/ 	.word	0xffffffff


	//   ....[98]....
        /*01cc*/ 	.word	0xffffffff


	//   ....[99]....
        /*01d0*/ 	.word	0xffffffff


	//   ....[100]....
        /*01d4*/ 	.word	0xffffffff


	//   ....[101]....
        /*01d8*/ 	.word	0xffffffff


	//   ....[102]....
        /*01dc*/ 	.word	0xffffffff


	//   ....[103]....
        /*01e0*/ 	.word	0xffffffff


	//   ....[104]....
        /*01e4*/ 	.word	0xffffffff


	//   ....[105]....
        /*01e8*/ 	.word	0xffffffff


	//   ....[106]....
        /*01ec*/ 	.word	0xffffffff


	//   ....[107]....
        /*01f0*/ 	.word	0x0500000f


	//   ....[108]....
        /*01f4*/ 	.word	0x0500000f


	//   ....[109]....
        /*01f8*/ 	.word	0x0500000f


	//   ....[110]....
        /*01fc*/ 	.word	0x0500000f


	//   ....[111]....
        /*0200*/ 	.word	0x0500000f


	//   ....[112]....
        /*0204*/ 	.word	0x0500000f


	//   ....[113]....
        /*0208*/ 	.word	0x0500000f


	//   ....[114]....
        /*020c*/ 	.word	0x0500000f


	//   ....[115]....
        /*0210*/ 	.word	0x0500000f


	//   ....[116]....
        /*0214*/ 	.word	0x0500000f


	//   ....[117]....
        /*0218*/ 	.word	0x0500000f


	//   ....[118]....
        /*021c*/ 	.word	0x0500000f


	//   ....[119]....
        /*0220*/ 	.word	0x0500000f


	//   ....[120]....
        /*0224*/ 	.word	0x0500000f


	//   ....[121]....
        /*0228*/ 	.word	0x0500000f


	//   ....[122]....
        /*022c*/ 	.word	0x0500000f


	//   ....[123]....
        /*0230*/ 	.word	0x0500000f


	//   ....[124]....
        /*0234*/ 	.word	0x0500000f


	//   ....[125]....
        /*0238*/ 	.word	0x0500000f


	//   ....[126]....
        /*023c*/ 	.word	0x0500000f


	//   ....[127]....
        /*0240*/ 	.word	0x0500000f


	//   ....[128]....
        /*0244*/ 	.word	0x0500000f


	//   ....[129]....
        /*0248*/ 	.word	0x0500000f


	//   ....[130]....
        /*024c*/ 	.word	0x0500000f


	//   ....[131]....
        /*0250*/ 	.word	0x0500000f


	//   ....[132]....
        /*0254*/ 	.word	0x0500000f


	//   ....[133]....
        /*0258*/ 	.word	0x0500000f


	//   ....[134]....
        /*025c*/ 	.word	0x0500000f


	//   ....[135]....
        /*0260*/ 	.word	0x0500000f


	//   ....[136]....
        /*0264*/ 	.word	0x0500000f


	//   ....[137]....
        /*0268*/ 	.word	0x0500000f


	//   ....[138]....
        /*026c*/ 	.word	0x0500000f


	//   ....[139]....
        /*0270*/ 	.word	0x0500000f


	//   ....[140]....
        /*0274*/ 	.word	0x0500000f


	//   ....[141]....
        /*0278*/ 	.word	0x0500000f


	//   ....[142]....
        /*027c*/ 	.word	0x0500000f


	//   ....[143]....
        /*0280*/ 	.word	0x0500000f


	//   ....[144]....
        /*0284*/ 	.word	0x0500000f


	//   ....[145]....
        /*0288*/ 	.word	0x0500000f


	//   ....[146]....
        /*028c*/ 	.word	0x0500000f


	//   ....[147]....
        /*0290*/ 	.word	0x0500000f


	//   ....[148]....
        /*0294*/ 	.word	0x0500000f


	//   ....[149]....
        /*0298*/ 	.word	0x0500000f


	//   ....[150]....
        /*029c*/ 	.word	0x0500000f


	//   ....[151]....
        /*02a0*/ 	.word	0x0500000f


	//   ....[152]....
        /*02a4*/ 	.word	0x0500000f


	//   ....[153]....
        /*02a8*/ 	.word	0x0500000f


	//   ....[154]....
        /*02ac*/ 	.word	0x0500000f


	//   ....[155]....
        /*02b0*/ 	.word	0x0500000f


	//   ....[156]....
        /*02b4*/ 	.word	0x0500000f


	//   ....[157]....
        /*02b8*/ 	.word	0x0500000f


	//   ....[158]....
        /*02bc*/ 	.word	0x0500000f


	//   ....[159]....
        /*02c0*/ 	.word	0x0500000f


	//   ....[160]....
        /*02c4*/ 	.word	0x0500000f


	//   ....[161]....
        /*02c8*/ 	.word	0x0500000f


	//   ....[162]....
        /*02cc*/ 	.word	0x0500000f


	//   ....[163]....
        /*02d0*/ 	.word	0x0500000f


	//   ....[164]....
        /*02d4*/ 	.word	0x0500000f


	//   ....[165]....
        /*02d8*/ 	.word	0x0500000f


	//   ....[166]....
        /*02dc*/ 	.word	0x0500000f


	//   ....[167]....
        /*02e0*/ 	.word	0x0500000f


	//   ....[168]....
        /*02e4*/ 	.word	0x0500000f


	//   ....[169]....
        /*02e8*/ 	.word	0x0500000f


	//   ....[170]....
        /*02ec*/ 	.word	0x0500000f


	//   ....[171]....
        /*02f0*/ 	.word	0x0500000f


	//   ....[172]....
        /*02f4*/ 	.word	0x0500000f


	//----- nvinfo : EIATTR_COOP_GROUP_INSTR_OFFSETS
	.align		4
.L_317:
        /*02f8*/ 	.byte	0x04, 0x28
        /*02fa*/ 	.short	(.L_319 - .L_318)


	//   ....[0]....
.L_318:
        /*02fc*/ 	.word	0x00000070


	//   ....[1]....
        /*0300*/ 	.word	0x00000080


	//   ....[2]....
        /*0304*/ 	.word	0x000002c0


	//   ....[3]....
        /*0308*/ 	.word	0x00000420


	//   ....[4]....
        /*030c*/ 	.word	0x00000540


	//   ....[5]....
        /*0310*/ 	.word	0x000006a0


	//   ....[6]....
        /*0314*/ 	.word	0x000016f0


	//   ....[7]....
        /*0318*/ 	.word	0x00001f20


	//   ....[8]....
        /*031c*/ 	.word	0x00002160


	//   ....[9]....
        /*0320*/ 	.word	0x00002df0


	//   ....[10]....
        /*0324*/ 	.word	0x00002f00


	//   ....[11]....
        /*0328*/ 	.word	0x00003590


	//   ....[12]....
        /*032c*/ 	.word	0x00003610


	//   ....[13]....
        /*0330*/ 	.word	0x00004880


	//   ....[14]....
        /*0334*/ 	.word	0x000052c0


	//   ....[15]....
        /*0338*/ 	.word	0x00005890


	//   ....[16]....
        /*033c*/ 	.word	0x000059a0


	//   ....[17]....
        /*0340*/ 	.word	0x000061c0


	//   ....[18]....
        /*0344*/ 	.word	0x00006390


	//   ....[19]....
        /*0348*/ 	.word	0x00007c70


	//   ....[20]....
        /*034c*/ 	.word	0x00007ca0


	//   ....[21]....
        /*0350*/ 	.word	0x00008100


	//   ....[22]....
        /*0354*/ 	.word	0x000082d0


	//   ....[23]....
        /*0358*/ 	.word	0x000098e0


	//   ....[24]....
        /*035c*/ 	.word	0x0000a300


	//   ....[25]....
        /*0360*/ 	.word	0x0000a8f0


	//   ....[26]....
        /*0364*/ 	.word	0x0000aa00


	//   ....[27]....
        /*0368*/ 	.word	0x0000b220


	//   ....[28]....
        /*036c*/ 	.word	0x0000b3f0


	//   ....[29]....
        /*0370*/ 	.word	0x0000c520


	//   ....[30]....
        /*0374*/ 	.word	0x0000c570


	//   ....[31]....
        /*0378*/ 	.word	0x0000c5a0


	//   ....[32]....
        /*037c*/ 	.word	0x0000c5c0


	//   ....[33]....
        /*0380*/ 	.word	0x0000d680


	//   ....[34]....
        /*0384*/ 	.word	0x0000d6e0


	//   ....[35]....
        /*0388*/ 	.word	0x0000d720


	//   ....[36]....
        /*038c*/ 	.word	0x0000d750


	//   ....[37]....
        /*0390*/ 	.word	0x0000d780


	//   ....[38]....
        /*0394*/ 	.word	0x0000d7a0


	//   ....[39]....
        /*0398*/ 	.word	0x0000e410


	//   ....[40]....
        /*039c*/ 	.word	0x0000e420


	//   ....[41]....
        /*03a0*/ 	.word	0x0000f450


	//   ....[42]....
        /*03a4*/ 	.word	0x000109a0


	//   ....[43]....
        /*03a8*/ 	.word	0x000109c0


	//   ....[44]....
        /*03ac*/ 	.word	0x000109d0


	//   ....[45]....
        /*03b0*/ 	.word	0x00010a10


	//   ....[46]....
        /*03b4*/ 	.word	0x00010a60


	//   ....[47]....
        /*03b8*/ 	.word	0x00010a80


	//   ....[48]....
        /*03bc*/ 	.word	0x00010ad0


	//   ....[49]....
        /*03c0*/ 	.word	0x00010af0


	//   ....[50]....
        /*03c4*/ 	.word	0x00010b40


	//   ....[51]....
        /*03c8*/ 	.word	0x00010b60


	//   ....[52]....
        /*03cc*/ 	.word	0x00010bb0


	//   ....[53]....
        /*03d0*/ 	.word	0x00010bd0


	//   ....[54]....
        /*03d4*/ 	.word	0x00011140


	//   ....[55]....
        /*03d8*/ 	.word	0x00011170


	//   ....[56]....
        /*03dc*/ 	.word	0x000111a0


	//   ....[57]....
        /*03e0*/ 	.word	0x00011200


	//   ....[58]....
        /*03e4*/ 	.word	0x00011260


	//   ....[59]....
        /*03e8*/ 	.word	0x00011280


	//   ....[60]....
        /*03ec*/ 	.word	0x000112e0


	//   ....[61]....
        /*03f0*/ 	.word	0x00011300


	//   ....[62]....
        /*03f4*/ 	.word	0x00011360


	//   ....[63]....
        /*03f8*/ 	.word	0x00011380


	//   ....[64]....
        /*03fc*/ 	.word	0x000113e0


	//   ....[65]....
        /*0400*/ 	.word	0x00011400


	//   ....[66]....
        /*0404*/ 	.word	0x00011460


	//   ....[67]....
        /*0408*/ 	.word	0x00011480


	//   ....[68]....
        /*040c*/ 	.word	0x000114d0


	//   ....[69]....
        /*0410*/ 	.word	0x000114f0


	//   ....[70]....
        /*0414*/ 	.word	0x00011870


	//   ....[71]....
        /*0418*/ 	.word	0x000118a0


	//   ....[72]....
        /*041c*/ 	.word	0x000118e0


	//   ....[73]....
        /*0420*/ 	.word	0x00011900


	//   ....[74]....
        /*0424*/ 	.word	0x00011920


	//   ....[75]....
        /*0428*/ 	.word	0x00011950


	//   ....[76]....
        /*042c*/ 	.word	0x000119f0


	//   ....[77]....
        /*0430*/ 	.word	0x00011a20


	//   ....[78]....
        /*0434*/ 	.word	0x00011ab0


	//   ....[79]....
        /*0438*/ 	.word	0x00011ae0


	//   ....[80]....
        /*043c*/ 	.word	0x00011af0


	//   ....[81]....
        /*0440*/ 	.word	0x00011b80


	//   ....[82]....
        /*0444*/ 	.word	0x00012300


	//   ....[83]....
        /*0448*/ 	.word	0x00012320


	//   ....[84]....
        /*044c*/ 	.word	0x00012330


	//   ....[85]....
        /*0450*/ 	.word	0x00012340


	//   ....[86]....
        /*0454*/ 	.word	0x00012350


	//   ....[87]....
        /*0458*/ 	.word	0x00012360


	//   ....[88]....
        /*045c*/ 	.word	0x00012380


	//   ....[89]....
        /*0460*/ 	.word	0x000123a0


	//   ....[90]....
        /*0464*/ 	.word	0x000123d0


	//   ....[91]....
        /*0468*/ 	.word	0x00012410


	//   ....[92]....
        /*046c*/ 	.word	0x00012450


	//   ....[93]....
        /*0470*/ 	.word	0x000124a0


	//   ....[94]....
        /*0474*/ 	.word	0x000127f0


	//   ....[95]....
        /*0478*/ 	.word	0x00012810


	//   ....[96]....
        /*047c*/ 	.word	0x00012820


	//   ....[97]....
        /*0480*/ 	.word	0x00012830


	//   ....[98]....
        /*0484*/ 	.word	0x00012840


	//   ....[99]....
        /*0488*/ 	.word	0x00012860


	//   ....[100]....
        /*048c*/ 	.word	0x000128d0


	//   ....[101]....
        /*0490*/ 	.word	0x000128f0


	//   ....[102]....
        /*0494*/ 	.word	0x00012950


	//   ....[103]....
        /*0498*/ 	.word	0x00012960


	//   ....[104]....
        /*049c*/ 	.word	0x000129d0


	//   ....[105]....
        /*04a0*/ 	.word	0x00012a50


	//   ....[106]....
        /*04a4*/ 	.word	0x00012d50


	//   ....[107]....
        /*04a8*/ 	.word	0x00013370


	//   ....[108]....
        /*04ac*/ 	.word	0x00013460


	//   ....[109]....
        /*04b0*/ 	.word	0x00013500


	//   ....[110]....
        /*04b4*/ 	.word	0x00013580


	//   ....[111]....
        /*04b8*/ 	.word	0x00013630


	//   ....[112]....
        /*04bc*/ 	.word	0x00013690


	//   ....[113]....
        /*04c0*/ 	.word	0x00013750


	//   ....[114]....
        /*04c4*/ 	.word	0x000137b0


	//   ....[115]....
        /*04c8*/ 	.word	0x00013870


	//   ....[116]....
        /*04cc*/ 	.word	0x000138d0


	//   ....[117]....
        /*04d0*/ 	.word	0x00013990


	//   ....[118]....
        /*04d4*/ 	.word	0x000139f0


	//   ....[119]....
        /*04d8*/ 	.word	0x00013a90


	//   ....[120]....
        /*04dc*/ 	.word	0x00013b20


	//   ....[121]....
        /*04e0*/ 	.word	0x00013b80


	//   ....[122]....
        /*04e4*/ 	.word	0x00013c40


	//   ....[123]....
        /*04e8*/ 	.word	0x00013cf0


	//   ....[124]....
        /*04ec*/ 	.word	0x00013d50


	//   ....[125]....
        /*04f0*/ 	.word	0x00013e20


	//   ....[126]....
        /*04f4*/ 	.word	0x00013e80


	//   ....[127]....
        /*04f8*/ 	.word	0x00013f50


	//   ....[128]....
        /*04fc*/ 	.word	0x00013fb0


	//   ....[129]....
        /*0500*/ 	.word	0x00014080


	//   ....[130]....
        /*0504*/ 	.word	0x000140e0


	//   ....[131]....
        /*0508*/ 	.word	0x000141b0


	//   ....[132]....
        /*050c*/ 	.word	0x00014210


	//   ....[133]....
        /*0510*/ 	.word	0x000142d0


	//   ....[134]....
        /*0514*/ 	.word	0x00014340


	//   ....[135]....
        /*0518*/ 	.word	0x000143e0


	//   ....[136]....
        /*051c*/ 	.word	0x00014530


	//   ....[137]....
        /*0520*/ 	.word	0x00014610


	//   ....[138]....
        /*0524*/ 	.word	0x00014670


	//   ....[139]....
        /*0528*/ 	.word	0x00014730


	//   ....[140]....
        /*052c*/ 	.word	0x00014820


	//   ....[141]....
        /*0530*/ 	.word	0x000148e0


	//   ....[142]....
        /*0534*/ 	.word	0x000149c0


	//   ....[143]....
        /*0538*/ 	.word	0x00014a80


	//   ....[144]....
        /*053c*/ 	.word	0x00014b60


	//   ....[145]....
        /*0540*/ 	.word	0x00014c20


	//   ....[146]....
        /*0544*/ 	.word	0x00014d00


	//   ....[147]....
        /*0548*/ 	.word	0x00014dd0


	//   ....[148]....
        /*054c*/ 	.word	0x00014f30


	//   ....[149]....
        /*0550*/ 	.word	0x00014fd0


	//   ....[150]....
        /*0554*/ 	.word	0x00015030


	//   ....[151]....
        /*0558*/ 	.word	0x000150d0


	//   ....[152]....
        /*055c*/ 	.word	0x00015130


	//   ....[153]....
        /*0560*/ 	.word	0x000151d0


	//   ....[154]....
        /*0564*/ 	.word	0x00015230


	//   ....[155]....
        /*0568*/ 	.word	0x000152d0


	//   ....[156]....
        /*056c*/ 	.word	0x00015330


	//   ....[157]....
        /*0570*/ 	.word	0x000153d0


	//   ....[158]....
        /*0574*/ 	.word	0x00015430


	//   ....[159]....
        /*0578*/ 	.word	0x000154d0


	//   ....[160]....
        /*057c*/ 	.word	0x000155c0


	//   ....[161]....
        /*0580*/ 	.word	0x00015660


	//   ....[162]....
        /*0584*/ 	.word	0x000156d0


	//   ....[163]....
        /*0588*/ 	.word	0x000157a0


	//   ....[164]....
        /*058c*/ 	.word	0x00015800


	//   ....[165]....
        /*0590*/ 	.word	0x000158d0


	//   ....[166]....
        /*0594*/ 	.word	0x00015930


	//   ....[167]....
        /*0598*/ 	.word	0x00015a00


	//   ....[168]....
        /*059c*/ 	.word	0x00015a60


	//   ....[169]....
        /*05a0*/ 	.word	0x00015b30


	//   ....[170]....
        /*05a4*/ 	.word	0x00015b90


	//   ....[171]....
        /*05a8*/ 	.word	0x00015c60


	//   ....[172]....
        /*05ac*/ 	.word	0x00015d40


	//----- nvinfo : EIATTR_REG_RECONFIG
	.align		4
.L_319:
        /*05b0*/ 	.byte	0x01, 0x54
	.zero		2


	//----- nvinfo : EIATTR_SYSCALL_OFFSETS
	.align		4
        /*05b4*/ 	.byte	0x04, 0x46
        /*05b6*/ 	.short	(.L_321 - .L_320)


	//   ....[0]....
.L_320:
        /*05b8*/ 	.word	0x000018b0


	//   ....[1]....
        /*05bc*/ 	.word	0x00010010


	//   ....[2]....
        /*05c0*/ 	.word	0x00010150


	//   ....[3]....
        /*05c4*/ 	.word	0x00010240


	//   ....[4]....
        /*05c8*/ 	.word	0x00010e40


	//----- nvinfo : EIATTR_MBARRIER_INSTR_OFFSETS
	.align		4
.L_321:
        /*05cc*/ 	.byte	0x04, 0x39
        /*05ce*/ 	.short	(.L_323 - .L_322)


	//   ....[0]....
.L_322:
        /*05d0*/ 	.word	0x00000170
        /*05d4*/ 	.word	0x000000ff
        /*05d8*/ 	.word	0x00022800
        /*05dc*/ 	.short	0x0100
        /*05de*/ 	.byte	0x08
	.zero		1


	//   ....[1]....
        /*05e0*/ 	.word	0x00000180
        /*05e4*/ 	.word	0x000000ff
        /*05e8*/ 	.word	0x00022820
        /*05ec*/ 	.short	0x0100
        /*05ee*/ 	.byte	0x08
	.zero		1


	//   ....[2]....
        /*05f0*/ 	.word	0x00000270
        /*05f4*/ 	.word	0x000000ff
        /*05f8*/ 	.word	0x00022830
        /*05fc*/ 	.short	0x0100
        /*05fe*/ 	.byte	0x08
	.zero		1


	//   ....[3]....
        /*0600*/ 	.word	0x00000280
        /*0604*/ 	.word	0x000000ff
        /*0608*/ 	.word	0x00022840
        /*060c*/ 	.short	0x0100
        /*060e*/ 	.byte	0x08
	.zero		1


	//   ....[4]....
        /*0610*/ 	.word	0x00000290
        /*0614*/ 	.word	0x000000ff
        /*0618*/ 	.word	0x00022838
        /*061c*/ 	.short	0x0100
        /*061e*/ 	.byte	0x08
	.zero		1


	//   ....[5]....
        /*0620*/ 	.word	0x000002a0
        /*0624*/ 	.word	0x000000ff
        /*0628*/ 	.word	0x00022848
        /*062c*/ 	.short	0x0100
        /*062e*/ 	.byte	0x08
	.zero		1


	//   ....[6]....
        /*0630*/ 	.word	0x000003d0
        /*0634*/ 	.word	0x000000ff
        /*0638*/ 	.word	0x00022850
        /*063c*/ 	.short	0x0100
        /*063e*/ 	.byte	0x08
	.zero		1


	//   ....[7]....
        /*0640*/ 	.word	0x000003e0
        /*0644*/ 	.word	0x000000ff
        /*0648*/ 	.word	0x00022860
        /*064c*/ 	.short	0x0100
        /*064e*/ 	.byte	0x08
	.zero		1


	//   ....[8]....
        /*0650*/ 	.word	0x000003f0
        /*0654*/ 	.word	0x000000ff
        /*0658*/ 	.word	0x00022858
        /*065c*/ 	.short	0x0100
        /*065e*/ 	.byte	0x08
	.zero		1


	//   ....[9]....
        /*0660*/ 	.word	0x00000400
        /*0664*/ 	.word	0x000000ff
        /*0668*/ 	.word	0x00022868
        /*066c*/ 	.short	0x0100
        /*066e*/ 	.byte	0x08
	.zero		1


	//   ....[10]....
        /*0670*/ 	.word	0x000004f0
        /*0674*/ 	.word	0x000000ff
        /*0678*/ 	.word	0x00022870
        /*067c*/ 	.short	0x0100
        /*067e*/ 	.byte	0x06
	.zero		1


	//   ....[11]....
        /*0680*/ 	.word	0x00000500
        /*0684*/ 	.word	0x000000ff
        /*0688*/ 	.word	0x00022880
        /*068c*/ 	.short	0x0100
        /*068e*/ 	.byte	0x06
	.zero		1


	//   ....[12]....
        /*0690*/ 	.word	0x00000510
        /*0694*/ 	.word	0x000000ff
        /*0698*/ 	.word	0x00022878
        /*069c*/ 	.short	0x0100
        /*069e*/ 	.byte	0x06
	.zero		1


	//   ....[13]....
        /*06a0*/ 	.word	0x00000520
        /*06a4*/ 	.word	0x000000ff
        /*06a8*/ 	.word	0x00022888
        /*06ac*/ 	.short	0x0100
        /*06ae*/ 	.byte	0x06
	.zero		1


	//   ....[14]....
        /*06b0*/ 	.word	0x00000650
        /*06b4*/ 	.word	0x000000ff
        /*06b8*/ 	.word	0x00022890
        /*06bc*/ 	.short	0x0100
        /*06be*/ 	.byte	0x08
	.zero		1


	//   ....[15]....
        /*06c0*/ 	.word	0x00000660
        /*06c4*/ 	.word	0x000000ff
        /*06c8*/ 	.word	0x000228a0
        /*06cc*/ 	.short	0x0100
        /*06ce*/ 	.byte	0x08
	.zero		1


	//   ....[16]....
        /*06d0*/ 	.word	0x00000670
        /*06d4*/ 	.word	0x000000ff
        /*06d8*/ 	.word	0x00022898
        /*06dc*/ 	.short	0x0100
        /*06de*/ 	.byte	0x08
	.zero		1


	//   ....[17]....
        /*06e0*/ 	.word	0x00000680
        /*06e4*/ 	.word	0x000000ff
        /*06e8*/ 	.word	0x000228a8
        /*06ec*/ 	.short	0x0100
        /*06ee*/ 	.byte	0x08
	.zero		1


	//   ....[18]....
        /*06f0*/ 	.word	0x000007c0
        /*06f4*/ 	.word	0x000000ff
        /*06f8*/ 	.word	0x000228b0
        /*06fc*/ 	.short	0x0100
        /*06fe*/ 	.byte	0x08
	.zero		1


	//   ....[19]....
        /*0700*/ 	.word	0x000007d0
        /*0704*/ 	.word	0x000000ff
        /*0708*/ 	.word	0x000228c0
        /*070c*/ 	.short	0x0100
        /*070e*/ 	.byte	0x08
	.zero		1


	//   ....[20]....
        /*0710*/ 	.word	0x000007e0
        /*0714*/ 	.word	0x000000ff
        /*0718*/ 	.word	0x000228b8
        /*071c*/ 	.short	0x0100
        /*071e*/ 	.byte	0x08
	.zero		1


	//   ....[21]....
        /*0720*/ 	.word	0x000007f0
        /*0724*/ 	.word	0x000000ff
        /*0728*/ 	.word	0x000228c8
        /*072c*/ 	.short	0x0100
        /*072e*/ 	.byte	0x08
	.zero		1


	//   ....[22]....
        /*0730*/ 	.word	0x000018e0
        /*0734*/ 	.word	0x000000ff
        /*0738*/ 	.word	0x00022800
        /*073c*/ 	.short	0x010a
        /*073e*/ 	.byte	0x26
	.zero		1


	//   ....[23]....
        /*0740*/ 	.word	0x00001980
        /*0744*/ 	.word	0x000000ff
        /*0748*/ 	.word	0x00022830
        /*074c*/ 	.short	0x010a
        /*074e*/ 	.byte	0x26
	.zero		1


	//   ....[24]....
        /*0750*/ 	.word	0x000019c0
        /*0754*/ 	.word	0x000000ff
        /*0758*/ 	.word	0x00022830
        /*075c*/ 	.short	0x010a
        /*075e*/ 	.byte	0x26
	.zero		1


	//   ....[25]....
        /*0760*/ 	.word	0x00001f50
        /*0764*/ 	.word	0x000000ff
        /*0768*/ 	.word	0x00000000
        /*076c*/ 	.short	0x0101
        /*076e*/ 	.byte	0x06
	.zero		1


	//   ....[26]....
        /*0770*/ 	.word	0x00003e50
        /*0774*/ 	.word	0x000000ff
        /*0778*/ 	.word	0x00022850
        /*077c*/ 	.short	0x010a
        /*077e*/ 	.byte	0x26
	.zero		1


	//   ....[27]....
        /*0780*/ 	.word	0x00003e90
        /*0784*/ 	.word	0x000000ff
        /*0788*/ 	.word	0x00022850
        /*078c*/ 	.short	0x010a
        /*078e*/ 	.byte	0x26
	.zero		1


	//   ....[28]....
        /*0790*/ 	.word	0x00004250
        /*0794*/ 	.word	0x000000ff
        /*0798*/ 	.word	0x00000000
        /*079c*/ 	.short	0x0101
        /*079e*/ 	.byte	0x07
	.zero		1


	//   ....[29]....
        /*07a0*/ 	.word	0x00004590
        /*07a4*/ 	.word	0x000000ff
        /*07a8*/ 	.word	0x00022830
        /*07ac*/ 	.short	0x010a
        /*07ae*/ 	.byte	0x1e
	.zero		1


	//   ....[30]....
        /*07b0*/ 	.word	0x000045d0
        /*07b4*/ 	.word	0x000000ff
        /*07b8*/ 	.word	0x00022830
        /*07bc*/ 	.short	0x010a
        /*07be*/ 	.byte	0x1e
	.zero		1


	//   ....[31]....
        /*07c0*/ 	.word	0x000048b0
        /*07c4*/ 	.word	0x000000ff
        /*07c8*/ 	.word	0x00000000
        /*07cc*/ 	.short	0x0101
        /*07ce*/ 	.byte	0x0a
	.zero		1


	//   ....[32]....
        /*07d0*/ 	.word	0x00007160
        /*07d4*/ 	.word	0x000000ff
        /*07d8*/ 	.word	0x00022850
        /*07dc*/ 	.short	0x010a
        /*07de*/ 	.byte	0x1e
	.zero		1


	//   ....[33]....
        /*07e0*/ 	.word	0x000071a0
        /*07e4*/ 	.word	0x000000ff
        /*07e8*/ 	.word	0x00022850
        /*07ec*/ 	.short	0x010a
        /*07ee*/ 	.byte	0x1e
	.zero		1


	//   ....[34]....
        /*07f0*/ 	.word	0x000074a0
        /*07f4*/ 	.word	0x000000ff
        /*07f8*/ 	.word	0x00000000
        /*07fc*/ 	.short	0x0101
        /*07fe*/ 	.byte	0x1e
	.zero		1


	//   ....[35]....
        /*0800*/ 	.word	0x000078a0
        /*0804*/ 	.word	0x000000ff
        /*0808*/ 	.word	0x00022830
        /*080c*/ 	.short	0x010a
        /*080e*/ 	.byte	0x1c
	.zero		1


	//   ....[36]....
        /*0810*/ 	.word	0x000078e0
        /*0814*/ 	.word	0x000000ff
        /*0818*/ 	.word	0x00022830
        /*081c*/ 	.short	0x010a
        /*081e*/ 	.byte	0x1c
	.zero		1


	//   ....[37]....
        /*0820*/ 	.word	0x00007b30
        /*0824*/ 	.word	0x000000ff
        /*0828*/ 	.word	0x00000000
        /*082c*/ 	.short	0x0101
        /*082e*/ 	.byte	0x0a
	.zero		1


	//   ....[38]....
        /*0830*/ 	.word	0x00009190
        /*0834*/ 	.word	0x000000ff
        /*0838*/ 	.word	0x00022850
        /*083c*/ 	.short	0x010a
        /*083e*/ 	.byte	0x1c
	.zero		1


	//   ....[39]....
        /*0840*/ 	.word	0x000091d0
        /*0844*/ 	.word	0x000000ff
        /*0848*/ 	.word	0x00022850
        /*084c*/ 	.short	0x010a
        /*084e*/ 	.byte	0x1c
	.zero		1


	//   ....[40]....
        /*0850*/ 	.word	0x000094b0
        /*0854*/ 	.word	0x000000ff
        /*0858*/ 	.word	0x00000000
        /*085c*/ 	.short	0x0101
        /*085e*/ 	.byte	0x1c
	.zero		1


	//   ....[41]....
        /*0860*/ 	.word	0x00009630
        /*0864*/ 	.word	0x000000ff
        /*0868*/ 	.word	0x00022830
        /*086c*/ 	.short	0x010a
        /*086e*/ 	.byte	0x1a
	.zero		1


	//   ....[42]....
        /*0870*/ 	.word	0x00009670
        /*0874*/ 	.word	0x000000ff
        /*0878*/ 	.word	0x00022830
        /*087c*/ 	.short	0x010a
        /*087e*/ 	.byte	0x1a
	.zero		1


	//   ....[43]....
        /*0880*/ 	.word	0x00009910
        /*0884*/ 	.word	0x000000ff
        /*0888*/ 	.word	0x00000000
        /*088c*/ 	.short	0x0101
        /*088e*/ 	.byte	0x0a
	.zero		1


	//   ....[44]....
        /*0890*/ 	.word	0x0000c1c0
        /*0894*/ 	.word	0x000000ff
        /*0898*/ 	.word	0x00022850
        /*089c*/ 	.short	0x010a
        /*089e*/ 	.byte	0x1a
	.zero		1


	//   ....[45]....
        /*08a0*/ 	.word	0x0000c200
        /*08a4*/ 	.word	0x000000ff
        /*08a8*/ 	.word	0x00022850
        /*08ac*/ 	.short	0x010a
        /*08ae*/ 	.byte	0x1a
	.zero		1


	//   ....[46]....
        /*08b0*/ 	.word	0x0000c500
        /*08b4*/ 	.word	0x000000ff
        /*08b8*/ 	.word	0x00000000
        /*08bc*/ 	.short	0x0101
        /*08be*/ 	.byte	0x1a
	.zero		1


	//   ....[47]....
        /*08c0*/ 	.word	0x0000d7b0
        /*08c4*/ 	.word	0x000000ff
        /*08c8*/ 	.word	0x00000000
        /*08cc*/ 	.short	0x0101
        /*08ce*/ 	.byte	0x04
	.zero		1


	//   ....[48]....
        /*08d0*/ 	.word	0x00010740
        /*08d4*/ 	.word	0x000000ff
        /*08d8*/ 	.word	0x00022840
        /*08dc*/ 	.short	0x010a
        /*08de*/ 	.byte	0x2f
	.zero		1


	//   ....[49]....
        /*08e0*/ 	.word	0x00010c70
        /*08e4*/ 	.word	0x000000ff
        /*08e8*/ 	.word	0x00022830
        /*08ec*/ 	.short	0x0107
        /*08ee*/ 	.byte	0x2f
	.zero		1


	//   ....[50]....
        /*08f0*/ 	.word	0x00010ce0
        /*08f4*/ 	.word	0x000000ff
        /*08f8*/ 	.word	0x00022830
        /*08fc*/ 	.short	0x0101
        /*08fe*/ 	.byte	0x2f
	.zero		1


	//   ....[51]....
        /*0900*/ 	.word	0x000115c0
        /*0904*/ 	.word	0x000000ff
        /*0908*/ 	.word	0x00022800
        /*090c*/ 	.short	0x0107
        /*090e*/ 	.byte	0x2f
	.zero		1


	//   ....[52]....
        /*0910*/ 	.word	0x00011600
        /*0914*/ 	.word	0x000000ff
        /*0918*/ 	.word	0x00022800
        /*091c*/ 	.short	0x0101
        /*091e*/ 	.byte	0x2f
	.zero		1


	//   ....[53]....
        /*0920*/ 	.word	0x00011610
        /*0924*/ 	.word	0x000000ff
        /*0928*/ 	.word	0x00022820
        /*092c*/ 	.short	0x010a
        /*092e*/ 	.byte	0x2f
	.zero		1


	//   ....[54]....
        /*0930*/ 	.word	0x00011660
        /*0934*/ 	.word	0x000000ff
        /*0938*/ 	.word	0x00022860
        /*093c*/ 	.short	0x010a
        /*093e*/ 	.byte	0x2f
	.zero		1


	//   ....[55]....
        /*0940*/ 	.word	0x00011d90
        /*0944*/ 	.word	0x000000ff
        /*0948*/ 	.word	0x00022850
        /*094c*/ 	.short	0x0107
        /*094e*/ 	.byte	0x2f
	.zero		1


	//   ....[56]....
        /*0950*/ 	.word	0x00011e10
        /*0954*/ 	.word	0x000000ff
        /*0958*/ 	.word	0x00022850
        /*095c*/ 	.short	0x0101
        /*095e*/ 	.byte	0x2f
	.zero		1


	//   ....[57]....
        /*0960*/ 	.word	0x00012100
        /*0964*/ 	.word	0x00000020
        /*0968*/ 	.word	0x00022840
        /*096c*/ 	.short	0x010a
        /*096e*/ 	.byte	0x3f
	.zero		1


	//   ....[58]....
        /*0970*/ 	.word	0x00012530
        /*0974*/ 	.word	0x00000020
        /*0978*/ 	.word	0x00022830
        /*097c*/ 	.short	0x0107
        /*097e*/ 	.byte	0x3f
	.zero		1


	//   ....[59]....
        /*0980*/ 	.word	0x000125e0
        /*0984*/ 	.word	0x00000020
        /*0988*/ 	.word	0x00022830
        /*098c*/ 	.short	0x0101
        /*098e*/ 	.byte	0x3f
	.zero		1


	//   ....[60]....
        /*0990*/ 	.word	0x00012610
        /*0994*/ 	.word	0x00000020
        /*0998*/ 	.word	0x00022860
        /*099c*/ 	.short	0x010a
        /*099e*/ 	.byte	0x3f
	.zero		1


	//   ....[61]....
        /*09a0*/ 	.word	0x00012b50
        /*09a4*/ 	.word	0x00000020
        /*09a8*/ 	.word	0x00022850
        /*09ac*/ 	.short	0x0107
        /*09ae*/ 	.byte	0x3f
	.zero		1


	//   ....[62]....
        /*09b0*/ 	.word	0x00012c10
        /*09b4*/ 	.word	0x00000020
        /*09b8*/ 	.word	0x00022850
        /*09bc*/ 	.short	0x0101
        /*09be*/ 	.byte	0x3f
	.zero		1


	//   ....[63]....
        /*09c0*/ 	.word	0x00012d00
        /*09c4*/ 	.word	0x00000004
        /*09c8*/ 	.word	0x00022820
        /*09cc*/ 	.short	0x010a
        /*09ce*/ 	.byte	0x3f
	.zero		1


	//   ....[64]....
        /*09d0*/ 	.word	0x00012e40
        /*09d4*/ 	.word	0x00000005
        /*09d8*/ 	.word	0x00022840
        /*09dc*/ 	.short	0x010a
        /*09de*/ 	.byte	0x3f
	.zero		1


	//   ....[65]....
        /*09e0*/ 	.word	0x00012ee0
        /*09e4*/ 	.word	0x00000015
        /*09e8*/ 	.word	0x00022840
        /*09ec*/ 	.short	0x010a
        /*09ee*/ 	.byte	0x3f
	.zero		1


	//   ....[66]....
        /*09f0*/ 	.word	0x00012f20
        /*09f4*/ 	.word	0x00000005
        /*09f8*/ 	.word	0x00022860
        /*09fc*/ 	.short	0x010a
        /*09fe*/ 	.byte	0x3f
	.zero		1


	//   ....[67]....
        /*0a00*/ 	.word	0x00012f60
        /*0a04*/ 	.word	0x00000015
        /*0a08*/ 	.word	0x00022860
        /*0a0c*/ 	.short	0x010a
        /*0a0e*/ 	.byte	0x3f
	.zero		1


	//   ....[68]....
        /*0a10*/ 	.word	0x00012fd0
        /*0a14*/ 	.word	0x00000003
        /*0a18*/ 	.word	0x00022800
        /*0a1c*/ 	.short	0x010a
        /*0a1e*/ 	.byte	0x3f
	.zero		1


	//   ....[69]....
        /*0a20*/ 	.word	0x00013030
        /*0a24*/ 	.word	0x00000003
        /*0a28*/ 	.word	0x00022830
        /*0a2c*/ 	.short	0x010a
        /*0a2e*/ 	.byte	0x3f
	.zero		1


	//   ....[70]....
        /*0a30*/ 	.word	0x00013090
        /*0a34*/ 	.word	0x0000000b
        /*0a38*/ 	.word	0x00022850
        /*0a3c*/ 	.short	0x010a
        /*0a3e*/ 	.byte	0x3f
	.zero		1


	//   ....[71]....
        /*0a40*/ 	.word	0x000130f0
        /*0a44*/ 	.word	0x00000009
        /*0a48*/ 	.word	0x00022830
        /*0a4c*/ 	.short	0x010a
        /*0a4e*/ 	.byte	0x3f
	.zero		1


	//   ....[72]....
        /*0a50*/ 	.word	0x00013150
        /*0a54*/ 	.word	0x0000000d
        /*0a58*/ 	.word	0x00022850
        /*0a5c*/ 	.short	0x010a
        /*0a5e*/ 	.byte	0x3f
	.zero		1


	//   ....[73]....
        /*0a60*/ 	.word	0x000131b0
        /*0a64*/ 	.word	0x00000004
        /*0a68*/ 	.word	0x00022830
        /*0a6c*/ 	.short	0x010a
        /*0a6e*/ 	.byte	0x3f
	.zero		1


	//   ....[74]....
        /*0a70*/ 	.word	0x00013210
        /*0a74*/ 	.word	0x0000000a
        /*0a78*/ 	.word	0x00022850
        /*0a7c*/ 	.short	0x010a
        /*0a7e*/ 	.byte	0x3f
	.zero		1


	//   ....[75]....
        /*0a80*/ 	.word	0x00013270
        /*0a84*/ 	.word	0x00000009
        /*0a88*/ 	.word	0x00022830
        /*0a8c*/ 	.short	0x010a
        /*0a8e*/ 	.byte	0x3f
	.zero		1


	//   ....[76]....
        /*0a90*/ 	.word	0x000132d0
        /*0a94*/ 	.word	0x0000000d
        /*0a98*/ 	.word	0x00022850
        /*0a9c*/ 	.short	0x010a
        /*0a9e*/ 	.byte	0x3f
	.zero		1


	//   ....[77]....
        /*0aa0*/ 	.word	0x000133b0
        /*0aa4*/ 	.word	0x00000003
        /*0aa8*/ 	.word	0x00022840
        /*0aac*/ 	.short	0x010a
        /*0aae*/ 	.byte	0x3f
	.zero		1


	//   ....[78]....
        /*0ab0*/ 	.word	0x00014420
        /*0ab4*/ 	.word	0x00000003
        /*0ab8*/ 	.word	0x00022820
        /*0abc*/ 	.short	0x010a
        /*0abe*/ 	.byte	0x3f
	.zero		1


	//   ....[79]....
        /*0ac0*/ 	.word	0x00014480
        /*0ac4*/ 	.word	0x00000003
        /*0ac8*/ 	.word	0x00022860
        /*0acc*/ 	.short	0x010a
        /*0ace*/ 	.byte	0x3f
	.zero		1


	//   ....[80]....
        /*0ad0*/ 	.word	0x00014e80
        /*0ad4*/ 	.word	0x00000020
        /*0ad8*/ 	.word	0x00022840
        /*0adc*/ 	.short	0x010a
        /*0ade*/ 	.byte	0x3f
	.zero		1


	//   ....[81]....
        /*0ae0*/ 	.word	0x00015510
        /*0ae4*/ 	.word	0x00000020
        /*0ae8*/ 	.word	0x00022860
        /*0aec*/ 	.short	0x010a
        /*0aee*/ 	.byte	0x3f
	.zero		1


	//   ....[82]....
        /*0af0*/ 	.word	0x00015c90
        /*0af4*/ 	.word	0x00000004
        /*0af8*/ 	.word	0x00022820
        /*0afc*/ 	.short	0x010a
        /*0afe*/ 	.byte	0x3f
	.zero		1


	//   ....[83]....
        /*0b00*/ 	.word	0x00015e00
        /*0b04*/ 	.word	0x00000005
        /*0b08*/ 	.word	0x00022840
        /*0b0c*/ 	.short	0x010a
        /*0b0e*/ 	.byte	0x3f
	.zero		1


	//   ....[84]....
        /*0b10*/ 	.word	0x00015e50
        /*0b14*/ 	.word	0x00000015
        /*0b18*/ 	.word	0x00022840
        /*0b1c*/ 	.short	0x010a
        /*0b1e*/ 	.byte	0x3f
	.zero		1


	//   ....[85]....
        /*0b20*/ 	.word	0x00015ea0
        /*0b24*/ 	.word	0x00000005
        /*0b28*/ 	.word	0x00022860
        /*0b2c*/ 	.short	0x010a
        /*0b2e*/ 	.byte	0x3f
	.zero		1


	//----- nvinfo : EIATTR_NUM_MBARRIERS
	.align		4
.L_323:
        /*0b30*/ 	.byte	0x03, 0x38
        /*0b32*/ 	.short	0x0016


	//----- nvinfo : EIATTR_EXIT_INSTR_OFFSETS
	.align		4
        /*0b34*/ 	.byte	0x04, 0x1c
        /*0b36*/ 	.short	(.L_325 - .L_324)


	//   ....[0]....
.L_324:
        /*0b38*/ 	.word	0x00012fb0


	//----- nvinfo : EIATTR_MAX_THREADS
	.align		4
.L_325:
        /*0b3c*/ 	.byte	0x04, 0x05
        /*0b3e*/ 	.short	(.L_327 - .L_326)
.L_326:
        /*0b40*/ 	.word	0x00000180
        /*0b44*/ 	.word	0x00000001
        /*0b48*/ 	.word	0x00000001


	//----- nvinfo : EIATTR_CRS_STACK_SIZE
	.align		4
.L_327:
        /*0b4c*/ 	.byte	0x04, 0x1e
        /*0b4e*/ 	.short	(.L_329 - .L_328)
.L_328:
        /*0b50*/ 	.word	0x00000000


	//----- nvinfo : EIATTR_CBANK_PARAM_SIZE
	.align		4
.L_329:
        /*0b54*/ 	.byte	0x03, 0x19
        /*0b56*/ 	.short	0x0a70


	//----- nvinfo : EIATTR_PARAM_CBANK
	.align		4
        /*0b58*/ 	.byte	0x04, 0x0a
        /*0b5a*/ 	.short	(.L_331 - .L_330)
	.align		4
.L_330:
        /*0b5c*/ 	.word	index@(.nv.constant0._ZN7cutlass13device_kernelIN5flash11enable_sm90INS1_16FlashAttnFwdSm90INS1_25CollectiveMainloopFwdSm90ILi2EN4cute5tupleIJNS5_1CILi1EEES8_S8_EEENS6_IJNS7_ILi128EEENS7_ILi96EEENS7_ILi64EEEEEELi256ENS_6half_tEfNS_4arch4Sm90ELb0ELb1ELb0ELb0ELb1ELb0ELb0ELb1ELb0ELb1ELb1ELb0EEENS1_21CollectiveEpilogueFwdINS6_IJSA_NS7_ILi256EEESB_EEES9_SE_SG_Li256ELb0ELb1ELb1ELb0EEENS1_19SingleTileSchedulerILb0ELb1ELb1ELi128EEEEEEEEEvNT_6ParamsE)
        /*0b60*/ 	.short	0x0210
        /*0b62*/ 	.short	0x0a70


	//----- nvinfo : EIATTR_SW_WAR
	.align		4
.L_331:
        /*0b64*/ 	.byte	0x04, 0x36
        /*0b66*/ 	.short	(.L_333 - .L_332)
.L_332:
        /*0b68*/ 	.word	0x00000008
.L_333:


//--------------------- .nv.info._ZN7cutlass13device_kernelIN5flash11enable_sm90INS1_16FlashAttnFwdSm90INS1_25CollectiveMainloopFwdSm90ILi2EN4cute5tupleIJNS5_1CILi1EEES8_S8_EEENS6_IJNS7_ILi128EEENS7_ILi96EEENS7_ILi64EEEEEELi256ENS_6half_tEfNS_4arch4Sm90ELb0ELb1ELb0ELb0ELb1ELb0ELb1ELb1ELb0ELb1ELb1ELb0EEENS1_21CollectiveEpilogueFwdINS6_IJSA_NS7_ILi256EEESB_EEES9_SE_SG_Li256ELb0ELb1ELb1ELb0EEENS1_19SingleTileSchedulerILb0ELb1ELb1ELi128EEEEEEEEEvNT_6ParamsE --------------------------
	.section	.nv.info._ZN7cutlass13device_kernelIN5flash11enable_sm90INS1_16FlashAttnFwdSm90INS1_25CollectiveMainloopFwdSm90ILi2EN4cute5tupleIJNS5_1CILi1EEES8_S8_EEENS6_IJNS7_ILi128EEENS7_ILi96EEENS7_ILi64EEEEEELi256ENS_6half_tEfNS_4arch4Sm90ELb0ELb1ELb0ELb0ELb1ELb0ELb1ELb1ELb0ELb1ELb1ELb0EEENS1_21CollectiveEpilogueFwdINS6_IJSA_NS7_ILi256EEESB_EEES9_SE_SG_Li256ELb0ELb1ELb1ELb0EEENS1_19SingleTileSchedulerILb0ELb1ELb1ELi128EEEEEEEEEvNT_6ParamsE,"",@"SHT_CUDA_INFO"
	.sectionflags	@""
	.align	4


	//----- nvinfo : EIATTR_CUDA_API_VERSION
	.align		4
        /*0000*/ 	.byte	0x04, 0x37
        /*0002*/ 	.short	(.L_335 - .L_334)
.L_334:
        /*0004*/ 	.word	0x00000082


	//----- nvinfo : EIATTR_KPARAM_INFO
	.align		4
.L_335:
        /*0008*/ 	.byte	0x04, 0x17
        /*000a*/ 	.short	(.L_337 - .L_336)
.L_336:
        /*000c*/ 	.word	0x00000000
        /*0010*/ 	.short	0x0000
        /*0012*/ 	.short	0x0070
        /*0014*/ 	.byte	0x00, 0xf0, 0x01, 0x2c


	//----- nvinfo : EIATTR_SPARSE_MMA_MASK
	.align		4
.L_337:
        /*0018*/ 	.byte	0x03, 0x50
        /*001a*/ 	.short	0x0000


	//----- nvinfo : EIATTR_MAXREG_COUNT
	.align		4
        /*001c*/ 	.byte	0x03, 0x1b
        /*001e*/ 	.short	0x00a8


	//----- nvinfo : EIATTR_NUM_BARRIERS
	.align		4
        /*0020*/ 	.byte	0x02, 0x4c
        /*0022*/ 	.byte	0x10
	.zero		1


	//----- nvinfo : EIATTR_EXTERNS
	.align		4
        /*0024*/ 	.byte	0x04, 0x0f
        /*0026*/ 	.short	(.L_339 - .L_338)


	//   ....[0]....
	.align		4
.L_338:
        /*0028*/ 	.word	index@(__assertfail)


	//----- nvinfo : EIATTR_ANNOTATIONS
	.align		4
.L_339:
        /*002c*/ 	.byte	0x04, 0x55
        /*002e*/ 	.short	(.L_341 - .L_340)


	//   ....[0]....
.L_340:
        /* <DEDUP_REMOVED lines=1827> */


	//----- nvinfo : EIATTR_MERCURY_ISA_VERSION
	.align		4
.L_341:
        /*7250*/ 	.byte	0x03, 0x5f
        /*7252*/ 	.short	0x0101


	//----- nvinfo : EIATTR_INT_WARP_WIDE_INSTR_OFFSETS
	.align		4
        /*7254*/ 	.byte	0x04, 0x31
        /*7256*/ 	.short	(.L_343 - .L_342)


	//   ....[0]....
.L_342:
        /*7258*/ 	.word	0x000000c0


	//   ....[1]....
        /*725c*/ 	.word	0x000000d0


	//   ....[2]....
        /*7260*/ 	.word	0x000000e0


	//   ....[3]....
        /*7264*/ 	.word	0x00000180


	//----- nvinfo : EIATTR_COOP_GROUP_MASK_REGIDS
	.align		4
.L_343:
        /*7268*/ 	.byte	0x04, 0x29
        /*726a*/ 	.short	(.L_345 - .L_344)


	//   ....[0]....
.L_344:
        /*726c*/ 	.word	0xffffffff


	//   ....[1]....
        /*7270*/ 	.word	0xffffffff


	//   ....[2]....
        /*7274*/ 	.word	0xffffffff


	//   ....[3]....
        /*7278*/ 	.word	0xffffffff


	//   ....[4]....
        /*727c*/ 	.word	0xffffffff


	//   ....[5]....
        /*7280*/ 	.word	0xffffffff


	//   ....[6]....
        /*7284*/ 	.word	0xffffffff


	//   ....[7]....
        /*7288*/ 	.word	0xffffffff


	//   ....[8]....
        /*728c*/ 	.word	0xffffffff


	//   ....[9]....
        /*7290*/ 	.word	0xffffffff


	//   ....[10]....
        /*7294*/ 	.word	0xffffffff


	//   ....[11]....
        /*7298*/ 	.word	0xffffffff


	//   ....[12]....
        /*729c*/ 	.word	0xffffffff


	//   ....[13]....
        /*72a0*/ 	.word	0xffffffff


	//   ....[14]....
        /*72a4*/ 	.word	0xffffffff


	//   ....[15]....
        /*72a8*/ 	.word	0xffffffff


	//   ....[16]....
        /*72ac*/ 	.word	0xffffffff


	//   ....[17]....
        /*72b0*/ 	.word	0xffffffff


	//   ....[18]....
        /*72b4*/ 	.word	0xffffffff


	//   ....[19]....
        /*72b8*/ 	.word	0xffffffff


	//   ....[20]....
        /*72bc*/ 	.word	0xffffffff


	//   ....[21]....
        /*72c0*/ 	.word	0xffffffff


	//   ....[22]....
        /*72c4*/ 	.word	0xffffffff


	//   ....[23]....
        /*72c8*/ 	.word	0xffffffff


	//   ....[24]....
        /*72cc*/ 	.word	0xffffffff


	//   ....[25]....
        /*72d0*/ 	.word	0xffffffff


	//   ....[26]....
        /*72d4*/ 	.word	0xffffffff


	//   ....[27]....
        /*72d8*/ 	.word	0xffffffff


	//   ....[28]....
        /*72dc*/ 	.word	0xffffffff


	//   ....[29]....
        /*72e0*/ 	.word	0xffffffff


	//   ....[30]....
        /*72e4*/ 	.word	0xffffffff


	//   ....[31]....
        /*72e8*/ 	.word	0xffffffff


	//   ....[32]....
        /*72ec*/ 	.word	0xffffffff


	//   ....[33]....
        /*72f0*/ 	.word	0xffffffff


	//   ....[34]....
        /*72f4*/ 	.word	0xffffffff


	//   ....[35]....
        /*72f8*/ 	.word	0xffffffff


	//   ....[36]....
        /*72fc*/ 	.word	0xffffffff


	//   ....[37]....
        /*7300*/ 	.word	0xffffffff


	//   ....[38]....
        /*7304*/ 	.word	0xffffffff


	//   ....[39]....
        /*7308*/ 	.word	0xffffffff


	//   ....[40]....
        /*730c*/ 	.word	0xffffffff


	//   ....[41]....
        /*7310*/ 	.word	0xffffffff


	//   ....[42]....
        /*7314*/ 	.word	0xffffffff


	//   ....[43]....
        /*7318*/ 	.word	0xffffffff


	//   ....[44]....
        /*731c*/ 	.word	0xffffffff


	//   ....[45]....
        /*7320*/ 	.word	0xffffffff


	//   ....[46]....
        /*7324*/ 	.word	0xffffffff


	//   ....[47]....
        /*7328*/ 	.word	0xffffffff


	//   ....[48]....
        /*732c*/ 	.word	0xffffffff


	//   ....[49]....
        /*7330*/ 	.word	0xffffffff


	//   ....[50]....
        /*7334*/ 	.word	0xffffffff


	//   ....[51]....
        /*7338*/ 	.word	0xffffffff


	//   ....[52]....
        /*733c*/ 	.word	0xffffffff


	//   ....[53]....
        /*7340*/ 	.word	0xffffffff


	//   ....[54]....
        /*7344*/ 	.word	0xffffffff


	//   ....[55]....
        /*7348*/ 	.word	0xffffffff


	//   ....[56]....
        /*734c*/ 	.word	0xffffffff


	//   ....[57]....
        /*7350*/ 	.word	0xffffffff


	//   ....[58]....
        /*7354*/ 	.word	0xffffffff


	//   ....[59]....
        /*7358*/ 	.word	0xffffffff


	//   ....[60]....
        /*735c*/ 	.word	0xffffffff


	//   ....[61]....
        /*7360*/ 	.word	0xffffffff


	//   ....[62]....
        /*7364*/ 	.word	0xffffffff


	//   ....[63]....
        /*7368*/ 	.word	0xffffffff


	//   ....[64]....
        /*736c*/ 	.word	0xffffffff


	//   ....[65]....
        /*7370*/ 	.word	0xffffffff


	//   ....[66]....
        /*7374*/ 	.word	0xffffffff


	//   ....[67]....
        /*7378*/ 	.word	0xffffffff


	//   ....[68]....
        /*737c*/ 	.word	0xffffffff


	//   ....[69]....
        /*7380*/ 	.word	0xffffffff


	//   ....[70]....
        /*7384*/ 	.word	0xffffffff


	//   ....[71]....
        /*7388*/ 	.word	0xffffffff


	//   ....[72]....
        /*738c*/ 	.word	0xffffffff


	//   ....[73]....
        /*7390*/ 	.word	0xffffffff


	//   ....[74]....
        /*7394*/ 	.word	0xffffffff


	//   ....[75]....
        /*7398*/ 	.word	0xffffffff


	//   ....[76]....
        /*739c*/ 	.word	0xffffffff


	//   ....[77]....
        /*73a0*/ 	.word	0xffffffff


	//   ....[78]....
        /*73a4*/ 	.word	0xffffffff


	//   ....[79]....
        /*73a8*/ 	.word	0xffffffff


	//   ....[80]....
        /*73ac*/ 	.word	0xffffffff


	//   ....[81]....
        /*73b0*/ 	.word	0xffffffff


	//   ....[82]....
        /*73b4*/ 	.word	0xffffffff


	//   ....[83]....
        /*73b8*/ 	.word	0xffffffff


	//   ....[84]....
        /*73bc*/ 	.word	0xffffffff


	//   ....[85]....
        /*73c0*/ 	.word	0xffffffff


	//   ....[86]....
        /*73c4*/ 	.word	0xffffffff


	//   ....[87]....
        /*73c8*/ 	.word	0xffffffff


	//   ....[88]....
        /*73cc*/ 	.word	0xffffffff


	//   ....[89]....
        /*73d0*/ 	.word	0xffffffff


	//   ....[90]....
        /*73d4*/ 	.word	0xffffffff


	//   ....[91]....
        /*73d8*/ 	.word	0xffffffff


	//   ....[92]....
        /*73dc*/ 	.word	0xffffffff


	//   ....[93]....
        /*73e0*/ 	.word	0xffffffff


	//   ....[94]....
        /*73e4*/ 	.word	0xffffffff


	//   ....[95]....
        /*73e8*/ 	.word	0xffffffff


	//   ....[96]....
        /*73ec*/ 	.word	0xffffffff


	//   ....[97]....
        /*73f0*/ 	.word	0xffffffff


	//   ....[98]....
        /*73f4*/ 	.word	0xffffffff


	//   ....[99]....
        /*73f8*/ 	.word	0xffffffff


	//   ....[100]....
        /*73fc*/ 	.word	0xffffffff


	//   ....[101]....
        /*7400*/ 	.word	0xffffffff


	//   ....[102]....
        /*7404*/ 	.word	0xffffffff


	//   ....[103]....
        /*7408*/ 	.word	0xffffffff


	//   ....[104]....
        /*740c*/ 	.word	0xffffffff


	//   ....[105]....
        /*7410*/ 	.word	0xffffffff


	//   ....[106]....
        /*7414*/ 	.word	0xffffffff


	//   ....[107]....
        /*7418*/ 	.word	0xffffffff


	//   ....[108]....
        /*741c*/ 	.word	0xffffffff


	//   ....[109]....
        /*7420*/ 	.word	0xffffffff


	//   ....[110]....
        /*7424*/ 	.word	0xffffffff


	//   ....[111]....
        /*7428*/ 	.word	0xffffffff


	//   ....[112]....
        /*742c*/ 	.word	0xffffffff


	//   ....[113]....
        /*7430*/ 	.word	0xffffffff


	//   ....[114]....
        /*7434*/ 	.word	0xffffffff


	//   ....[115]....
        /*7438*/ 	.word	0xffffffff


	//   ....[116]....
        /*743c*/ 	.word	0xffffffff


	//   ....[117]....
        /*7440*/ 	.word	0x0500000f


	//   ....[118]....
        /*7444*/ 	.word	0x0500000f


	//   ....[119]....
        /*7448*/ 	.word	0x0500000f


	//   ....[120]....
        /*744c*/ 	.word	0x0500000f


	//   ....[121]....
        /*7450*/ 	.word	0x0500000f


	//   ....[122]....
        /*7454*/ 	.word	0x0500000f


	//   ....[123]....
        /*7458*/ 	.word	0x0500000f


	//   ....[124]....
        /*745c*/ 	.word	0x0500000f


	//   ....[125]....
        /*7460*/ 	.word	0x0500000f


	//   ....[126]....
        /*7464*/ 	.word	0x0500000f


	//   ....[127]....
        /*7468*/ 	.word	0x0500000f


	//   ....[128]....
        /*746c*/ 	.word	0x0500000f


	//   ....[129]....
        /*7470*/ 	.word	0x0500000f


	//   ....[130]....
        /*7474*/ 	.word	0x0500000f


	//   ....[131]....
        /*7478*/ 	.word	0x0500000f


	//   ....[132]....
        /*747c*/ 	.word	0x0500000f


	//   ....[133]....
        /*7480*/ 	.word	0x0500000f


	//   ....[134]....
        /*7484*/ 	.word	0x0500000f


	//   ....[135]....
        /*7488*/ 	.word	0x0500000f


	//   ....[136]....
        /*748c*/ 	.word	0x0500000f


	//   ....[137]....
        /*7490*/ 	.word	0x0500000f


	//   ....[138]....
        /*7494*/ 	.word	0x0500000f


	//   ....[139]....
        /*7498*/ 	.word	0x0500000f


	//   ....[140]....
        /*749c*/ 	.word	0x0500000f


	//   ....[141]....
        /*74a0*/ 	.word	0x0500000f


	//   ....[142]....
        /*74a4*/ 	.word	0x0500000f


	//   ....[143]....
        /*74a8*/ 	.word	0x0500000f


	//   ....[144]....
        /*74ac*/ 	.word	0x0500000f


	//   ....[145]....
        /*74b0*/ 	.word	0x0500000f


	//   ....[146]....
        /*74b4*/ 	.word	0x0500000f


	//   ....[147]....
        /*74b8*/ 	.word	0x0500000f


	//   ....[148]....
        /*74bc*/ 	.word	0x0500000f


	//   ....[149]....
        /*74c0*/ 	.word	0x0500000f


	//   ....[150]....
        /*74c4*/ 	.word	0x0500000f


	//   ....[151]....
        /*74c8*/ 	.word	0x0500000f


	//   ....[152]....
        /*74cc*/ 	.word	0x0500000f


	//   ....[153]....
        /*74d0*/ 	.word	0x0500000f


	//   ....[154]....
        /*74d4*/ 	.word	0x0500000f


	//   ....[155]....
        /*74d8*/ 	.word	0x0500000f


	//   ....[156]....
        /*74dc*/ 	.word	0x0500000f


	//   ....[157]....
        /*74e0*/ 	.word	0x0500000f


	//   ....[158]....
        /*74e4*/ 	.word	0x0500000f


	//   ....[159]....
        /*74e8*/ 	.word	0x0500000f


	//   ....[160]....
        /*74ec*/ 	.word	0x0500000f


	//   ....[161]....
        /*74f0*/ 	.word	0x0500000f


	//   ....[162]....
        /*74f4*/ 	.word	0x0500000f


	//   ....[163]....
        /*74f8*/ 	.word	0x0500000f


	//   ....[164]....
        /*74fc*/ 	.word	0x0500000f


	//   ....[165]....
        /*7500*/ 	.word	0x0500000f


	//   ....[166]....
        /*7504*/ 	.word	0x0500000f


	//   ....[167]....
        /*7508*/ 	.word	0x0500000f


	//   ....[168]....
        /*750c*/ 	.word	0x0500000f


	//   ....[169]....
        /*7510*/ 	.word	0x0500000f


	//   ....[170]....
        /*7514*/ 	.word	0x0500000f


	//   ....[171]....
        /*7518*/ 	.word	0x0500000f


	//   ....[172]....
        /*751c*/ 	.word	0x0500000f


	//   ....[173]....
        /*7520*/ 	.word	0x0500000f


	//   ....[174]....
        /*7524*/ 	.word	0x0500000f


	//   ....[175]....
        /*7528*/ 	.word	0x0500000f


	//   ....[176]....
        /*752c*/ 	.word	0x0500000f


	//   ....[177]....
        /*7530*/ 	.word	0x0500000f


	//   ....[178]....
        /*7534*/ 	.word	0x0500000f


	//   ....[179]....
        /*7538*/ 	.word	0x0500000f


	//   ....[180]....
        /*753c*/ 	.word	0x0500000f


	//   ....[181]....
        /*7540*/ 	.word	0x0500000f


	//   ....[182]....
        /*7544*/ 	.word	0x0500000f


	//   ....[183]....
        /*7548*/ 	.word	0x0500000f


	//   ....[184]....
        /*754c*/ 	.word	0x0500000f


	//   ....[185]....
        /*7550*/ 	.word	0x0500000f


	//   ....[186]....
        /*7554*/ 	.word	0x0500000f


	//   ....[187]....
        /*7558*/ 	.word	0x0500000f


	//   ....[188]....
        /*755c*/ 	.word	0x0500000f


	//   ....[189]....
        /*7560*/ 	.word	0x0500000f


	//   ....[190]....
        /*7564*/ 	.word	0x0500000f


	//   ....[191]....
        /*7568*/ 	.word	0x0500000f


	//   ....[192]....
        /*756c*/ 	.word	0x0500000f


	//   ....[193]....
        /*7570*/ 	.word	0x0500000f


	//   ....[194]....
        /*7574*/ 	.word	0x0500000f


	//   ....[195]....
        /*7578*/ 	.word	0x0500000f


	//   ....[196]....
        /*757c*/ 	.word	0x0500000f


	//   ....[197]....
        /*7580*/ 	.word	0x0500000f


	//   ....[198]....
        /*7584*/ 	.word	0x0500000f


	//   ....[199]....
        /*7588*/ 	.word	0xffffffff


	//   ....[200]....
        /*758c*/ 	.word	0xffffffff


	//   ....[201]....
        /*7590*/ 	.word	0xffffffff


	//   ....[202]....
        /*7594*/ 	.word	0xffffffff


	//   ....[203]....
        /*7598*/ 	.word	0xffffffff


	//   ....[204]....
        /*759c*/ 	.word	0xffffffff


	//----- nvinfo : EIATTR_COOP_GROUP_INSTR_OFFSETS
	.align		4
.L_345:
        /*75a0*/ 	.byte	0x04, 0x28
        /*75a2*/ 	.short	(.L_347 - .L_346)


	//   ....[0]....
.L_346:
        /*75a4*/ 	.word	0x00000080


	//   ....[1]....
        /*75a8*/ 	.word	0x00000090


	//   ....[2]....
        /*75ac*/ 	.word	0x000002f0


	//   ....[3]....
        /*75b0*/ 	.word	0x00000450


	//   ....[4]....
        /*75b4*/ 	.word	0x00000570


	//   ....[5]....
        /*75b8*/ 	.word	0x000006d0


	//   ....[6]....
        /*75bc*/ 	.word	0x00001ba0


	//   ....[7]....
        /*75c0*/ 	.word	0x00003b60


	//   ....[8]....
        /*75c4*/ 	.word	0x00003db0


	//   ....[9]....
        /*75c8*/ 	.word	0x00005370


	//   ....[10]....
        /*75cc*/ 	.word	0x00005400


	//   ....[11]....
        /*75d0*/ 	.word	0x00005780


	//   ....[12]....
        /*75d4*/ 	.word	0x000057a0


	//   ....[13]....
        /*75d8*/ 	.word	0x0000adb0


	//   ....[14]....
        /*75dc*/ 	.word	0x0000ae20


	//   ....[15]....
        /*75e0*/ 	.word	0x0000ae70


	//   ....[16]....
        /*75e4*/ 	.word	0x0000ae90


	//   ....[17]....
        /*75e8*/ 	.word	0x00025480


	//   ....[18]....
        /*75ec*/ 	.word	0x00025690


	//   ....[19]....
        /*75f0*/ 	.word	0x00026650


	//   ....[20]....
        /*75f4*/ 	.word	0x00026780


	//   ....[21]....
        /*75f8*/ 	.word	0x00026890


	//   ....[22]....
        /*75fc*/ 	.word	0x00026900


	//   ....[23]....
        /*7600*/ 	.word	0x0002edb0


	//   ....[24]....
        /*7604*/ 	.word	0x0002edd0


	//   ....[25]....
        /*7608*/ 	.word	0x0002ee30


	//   ....[26]....
        /*760c*/ 	.word	0x0002ee70


	//   ....[27]....
        /*7610*/ 	.word	0x00030240


	//   ....[28]....
        /*7614*/ 	.word	0x00030280


	//   ....[29]....
        /*7618*/ 	.word	0x00030500


	//   ....[30]....
        /*761c*/ 	.word	0x00030540


	//   ....[31]....
        /*7620*/ 	.word	0x00030560


	//   ....[32]....
        /*7624*/ 	.word	0x00030570


	//   ....[33]....
        /*7628*/ 	.word	0x000313a0


	//   ....[34]....
        /*762c*/ 	.word	0x000313b0


	//   ....[35]....
        /*7630*/ 	.word	0x00032590


	//   ....[36]....
        /*7634*/ 	.word	0x00033af0


	//   ....[37]....
        /*7638*/ 	.word	0x00033b10


	//   ....[38]....
        /*763c*/ 	.word	0x00033b30


	//   ....[39]....
        /*7640*/ 	.word	0x00033b50


	//   ....[40]....
        /*7644*/ 	.word	0x00033ba0


	//   ....[41]....
        /*7648*/ 	.word	0x00033bc0


	//   ....[42]....
        /*764c*/ 	.word	0x00033c10


	//   ....[43]....
        /*7650*/ 	.word	0x00033c30


	//   ....[44]....
        /*7654*/ 	.word	0x00033c80


	//   ....[45]....
        /*7658*/ 	.word	0x00033ca0


	//   ....[46]....
        /*765c*/ 	.word	0x00033cf0


	//   ....[47]....
        /*7660*/ 	.word	0x00033d10


	//   ....[48]....
        /*7664*/ 	.word	0x000342d0


	//   ....[49]....
        /*7668*/ 	.word	0x00034320


	//   ....[50]....
        /*766c*/ 	.word	0x00034360


	//   ....[51]....
        /*7670*/ 	.word	0x00034390


	//   ....[52]....
        /*7674*/ 	.word	0x000343d0


	//   ....[53]....
        /*7678*/ 	.word	0x00034470


	//   ....[54]....
        /*767c*/ 	.word	0x000344a0


	//   ....[55]....
        /*7680*/ 	.word	0x00034540


	//   ....[56]....
        /*7684*/ 	.word	0x00034570


	//   ....[57]....
        /*7688*/ 	.word	0x000345d0


	//   ....[58]....
        /*768c*/ 	.word	0x00034600


	//   ....[59]....
        /*7690*/ 	.word	0x00034650


	//   ....[60]....
        /*7694*/ 	.word	0x000346a0


	//   ....[61]....
        /*7698*/ 	.word	0x00034710


	//   ....[62]....
        /*769c*/ 	.word	0x00034750


	//   ....[63]....
        /*76a0*/ 	.word	0x00034780


	//   ....[64]....
        /*76a4*/ 	.word	0x00034da0


	//   ....[65]....
        /*76a8*/ 	.word	0x00034dd0


	//   ....[66]....
        /*76ac*/ 	.word	0x00034e50


	//   ....[67]....
        /*76b0*/ 	.word	0x00034eb0


	//   ....[68]....
        /*76b4*/ 	.word	0x00034ef0


	//   ....[69]....
        /*76b8*/ 	.word	0x00034f20


	//   ....[70]....
        /*76bc*/ 	.word	0x00034fd0


	//   ....[71]....
        /*76c0*/ 	.word	0x00034ff0


	//   ....[72]....
        /*76c4*/ 	.word	0x000350a0


	//   ....[73]....
        /*76c8*/ 	.word	0x000350d0


	//   ....[74]....
        /*76cc*/ 	.word	0x00035170


	//   ....[75]....
        /*76d0*/ 	.word	0x00035190


	//   ....[76]....
        /*76d4*/ 	.word	0x00035230


	//   ....[77]....
        /*76d8*/ 	.word	0x00035260


	//   ....[78]....
        /*76dc*/ 	.word	0x000352f0


	//   ....[79]....
        /*76e0*/ 	.word	0x00035340


	//   ....[80]....
        /*76e4*/ 	.word	0x00035700


	//   ....[81]....
        /*76e8*/ 	.word	0x00035730


	//   ....[82]....
        /*76ec*/ 	.word	0x00035760


	//   ....[83]....
        /*76f0*/ 	.word	0x00035790


	//   ....[84]....
        /*76f4*/ 	.word	0x000357c0


	//   ....[85]....
        /*76f8*/ 	.word	0x00035850


	//   ....[86]....
        /*76fc*/ 	.word	0x00035890


	//   ....[87]....
        /*7700*/ 	.word	0x000358c0


	//   ....[88]....
        /*7704*/ 	.word	0x00035950


	//   ....[89]....
        /*7708*/ 	.word	0x00035980


	//   ....[90]....
        /*770c*/ 	.word	0x00035990


	//   ....[91]....
        /*7710*/ 	.word	0x00035a20


	//   ....[92]....
        /*7714*/ 	.word	0x00036200


	//   ....[93]....
        /*7718*/ 	.word	0x00036220


	//   ....[94]....
        /*771c*/ 	.word	0x00036230


	//   ....[95]....
        /*7720*/ 	.word	0x00036240


	//   ....[96]....
        /*7724*/ 	.word	0x00036260


	//   ....[97]....
        /*7728*/ 	.word	0x00036280


	//   ....[98]....
        /*772c*/ 	.word	0x000362b0


	//   ....[99]....
        /*7730*/ 	.word	0x000362f0


	//   ....[100]....
        /*7734*/ 	.word	0x00036310


	//   ....[101]....
        /*7738*/ 	.word	0x00036340


	//   ....[102]....
        /*773c*/ 	.word	0x00036360


	//   ....[103]....
        /*7740*/ 	.word	0x00036390


	//   ....[104]....
        /*7744*/ 	.word	0x000366f0


	//   ....[105]....
        /*7748*/ 	.word	0x00036710


	//   ....[106]....
        /*774c*/ 	.word	0x00036720


	//   ....[107]....
        /*7750*/ 	.word	0x00036730


	//   ....[108]....
        /*7754*/ 	.word	0x00036740


	//   ....[109]....
        /*7758*/ 	.word	0x00036760


	//   ....[110]....
        /*775c*/ 	.word	0x000367d0


	//   ....[111]....
        /*7760*/ 	.word	0x000367f0


	//   ....[112]....
        /*7764*/ 	.word	0x00036850


	//   ....[113]....
        /*7768*/ 	.word	0x00036860


	//   ....[114]....
        /*776c*/ 	.word	0x000368e0


	//   ....[115]....
        /*7770*/ 	.word	0x00036950


	//   ....[116]....
        /*7774*/ 	.word	0x00036c80


	//   ....[117]....
        /*7778*/ 	.word	0x000371c0


	//   ....[118]....
        /*777c*/ 	.word	0x000372b0


	//   ....[119]....
        /*7780*/ 	.word	0x00037350


	//   ....[120]....
        /*7784*/ 	.word	0x000373b0


	//   ....[121]....
        /*7788*/ 	.word	0x00037470


	//   ....[122]....
        /*778c*/ 	.word	0x000374d0


	//   ....[123]....
        /*7790*/ 	.word	0x00037590


	//   ....[124]....
        /*7794*/ 	.word	0x000375f0


	//   ....[125]....
        /*7798*/ 	.word	0x000376b0


	//   ....[126]....
        /*779c*/ 	.word	0x00037710


	//   ....[127]....
        /*77a0*/ 	.word	0x000377d0


	//   ....[128]....
        /*77a4*/ 	.word	0x00037830


	//   ....[129]....
        /*77a8*/ 	.word	0x000378d0


	//   ....[130]....
        /*77ac*/ 	.word	0x00037970


	//   ....[131]....
        /*77b0*/ 	.word	0x000379d0


	//   ....[132]....
        /*77b4*/ 	.word	0x00037a80


	//   ....[133]....
        /*77b8*/ 	.word	0x00037b60


	//   ....[134]....
        /*77bc*/ 	.word	0x00037c80


	//   ....[135]....
        /*77c0*/ 	.word	0x00037ce0


	//   ....[136]....
        /*77c4*/ 	.word	0x00037df0


	//   ....[137]....
        /*77c8*/ 	.word	0x00037e50


	//   ....[138]....
        /*77cc*/ 	.word	0x00037f70


	//   ....[139]....
        /*77d0*/ 	.word	0x00037fd0


	//   ....[140]....
        /*77d4*/ 	.word	0x000380f0


	//   ....[141]....
        /*77d8*/ 	.word	0x00038150


	//   ....[142]....
        /*77dc*/ 	.word	0x00038240


	//   ....[143]....
        /*77e0*/ 	.word	0x000382b0


	//   ....[144]....
        /*77e4*/ 	.word	0x00038310


	//   ....[145]....
        /*77e8*/ 	.word	0x000383d0


	//   ....[146]....
        /*77ec*/ 	.word	0x00038460


	//   ....[147]....
        /*77f0*/ 	.word	0x00038500


	//   ....[148]....
        /*77f4*/ 	.word	0x00038590


	//   ....[149]....
        /*77f8*/ 	.word	0x00038660


	//   ....[150]....
        /*77fc*/ 	.word	0x00038790


	//   ....[151]....
        /*7800*/ 	.word	0x000387e0


	//   ....[152]....
        /*7804*/ 	.word	0x00038850


	//   ....[153]....
        /*7808*/ 	.word	0x00038940


	//   ....[154]....
        /*780c*/ 	.word	0x00038a70


	//   ....[155]....
        /*7810*/ 	.word	0x00038ac0


	//   ....[156]....
        /*7814*/ 	.word	0x00038b30


	//   ....[157]....
        /*7818*/ 	.word	0x00038c20


	//   ....[158]....
        /*781c*/ 	.word	0x00038d50


	//   ....[159]....
        /*7820*/ 	.word	0x00038da0


	//   ....[160]....
        /*7824*/ 	.word	0x00038e10


	//   ....[161]....
        /*7828*/ 	.word	0x00038ef0


	//   ....[162]....
        /*782c*/ 	.word	0x00039040


	//   ....[163]....
        /*7830*/ 	.word	0x00039120


	//   ....[164]....
        /*7834*/ 	.word	0x00039190


	//   ....[165]....
        /*7838*/ 	.word	0x00039250


	//   ....[166]....
        /*783c*/ 	.word	0x00039330


	//   ....[167]....
        /*7840*/ 	.word	0x000393f0


	//   ....[168]....
        /*7844*/ 	.word	0x000394d0


	//   ....[169]....
        /*7848*/ 	.word	0x00039590


	//   ....[170]....
        /*784c*/ 	.word	0x00039670


	//   ....[171]....
        /*7850*/ 	.word	0x00039730


	//   ....[172]....
        /*7854*/ 	.word	0x00039810


	//   ....[173]....
        /*7858*/ 	.word	0x000398e0


	//   ....[174]....
        /*785c*/ 	.word	0x00039a40


	//   ....[175]....
        /*7860*/ 	.word	0x00039ae0


	//   ....[176]....
        /*7864*/ 	.word	0x00039b40


	//   ....[177]....
        /*7868*/ 	.word	0x00039be0


	//   ....[178]....
        /*786c*/ 	.word	0x00039c40


	//   ....[179]....
        /*7870*/ 	.word	0x00039ce0


	//   ....[180]....
        /*7874*/ 	.word	0x00039d40


	//   ....[181]....
        /*7878*/ 	.word	0x00039de0


	//   ....[182]....
        /*787c*/ 	.word	0x00039e40


	//   ....[183]....
        /*7880*/ 	.word	0x00039ee0


	//   ....[184]....
        /*7884*/ 	.word	0x00039f40


	//   ....[185]....
        /*7888*/ 	.word	0x00039fe0


	//   ....[186]....
        /*788c*/ 	.word	0x0003a0c0


	//   ....[187]....
        /*7890*/ 	.word	0x0003a160


	//   ....[188]....
        /*7894*/ 	.word	0x0003a1d0


	//   ....[189]....
        /*7898*/ 	.word	0x0003a2a0


	//   ....[190]....
        /*789c*/ 	.word	0x0003a300


	//   ....[191]....
        /*78a0*/ 	.word	0x0003a3d0


	//   ....[192]....
        /*78a4*/ 	.word	0x0003a430


	//   ....[193]....
        /*78a8*/ 	.word	0x0003a500


	//   ....[194]....
        /*78ac*/ 	.word	0x0003a560


	//   ....[195]....
        /*78b0*/ 	.word	0x0003a630


	//   ....[196]....
        /*78b4*/ 	.word	0x0003a690


	//   ....[197]....
        /*78b8*/ 	.word	0x0003a760


	//   ....[198]....
        /*78bc*/ 	.word	0x0003a870


	//   ....[199]....
        /*78c0*/ 	.word	0x0003cc80


	//   ....[200]....
        /*78c4*/ 	.word	0x0003cf70


	//   ....[201]....
        /*78c8*/ 	.word	0x0003e210


	//   ....[202]....
        /*78cc*/ 	.word	0x0003e270


	//   ....[203]....
        /*78d0*/ 	.word	0x0003e2d0


	//   ....[204]....
        /*78d4*/ 	.word	0x0003e2f0


	//----- nvinfo : EIATTR_REG_RECONFIG
	.align		4
.L_347:
        /*78d8*/ 	.byte	0x01, 0x54
	.zero		2


	//----- nvinfo : EIATTR_SYSCALL_OFFSETS
	.align		4
        /*78dc*/ 	.byte	0x04, 0x46
        /*78de*/ 	.short	(.L_349 - .L_348)


	//   ....[0]....
.L_348:
        /*78e0*/ 	.word	0x00001ef0


	//   ....[1]....
        /*78e4*/ 	.word	0x00033150


	//   ....[2]....
        /*78e8*/ 	.word	0x00033290


	//   ....[3]....
        /*78ec*/ 	.word	0x00033380


	//   ....[4]....
        /*78f0*/ 	.word	0x00033f80


	//   ....[5]....
        /*78f4*/ 	.word	0x00034a60


	//----- nvinfo : EIATTR_MBARRIER_INSTR_OFFSETS
	.align		4
.L_349:
        /*78f8*/ 	.byte	0x04, 0x39
        /*78fa*/ 	.short	(.L_351 - .L_350)


	//   ....[0]....
.L_350:
        /*78fc*/ 	.word	0x00000190
        /*7900*/ 	.word	0x000000ff
        /*7904*/ 	.word	0x00032400
        /*7908*/ 	.short	0x0100
        /*790a*/ 	.byte	0x08
	.zero		1


	//   ....[1]....
        /*790c*/ 	.word	0x000001a0
        /*7910*/ 	.word	0x000000ff
        /*7914*/ 	.word	0x00032410
        /*7918*/ 	.short	0x0100
        /*791a*/ 	.byte	0x08
	.zero		1


	//   ....[2]....
        /*791c*/ 	.word	0x000001b0
        /*7920*/ 	.word	0x000000ff
        /*7924*/ 	.word	0x00032420
        /*7928*/ 	.short	0x0100
        /*792a*/ 	.byte	0x08
	.zero		1


	//   ....[3]....
        /*792c*/ 	.word	0x000002a0
        /*7930*/ 	.word	0x000000ff
        /*7934*/ 	.word	0x00032430
        /*7938*/ 	.short	0x0100
        /*793a*/ 	.byte	0x08
	.zero		1


	//   ....[4]....
        /*793c*/ 	.word	0x000002b0
        /*7940*/ 	.word	0x000000ff
        /*7944*/ 	.word	0x00032440
        /*7948*/ 	.short	0x0100
        /*794a*/ 	.byte	0x08
	.zero		1


	//   ....[5]....
        /*794c*/ 	.word	0x000002c0
        /*7950*/ 	.word	0x000000ff
        /*7954*/ 	.word	0x00032438
        /*7958*/ 	.short	0x0100
        /*795a*/ 	.byte	0x08
	.zero		1


	//   ....[6]....
        /*795c*/ 	.word	0x000002d0
        /*7960*/ 	.word	0x000000ff
        /*7964*/ 	.word	0x00032448
        /*7968*/ 	.short	0x0100
        /*796a*/ 	.byte	0x08
	.zero		1


	//   ....[7]....
        /*796c*/ 	.word	0x00000400
        /*7970*/ 	.word	0x000000ff
        /*7974*/ 	.word	0x00032450
        /*7978*/ 	.short	0x0100
        /*797a*/ 	.byte	0x08
	.zero		1


	//   ....[8]....
        /*797c*/ 	.word	0x00000410
        /*7980*/ 	.word	0x000000ff
        /*7984*/ 	.word	0x00032460
        /*7988*/ 	.short	0x0100
        /*798a*/ 	.byte	0x08
	.zero		1


	//   ....[9]....
        /*798c*/ 	.word	0x00000420
        /*7990*/ 	.word	0x000000ff
        /*7994*/ 	.word	0x00032458
        /*7998*/ 	.short	0x0100
        /*799a*/ 	.byte	0x08
	.zero		1


	//   ....[10]....
        /*799c*/ 	.word	0x00000430
        /*79a0*/ 	.word	0x000000ff
        /*79a4*/ 	.word	0x00032468
        /*79a8*/ 	.short	0x0100
        /*79aa*/ 	.byte	0x08
	.zero		1


	//   ....[11]....
        /*79ac*/ 	.word	0x00000520
        /*79b0*/ 	.word	0x000000ff
        /*79b4*/ 	.word	0x00032470
        /*79b8*/ 	.short	0x0100
        /*79ba*/ 	.byte	0x06
	.zero		1


	//   ....[12]....
        /*79bc*/ 	.word	0x00000530
        /*79c0*/ 	.word	0x000000ff
        /*79c4*/ 	.word	0x00032480
        /*79c8*/ 	.short	0x0100
        /*79ca*/ 	.byte	0x06
	.zero		1


	//   ....[13]....
        /*79cc*/ 	.word	0x00000540
        /*79d0*/ 	.word	0x000000ff
        /*79d4*/ 	.word	0x00032478
        /*79d8*/ 	.short	0x0100
        /*79da*/ 	.byte	0x06
	.zero		1


	//   ....[14]....
        /*79dc*/ 	.word	0x00000550
        /*79e0*/ 	.word	0x000000ff
        /*79e4*/ 	.word	0x00032488
        /*79e8*/ 	.short	0x0100
        /*79ea*/ 	.byte	0x06
	.zero		1


	//   ....[15]....
        /*79ec*/ 	.word	0x00000680
        /*79f0*/ 	.word	0x000000ff
        /*79f4*/ 	.word	0x00032490
        /*79f8*/ 	.short	0x0100
        /*79fa*/ 	.byte	0x08
	.zero		1


	//   ....[16]....
        /*79fc*/ 	.word	0x00000690
        /*7a00*/ 	.word	0x000000ff
        /*7a04*/ 	.word	0x000324a0
        /*7a08*/ 	.short	0x0100
        /*7a0a*/ 	.byte	0x08
	.zero		1


	//   ....[17]....
        /*7a0c*/ 	.word	0x000006a0
        /*7a10*/ 	.word	0x000000ff
        /*7a14*/ 	.word	0x00032498
        /*7a18*/ 	.short	0x0100
        /*7a1a*/ 	.byte	0x08
	.zero		1


	//   ....[18]....
        /*7a1c*/ 	.word	0x000006b0
        /*7a20*/ 	.word	0x000000ff
        /*7a24*/ 	.word	0x000324a8
        /*7a28*/ 	.short	0x0100
        /*7a2a*/ 	.byte	0x08
	.zero		1


	//   ....[19]....
        /*7a2c*/ 	.word	0x000007f0
        /*7a30*/ 	.word	0x000000ff
        /*7a34*/ 	.word	0x000324b0
        /*7a38*/ 	.short	0x0100
        /*7a3a*/ 	.byte	0x08
	.zero		1


	//   ....[20]....
        /*7a3c*/ 	.word	0x00000800
        /*7a40*/ 	.word	0x000000ff
        /*7a44*/ 	.word	0x000324c0
        /*7a48*/ 	.short	0x0100
        /*7a4a*/ 	.byte	0x08
	.zero		1


	//   ....[21]....
        /*7a4c*/ 	.word	0x00000810
        /*7a50*/ 	.word	0x000000ff
        /*7a54*/ 	.word	0x000324b8
        /*7a58*/ 	.short	0x0100
        /*7a5a*/ 	.byte	0x08
	.zero		1


	//   ....[22]....
        /*7a5c*/ 	.word	0x00000820
        /*7a60*/ 	.word	0x000000ff
        /*7a64*/ 	.word	0x000324c8
        /*7a68*/ 	.short	0x0100
        /*7a6a*/ 	.byte	0x08
	.zero		1


	//   ....[23]....
        /*7a6c*/ 	.word	0x00002200
        /*7a70*/ 	.word	0x00000048
        /*7a74*/ 	.word	0x00032400
        /*7a78*/ 	.short	0x010a
        /*7a7a*/ 	.byte	0x3f
	.zero		1


	//   ....[24]....
        /*7a7c*/ 	.word	0x00002600
        /*7a80*/ 	.word	0x00000006
        /*7a84*/ 	.word	0x00000000
        /*7a88*/ 	.short	0x010a
        /*7a8a*/ 	.byte	0x3f
	.zero		1


	//   ....[25]....
        /*7a8c*/ 	.word	0x00002660
        /*7a90*/ 	.word	0x00000006
        /*7a94*/ 	.word	0x00000000
        /*7a98*/ 	.short	0x010a
        /*7a9a*/ 	.byte	0x3f
	.zero		1


	//   ....[26]....
        /*7a9c*/ 	.word	0x00002a10
        /*7aa0*/ 	.word	0x00000048
        /*7aa4*/ 	.word	0x00032410
        /*7aa8*/ 	.short	0x010a
        /*7aaa*/ 	.byte	0x3f
	.zero		1


	//   ....[27]....
        /*7aac*/ 	.word	0x00002b10
        /*7ab0*/ 	.word	0x00000006
        /*7ab4*/ 	.word	0x00000000
        /*7ab8*/ 	.short	0x010a
        /*7aba*/ 	.byte	0x3f
	.zero		1


	//   ....[28]....
        /*7abc*/ 	.word	0x00002b70
        /*7ac0*/ 	.word	0x00000006
        /*7ac4*/ 	.word	0x00000000
        /*7ac8*/ 	.short	0x010a
        /*7aca*/ 	.byte	0x3f
	.zero		1


	//   ....[29]....
        /*7acc*/ 	.word	0x000038c0
        /*7ad0*/ 	.word	0x00000000
        /*7ad4*/ 	.word	0x00000000
        /*7ad8*/ 	.short	0x0101
        /*7ada*/ 	.byte	0x3f
	.zero		1


	//   ....[30]....
        /*7adc*/ 	.word	0x00008a80
        /*7ae0*/ 	.word	0x00000000
        /*7ae4*/ 	.word	0x00000000
        /*7ae8*/ 	.short	0x0101
        /*7aea*/ 	.byte	0x3f
	.zero		1


	//   ....[31]....
        /*7aec*/ 	.word	0x00009220
        /*7af0*/ 	.word	0x00000002
        /*7af4*/ 	.word	0x00000000
        /*7af8*/ 	.short	0x010a
        /*7afa*/ 	.byte	0x3f
	.zero		1


	//   ....[32]....
        /*7afc*/ 	.word	0x000092c0
        /*7b00*/ 	.word	0x00000006
        /*7b04*/ 	.word	0x00000000
        /*7b08*/ 	.short	0x010a
        /*7b0a*/ 	.byte	0x3f
	.zero		1


	//   ....[33]....
        /*7b0c*/ 	.word	0x000096d0
        /*7b10*/ 	.word	0x00000000
        /*7b14*/ 	.word	0x00000000
        /*7b18*/ 	.short	0x010a
        /*7b1a*/ 	.byte	0x3f
	.zero		1


	//   ....[34]....
        /*7b1c*/ 	.word	0x000097a0
        /*7b20*/ 	.word	0x0000000c
        /*7b24*/ 	.word	0x00000000
        /*7b28*/ 	.short	0x010a
        /*7b2a*/ 	.byte	0x3f
	.zero		1


	//   ....[35]....
        /*7b2c*/ 	.word	0x0000a540
        /*7b30*/ 	.word	0x00000000
        /*7b34*/ 	.word	0x00000000
        /*7b38*/ 	.short	0x0101
        /*7b3a*/ 	.byte	0x3f
	.zero		1


	//   ....[36]....
        /*7b3c*/ 	.word	0x00023c70
        /*7b40*/ 	.word	0x00000003
        /*7b44*/ 	.word	0x00000000
        /*7b48*/ 	.short	0x0101
        /*7b4a*/ 	.byte	0x3f
	.zero		1


	//   ....[37]....
        /*7b4c*/ 	.word	0x00023e60
        /*7b50*/ 	.word	0x00000000
        /*7b54*/ 	.word	0x00000000
        /*7b58*/ 	.short	0x010a
        /*7b5a*/ 	.byte	0x3f
	.zero		1


	//   ....[38]....
        /*7b5c*/ 	.word	0x00023f60
        /*7b60*/ 	.word	0x00000004
        /*7b64*/ 	.word	0x00000000
        /*7b68*/ 	.short	0x010a
        /*7b6a*/ 	.byte	0x3f
	.zero		1


	//   ....[39]....
        /*7b6c*/ 	.word	0x000243a0
        /*7b70*/ 	.word	0x00000005
        /*7b74*/ 	.word	0x00000000
        /*7b78*/ 	.short	0x010a
        /*7b7a*/ 	.byte	0x3f
	.zero		1


	//   ....[40]....
        /*7b7c*/ 	.word	0x000244a0
        /*7b80*/ 	.word	0x00000002
        /*7b84*/ 	.word	0x00000000
        /*7b88*/ 	.short	0x010a
        /*7b8a*/ 	.byte	0x3f
	.zero		1


	//   ....[41]....
        /*7b8c*/ 	.word	0x00025200
        /*7b90*/ 	.word	0x00000002
        /*7b94*/ 	.word	0x00000000
        /*7b98*/ 	.short	0x0101
        /*7b9a*/ 	.byte	0x3f
	.zero		1


	//   ....[42]....
        /*7b9c*/ 	.word	0x0002e970
        /*7ba0*/ 	.word	0x00000003
        /*7ba4*/ 	.word	0x00000000
        /*7ba8*/ 	.short	0x0101
        /*7baa*/ 	.byte	0x3f
	.zero		1


	//   ....[43]....
        /*7bac*/ 	.word	0x0002fdf0
        /*7bb0*/ 	.word	0x000000ff
        /*7bb4*/ 	.word	0x00000000
        /*7bb8*/ 	.short	0x0101
        /*7bba*/ 	.byte	0x04
	.zero		1


	//   ....[44]....
        /*7bbc*/ 	.word	0x00033880
        /*7bc0*/ 	.word	0x000000ff
        /*7bc4*/ 	.word	0x00032440
        /*7bc8*/ 	.short	0x010a
        /*7bca*/ 	.byte	0x2e
	.zero		1


	//   ....[45]....
        /*7bcc*/ 	.word	0x00033db0
        /*7bd0*/ 	.word	0x000000ff
        /*7bd4*/ 	.word	0x00032430
        /*7bd8*/ 	.short	0x0107
        /*7bda*/ 	.byte	0x2e
	.zero		1


	//   ....[46]....
        /*7bdc*/ 	.word	0x00033e20
        /*7be0*/ 	.word	0x000000ff
        /*7be4*/ 	.word	0x00032430
        /*7be8*/ 	.short	0x0101
        /*7bea*/ 	.byte	0x2e
	.zero		1


	//   ....[47]....
        /*7bec*/ 	.word	0x000348e0
        /*7bf0*/ 	.word	0x000000ff
        /*7bf4*/ 	.word	0x00032400
        /*7bf8*/ 	.short	0x0107
        /*7bfa*/ 	.byte	0x2e
	.zero		1


	//   ....[48]....
        /*7bfc*/ 	.word	0x00034930
        /*7c00*/ 	.word	0x000000ff
        /*7c04*/ 	.word	0x00032400
        /*7c08*/ 	.short	0x0101
        /*7c0a*/ 	.byte	0x2e
	.zero		1


	//   ....[49]....
        /*7c0c*/ 	.word	0x00035430
        /*7c10*/ 	.word	0x000000ff
        /*7c14*/ 	.word	0x00032410
        /*7c18*/ 	.short	0x0107
        /*7c1a*/ 	.byte	0x2e
	.zero		1


	//   ....[50]....
        /*7c1c*/ 	.word	0x00035490
        /*7c20*/ 	.word	0x000000ff
        /*7c24*/ 	.word	0x00032410
        /*7c28*/ 	.short	0x0101
        /*7c2a*/ 	.byte	0x2e
	.zero		1


	//   ....[51]....
        /*7c2c*/ 	.word	0x000354a0
        /*7c30*/ 	.word	0x000000ff
        /*7c34*/ 	.word	0x00032420
        /*7c38*/ 	.short	0x010a
        /*7c3a*/ 	.byte	0x2e
	.zero		1


	//   ....[52]....
        /*7c3c*/ 	.word	0x000354f0
        /*7c40*/ 	.word	0x000000ff
        /*7c44*/ 	.word	0x00032460
        /*7c48*/ 	.short	0x010a
        /*7c4a*/ 	.byte	0x2e
	.zero		1


	//   ....[53]....
        /*7c4c*/ 	.word	0x00035c20
        /*7c50*/ 	.word	0x000000ff
        /*7c54*/ 	.word	0x00032450
        /*7c58*/ 	.short	0x0107
        /*7c5a*/ 	.byte	0x2e
	.zero		1


	//   ....[54]....
        /*7c5c*/ 	.word	0x00035ca0
        /*7c60*/ 	.word	0x000000ff
        /*7c64*/ 	.word	0x00032450
        /*7c68*/ 	.short	0x0101
        /*7c6a*/ 	.byte	0x2e
	.zero		1


	//   ....[55]....
        /*7c6c*/ 	.word	0x00036000
        /*7c70*/ 	.word	0x00000013
        /*7c74*/ 	.word	0x00032440
        /*7c78*/ 	.short	0x010a
        /*7c7a*/ 	.byte	0x3f
	.zero		1


	//   ....[56]....
        /*7c7c*/ 	.word	0x00036430
        /*7c80*/ 	.word	0x00000013
        /*7c84*/ 	.word	0x00032430
        /*7c88*/ 	.short	0x0107
        /*7c8a*/ 	.byte	0x3f
	.zero		1


	//   ....[57]....
        /*7c8c*/ 	.word	0x000364e0
        /*7c90*/ 	.word	0x00000013
        /*7c94*/ 	.word	0x00032430
        /*7c98*/ 	.short	0x0101
        /*7c9a*/ 	.byte	0x3f
	.zero		1


	//   ....[58]....
        /*7c9c*/ 	.word	0x00036510
        /*7ca0*/ 	.word	0x00000013
        /*7ca4*/ 	.word	0x00032460
        /*7ca8*/ 	.short	0x010a
        /*7caa*/ 	.byte	0x3f
	.zero		1


	//   ....[59]....
        /*7cac*/ 	.word	0x00036a50
        /*7cb0*/ 	.word	0x00000013
        /*7cb4*/ 	.word	0x00032450
        /*7cb8*/ 	.short	0x0107
        /*7cba*/ 	.byte	0x3f
	.zero		1


	//   ....[60]....
        /*7cbc*/ 	.word	0x00036b10
        /*7cc0*/ 	.word	0x00000013
        /*7cc4*/ 	.word	0x00032450
        /*7cc8*/ 	.short	0x0101
        /*7cca*/ 	.byte	0x3f
	.zero		1


	//   ....[61]....
        /*7ccc*/ 	.word	0x00036c00
        /*7cd0*/ 	.word	0x00000004
        /*7cd4*/ 	.word	0x00032420
        /*7cd8*/ 	.short	0x010a
        /*7cda*/ 	.byte	0x3f
	.zero		1


	//   ....[62]....
        /*7cdc*/ 	.word	0x00036d70
        /*7ce0*/ 	.word	0x00000005
        /*7ce4*/ 	.word	0x00032440
        /*7ce8*/ 	.short	0x010a
        /*7cea*/ 	.byte	0x3f
	.zero		1


	//   ....[63]....
        /*7cec*/ 	.word	0x00036e10
        /*7cf0*/ 	.word	0x00000011
        /*7cf4*/ 	.word	0x00032440
        /*7cf8*/ 	.short	0x010a
        /*7cfa*/ 	.byte	0x3f
	.zero		1


	//   ....[64]....
        /*7cfc*/ 	.word	0x00036e50
        /*7d00*/ 	.word	0x00000005
        /*7d04*/ 	.word	0x00032460
        /*7d08*/ 	.short	0x010a
        /*7d0a*/ 	.byte	0x3f
	.zero		1


	//   ....[65]....
        /*7d0c*/ 	.word	0x00036e90
        /*7d10*/ 	.word	0x00000011
        /*7d14*/ 	.word	0x00032460
        /*7d18*/ 	.short	0x010a
        /*7d1a*/ 	.byte	0x3f
	.zero		1


	//   ....[66]....
        /*7d1c*/ 	.word	0x00036ef0
        /*7d20*/ 	.word	0x00000048
        /*7d24*/ 	.word	0x00032400
        /*7d28*/ 	.short	0x010a
        /*7d2a*/ 	.byte	0x3f
	.zero		1


	//   ....[67]....
        /*7d2c*/ 	.word	0x00036f40
        /*7d30*/ 	.word	0x00000006
        /*7d34*/ 	.word	0x00000000
        /*7d38*/ 	.short	0x010a
        /*7d3a*/ 	.byte	0x3f
	.zero		1


	//   ....[68]....
        /*7d3c*/ 	.word	0x00036f90
        /*7d40*/ 	.word	0x00000048
        /*7d44*/ 	.word	0x00032410
        /*7d48*/ 	.short	0x010a
        /*7d4a*/ 	.byte	0x3f
	.zero		1


	//   ....[69]....
        /*7d4c*/ 	.word	0x00036fe0
        /*7d50*/ 	.word	0x00000006
        /*7d54*/ 	.word	0x00000000
        /*7d58*/ 	.short	0x010a
        /*7d5a*/ 	.byte	0x3f
	.zero		1


	//   ....[70]....
        /*7d5c*/ 	.word	0x00037030
        /*7d60*/ 	.word	0x00000006
        /*7d64*/ 	.word	0x00000000
        /*7d68*/ 	.short	0x010a
        /*7d6a*/ 	.byte	0x3f
	.zero		1


	//   ....[71]....
        /*7d6c*/ 	.word	0x00037080
        /*7d70*/ 	.word	0x0000000c
        /*7d74*/ 	.word	0x00000000
        /*7d78*/ 	.short	0x010a
        /*7d7a*/ 	.byte	0x3f
	.zero		1


	//   ....[72]....
        /*7d7c*/ 	.word	0x000370d0
        /*7d80*/ 	.word	0x00000004
        /*7d84*/ 	.word	0x00000000
        /*7d88*/ 	.short	0x010a
        /*7d8a*/ 	.byte	0x3f
	.zero		1


	//   ....[73]....
        /*7d8c*/ 	.word	0x00037120
        /*7d90*/ 	.word	0x00000002
        /*7d94*/ 	.word	0x00000000
        /*7d98*/ 	.short	0x010a
        /*7d9a*/ 	.byte	0x3f
	.zero		1


	//   ....[74]....
        /*7d9c*/ 	.word	0x00037200
        /*7da0*/ 	.word	0x00000003
        /*7da4*/ 	.word	0x00032440
        /*7da8*/ 	.short	0x010a
        /*7daa*/ 	.byte	0x3f
	.zero		1


	//   ....[75]....
        /*7dac*/ 	.word	0x00038f30
        /*7db0*/ 	.word	0x00000003
        /*7db4*/ 	.word	0x00032420
        /*7db8*/ 	.short	0x010a
        /*7dba*/ 	.byte	0x3f
	.zero		1


	//   ....[76]....
        /*7dbc*/ 	.word	0x00038f90
        /*7dc0*/ 	.word	0x00000003
        /*7dc4*/ 	.word	0x00032460
        /*7dc8*/ 	.short	0x010a
        /*7dca*/ 	.byte	0x3f
	.zero		1


	//   ....[77]....
        /*7dcc*/ 	.word	0x00039990
        /*7dd0*/ 	.word	0x00000013
        /*7dd4*/ 	.word	0x00032440
        /*7dd8*/ 	.short	0x010a
        /*7dda*/ 	.byte	0x3f
	.zero		1


	//   ....[78]....
        /*7ddc*/ 	.word	0x0003a010
        /*7de0*/ 	.word	0x00000013
        /*7de4*/ 	.word	0x00032460
        /*7de8*/ 	.short	0x010a
        /*7dea*/ 	.byte	0x3f
	.zero		1


	//   ....[79]....
        /*7dec*/ 	.word	0x0003a790
        /*7df0*/ 	.word	0x00000004
        /*7df4*/ 	.word	0x00032420
        /*7df8*/ 	.short	0x010a
        /*7dfa*/ 	.byte	0x3f
	.zero		1


	//   ....[80]....
        /*7dfc*/ 	.word	0x0003a930
        /*7e00*/ 	.word	0x00000005
        /*7e04*/ 	.word	0x00032440
        /*7e08*/ 	.short	0x010a
        /*7e0a*/ 	.byte	0x3f
	.zero		1


	//   ....[81]....
        /*7e0c*/ 	.word	0x0003a980
        /*7e10*/ 	.word	0x00000011
        /*7e14*/ 	.word	0x00032440
        /*7e18*/ 	.short	0x010a
        /*7e1a*/ 	.byte	0x3f
	.zero		1


	//   ....[82]....
        /*7e1c*/ 	.word	0x0003a9d0
        /*7e20*/ 	.word	0x00000005
        /*7e24*/ 	.word	0x00032460
        /*7e28*/ 	.short	0x010a
        /*7e2a*/ 	.byte	0x3f
	.zero		1


	//   ....[83]....
        /*7e2c*/ 	.word	0x0003ad90
        /*7e30*/ 	.word	0x00000000
        /*7e34*/ 	.word	0x00000000
        /*7e38*/ 	.short	0x010a
        /*7e3a*/ 	.byte	0x3f
	.zero		1


	//   ....[84]....
        /*7e3c*/ 	.word	0x0003aed0
        /*7e40*/ 	.word	0x0000000b
        /*7e44*/ 	.word	0x00000000
        /*7e48*/ 	.short	0x010a
        /*7e4a*/ 	.byte	0x3f
	.zero		1


	//   ....[85]....
        /*7e4c*/ 	.word	0x0003b530
        /*7e50*/ 	.word	0x00000000
        /*7e54*/ 	.word	0x00000000
        /*7e58*/ 	.short	0x010a
        /*7e5a*/ 	.byte	0x3f
	.zero		1


	//   ....[86]....
        /*7e5c*/ 	.word	0x0003b670
        /*7e60*/ 	.word	0x0000000b
        /*7e64*/ 	.word	0x00000000
        /*7e68*/ 	.short	0x010a
        /*7e6a*/ 	.byte	0x3f
	.zero		1


	//   ....[87]....
        /*7e6c*/ 	.word	0x0003c870
        /*7e70*/ 	.word	0x00000000
        /*7e74*/ 	.word	0x00000000
        /*7e78*/ 	.short	0x0101
        /*7e7a*/ 	.byte	0x3f
	.zero		1


	//   ....[88]....
        /*7e7c*/ 	.word	0x00055fe0
        /*7e80*/ 	.word	0x00000000
        /*7e84*/ 	.word	0x00000000
        /*7e88*/ 	.short	0x0101
        /*7e8a*/ 	.byte	0x3f
	.zero		1


	//   ....[89]....
        /*7e8c*/ 	.word	0x00056000
        /*7e90*/ 	.word	0x0000000b
        /*7e94*/ 	.word	0x00000000
        /*7e98*/ 	.short	0x010a
        /*7e9a*/ 	.byte	0x3f
	.zero		1


	//   ....[90]....
        /*7e9c*/ 	.word	0x00056050
        /*7ea0*/ 	.word	0x0000000b
        /*7ea4*/ 	.word	0x00000000
        /*7ea8*/ 	.short	0x010a
        /*7eaa*/ 	.byte	0x3f
	.zero		1


	//----- nvinfo : EIATTR_NUM_MBARRIERS
	.align		4
.L_351:
        /*7eac*/ 	.byte	0x03, 0x38
        /*7eae*/ 	.short	0x0017


	//----- nvinfo : EIATTR_EXIT_INSTR_OFFSETS
	.align		4
        /*7eb0*/ 	.byte	0x04, 0x1c
        /*7eb2*/ 	.short	(.L_353 - .L_352)


	//   ....[0]....
.L_352:
        /*7eb4*/ 	.word	0x00036ee0


	//----- nvinfo : EIATTR_MAX_THREADS
	.align		4
.L_353:
        /*7eb8*/ 	.byte	0x04, 0x05
        /*7eba*/ 	.short	(.L_355 - .L_354)
.L_354:
        /*7ebc*/ 	.word	0x00000180
        /*7ec0*/ 	.word	0x00000001
        /*7ec4*/ 	.word	0x00000001


	//----- nvinfo : EIATTR_CRS_STACK_SIZE
	.align		4
.L_355:
        /*7ec8*/ 	.byte	0x04, 0x1e
        /*7eca*/ 	.short	(.L_357 - .L_356)
.L_356:
        /*7ecc*/ 	.word	0x00000000


	//----- nvinfo : EIATTR_CBANK_PARAM_SIZE
	.align		4
.L_357:
        /*7ed0*/ 	.byte	0x03, 0x19
        /*7ed2*/ 	.short	0x0b70


	//----- nvinfo : EIATTR_PARAM_CBANK
	.align		4
        /*7ed4*/ 	.byte	0x04, 0x0a
        /*7ed6*/ 	.short	(.L_359 - .L_358)
	.align		4
.L_358:
        /*7ed8*/ 	.word	index@(.nv.constant0._ZN7cutlass13device_kernelIN5flash11enable_sm90INS1_16FlashAttnFwdSm90INS1_25CollectiveMainloopFwdSm90ILi2EN4cute5tupleIJNS5_1CILi1EEES8_S8_EEENS6_IJNS7_ILi128EEENS7_ILi96EEENS7_ILi64EEEEEELi256ENS_6half_tEfNS_4arch4Sm90ELb0ELb1ELb0ELb0ELb1ELb0ELb1ELb1ELb0ELb1ELb1ELb0EEENS1_21CollectiveEpilogueFwdINS6_IJSA_NS7_ILi256EEESB_EEES9_SE_SG_Li256ELb0ELb1ELb1ELb0EEENS1_19SingleTileSchedulerILb0ELb1ELb1ELi128EEEEEEEEEvNT_6ParamsE)
        /*7edc*/ 	.short	0x0210
        /*7ede*/ 	.short	0x0b70


	//----- nvinfo : EIATTR_SW_WAR
	.align		4
.L_359:
        /*7ee0*/ 	.byte	0x04, 0x36
        /*7ee2*/ 	.short	(.L_361 - .L_360)
.L_360:
        /*7ee4*/ 	.word	0x00000008
.L_361:


//--------------------- .nv.info._ZN7cutlass13device_kernelIN5flash11enable_sm90INS1_16FlashAttnFwdSm90INS1_25CollectiveMainloopFwdSm90ILi2EN4cute5tupleIJNS5_1CILi1EEES8_S8_EEENS6_IJNS7_ILi128EEENS7_ILi96EEENS7_ILi64EEEEEELi256ENS_6half_tEfNS_4arch4Sm90ELb0ELb1ELb0ELb1ELb1ELb0ELb0ELb1ELb0ELb1ELb1ELb0EEENS1_21CollectiveEpilogueFwdINS6_IJSA_NS7_ILi256EEESB_EEES9_SE_SG_Li256ELb1ELb1ELb1ELb0EEENS1_36VarlenDynamicPersistentTileSchedulerILi128ELi96ELi256ELi128ELb1ELb1ELb1ELb1ELb0ELb1EEEEEEEEEvNT_6ParamsE --------------------------
	.section	.nv.info._ZN7cutlass13device_kernelIN5flash11enable_sm90INS1_16FlashAttnFwdSm90INS1_25CollectiveMainloopFwdSm90ILi2EN4cute5tupleIJNS5_1CILi1EEES8_S8_EEENS6_IJNS7_ILi128EEENS7_ILi96EEENS7_ILi64EEEEEELi256ENS_6half_tEfNS_4arch4Sm90ELb0ELb1ELb0ELb1ELb1ELb0ELb0ELb1ELb0ELb1ELb1ELb0EEENS1_21CollectiveEpilogueFwdINS6_IJSA_NS7_ILi256EEESB_EEES9_SE_SG_Li256ELb1ELb1ELb1ELb0EEENS1_36VarlenDynamicPersistentTileSchedulerILi128ELi96ELi256ELi128ELb1ELb1ELb1ELb1ELb0ELb1EEEEEEEEEvNT_6ParamsE,"",@"SHT_CUDA_INFO"
	.sectionflags	@""
	.align	4


	//----- nvinfo : EIATTR_CUDA_API_VERSION
	.align		4
        /*0000*/ 	.byte	0x04, 0x37
        /*0002*/ 	.short	(.L_363 - .L_362)
.L_362:
        /*0004*/ 	.word	0x00000082


	//----- nvinfo : EIATTR_KPARAM_INFO
	.align		4
.L_363:
        /*0008*/ 	.byte	0x04, 0x17
        /*000a*/ 	.short	(.L_365 - .L_364)
.L_364:
        /*000c*/ 	.word	0x00000000
        /*0010*/ 	.short	0x0000
        /*0012*/ 	.short	0x0070
        /*0014*/ 	.byte	0x00, 0xf0, 0x01, 0x2a


	//----- nvinfo : EIATTR_SPARSE_MMA_MASK
	.align		4
.L_365:
        /*0018*/ 	.byte	0x03, 0x50
        /*001a*/ 	.short	0x0000


	//----- nvinfo : EIATTR_MAXREG_COUNT
	.align		4
        /*001c*/ 	.byte	0x03, 0x1b
        /*001e*/ 	.short	0x00a8


	//----- nvinfo : EIATTR_NUM_BARRIERS
	.align		4
        /*0020*/ 	.byte	0x02, 0x4c
        /*0022*/ 	.byte	0x10
	.zero		1


	//----- nvinfo : EIATTR_EXTERNS
	.align		4
        /*0024*/ 	.byte	0x04, 0x0f
        /*0026*/ 	.short	(.L_367 - .L_366)


	//   ....[0]....
	.align		4
.L_366:
        /*0028*/ 	.word	index@(__assertfail)


	//----- nvinfo : EIATTR_ANNOTATIONS
	.align		4
.L_367:
        /*002c*/ 	.byte	0x04, 0x55
        /*002e*/ 	.short	(.L_369 - .L_368)


	//   ....[0]....
.L_368:
        /* <DEDUP_REMOVED lines=11> */


	//----- nvinfo : EIATTR_MERCURY_ISA_VERSION
	.align		4
.L_369:
        /*00c8*/ 	.byte	0x03, 0x5f
        /*00ca*/ 	.short	0x0101


	//----- nvinfo : EIATTR_UNUSED_LOAD_BYTE_OFFSET
	.align		4
        /*00cc*/ 	.byte	0x04, 0x44
        /*00ce*/ 	.short	(.L_371 - .L_370)


	//   ....[0]....
.L_370:
        /*00d0*/ 	.word	0x00000960
        /*00d4*/ 	.word	0x0000fff0


	//   ....[1]....
        /*00d8*/ 	.word	0x0000d8e0
        /*00dc*/ 	.word	0x0000fff0


	//----- nvinfo : EIATTR_INT_WARP_WIDE_INSTR_OFFSETS
	.align		4
.L_371:
        /*00e0*/ 	.byte	0x04, 0x31
        /*00e2*/ 	.short	(.L_373 - .L_372)


	//   ....[0]....
.L_372:
        /*00e4*/ 	.word	0x000000c0


	//   ....[1]....
        /*00e8*/ 	.word	0x000000d0


	//   ....[2]....
        /*00ec*/ 	.word	0x00000170


	//   ....[3]....
        /*00f0*/ 	.word	0x00013d90


	//   ....[4]....
        /*00f4*/ 	.word	0x00013e20


	//   ....[5]....
        /*00f8*/ 	.word	0x00017090


	//   ....[6]....
        /*00fc*/ 	.word	0x00017120


	//----- nvinfo : EIATTR_COOP_GROUP_MASK_REGIDS
	.align		4
.L_373:
        /*0100*/ 	.byte	0x04, 0x29
        /*0102*/ 	.short	(.L_375 - .L_374)


	//   ....[0]....
.L_374:
        /*0104*/ 	.word	0xffffffff


	//   ....[1]....
        /*0108*/ 	.word	0xffffffff


	//   ....[2]....
        /*010c*/ 	.word	0xffffffff


	//   ....[3]....
        /*0110*/ 	.word	0xffffffff


	//   ....[4]....
        /*0114*/ 	.word	0xffffffff


	//   ....[5]....
        /*0118*/ 	.word	0xffffffff


	//   ....[6]....
        /*011c*/ 	.word	0xffffffff


	//   ....[7]....
        /*0120*/ 	.word	0xffffffff


	//   ....[8]....
        /*0124*/ 	.word	0xffffffff


	//   ....[9]....
        /*0128*/ 	.word	0xffffffff


	//   ....[10]....
        /*012c*/ 	.word	0xffffffff


	//   ....[11]....
        /*0130*/ 	.word	0xffffffff


	//   ....[12]....
        /*0134*/ 	.word	0xffffffff


	//   ....[13]....
        /*0138*/ 	.word	0xffffffff


	//   ....[14]....
        /*013c*/ 	.word	0xffffffff


	//   ....[15]....
        /*0140*/ 	.word	0xffffffff


	//   ....[16]....
        /*0144*/ 	.word	0xffffffff


	//   ....[17]....
        /*0148*/ 	.word	0xffffffff


	//   ....[18]....
        /*014c*/ 	.word	0xffffffff


	//   ....[19]....
        /*0150*/ 	.word	0xffffffff


	//   ....[20]....
        /*0154*/ 	.word	0xffffffff


	//   ....[21]....
        /*0158*/ 	.word	0xffffffff


	//   ....[22]....
        /*015c*/ 	.word	0xffffffff


	//   ....[23]....
        /*0160*/ 	.word	0xffffffff


	//   ....[24]....
        /*0164*/ 	.word	0xffffffff


	//   ....[25]....
        /*0168*/ 	.word	0xffffffff


	//   ....[26]....
        /*016c*/ 	.word	0xffffffff


	//   ....[27]....
        /*0170*/ 	.word	0xffffffff


	//   ....[28]....
        /*0174*/ 	.word	0xffffffff


	//   ....[29]....
        /*0178*/ 	.word	0xffffffff


	//   ....[30]....
        /*017c*/ 	.word	0xffffffff


	//   ....[31]....
        /*0180*/ 	.word	0xffffffff


	//   ....[32]....
        /*0184*/ 	.word	0xffffffff


	//   ....[33]....
        /*0188*/ 	.word	0xffffffff


	//   ....[34]....
        /*018c*/ 	.word	0xffffffff


	//   ....[35]....
        /*0190*/ 	.word	0xffffffff


	//   ....[36]....
        /*0194*/ 	.word	0xffffffff


	//   ....[37]....
        /*0198*/ 	.word	0xffffffff


	//   ....[38]....
        /*019c*/ 	.word	0xffffffff


	//   ....[39]....
        /*01a0*/ 	.word	0xffffffff


	//   ....[40]....
        /*01a4*/ 	.word	0xffffffff


	//   ....[41]....
        /*01a8*/ 	.word	0xffffffff


	//   ....[42]....
        /*01ac*/ 	.word	0xffffffff


	//   ....[43]....
        /*01b0*/ 	.word	0xffffffff


	//   ....[44]....
        /*01b4*/ 	.word	0xffffffff


	//   ....[45]....
        /*01b8*/ 	.word	0xffffffff


	//   ....[46]....
        /*01bc*/ 	.word	0xffffffff


	//   ....[47]....
        /*01c0*/ 	.word	0xffffffff


	//   ....[48]....
        /*01c4*/ 	.word	0xffffffff


	//   ....[49]....
        /*01c8*/ 	.word	0xffffffff


	//   ....[50]....
        /*01cc*/ 	.word	0xffffffff


	//   ....[51]....
        /*01d0*/ 	.word	0xffffffff


	//   ....[52]....
        /*01d4*/ 	.word	0xffffffff


	//   ....[53]....
        /*01d8*/ 	.word	0xffffffff


	//   ....[54]....
        /*01dc*/ 	.word	0xffffffff


	//   ....[55]....
        /*01e0*/ 	.word	0xffffffff


	//   ....[56]....
        /*01e4*/ 	.word	0xffffffff


	//   ....[57]....
        /*01e8*/ 	.word	0xffffffff


	//   ....[58]....
        /*01ec*/ 	.word	0xffffffff


	//   ....[59]....
        /*01f0*/ 	.word	0xffffffff


	//   ....[60]....
        /*01f4*/ 	.word	0xffffffff


	//   ....[61]....
        /*01f8*/ 	.word	0xffffffff


	//   ....[62]....
        /*01fc*/ 	.word	0xffffffff


	//   ....[63]....
        /*0200*/ 	.word	0xffffffff


	//   ....[64]....
        /*0204*/ 	.word	0xffffffff


	//   ....[65]....
        /*0208*/ 	.word	0xffffffff


	//   ....[66]....
        /*020c*/ 	.word	0xffffffff


	//   ....[67]....
        /*0210*/ 	.word	0xffffffff


	//   ....[68]....
        /*0214*/ 	.word	0xffffffff


	//   ....[69]....
        /*0218*/ 	.word	0xffffffff


	//   ....[70]....
        /*021c*/ 	.word	0xffffffff


	//   ....[71]....
        /*0220*/ 	.word	0xffffffff


	//   ....[72]....
        /*0224*/ 	.word	0xffffffff


	//   ....[73]....
        /*0228*/ 	.word	0xffffffff


	//   ....[74]....
        /*022c*/ 	.word	0xffffffff


	//   ....[75]....
        /*0230*/ 	.word	0xffffffff


	//   ....[76]....
        /*0234*/ 	.word	0xffffffff


	//   ....[77]....
        /*0238*/ 	.word	0xffffffff


	//   ....[78]....
        /*023c*/ 	.word	0xffffffff


	//   ....[79]....
        /*0240*/ 	.word	0xffffffff


	//   ....[80]....
        /*0244*/ 	.word	0xffffffff


	//   ....[81]....
        /*0248*/ 	.word	0xffffffff


	//   ....[82]....
        /*024c*/ 	.word	0xffffffff


	//   ....[83]....
        /*0250*/ 	.word	0xffffffff


	//   ....[84]....
        /*0254*/ 	.word	0xffffffff


	//   ....[85]....
        /*0258*/ 	.word	0xffffffff


	//   ....[86]....
        /*025c*/ 	.word	0xffffffff


	//   ....[87]....
        /*0260*/ 	.word	0xffffffff


	//   ....[88]....
        /*0264*/ 	.word	0xffffffff


	//   ....[89]....
        /*0268*/ 	.word	0xffffffff


	//   ....[90]....
        /*026c*/ 	.word	0xffffffff


	//   ....[91]....
        /*0270*/ 	.word	0xffffffff


	//   ....[92]....
        /*0274*/ 	.word	0xffffffff


	//   ....[93]....
        /*0278*/ 	.word	0xffffffff


	//   ....[94]....
        /*027c*/ 	.word	0xffffffff


	//   ....[95]....
        /*0280*/ 	.word	0xffffffff


	//   ....[96]....
        /*0284*/ 	.word	0xffffffff


	//   ....[97]....
        /*0288*/ 	.word	0xffffffff


	//   ....[98]....
        /*028c*/ 	.word	0xffffffff


	//   ....[99]....
        /*0290*/ 	.word	0xffffffff


	//   ....[100]....
        /*0294*/ 	.word	0xffffffff


	//   ....[101]....
        /*0298*/ 	.word	0xffffffff


	//   ....[102]....
        /*029c*/ 	.word	0xffffffff


	//   ....[103]....
        /*02a0*/ 	.word	0xffffffff


	//   ....[104]....
        /*02a4*/ 	.word	0xffffffff


	//   ....[105]....
        /*02a8*/ 	.word	0xffffffff


	//   ....[106]....
        /*02ac*/ 	.word	0xffffffff


	//   ....[107]....
        /*02b0*/ 	.word	0xffffffff


	//   ....[108]....
        /*02b4*/ 	.word	0xffffffff


	//   ....[109]....
        /*02b8*/ 	.word	0xffffffff


	//   ....[110]....
        /*02bc*/ 	.word	0xffffffff


	//   ....[111]....
        /*02c0*/ 	.word	0xffffffff


	//   ....[112]....
        /*02c4*/ 	.word	0xffffffff


	//   ....[113]....
        /*02c8*/ 	.word	0xffffffff


	//   ....[114]....
        /*02cc*/ 	.word	0xffffffff


	//   ....[115]....
        /*02d0*/ 	.word	0xffffffff


	//   ....[116]....
        /*02d4*/ 	.word	0xffffffff


	//   ....[117]....
        /*02d8*/ 	.word	0xffffffff


	//   ....[118]....
        /*02dc*/ 	.word	0xffffffff


	//   ....[119]....
        /*02e0*/ 	.word	0xffffffff


	//   ....[120]....
        /*02e4*/ 	.word	0xffffffff


	//   ....[121]....
        /*02e8*/ 	.word	0xffffffff


	//   ....[122]....
        /*02ec*/ 	.word	0xffffffff


	//   ....[123]....
        /*02f0*/ 	.word	0xffffffff


	//   ....[124]....
        /*02f4*/ 	.word	0xffffffff


	//   ....[125]....
        /*02f8*/ 	.word	0xffffffff


	//   ....[126]....
        /*02fc*/ 	.word	0xffffffff


	//   ....[127]....
        /*0300*/ 	.word	0xffffffff


	//   ....[128]....
        /*0304*/ 	.word	0xffffffff


	//   ....[129]....
        /*0308*/ 	.word	0xffffffff


	//   ....[130]....
        /*030c*/ 	.word	0xffffffff


	//   ....[131]....
        /*0310*/ 	.word	0xffffffff


	//   ....[132]....
        /*0314*/ 	.word	0xffffffff


	//   ....[133]....
        /*0318*/ 	.word	0xffffffff


	//   ....[134]....
        /*031c*/ 	.word	0xffffffff


	//   ....[135]....
        /*0320*/ 	.word	0xffffffff


	//   ....[136]....
        /*0324*/ 	.word	0xffffffff


	//   ....[137]....
        /*0328*/ 	.word	0xffffffff


	//   ....[138]....
        /*032c*/ 	.word	0xffffffff


	//   ....[139]....
        /*0330*/ 	.word	0xffffffff


	//   ....[140]....
        /*0334*/ 	.word	0xffffffff


	//   ....[141]....
        /*0338*/ 	.word	0xffffffff


	//   ....[142]....
        /*033c*/ 	.word	0xffffffff


	//   ....[143]....
        /*0340*/ 	.word	0xffffffff


	//   ....[144]....
        /*0344*/ 	.word	0xffffffff


	//   ....[145]....
        /*0348*/ 	.word	0xffffffff


	//   ....[146]....
        /*034c*/ 	.word	0xffffffff


	//   ....[147]....
        /*0350*/ 	.word	0xffffffff


	//   ....[148]....
        /*0354*/ 	.word	0xffffffff


	//   ....[149]....
        /*0358*/ 	.word	0xffffffff


	//   ....[150]....
        /*035c*/ 	.word	0xffffffff


	//   ....[151]....
        /*0360*/ 	.word	0xffffffff


	//   ....[152]....
        /*0364*/ 	.word	0xffffffff


	//   ....[153]....
        /*0368*/ 	.word	0xffffffff


	//   ....[154]....
        /*036c*/ 	.word	0xffffffff


	//   ....[155]....
        /*0370*/ 	.word	0xffffffff


	//   ....[156]....
        /*0374*/ 	.word	0xffffffff


	//   ....[157]....
        /*0378*/ 	.word	0x0500000f


	//   ....[158]....
        /*037c*/ 	.word	0x0500000f


	//   ....[159]....
        /*0380*/ 	.word	0x0500000f


	//   ....[160]....
        /*0384*/ 	.word	0x0500000f


	//   ....[161]....
        /*0388*/ 	.word	0x0500000f


	//   ....[162]....
        /*038c*/ 	.word	0x0500000f


	//   ....[163]....
        /*0390*/ 	.word	0x0500000f


	//   ....[164]....
        /*0394*/ 	.word	0x0500000f


	//   ....[165]....
        /*0398*/ 	.word	0x0500000f


	//   ....[166]....
        /*039c*/ 	.word	0x0500000f


	//   ....[167]....
        /*03a0*/ 	.word	0x0500000f


	//   ....[168]....
        /*03a4*/ 	.word	0x0500000f


	//   ....[169]....
        /*03a8*/ 	.word	0x0500000f


	//   ....[170]....
        /*03ac*/ 	.word	0x0500000f


	//   ....[171]....
        /*03b0*/ 	.word	0x0500000f


	//   ....[172]....
        /*03b4*/ 	.word	0x0500000f


	//   ....[173]....
        /*03b8*/ 	.word	0x0500000f


	//   ....[174]....
        /*03bc*/ 	.word	0x0500000f


	//   ....[175]....
        /*03c0*/ 	.word	0x0500000f


	//   ....[176]....
        /*03c4*/ 	.word	0x0500000f


	//   ....[177]....
        /*03c8*/ 	.word	0x0500000f


	//   ....[178]....
        /*03cc*/ 	.word	0x0500000f


	//   ....[179]....
        /*03d0*/ 	.word	0x0500000f


	//   ....[180]....
        /*03d4*/ 	.word	0x0500000f


	//   ....[181]....
        /*03d8*/ 	.word	0x0500000f


	//   ....[182]....
        /*03dc*/ 	.word	0x0500000f


	//   ....[183]....
        /*03e0*/ 	.word	0x0500000f


	//   ....[184]....
        /*03e4*/ 	.word	0x0500000f


	//   ....[185]....
        /*03e8*/ 	.word	0x0500000f


	//   ....[186]....
        /*03ec*/ 	.word	0x0500000f


	//   ....[187]....
        /*03f0*/ 	.word	0x0500000f


	//   ....[188]....
        /*03f4*/ 	.word	0x0500000f


	//   ....[189]....
        /*03f8*/ 	.word	0x0500000f


	//   ....[190]....
        /*03fc*/ 	.word	0x0500000f


	//   ....[191]....
        /*0400*/ 	.word	0x0500000f


	//   ....[192]....
        /*0404*/ 	.word	0x0500000f


	//   ....[193]....
        /*0408*/ 	.word	0x0500000f


	//   ....[194]....
        /*040c*/ 	.word	0x0500000f


	//   ....[195]....
        /*0410*/ 	.word	0x0500000f


	//   ....[196]....
        /*0414*/ 	.word	0x0500000f


	//   ....[197]....
        /*0418*/ 	.word	0x0500000f


	//   ....[198]....
        /*041c*/ 	.word	0x0500000f


	//   ....[199]....
        /*0420*/ 	.word	0x0500000f


	//   ....[200]....
        /*0424*/ 	.word	0x0500000f


	//   ....[201]....
        /*0428*/ 	.word	0x0500000f


	//   ....[202]....
        /*042c*/ 	.word	0x0500000f


	//   ....[203]....
        /*0430*/ 	.word	0x0500000f


	//   ....[204]....
        /*0434*/ 	.word	0x0500000f


	//   ....[205]....
        /*0438*/ 	.word	0x0500000f


	//   ....[206]....
        /*043c*/ 	.word	0x0500000f


	//   ....[207]....
        /*0440*/ 	.word	0x0500000f


	//   ....[208]....
        /*0444*/ 	.word	0x0500000f


	//   ....[209]....
        /*0448*/ 	.word	0x0500000f


	//   ....[210]....
        /*044c*/ 	.word	0x0500000f


	//   ....[211]....
        /*0450*/ 	.word	0x0500000f


	//   ....[212]....
        /*0454*/ 	.word	0x0500000f


	//   ....[213]....
        /*0458*/ 	.word	0x0500000f


	//   ....[214]....
        /*045c*/ 	.word	0x0500000f


	//   ....[215]....
        /*0460*/ 	.word	0x0500000f


	//   ....[216]....
        /*0464*/ 	.word	0x0500000f


	//   ....[217]....
        /*0468*/ 	.word	0x0500000f


	//   ....[218]....
        /*046c*/ 	.word	0x0500000f


	//   ....[219]....
        /*0470*/ 	.word	0x0500000f


	//   ....[220]....
        /*0474*/ 	.word	0x0500000f


	//   ....[221]....
        /*0478*/ 	.word	0x0500000f


	//   ....[222]....
        /*047c*/ 	.word	0x0500000f


	//   ....[223]....
        /*0480*/ 	.word	0x0500000f


	//   ....[224]....
        /*0484*/ 	.word	0x0500000f


	//   ....[225]....
        /*0488*/ 	.word	0x0500000f


	//   ....[226]....
        /*048c*/ 	.word	0x0500000f


	//   ....[227]....
        /*0490*/ 	.word	0x0500000f


	//   ....[228]....
        /*0494*/ 	.word	0x0500000f


	//   ....[229]....
        /*0498*/ 	.word	0x0500000f


	//   ....[230]....
        /*049c*/ 	.word	0x0500000f


	//   ....[231]....
        /*04a0*/ 	.word	0x0500000f


	//   ....[232]....
        /*04a4*/ 	.word	0x0500000f


	//   ....[233]....
        /*04a8*/ 	.word	0x0500000f


	//   ....[234]....
        /*04ac*/ 	.word	0x0500000f


	//   ....[235]....
        /*04b0*/ 	.word	0x0500000f


	//   ....[236]....
        /*04b4*/ 	.word	0x0500000f


	//   ....[237]....
        /*04b8*/ 	.word	0x0500000f


	//   ....[238]....
        /*04bc*/ 	.word	0x0500000f


	//   ....[239]....
        /*04c0*/ 	.word	0x0500000f


	//   ....[240]....
        /*04c4*/ 	.word	0x0500000f


	//----- nvinfo : EIATTR_COOP_GROUP_INSTR_OFFSETS
	.align		4
.L_375:
        /*04c8*/ 	.byte	0x04, 0x28
        /*04ca*/ 	.short	(.L_377 - .L_376)


	//   ....[0]....
.L_376:
        /*04cc*/ 	.word	0x00000080


	//   ....[1]....
        /*04d0*/ 	.word	0x00000090


	//   ....[2]....
        /*04d4*/ 	.word	0x000002d0


	//   ....[3]....
        /*04d8*/ 	.word	0x00000430


	//   ....[4]....
        /*04dc*/ 	.word	0x00000550


	//   ....[5]....
        /*04e0*/ 	.word	0x000006b0


	//   ....[6]....
        /*04e4*/ 	.word	0x00002150


	//   ....[7]....
        /*04e8*/ 	.word	0x00002860


	//   ....[8]....
        /*04ec*/ 	.word	0x00002a80


	//   ....[9]....
        /*04f0*/ 	.word	0x000037c0


	//   ....[10]....
        /*04f4*/ 	.word	0x000038d0


	//   ....[11]....
        /*04f8*/ 	.word	0x00003ed0


	//   ....[12]....
        /*04fc*/ 	.word	0x00003f30


	//   ....[13]....
        /*0500*/ 	.word	0x000051c0


	//   ....[14]....
        /*0504*/ 	.word	0x00005bb0


	//   ....[15]....
        /*0508*/ 	.word	0x00006150


	//   ....[16]....
        /*050c*/ 	.word	0x00006270


	//   ....[17]....
        /*0510*/ 	.word	0x00006c10


	//   ....[18]....
        /*0514*/ 	.word	0x00006de0


	//   ....[19]....
        /*0518*/ 	.word	0x00008560


	//   ....[20]....
        /*051c*/ 	.word	0x00008580


	//   ....[21]....
        /*0520*/ 	.word	0x00008c80


	//   ....[22]....
        /*0524*/ 	.word	0x00008e50


	//   ....[23]....
        /*0528*/ 	.word	0x0000a260


	//   ....[24]....
        /*052c*/ 	.word	0x0000ac50


	//   ....[25]....
        /*0530*/ 	.word	0x0000b1f0


	//   ....[26]....
        /*0534*/ 	.word	0x0000b310


	//   ....[27]....
        /*0538*/ 	.word	0x0000bcb0


	//   ....[28]....
        /*053c*/ 	.word	0x0000be80


	//   ....[29]....
        /*0540*/ 	.word	0x0000ce60


	//   ....[30]....
        /*0544*/ 	.word	0x0000ced0


	//   ....[31]....
        /*0548*/ 	.word	0x0000cf30


	//   ....[32]....
        /*054c*/ 	.word	0x0000cf60


	//   ....[33]....
        /*0550*/ 	.word	0x0000e9d0


	//   ....[34]....
        /*0554*/ 	.word	0x0000e9e0


	//   ....[35]....
        /*0558*/ 	.word	0x0000e9f0


	//   ....[36]....
        /*055c*/ 	.word	0x0000ea00


	//   ....[37]....
        /*0560*/ 	.word	0x0000f4e0


	//   ....[38]....
        /*0564*/ 	.word	0x0000f500


	//   ....[39]....
        /*0568*/ 	.word	0x0000f6a0


	//   ....[40]....
        /*056c*/ 	.word	0x0000f6c0


	//   ....[41]....
        /*0570*/ 	.word	0x0000f800


	//   ....[42]....
        /*0574*/ 	.word	0x0000f820


	//   ....[43]....
        /*0578*/ 	.word	0x0000f970


	//   ....[44]....
        /*057c*/ 	.word	0x0000f990


	//   ....[45]....
        /*0580*/ 	.word	0x0000ff20


	//   ....[46]....
        /*0584*/ 	.word	0x0000ff50


	//   ....[47]....
        /*0588*/ 	.word	0x00010830


	//   ....[48]....
        /*058c*/ 	.word	0x00010840


	//   ....[49]....
        /*0590*/ 	.word	0x00011b20


	//   ....[50]....
        /*0594*/ 	.word	0x00011b50


	//   ....[51]....
        /*0598*/ 	.word	0x00011cc0


	//   ....[52]....
        /*059c*/ 	.word	0x00011ce0


	//   ....[53]....
        /*05a0*/ 	.word	0x00011e20


	//   ....[54]....
        /*05a4*/ 	.word	0x00011e40


	//   ....[55]....
        /*05a8*/ 	.word	0x00011f90


	//   ....[56]....
        /*05ac*/ 	.word	0x00011fb0


	//   ....[57]....
        /*05b0*/ 	.word	0x00012190


	//   ....[58]....
        /*05b4*/ 	.word	0x00012380


	//   ....[59]....
        /*05b8*/ 	.word	0x000123b0


	//   ....[60]....
        /*05bc*/ 	.word	0x000123e0


	//   ....[61]....
        /*05c0*/ 	.word	0x00012410


	//   ....[62]....
        /*05c4*/ 	.word	0x00012440


	//   ....[63]....
        /*05c8*/ 	.word	0x00012470


	//   ....[64]....
        /*05cc*/ 	.word	0x000125e0


	//   ....[65]....
        /*05d0*/ 	.word	0x00012610


	//   ....[66]....
        /*05d4*/ 	.word	0x00012640


	//   ....[67]....
        /*05d8*/ 	.word	0x00012670


	//   ....[68]....
        /*05dc*/ 	.word	0x000126a0


	//   ....[69]....
        /*05e0*/ 	.word	0x000126d0


	//   ....[70]....
        /*05e4*/ 	.word	0x00012760


	//   ....[71]....
        /*05e8*/ 	.word	0x00012790


	//   ....[72]....
        /*05ec*/ 	.word	0x000127a0


	//   ....[73]....
        /*05f0*/ 	.word	0x000127e0


	//   ....[74]....
        /*05f4*/ 	.word	0x00014960


	//   ....[75]....
        /*05f8*/ 	.word	0x00014980


	//   ....[76]....
        /*05fc*/ 	.word	0x00014a10


	//   ....[77]....
        /*0600*/ 	.word	0x00014a30


	//   ....[78]....
        /*0604*/ 	.word	0x00014ab0


	//   ....[79]....
        /*0608*/ 	.word	0x00014ad0


	//   ....[80]....
        /*060c*/ 	.word	0x00014b50


	//   ....[81]....
        /*0610*/ 	.word	0x00014b70


	//   ....[82]....
        /*0614*/ 	.word	0x00014bf0


	//   ....[83]....
        /*0618*/ 	.word	0x00014c10


	//   ....[84]....
        /*061c*/ 	.word	0x00014c20


	//   ....[85]....
        /*0620*/ 	.word	0x00014c30


	//   ....[86]....
        /*0624*/ 	.word	0x00015330


	//   ....[87]....
        /*0628*/ 	.word	0x00015360


	//   ....[88]....
        /*062c*/ 	.word	0x00015390


	//   ....[89]....
        /*0630*/ 	.word	0x00015420


	//   ....[90]....
        /*0634*/ 	.word	0x00015430


	//   ....[91]....
        /*0638*/ 	.word	0x000154c0


	//   ....[92]....
        /*063c*/ 	.word	0x000154d0


	//   ....[93]....
        /*0640*/ 	.word	0x00015560


	//   ....[94]....
        /*0644*/ 	.word	0x00015570


	//   ....[95]....
        /*0648*/ 	.word	0x00015600


	//   ....[96]....
        /*064c*/ 	.word	0x00015610


	//   ....[97]....
        /*0650*/ 	.word	0x000156a0


	//   ....[98]....
        /*0654*/ 	.word	0x000156b0


	//   ....[99]....
        /*0658*/ 	.word	0x00015730


	//   ....[100]....
        /*065c*/ 	.word	0x00015740


	//   ....[101]....
        /*0660*/ 	.word	0x00015750


	//   ....[102]....
        /*0664*/ 	.word	0x00015c40


	//   ....[103]....
        /*0668*/ 	.word	0x00015c60


	//   ....[104]....
        /*066c*/ 	.word	0x00015cb0


	//   ....[105]....
        /*0670*/ 	.word	0x00015d60


	//   ....[106]....
        /*0674*/ 	.word	0x00015d80


	//   ....[107]....
        /*0678*/ 	.word	0x00015e30


	//   ....[108]....
        /*067c*/ 	.word	0x00015e40


	//   ....[109]....
        /*0680*/ 	.word	0x00015e70


	//   ....[110]....
        /*0684*/ 	.word	0x00015f00


	//   ....[111]....
        /*0688*/ 	.word	0x00015fa0


	//   ....[112]....
        /*068c*/ 	.word	0x00015fc0


	//   ....[113]....
        /*0690*/ 	.word	0x00015fd0


	//   ....[114]....
        /*0694*/ 	.word	0x000166f0


	//   ....[115]....
        /*0698*/ 	.word	0x00016710


	//   ....[116]....
        /*069c*/ 	.word	0x00016720


	//   ....[117]....
        /*06a0*/ 	.word	0x00016760


	//   ....[118]....
        /*06a4*/ 	.word	0x00016770


	//   ....[119]....
        /*06a8*/ 	.word	0x000167b0


	//   ....[120]....
        /*06ac*/ 	.word	0x000167c0


	//   ....[121]....
        /*06b0*/ 	.word	0x00016800


	//   ....[122]....
        /*06b4*/ 	.word	0x00016810


	//   ....[123]....
        /*06b8*/ 	.word	0x00016850


	//   ....[124]....
        /*06bc*/ 	.word	0x00016860


	//   ....[125]....
        /*06c0*/ 	.word	0x00016870


	//   ....[126]....
        /*06c4*/ 	.word	0x00016bc0


	//   ....[127]....
        /*06c8*/ 	.word	0x00016be0


	//   ....[128]....
        /*06cc*/ 	.word	0x00016bf0


	//   ....[129]....
        /*06d0*/ 	.word	0x00016c00


	//   ....[130]....
        /*06d4*/ 	.word	0x00016c10


	//   ....[131]....
        /*06d8*/ 	.word	0x00016c30


	//   ....[132]....
        /*06dc*/ 	.word	0x00016ca0


	//   ....[133]....
        /*06e0*/ 	.word	0x00016cd0


	//   ....[134]....
        /*06e4*/ 	.word	0x00016ce0


	//   ....[135]....
        /*06e8*/ 	.word	0x00016d50


	//   ....[136]....
        /*06ec*/ 	.word	0x00016d60


	//   ....[137]....
        /*06f0*/ 	.word	0x00016e60


	//   ....[138]....
        /*06f4*/ 	.word	0x00017350


	//   ....[139]....
        /*06f8*/ 	.word	0x00017380


	//   ....[140]....
        /*06fc*/ 	.word	0x000173e0


	//   ....[141]....
        /*0700*/ 	.word	0x00017410


	//   ....[142]....
        /*0704*/ 	.word	0x00017440


	//   ....[143]....
        /*0708*/ 	.word	0x00017470


	//   ....[144]....
        /*070c*/ 	.word	0x000174a0


	//   ....[145]....
        /*0710*/ 	.word	0x000174d0


	//   ....[146]....
        /*0714*/ 	.word	0x00017670


	//   ....[147]....
        /*0718*/ 	.word	0x000176a0


	//   ....[148]....
        /*071c*/ 	.word	0x000176d0


	//   ....[149]....
        /*0720*/ 	.word	0x00017700


	//   ....[150]....
        /*0724*/ 	.word	0x00017730


	//   ....[151]....
        /*0728*/ 	.word	0x00017760


	//   ....[152]....
        /*072c*/ 	.word	0x00017820


	//   ....[153]....
        /*0730*/ 	.word	0x00017840


	//   ....[154]....
        /*0734*/ 	.word	0x00017860


	//   ....[155]....
        /*0738*/ 	.word	0x000178c0


	//   ....[156]....
        /*073c*/ 	.word	0x000182e0


	//   ....[157]....
        /*0740*/ 	.word	0x00018940


	//   ....[158]....
        /*0744*/ 	.word	0x00018a30


	//   ....[159]....
        /*0748*/ 	.word	0x00018ad0


	//   ....[160]....
        /*074c*/ 	.word	0x00018b30


	//   ....[161]....
        /*0750*/ 	.word	0x00018c20


	//   ....[162]....
        /*0754*/ 	.word	0x00018c90


	//   ....[163]....
        /*0758*/ 	.word	0x00018d80


	//   ....[164]....
        /*075c*/ 	.word	0x00018df0


	//   ....[165]....
        /*0760*/ 	.word	0x00018ee0


	//   ....[166]....
        /*0764*/ 	.word	0x00018f50


	//   ....[167]....
        /*0768*/ 	.word	0x00019040


	//   ....[168]....
        /*076c*/ 	.word	0x000190b0


	//   ....[169]....
        /*0770*/ 	.word	0x00019150


	//   ....[170]....
        /*0774*/ 	.word	0x00019240


	//   ....[171]....
        /*0778*/ 	.word	0x000192b0


	//   ....[172]....
        /*077c*/ 	.word	0x00019310


	//   ....[173]....
        /*0780*/ 	.word	0x00019400


	//   ....[174]....
        /*0784*/ 	.word	0x00019460


	//   ....[175]....
        /*0788*/ 	.word	0x00019560


	//   ....[176]....
        /*078c*/ 	.word	0x000195c0


	//   ....[177]....
        /*0790*/ 	.word	0x000196c0


	//   ....[178]....
        /*0794*/ 	.word	0x00019720


	//   ....[179]....
        /*0798*/ 	.word	0x00019820


	//   ....[180]....
        /*079c*/ 	.word	0x00019880


	//   ....[181]....
        /*07a0*/ 	.word	0x00019980


	//   ....[182]....
        /*07a4*/ 	.word	0x000199e0


	//   ....[183]....
        /*07a8*/ 	.word	0x00019ae0


	//   ....[184]....
        /*07ac*/ 	.word	0x00019b40


	//   ....[185]....
        /*07b0*/ 	.word	0x00019c20


	//   ....[186]....
        /*07b4*/ 	.word	0x00019d50


	//   ....[187]....
        /*07b8*/ 	.word	0x00019e30


	//   ....[188]....
        /*07bc*/ 	.word	0x00019ec0


	//   ....[189]....
        /*07c0*/ 	.word	0x00019fd0


	//   ....[190]....
        /*07c4*/ 	.word	0x0001a030


	//   ....[191]....
        /*07c8*/ 	.word	0x0001a140


	//   ....[192]....
        /*07cc*/ 	.word	0x0001a1a0


	//   ....[193]....
        /*07d0*/ 	.word	0x0001a2b0


	//   ....[194]....
        /*07d4*/ 	.word	0x0001a310


	//   ....[195]....
        /*07d8*/ 	.word	0x0001a420


	//   ....[196]....
        /*07dc*/ 	.word	0x0001a480


	//   ....[197]....
        /*07e0*/ 	.word	0x0001a540


	//   ....[198]....
        /*07e4*/ 	.word	0x0001a6a0


	//   ....[199]....
        /*07e8*/ 	.word	0x0001a740


	//   ....[200]....
        /*07ec*/ 	.word	0x0001a7a0


	//   ....[201]....
        /*07f0*/ 	.word	0x0001a850


	//   ....[202]....
        /*07f4*/ 	.word	0x0001a8b0


	//   ....[203]....
        /*07f8*/ 	.word	0x0001a960


	//   ....[204]....
        /*07fc*/ 	.word	0x0001a9c0


	//   ....[205]....
        /*0800*/ 	.word	0x0001aa70


	//   ....[206]....
        /*0804*/ 	.word	0x0001aad0


	//   ....[207]....
        /*0808*/ 	.word	0x0001ab80


	//   ....[208]....
        /*080c*/ 	.word	0x0001abe0


	//   ....[209]....
        /*0810*/ 	.word	0x0001ac90


	//   ....[210]....
        /*0814*/ 	.word	0x0001ad70


	//   ....[211]....
        /*0818*/ 	.word	0x0001ae10


	//   ....[212]....
        /*081c*/ 	.word	0x0001ae70


	//   ....[213]....
        /*0820*/ 	.word	0x0001af40


	//   ....[214]....
        /*0824*/ 	.word	0x0001afa0


	//   ....[215]....
        /*0828*/ 	.word	0x0001b070


	//   ....[216]....
        /*082c*/ 	.word	0x0001b0d0


	//   ....[217]....
        /*0830*/ 	.word	0x0001b1b0


	//   ....[218]....
        /*0834*/ 	.word	0x0001b210


	//   ....[219]....
        /*0838*/ 	.word	0x0001b2e0


	//   ....[220]....
        /*083c*/ 	.word	0x0001b340


	//   ....[221]....
        /*0840*/ 	.word	0x0001b410


	//   ....[222]....
        /*0844*/ 	.word	0x0001b4a0


	//   ....[223]....
        /*0848*/ 	.word	0x0001b540


	//   ....[224]....
        /*084c*/ 	.word	0x0001b6c0


	//   ....[225]....
        /*0850*/ 	.word	0x0001b730


	//   ....[226]....
        /*0854*/ 	.word	0x0001b7a0


	//   ....[227]....
        /*0858*/ 	.word	0x0001b810


	//   ....[228]....
        /*085c*/ 	.word	0x0001b880


	//   ....[229]....
        /*0860*/ 	.word	0x0001b900


	//   ....[230]....
        /*0864*/ 	.word	0x0001b980


	//   ....[231]....
        /*0868*/ 	.word	0x0001ba10


	//   ....[232]....
        /*086c*/ 	.word	0x0001ba80


	//   ....[233]....
        /*0870*/ 	.word	0x0001baf0


	//   ....[234]....
        /*0874*/ 	.word	0x0001bb60


	//   ....[235]....
        /*0878*/ 	.word	0x0001bbe0


	//   ....[236]....
        /*087c*/ 	.word	0x0001bc50


	//   ....[237]....
        /*0880*/ 	.word	0x0001bce0


	//   ....[238]....
        /*0884*/ 	.word	0x0001bd40


	//   ....[239]....
        /*0888*/ 	.word	0x0001bdd0


	//   ....[240]....
        /*088c*/ 	.word	0x0001bf00


	//----- nvinfo : EIATTR_REG_RECONFIG
	.align		4
.L_377:
        /*0890*/ 	.byte	0x01, 0x54
	.zero		2


	//----- nvinfo : EIATTR_SYSCALL_OFFSETS
	.align		4
        /*0894*/ 	.byte	0x04, 0x46
        /*0896*/ 	.short	(.L_379 - .L_378)


	//   ....[0]....
.L_378:
        /*0898*/ 	.word	0x000022d0


	//   ....[1]....
        /*089c*/ 	.word	0x00013f80


	//   ....[2]....
        /*08a0*/ 	.word	0x000140d0


	//   ....[3]....
        /*08a4*/ 	.word	0x000141c0


	//   ....[4]....
        /*08a8*/ 	.word	0x00014f50


	//----- nvinfo : EIATTR_MBARRIER_INSTR_OFFSETS
	.align		4
.L_379:
        /*08ac*/ 	.byte	0x04, 0x39
        /*08ae*/ 	.short	(.L_381 - .L_380)


	//   ....[0]....
.L_380:
        /*08b0*/ 	.word	0x00000180
        /*08b4*/ 	.word	0x000000ff
        /*08b8*/ 	.word	0x00022800
        /*08bc*/ 	.short	0x0100
        /*08be*/ 	.byte	0x08
	.zero		1


	//   ....[1]....
        /*08c0*/ 	.word	0x00000190
        /*08c4*/ 	.word	0x000000ff
        /*08c8*/ 	.word	0x00022820
        /*08cc*/ 	.short	0x0100
        /*08ce*/ 	.byte	0x08
	.zero		1


	//   ....[2]....
        /*08d0*/ 	.word	0x00000280
        /*08d4*/ 	.word	0x000000ff
        /*08d8*/ 	.word	0x00022830
        /*08dc*/ 	.short	0x0100
        /*08de*/ 	.byte	0x08
	.zero		1


	//   ....[3]....
        /*08e0*/ 	.word	0x00000290
        /*08e4*/ 	.word	0x000000ff
        /*08e8*/ 	.word	0x00022840
        /*08ec*/ 	.short	0x0100
        /*08ee*/ 	.byte	0x08
	.zero		1


	//   ....[4]....
        /*08f0*/ 	.word	0x000002a0
        /*08f4*/ 	.word	0x000000ff
        /*08f8*/ 	.word	0x00022838
        /*08fc*/ 	.short	0x0100
        /*08fe*/ 	.byte	0x08
	.zero		1


	//   ....[5]....
        /*0900*/ 	.word	0x000002b0
        /*0904*/ 	.word	0x000000ff
        /*0908*/ 	.word	0x00022848
        /*090c*/ 	.short	0x0100
        /*090e*/ 	.byte	0x08
	.zero		1


	//   ....[6]....
        /*0910*/ 	.word	0x000003e0
        /*0914*/ 	.word	0x000000ff
        /*0918*/ 	.word	0x00022850
        /*091c*/ 	.short	0x0100
        /*091e*/ 	.byte	0x08
	.zero		1


	//   ....[7]....
        /*0920*/ 	.word	0x000003f0
        /*0924*/ 	.word	0x000000ff
        /*0928*/ 	.word	0x00022860
        /*092c*/ 	.short	0x0100
        /*092e*/ 	.byte	0x08
	.zero		1


	//   ....[8]....
        /*0930*/ 	.word	0x00000400
        /*0934*/ 	.word	0x000000ff
        /*0938*/ 	.word	0x00022858
        /*093c*/ 	.short	0x0100
        /*093e*/ 	.byte	0x08
	.zero		1


	//   ....[9]....
        /*0940*/ 	.word	0x00000410
        /*0944*/ 	.word	0x000000ff
        /*0948*/ 	.word	0x00022868
        /*094c*/ 	.short	0x0100
        /*094e*/ 	.byte	0x08
	.zero		1


	//   ....[10]....
        /*0950*/ 	.word	0x00000500
        /*0954*/ 	.word	0x000000ff
        /*0958*/ 	.word	0x00022870
        /*095c*/ 	.short	0x0100
        /*095e*/ 	.byte	0x06
	.zero		1


	//   ....[11]....
        /*0960*/ 	.word	0x00000510
        /*0964*/ 	.word	0x000000ff
        /*0968*/ 	.word	0x00022880
        /*096c*/ 	.short	0x0100
        /*096e*/ 	.byte	0x06
	.zero		1


	//   ....[12]....
        /*0970*/ 	.word	0x00000520
        /*0974*/ 	.word	0x000000ff
        /*0978*/ 	.word	0x00022878
        /*097c*/ 	.short	0x0100
        /*097e*/ 	.byte	0x06
	.zero		1


	//   ....[13]....
        /*0980*/ 	.word	0x00000530
        /*0984*/ 	.word	0x000000ff
        /*0988*/ 	.word	0x00022888
        /*098c*/ 	.short	0x0100
        /*098e*/ 	.byte	0x06
	.zero		1


	//   ....[14]....
        /*0990*/ 	.word	0x00000660
        /*0994*/ 	.word	0x000000ff
        /*0998*/ 	.word	0x00022890
        /*099c*/ 	.short	0x0100
        /*099e*/ 	.byte	0x08
	.zero		1


	//   ....[15]....
        /*09a0*/ 	.word	0x00000670
        /*09a4*/ 	.word	0x000000ff
        /*09a8*/ 	.word	0x000228a0
        /*09ac*/ 	.short	0x0100
        /*09ae*/ 	.byte	0x08
	.zero		1


	//   ....[16]....
        /*09b0*/ 	.word	0x00000680
        /*09b4*/ 	.word	0x000000ff
        /*09b8*/ 	.word	0x00022898
        /*09bc*/ 	.short	0x0100
        /*09be*/ 	.byte	0x08
	.zero		1


	//   ....[17]....
        /*09c0*/ 	.word	0x00000690
        /*09c4*/ 	.word	0x000000ff
        /*09c8*/ 	.word	0x000228a8
        /*09cc*/ 	.short	0x0100
        /*09ce*/ 	.byte	0x08
	.zero		1


	//   ....[18]....
        /*09d0*/ 	.word	0x000007d0
        /*09d4*/ 	.word	0x000000ff
        /*09d8*/ 	.word	0x000228b0
        /*09dc*/ 	.short	0x0100
        /*09de*/ 	.byte	0x08
	.zero		1


	//   ....[19]....
        /*09e0*/ 	.word	0x000007e0
        /*09e4*/ 	.word	0x000000ff
        /*09e8*/ 	.word	0x000228c0
        /*09ec*/ 	.short	0x0100
        /*09ee*/ 	.byte	0x08
	.zero		1


	//   ....[20]....
        /*09f0*/ 	.word	0x000007f0
        /*09f4*/ 	.word	0x000000ff
        /*09f8*/ 	.word	0x000228b8
        /*09fc*/ 	.short	0x0100
        /*09fe*/ 	.byte	0x08
	.zero		1


	//   ....[21]....
        /*0a00*/ 	.word	0x00000800
        /*0a04*/ 	.word	0x000000ff
        /*0a08*/ 	.word	0x000228c8
        /*0a0c*/ 	.short	0x0100
        /*0a0e*/ 	.byte	0x08
	.zero		1


	//   ....[22]....
        /*0a10*/ 	.word	0x00002380
        /*0a14*/ 	.word	0x00000006
        /*0a18*/ 	.word	0x00022800
        /*0a1c*/ 	.short	0x010a
        /*0a1e*/ 	.byte	0x3f
	.zero		1


	//   ....[23]....
        /*0a20*/ 	.word	0x00002450
        /*0a24*/ 	.word	0x000000ff
        /*0a28*/ 	.word	0x00022830
        /*0a2c*/ 	.short	0x010a
        /*0a2e*/ 	.byte	0x16
	.zero		1


	//   ....[24]....
        /*0a30*/ 	.word	0x00002490
        /*0a34*/ 	.word	0x000000ff
        /*0a38*/ 	.word	0x00022830
        /*0a3c*/ 	.short	0x010a
        /*0a3e*/ 	.byte	0x16
	.zero		1


	//   ....[25]....
        /*0a40*/ 	.word	0x000027e0
        /*0a44*/ 	.word	0x000000ff
        /*0a48*/ 	.word	0x00000000
        /*0a4c*/ 	.short	0x0101
        /*0a4e*/ 	.byte	0x06
	.zero		1


	//   ....[26]....
        /*0a50*/ 	.word	0x00004770
        /*0a54*/ 	.word	0x000000ff
        /*0a58*/ 	.word	0x00022850
        /*0a5c*/ 	.short	0x010a
        /*0a5e*/ 	.byte	0x16
	.zero		1


	//   ....[27]....
        /*0a60*/ 	.word	0x000047b0
        /*0a64*/ 	.word	0x000000ff
        /*0a68*/ 	.word	0x00022850
        /*0a6c*/ 	.short	0x010a
        /*0a6e*/ 	.byte	0x16
	.zero		1


	//   ....[28]....
        /*0a70*/ 	.word	0x00004b10
        /*0a74*/ 	.word	0x000000ff
        /*0a78*/ 	.word	0x00000000
        /*0a7c*/ 	.short	0x0101
        /*0a7e*/ 	.byte	0x16
	.zero		1


	//   ....[29]....
        /*0a80*/ 	.word	0x00004ea0
        /*0a84*/ 	.word	0x000000ff
        /*0a88*/ 	.word	0x00022830
        /*0a8c*/ 	.short	0x010a
        /*0a8e*/ 	.byte	0x1a
	.zero		1


	//   ....[30]....
        /*0a90*/ 	.word	0x00004ee0
        /*0a94*/ 	.word	0x000000ff
        /*0a98*/ 	.word	0x00022830
        /*0a9c*/ 	.short	0x010a
        /*0a9e*/ 	.byte	0x1a
	.zero		1


	//   ....[31]....
        /*0aa0*/ 	.word	0x00005120
        /*0aa4*/ 	.word	0x000000ff
        /*0aa8*/ 	.word	0x00000000
        /*0aac*/ 	.short	0x0101
        /*0aae*/ 	.byte	0x06
	.zero		1


	//   ....[32]....
        /*0ab0*/ 	.word	0x00007a40
        /*0ab4*/ 	.word	0x000000ff
        /*0ab8*/ 	.word	0x00022850
        /*0abc*/ 	.short	0x010a
        /*0abe*/ 	.byte	0x1a
	.zero		1


	//   ....[33]....
        /*0ac0*/ 	.word	0x00007a80
        /*0ac4*/ 	.word	0x000000ff
        /*0ac8*/ 	.word	0x00022850
        /*0acc*/ 	.short	0x010a
        /*0ace*/ 	.byte	0x1a
	.zero		1


	//   ....[34]....
        /*0ad0*/ 	.word	0x00007da0
        /*0ad4*/ 	.word	0x000000ff
        /*0ad8*/ 	.word	0x00000000
        /*0adc*/ 	.short	0x0101
        /*0ade*/ 	.byte	0x1a
	.zero		1


	//   ....[35]....
        /*0ae0*/ 	.word	0x000081a0
        /*0ae4*/ 	.word	0x000000ff
        /*0ae8*/ 	.word	0x00022830
        /*0aec*/ 	.short	0x010a
        /*0aee*/ 	.byte	0x18
	.zero		1


	//   ....[36]....
        /*0af0*/ 	.word	0x000081e0
        /*0af4*/ 	.word	0x000000ff
        /*0af8*/ 	.word	0x00022830
        /*0afc*/ 	.short	0x010a
        /*0afe*/ 	.byte	0x18
	.zero		1


	//   ....[37]....
        /*0b00*/ 	.word	0x00008410
        /*0b04*/ 	.word	0x000000ff
        /*0b08*/ 	.word	0x00000000
        /*0b0c*/ 	.short	0x0101
        /*0b0e*/ 	.byte	0x06
	.zero		1


	//   ....[38]....
        /*0b10*/ 	.word	0x00009a80
        /*0b14*/ 	.word	0x000000ff
        /*0b18*/ 	.word	0x00022850
        /*0b1c*/ 	.short	0x010a
        /*0b1e*/ 	.byte	0x18
	.zero		1


	//   ....[39]....
        /*0b20*/ 	.word	0x00009ac0
        /*0b24*/ 	.word	0x000000ff
        /*0b28*/ 	.word	0x00022850
        /*0b2c*/ 	.short	0x010a
        /*0b2e*/ 	.byte	0x18
	.zero		1


	//   ....[40]....
        /*0b30*/ 	.word	0x00009dc0
        /*0b34*/ 	.word	0x000000ff
        /*0b38*/ 	.word	0x00000000
        /*0b3c*/ 	.short	0x0101
        /*0b3e*/ 	.byte	0x18
	.zero		1


	//   ....[41]....
        /*0b40*/ 	.word	0x00009f40
        /*0b44*/ 	.word	0x000000ff
        /*0b48*/ 	.word	0x00022830
        /*0b4c*/ 	.short	0x010a
        /*0b4e*/ 	.byte	0x17
	.zero		1


	//   ....[42]....
        /*0b50*/ 	.word	0x00009f80
        /*0b54*/ 	.word	0x000000ff
        /*0b58*/ 	.word	0x00022830
        /*0b5c*/ 	.short	0x010a
        /*0b5e*/ 	.byte	0x17
	.zero		1


	//   ....[43]....
        /*0b60*/ 	.word	0x0000a1c0
        /*0b64*/ 	.word	0x000000ff
        /*0b68*/ 	.word	0x00000000
        /*0b6c*/ 	.short	0x0101
        /*0b6e*/ 	.byte	0x06
	.zero		1


	//   ....[44]....
        /*0b70*/ 	.word	0x0000cae0
        /*0b74*/ 	.word	0x000000ff
        /*0b78*/ 	.word	0x00022850
        /*0b7c*/ 	.short	0x010a
        /*0b7e*/ 	.byte	0x17
	.zero		1


	//   ....[45]....
        /*0b80*/ 	.word	0x0000cb20
        /*0b84*/ 	.word	0x000000ff
        /*0b88*/ 	.word	0x00022850
        /*0b8c*/ 	.short	0x010a
        /*0b8e*/ 	.byte	0x17
	.zero		1


	//   ....[46]....
        /*0b90*/ 	.word	0x0000ce40
        /*0b94*/ 	.word	0x000000ff
        /*0b98*/ 	.word	0x00000000
        /*0b9c*/ 	.short	0x0101
        /*0b9e*/ 	.byte	0x17
	.zero		1


	//   ....[47]....
        /*0ba0*/ 	.word	0x0000f4d0
        /*0ba4*/ 	.word	0x000000ff
        /*0ba8*/ 	.word	0x00000000
        /*0bac*/ 	.short	0x0101
        /*0bae*/ 	.byte	0x08
	.zero		1


	//   ....[48]....
        /*0bb0*/ 	.word	0x0000fd70
        /*0bb4*/ 	.word	0x000000ff
        /*0bb8*/ 	.word	0x00000000
        /*0bbc*/ 	.short	0x0101
        /*0bbe*/ 	.byte	0x08
	.zero		1


	//   ....[49]....
        /*0bc0*/ 	.word	0x00014700
        /*0bc4*/ 	.word	0x00000013
        /*0bc8*/ 	.word	0x00022840
        /*0bcc*/ 	.short	0x010a
        /*0bce*/ 	.byte	0x3f
	.zero		1


	//   ....[50]....
        /*0bd0*/ 	.word	0x00014d30
        /*0bd4*/ 	.word	0x00000013
        /*0bd8*/ 	.word	0x00022830
        /*0bdc*/ 	.short	0x0107
        /*0bde*/ 	.byte	0x3f
	.zero		1


	//   ....[51]....
        /*0be0*/ 	.word	0x00014e00
        /*0be4*/ 	.word	0x00000013
        /*0be8*/ 	.word	0x00022830
        /*0bec*/ 	.short	0x0101
        /*0bee*/ 	.byte	0x3f
	.zero		1


	//   ....[52]....
        /*0bf0*/ 	.word	0x00015850
        /*0bf4*/ 	.word	0x00000011
        /*0bf8*/ 	.word	0x00022800
        /*0bfc*/ 	.short	0x0107
        /*0bfe*/ 	.byte	0x3f
	.zero		1


	//   ....[53]....
        /*0c00*/ 	.word	0x00015940
        /*0c04*/ 	.word	0x00000011
        /*0c08*/ 	.word	0x00022800
        /*0c0c*/ 	.short	0x0101
        /*0c0e*/ 	.byte	0x3f
	.zero		1


	//   ....[54]....
        /*0c10*/ 	.word	0x00015960
        /*0c14*/ 	.word	0x00000011
        /*0c18*/ 	.word	0x00022820
        /*0c1c*/ 	.short	0x010a
        /*0c1e*/ 	.byte	0x3f
	.zero		1


	//   ....[55]....
        /*0c20*/ 	.word	0x000159f0
        /*0c24*/ 	.word	0x00000013
        /*0c28*/ 	.word	0x00022860
        /*0c2c*/ 	.short	0x010a
        /*0c2e*/ 	.byte	0x3f
	.zero		1


	//   ....[56]....
        /*0c30*/ 	.word	0x00016150
        /*0c34*/ 	.word	0x00000013
        /*0c38*/ 	.word	0x00022850
        /*0c3c*/ 	.short	0x0107
        /*0c3e*/ 	.byte	0x3f
	.zero		1


	//   ....[57]....
        /*0c40*/ 	.word	0x00016220
        /*0c44*/ 	.word	0x00000013
        /*0c48*/ 	.word	0x00022850
        /*0c4c*/ 	.short	0x0101
        /*0c4e*/ 	.byte	0x3f
	.zero		1


	//   ....[58]....
        /*0c50*/ 	.word	0x00016570
        /*0c54*/ 	.word	0x0000000a
        /*0c58*/ 	.word	0x00022840
        /*0c5c*/ 	.short	0x010a
        /*0c5e*/ 	.byte	0x3f
	.zero		1


	//   ....[59]....
        /*0c60*/ 	.word	0x00016920
        /*0c64*/ 	.word	0x0000000a
        /*0c68*/ 	.word	0x00022830
        /*0c6c*/ 	.short	0x0107
        /*0c6e*/ 	.byte	0x3f
	.zero		1


	//   ....[60]....
        /*0c70*/ 	.word	0x000169e0
        /*0c74*/ 	.word	0x0000000a
        /*0c78*/ 	.word	0x00022830
        /*0c7c*/ 	.short	0x0101
        /*0c7e*/ 	.byte	0x3f
	.zero		1


	//   ....[61]....
        /*0c80*/ 	.word	0x00016a10
        /*0c84*/ 	.word	0x0000000a
        /*0c88*/ 	.word	0x00022860
        /*0c8c*/ 	.short	0x010a
        /*0c8e*/ 	.byte	0x3f
	.zero		1


	//   ....[62]....
        /*0c90*/ 	.word	0x00016f10
        /*0c94*/ 	.word	0x0000000a
        /*0c98*/ 	.word	0x00022850
        /*0c9c*/ 	.short	0x0107
        /*0c9e*/ 	.byte	0x3f
	.zero		1


	//   ....[63]....
        /*0ca0*/ 	.word	0x00016fd0
        /*0ca4*/ 	.word	0x0000000a
        /*0ca8*/ 	.word	0x00022850
        /*0cac*/ 	.short	0x0101
        /*0cae*/ 	.byte	0x3f
	.zero		1


	//   ....[64]....
        /*0cb0*/ 	.word	0x00018260
        /*0cb4*/ 	.word	0x00000005
        /*0cb8*/ 	.word	0x00022820
        /*0cbc*/ 	.short	0x010a
        /*0cbe*/ 	.byte	0x3f
	.zero		1


	//   ....[65]....
        /*0cc0*/ 	.word	0x000183e0
        /*0cc4*/ 	.word	0x00000003
        /*0cc8*/ 	.word	0x00022840
        /*0ccc*/ 	.short	0x010a
        /*0cce*/ 	.byte	0x3f
	.zero		1


	//   ....[66]....
        /*0cd0*/ 	.word	0x00018480
        /*0cd4*/ 	.word	0x00000005
        /*0cd8*/ 	.word	0x00022840
        /*0cdc*/ 	.short	0x010a
        /*0cde*/ 	.byte	0x3f
	.zero		1


	//   ....[67]....
        /*0ce0*/ 	.word	0x000184c0
        /*0ce4*/ 	.word	0x00000003
        /*0ce8*/ 	.word	0x00022860
        /*0cec*/ 	.short	0x010a
        /*0cee*/ 	.byte	0x3f
	.zero		1


	//   ....[68]....
        /*0cf0*/ 	.word	0x00018500
        /*0cf4*/ 	.word	0x00000005
        /*0cf8*/ 	.word	0x00022860
        /*0cfc*/ 	.short	0x010a
        /*0cfe*/ 	.byte	0x3f
	.zero		1


	//   ....[69]....
        /*0d00*/ 	.word	0x00018560
        /*0d04*/ 	.word	0x00000006
        /*0d08*/ 	.word	0x00022800
        /*0d0c*/ 	.short	0x010a
        /*0d0e*/ 	.byte	0x3f
	.zero		1


	//   ....[70]....
        /*0d10*/ 	.word	0x000185c0
        /*0d14*/ 	.word	0x00000003
        /*0d18*/ 	.word	0x00022830
        /*0d1c*/ 	.short	0x010a
        /*0d1e*/ 	.byte	0x3f
	.zero		1


	//   ....[71]....
        /*0d20*/ 	.word	0x00018620
        /*0d24*/ 	.word	0x00000009
        /*0d28*/ 	.word	0x00022850
        /*0d2c*/ 	.short	0x010a
        /*0d2e*/ 	.byte	0x3f
	.zero		1


	//   ....[72]....
        /*0d30*/ 	.word	0x00018680
        /*0d34*/ 	.word	0x00000004
        /*0d38*/ 	.word	0x00022830
        /*0d3c*/ 	.short	0x010a
        /*0d3e*/ 	.byte	0x3f
	.zero		1


	//   ....[73]....
        /*0d40*/ 	.word	0x000186e0
        /*0d44*/ 	.word	0x00000008
        /*0d48*/ 	.word	0x00022850
        /*0d4c*/ 	.short	0x010a
        /*0d4e*/ 	.byte	0x3f
	.zero		1


	//   ....[74]....
        /*0d50*/ 	.word	0x00018740
        /*0d54*/ 	.word	0x00000003
        /*0d58*/ 	.word	0x00022830
        /*0d5c*/ 	.short	0x010a
        /*0d5e*/ 	.byte	0x3f
	.zero		1


	//   ....[75]....
        /*0d60*/ 	.word	0x000187a0
        /*0d64*/ 	.word	0x00000009
        /*0d68*/ 	.word	0x00022850
        /*0d6c*/ 	.short	0x010a
        /*0d6e*/ 	.byte	0x3f
	.zero		1


	//   ....[76]....
        /*0d70*/ 	.word	0x00018800
        /*0d74*/ 	.word	0x00000004
        /*0d78*/ 	.word	0x00022830
        /*0d7c*/ 	.short	0x010a
        /*0d7e*/ 	.byte	0x3f
	.zero		1


	//   ....[77]....
        /*0d80*/ 	.word	0x00018860
        /*0d84*/ 	.word	0x00000008
        /*0d88*/ 	.word	0x00022850
        /*0d8c*/ 	.short	0x010a
        /*0d8e*/ 	.byte	0x3f
	.zero		1


	//   ....[78]....
        /*0d90*/ 	.word	0x00018980
        /*0d94*/ 	.word	0x00000013
        /*0d98*/ 	.word	0x00022840
        /*0d9c*/ 	.short	0x010a
        /*0d9e*/ 	.byte	0x3f
	.zero		1


	//   ....[79]....
        /*0da0*/ 	.word	0x00019c50
        /*0da4*/ 	.word	0x00000011
        /*0da8*/ 	.word	0x00022820
        /*0dac*/ 	.short	0x010a
        /*0dae*/ 	.byte	0x3f
	.zero		1


	//   ....[80]....
        /*0db0*/ 	.word	0x00019ca0
        /*0db4*/ 	.word	0x00000013
        /*0db8*/ 	.word	0x00022860
        /*0dbc*/ 	.short	0x010a
        /*0dbe*/ 	.byte	0x3f
	.zero		1


	//   ....[81]....
        /*0dc0*/ 	.word	0x0001a5f0
        /*0dc4*/ 	.word	0x0000000a
        /*0dc8*/ 	.word	0x00022840
        /*0dcc*/ 	.short	0x010a
        /*0dce*/ 	.byte	0x3f
	.zero		1


	//   ....[82]....
        /*0dd0*/ 	.word	0x0001acc0
        /*0dd4*/ 	.word	0x0000000a
        /*0dd8*/ 	.word	0x00022860
        /*0ddc*/ 	.short	0x010a
        /*0dde*/ 	.byte	0x3f
	.zero		1


	//   ....[83]....
        /*0de0*/ 	.word	0x0001be20
        /*0de4*/ 	.word	0x00000005
        /*0de8*/ 	.word	0x00022820
        /*0dec*/ 	.short	0x010a
        /*0dee*/ 	.byte	0x3f
	.zero		1


	//   ....[84]....
        /*0df0*/ 	.word	0x0001bfc0
        /*0df4*/ 	.word	0x00000003
        /*0df8*/ 	.word	0x00022840
        /*0dfc*/ 	.short	0x010a
        /*0dfe*/ 	.byte	0x3f
	.zero		1


	//   ....[85]....
        /*0e00*/ 	.word	0x0001c010
        /*0e04*/ 	.word	0x00000005
        /*0e08*/ 	.word	0x00022840
        /*0e0c*/ 	.short	0x010a
        /*0e0e*/ 	.byte	0x3f
	.zero		1


	//   ....[86]....
        /*0e10*/ 	.word	0x0001c060
        /*0e14*/ 	.word	0x00000003
        /*0e18*/ 	.word	0x00022860
        /*0e1c*/ 	.short	0x010a
        /*0e1e*/ 	.byte	0x3f
	.zero		1


	//----- nvinfo : EIATTR_NUM_MBARRIERS
	.align		4
.L_381:
        /*0e20*/ 	.byte	0x03, 0x38
        /*0e22*/ 	.short	0x0016


	//----- nvinfo : EIATTR_EXIT_INSTR_OFFSETS
	.align		4
        /*0e24*/ 	.byte	0x04, 0x1c
        /*0e26*/ 	.short	(.L_383 - .L_382)


	//   ....[0]....
.L_382:
        /*0e28*/ 	.word	0x000009a0


	//   ....[1]....
        /*0e2c*/ 	.word	0x00012130


	//   ....[2]....
        /*0e30*/ 	.word	0x00018550


	//----- nvinfo : EIATTR_MAX_THREADS
	.align		4
.L_383:
        /*0e34*/ 	.byte	0x04, 0x05
        /*0e36*/ 	.short	(.L_385 - .L_384)
.L_384:
        /*0e38*/ 	.word	0x00000180
        /*0e3c*/ 	.word	0x00000001
        /*0e40*/ 	.word	0x00000001


	//----- nvinfo : EIATTR_CRS_STACK_SIZE
	.align		4
.L_385:
        /*0e44*/ 	.byte	0x04, 0x1e
        /*0e46*/ 	.short	(.L_387 - .L_386)
.L_386:
        /*0e48*/ 	.word	0x00000000


	//----- nvinfo : EIATTR_CBANK_PARAM_SIZE
	.align		4
.L_387:
        /*0e4c*/ 	.byte	0x03, 0x19
        /*0e4e*/ 	.short	0x0af0


	//----- nvinfo : EIATTR_PARAM_CBANK
	.align		4
        /*0e50*/ 	.byte	0x04, 0x0a
        /*0e52*/ 	.short	(.L_389 - .L_388)
	.align		4
.L_388:
        /*0e54*/ 	.word	index@(.nv.constant0._ZN7cutlass13device_kernelIN5flash11enable_sm90INS1_16FlashAttnFwdSm90INS1_25CollectiveMainloopFwdSm90ILi2EN4cute5tupleIJNS5_1CILi1EEES8_S8_EEENS6_IJNS7_ILi128EEENS7_ILi96EEENS7_ILi64EEEEEELi256ENS_6half_tEfNS_4arch4Sm90ELb0ELb1ELb0ELb1ELb1ELb0ELb0ELb1ELb0ELb1ELb1ELb0EEENS1_21CollectiveEpilogueFwdINS6_IJSA_NS7_ILi256EEESB_EEES9_SE_SG_Li256ELb1ELb1ELb1ELb0EEENS1_36VarlenDynamicPersistentTileSchedulerILi128ELi96ELi256ELi128ELb1ELb1ELb1ELb1ELb0ELb1EEEEEEEEEvNT_6ParamsE)
        /*0e58*/ 	.short	0x0210
        /*0e5a*/ 	.short	0x0af0


	//----- nvinfo : EIATTR_SW_WAR
	.align		4
.L_389:
        /*0e5c*/ 	.byte	0x04, 0x36
        /*0e5e*/ 	.short	(.L_391 - .L_390)
.L_390:
        /*0e60*/ 	.word	0x00000008
.L_391:


//--------------------- .nv.info._ZN7cutlass13device_kernelIN5flash11enable_sm90INS1_16FlashAttnFwdSm90INS1_25CollectiveMainloopFwdSm90ILi2EN4cute5tupleIJNS5_1CILi1EEES8_S8_EEENS6_IJNS7_ILi128EEENS7_ILi96EEENS7_ILi64EEEEEELi256ENS_6half_tEfNS_4arch4Sm90ELb0ELb1ELb0ELb1ELb1ELb1ELb0ELb1ELb0ELb1ELb1ELb0EEENS1_21CollectiveEpilogueFwdINS6_IJSA_NS7_ILi256EEESB_EEES9_SE_SG_Li256ELb1ELb1ELb1ELb0EEENS1_36VarlenDynamicPersistentTileSchedulerILi128ELi96ELi256ELi128ELb1ELb1ELb1ELb1ELb0ELb1EEEEEEEEEvNT_6ParamsE --------------------------
	.section	.nv.info._ZN7cutlass13device_kernelIN5flash11enable_sm90INS1_16FlashAttnFwdSm90INS1_25CollectiveMainloopFwdSm90ILi2EN4cute5tupleIJNS5_1CILi1EEES8_S8_EEENS6_IJNS7_ILi128EEENS7_ILi96EEENS7_ILi64EEEEEELi256ENS_6half_tEfNS_4arch4Sm90ELb0ELb1ELb0ELb1ELb1ELb1ELb0ELb1ELb0ELb1ELb1ELb0EEENS1_21CollectiveEpilogueFwdINS6_IJSA_NS7_ILi256EEESB_EEES9_SE_SG_Li256ELb1ELb1ELb1ELb0EEENS1_36VarlenDynamicPersistentTileSchedulerILi128ELi96ELi256ELi128ELb1ELb1ELb1ELb1ELb0ELb1EEEEEEEEEvNT_6ParamsE,"",@"SHT_CUDA_INFO"
	.sectionflags	@""
	.align	4


	//----- nvinfo : EIATTR_CUDA_API_VERSION
	.align		4
        /*0000*/ 	.byte	0x04, 0x37
        /*0002*/ 	.short	(.L_393 - .L_392)
.L_392:
        /*0004*/ 	.word	0x00000082


	//----- nvinfo : EIATTR_KPARAM_INFO
	.align		4
.L_393:
        /*0008*/ 	.byte	0x04, 0x17
        /*000a*/ 	.short	(.L_395 - .L_394)
.L_394:
        /*000c*/ 	.word	0x00000000
        /*0010*/ 	.short	0x0000
        /*0012*/ 	.short	0x0070
        /*0014*/ 	.byte	0x00, 0xf0, 0x01, 0x2a


	//----- nvinfo : EIATTR_SPARSE_MMA_MASK
	.align		4
.L_395:
        /*0018*/ 	.byte	0x03, 0x50
        /*001a*/ 	.short	0x0000


	//----- nvinfo : EIATTR_MAXREG_COUNT
	.align		4
        /*001c*/ 	.byte	0x03, 0x1b
        /*001e*/ 	.short	0x00a8


	//----- nvinfo : EIATTR_NUM_BARRIERS
	.align		4
        /*0020*/ 	.byte	0x02, 0x4c
        /*0022*/ 	.byte	0x10
	.zero		1


	//----- nvinfo : EIATTR_EXTERNS
	.align		4
        /*0024*/ 	.byte	0x04, 0x0f
        /*0026*/ 	.short	(.L_397 - .L_396)


	//   ....[0]....
	.align		4
.L_396:
        /*0028*/ 	.word	index@(__assertfail)


	//----- nvinfo : EIATTR_ANNOTATIONS
	.align		4
.L_397:
        /*002c*/ 	.byte	0x04, 0x55
        /*002e*/ 	.short	(.L_399 - .L_398)


	//   ....[0]....
.L_398:
        /* <DEDUP_REMOVED lines=44> */


	//----- nvinfo : EIATTR_MERCURY_ISA_VERSION
	.align		4
.L_399:
        /*02e0*/ 	.byte	0x03, 0x5f
        /*02e2*/ 	.short	0x0101


	//----- nvinfo : EIATTR_UNUSED_LOAD_BYTE_OFFSET
	.align		4
        /*02e4*/ 	.byte	0x04, 0x44
        /*02e6*/ 	.short	(.L_401 - .L_400)


	//   ....[0]....
.L_400:
        /*02e8*/ 	.word	0x00000a80
        /*02ec*/ 	.word	0x0000fff0


	//   ....[1]....
        /*02f0*/ 	.word	0x00016240
        /*02f4*/ 	.word	0x0000fff0


	//----- nvinfo : EIATTR_INT_WARP_WIDE_INSTR_OFFSETS
	.align		4
.L_401:
        /*02f8*/ 	.byte	0x04, 0x31
        /*02fa*/ 	.short	(.L_403 - .L_402)


	//   ....[0]....
.L_402:
        /*02fc*/ 	.word	0x00000130


	//   ....[1]....
        /*0300*/ 	.word	0x00000170


	//   ....[2]....
        /*0304*/ 	.word	0x000001e0


	//   ....[3]....
        /*0308*/ 	.word	0x0001ee00


	//   ....[4]....
        /*030c*/ 	.word	0x0001ee90


	//   ....[5]....
        /*0310*/ 	.word	0x00022170


	//   ....[6]....
        /*0314*/ 	.word	0x00022200


	//----- nvinfo : EIATTR_COOP_GROUP_MASK_REGIDS
	.align		4
.L_403:
        /*0318*/ 	.byte	0x04, 0x29
        /*031a*/ 	.short	(.L_405 - .L_404)


	//   ....[0]....
.L_404:
        /*031c*/ 	.word	0xffffffff


	//   ....[1]....
        /*0320*/ 	.word	0xffffffff


	//   ....[2]....
        /*0324*/ 	.word	0xffffffff


	//   ....[3]....
        /*0328*/ 	.word	0xffffffff


	//   ....[4]....
        /*032c*/ 	.word	0xffffffff


	//   ....[5]....
        /*0330*/ 	.word	0xffffffff


	//   ....[6]....
        /*0334*/ 	.word	0xffffffff


	//   ....[7]....
        /*0338*/ 	.word	0xffffffff


	//   ....[8]....
        /*033c*/ 	.word	0xffffffff


	//   ....[9]....
        /*0340*/ 	.word	0xffffffff


	//   ....[10]....
        /*0344*/ 	.word	0xffffffff


	//   ....[11]....
        /*0348*/ 	.word	0xffffffff


	//   ....[12]....
        /*034c*/ 	.word	0xffffffff


	//   ....[13]....
        /*0350*/ 	.word	0xffffffff


	//   ....[14]....
        /*0354*/ 	.word	0xffffffff


	//   ....[15]....
        /*0358*/ 	.word	0xffffffff


	//   ....[16]....
        /*035c*/ 	.word	0xffffffff


	//   ....[17]....
        /*0360*/ 	.word	0xffffffff


	//   ....[18]....
        /*0364*/ 	.word	0xffffffff


	//   ....[19]....
        /*0368*/ 	.word	0xffffffff


	//   ....[20]....
        /*036c*/ 	.word	0xffffffff


	//   ....[21]....
        /*0370*/ 	.word	0xffffffff


	//   ....[22]....
        /*0374*/ 	.word	0xffffffff


	//   ....[23]....
        /*0378*/ 	.word	0xffffffff


	//   ....[24]....
        /*037c*/ 	.word	0xffffffff


	//   ....[25]....
        /*0380*/ 	.word	0xffffffff


	//   ....[26]....
        /*0384*/ 	.word	0xffffffff


	//   ....[27]....
        /*0388*/ 	.word	0xffffffff


	//   ....[28]....
        /*038c*/ 	.word	0xffffffff


	//   ....[29]....
        /*0390*/ 	.word	0xffffffff


	//   ....[30]....
        /*0394*/ 	.word	0xffffffff


	//   ....[31]....
        /*0398*/ 	.word	0xffffffff


	//   ....[32]....
        /*039c*/ 	.word	0xffffffff


	//   ....[33]....
        /*03a0*/ 	.word	0xffffffff


	//   ....[34]....
        /*03a4*/ 	.word	0xffffffff


	//   ....[35]....
        /*03a8*/ 	.word	0xffffffff


	//   ....[36]....
        /*03ac*/ 	.word	0xffffffff


	//   ....[37]....
        /*03b0*/ 	.word	0xffffffff


	//   ....[38]....
        /*03b4*/ 	.word	0xffffffff


	//   ....[39]....
        /*03b8*/ 	.word	0xffffffff


	//   ....[40]....
        /*03bc*/ 	.word	0xffffffff


	//   ....[41]....
        /*03c0*/ 	.word	0xffffffff


	//   ....[42]....
        /*03c4*/ 	.word	0xffffffff


	//   ....[43]....
        /*03c8*/ 	.word	0xffffffff


	//   ....[44]....
        /*03cc*/ 	.word	0xffffffff


	//   ....[45]....
        /*03d0*/ 	.word	0xffffffff


	//   ....[46]....
        /*03d4*/ 	.word	0xffffffff


	//   ....[47]....
        /*03d8*/ 	.word	0xffffffff


	//   ....[48]....
        /*03dc*/ 	.word	0xffffffff


	//   ....[49]....
        /*03e0*/ 	.word	0xffffffff


	//   ....[50]....
        /*03e4*/ 	.word	0xffffffff


	//   ....[51]....
        /*03e8*/ 	.word	0xffffffff


	//   ....[52]....
        /*03ec*/ 	.word	0xffffffff


	//   ....[53]....
        /*03f0*/ 	.word	0xffffffff


	//   ....[54]....
        /*03f4*/ 	.word	0xffffffff


	//   ....[55]....
        /*03f8*/ 	.word	0xffffffff


	//   ....[56]....
        /*03fc*/ 	.word	0xffffffff


	//   ....[57]....
        /*0400*/ 	.word	0xffffffff


	//   ....[58]....
        /*0404*/ 	.word	0xffffffff


	//   ....[59]....
        /*0408*/ 	.word	0xffffffff


	//   ....[60]....
        /*040c*/ 	.word	0xffffffff


	//   ....[61]....
        /*0410*/ 	.word	0xffffffff


	//   ....[62]....
        /*0414*/ 	.word	0xffffffff


	//   ....[63]....
        /*0418*/ 	.word	0xffffffff


	//   ....[64]....
        /*041c*/ 	.word	0xffffffff


	//   ....[65]....
        /*0420*/ 	.word	0xffffffff


	//   ....[66]....
        /*0424*/ 	.word	0xffffffff


	//   ....[67]....
        /*0428*/ 	.word	0xffffffff


	//   ....[68]....
        /*042c*/ 	.word	0xffffffff


	//   ....[69]....
        /*0430*/ 	.word	0xffffffff


	//   ....[70]....
        /*0434*/ 	.word	0xffffffff


	//   ....[71]....
        /*0438*/ 	.word	0xffffffff


	//   ....[72]....
        /*043c*/ 	.word	0xffffffff


	//   ....[73]....
        /*0440*/ 	.word	0xffffffff


	//   ....[74]....
        /*0444*/ 	.word	0xffffffff


	//   ....[75]....
        /*0448*/ 	.word	0xffffffff


	//   ....[76]....
        /*044c*/ 	.word	0xffffffff


	//   ....[77]....
        /*0450*/ 	.word	0xffffffff


	//   ....[78]....
        /*0454*/ 	.word	0xffffffff


	//   ....[79]....
        /*0458*/ 	.word	0xffffffff


	//   ....[80]....
        /*045c*/ 	.word	0xffffffff


	//   ....[81]....
        /*0460*/ 	.word	0xffffffff


	//   ....[82]....
        /*0464*/ 	.word	0xffffffff


	//   ....[83]....
        /*0468*/ 	.word	0xffffffff


	//   ....[84]....
        /*046c*/ 	.word	0xffffffff


	//   ....[85]....
        /*0470*/ 	.word	0xffffffff


	//   ....[86]....
        /*0474*/ 	.word	0xffffffff


	//   ....[87]....
        /*0478*/ 	.word	0xffffffff


	//   ....[88]....
        /*047c*/ 	.word	0xffffffff


	//   ....[89]....
        /*0480*/ 	.word	0xffffffff


	//   ....[90]....
        /*0484*/ 	.word	0xffffffff


	//   ....[91]....
        /*0488*/ 	.word	0xffffffff


	//   ....[92]....
        /*048c*/ 	.word	0xffffffff


	//   ....[93]....
        /*0490*/ 	.word	0xffffffff


	//   ....[94]....
        /*0494*/ 	.word	0xffffffff


	//   ....[95]....
        /*0498*/ 	.word	0xffffffff


	//   ....[96]....
        /*049c*/ 	.word	0xffffffff


	//   ....[97]....
        /*04a0*/ 	.word	0xffffffff


	//   ....[98]....
        /*04a4*/ 	.word	0xffffffff


	//   ....[99]....
        /*04a8*/ 	.word	0xffffffff


	//   ....[100]....
        /*04ac*/ 	.word	0xffffffff


	//   ....[101]....
        /*04b0*/ 	.word	0xffffffff


	//   ....[102]....
        /*04b4*/ 	.word	0xffffffff


	//   ....[103]....
        /*04b8*/ 	.word	0xffffffff


	//   ....[104]....
        /*04bc*/ 	.word	0xffffffff


	//   ....[105]....
        /*04c0*/ 	.word	0xffffffff


	//   ....[106]....
        /*04c4*/ 	.word	0xffffffff


	//   ....[107]....
        /*04c8*/ 	.word	0xffffffff


	//   ....[108]....
        /*04cc*/ 	.word	0xffffffff


	//   ....[109]....
        /*04d0*/ 	.word	0xffffffff


	//   ....[110]....
        /*04d4*/ 	.word	0xffffffff


	//   ....[111]....
        /*04d8*/ 	.word	0xffffffff


	//   ....[112]....
        /*04dc*/ 	.word	0xffffffff


	//   ....[113]....
        /*04e0*/ 	.word	0xffffffff


	//   ....[114]....
        /*04e4*/ 	.word	0xffffffff


	//   ....[115]....
        /*04e8*/ 	.word	0xffffffff


	//   ....[116]....
        /*04ec*/ 	.word	0xffffffff


	//   ....[117]....
        /*04f0*/ 	.word	0xffffffff


	//   ....[118]....
        /*04f4*/ 	.word	0xffffffff


	//   ....[119]....
        /*04f8*/ 	.word	0xffffffff


	//   ....[120]....
        /*04fc*/ 	.word	0xffffffff


	//   ....[121]....
        /*0500*/ 	.word	0xffffffff


	//   ....[122]....
        /*0504*/ 	.word	0xffffffff


	//   ....[123]....
        /*0508*/ 	.word	0xffffffff


	//   ....[124]....
        /*050c*/ 	.word	0xffffffff


	//   ....[125]....
        /*0510*/ 	.word	0xffffffff


	//   ....[126]....
        /*0514*/ 	.word	0xffffffff


	//   ....[127]....
        /*0518*/ 	.word	0xffffffff


	//   ....[128]....
        /*051c*/ 	.word	0xffffffff


	//   ....[129]....
        /*0520*/ 	.word	0xffffffff


	//   ....[130]....
        /*0524*/ 	.word	0xffffffff


	//   ....[131]....
        /*0528*/ 	.word	0xffffffff


	//   ....[132]....
        /*052c*/ 	.word	0xffffffff


	//   ....[133]....
        /*0530*/ 	.word	0xffffffff


	//   ....[134]....
        /*0534*/ 	.word	0xffffffff


	//   ....[135]....
        /*0538*/ 	.word	0xffffffff


	//   ....[136]....
        /*053c*/ 	.word	0xffffffff


	//   ....[137]....
        /*0540*/ 	.word	0xffffffff


	//   ....[138]....
        /*0544*/ 	.word	0xffffffff


	//   ....[139]....
        /*0548*/ 	.word	0xffffffff


	//   ....[140]....
        /*054c*/ 	.word	0xffffffff


	//   ....[141]....
        /*0550*/ 	.word	0xffffffff


	//   ....[142]....
        /*0554*/ 	.word	0xffffffff


	//   ....[143]....
        /*0558*/ 	.word	0xffffffff


	//   ....[144]....
        /*055c*/ 	.word	0xffffffff


	//   ....[145]....
        /*0560*/ 	.word	0xffffffff


	//   ....[146]....
        /*0564*/ 	.word	0xffffffff


	//   ....[147]....
        /*0568*/ 	.word	0xffffffff


	//   ....[148]....
        /*056c*/ 	.word	0xffffffff


	//   ....[149]....
        /*0570*/ 	.word	0xffffffff


	//   ....[150]....
        /*0574*/ 	.word	0xffffffff


	//   ....[151]....
        /*0578*/ 	.word	0xffffffff


	//   ....[152]....
        /*057c*/ 	.word	0xffffffff


	//   ....[153]....
        /*0580*/ 	.word	0xffffffff


	//   ....[154]....
        /*0584*/ 	.word	0xffffffff


	//   ....[155]....
        /*0588*/ 	.word	0xffffffff


	//   ....[156]....
        /*058c*/ 	.word	0xffffffff


	//   ....[157]....
        /*0590*/ 	.word	0xffffffff


	//   ....[158]....
        /*0594*/ 	.word	0xffffffff


	//   ....[159]....
        /*0598*/ 	.word	0xffffffff


	//   ....[160]....
        /*059c*/ 	.word	0xffffffff


	//   ....[161]....
        /*05a0*/ 	.word	0xffffffff


	//   ....[162]....
        /*05a4*/ 	.word	0xffffffff


	//   ....[163]....
        /*05a8*/ 	.word	0xffffffff


	//   ....[164]....
        /*05ac*/ 	.word	0xffffffff


	//   ....[165]....
        /*05b0*/ 	.word	0xffffffff


	//   ....[166]....
        /*05b4*/ 	.word	0xffffffff


	//   ....[167]....
        /*05b8*/ 	.word	0xffffffff


	//   ....[168]....
        /*05bc*/ 	.word	0xffffffff


	//   ....[169]....
        /*05c0*/ 	.word	0xffffffff


	//   ....[170]....
        /*05c4*/ 	.word	0xffffffff


	//   ....[171]....
        /*05c8*/ 	.word	0xffffffff


	//   ....[172]....
        /*05cc*/ 	.word	0xffffffff


	//   ....[173]....
        /*05d0*/ 	.word	0xffffffff


	//   ....[174]....
        /*05d4*/ 	.word	0xffffffff


	//   ....[175]....
        /*05d8*/ 	.word	0xffffffff


	//   ....[176]....
        /*05dc*/ 	.word	0xffffffff


	//   ....[177]....
        /*05e0*/ 	.word	0xffffffff


	//   ....[178]....
        /*05e4*/ 	.word	0xffffffff


	//   ....[179]....
        /*05e8*/ 	.word	0xffffffff


	//   ....[180]....
        /*05ec*/ 	.word	0xffffffff


	//   ....[181]....
        /*05f0*/ 	.word	0xffffffff


	//   ....[182]....
        /*05f4*/ 	.word	0xffffffff


	//   ....[183]....
        /*05f8*/ 	.word	0xffffffff


	//   ....[184]....
        /*05fc*/ 	.word	0xffffffff


	//   ....[185]....
        /*0600*/ 	.word	0xffffffff


	//   ....[186]....
        /*0604*/ 	.word	0xffffffff


	//   ....[187]....
        /*0608*/ 	.word	0xffffffff


	//   ....[188]....
        /*060c*/ 	.word	0xffffffff


	//   ....[189]....
        /*0610*/ 	.word	0xffffffff


	//   ....[190]....
        /*0614*/ 	.word	0xffffffff


	//   ....[191]....
        /*0618*/ 	.word	0x0500000f


	//   ....[192]....
        /*061c*/ 	.word	0x0500000f


	//   ....[193]....
        /*0620*/ 	.word	0x0500000f


	//   ....[194]....
        /*0624*/ 	.word	0x0500000f


	//   ....[195]....
        /*0628*/ 	.word	0x0500000f


	//   ....[196]....
        /*062c*/ 	.word	0x0500000f


	//   ....[197]....
        /*0630*/ 	.word	0x0500000f


	//   ....[198]....
        /*0634*/ 	.word	0x0500000f


	//   ....[199]....
        /*0638*/ 	.word	0x0500000f


	//   ....[200]....
        /*063c*/ 	.word	0x0500000f


	//   ....[201]....
        /*0640*/ 	.word	0x0500000f


	//   ....[202]....
        /*0644*/ 	.word	0x0500000f


	//   ....[203]....
        /*0648*/ 	.word	0x0500000f


	//   ....[204]....
        /*064c*/ 	.word	0x0500000f


	//   ....[205]....
        /*0650*/ 	.word	0x0500000f


	//   ....[206]....
        /*0654*/ 	.word	0x0500000f


	//   ....[207]....
        /*0658*/ 	.word	0x0500000f


	//   ....[208]....
        /*065c*/ 	.word	0x0500000f


	//   ....[209]....
        /*0660*/ 	.word	0x0500000f


	//   ....[210]....
        /*0664*/ 	.word	0x0500000f


	//   ....[211]....
        /*0668*/ 	.word	0x0500000f


	//   ....[212]....
        /*066c*/ 	.word	0x0500000f


	//   ....[213]....
        /*0670*/ 	.word	0x0500000f


	//   ....[214]....
        /*0674*/ 	.word	0x0500000f


	//   ....[215]....
        /*0678*/ 	.word	0x0500000f


	//   ....[216]....
        /*067c*/ 	.word	0x0500000f


	//   ....[217]....
        /*0680*/ 	.word	0x0500000f


	//   ....[218]....
        /*0684*/ 	.word	0x0500000f


	//   ....[219]....
        /*0688*/ 	.word	0x0500000f


	//   ....[220]....
        /*068c*/ 	.word	0x0500000f


	//   ....[221]....
        /*0690*/ 	.word	0x0500000f


	//   ....[222]....
        /*0694*/ 	.word	0x0500000f


	//   ....[223]....
        /*0698*/ 	.word	0x0500000f


	//   ....[224]....
        /*069c*/ 	.word	0x0500000f


	//   ....[225]....
        /*06a0*/ 	.word	0x0500000f


	//   ....[226]....
        /*06a4*/ 	.word	0x0500000f


	//   ....[227]....
        /*06a8*/ 	.word	0x0500000f


	//   ....[228]....
        /*06ac*/ 	.word	0x0500000f


	//   ....[229]....
        /*06b0*/ 	.word	0x0500000f


	//   ....[230]....
        /*06b4*/ 	.word	0x0500000f


	//   ....[231]....
        /*06b8*/ 	.word	0x0500000f


	//   ....[232]....
        /*06bc*/ 	.word	0x0500000f


	//   ....[233]....
        /*06c0*/ 	.word	0x0500000f


	//   ....[234]....
        /*06c4*/ 	.word	0x0500000f


	//   ....[235]....
        /*06c8*/ 	.word	0x0500000f


	//   ....[236]....
        /*06cc*/ 	.word	0x0500000f


	//   ....[237]....
        /*06d0*/ 	.word	0x0500000f


	//   ....[238]....
        /*06d4*/ 	.word	0x0500000f


	//   ....[239]....
        /*06d8*/ 	.word	0x0500000f


	//   ....[240]....
        /*06dc*/ 	.word	0x0500000f


	//   ....[241]....
        /*06e0*/ 	.word	0x0500000f


	//   ....[242]....
        /*06e4*/ 	.word	0x0500000f


	//   ....[243]....
        /*06e8*/ 	.word	0x0500000f


	//   ....[244]....
        /*06ec*/ 	.word	0x0500000f


	//   ....[245]....
        /*06f0*/ 	.word	0x0500000f


	//   ....[246]....
        /*06f4*/ 	.word	0x0500000f


	//   ....[247]....
        /*06f8*/ 	.word	0x0500000f


	//   ....[248]....
        /*06fc*/ 	.word	0x0500000f


	//   ....[249]....
        /*0700*/ 	.word	0x0500000f


	//   ....[250]....
        /*0704*/ 	.word	0x0500000f


	//   ....[251]....
        /*0708*/ 	.word	0x0500000f


	//   ....[252]....
        /*070c*/ 	.word	0x0500000f


	//   ....[253]....
        /*0710*/ 	.word	0x0500000f


	//   ....[254]....
        /*0714*/ 	.word	0x0500000f


	//   ....[255]....
        /*0718*/ 	.word	0x0500000f


	//   ....[0]....
        /*071c*/ 	.word	0x0500000f


	//   ....[1]....
        /*0720*/ 	.word	0x0500000f


	//   ....[2]....
        /*0724*/ 	.word	0x0500000f


	//   ....[3]....
        /*0728*/ 	.word	0x0500000f


	//   ....[4]....
        /*072c*/ 	.word	0x0500000f


	//   ....[5]....
        /*0730*/ 	.word	0x0500000f


	//   ....[6]....
        /*0734*/ 	.word	0x0500000f


	//   ....[7]....
        /*0738*/ 	.word	0x0500000f


	//   ....[8]....
        /*073c*/ 	.word	0x0500000f


	//   ....[9]....
        /*0740*/ 	.word	0x0500000f


	//   ....[10]....
        /*0744*/ 	.word	0x0500000f


	//   ....[11]....
        /*0748*/ 	.word	0x0500000f


	//   ....[12]....
        /*074c*/ 	.word	0x0500000f


	//   ....[13]....
        /*0750*/ 	.word	0x0500000f


	//   ....[14]....
        /*0754*/ 	.word	0x0500000f


	//   ....[15]....
        /*0758*/ 	.word	0x0500000f


	//   ....[16]....
        /*075c*/ 	.word	0x0500000f


	//   ....[17]....
        /*0760*/ 	.word	0x0500000f


	//   ....[18]....
        /*0764*/ 	.word	0x0500000f


	//   ....[19]....
        /*0768*/ 	.word	0x0500000f


	//   ....[20]....
        /*076c*/ 	.word	0x0500000f


	//   ....[21]....
        /*0770*/ 	.word	0x0500000f


	//   ....[22]....
        /*0774*/ 	.word	0x0500000f


	//   ....[23]....
        /*0778*/ 	.word	0x0500000f


	//   ....[24]....
        /*077c*/ 	.word	0x0500000f


	//   ....[25]....
        /*0780*/ 	.word	0x0500000f


	//   ....[26]....
        /*0784*/ 	.word	0x0500000f


	//   ....[27]....
        /*0788*/ 	.word	0x0500000f


	//   ....[28]....
        /*078c*/ 	.word	0x0500000f


	//   ....[29]....
        /*0790*/ 	.word	0x0500000f


	//   ....[30]....
        /*0794*/ 	.word	0x0500000f


	//   ....[31]....
        /*0798*/ 	.word	0x0500000f


	//   ....[32]....
        /*079c*/ 	.word	0x0500000f


	//   ....[33]....
        /*07a0*/ 	.word	0x0500000f


	//   ....[34]....
        /*07a4*/ 	.word	0x0500000f


	//   ....[35]....
        /*07a8*/ 	.word	0x0500000f


	//   ....[36]....
        /*07ac*/ 	.word	0x0500000f


	//   ....[37]....
        /*07b0*/ 	.word	0x0500000f


	//   ....[38]....
        /*07b4*/ 	.word	0x0500000f


	//   ....[39]....
        /*07b8*/ 	.word	0x0500000f


	//   ....[40]....
        /*07bc*/ 	.word	0x0500000f


	//   ....[41]....
        /*07c0*/ 	.word	0x0500000f


	//   ....[42]....
        /*07c4*/ 	.word	0x0500000f


	//   ....[43]....
        /*07c8*/ 	.word	0x0500000f


	//   ....[44]....
        /*07cc*/ 	.word	0x0500000f


	//   ....[45]....
        /*07d0*/ 	.word	0x0500000f


	//   ....[46]....
        /*07d4*/ 	.word	0x0500000f


	//   ....[47]....
        /*07d8*/ 	.word	0x0500000f


	//   ....[48]....
        /*07dc*/ 	.word	0x0500000f


	//   ....[49]....
        /*07e0*/ 	.word	0x0500000f


	//   ....[50]....
        /*07e4*/ 	.word	0x0500000f


	//   ....[51]....
        /*07e8*/ 	.word	0x0500000f


	//   ....[52]....
        /*07ec*/ 	.word	0x0500000f


	//   ....[53]....
        /*07f0*/ 	.word	0x0500000f


	//   ....[54]....
        /*07f4*/ 	.word	0x0500000f


	//   ....[55]....
        /*07f8*/ 	.word	0x0500000f


	//   ....[56]....
        /*07fc*/ 	.word	0x0500000f


	//   ....[57]....
        /*0800*/ 	.word	0x0500000f


	//   ....[58]....
        /*0804*/ 	.word	0x0500000f


	//   ....[59]....
        /*0808*/ 	.word	0x0500000f


	//   ....[60]....
        /*080c*/ 	.word	0x0500000f


	//   ....[61]....
        /*0810*/ 	.word	0x0500000f


	//   ....[62]....
        /*0814*/ 	.word	0x0500000f


	//   ....[63]....
        /*0818*/ 	.word	0x0500000f


	//   ....[64]....
        /*081c*/ 	.word	0x0500000f


	//   ....[65]....
        /*0820*/ 	.word	0x0500000f


	//   ....[66]....
        /*0824*/ 	.word	0x0500000f


	//   ....[67]....
        /*0828*/ 	.word	0x0500000f


	//   ....[68]....
        /*082c*/ 	.word	0x0500000f


	//----- nvinfo : EIATTR_COOP_GROUP_INSTR_OFFSETS
	.align		4
.L_405:
        /*0830*/ 	.byte	0x04, 0x28
        /*0832*/ 	.short	(.L_407 - .L_406)


	//   ....[0]....
.L_406:
        /*0834*/ 	.word	0x00000070


	//   ....[1]....
        /*0838*/ 	.word	0x00000140


	//   ....[2]....
        /*083c*/ 	.word	0x00000190


	//   ....[3]....
        /*0840*/ 	.word	0x000003c0


	//   ....[4]....
        /*0844*/ 	.word	0x00000520


	//   ....[5]....
        /*0848*/ 	.word	0x00000640


	//   ....[6]....
        /*084c*/ 	.word	0x000007a0


	//   ....[7]....
        /*0850*/ 	.word	0x00003770


	//   ....[8]....
        /*0854*/ 	.word	0x00003780


	//   ....[9]....
        /*0858*/ 	.word	0x00003e80


	//   ....[10]....
        /*085c*/ 	.word	0x00003e90


	//   ....[11]....
        /*0860*/ 	.word	0x00004a60


	//   ....[12]....
        /*0864*/ 	.word	0x00004a70


	//   ....[13]....
        /*0868*/ 	.word	0x000051e0


	//   ....[14]....
        /*086c*/ 	.word	0x000051f0


	//   ....[15]....
        /*0870*/ 	.word	0x00005bc0


	//   ....[16]....
        /*0874*/ 	.word	0x00005bd0


	//   ....[17]....
        /*0878*/ 	.word	0x00005ce0


	//   ....[18]....
        /*087c*/ 	.word	0x00005cf0


	//   ....[19]....
        /*0880*/ 	.word	0x000060f0


	//   ....[20]....
        /*0884*/ 	.word	0x00006120


	//   ....[21]....
        /*0888*/ 	.word	0x000063f0


	//   ....[22]....
        /*088c*/ 	.word	0x00006410


	//   ....[23]....
        /*0890*/ 	.word	0x000073e0


	//   ....[24]....
        /*0894*/ 	.word	0x00007b50


	//   ....[25]....
        /*0898*/ 	.word	0x00007b60


	//   ....[26]....
        /*089c*/ 	.word	0x00007b70


	//   ....[27]....
        /*08a0*/ 	.word	0x00007b80


	//   ....[28]....
        /*08a4*/ 	.word	0x00007e90


	//   ....[29]....
        /*08a8*/ 	.word	0x00007ea0


	//   ....[30]....
        /*08ac*/ 	.word	0x00007eb0


	//   ....[31]....
        /*08b0*/ 	.word	0x00007ec0


	//   ....[32]....
        /*08b4*/ 	.word	0x000090c0


	//   ....[33]....
        /*08b8*/ 	.word	0x000090e0


	//   ....[34]....
        /*08bc*/ 	.word	0x000090f0


	//   ....[35]....
        /*08c0*/ 	.word	0x00009100


	//   ....[36]....
        /*08c4*/ 	.word	0x000091f0


	//   ....[37]....
        /*08c8*/ 	.word	0x00009210


	//   ....[38]....
        /*08cc*/ 	.word	0x00009290


	//   ....[39]....
        /*08d0*/ 	.word	0x000092f0


	//   ....[40]....
        /*08d4*/ 	.word	0x0000a9a0


	//   ....[41]....
        /*08d8*/ 	.word	0x0000b2b0


	//   ....[42]....
        /*08dc*/ 	.word	0x0000b8e0


	//   ....[43]....
        /*08e0*/ 	.word	0x0000b9f0


	//   ....[44]....
        /*08e4*/ 	.word	0x0000bfd0


	//   ....[45]....
        /*08e8*/ 	.word	0x0000c030


	//   ....[46]....
        /*08ec*/ 	.word	0x0000d4b0


	//   ....[47]....
        /*08f0*/ 	.word	0x0000df20


	//   ....[48]....
        /*08f4*/ 	.word	0x0000e610


	//   ....[49]....
        /*08f8*/ 	.word	0x0000e730


	//   ....[50]....
        /*08fc*/ 	.word	0x0000f040


	//   ....[51]....
        /*0900*/ 	.word	0x0000f1c0


	//   ....[52]....
        /*0904*/ 	.word	0x00010b00


	//   ....[53]....
        /*0908*/ 	.word	0x00010b20


	//   ....[54]....
        /*090c*/ 	.word	0x00011400


	//   ....[55]....
        /*0910*/ 	.word	0x00011450


	//   ....[56]....
        /*0914*/ 	.word	0x000129e0


	//   ....[57]....
        /*0918*/ 	.word	0x00013430


	//   ....[58]....
        /*091c*/ 	.word	0x00013b60


	//   ....[59]....
        /*0920*/ 	.word	0x00013c90


	//   ....[60]....
        /*0924*/ 	.word	0x00014100


	//   ....[61]....
        /*0928*/ 	.word	0x00014160


	//   ....[62]....
        /*092c*/ 	.word	0x00015790


	//   ....[63]....
        /*0930*/ 	.word	0x00015820


	//   ....[64]....
        /*0934*/ 	.word	0x000158d0


	//   ....[65]....
        /*0938*/ 	.word	0x00015aa0


	//   ....[66]....
        /*093c*/ 	.word	0x000172c0


	//   ....[67]....
        /*0940*/ 	.word	0x000172e0


	//   ....[68]....
        /*0944*/ 	.word	0x000172f0


	//   ....[69]....
        /*0948*/ 	.word	0x00017300


	//   ....[70]....
        /*094c*/ 	.word	0x00017d20


	//   ....[71]....
        /*0950*/ 	.word	0x00017d30


	//   ....[72]....
        /*0954*/ 	.word	0x00017f60


	//   ....[73]....
        /*0958*/ 	.word	0x00017f70


	//   ....[74]....
        /*095c*/ 	.word	0x000181a0


	//   ....[75]....
        /*0960*/ 	.word	0x000181b0


	//   ....[76]....
        /*0964*/ 	.word	0x000183e0


	//   ....[77]....
        /*0968*/ 	.word	0x000183f0


	//   ....[78]....
        /*096c*/ 	.word	0x000188c0


	//   ....[79]....
        /*0970*/ 	.word	0x000188d0


	//   ....[80]....
        /*0974*/ 	.word	0x00019730


	//   ....[81]....
        /*0978*/ 	.word	0x00019740


	//   ....[82]....
        /*097c*/ 	.word	0x0001ade0


	//   ....[83]....
        /*0980*/ 	.word	0x0001adf0


	//   ....[84]....
        /*0984*/ 	.word	0x0001b030


	//   ....[85]....
        /*0988*/ 	.word	0x0001b040


	//   ....[86]....
        /*098c*/ 	.word	0x0001b270


	//   ....[87]....
        /*0990*/ 	.word	0x0001b280


	//   ....[88]....
        /*0994*/ 	.word	0x0001b4b0


	//   ....[89]....
        /*0998*/ 	.word	0x0001b4c0


	//   ....[90]....
        /*099c*/ 	.word	0x0001b750


	//   ....[91]....
        /*09a0*/ 	.word	0x0001b940


	//   ....[92]....
        /*09a4*/ 	.word	0x0001b970


	//   ....[93]....
        /*09a8*/ 	.word	0x0001b9a0


	//   ....[94]....
        /*09ac*/ 	.word	0x0001b9d0


	//   ....[95]....
        /*09b0*/ 	.word	0x0001ba00


	//   ....[96]....
        /*09b4*/ 	.word	0x0001ba30


	//   ....[97]....
        /*09b8*/ 	.word	0x0001bbc0


	//   ....[98]....
        /*09bc*/ 	.word	0x0001bbf0


	//   ....[99]....
        /*09c0*/ 	.word	0x0001bc20


	//   ....[100]....
        /*09c4*/ 	.word	0x0001bc50


	//   ....[101]....
        /*09c8*/ 	.word	0x0001bc80


	//   ....[102]....
        /*09cc*/ 	.word	0x0001bcb0


	//   ....[103]....
        /*09d0*/ 	.word	0x0001bd40


	//   ....[104]....
        /*09d4*/ 	.word	0x0001bd70


	//   ....[105]....
        /*09d8*/ 	.word	0x0001bd80


	//   ....[106]....
        /*09dc*/ 	.word	0x0001bdc0


	//   ....[107]....
        /*09e0*/ 	.word	0x0001d550


	//   ....[108]....
        /*09e4*/ 	.word	0x0001f960


	//   ....[109]....
        /*09e8*/ 	.word	0x0001f980


	//   ....[110]....
        /*09ec*/ 	.word	0x0001fa10


	//   ....[111]....
        /*09f0*/ 	.word	0x0001fa30


	//   ....[112]....
        /*09f4*/ 	.word	0x0001fab0


	//   ....[113]....
        /*09f8*/ 	.word	0x0001fad0


	//   ....[114]....
        /*09fc*/ 	.word	0x0001fb50


	//   ....[115]....
        /*0a00*/ 	.word	0x0001fb70


	//   ....[116]....
        /*0a04*/ 	.word	0x0001fbf0


	//   ....[117]....
        /*0a08*/ 	.word	0x0001fc10


	//   ....[118]....
        /*0a0c*/ 	.word	0x0001fc20


	//   ....[119]....
        /*0a10*/ 	.word	0x0001fc30


	//   ....[120]....
        /*0a14*/ 	.word	0x00020480


	//   ....[121]....
        /*0a18*/ 	.word	0x000204b0


	//   ....[122]....
        /*0a1c*/ 	.word	0x00020570


	//   ....[123]....
        /*0a20*/ 	.word	0x00020580


	//   ....[124]....
        /*0a24*/ 	.word	0x00020610


	//   ....[125]....
        /*0a28*/ 	.word	0x00020620


	//   ....[126]....
        /*0a2c*/ 	.word	0x000206b0


	//   ....[127]....
        /*0a30*/ 	.word	0x000206c0


	//   ....[128]....
        /*0a34*/ 	.word	0x00020750


	//   ....[129]....
        /*0a38*/ 	.word	0x00020760


	//   ....[130]....
        /*0a3c*/ 	.word	0x000207f0


	//   ....[131]....
        /*0a40*/ 	.word	0x00020800


	//   ....[132]....
        /*0a44*/ 	.word	0x00020880


	//   ....[133]....
        /*0a48*/ 	.word	0x00020890


	//   ....[134]....
        /*0a4c*/ 	.word	0x000208a0


	//   ....[135]....
        /*0a50*/ 	.word	0x000208b0


	//   ....[136]....
        /*0a54*/ 	.word	0x00020d10


	//   ....[137]....
        /*0a58*/ 	.word	0x00020d40


	//   ....[138]....
        /*0a5c*/ 	.word	0x00020d90


	//   ....[139]....
        /*0a60*/ 	.word	0x00020e50


	//   ....[140]....
        /*0a64*/ 	.word	0x00020e60


	//   ....[141]....
        /*0a68*/ 	.word	0x00020e90


	//   ....[142]....
        /*0a6c*/ 	.word	0x00020f20


	//   ....[143]....
        /*0a70*/ 	.word	0x00020fd0


	//   ....[144]....
        /*0a74*/ 	.word	0x00020fe0


	//   ....[145]....
        /*0a78*/ 	.word	0x00021010


	//   ....[146]....
        /*0a7c*/ 	.word	0x00021020


	//   ....[147]....
        /*0a80*/ 	.word	0x000210b0


	//   ....[148]....
        /*0a84*/ 	.word	0x000217c0


	//   ....[149]....
        /*0a88*/ 	.word	0x000217e0


	//   ....[150]....
        /*0a8c*/ 	.word	0x00021830


	//   ....[151]....
        /*0a90*/ 	.word	0x00021840


	//   ....[152]....
        /*0a94*/ 	.word	0x00021880


	//   ....[153]....
        /*0a98*/ 	.word	0x00021890


	//   ....[154]....
        /*0a9c*/ 	.word	0x000218d0


	//   ....[155]....
        /*0aa0*/ 	.word	0x000218e0


	//   ....[156]....
        /*0aa4*/ 	.word	0x00021920


	//   ....[157]....
        /*0aa8*/ 	.word	0x00021930


	//   ....[158]....
        /*0aac*/ 	.word	0x00021940


	//   ....[159]....
        /*0ab0*/ 	.word	0x00021980


	//   ....[160]....
        /*0ab4*/ 	.word	0x00021ca0


	//   ....[161]....
        /*0ab8*/ 	.word	0x00021cc0


	//   ....[162]....
        /*0abc*/ 	.word	0x00021cd0


	//   ....[163]....
        /*0ac0*/ 	.word	0x00021ce0


	//   ....[164]....
        /*0ac4*/ 	.word	0x00021d00


	//   ....[165]....
        /*0ac8*/ 	.word	0x00021d70


	//   ....[166]....
        /*0acc*/ 	.word	0x00021de0


	//   ....[167]....
        /*0ad0*/ 	.word	0x00021e00


	//   ....[168]....
        /*0ad4*/ 	.word	0x00021e10


	//   ....[169]....
        /*0ad8*/ 	.word	0x00021e70


	//   ....[170]....
        /*0adc*/ 	.word	0x00021e90


	//   ....[171]....
        /*0ae0*/ 	.word	0x00021ef0


	//   ....[172]....
        /*0ae4*/ 	.word	0x00022430


	//   ....[173]....
        /*0ae8*/ 	.word	0x00022460


	//   ....[174]....
        /*0aec*/ 	.word	0x000224c0


	//   ....[175]....
        /*0af0*/ 	.word	0x000224f0


	//   ....[176]....
        /*0af4*/ 	.word	0x00022520


	//   ....[177]....
        /*0af8*/ 	.word	0x00022550


	//   ....[178]....
        /*0afc*/ 	.word	0x00022580


	//   ....[179]....
        /*0b00*/ 	.word	0x000225b0


	//   ....[180]....
        /*0b04*/ 	.word	0x00022750


	//   ....[181]....
        /*0b08*/ 	.word	0x00022780


	//   ....[182]....
        /*0b0c*/ 	.word	0x000227b0


	//   ....[183]....
        /*0b10*/ 	.word	0x000227e0


	//   ....[184]....
        /*0b14*/ 	.word	0x00022810


	//   ....[185]....
        /*0b18*/ 	.word	0x00022840


	//   ....[186]....
        /*0b1c*/ 	.word	0x00022900


	//   ....[187]....
        /*0b20*/ 	.word	0x00022920


	//   ....[188]....
        /*0b24*/ 	.word	0x00022940


	//   ....[189]....
        /*0b28*/ 	.word	0x000229a0


	//   ....[190]....
        /*0b2c*/ 	.word	0x000233c0


	//   ....[191]....
        /*0b30*/ 	.word	0x000236e0


	//   ....[192]....
        /*0b34*/ 	.word	0x00023770


	//   ....[193]....
        /*0b38*/ 	.word	0x00023800


	//   ....[194]....
        /*0b3c*/ 	.word	0x00023890


	//   ....[195]....
        /*0b40*/ 	.word	0x00023970


	//   ....[196]....
        /*0b44*/ 	.word	0x00023a00


	//   ....[197]....
        /*0b48*/ 	.word	0x00023aa0


	//   ....[198]....
        /*0b4c*/ 	.word	0x00023b30


	//   ....[199]....
        /*0b50*/ 	.word	0x00023c20


	//   ....[200]....
        /*0b54*/ 	.word	0x00023cb0


	//   ....[201]....
        /*0b58*/ 	.word	0x00023d50


	//   ....[202]....
        /*0b5c*/ 	.word	0x00023de0


	//   ....[203]....
        /*0b60*/ 	.word	0x00023ec0


	//   ....[204]....
        /*0b64*/ 	.word	0x00023f60


	//   ....[205]....
        /*0b68*/ 	.word	0x00023ff0


	//   ....[206]....
        /*0b6c*/ 	.word	0x00024040


	//   ....[207]....
        /*0b70*/ 	.word	0x00024090


	//   ....[208]....
        /*0b74*/ 	.word	0x00024130


	//   ....[209]....
        /*0b78*/ 	.word	0x000241c0


	//   ....[210]....
        /*0b7c*/ 	.word	0x00024210


	//   ....[211]....
        /*0b80*/ 	.word	0x00024260


	//   ....[212]....
        /*0b84*/ 	.word	0x00024360


	//   ....[213]....
        /*0b88*/ 	.word	0x00024410


	//   ....[214]....
        /*0b8c*/ 	.word	0x00024490


	//   ....[215]....
        /*0b90*/ 	.word	0x00024500


	//   ....[216]....
        /*0b94*/ 	.word	0x00024620


	//   ....[217]....
        /*0b98*/ 	.word	0x00024740


	//   ....[218]....
        /*0b9c*/ 	.word	0x00024820


	//   ....[219]....
        /*0ba0*/ 	.word	0x00024870


	//   ....[220]....
        /*0ba4*/ 	.word	0x00024bc0


	//   ....[221]....
        /*0ba8*/ 	.word	0x00024c10


	//   ....[222]....
        /*0bac*/ 	.word	0x00024ca0


	//   ....[223]....
        /*0bb0*/ 	.word	0x00024d30


	//   ....[224]....
        /*0bb4*/ 	.word	0x00024dc0


	//   ....[225]....
        /*0bb8*/ 	.word	0x00024e50


	//   ....[226]....
        /*0bbc*/ 	.word	0x00024ee0


	//   ....[227]....
        /*0bc0*/ 	.word	0x00024f70


	//   ....[228]....
        /*0bc4*/ 	.word	0x00024ff0


	//   ....[229]....
        /*0bc8*/ 	.word	0x00025040


	//   ....[230]....
        /*0bcc*/ 	.word	0x000250e0


	//   ....[231]....
        /*0bd0*/ 	.word	0x00025170


	//   ....[232]....
        /*0bd4*/ 	.word	0x00025200


	//   ....[233]....
        /*0bd8*/ 	.word	0x00025250


	//   ....[234]....
        /*0bdc*/ 	.word	0x000252e0


	//   ....[235]....
        /*0be0*/ 	.word	0x00025370


	//   ....[236]....
        /*0be4*/ 	.word	0x00025400


	//   ....[237]....
        /*0be8*/ 	.word	0x00025490


	//   ....[238]....
        /*0bec*/ 	.word	0x00025520


	//   ....[239]....
        /*0bf0*/ 	.word	0x000255b0


	//   ....[240]....
        /*0bf4*/ 	.word	0x00025670


	//   ....[241]....
        /*0bf8*/ 	.word	0x00025950


	//   ....[242]....
        /*0bfc*/ 	.word	0x00025a40


	//   ....[243]....
        /*0c00*/ 	.word	0x00025ae0


	//   ....[244]....
        /*0c04*/ 	.word	0x00025b40


	//   ....[245]....
        /*0c08*/ 	.word	0x00025c30


	//   ....[246]....
        /*0c0c*/ 	.word	0x00025ca0


	//   ....[247]....
        /*0c10*/ 	.word	0x00025d90


	//   ....[248]....
        /*0c14*/ 	.word	0x00025e00


	//   ....[249]....
        /*0c18*/ 	.word	0x00025ef0


	//   ....[250]....
        /*0c1c*/ 	.word	0x00025f60


	//   ....[251]....
        /*0c20*/ 	.word	0x00026050


	//   ....[252]....
        /*0c24*/ 	.word	0x000260c0


	//   ....[253]....
        /*0c28*/ 	.word	0x00026160


	//   ....[254]....
        /*0c2c*/ 	.word	0x00026250


	//   ....[255]....
        /*0c30*/ 	.word	0x000262c0


	//   ....[0]....
        /*0c34*/ 	.word	0x00026320


	//   ....[1]....
        /*0c38*/ 	.word	0x00026410


	//   ....[2]....
        /*0c3c*/ 	.word	0x00026470


	//   ....[3]....
        /*0c40*/ 	.word	0x00026570


	//   ....[4]....
        /*0c44*/ 	.word	0x000265d0


	//   ....[5]....
        /*0c48*/ 	.word	0x000266d0


	//   ....[6]....
        /*0c4c*/ 	.word	0x00026730


	//   ....[7]....
        /*0c50*/ 	.word	0x00026830


	//   ....[8]....
        /*0c54*/ 	.word	0x00026890


	//   ....[9]....
        /*0c58*/ 	.word	0x00026990


	//   ....[10]....
        /*0c5c*/ 	.word	0x000269f0


	//   ....[11]....
        /*0c60*/ 	.word	0x00026af0


	//   ....[12]....
        /*0c64*/ 	.word	0x00026b50


	//   ....[13]....
        /*0c68*/ 	.word	0x00026bf0


	//   ....[14]....
        /*0c6c*/ 	.word	0x00026d70


	//   ....[15]....
        /*0c70*/ 	.word	0x00026e50


	//   ....[16]....
        /*0c74*/ 	.word	0x00026f00


	//   ....[17]....
        /*0c78*/ 	.word	0x00027010


	//   ....[18]....
        /*0c7c*/ 	.word	0x00027070


	//   ....[19]....
        /*0c80*/ 	.word	0x00027180


	//   ....[20]....
        /*0c84*/ 	.word	0x000271e0


	//   ....[21]....
        /*0c88*/ 	.word	0x000272f0


	//   ....[22]....
        /*0c8c*/ 	.word	0x00027350


	//   ....[23]....
        /*0c90*/ 	.word	0x00027460


	//   ....[24]....
        /*0c94*/ 	.word	0x000274c0


	//   ....[25]....
        /*0c98*/ 	.word	0x00027580


	//   ....[26]....
        /*0c9c*/ 	.word	0x000276e0


	//   ....[27]....
        /*0ca0*/ 	.word	0x00027780


	//   ....[28]....
        /*0ca4*/ 	.word	0x000277e0


	//   ....[29]....
        /*0ca8*/ 	.word	0x00027890


	//   ....[30]....
        /*0cac*/ 	.word	0x000278f0


	//   ....[31]....
        /*0cb0*/ 	.word	0x000279a0


	//   ....[32]....
        /*0cb4*/ 	.word	0x00027a00


	//   ....[33]....
        /*0cb8*/ 	.word	0x00027ab0


	//   ....[34]....
        /*0cbc*/ 	.word	0x00027b10


	//   ....[35]....
        /*0cc0*/ 	.word	0x00027bc0


	//   ....[36]....
        /*0cc4*/ 	.word	0x00027c20


	//   ....[37]....
        /*0cc8*/ 	.word	0x00027cd0


	//   ....[38]....
        /*0ccc*/ 	.word	0x00027dc0


	//   ....[39]....
        /*0cd0*/ 	.word	0x00027e60


	//   ....[40]....
        /*0cd4*/ 	.word	0x00027ec0


	//   ....[41]....
        /*0cd8*/ 	.word	0x00027f90


	//   ....[42]....
        /*0cdc*/ 	.word	0x00027ff0


	//   ....[43]....
        /*0ce0*/ 	.word	0x000280c0


	//   ....[44]....
        /*0ce4*/ 	.word	0x00028120


	//   ....[45]....
        /*0ce8*/ 	.word	0x000281f0


	//   ....[46]....
        /*0cec*/ 	.word	0x00028250


	//   ....[47]....
        /*0cf0*/ 	.word	0x00028320


	//   ....[48]....
        /*0cf4*/ 	.word	0x00028380


	//   ....[49]....
        /*0cf8*/ 	.word	0x00028450


	//   ....[50]....
        /*0cfc*/ 	.word	0x000284e0


	//   ....[51]....
        /*0d00*/ 	.word	0x00028580


	//   ....[52]....
        /*0d04*/ 	.word	0x00028700


	//   ....[53]....
        /*0d08*/ 	.word	0x00028770


	//   ....[54]....
        /*0d0c*/ 	.word	0x000287e0


	//   ....[55]....
        /*0d10*/ 	.word	0x00028850


	//   ....[56]....
        /*0d14*/ 	.word	0x000288c0


	//   ....[57]....
        /*0d18*/ 	.word	0x00028940


	//   ....[58]....
        /*0d1c*/ 	.word	0x000289c0


	//   ....[59]....
        /*0d20*/ 	.word	0x00028a50


	//   ....[60]....
        /*0d24*/ 	.word	0x00028ac0


	//   ....[61]....
        /*0d28*/ 	.word	0x00028b30


	//   ....[62]....
        /*0d2c*/ 	.word	0x00028ba0


	//   ....[63]....
        /*0d30*/ 	.word	0x00028c20


	//   ....[64]....
        /*0d34*/ 	.word	0x00028c90


	//   ....[65]....
        /*0d38*/ 	.word	0x00028d20


	//   ....[66]....
        /*0d3c*/ 	.word	0x00028d80


	//   ....[67]....
        /*0d40*/ 	.word	0x00028e10


	//   ....[68]....
        /*0d44*/ 	.word	0x00028f40


	//----- nvinfo : EIATTR_REG_RECONFIG
	.align		4
.L_407:
        /*0d48*/ 	.byte	0x01, 0x54
	.zero		2


	//----- nvinfo : EIATTR_SYSCALL_OFFSETS
	.align		4
        /*0d4c*/ 	.byte	0x04, 0x46
        /*0d4e*/ 	.short	(.L_409 - .L_408)


	//   ....[0]....
.L_408:
        /*0d50*/ 	.word	0x00002320


	//   ....[1]....
        /*0d54*/ 	.word	0x00002470


	//   ....[2]....
        /*0d58*/ 	.word	0x00007580


	//   ....[3]....
        /*0d5c*/ 	.word	0x000078a0


	//   ....[4]....
        /*0d60*/ 	.word	0x0001eff0


	//   ....[5]....
        /*0d64*/ 	.word	0x0001f140


	//   ....[6]....
        /*0d68*/ 	.word	0x0001f230


	//   ....[7]....
        /*0d6c*/ 	.word	0x000200e0


	//----- nvinfo : EIATTR_MBARRIER_INSTR_OFFSETS
	.align		4
.L_409:
        /*0d70*/ 	.byte	0x04, 0x39
        /*0d72*/ 	.short	(.L_411 - .L_410)


	//   ....[0]....
.L_410:
        /*0d74*/ 	.word	0x00000270
        /*0d78*/ 	.word	0x000000ff
        /*0d7c*/ 	.word	0x00022800
        /*0d80*/ 	.short	0x0100
        /*0d82*/ 	.byte	0x08
	.zero		1


	//   ....[1]....
        /*0d84*/ 	.word	0x00000280
        /*0d88*/ 	.word	0x000000ff
        /*0d8c*/ 	.word	0x00022820
        /*0d90*/ 	.short	0x0100
        /*0d92*/ 	.byte	0x08
	.zero		1


	//   ....[2]....
        /*0d94*/ 	.word	0x00000370
        /*0d98*/ 	.word	0x000000ff
        /*0d9c*/ 	.word	0x00022830
        /*0da0*/ 	.short	0x0100
        /*0da2*/ 	.byte	0x08
	.zero		1


	//   ....[3]....
        /*0da4*/ 	.word	0x00000380
        /*0da8*/ 	.word	0x000000ff
        /*0dac*/ 	.word	0x00022840
        /*0db0*/ 	.short	0x0100
        /*0db2*/ 	.byte	0x08
	.zero		1


	//   ....[4]....
        /*0db4*/ 	.word	0x00000390
        /*0db8*/ 	.word	0x000000ff
        /*0dbc*/ 	.word	0x00022838
        /*0dc0*/ 	.short	0x0100
        /*0dc2*/ 	.byte	0x08
	.zero		1


	//   ....[5]....
        /*0dc4*/ 	.word	0x000003a0
        /*0dc8*/ 	.word	0x000000ff
        /*0dcc*/ 	.word	0x00022848
        /*0dd0*/ 	.short	0x0100
        /*0dd2*/ 	.byte	0x08
	.zero		1


	//   ....[6]....
        /*0dd4*/ 	.word	0x000004d0
        /*0dd8*/ 	.word	0x000000ff
        /*0ddc*/ 	.word	0x00022850
        /*0de0*/ 	.short	0x0100
        /*0de2*/ 	.byte	0x08
	.zero		1


	//   ....[7]....
        /*0de4*/ 	.word	0x000004e0
        /*0de8*/ 	.word	0x000000ff
        /*0dec*/ 	.word	0x00022860
        /*0df0*/ 	.short	0x0100
        /*0df2*/ 	.byte	0x08
	.zero		1


	//   ....[8]....
        /*0df4*/ 	.word	0x000004f0
        /*0df8*/ 	.word	0x000000ff
        /*0dfc*/ 	.word	0x00022858
        /*0e00*/ 	.short	0x0100
        /*0e02*/ 	.byte	0x08
	.zero		1


	//   ....[9]....
        /*0e04*/ 	.word	0x00000500
        /*0e08*/ 	.word	0x000000ff
        /*0e0c*/ 	.word	0x00022868
        /*0e10*/ 	.short	0x0100
        /*0e12*/ 	.byte	0x08
	.zero		1


	//   ....[10]....
        /*0e14*/ 	.word	0x000005f0
        /*0e18*/ 	.word	0x000000ff
        /*0e1c*/ 	.word	0x00022870
        /*0e20*/ 	.short	0x0100
        /*0e22*/ 	.byte	0x06
	.zero		1


	//   ....[11]....
        /*0e24*/ 	.word	0x00000600
        /*0e28*/ 	.word	0x000000ff
        /*0e2c*/ 	.word	0x00022880
        /*0e30*/ 	.short	0x0100
        /*0e32*/ 	.byte	0x06
	.zero		1


	//   ....[12]....
        /*0e34*/ 	.word	0x00000610
        /*0e38*/ 	.word	0x000000ff
        /*0e3c*/ 	.word	0x00022878
        /*0e40*/ 	.short	0x0100
        /*0e42*/ 	.byte	0x06
	.zero		1


	//   ....[13]....
        /*0e44*/ 	.word	0x00000620
        /*0e48*/ 	.word	0x000000ff
        /*0e4c*/ 	.word	0x00022888
        /*0e50*/ 	.short	0x0100
        /*0e52*/ 	.byte	0x06
	.zero		1


	//   ....[14]....
        /*0e54*/ 	.word	0x00000750
        /*0e58*/ 	.word	0x000000ff
        /*0e5c*/ 	.word	0x00022890
        /*0e60*/ 	.short	0x0100
        /*0e62*/ 	.byte	0x08
	.zero		1


	//   ....[15]....
        /*0e64*/ 	.word	0x00000760
        /*0e68*/ 	.word	0x000000ff
        /*0e6c*/ 	.word	0x000228a0
        /*0e70*/ 	.short	0x0100
        /*0e72*/ 	.byte	0x08
	.zero		1


	//   ....[16]....
        /*0e74*/ 	.word	0x00000770
        /*0e78*/ 	.word	0x000000ff
        /*0e7c*/ 	.word	0x00022898
        /*0e80*/ 	.short	0x0100
        /*0e82*/ 	.byte	0x08
	.zero		1


	//   ....[17]....
        /*0e84*/ 	.word	0x00000780
        /*0e88*/ 	.word	0x000000ff
        /*0e8c*/ 	.word	0x000228a8
        /*0e90*/ 	.short	0x0100
        /*0e92*/ 	.byte	0x08
	.zero		1


	//   ....[18]....
        /*0e94*/ 	.word	0x000008b0
        /*0e98*/ 	.word	0x000000ff
        /*0e9c*/ 	.word	0x000228b0
        /*0ea0*/ 	.short	0x0100
        /*0ea2*/ 	.byte	0x08
	.zero		1


	//   ....[19]....
        /*0ea4*/ 	.word	0x000008c0
        /*0ea8*/ 	.word	0x000000ff
        /*0eac*/ 	.word	0x000228c0
        /*0eb0*/ 	.short	0x0100
        /*0eb2*/ 	.byte	0x08
	.zero		1


	//   ....[20]....
        /*0eb4*/ 	.word	0x000008d0
        /*0eb8*/ 	.word	0x000000ff
        /*0ebc*/ 	.word	0x000228b8
        /*0ec0*/ 	.short	0x0100
        /*0ec2*/ 	.byte	0x08
	.zero		1


	//   ....[21]....
        /*0ec4*/ 	.word	0x000008e0
        /*0ec8*/ 	.word	0x000000ff
        /*0ecc*/ 	.word	0x000228c8
        /*0ed0*/ 	.short	0x0100
        /*0ed2*/ 	.byte	0x08
	.zero		1


	//   ....[22]....
        /*0ed4*/ 	.word	0x00003720
        /*0ed8*/ 	.word	0x00000057
        /*0edc*/ 	.word	0x00022890
        /*0ee0*/ 	.short	0x010a
        /*0ee2*/ 	.byte	0x3f
	.zero		1


	//   ....[23]....
        /*0ee4*/ 	.word	0x00004a00
        /*0ee8*/ 	.word	0x00000057
        /*0eec*/ 	.word	0x00022890
        /*0ef0*/ 	.short	0x010a
        /*0ef2*/ 	.byte	0x3f
	.zero		1


	//   ....[24]....
        /*0ef4*/ 	.word	0x00005a20
        /*0ef8*/ 	.word	0x00000057
        /*0efc*/ 	.word	0x00022890
        /*0f00*/ 	.short	0x010a
        /*0f02*/ 	.byte	0x3f
	.zero		1


	//   ....[25]....
        /*0f04*/ 	.word	0x00005ec0
        /*0f08*/ 	.word	0x00000004
        /*0f0c*/ 	.word	0x00000000
        /*0f10*/ 	.short	0x0101
        /*0f12*/ 	.byte	0x3f
	.zero		1


	//   ....[26]....
        /*0f14*/ 	.word	0x00005f00
        /*0f18*/ 	.word	0x00000057
        /*0f1c*/ 	.word	0x000228b0
        /*0f20*/ 	.short	0x010a
        /*0f22*/ 	.byte	0x3f
	.zero		1


	//   ....[27]....
        /*0f24*/ 	.word	0x00006780
        /*0f28*/ 	.word	0x00000057
        /*0f2c*/ 	.word	0x00000000
        /*0f30*/ 	.short	0x0101
        /*0f32*/ 	.byte	0x3f
	.zero		1


	//   ....[28]....
        /*0f34*/ 	.word	0x00007620
        /*0f38*/ 	.word	0x00000017
        /*0f3c*/ 	.word	0x00022800
        /*0f40*/ 	.short	0x010a
        /*0f42*/ 	.byte	0x3f
	.zero		1


	//   ....[29]....
        /*0f44*/ 	.word	0x00007670
        /*0f48*/ 	.word	0x00000017
        /*0f4c*/ 	.word	0x00022800
        /*0f50*/ 	.short	0x010a
        /*0f52*/ 	.byte	0x3f
	.zero		1


	//   ....[30]....
        /*0f54*/ 	.word	0x00008120
        /*0f58*/ 	.word	0x00000017
        /*0f5c*/ 	.word	0x00022800
        /*0f60*/ 	.short	0x010a
        /*0f62*/ 	.byte	0x3f
	.zero		1


	//   ....[31]....
        /*0f64*/ 	.word	0x00009560
        /*0f68*/ 	.word	0x00000017
        /*0f6c*/ 	.word	0x00022800
        /*0f70*/ 	.short	0x010a
        /*0f72*/ 	.byte	0x3f
	.zero		1


	//   ....[32]....
        /*0f74*/ 	.word	0x0000a450
        /*0f78*/ 	.word	0x00000003
        /*0f7c*/ 	.word	0x00022830
        /*0f80*/ 	.short	0x010a
        /*0f82*/ 	.byte	0x3f
	.zero		1


	//   ....[33]....
        /*0f84*/ 	.word	0x0000a4f0
        /*0f88*/ 	.word	0x00000003
        /*0f8c*/ 	.word	0x00022830
        /*0f90*/ 	.short	0x010a
        /*0f92*/ 	.byte	0x3f
	.zero		1


	//   ....[34]....
        /*0f94*/ 	.word	0x0000a9c0
        /*0f98*/ 	.word	0x00000004
        /*0f9c*/ 	.word	0x00000000
        /*0fa0*/ 	.short	0x0101
        /*0fa2*/ 	.byte	0x3f
	.zero		1


	//   ....[35]....
        /*0fa4*/ 	.word	0x0000c890
        /*0fa8*/ 	.word	0x00000003
        /*0fac*/ 	.word	0x00022850
        /*0fb0*/ 	.short	0x010a
        /*0fb2*/ 	.byte	0x3f
	.zero		1


	//   ....[36]....
        /*0fb4*/ 	.word	0x0000c8e0
        /*0fb8*/ 	.word	0x00000003
        /*0fbc*/ 	.word	0x00022850
        /*0fc0*/ 	.short	0x010a
        /*0fc2*/ 	.byte	0x3f
	.zero		1


	//   ....[37]....
        /*0fc4*/ 	.word	0x0000cd10
        /*0fc8*/ 	.word	0x00000003
        /*0fcc*/ 	.word	0x00000000
        /*0fd0*/ 	.short	0x0101
        /*0fd2*/ 	.byte	0x3f
	.zero		1


	//   ....[38]....
        /*0fd4*/ 	.word	0x0000d0d0
        /*0fd8*/ 	.word	0x00000009
        /*0fdc*/ 	.word	0x00022830
        /*0fe0*/ 	.short	0x010a
        /*0fe2*/ 	.byte	0x3f
	.zero		1


	//   ....[39]....
        /*0fe4*/ 	.word	0x0000d130
        /*0fe8*/ 	.word	0x00000009
        /*0fec*/ 	.word	0x00022830
        /*0ff0*/ 	.short	0x010a
        /*0ff2*/ 	.byte	0x3f
	.zero		1


	//   ....[40]....
        /*0ff4*/ 	.word	0x0000d540
        /*0ff8*/ 	.word	0x000000c8
        /*0ffc*/ 	.word	0x00000000
        /*1000*/ 	.short	0x0101
        /*1002*/ 	.byte	0x3f
	.zero		1


	//   ....[41]....
        /*1004*/ 	.word	0x0000fdc0
        /*1008*/ 	.word	0x00000009
        /*100c*/ 	.word	0x00022850
        /*1010*/ 	.short	0x010a
        /*1012*/ 	.byte	0x3f
	.zero		1


	//   ....[42]....
        /*1014*/ 	.word	0x0000fe10
        /*1018*/ 	.word	0x00000009
        /*101c*/ 	.word	0x00022850
        /*1020*/ 	.short	0x010a
        /*1022*/ 	.byte	0x3f
	.zero		1


	//   ....[43]....
        /*1024*/ 	.word	0x00010200
        /*1028*/ 	.word	0x00000000
        /*102c*/ 	.word	0x00000000
        /*1030*/ 	.short	0x0101
        /*1032*/ 	.byte	0x3f
	.zero		1


	//   ....[44]....
        /*1034*/ 	.word	0x00010640
        /*1038*/ 	.word	0x00000003
        /*103c*/ 	.word	0x00022830
        /*1040*/ 	.short	0x010a
        /*1042*/ 	.byte	0x3f
	.zero		1


	//   ....[45]....
        /*1044*/ 	.word	0x000106a0
        /*1048*/ 	.word	0x00000003
        /*104c*/ 	.word	0x00022830
        /*1050*/ 	.short	0x010a
        /*1052*/ 	.byte	0x3f
	.zero		1


	//   ....[46]....
        /*1054*/ 	.word	0x000118c0
        /*1058*/ 	.word	0x000000a2
        /*105c*/ 	.word	0x00000000
        /*1060*/ 	.short	0x0101
        /*1062*/ 	.byte	0x3f
	.zero		1


	//   ....[47]....
        /*1064*/ 	.word	0x00012060
        /*1068*/ 	.word	0x00000003
        /*106c*/ 	.word	0x00022850
        /*1070*/ 	.short	0x010a
        /*1072*/ 	.byte	0x3f
	.zero		1


	//   ....[48]....
        /*1074*/ 	.word	0x000120b0
        /*1078*/ 	.word	0x00000003
        /*107c*/ 	.word	0x00022850
        /*1080*/ 	.short	0x010a
        /*1082*/ 	.byte	0x3f
	.zero		1


	//   ....[49]....
        /*1084*/ 	.word	0x000124b0
        /*1088*/ 	.word	0x00000003
        /*108c*/ 	.word	0x00000000
        /*1090*/ 	.short	0x0101
        /*1092*/ 	.byte	0x3f
	.zero		1


	//   ....[50]....
        /*1094*/ 	.word	0x000125f0
        /*1098*/ 	.word	0x00000009
        /*109c*/ 	.word	0x00022830
        /*10a0*/ 	.short	0x010a
        /*10a2*/ 	.byte	0x3f
	.zero		1


	//   ....[51]....
        /*10a4*/ 	.word	0x00012650
        /*10a8*/ 	.word	0x00000009
        /*10ac*/ 	.word	0x00022830
        /*10b0*/ 	.short	0x010a
        /*10b2*/ 	.byte	0x3f
	.zero		1


	//   ....[52]....
        /*10b4*/ 	.word	0x00012a00
        /*10b8*/ 	.word	0x00000000
        /*10bc*/ 	.word	0x00000000
        /*10c0*/ 	.short	0x0101
        /*10c2*/ 	.byte	0x3f
	.zero		1


	//   ....[53]....
        /*10c4*/ 	.word	0x000152d0
        /*10c8*/ 	.word	0x00000009
        /*10cc*/ 	.word	0x00022850
        /*10d0*/ 	.short	0x010a
        /*10d2*/ 	.byte	0x3f
	.zero		1


	//   ....[54]....
        /*10d4*/ 	.word	0x00015320
        /*10d8*/ 	.word	0x00000009
        /*10dc*/ 	.word	0x00022850
        /*10e0*/ 	.short	0x010a
        /*10e2*/ 	.byte	0x3f
	.zero		1


	//   ....[55]....
        /*10e4*/ 	.word	0x00015730
        /*10e8*/ 	.word	0x00000009
        /*10ec*/ 	.word	0x00000000
        /*10f0*/ 	.short	0x0101
        /*10f2*/ 	.byte	0x3f
	.zero		1


	//   ....[56]....
        /*10f4*/ 	.word	0x00017cc0
        /*10f8*/ 	.word	0x00000003
        /*10fc*/ 	.word	0x00000000
        /*1100*/ 	.short	0x0101
        /*1102*/ 	.byte	0x3f
	.zero		1


	//   ....[57]....
        /*1104*/ 	.word	0x00018720
        /*1108*/ 	.word	0x00000009
        /*110c*/ 	.word	0x00000000
        /*1110*/ 	.short	0x0101
        /*1112*/ 	.byte	0x3f
	.zero		1


	//   ....[58]....
        /*1114*/ 	.word	0x0001d630
        /*1118*/ 	.word	0x00000011
        /*111c*/ 	.word	0x00022820
        /*1120*/ 	.short	0x010a
        /*1122*/ 	.byte	0x3f
	.zero		1


	//   ....[59]....
        /*1124*/ 	.word	0x0001d6c0
        /*1128*/ 	.word	0x0000000c
        /*112c*/ 	.word	0x000228a0
        /*1130*/ 	.short	0x010a
        /*1132*/ 	.byte	0x3f
	.zero		1


	//   ....[60]....
        /*1134*/ 	.word	0x0001d910
        /*1138*/ 	.word	0x0000000c
        /*113c*/ 	.word	0x000228c0
        /*1140*/ 	.short	0x010a
        /*1142*/ 	.byte	0x3f
	.zero		1


	//   ....[61]....
        /*1144*/ 	.word	0x0001df20
        /*1148*/ 	.word	0x0000000a
        /*114c*/ 	.word	0x000228a0
        /*1150*/ 	.short	0x010a
        /*1152*/ 	.byte	0x3f
	.zero		1


	//   ....[62]....
        /*1154*/ 	.word	0x0001e160
        /*1158*/ 	.word	0x0000000a
        /*115c*/ 	.word	0x000228c0
        /*1160*/ 	.short	0x010a
        /*1162*/ 	.byte	0x3f
	.zero		1


	//   ....[63]....
        /*1164*/ 	.word	0x0001f700
        /*1168*/ 	.word	0x00000021
        /*116c*/ 	.word	0x00022840
        /*1170*/ 	.short	0x010a
        /*1172*/ 	.byte	0x3f
	.zero		1


	//   ....[64]....
        /*1174*/ 	.word	0x0001fd30
        /*1178*/ 	.word	0x00000021
        /*117c*/ 	.word	0x00022830
        /*1180*/ 	.short	0x0107
        /*1182*/ 	.byte	0x3f
	.zero		1


	//   ....[65]....
        /*1184*/ 	.word	0x0001fe10
        /*1188*/ 	.word	0x00000021
        /*118c*/ 	.word	0x00022830
        /*1190*/ 	.short	0x0101
        /*1192*/ 	.byte	0x3f
	.zero		1


	//   ....[66]....
        /*1194*/ 	.word	0x000209b0
        /*1198*/ 	.word	0x00000011
        /*119c*/ 	.word	0x00022800
        /*11a0*/ 	.short	0x0107
        /*11a2*/ 	.byte	0x3f
	.zero		1


	//   ....[67]....
        /*11a4*/ 	.word	0x00020aa0
        /*11a8*/ 	.word	0x00000011
        /*11ac*/ 	.word	0x00022800
        /*11b0*/ 	.short	0x0101
        /*11b2*/ 	.byte	0x3f
	.zero		1


	//   ....[68]....
        /*11b4*/ 	.word	0x00020ac0
        /*11b8*/ 	.word	0x00000011
        /*11bc*/ 	.word	0x00022820
        /*11c0*/ 	.short	0x010a
        /*11c2*/ 	.byte	0x3f
	.zero		1


	//   ....[69]....
        /*11c4*/ 	.word	0x00020b50
        /*11c8*/ 	.word	0x00000021
        /*11cc*/ 	.word	0x00022860
        /*11d0*/ 	.short	0x010a
        /*11d2*/ 	.byte	0x3f
	.zero		1


	//   ....[70]....
        /*11d4*/ 	.word	0x00021230
        /*11d8*/ 	.word	0x00000021
        /*11dc*/ 	.word	0x00022850
        /*11e0*/ 	.short	0x0107
        /*11e2*/ 	.byte	0x3f
	.zero		1


	//   ....[71]....
        /*11e4*/ 	.word	0x00021300
        /*11e8*/ 	.word	0x00000021
        /*11ec*/ 	.word	0x00022850
        /*11f0*/ 	.short	0x0101
        /*11f2*/ 	.byte	0x3f
	.zero		1


	//   ....[72]....
        /*11f4*/ 	.word	0x00021640
        /*11f8*/ 	.word	0x00000006
        /*11fc*/ 	.word	0x00022840
        /*1200*/ 	.short	0x010a
        /*1202*/ 	.byte	0x3f
	.zero		1


	//   ....[73]....
        /*1204*/ 	.word	0x00021a00
        /*1208*/ 	.word	0x00000006
        /*120c*/ 	.word	0x00022830
        /*1210*/ 	.short	0x0107
        /*1212*/ 	.byte	0x3f
	.zero		1


	//   ....[74]....
        /*1214*/ 	.word	0x00021ac0
        /*1218*/ 	.word	0x00000006
        /*121c*/ 	.word	0x00022830
        /*1220*/ 	.short	0x0101
        /*1222*/ 	.byte	0x3f
	.zero		1


	//   ....[75]....
        /*1224*/ 	.word	0x00021af0
        /*1228*/ 	.word	0x00000006
        /*122c*/ 	.word	0x00022860
        /*1230*/ 	.short	0x010a
        /*1232*/ 	.byte	0x3f
	.zero		1


	//   ....[76]....
        /*1234*/ 	.word	0x00021ff0
        /*1238*/ 	.word	0x00000006
        /*123c*/ 	.word	0x00022850
        /*1240*/ 	.short	0x0107
        /*1242*/ 	.byte	0x3f
	.zero		1


	//   ....[77]....
        /*1244*/ 	.word	0x000220b0
        /*1248*/ 	.word	0x00000006
        /*124c*/ 	.word	0x00022850
        /*1250*/ 	.short	0x0101
        /*1252*/ 	.byte	0x3f
	.zero		1


	//   ....[78]....
        /*1254*/ 	.word	0x00023340
        /*1258*/ 	.word	0x00000005
        /*125c*/ 	.word	0x00022820
        /*1260*/ 	.short	0x010a
        /*1262*/ 	.byte	0x3f
	.zero		1


	//   ....[79]....
        /*1264*/ 	.word	0x000234b0
        /*1268*/ 	.word	0x00000003
        /*126c*/ 	.word	0x00022840
        /*1270*/ 	.short	0x010a
        /*1272*/ 	.byte	0x3f
	.zero		1


	//   ....[80]....
        /*1274*/ 	.word	0x00023550
        /*1278*/ 	.word	0x00000013
        /*127c*/ 	.word	0x00022840
        /*1280*/ 	.short	0x010a
        /*1282*/ 	.byte	0x3f
	.zero		1


	//   ....[81]....
        /*1284*/ 	.word	0x00023590
        /*1288*/ 	.word	0x00000003
        /*128c*/ 	.word	0x00022860
        /*1290*/ 	.short	0x010a
        /*1292*/ 	.byte	0x3f
	.zero		1


	//   ....[82]....
        /*1294*/ 	.word	0x000235d0
        /*1298*/ 	.word	0x00000013
        /*129c*/ 	.word	0x00022860
        /*12a0*/ 	.short	0x010a
        /*12a2*/ 	.byte	0x3f
	.zero		1


	//   ....[83]....
        /*12a4*/ 	.word	0x00023630
        /*12a8*/ 	.word	0x00000057
        /*12ac*/ 	.word	0x00022890
        /*12b0*/ 	.short	0x010a
        /*12b2*/ 	.byte	0x3f
	.zero		1


	//   ....[84]....
        /*12b4*/ 	.word	0x000238c0
        /*12b8*/ 	.word	0x00000057
        /*12bc*/ 	.word	0x00022890
        /*12c0*/ 	.short	0x010a
        /*12c2*/ 	.byte	0x3f
	.zero		1


	//   ....[85]....
        /*12c4*/ 	.word	0x00023b70
        /*12c8*/ 	.word	0x00000057
        /*12cc*/ 	.word	0x00022890
        /*12d0*/ 	.short	0x010a
        /*12d2*/ 	.byte	0x3f
	.zero		1


	//   ....[86]....
        /*12d4*/ 	.word	0x00023e20
        /*12d8*/ 	.word	0x00000057
        /*12dc*/ 	.word	0x000228b0
        /*12e0*/ 	.short	0x010a
        /*12e2*/ 	.byte	0x3f
	.zero		1


	//   ....[87]....
        /*12e4*/ 	.word	0x000242a0
        /*12e8*/ 	.word	0x00000017
        /*12ec*/ 	.word	0x00022800
        /*12f0*/ 	.short	0x010a
        /*12f2*/ 	.byte	0x3f
	.zero		1


	//   ....[88]....
        /*12f4*/ 	.word	0x000248a0
        /*12f8*/ 	.word	0x00000017
        /*12fc*/ 	.word	0x00022800
        /*1300*/ 	.short	0x010a
        /*1302*/ 	.byte	0x3f
	.zero		1


	//   ....[89]....
        /*1304*/ 	.word	0x000248f0
        /*1308*/ 	.word	0x00000003
        /*130c*/ 	.word	0x00022830
        /*1310*/ 	.short	0x010a
        /*1312*/ 	.byte	0x3f
	.zero		1


	//   ....[90]....
        /*1314*/ 	.word	0x00024940
        /*1318*/ 	.word	0x00000003
        /*131c*/ 	.word	0x00022850
        /*1320*/ 	.short	0x010a
        /*1322*/ 	.byte	0x3f
	.zero		1


	//   ....[91]....
        /*1324*/ 	.word	0x00024990
        /*1328*/ 	.word	0x00000009
        /*132c*/ 	.word	0x00022830
        /*1330*/ 	.short	0x010a
        /*1332*/ 	.byte	0x3f
	.zero		1


	//   ....[92]....
        /*1334*/ 	.word	0x000249e0
        /*1338*/ 	.word	0x00000009
        /*133c*/ 	.word	0x00022850
        /*1340*/ 	.short	0x010a
        /*1342*/ 	.byte	0x3f
	.zero		1


	//   ....[93]....
        /*1344*/ 	.word	0x00024a30
        /*1348*/ 	.word	0x00000003
        /*134c*/ 	.word	0x00022830
        /*1350*/ 	.short	0x010a
        /*1352*/ 	.byte	0x3f
	.zero		1


	//   ....[94]....
        /*1354*/ 	.word	0x00024a80
        /*1358*/ 	.word	0x00000003
        /*135c*/ 	.word	0x00022850
        /*1360*/ 	.short	0x010a
        /*1362*/ 	.byte	0x3f
	.zero		1


	//   ....[95]....
        /*1364*/ 	.word	0x00024ad0
        /*1368*/ 	.word	0x00000009
        /*136c*/ 	.word	0x00022830
        /*1370*/ 	.short	0x010a
        /*1372*/ 	.byte	0x3f
	.zero		1


	//   ....[96]....
        /*1374*/ 	.word	0x00024b20
        /*1378*/ 	.word	0x00000009
        /*137c*/ 	.word	0x00022850
        /*1380*/ 	.short	0x010a
        /*1382*/ 	.byte	0x3f
	.zero		1


	//   ....[97]....
        /*1384*/ 	.word	0x00025730
        /*1388*/ 	.word	0x00000011
        /*138c*/ 	.word	0x00022820
        /*1390*/ 	.short	0x010a
        /*1392*/ 	.byte	0x3f
	.zero		1


	//   ....[98]....
        /*1394*/ 	.word	0x00025780
        /*1398*/ 	.word	0x0000000c
        /*139c*/ 	.word	0x000228a0
        /*13a0*/ 	.short	0x010a
        /*13a2*/ 	.byte	0x3f
	.zero		1


	//   ....[99]....
        /*13a4*/ 	.word	0x000257d0
        /*13a8*/ 	.word	0x0000000c
        /*13ac*/ 	.word	0x000228c0
        /*13b0*/ 	.short	0x010a
        /*13b2*/ 	.byte	0x3f
	.zero		1


	//   ....[100]....
        /*13b4*/ 	.word	0x00025820
        /*13b8*/ 	.word	0x0000000a
        /*13bc*/ 	.word	0x000228a0
        /*13c0*/ 	.short	0x010a
        /*13c2*/ 	.byte	0x3f
	.zero		1


	//   ....[101]....
        /*13c4*/ 	.word	0x00025870
        /*13c8*/ 	.word	0x0000000a
        /*13cc*/ 	.word	0x000228c0
        /*13d0*/ 	.short	0x010a
        /*13d2*/ 	.byte	0x3f
	.zero		1


	//   ....[102]....
        /*13d4*/ 	.word	0x00025990
        /*13d8*/ 	.word	0x00000021
        /*13dc*/ 	.word	0x00022840
        /*13e0*/ 	.short	0x010a
        /*13e2*/ 	.byte	0x3f
	.zero		1


	//   ....[103]....
        /*13e4*/ 	.word	0x00026c70
        /*13e8*/ 	.word	0x00000011
        /*13ec*/ 	.word	0x00022820
        /*13f0*/ 	.short	0x010a
        /*13f2*/ 	.byte	0x3f
	.zero		1


	//   ....[104]....
        /*13f4*/ 	.word	0x00026cc0
        /*13f8*/ 	.word	0x00000021
        /*13fc*/ 	.word	0x00022860
        /*1400*/ 	.short	0x010a
        /*1402*/ 	.byte	0x3f
	.zero		1


	//   ....[105]....
        /*1404*/ 	.word	0x00027630
        /*1408*/ 	.word	0x00000006
        /*140c*/ 	.word	0x00022840
        /*1410*/ 	.short	0x010a
        /*1412*/ 	.byte	0x3f
	.zero		1


	//   ....[106]....
        /*1414*/ 	.word	0x00027d10
        /*1418*/ 	.word	0x00000006
        /*141c*/ 	.word	0x00022860
        /*1420*/ 	.short	0x010a
        /*1422*/ 	.byte	0x3f
	.zero		1


	//   ....[107]....
        /*1424*/ 	.word	0x00028e60
        /*1428*/ 	.word	0x00000005
        /*142c*/ 	.word	0x00022820
        /*1430*/ 	.short	0x010a
        /*1432*/ 	.byte	0x3f
	.zero		1


	//   ....[108]....
        /*1434*/ 	.word	0x00029000
        /*1438*/ 	.word	0x00000003
        /*143c*/ 	.word	0x00022840
        /*1440*/ 	.short	0x010a
        /*1442*/ 	.byte	0x3f
	.zero		1


	//   ....[109]....
        /*1444*/ 	.word	0x00029050
        /*1448*/ 	.word	0x00000013
        /*144c*/ 	.word	0x00022840
        /*1450*/ 	.short	0x010a
        /*1452*/ 	.byte	0x3f
	.zero		1


	//   ....[110]....
        /*1454*/ 	.word	0x000290a0
        /*1458*/ 	.word	0x00000003
        /*145c*/ 	.word	0x00022860
        /*1460*/ 	.short	0x010a
        /*1462*/ 	.byte	0x3f
	.zero		1


	//----- nvinfo : EIATTR_NUM_MBARRIERS
	.align		4
.L_411:
        /*1464*/ 	.byte	0x03, 0x38
        /*1466*/ 	.short	0x0016


	//----- nvinfo : EIATTR_EXIT_INSTR_OFFSETS
	.align		4
        /*1468*/ 	.byte	0x04, 0x1c
        /*146a*/ 	.short	(.L_413 - .L_412)


	//   ....[0]....
.L_412:
        /*146c*/ 	.word	0x00023620


	//----- nvinfo : EIATTR_MAX_THREADS
	.align		4
.L_413:
        /*1470*/ 	.byte	0x04, 0x05
        /*1472*/ 	.short	(.L_415 - .L_414)
.L_414:
        /*1474*/ 	.word	0x00000180
        /*1478*/ 	.word	0x00000001
        /*147c*/ 	.word	0x00000001


	//----- nvinfo : EIATTR_CRS_STACK_SIZE
	.align		4
.L_415:
        /*1480*/ 	.byte	0x04, 0x1e
        /*1482*/ 	.short	(.L_417 - .L_416)
.L_416:
        /*1484*/ 	.word	0x00000000


	//----- nvinfo : EIATTR_CBANK_PARAM_SIZE
	.align		4
.L_417:
        /*1488*/ 	.byte	0x03, 0x19
        /*148a*/ 	.short	0x0af0


	//----- nvinfo : EIATTR_PARAM_CBANK
	.align		4
        /*148c*/ 	.byte	0x04, 0x0a
        /*148e*/ 	.short	(.L_419 - .L_418)
	.align		4
.L_418:
        /*1490*/ 	.word	index@(.nv.constant0._ZN7cutlass13device_kernelIN5flash11enable_sm90INS1_16FlashAttnFwdSm90INS1_25CollectiveMainloopFwdSm90ILi2EN4cute5tupleIJNS5_1CILi1EEES8_S8_EEENS6_IJNS7_ILi128EEENS7_ILi96EEENS7_ILi64EEEEEELi256ENS_6half_tEfNS_4arch4Sm90ELb0ELb1ELb0ELb1ELb1ELb1ELb0ELb1ELb0ELb1ELb1ELb0EEENS1_21CollectiveEpilogueFwdINS6_IJSA_NS7_ILi256EEESB_EEES9_SE_SG_Li256ELb1ELb1ELb1ELb0EEENS1_36VarlenDynamicPersistentTileSchedulerILi128ELi96ELi256ELi128ELb1ELb1ELb1ELb1ELb0ELb1EEEEEEEEEvNT_6ParamsE)
        /*1494*/ 	.short	0x0210
        /*1496*/ 	.short	0x0af0


	//----- nvinfo : EIATTR_SW_WAR
	.align		4
.L_419:
        /*1498*/ 	.byte	0x04, 0x36
        /*149a*/ 	.short	(.L_421 - .L_420)
.L_420:
        /*149c*/ 	.word	0x00000008
.L_421:


//--------------------- .nv.info._ZN7cutlass13device_kernelIN5flash11enable_sm90INS1_16FlashAttnFwdSm90INS1_25CollectiveMainloopFwdSm90ILi2EN4cute5tupleIJNS5_1CILi1EEES8_S8_EEENS6_IJNS7_ILi128EEENS7_ILi96EEENS7_ILi64EEEEEELi256ENS_6half_tEfNS_4arch4Sm90ELb0ELb1ELb0ELb1ELb1ELb0ELb1ELb1ELb0ELb1ELb1ELb0EEENS1_21CollectiveEpilogueFwdINS6_IJSA_NS7_ILi256EEESB_EEES9_SE_SG_Li256ELb1ELb1ELb1ELb0EEENS1_36VarlenDynamicPersistentTileSchedulerILi128ELi96ELi256ELi128ELb1ELb1ELb1ELb1ELb0ELb1EEEEEEEEEvNT_6ParamsE --------------------------
	.section	.nv.info._ZN7cutlass13device_kernelIN5flash11enable_sm90INS1_16FlashAttnFwdSm90INS1_25CollectiveMainloopFwdSm90ILi2EN4cute5tupleIJNS5_1CILi1EEES8_S8_EEENS6_IJNS7_ILi128EEENS7_ILi96EEENS7_ILi64EEEEEELi256ENS_6half_tEfNS_4arch4Sm90ELb0ELb1ELb0ELb1ELb1ELb0ELb1ELb1ELb0ELb1ELb1ELb0EEENS1_21CollectiveEpilogueFwdINS6_IJSA_NS7_ILi256EEESB_EEES9_SE_SG_Li256ELb1ELb1ELb1ELb0EEENS1_36VarlenDynamicPersistentTileSchedulerILi128ELi96ELi256ELi128ELb1ELb1ELb1ELb1ELb0ELb1EEEEEEEEEvNT_6ParamsE,"",@"SHT_CUDA_INFO"
	.sectionflags	@""
	.align	4


	//----- nvinfo : EIATTR_CUDA_API_VERSION
	.align		4
        /*0000*/ 	.byte	0x04, 0x37
        /*0002*/ 	.short	(.L_423 - .L_422)
.L_422:
        /*0004*/ 	.word	0x00000082


	//----- nvinfo : EIATTR_KPARAM_INFO
	.align		4
.L_423:
        /*0008*/ 	.byte	0x04, 0x17
        /*000a*/ 	.short	(.L_425 - .L_424)
.L_424:
        /*000c*/ 	.word	0x00000000
        /*0010*/ 	.short	0x0000
        /*0012*/ 	.short	0x0070
        /*0014*/ 	.byte	0x00, 0xf0, 0x01, 0x2e


	//----- nvinfo : EIATTR_SPARSE_MMA_MASK
	.align		4
.L_425:
        /*0018*/ 	.byte	0x03, 0x50
        /*001a*/ 	.short	0x0000


	//----- nvinfo : EIATTR_MAXREG_COUNT
	.align		4
        /*001c*/ 	.byte	0x03, 0x1b
        /*001e*/ 	.short	0x00a8


	//----- nvinfo : EIATTR_NUM_BARRIERS
	.align		4
        /*0020*/ 	.byte	0x02, 0x4c
        /*0022*/ 	.byte	0x10
	.zero		1


	//----- nvinfo : EIATTR_EXTERNS
	.align		4
        /*0024*/ 	.byte	0x04, 0x0f
        /*0026*/ 	.short	(.L_427 - .L_426)


	//   ....[0]....
	.align		4
.L_426:
        /*0028*/ 	.word	index@(__assertfail)


	//----- nvinfo : EIATTR_ANNOTATIONS
	.align		4
.L_427:
        /*002c*/ 	.byte	0x04, 0x55
        /*002e*/ 	.short	(.L_429 - .L_428)


	//   ....[0]....
.L_428:
        /* <DEDUP_REMOVED lines=50> */


	//----- nvinfo : EIATTR_MERCURY_ISA_VERSION
	.align		4
.L_429:
        /*0340*/ 	.byte	0x03, 0x5f
        /*0342*/ 	.short	0x0101


	//----- nvinfo : EIATTR_UNUSED_LOAD_BYTE_OFFSET
	.align		4
        /*0344*/ 	.byte	0x04, 0x44
        /*0346*/ 	.short	(.L_431 - .L_430)


	//   ....[0]....
.L_430:
        /*0348*/ 	.word	0x00000a90
        /*034c*/ 	.word	0x0000fff0


	//   ....[1]....
        /*0350*/ 	.word	0x0001f4e0
        /*0354*/ 	.word	0x0000fff0


	//----- nvinfo : EIATTR_INT_WARP_WIDE_INSTR_OFFSETS
	.align		4
.L_431:
        /*0358*/ 	.byte	0x04, 0x31
        /*035a*/ 	.short	(.L_433 - .L_432)


	//   ....[0]....
.L_432:
        /*035c*/ 	.word	0x000000c0


	//   ....[1]....
        /*0360*/ 	.word	0x000000d0


	//   ....[2]....
        /*0364*/ 	.word	0x000000e0


	//   ....[3]....
        /*0368*/ 	.word	0x00000180


	//   ....[4]....
        /*036c*/ 	.word	0x00025cf0


	//   ....[5]....
        /*0370*/ 	.word	0x00025d80


	//   ....[6]....
        /*0374*/ 	.word	0x00029c40


	//   ....[7]....
        /*0378*/ 	.word	0x00029cd0


	//----- nvinfo : EIATTR_COOP_GROUP_MASK_REGIDS
	.align		4
.L_433:
        /*037c*/ 	.byte	0x04, 0x29
        /*037e*/ 	.short	(.L_435 - .L_434)


	//   ....[0]....
.L_434:
        /*0380*/ 	.word	0xffffffff


	//   ....[1]....
        /*0384*/ 	.word	0xffffffff


	//   ....[2]....
        /*0388*/ 	.word	0xffffffff


	//   ....[3]....
        /*038c*/ 	.word	0xffffffff


	//   ....[4]....
        /*0390*/ 	.word	0xffffffff


	//   ....[5]....
        /*0394*/ 	.word	0xffffffff


	//   ....[6]....
        /*0398*/ 	.word	0xffffffff


	//   ....[7]....
        /*039c*/ 	.word	0xffffffff


	//   ....[8]....
        /*03a0*/ 	.word	0xffffffff


	//   ....[9]....
        /*03a4*/ 	.word	0xffffffff


	//   ....[10]....
        /*03a8*/ 	.word	0xffffffff


	//   ....[11]....
        /*03ac*/ 	.word	0xffffffff


	//   ....[12]....
        /*03b0*/ 	.word	0xffffffff


	//   ....[13]....
        /*03b4*/ 	.word	0xffffffff


	//   ....[14]....
        /*03b8*/ 	.word	0xffffffff


	//   ....[15]....
        /*03bc*/ 	.word	0xffffffff


	//   ....[16]....
        /*03c0*/ 	.word	0xffffffff


	//   ....[17]....
        /*03c4*/ 	.word	0xffffffff


	//   ....[18]....
        /*03c8*/ 	.word	0xffffffff


	//   ....[19]....
        /*03cc*/ 	.word	0xffffffff


	//   ....[20]....
        /*03d0*/ 	.word	0xffffffff


	//   ....[21]....
        /*03d4*/ 	.word	0xffffffff


	//   ....[22]....
        /*03d8*/ 	.word	0xffffffff


	//   ....[23]....
        /*03dc*/ 	.word	0xffffffff


	//   ....[24]....
        /*03e0*/ 	.word	0xffffffff


	//   ....[25]....
        /*03e4*/ 	.word	0xffffffff


	//   ....[26]....
        /*03e8*/ 	.word	0xffffffff


	//   ....[27]....
        /*03ec*/ 	.word	0xffffffff


	//   ....[28]....
        /*03f0*/ 	.word	0xffffffff


	//   ....[29]....
        /*03f4*/ 	.word	0xffffffff


	//   ....[30]....
        /*03f8*/ 	.word	0xffffffff


	//   ....[31]....
        /*03fc*/ 	.word	0xffffffff


	//   ....[32]....
        /*0400*/ 	.word	0xffffffff


	//   ....[33]....
        /*0404*/ 	.word	0xffffffff


	//   ....[34]....
        /*0408*/ 	.word	0xffffffff


	//   ....[35]....
        /*040c*/ 	.word	0xffffffff


	//   ....[36]....
        /*0410*/ 	.word	0xffffffff


	//   ....[37]....
        /*0414*/ 	.word	0xffffffff


	//   ....[38]....
        /*0418*/ 	.word	0xffffffff


	//   ....[39]....
        /*041c*/ 	.word	0xffffffff


	//   ....[40]....
        /*0420*/ 	.word	0xffffffff


	//   ....[41]....
        /*0424*/ 	.word	0xffffffff


	//   ....[42]....
        /*0428*/ 	.word	0xffffffff


	//   ....[43]....
        /*042c*/ 	.word	0xffffffff


	//   ....[44]....
        /*0430*/ 	.word	0xffffffff


	//   ....[45]....
        /*0434*/ 	.word	0xffffffff


	//   ....[46]....
        /*0438*/ 	.word	0xffffffff


	//   ....[47]....
        /*043c*/ 	.word	0xffffffff


	//   ....[48]....
        /*0440*/ 	.word	0xffffffff


	//   ....[49]....
        /*0444*/ 	.word	0xffffffff


	//   ....[50]....
        /*0448*/ 	.word	0xffffffff


	//   ....[51]....
        /*044c*/ 	.word	0xffffffff


	//   ....[52]....
        /*0450*/ 	.word	0xffffffff


	//   ....[53]....
        /*0454*/ 	.word	0xffffffff


	//   ....[54]....
        /*0458*/ 	.word	0xffffffff


	//   ....[55]....
        /*045c*/ 	.word	0xffffffff


	//   ....[56]....
        /*0460*/ 	.word	0xffffffff


	//   ....[57]....
        /*0464*/ 	.word	0xffffffff


	//   ....[58]....
        /*0468*/ 	.word	0xffffffff


	//   ....[59]....
        /*046c*/ 	.word	0xffffffff


	//   ....[60]....
        /*0470*/ 	.word	0xffffffff


	//   ....[61]....
        /*0474*/ 	.word	0xffffffff


	//   ....[62]....
        /*0478*/ 	.word	0xffffffff


	//   ....[63]....
        /*047c*/ 	.word	0xffffffff


	//   ....[64]....
        /*0480*/ 	.word	0xffffffff


	//   ....[65]....
        /*0484*/ 	.word	0xffffffff


	//   ....[66]....
        /*0488*/ 	.word	0xffffffff


	//   ....[67]....
        /*048c*/ 	.word	0xffffffff


	//   ....[68]....
        /*0490*/ 	.word	0xffffffff


	//   ....[69]....
        /*0494*/ 	.word	0xffffffff


	//   ....[70]....
        /*0498*/ 	.word	0xffffffff


	//   ....[71]....
        /*049c*/ 	.word	0xffffffff


	//   ....[72]....
        /*04a0*/ 	.word	0xffffffff


	//   ....[73]....
        /*04a4*/ 	.word	0xffffffff


	//   ....[74]....
        /*04a8*/ 	.word	0xffffffff


	//   ....[75]....
        /*04ac*/ 	.word	0xffffffff


	//   ....[76]....
        /*04b0*/ 	.word	0xffffffff


	//   ....[77]....
        /*04b4*/ 	.word	0xffffffff


	//   ....[78]....
        /*04b8*/ 	.word	0xffffffff


	//   ....[79]....
        /*04bc*/ 	.word	0xffffffff


	//   ....[80]....
        /*04c0*/ 	.word	0xffffffff


	//   ....[81]....
        /*04c4*/ 	.word	0xffffffff


	//   ....[82]....
        /*04c8*/ 	.word	0xffffffff


	//   ....[83]....
        /*04cc*/ 	.word	0xffffffff


	//   ....[84]....
        /*04d0*/ 	.word	0xffffffff


	//   ....[85]....
        /*04d4*/ 	.word	0xffffffff


	//   ....[86]....
        /*04d8*/ 	.word	0xffffffff


	//   ....[87]....
        /*04dc*/ 	.word	0xffffffff


	//   ....[88]....
        /*04e0*/ 	.word	0xffffffff


	//   ....[89]....
        /*04e4*/ 	.word	0xffffffff


	//   ....[90]....
        /*04e8*/ 	.word	0xffffffff


	//   ....[91]....
        /*04ec*/ 	.word	0xffffffff


	//   ....[92]....
        /*04f0*/ 	.word	0xffffffff


	//   ....[93]....
        /*04f4*/ 	.word	0xffffffff


	//   ....[94]....
        /*04f8*/ 	.word	0xffffffff


	//   ....[95]....
        /*04fc*/ 	.word	0xffffffff


	//   ....[96]....
        /*0500*/ 	.word	0xffffffff


	//   ....[97]....
        /*0504*/ 	.word	0xffffffff


	//   ....[98]....
        /*0508*/ 	.word	0xffffffff


	//   ....[99]....
        /*050c*/ 	.word	0xffffffff


	//   ....[100]....
        /*0510*/ 	.word	0xffffffff


	//   ....[101]....
        /*0514*/ 	.word	0xffffffff


	//   ....[102]....
        /*0518*/ 	.word	0xffffffff


	//   ....[103]....
        /*051c*/ 	.word	0xffffffff


	//   ....[104]....
        /*0520*/ 	.word	0xffffffff


	//   ....[105]....
        /*0524*/ 	.word	0xffffffff


	//   ....[106]....
        /*0528*/ 	.word	0xffffffff


	//   ....[107]....
        /*052c*/ 	.word	0xffffffff


	//   ....[108]....
        /*0530*/ 	.word	0xffffffff


	//   ....[109]....
        /*0534*/ 	.word	0xffffffff


	//   ....[110]....
        /*0538*/ 	.word	0xffffffff


	//   ....[111]....
        /*053c*/ 	.word	0xffffffff


	//   ....[112]....
        /*0540*/ 	.word	0xffffffff


	//   ....[113]....
        /*0544*/ 	.word	0xffffffff


	//   ....[114]....
        /*0548*/ 	.word	0xffffffff


	//   ....[115]....
        /*054c*/ 	.word	0xffffffff


	//   ....[116]....
        /*0550*/ 	.word	0xffffffff


	//   ....[117]....
        /*0554*/ 	.word	0xffffffff


	//   ....[118]....
        /*0558*/ 	.word	0xffffffff


	//   ....[119]....
        /*055c*/ 	.word	0xffffffff


	//   ....[120]....
        /*0560*/ 	.word	0xffffffff


	//   ....[121]....
        /*0564*/ 	.word	0xffffffff


	//   ....[122]....
        /*0568*/ 	.word	0xffffffff


	//   ....[123]....
        /*056c*/ 	.word	0xffffffff


	//   ....[124]....
        /*0570*/ 	.word	0xffffffff


	//   ....[125]....
        /*0574*/ 	.word	0xffffffff


	//   ....[126]....
        /*0578*/ 	.word	0xffffffff


	//   ....[127]....
        /*057c*/ 	.word	0xffffffff


	//   ....[128]....
        /*0580*/ 	.word	0xffffffff


	//   ....[129]....
        /*0584*/ 	.word	0xffffffff


	//   ....[130]....
        /*0588*/ 	.word	0xffffffff


	//   ....[131]....
        /*058c*/ 	.word	0xffffffff


	//   ....[132]....
        /*0590*/ 	.word	0xffffffff


	//   ....[133]....
        /*0594*/ 	.word	0xffffffff


	//   ....[134]....
        /*0598*/ 	.word	0xffffffff


	//   ....[135]....
        /*059c*/ 	.word	0xffffffff


	//   ....[136]....
        /*05a0*/ 	.word	0xffffffff


	//   ....[137]....
        /*05a4*/ 	.word	0xffffffff


	//   ....[138]....
        /*05a8*/ 	.word	0xffffffff


	//   ....[139]....
        /*05ac*/ 	.word	0xffffffff


	//   ....[140]....
        /*05b0*/ 	.word	0xffffffff


	//   ....[141]....
        /*05b4*/ 	.word	0xffffffff


	//   ....[142]....
        /*05b8*/ 	.word	0xffffffff


	//   ....[143]....
        /*05bc*/ 	.word	0xffffffff


	//   ....[144]....
        /*05c0*/ 	.word	0xffffffff


	//   ....[145]....
        /*05c4*/ 	.word	0xffffffff


	//   ....[146]....
        /*05c8*/ 	.word	0xffffffff


	//   ....[147]....
        /*05cc*/ 	.word	0xffffffff


	//   ....[148]....
        /*05d0*/ 	.word	0xffffffff


	//   ....[149]....
        /*05d4*/ 	.word	0xffffffff


	//   ....[150]....
        /*05d8*/ 	.word	0xffffffff


	//   ....[151]....
        /*05dc*/ 	.word	0xffffffff


	//   ....[152]....
        /*05e0*/ 	.word	0xffffffff


	//   ....[153]....
        /*05e4*/ 	.word	0xffffffff


	//   ....[154]....
        /*05e8*/ 	.word	0xffffffff


	//   ....[155]....
        /*05ec*/ 	.word	0xffffffff


	//   ....[156]....
        /*05f0*/ 	.word	0xffffffff


	//   ....[157]....
        /*05f4*/ 	.word	0xffffffff


	//   ....[158]....
        /*05f8*/ 	.word	0xffffffff


	//   ....[159]....
        /*05fc*/ 	.word	0xffffffff


	//   ....[160]....
        /*0600*/ 	.word	0xffffffff


	//   ....[161]....
        /*0604*/ 	.word	0xffffffff


	//   ....[162]....
        /*0608*/ 	.word	0xffffffff


	//   ....[163]....
        /*060c*/ 	.word	0xffffffff


	//   ....[164]....
        /*0610*/ 	.word	0xffffffff


	//   ....[165]....
        /*0614*/ 	.word	0xffffffff


	//   ....[166]....
        /*0618*/ 	.word	0xffffffff


	//   ....[167]....
        /*061c*/ 	.word	0x0500000f


	//   ....[168]....
        /*0620*/ 	.word	0x0500000f


	//   ....[169]....
        /*0624*/ 	.word	0x0500000f


	//   ....[170]....
        /*0628*/ 	.word	0x0500000f


	//   ....[171]....
        /*062c*/ 	.word	0x0500000f


	//   ....[172]....
        /*0630*/ 	.word	0x0500000f


	//   ....[173]....
        /*0634*/ 	.word	0x0500000f


	//   ....[174]....
        /*0638*/ 	.word	0x0500000f


	//   ....[175]....
        /*063c*/ 	.word	0x0500000f


	//   ....[176]....
        /*0640*/ 	.word	0x0500000f


	//   ....[177]....
        /*0644*/ 	.word	0x0500000f


	//   ....[178]....
        /*0648*/ 	.word	0x0500000f


	//   ....[179]....
        /*064c*/ 	.word	0x0500000f


	//   ....[180]....
        /*0650*/ 	.word	0x0500000f


	//   ....[181]....
        /*0654*/ 	.word	0x0500000f


	//   ....[182]....
        /*0658*/ 	.word	0x0500000f


	//   ....[183]....
        /*065c*/ 	.word	0x0500000f


	//   ....[184]....
        /*0660*/ 	.word	0x0500000f


	//   ....[185]....
        /*0664*/ 	.word	0x0500000f


	//   ....[186]....
        /*0668*/ 	.word	0x0500000f


	//   ....[187]....
        /*066c*/ 	.word	0x0500000f


	//   ....[188]....
        /*0670*/ 	.word	0x0500000f


	//   ....[189]....
        /*0674*/ 	.word	0x0500000f


	//   ....[190]....
        /*0678*/ 	.word	0x0500000f


	//   ....[191]....
        /*067c*/ 	.word	0x0500000f


	//   ....[192]....
        /*0680*/ 	.word	0x0500000f


	//   ....[193]....
        /*0684*/ 	.word	0x0500000f


	//   ....[194]....
        /*0688*/ 	.word	0x0500000f


	//   ....[195]....
        /*068c*/ 	.word	0x0500000f


	//   ....[196]....
        /*0690*/ 	.word	0x0500000f


	//   ....[197]....
        /*0694*/ 	.word	0x0500000f


	//   ....[198]....
        /*0698*/ 	.word	0x0500000f


	//   ....[199]....
        /*069c*/ 	.word	0x0500000f


	//   ....[200]....
        /*06a0*/ 	.word	0x0500000f


	//   ....[201]....
        /*06a4*/ 	.word	0x0500000f


	//   ....[202]....
        /*06a8*/ 	.word	0x0500000f


	//   ....[203]....
        /*06ac*/ 	.word	0x0500000f


	//   ....[204]....
        /*06b0*/ 	.word	0x0500000f


	//   ....[205]....
        /*06b4*/ 	.word	0x0500000f


	//   ....[206]....
        /*06b8*/ 	.word	0x0500000f


	//   ....[207]....
        /*06bc*/ 	.word	0x0500000f


	//   ....[208]....
        /*06c0*/ 	.word	0x0500000f


	//   ....[209]....
        /*06c4*/ 	.word	0x0500000f


	//   ....[210]....
        /*06c8*/ 	.word	0x0500000f


	//   ....[211]....
        /*06cc*/ 	.word	0x0500000f


	//   ....[212]....
        /*06d0*/ 	.word	0x0500000f


	//   ....[213]....
        /*06d4*/ 	.word	0x0500000f


	//   ....[214]....
        /*06d8*/ 	.word	0x0500000f


	//   ....[215]....
        /*06dc*/ 	.word	0x0500000f


	//   ....[216]....
        /*06e0*/ 	.word	0x0500000f


	//   ....[217]....
        /*06e4*/ 	.word	0x0500000f


	//   ....[218]....
        /*06e8*/ 	.word	0x0500000f


	//   ....[219]....
        /*06ec*/ 	.word	0x0500000f


	//   ....[220]....
        /*06f0*/ 	.word	0x0500000f


	//   ....[221]....
        /*06f4*/ 	.word	0x0500000f


	//   ....[222]....
        /*06f8*/ 	.word	0x0500000f


	//   ....[223]....
        /*06fc*/ 	.word	0x0500000f


	//   ....[224]....
        /*0700*/ 	.word	0x0500000f


	//   ....[225]....
        /*0704*/ 	.word	0x0500000f


	//   ....[226]....
        /*0708*/ 	.word	0x0500000f


	//   ....[227]....
        /*070c*/ 	.word	0x0500000f


	//   ....[228]....
        /*0710*/ 	.word	0x0500000f


	//   ....[229]....
        /*0714*/ 	.word	0x0500000f


	//   ....[230]....
        /*0718*/ 	.word	0x0500000f


	//   ....[231]....
        /*071c*/ 	.word	0x0500000f


	//   ....[232]....
        /*0720*/ 	.word	0x0500000f


	//   ....[233]....
        /*0724*/ 	.word	0x0500000f


	//   ....[234]....
        /*0728*/ 	.word	0x0500000f


	//   ....[235]....
        /*072c*/ 	.word	0x0500000f


	//   ....[236]....
        /*0730*/ 	.word	0x0500000f


	//   ....[237]....
        /*0734*/ 	.word	0x0500000f


	//   ....[238]....
        /*0738*/ 	.word	0x0500000f


	//   ....[239]....
        /*073c*/ 	.word	0x0500000f


	//   ....[240]....
        /*0740*/ 	.word	0x0500000f


	//   ....[241]....
        /*0744*/ 	.word	0x0500000f


	//   ....[242]....
        /*0748*/ 	.word	0x0500000f


	//   ....[243]....
        /*074c*/ 	.word	0x0500000f


	//   ....[244]....
        /*0750*/ 	.word	0x0500000f


	//   ....[245]....
        /*0754*/ 	.word	0x0500000f


	//   ....[246]....
        /*0758*/ 	.word	0x0500000f


	//   ....[247]....
        /*075c*/ 	.word	0x0500000f


	//   ....[248]....
        /*0760*/ 	.word	0x0500000f


	//   ....[249]....
        /*0764*/ 	.word	0x0500000f


	//   ....[250]....
        /*0768*/ 	.word	0x0500000f


	//   ....[251]....
        /*076c*/ 	.word	0x0500000f


	//   ....[252]....
        /*0770*/ 	.word	0x0500000f


	//   ....[253]....
        /*0774*/ 	.word	0x0500000f


	//   ....[254]....
        /*0778*/ 	.word	0x0500000f


	//   ....[255]....
        /*077c*/ 	.word	0x0500000f


	//   ....[0]....
        /*0780*/ 	.word	0x0500000f


	//   ....[1]....
        /*0784*/ 	.word	0x0500000f


	//   ....[2]....
        /*0788*/ 	.word	0x0500000f


	//   ....[3]....
        /*078c*/ 	.word	0x0500000f


	//   ....[4]....
        /*0790*/ 	.word	0x0500000f


	//   ....[5]....
        /*0794*/ 	.word	0x0500000f


	//   ....[6]....
        /*0798*/ 	.word	0x0500000f


	//   ....[7]....
        /*079c*/ 	.word	0x0500000f


	//   ....[8]....
        /*07a0*/ 	.word	0x0500000f


	//   ....[9]....
        /*07a4*/ 	.word	0x0500000f


	//   ....[10]....
        /*07a8*/ 	.word	0x0500000f


	//   ....[11]....
        /*07ac*/ 	.word	0xffffffff


	//   ....[12]....
        /*07b0*/ 	.word	0xffffffff


	//   ....[13]....
        /*07b4*/ 	.word	0xffffffff


	//   ....[14]....
        /*07b8*/ 	.word	0xffffffff


	//   ....[15]....
        /*07bc*/ 	.word	0xffffffff


	//   ....[16]....
        /*07c0*/ 	.word	0xffffffff


	//----- nvinfo : EIATTR_COOP_GROUP_INSTR_OFFSETS
	.align		4
.L_435:
        /*07c4*/ 	.byte	0x04, 0x28
        /*07c6*/ 	.short	(.L_437 - .L_436)


	//   ....[0]....
.L_436:
        /*07c8*/ 	.word	0x00000080


	//   ....[1]....
        /*07cc*/ 	.word	0x00000090


	//   ....[2]....
        /*07d0*/ 	.word	0x000002f0


	//   ....[3]....
        /*07d4*/ 	.word	0x00000450


	//   ....[4]....
        /*07d8*/ 	.word	0x00000570


	//   ....[5]....
        /*07dc*/ 	.word	0x000006d0


	//   ....[6]....
        /*07e0*/ 	.word	0x000028e0


	//   ....[7]....
        /*07e4*/ 	.word	0x000047a0


	//   ....[8]....
        /*07e8*/ 	.word	0x000049f0


	//   ....[9]....
        /*07ec*/ 	.word	0x00005e00


	//   ....[10]....
        /*07f0*/ 	.word	0x00005ff0


	//   ....[11]....
        /*07f4*/ 	.word	0x000062e0


	//   ....[12]....
        /*07f8*/ 	.word	0x00006300


	//   ....[13]....
        /*07fc*/ 	.word	0x0000b380


	//   ....[14]....
        /*0800*/ 	.word	0x0000b420


	//   ....[15]....
        /*0804*/ 	.word	0x0000b500


	//   ....[16]....
        /*0808*/ 	.word	0x0000b520


	//   ....[17]....
        /*080c*/ 	.word	0x00014c50


	//   ....[18]....
        /*0810*/ 	.word	0x00014e60


	//   ....[19]....
        /*0814*/ 	.word	0x00015f10


	//   ....[20]....
        /*0818*/ 	.word	0x00015fa0


	//   ....[21]....
        /*081c*/ 	.word	0x00016050


	//   ....[22]....
        /*0820*/ 	.word	0x000160c0


	//   ....[23]....
        /*0824*/ 	.word	0x0001e580


	//   ....[24]....
        /*0828*/ 	.word	0x0001e5a0


	//   ....[25]....
        /*082c*/ 	.word	0x0001e5e0


	//   ....[26]....
        /*0830*/ 	.word	0x0001e620


	//   ....[27]....
        /*0834*/ 	.word	0x00020850


	//   ....[28]....
        /*0838*/ 	.word	0x00020870


	//   ....[29]....
        /*083c*/ 	.word	0x000208c0


	//   ....[30]....
        /*0840*/ 	.word	0x000208d0


	//   ....[31]....
        /*0844*/ 	.word	0x00021280


	//   ....[32]....
        /*0848*/ 	.word	0x000212b0


	//   ....[33]....
        /*084c*/ 	.word	0x000213f0


	//   ....[34]....
        /*0850*/ 	.word	0x00021410


	//   ....[35]....
        /*0854*/ 	.word	0x00021550


	//   ....[36]....
        /*0858*/ 	.word	0x00021570


	//   ....[37]....
        /*085c*/ 	.word	0x000216c0


	//   ....[38]....
        /*0860*/ 	.word	0x000216e0


	//   ....[39]....
        /*0864*/ 	.word	0x00021ca0


	//   ....[40]....
        /*0868*/ 	.word	0x00021cd0


	//   ....[41]....
        /*086c*/ 	.word	0x00022700


	//   ....[42]....
        /*0870*/ 	.word	0x00022710


	//   ....[43]....
        /*0874*/ 	.word	0x00023a80


	//   ....[44]....
        /*0878*/ 	.word	0x00023aa0


	//   ....[45]....
        /*087c*/ 	.word	0x00023be0


	//   ....[46]....
        /*0880*/ 	.word	0x00023c00


	//   ....[47]....
        /*0884*/ 	.word	0x00023d40


	//   ....[48]....
        /*0888*/ 	.word	0x00023d60


	//   ....[49]....
        /*088c*/ 	.word	0x00023eb0


	//   ....[50]....
        /*0890*/ 	.word	0x00023ed0


	//   ....[51]....
        /*0894*/ 	.word	0x000240a0


	//   ....[52]....
        /*0898*/ 	.word	0x000242b0


	//   ....[53]....
        /*089c*/ 	.word	0x000242e0


	//   ....[54]....
        /*08a0*/ 	.word	0x00024310


	//   ....[55]....
        /*08a4*/ 	.word	0x00024340


	//   ....[56]....
        /*08a8*/ 	.word	0x00024370


	//   ....[57]....
        /*08ac*/ 	.word	0x000243a0


	//   ....[58]....
        /*08b0*/ 	.word	0x00024510


	//   ....[59]....
        /*08b4*/ 	.word	0x00024540


	//   ....[60]....
        /*08b8*/ 	.word	0x00024570


	//   ....[61]....
        /*08bc*/ 	.word	0x000245a0


	//   ....[62]....
        /*08c0*/ 	.word	0x000245d0


	//   ....[63]....
        /*08c4*/ 	.word	0x00024600


	//   ....[64]....
        /*08c8*/ 	.word	0x00024690


	//   ....[65]....
        /*08cc*/ 	.word	0x000246c0


	//   ....[66]....
        /*08d0*/ 	.word	0x000246d0


	//   ....[67]....
        /*08d4*/ 	.word	0x00024710


	//   ....[68]....
        /*08d8*/ 	.word	0x000268d0


	//   ....[69]....
        /*08dc*/ 	.word	0x000268f0


	//   ....[70]....
        /*08e0*/ 	.word	0x00026980


	//   ....[71]....
        /*08e4*/ 	.word	0x000269a0


	//   ....[72]....
        /*08e8*/ 	.word	0x00026a20


	//   ....[73]....
        /*08ec*/ 	.word	0x00026a40


	//   ....[74]....
        /*08f0*/ 	.word	0x00026ac0


	//   ....[75]....
        /*08f4*/ 	.word	0x00026ae0


	//   ....[76]....
        /*08f8*/ 	.word	0x00026b60


	//   ....[77]....
        /*08fc*/ 	.word	0x00026b80


	//   ....[78]....
        /*0900*/ 	.word	0x00026b90


	//   ....[79]....
        /*0904*/ 	.word	0x00026ba0


	//   ....[80]....
        /*0908*/ 	.word	0x000272f0


	//   ....[81]....
        /*090c*/ 	.word	0x00027330


	//   ....[82]....
        /*0910*/ 	.word	0x00027350


	//   ....[83]....
        /*0914*/ 	.word	0x00027360


	//   ....[84]....
        /*0918*/ 	.word	0x00027370


	//   ....[85]....
        /*091c*/ 	.word	0x00027380


	//   ....[86]....
        /*0920*/ 	.word	0x000273b0


	//   ....[87]....
        /*0924*/ 	.word	0x00027490


	//   ....[88]....
        /*0928*/ 	.word	0x000274e0


	//   ....[89]....
        /*092c*/ 	.word	0x00027540


	//   ....[90]....
        /*0930*/ 	.word	0x000275b0


	//   ....[91]....
        /*0934*/ 	.word	0x000275f0


	//   ....[92]....
        /*0938*/ 	.word	0x00027630


	//   ....[93]....
        /*093c*/ 	.word	0x00027650


	//   ....[94]....
        /*0940*/ 	.word	0x000276d0


	//   ....[95]....
        /*0944*/ 	.word	0x00027710


	//   ....[96]....
        /*0948*/ 	.word	0x00027e00


	//   ....[97]....
        /*094c*/ 	.word	0x00027e30


	//   ....[98]....
        /*0950*/ 	.word	0x00027e50


	//   ....[99]....
        /*0954*/ 	.word	0x00027e80


	//   ....[100]....
        /*0958*/ 	.word	0x00027ef0


	//   ....[101]....
        /*095c*/ 	.word	0x00027f20


	//   ....[102]....
        /*0960*/ 	.word	0x00028030


	//   ....[103]....
        /*0964*/ 	.word	0x00028050


	//   ....[104]....
        /*0968*/ 	.word	0x000280e0


	//   ....[105]....
        /*096c*/ 	.word	0x00028100


	//   ....[106]....
        /*0970*/ 	.word	0x00028170


	//   ....[107]....
        /*0974*/ 	.word	0x00028190


	//   ....[108]....
        /*0978*/ 	.word	0x000281f0


	//   ....[109]....
        /*097c*/ 	.word	0x00028220


	//   ....[110]....
        /*0980*/ 	.word	0x000282a0


	//   ....[111]....
        /*0984*/ 	.word	0x00028300


	//   ....[112]....
        /*0988*/ 	.word	0x00028840


	//   ....[113]....
        /*098c*/ 	.word	0x00028860


	//   ....[114]....
        /*0990*/ 	.word	0x000288b0


	//   ....[115]....
        /*0994*/ 	.word	0x00028970


	//   ....[116]....
        /*0998*/ 	.word	0x00028980


	//   ....[117]....
        /*099c*/ 	.word	0x000289b0


	//   ....[118]....
        /*09a0*/ 	.word	0x00028a40


	//   ....[119]....
        /*09a4*/ 	.word	0x00028af0


	//   ....[120]....
        /*09a8*/ 	.word	0x00028b00


	//   ....[121]....
        /*09ac*/ 	.word	0x00028b30


	//   ....[122]....
        /*09b0*/ 	.word	0x00028b40


	//   ....[123]....
        /*09b4*/ 	.word	0x00028bd0


	//   ....[124]....
        /*09b8*/ 	.word	0x000292c0


	//   ....[125]....
        /*09bc*/ 	.word	0x000292e0


	//   ....[126]....
        /*09c0*/ 	.word	0x000292f0


	//   ....[127]....
        /*09c4*/ 	.word	0x00029330


	//   ....[128]....
        /*09c8*/ 	.word	0x00029340


	//   ....[129]....
        /*09cc*/ 	.word	0x00029380


	//   ....[130]....
        /*09d0*/ 	.word	0x00029390


	//   ....[131]....
        /*09d4*/ 	.word	0x000293d0


	//   ....[132]....
        /*09d8*/ 	.word	0x000293e0


	//   ....[133]....
        /*09dc*/ 	.word	0x00029420


	//   ....[134]....
        /*09e0*/ 	.word	0x00029430


	//   ....[135]....
        /*09e4*/ 	.word	0x00029440


	//   ....[136]....
        /*09e8*/ 	.word	0x00029780


	//   ....[137]....
        /*09ec*/ 	.word	0x000297a0


	//   ....[138]....
        /*09f0*/ 	.word	0x000297b0


	//   ....[139]....
        /*09f4*/ 	.word	0x000297c0


	//   ....[140]....
        /*09f8*/ 	.word	0x000297d0


	//   ....[141]....
        /*09fc*/ 	.word	0x000297f0


	//   ....[142]....
        /*0a00*/ 	.word	0x00029860


	//   ....[143]....
        /*0a04*/ 	.word	0x00029890


	//   ....[144]....
        /*0a08*/ 	.word	0x000298a0


	//   ....[145]....
        /*0a0c*/ 	.word	0x00029910


	//   ....[146]....
        /*0a10*/ 	.word	0x00029920


	//   ....[147]....
        /*0a14*/ 	.word	0x00029a20


	//   ....[148]....
        /*0a18*/ 	.word	0x00029f00


	//   ....[149]....
        /*0a1c*/ 	.word	0x00029f30


	//   ....[150]....
        /*0a20*/ 	.word	0x00029f90


	//   ....[151]....
        /*0a24*/ 	.word	0x00029fc0


	//   ....[152]....
        /*0a28*/ 	.word	0x00029ff0


	//   ....[153]....
        /*0a2c*/ 	.word	0x0002a020


	//   ....[154]....
        /*0a30*/ 	.word	0x0002a050


	//   ....[155]....
        /*0a34*/ 	.word	0x0002a080


	//   ....[156]....
        /*0a38*/ 	.word	0x0002a220


	//   ....[157]....
        /*0a3c*/ 	.word	0x0002a250


	//   ....[158]....
        /*0a40*/ 	.word	0x0002a280


	//   ....[159]....
        /*0a44*/ 	.word	0x0002a2b0


	//   ....[160]....
        /*0a48*/ 	.word	0x0002a2e0


	//   ....[161]....
        /*0a4c*/ 	.word	0x0002a310


	//   ....[162]....
        /*0a50*/ 	.word	0x0002a3d0


	//   ....[163]....
        /*0a54*/ 	.word	0x0002a3f0


	//   ....[164]....
        /*0a58*/ 	.word	0x0002a410


	//   ....[165]....
        /*0a5c*/ 	.word	0x0002a470


	//   ....[166]....
        /*0a60*/ 	.word	0x0002ae90


	//   ....[167]....
        /*0a64*/ 	.word	0x0002b430


	//   ....[168]....
        /*0a68*/ 	.word	0x0002b520


	//   ....[169]....
        /*0a6c*/ 	.word	0x0002b5c0


	//   ....[170]....
        /*0a70*/ 	.word	0x0002b620


	//   ....[171]....
        /*0a74*/ 	.word	0x0002b710


	//   ....[172]....
        /*0a78*/ 	.word	0x0002b780


	//   ....[173]....
        /*0a7c*/ 	.word	0x0002b870


	//   ....[174]....
        /*0a80*/ 	.word	0x0002b8e0


	//   ....[175]....
        /*0a84*/ 	.word	0x0002b9d0


	//   ....[176]....
        /*0a88*/ 	.word	0x0002ba40


	//   ....[177]....
        /*0a8c*/ 	.word	0x0002bb30


	//   ....[178]....
        /*0a90*/ 	.word	0x0002bba0


	//   ....[179]....
        /*0a94*/ 	.word	0x0002bc40


	//   ....[180]....
        /*0a98*/ 	.word	0x0002bd40


	//   ....[181]....
        /*0a9c*/ 	.word	0x0002bdc0


	//   ....[182]....
        /*0aa0*/ 	.word	0x0002be20


	//   ....[183]....
        /*0aa4*/ 	.word	0x0002bef0


	//   ....[184]....
        /*0aa8*/ 	.word	0x0002bfd0


	//   ....[185]....
        /*0aac*/ 	.word	0x0002c090


	//   ....[186]....
        /*0ab0*/ 	.word	0x0002c110


	//   ....[187]....
        /*0ab4*/ 	.word	0x0002c200


	//   ....[188]....
        /*0ab8*/ 	.word	0x0002c2c0


	//   ....[189]....
        /*0abc*/ 	.word	0x0002c370


	//   ....[190]....
        /*0ac0*/ 	.word	0x0002c430


	//   ....[191]....
        /*0ac4*/ 	.word	0x0002c4e0


	//   ....[192]....
        /*0ac8*/ 	.word	0x0002c560


	//   ....[193]....
        /*0acc*/ 	.word	0x0002c650


	//   ....[194]....
        /*0ad0*/ 	.word	0x0002c6c0


	//   ....[195]....
        /*0ad4*/ 	.word	0x0002c790


	//   ....[196]....
        /*0ad8*/ 	.word	0x0002c830


	//   ....[197]....
        /*0adc*/ 	.word	0x0002c8d0


	//   ....[198]....
        /*0ae0*/ 	.word	0x0002c930


	//   ....[199]....
        /*0ae4*/ 	.word	0x0002ca20


	//   ....[200]....
        /*0ae8*/ 	.word	0x0002cb30


	//   ....[201]....
        /*0aec*/ 	.word	0x0002cb80


	//   ....[202]....
        /*0af0*/ 	.word	0x0002cbe0


	//   ....[203]....
        /*0af4*/ 	.word	0x0002cce0


	//   ....[204]....
        /*0af8*/ 	.word	0x0002cdf0


	//   ....[205]....
        /*0afc*/ 	.word	0x0002ce40


	//   ....[206]....
        /*0b00*/ 	.word	0x0002cea0


	//   ....[207]....
        /*0b04*/ 	.word	0x0002cfa0


	//   ....[208]....
        /*0b08*/ 	.word	0x0002d0b0


	//   ....[209]....
        /*0b0c*/ 	.word	0x0002d100


	//   ....[210]....
        /*0b10*/ 	.word	0x0002d160


	//   ....[211]....
        /*0b14*/ 	.word	0x0002d250


	//   ....[212]....
        /*0b18*/ 	.word	0x0002d380


	//   ....[213]....
        /*0b1c*/ 	.word	0x0002d460


	//   ....[214]....
        /*0b20*/ 	.word	0x0002d4f0


	//   ....[215]....
        /*0b24*/ 	.word	0x0002d600


	//   ....[216]....
        /*0b28*/ 	.word	0x0002d660


	//   ....[217]....
        /*0b2c*/ 	.word	0x0002d770


	//   ....[218]....
        /*0b30*/ 	.word	0x0002d7d0


	//   ....[219]....
        /*0b34*/ 	.word	0x0002d8e0


	//   ....[220]....
        /*0b38*/ 	.word	0x0002d940


	//   ....[221]....
        /*0b3c*/ 	.word	0x0002da50


	//   ....[222]....
        /*0b40*/ 	.word	0x0002dab0


	//   ....[223]....
        /*0b44*/ 	.word	0x0002db70


	//   ....[224]....
        /*0b48*/ 	.word	0x0002dcd0


	//   ....[225]....
        /*0b4c*/ 	.word	0x0002dd70


	//   ....[226]....
        /*0b50*/ 	.word	0x0002ddd0


	//   ....[227]....
        /*0b54*/ 	.word	0x0002de80


	//   ....[228]....
        /*0b58*/ 	.word	0x0002dee0


	//   ....[229]....
        /*0b5c*/ 	.word	0x0002df90


	//   ....[230]....
        /*0b60*/ 	.word	0x0002dff0


	//   ....[231]....
        /*0b64*/ 	.word	0x0002e0a0


	//   ....[232]....
        /*0b68*/ 	.word	0x0002e100


	//   ....[233]....
        /*0b6c*/ 	.word	0x0002e1b0


	//   ....[234]....
        /*0b70*/ 	.word	0x0002e210


	//   ....[235]....
        /*0b74*/ 	.word	0x0002e2c0


	//   ....[236]....
        /*0b78*/ 	.word	0x0002e3a0


	//   ....[237]....
        /*0b7c*/ 	.word	0x0002e440


	//   ....[238]....
        /*0b80*/ 	.word	0x0002e4a0


	//   ....[239]....
        /*0b84*/ 	.word	0x0002e570


	//   ....[240]....
        /*0b88*/ 	.word	0x0002e5d0


	//   ....[241]....
        /*0b8c*/ 	.word	0x0002e6a0


	//   ....[242]....
        /*0b90*/ 	.word	0x0002e700


	//   ....[243]....
        /*0b94*/ 	.word	0x0002e7e0


	//   ....[244]....
        /*0b98*/ 	.word	0x0002e840


	//   ....[245]....
        /*0b9c*/ 	.word	0x0002e910


	//   ....[246]....
        /*0ba0*/ 	.word	0x0002e970


	//   ....[247]....
        /*0ba4*/ 	.word	0x0002ea40


	//   ....[248]....
        /*0ba8*/ 	.word	0x0002ead0


	//   ....[249]....
        /*0bac*/ 	.word	0x0002eb70


	//   ....[250]....
        /*0bb0*/ 	.word	0x0002ecf0


	//   ....[251]....
        /*0bb4*/ 	.word	0x0002ed60


	//   ....[252]....
        /*0bb8*/ 	.word	0x0002edd0


	//   ....[253]....
        /*0bbc*/ 	.word	0x0002ee40


	//   ....[254]....
        /*0bc0*/ 	.word	0x0002eeb0


	//   ....[255]....
        /*0bc4*/ 	.word	0x0002ef30


	//   ....[0]....
        /*0bc8*/ 	.word	0x0002efb0


	//   ....[1]....
        /*0bcc*/ 	.word	0x0002f040


	//   ....[2]....
        /*0bd0*/ 	.word	0x0002f0b0


	//   ....[3]....
        /*0bd4*/ 	.word	0x0002f120


	//   ....[4]....
        /*0bd8*/ 	.word	0x0002f190


	//   ....[5]....
        /*0bdc*/ 	.word	0x0002f210


	//   ....[6]....
        /*0be0*/ 	.word	0x0002f280


	//   ....[7]....
        /*0be4*/ 	.word	0x0002f310


	//   ....[8]....
        /*0be8*/ 	.word	0x0002f370


	//   ....[9]....
        /*0bec*/ 	.word	0x0002f400


	//   ....[10]....
        /*0bf0*/ 	.word	0x0002f530


	//   ....[11]....
        /*0bf4*/ 	.word	0x00031a20


	//   ....[12]....
        /*0bf8*/ 	.word	0x00031cc0


	//   ....[13]....
        /*0bfc*/ 	.word	0x00032f60


	//   ....[14]....
        /*0c00*/ 	.word	0x00032fb0


	//   ....[15]....
        /*0c04*/ 	.word	0x00033020


	//   ....[16]....
        /*0c08*/ 	.word	0x00033040


	//----- nvinfo : EIATTR_REG_RECONFIG
	.align		4
.L_437:
        /*0c0c*/ 	.byte	0x01, 0x54
	.zero		2


	//----- nvinfo : EIATTR_SYSCALL_OFFSETS
	.align		4
        /*0c10*/ 	.byte	0x04, 0x46
        /*0c12*/ 	.short	(.L_439 - .L_438)


	//   ....[0]....
.L_438:
        /*0c14*/ 	.word	0x00002b60


	//   ....[1]....
        /*0c18*/ 	.word	0x00025ee0


	//   ....[2]....
        /*0c1c*/ 	.word	0x00026030


	//   ....[3]....
        /*0c20*/ 	.word	0x00026120


	//   ....[4]....
        /*0c24*/ 	.word	0x00026f30


	//   ....[5]....
        /*0c28*/ 	.word	0x00027a60


	//----- nvinfo : EIATTR_MBARRIER_INSTR_OFFSETS
	.align		4
.L_439:
        /*0c2c*/ 	.byte	0x04, 0x39
        /*0c2e*/ 	.short	(.L_441 - .L_440)


	//   ....[0]....
.L_440:
        /*0c30*/ 	.word	0x00000190
        /*0c34*/ 	.word	0x000000ff
        /*0c38*/ 	.word	0x00032400
        /*0c3c*/ 	.short	0x0100
        /*0c3e*/ 	.byte	0x08
	.zero		1


	//   ....[1]....
        /*0c40*/ 	.word	0x000001a0
        /*0c44*/ 	.word	0x000000ff
        /*0c48*/ 	.word	0x00032410
        /*0c4c*/ 	.short	0x0100
        /*0c4e*/ 	.byte	0x08
	.zero		1


	//   ....[2]....
        /*0c50*/ 	.word	0x000001b0
        /*0c54*/ 	.word	0x000000ff
        /*0c58*/ 	.word	0x00032420
        /*0c5c*/ 	.short	0x0100
        /*0c5e*/ 	.byte	0x08
	.zero		1


	//   ....[3]....
        /*0c60*/ 	.word	0x000002a0
        /*0c64*/ 	.word	0x000000ff
        /*0c68*/ 	.word	0x00032430
        /*0c6c*/ 	.short	0x0100
        /*0c6e*/ 	.byte	0x08
	.zero		1


	//   ....[4]....
        /*0c70*/ 	.word	0x000002b0
        /*0c74*/ 	.word	0x000000ff
        /*0c78*/ 	.word	0x00032440
        /*0c7c*/ 	.short	0x0100
        /*0c7e*/ 	.byte	0x08
	.zero		1


	//   ....[5]....
        /*0c80*/ 	.word	0x000002c0
        /*0c84*/ 	.word	0x000000ff
        /*0c88*/ 	.word	0x00032438
        /*0c8c*/ 	.short	0x0100
        /*0c8e*/ 	.byte	0x08
	.zero		1


	//   ....[6]....
        /*0c90*/ 	.word	0x000002d0
        /*0c94*/ 	.word	0x000000ff
        /*0c98*/ 	.word	0x00032448
        /*0c9c*/ 	.short	0x0100
        /*0c9e*/ 	.byte	0x08
	.zero		1


	//   ....[7]....
        /*0ca0*/ 	.word	0x00000400
        /*0ca4*/ 	.word	0x000000ff
        /*0ca8*/ 	.word	0x00032450
        /*0cac*/ 	.short	0x0100
        /*0cae*/ 	.byte	0x08
	.zero		1


	//   ....[8]....
        /*0cb0*/ 	.word	0x00000410
        /*0cb4*/ 	.word	0x000000ff
        /*0cb8*/ 	.word	0x00032460
        /*0cbc*/ 	.short	0x0100
        /*0cbe*/ 	.byte	0x08
	.zero		1


	//   ....[9]....
        /*0cc0*/ 	.word	0x00000420
        /*0cc4*/ 	.word	0x000000ff
        /*0cc8*/ 	.word	0x00032458
        /*0ccc*/ 	.short	0x0100
        /*0cce*/ 	.byte	0x08
	.zero		1


	//   ....[10]....
        /*0cd0*/ 	.word	0x00000430
        /*0cd4*/ 	.word	0x000000ff
        /*0cd8*/ 	.word	0x00032468
        /*0cdc*/ 	.short	0x0100
        /*0cde*/ 	.byte	0x08
	.zero		1


	//   ....[11]....
        /*0ce0*/ 	.word	0x00000520
        /*0ce4*/ 	.word	0x000000ff
        /*0ce8*/ 	.word	0x00032470
        /*0cec*/ 	.short	0x0100
        /*0cee*/ 	.byte	0x06
	.zero		1


	//   ....[12]....
        /*0cf0*/ 	.word	0x00000530
        /*0cf4*/ 	.word	0x000000ff
        /*0cf8*/ 	.word	0x00032480
        /*0cfc*/ 	.short	0x0100
        /*0cfe*/ 	.byte	0x06
	.zero		1


	//   ....[13]....
        /*0d00*/ 	.word	0x00000540
        /*0d04*/ 	.word	0x000000ff
        /*0d08*/ 	.word	0x00032478
        /*0d0c*/ 	.short	0x0100
        /*0d0e*/ 	.byte	0x06
	.zero		1


	//   ....[14]....
        /*0d10*/ 	.word	0x00000550
        /*0d14*/ 	.word	0x000000ff
        /*0d18*/ 	.word	0x00032488
        /*0d1c*/ 	.short	0x0100
        /*0d1e*/ 	.byte	0x06
	.zero		1


	//   ....[15]....
        /*0d20*/ 	.word	0x00000680
        /*0d24*/ 	.word	0x000000ff
        /*0d28*/ 	.word	0x00032490
        /*0d2c*/ 	.short	0x0100
        /*0d2e*/ 	.byte	0x08
	.zero		1


	//   ....[16]....
        /*0d30*/ 	.word	0x00000690
        /*0d34*/ 	.word	0x000000ff
        /*0d38*/ 	.word	0x000324a0
        /*0d3c*/ 	.short	0x0100
        /*0d3e*/ 	.byte	0x08
	.zero		1


	//   ....[17]....
        /*0d40*/ 	.word	0x000006a0
        /*0d44*/ 	.word	0x000000ff
        /*0d48*/ 	.word	0x00032498
        /*0d4c*/ 	.short	0x0100
        /*0d4e*/ 	.byte	0x08
	.zero		1


	//   ....[18]....
        /*0d50*/ 	.word	0x000006b0
        /*0d54*/ 	.word	0x000000ff
        /*0d58*/ 	.word	0x000324a8
        /*0d5c*/ 	.short	0x0100
        /*0d5e*/ 	.byte	0x08
	.zero		1


	//   ....[19]....
        /*0d60*/ 	.word	0x000007f0
        /*0d64*/ 	.word	0x000000ff
        /*0d68*/ 	.word	0x000324b0
        /*0d6c*/ 	.short	0x0100
        /*0d6e*/ 	.byte	0x08
	.zero		1


	//   ....[20]....
        /*0d70*/ 	.word	0x00000800
        /*0d74*/ 	.word	0x000000ff
        /*0d78*/ 	.word	0x000324c0
        /*0d7c*/ 	.short	0x0100
        /*0d7e*/ 	.byte	0x08
	.zero		1


	//   ....[21]....
        /*0d80*/ 	.word	0x00000810
        /*0d84*/ 	.word	0x000000ff
        /*0d88*/ 	.word	0x000324b8
        /*0d8c*/ 	.short	0x0100
        /*0d8e*/ 	.byte	0x08
	.zero		1


	//   ....[22]....
        /*0d90*/ 	.word	0x00000820
        /*0d94*/ 	.word	0x000000ff
        /*0d98*/ 	.word	0x000324c8
        /*0d9c*/ 	.short	0x0100
        /*0d9e*/ 	.byte	0x08
	.zero		1


	//   ....[23]....
        /*0da0*/ 	.word	0x00002d70
        /*0da4*/ 	.word	0x00000048
        /*0da8*/ 	.word	0x00032400
        /*0dac*/ 	.short	0x010a
        /*0dae*/ 	.byte	0x3f
	.zero		1


	//   ....[24]....
        /*0db0*/ 	.word	0x00003220
        /*0db4*/ 	.word	0x0000000c
        /*0db8*/ 	.word	0x00000000
        /*0dbc*/ 	.short	0x010a
        /*0dbe*/ 	.byte	0x3f
	.zero		1


	//   ....[25]....
        /*0dc0*/ 	.word	0x00003280
        /*0dc4*/ 	.word	0x0000000c
        /*0dc8*/ 	.word	0x00000000
        /*0dcc*/ 	.short	0x010a
        /*0dce*/ 	.byte	0x3f
	.zero		1


	//   ....[26]....
        /*0dd0*/ 	.word	0x00003630
        /*0dd4*/ 	.word	0x00000048
        /*0dd8*/ 	.word	0x00032410
        /*0ddc*/ 	.short	0x010a
        /*0dde*/ 	.byte	0x3f
	.zero		1


	//   ....[27]....
        /*0de0*/ 	.word	0x00003730
        /*0de4*/ 	.word	0x00000008
        /*0de8*/ 	.word	0x00000000
        /*0dec*/ 	.short	0x010a
        /*0dee*/ 	.byte	0x3f
	.zero		1


	//   ....[28]....
        /*0df0*/ 	.word	0x00003790
        /*0df4*/ 	.word	0x00000008
        /*0df8*/ 	.word	0x00000000
        /*0dfc*/ 	.short	0x010a
        /*0dfe*/ 	.byte	0x3f
	.zero		1


	//   ....[29]....
        /*0e00*/ 	.word	0x00004500
        /*0e04*/ 	.word	0x00000048
        /*0e08*/ 	.word	0x00000000
        /*0e0c*/ 	.short	0x0101
        /*0e0e*/ 	.byte	0x3f
	.zero		1


	//   ....[30]....
        /*0e10*/ 	.word	0x000096d0
        /*0e14*/ 	.word	0x00000000
        /*0e18*/ 	.word	0x00000000
        /*0e1c*/ 	.short	0x0101
        /*0e1e*/ 	.byte	0x3f
	.zero		1


	//   ....[31]....
        /*0e20*/ 	.word	0x00009e40
        /*0e24*/ 	.word	0x00000004
        /*0e28*/ 	.word	0x00000000
        /*0e2c*/ 	.short	0x010a
        /*0e2e*/ 	.byte	0x3f
	.zero		1


	//   ....[32]....
        /*0e30*/ 	.word	0x00009ee0
        /*0e34*/ 	.word	0x00000006
        /*0e38*/ 	.word	0x00000000
        /*0e3c*/ 	.short	0x010a
        /*0e3e*/ 	.byte	0x3f
	.zero		1


	//   ....[33]....
        /*0e40*/ 	.word	0x0000a2f0
        /*0e44*/ 	.word	0x00000003
        /*0e48*/ 	.word	0x00000000
        /*0e4c*/ 	.short	0x010a
        /*0e4e*/ 	.byte	0x3f
	.zero		1


	//   ....[34]....
        /*0e50*/ 	.word	0x0000a3c0
        /*0e54*/ 	.word	0x00000006
        /*0e58*/ 	.word	0x00000000
        /*0e5c*/ 	.short	0x010a
        /*0e5e*/ 	.byte	0x3f
	.zero		1


	//   ....[35]....
        /*0e60*/ 	.word	0x0000b130
        /*0e64*/ 	.word	0x00000003
        /*0e68*/ 	.word	0x00000000
        /*0e6c*/ 	.short	0x0101
        /*0e6e*/ 	.byte	0x3f
	.zero		1


	//   ....[36]....
        /*0e70*/ 	.word	0x000134f0
        /*0e74*/ 	.word	0x00000000
        /*0e78*/ 	.word	0x00000000
        /*0e7c*/ 	.short	0x0101
        /*0e7e*/ 	.byte	0x3f
	.zero		1


	//   ....[37]....
        /*0e80*/ 	.word	0x000136e0
        /*0e84*/ 	.word	0x00000002
        /*0e88*/ 	.word	0x00000000
        /*0e8c*/ 	.short	0x010a
        /*0e8e*/ 	.byte	0x3f
	.zero		1


	//   ....[38]....
        /*0e90*/ 	.word	0x00013780
        /*0e94*/ 	.word	0x00000006
        /*0e98*/ 	.word	0x00000000
        /*0e9c*/ 	.short	0x010a
        /*0e9e*/ 	.byte	0x3f
	.zero		1


	//   ....[39]....
        /*0ea0*/ 	.word	0x00013b90
        /*0ea4*/ 	.word	0x00000002
        /*0ea8*/ 	.word	0x00000000
        /*0eac*/ 	.short	0x010a
        /*0eae*/ 	.byte	0x3f
	.zero		1


	//   ....[40]....
        /*0eb0*/ 	.word	0x00013c60
        /*0eb4*/ 	.word	0x00000004
        /*0eb8*/ 	.word	0x00000000
        /*0ebc*/ 	.short	0x010a
        /*0ebe*/ 	.byte	0x3f
	.zero		1


	//   ....[41]....
        /*0ec0*/ 	.word	0x000149d0
        /*0ec4*/ 	.word	0x0000000b
        /*0ec8*/ 	.word	0x00000000
        /*0ecc*/ 	.short	0x0101
        /*0ece*/ 	.byte	0x3f
	.zero		1


	//   ....[42]....
        /*0ed0*/ 	.word	0x0001e0f0
        /*0ed4*/ 	.word	0x00000003
        /*0ed8*/ 	.word	0x00000000
        /*0edc*/ 	.short	0x0101
        /*0ede*/ 	.byte	0x3f
	.zero		1


	//   ....[43]....
        /*0ee0*/ 	.word	0x00021270
        /*0ee4*/ 	.word	0x00000000
        /*0ee8*/ 	.word	0x00000000
        /*0eec*/ 	.short	0x0101
        /*0eee*/ 	.byte	0x3f
	.zero		1


	//   ....[44]....
        /*0ef0*/ 	.word	0x00021cc0
        /*0ef4*/ 	.word	0x00000004
        /*0ef8*/ 	.word	0x00000000
        /*0efc*/ 	.short	0x0101
        /*0efe*/ 	.byte	0x3f
	.zero		1


	//   ....[45]....
        /*0f00*/ 	.word	0x00026660
        /*0f04*/ 	.word	0x00000011
        /*0f08*/ 	.word	0x00032440
        /*0f0c*/ 	.short	0x010a
        /*0f0e*/ 	.byte	0x3f
	.zero		1


	//   ....[46]....
        /*0f10*/ 	.word	0x00026ca0
        /*0f14*/ 	.word	0x00000011
        /*0f18*/ 	.word	0x00032430
        /*0f1c*/ 	.short	0x0107
        /*0f1e*/ 	.byte	0x3f
	.zero		1


	//   ....[47]....
        /*0f20*/ 	.word	0x00026d70
        /*0f24*/ 	.word	0x00000011
        /*0f28*/ 	.word	0x00032430
        /*0f2c*/ 	.short	0x0101
        /*0f2e*/ 	.byte	0x3f
	.zero		1


	//   ....[48]....
        /*0f30*/ 	.word	0x000278a0
        /*0f34*/ 	.word	0x00000016
        /*0f38*/ 	.word	0x00032400
        /*0f3c*/ 	.short	0x0107
        /*0f3e*/ 	.byte	0x3f
	.zero		1


	//   ....[49]....
        /*0f40*/ 	.word	0x00027930
        /*0f44*/ 	.word	0x00000016
        /*0f48*/ 	.word	0x00032400
        /*0f4c*/ 	.short	0x0101
        /*0f4e*/ 	.byte	0x3f
	.zero		1


	//   ....[50]....
        /*0f50*/ 	.word	0x00028440
        /*0f54*/ 	.word	0x00000016
        /*0f58*/ 	.word	0x00032410
        /*0f5c*/ 	.short	0x0107
        /*0f5e*/ 	.byte	0x3f
	.zero		1


	//   ....[51]....
        /*0f60*/ 	.word	0x00028540
        /*0f64*/ 	.word	0x00000016
        /*0f68*/ 	.word	0x00032410
        /*0f6c*/ 	.short	0x0101
        /*0f6e*/ 	.byte	0x3f
	.zero		1


	//   ....[52]....
        /*0f70*/ 	.word	0x00028560
        /*0f74*/ 	.word	0x00000016
        /*0f78*/ 	.word	0x00032420
        /*0f7c*/ 	.short	0x010a
        /*0f7e*/ 	.byte	0x3f
	.zero		1


	//   ....[53]....
        /*0f80*/ 	.word	0x000285e0
        /*0f84*/ 	.word	0x00000011
        /*0f88*/ 	.word	0x00032460
        /*0f8c*/ 	.short	0x010a
        /*0f8e*/ 	.byte	0x3f
	.zero		1


	//   ....[54]....
        /*0f90*/ 	.word	0x00028d50
        /*0f94*/ 	.word	0x00000011
        /*0f98*/ 	.word	0x00032450
        /*0f9c*/ 	.short	0x0107
        /*0f9e*/ 	.byte	0x3f
	.zero		1


	//   ....[55]....
        /*0fa0*/ 	.word	0x00028e10
        /*0fa4*/ 	.word	0x00000011
        /*0fa8*/ 	.word	0x00032450
        /*0fac*/ 	.short	0x0101
        /*0fae*/ 	.byte	0x3f
	.zero		1


	//   ....[56]....
        /*0fb0*/ 	.word	0x00029140
        /*0fb4*/ 	.word	0x0000000a
        /*0fb8*/ 	.word	0x00032440
        /*0fbc*/ 	.short	0x010a
        /*0fbe*/ 	.byte	0x3f
	.zero		1


	//   ....[57]....
        /*0fc0*/ 	.word	0x000294f0
        /*0fc4*/ 	.word	0x0000000a
        /*0fc8*/ 	.word	0x00032430
        /*0fcc*/ 	.short	0x0107
        /*0fce*/ 	.byte	0x3f
	.zero		1


	//   ....[58]....
        /*0fd0*/ 	.word	0x000295a0
        /*0fd4*/ 	.word	0x0000000a
        /*0fd8*/ 	.word	0x00032430
        /*0fdc*/ 	.short	0x0101
        /*0fde*/ 	.byte	0x3f
	.zero		1


	//   ....[59]....
        /*0fe0*/ 	.word	0x000295d0
        /*0fe4*/ 	.word	0x0000000a
        /*0fe8*/ 	.word	0x00032460
        /*0fec*/ 	.short	0x010a
        /*0fee*/ 	.byte	0x3f
	.zero		1


	//   ....[60]....
        /*0ff0*/ 	.word	0x00029ad0
        /*0ff4*/ 	.word	0x0000000a
        /*0ff8*/ 	.word	0x00032450
        /*0ffc*/ 	.short	0x0107
        /*0ffe*/ 	.byte	0x3f
	.zero		1


	//   ....[61]....
        /*1000*/ 	.word	0x00029b80
        /*1004*/ 	.word	0x0000000a
        /*1008*/ 	.word	0x00032450
        /*100c*/ 	.short	0x0101
        /*100e*/ 	.byte	0x3f
	.zero		1


	//   ....[62]....
        /*1010*/ 	.word	0x0002ae10
        /*1014*/ 	.word	0x00000005
        /*1018*/ 	.word	0x00032420
        /*101c*/ 	.short	0x010a
        /*101e*/ 	.byte	0x3f
	.zero		1


	//   ....[63]....
        /*1020*/ 	.word	0x0002afb0
        /*1024*/ 	.word	0x00000003
        /*1028*/ 	.word	0x00032440
        /*102c*/ 	.short	0x010a
        /*102e*/ 	.byte	0x3f
	.zero		1


	//   ....[64]....
        /*1030*/ 	.word	0x0002b050
        /*1034*/ 	.word	0x00000005
        /*1038*/ 	.word	0x00032440
        /*103c*/ 	.short	0x010a
        /*103e*/ 	.byte	0x3f
	.zero		1


	//   ....[65]....
        /*1040*/ 	.word	0x0002b090
        /*1044*/ 	.word	0x00000003
        /*1048*/ 	.word	0x00032460
        /*104c*/ 	.short	0x010a
        /*104e*/ 	.byte	0x3f
	.zero		1


	//   ....[66]....
        /*1050*/ 	.word	0x0002b0d0
        /*1054*/ 	.word	0x00000005
        /*1058*/ 	.word	0x00032460
        /*105c*/ 	.short	0x010a
        /*105e*/ 	.byte	0x3f
	.zero		1


	//   ....[67]....
        /*1060*/ 	.word	0x0002b130
        /*1064*/ 	.word	0x00000048
        /*1068*/ 	.word	0x00032400
        /*106c*/ 	.short	0x010a
        /*106e*/ 	.byte	0x3f
	.zero		1


	//   ....[68]....
        /*1070*/ 	.word	0x0002b180
        /*1074*/ 	.word	0x0000000c
        /*1078*/ 	.word	0x00000000
        /*107c*/ 	.short	0x010a
        /*107e*/ 	.byte	0x3f
	.zero		1


	//   ....[69]....
        /*1080*/ 	.word	0x0002b1d0
        /*1084*/ 	.word	0x00000048
        /*1088*/ 	.word	0x00032410
        /*108c*/ 	.short	0x010a
        /*108e*/ 	.byte	0x3f
	.zero		1


	//   ....[70]....
        /*1090*/ 	.word	0x0002b220
        /*1094*/ 	.word	0x00000008
        /*1098*/ 	.word	0x00000000
        /*109c*/ 	.short	0x010a
        /*109e*/ 	.byte	0x3f
	.zero		1


	//   ....[71]....
        /*10a0*/ 	.word	0x0002b270
        /*10a4*/ 	.word	0x00000006
        /*10a8*/ 	.word	0x00000000
        /*10ac*/ 	.short	0x010a
        /*10ae*/ 	.byte	0x3f
	.zero		1


	//   ....[72]....
        /*10b0*/ 	.word	0x0002b2c0
        /*10b4*/ 	.word	0x00000006
        /*10b8*/ 	.word	0x00000000
        /*10bc*/ 	.short	0x010a
        /*10be*/ 	.byte	0x3f
	.zero		1


	//   ....[73]....
        /*10c0*/ 	.word	0x0002b310
        /*10c4*/ 	.word	0x00000006
        /*10c8*/ 	.word	0x00000000
        /*10cc*/ 	.short	0x010a
        /*10ce*/ 	.byte	0x3f
	.zero		1


	//   ....[74]....
        /*10d0*/ 	.word	0x0002b360
        /*10d4*/ 	.word	0x00000004
        /*10d8*/ 	.word	0x00000000
        /*10dc*/ 	.short	0x010a
        /*10de*/ 	.byte	0x3f
	.zero		1


	//   ....[75]....
        /*10e0*/ 	.word	0x0002b470
        /*10e4*/ 	.word	0x00000011
        /*10e8*/ 	.word	0x00032440
        /*10ec*/ 	.short	0x010a
        /*10ee*/ 	.byte	0x3f
	.zero		1


	//   ....[76]....
        /*10f0*/ 	.word	0x0002d280
        /*10f4*/ 	.word	0x00000016
        /*10f8*/ 	.word	0x00032420
        /*10fc*/ 	.short	0x010a
        /*10fe*/ 	.byte	0x3f
	.zero		1


	//   ....[77]....
        /*1100*/ 	.word	0x0002d2d0
        /*1104*/ 	.word	0x00000011
        /*1108*/ 	.word	0x00032460
        /*110c*/ 	.short	0x010a
        /*110e*/ 	.byte	0x3f
	.zero		1


	//   ....[78]....
        /*1110*/ 	.word	0x0002dc20
        /*1114*/ 	.word	0x0000000a
        /*1118*/ 	.word	0x00032440
        /*111c*/ 	.short	0x010a
        /*111e*/ 	.byte	0x3f
	.zero		1


	//   ....[79]....
        /*1120*/ 	.word	0x0002e2f0
        /*1124*/ 	.word	0x0000000a
        /*1128*/ 	.word	0x00032460
        /*112c*/ 	.short	0x010a
        /*112e*/ 	.byte	0x3f
	.zero		1


	//   ....[80]....
        /*1130*/ 	.word	0x0002f450
        /*1134*/ 	.word	0x00000005
        /*1138*/ 	.word	0x00032420
        /*113c*/ 	.short	0x010a
        /*113e*/ 	.byte	0x3f
	.zero		1


	//   ....[81]....
        /*1140*/ 	.word	0x0002f5f0
        /*1144*/ 	.word	0x00000003
        /*1148*/ 	.word	0x00032440
        /*114c*/ 	.short	0x010a
        /*114e*/ 	.byte	0x3f
	.zero		1


	//   ....[82]....
        /*1150*/ 	.word	0x0002f640
        /*1154*/ 	.word	0x00000005
        /*1158*/ 	.word	0x00032440
        /*115c*/ 	.short	0x010a
        /*115e*/ 	.byte	0x3f
	.zero		1


	//   ....[83]....
        /*1160*/ 	.word	0x0002f690
        /*1164*/ 	.word	0x00000003
        /*1168*/ 	.word	0x00032460
        /*116c*/ 	.short	0x010a
        /*116e*/ 	.byte	0x3f
	.zero		1


	//   ....[84]....
        /*1170*/ 	.word	0x0002fa50
        /*1174*/ 	.word	0x00000014
        /*1178*/ 	.word	0x00000000
        /*117c*/ 	.short	0x010a
        /*117e*/ 	.byte	0x3f
	.zero		1


	//   ....[85]....
        /*1180*/ 	.word	0x0002fb90
        /*1184*/ 	.word	0x00000006
        /*1188*/ 	.word	0x00000000
        /*118c*/ 	.short	0x010a
        /*118e*/ 	.byte	0x3f
	.zero		1


	//   ....[86]....
        /*1190*/ 	.word	0x000301f0
        /*1194*/ 	.word	0x0000000d
        /*1198*/ 	.word	0x00000000
        /*119c*/ 	.short	0x010a
        /*119e*/ 	.byte	0x3f
	.zero		1


	//   ....[87]....
        /*11a0*/ 	.word	0x00030330
        /*11a4*/ 	.word	0x00000014
        /*11a8*/ 	.word	0x00000000
        /*11ac*/ 	.short	0x010a
        /*11ae*/ 	.byte	0x3f
	.zero		1


	//   ....[88]....
        /*11b0*/ 	.word	0x000315e0
        /*11b4*/ 	.word	0x00000007
        /*11b8*/ 	.word	0x00000000
        /*11bc*/ 	.short	0x0101
        /*11be*/ 	.byte	0x3f
	.zero		1


	//   ....[89]....
        /*11c0*/ 	.word	0x0004ad30
        /*11c4*/ 	.word	0x00000000
        /*11c8*/ 	.word	0x00000000
        /*11cc*/ 	.short	0x0101
        /*11ce*/ 	.byte	0x3f
	.zero		1


	//   ....[90]....
        /*11d0*/ 	.word	0x0004ad50
        /*11d4*/ 	.word	0x00000006
        /*11d8*/ 	.word	0x00000000
        /*11dc*/ 	.short	0x010a
        /*11de*/ 	.byte	0x3f
	.zero		1


	//   ....[91]....
        /*11e0*/ 	.word	0x0004ada0
        /*11e4*/ 	.word	0x00000014
        /*11e8*/ 	.word	0x00000000
        /*11ec*/ 	.short	0x010a
        /*11ee*/ 	.byte	0x3f
	.zero		1


	//----- nvinfo : EIATTR_NUM_MBARRIERS
	.align		4
.L_441:
        /*11f0*/ 	.byte	0x03, 0x38
        /*11f2*/ 	.short	0x0017


	//----- nvinfo : EIATTR_EXIT_INSTR_OFFSETS
	.align		4
        /*11f4*/ 	.byte	0x04, 0x1c
        /*11f6*/ 	.short	(.L_443 - .L_442)


	//   ....[0]....
.L_442:
        /*11f8*/ 	.word	0x00000b00


	//   ....[1]....
        /*11fc*/ 	.word	0x00024050


	//   ....[2]....
        /*1200*/ 	.word	0x0002b120


	//----- nvinfo : EIATTR_MAX_THREADS
	.align		4
.L_443:
        /*1204*/ 	.byte	0x04, 0x05
        /*1206*/ 	.short	(.L_445 - .L_444)
.L_444:
        /*1208*/ 	.word	0x00000180
        /*120c*/ 	.word	0x00000001
        /*1210*/ 	.word	0x00000001


	//----- nvinfo : EIATTR_CRS_STACK_SIZE
	.align		4
.L_445:
        /*1214*/ 	.byte	0x04, 0x1e
        /*1216*/ 	.short	(.L_447 - .L_446)
.L_446:
        /*1218*/ 	.word	0x00000000


	//----- nvinfo : EIATTR_CBANK_PARAM_SIZE
	.align		4
.L_447:
        /*121c*/ 	.byte	0x03, 0x19
        /*121e*/ 	.short	0x0bf0


	//----- nvinfo : EIATTR_PARAM_CBANK
	.align		4
        /*1220*/ 	.byte	0x04, 0x0a
        /*1222*/ 	.short	(.L_449 - .L_448)
	.align		4
.L_448:
        /*1224*/ 	.word	index@(.nv.constant0._ZN7cutlass13device_kernelIN5flash11enable_sm90INS1_16FlashAttnFwdSm90INS1_25CollectiveMainloopFwdSm90ILi2EN4cute5tupleIJNS5_1CILi1EEES8_S8_EEENS6_IJNS7_ILi128EEENS7_ILi96EEENS7_ILi64EEEEEELi256ENS_6half_tEfNS_4arch4Sm90ELb0ELb1ELb0ELb1ELb1ELb0ELb1ELb1ELb0ELb1ELb1ELb0EEENS1_21CollectiveEpilogueFwdINS6_IJSA_NS7_ILi256EEESB_EEES9_SE_SG_Li256ELb1ELb1ELb1ELb0EEENS1_36VarlenDynamicPersistentTileSchedulerILi128ELi96ELi256ELi128ELb1ELb1ELb1ELb1ELb0ELb1EEEEEEEEEvNT_6ParamsE)
        /*1228*/ 	.short	0x0210
        /*122a*/ 	.short	0x0bf0


	//----- nvinfo : EIATTR_SW_WAR
	.align		4
.L_449:
        /*122c*/ 	.byte	0x04, 0x36
        /*122e*/ 	.short	(.L_451 - .L_450)
.L_450:
        /*1230*/ 	.word	0x00000008
.L_451:


//--------------------- .nv.info._ZN7cutlass13device_kernelIN5flash11enable_sm90INS1_16FlashAttnFwdSm90INS1_25CollectiveMainloopFwdSm90ILi2EN4cute5tupleIJNS5_1CILi1EEES8_S8_EEENS6_IJNS7_ILi128EEENS7_ILi96EEENS7_ILi64EEEEEELi256ENS_6half_tEfNS_4arch4Sm90ELb0ELb1ELb0ELb1ELb1ELb1ELb1ELb1ELb0ELb1ELb1ELb0EEENS1_21CollectiveEpilogueFwdINS6_IJSA_NS7_ILi256EEESB_EEES9_SE_SG_Li256ELb1ELb1ELb1ELb0EEENS1_36VarlenDynamicPersistentTileSchedulerILi128ELi96ELi256ELi128ELb1ELb1ELb1ELb1ELb0ELb1EEEEEEEEEvNT_6ParamsE --------------------------
	.section	.nv.info._ZN7cutlass13device_kernelIN5flash11enable_sm90INS1_16FlashAttnFwdSm90INS1_25CollectiveMainloopFwdSm90ILi2EN4cute5tupleIJNS5_1CILi1EEES8_S8_EEENS6_IJNS7_ILi128EEENS7_ILi96EEENS7_ILi64EEEEEELi256ENS_6half_tEfNS_4arch4Sm90ELb0ELb1ELb0ELb1ELb1ELb1ELb1ELb1ELb0ELb1ELb1ELb0EEENS1_21CollectiveEpilogueFwdINS6_IJSA_NS7_ILi256EEESB_EEES9_SE_SG_Li256ELb1ELb1ELb1ELb0EEENS1_36VarlenDynamicPersistentTileSchedulerILi128ELi96ELi256ELi128ELb1ELb1ELb1ELb1ELb0ELb1EEEEEEEEEvNT_6ParamsE,"",@"SHT_CUDA_INFO"
	.sectionflags	@""
	.align	4


	//----- nvinfo : EIATTR_CUDA_API_VERSION
	.align		4
        /*0000*/ 	.byte	0x04, 0x37
        /*0002*/ 	.short	(.L_453 - .L_452)
.L_452:
        /*0004*/ 	.word	0x00000082


	//----- nvinfo : EIATTR_KPARAM_INFO
	.align		4
.L_453:
        /*0008*/ 	.byte	0x04, 0x17
        /*000a*/ 	.short	(.L_455 - .L_454)
.L_454:
        /*000c*/ 	.word	0x00000000
        /*0010*/ 	.short	0x0000
        /*0012*/ 	.short	0x0070
        /*0014*/ 	.byte	0x00, 0xf0, 0x01, 0x2e


	//----- nvinfo : EIATTR_SPARSE_MMA_MASK
	.align		4
.L_455:
        /*0018*/ 	.byte	0x03, 0x50
        /*001a*/ 	.short	0x0000


	//----- nvinfo : EIATTR_MAXREG_COUNT
	.align		4
        /*001c*/ 	.byte	0x03, 0x1b
        /*001e*/ 	.short	0x00a8


	//----- nvinfo : EIATTR_NUM_BARRIERS
	.align		4
        /*0020*/ 	.byte	0x02, 0x4c
        /*0022*/ 	.byte	0x10
	.zero		1


	//----- nvinfo : EIATTR_EXTERNS
	.align		4
        /*0024*/ 	.byte	0x04, 0x0f
        /*0026*/ 	.short	(.L_457 - .L_456)


	//   ....[0]....
	.align		4
.L_456:
        /*0028*/ 	.word	index@(__assertfail)


	//----- nvinfo : EIATTR_ANNOTATIONS
	.align		4
.L_457:
        /*002c*/ 	.byte	0x04, 0x55
        /*002e*/ 	.short	(.L_459 - .L_458)


	//   ....[0]....
.L_458:
        /* <DEDUP_REMOVED lines=114> */


	//----- nvinfo : EIATTR_MERCURY_ISA_VERSION
	.align		4
.L_459:
        /*0740*/ 	.byte	0x03, 0x5f
        /*0742*/ 	.short	0x0101


	//----- nvinfo : EIATTR_UNUSED_LOAD_BYTE_OFFSET
	.align		4
        /*0744*/ 	.byte	0x04, 0x44
        /*0746*/ 	.short	(.L_461 - .L_460)


	//   ....[0]....
.L_460:
        /*0748*/ 	.word	0x00000b70
        /*074c*/ 	.word	0x0000fff0


	//   ....[1]....
        /*0750*/ 	.word	0x0002bac0
        /*0754*/ 	.word	0x0000fff0


	//----- nvinfo : EIATTR_INT_WARP_WIDE_INSTR_OFFSETS
	.align		4
.L_461:
        /*0758*/ 	.byte	0x04, 0x31
        /*075a*/ 	.short	(.L_463 - .L_462)


	//   ....[0]....
.L_462:
        /*075c*/ 	.word	0x00000180


	//   ....[1]....
        /*0760*/ 	.word	0x000001c0


	//   ....[2]....
        /*0764*/ 	.word	0x00000230


	//   ....[3]....
        /*0768*/ 	.word	0x00000240


	//   ....[4]....
        /*076c*/ 	.word	0x000342d0


	//   ....[5]....
        /*0770*/ 	.word	0x00034360


	//   ....[6]....
        /*0774*/ 	.word	0x00038200


	//   ....[7]....
        /*0778*/ 	.word	0x00038290


	//----- nvinfo : EIATTR_COOP_GROUP_MASK_REGIDS
	.align		4
.L_463:
        /*077c*/ 	.byte	0x04, 0x29
        /*077e*/ 	.short	(.L_465 - .L_464)


	//   ....[0]....
.L_464:
        /*0780*/ 	.word	0xffffffff


	//   ....[1]....
        /*0784*/ 	.word	0xffffffff


	//   ....[2]....
        /*0788*/ 	.word	0xffffffff


	//   ....[3]....
        /*078c*/ 	.word	0xffffffff


	//   ....[4]....
        /*0790*/ 	.word	0xffffffff


	//   ....[5]....
        /*0794*/ 	.word	0xffffffff


	//   ....[6]....
        /*0798*/ 	.word	0xffffffff


	//   ....[7]....
        /*079c*/ 	.word	0xffffffff


	//   ....[8]....
        /*07a0*/ 	.word	0xffffffff


	//   ....[9]....
        /*07a4*/ 	.word	0xffffffff


	//   ....[10]....
        /*07a8*/ 	.word	0xffffffff


	//   ....[11]....
        /*07ac*/ 	.word	0xffffffff


	//   ....[12]....
        /*07b0*/ 	.word	0xffffffff


	//   ....[13]....
        /*07b4*/ 	.word	0xffffffff


	//   ....[14]....
        /*07b8*/ 	.word	0xffffffff


	//   ....[15]....
        /*07bc*/ 	.word	0xffffffff


	//   ....[16]....
        /*07c0*/ 	.word	0xffffffff


	//   ....[17]....
        /*07c4*/ 	.word	0xffffffff


	//   ....[18]....
        /*07c8*/ 	.word	0xffffffff


	//   ....[19]....
        /*07cc*/ 	.word	0xffffffff


	//   ....[20]....
        /*07d0*/ 	.word	0xffffffff


	//   ....[21]....
        /*07d4*/ 	.word	0xffffffff


	//   ....[22]....
        /*07d8*/ 	.word	0xffffffff


	//   ....[23]....
        /*07dc*/ 	.word	0xffffffff


	//   ....[24]....
        /*07e0*/ 	.word	0xffffffff


	//   ....[25]....
        /*07e4*/ 	.word	0xffffffff


	//   ....[26]....
        /*07e8*/ 	.word	0xffffffff


	//   ....[27]....
        /*07ec*/ 	.word	0xffffffff


	//   ....[28]....
        /*07f0*/ 	.word	0xffffffff


	//   ....[29]....
        /*07f4*/ 	.word	0xffffffff


	//   ....[30]....
        /*07f8*/ 	.word	0xffffffff


	//   ....[31]....
        /*07fc*/ 	.word	0xffffffff


	//   ....[32]....
        /*0800*/ 	.word	0xffffffff


	//   ....[33]....
        /*0804*/ 	.word	0xffffffff


	//   ....[34]....
        /*0808*/ 	.word	0xffffffff


	//   ....[35]....
        /*080c*/ 	.word	0xffffffff


	//   ....[36]....
        /*0810*/ 	.word	0xffffffff


	//   ....[37]....
        /*0814*/ 	.word	0xffffffff


	//   ....[38]....
        /*0818*/ 	.word	0xffffffff


	//   ....[39]....
        /*081c*/ 	.word	0xffffffff


	//   ....[40]....
        /*0820*/ 	.word	0xffffffff


	//   ....[41]....
        /*0824*/ 	.word	0xffffffff


	//   ....[42]....
        /*0828*/ 	.word	0xffffffff


	//   ....[43]....
        /*082c*/ 	.word	0xffffffff


	//   ....[44]....
        /*0830*/ 	.word	0xffffffff


	//   ....[45]....
        /*0834*/ 	.word	0xffffffff


	//   ....[46]....
        /*0838*/ 	.word	0xffffffff


	//   ....[47]....
        /*083c*/ 	.word	0xffffffff


	//   ....[48]....
        /*0840*/ 	.word	0xffffffff


	//   ....[49]....
        /*0844*/ 	.word	0xffffffff


	//   ....[50]....
        /*0848*/ 	.word	0xffffffff


	//   ....[51]....
        /*084c*/ 	.word	0xffffffff


	//   ....[52]....
        /*0850*/ 	.word	0xffffffff


	//   ....[53]....
        /*0854*/ 	.word	0xffffffff


	//   ....[54]....
        /*0858*/ 	.word	0xffffffff


	//   ....[55]....
        /*085c*/ 	.word	0xffffffff


	//   ....[56]....
        /*0860*/ 	.word	0xffffffff


	//   ....[57]....
        /*0864*/ 	.word	0xffffffff


	//   ....[58]....
        /*0868*/ 	.word	0xffffffff


	//   ....[59]....
        /*086c*/ 	.word	0xffffffff


	//   ....[60]....
        /*0870*/ 	.word	0xffffffff


	//   ....[61]....
        /*0874*/ 	.word	0xffffffff


	//   ....[62]....
        /*0878*/ 	.word	0xffffffff


	//   ....[63]....
        /*087c*/ 	.word	0xffffffff


	//   ....[64]....
        /*0880*/ 	.word	0xffffffff


	//   ....[65]....
        /*0884*/ 	.word	0xffffffff


	//   ....[66]....
        /*0888*/ 	.word	0xffffffff


	//   ....[67]....
        /*088c*/ 	.word	0xffffffff


	//   ....[68]....
        /*0890*/ 	.word	0xffffffff


	//   ....[69]....
        /*0894*/ 	.word	0xffffffff


	//   ....[70]....
        /*0898*/ 	.word	0xffffffff


	//   ....[71]....
        /*089c*/ 	.word	0xffffffff


	//   ....[72]....
        /*08a0*/ 	.word	0xffffffff


	//   ....[73]....
        /*08a4*/ 	.word	0xffffffff


	//   ....[74]....
        /*08a8*/ 	.word	0xffffffff


	//   ....[75]....
        /*08ac*/ 	.word	0xffffffff


	//   ....[76]....
        /*08b0*/ 	.word	0xffffffff


	//   ....[77]....
        /*08b4*/ 	.word	0xffffffff


	//   ....[78]....
        /*08b8*/ 	.word	0xffffffff


	//   ....[79]....
        /*08bc*/ 	.word	0xffffffff


	//   ....[80]....
        /*08c0*/ 	.word	0xffffffff


	//   ....[81]....
        /*08c4*/ 	.word	0xffffffff


	//   ....[82]....
        /*08c8*/ 	.word	0xffffffff


	//   ....[83]....
        /*08cc*/ 	.word	0xffffffff


	//   ....[84]....
        /*08d0*/ 	.word	0xffffffff


	//   ....[85]....
        /*08d4*/ 	.word	0xffffffff


	//   ....[86]....
        /*08d8*/ 	.word	0xffffffff


	//   ....[87]....
        /*08dc*/ 	.word	0xffffffff


	//   ....[88]....
        /*08e0*/ 	.word	0xffffffff


	//   ....[89]....
        /*08e4*/ 	.word	0xffffffff


	//   ....[90]....
        /*08e8*/ 	.word	0xffffffff


	//   ....[91]....
        /*08ec*/ 	.word	0xffffffff


	//   ....[92]....
        /*08f0*/ 	.word	0xffffffff


	//   ....[93]....
        /*08f4*/ 	.word	0xffffffff


	//   ....[94]....
        /*08f8*/ 	.word	0xffffffff


	//   ....[95]....
        /*08fc*/ 	.word	0xffffffff


	//   ....[96]....
        /*0900*/ 	.word	0xffffffff


	//   ....[97]....
        /*0904*/ 	.word	0xffffffff


	//   ....[98]....
        /*0908*/ 	.word	0xffffffff


	//   ....[99]....
        /*090c*/ 	.word	0xffffffff


	//   ....[100]....
        /*0910*/ 	.word	0xffffffff


	//   ....[101]....
        /*0914*/ 	.word	0xffffffff


	//   ....[102]....
        /*0918*/ 	.word	0xffffffff


	//   ....[103]....
        /*091c*/ 	.word	0xffffffff


	//   ....[104]....
        /*0920*/ 	.word	0xffffffff


	//   ....[105]....
        /*0924*/ 	.word	0xffffffff


	//   ....[106]....
        /*0928*/ 	.word	0xffffffff


	//   ....[107]....
        /*092c*/ 	.word	0xffffffff


	//   ....[108]....
        /*0930*/ 	.word	0xffffffff


	//   ....[109]....
        /*0934*/ 	.word	0xffffffff


	//   ....[110]....
        /*0938*/ 	.word	0xffffffff


	//   ....[111]....
        /*093c*/ 	.word	0xffffffff


	//   ....[112]....
        /*0940*/ 	.word	0xffffffff


	//   ....[113]....
        /*0944*/ 	.word	0xffffffff


	//   ....[114]....
        /*0948*/ 	.word	0xffffffff


	//   ....[115]....
        /*094c*/ 	.word	0xffffffff


	//   ....[116]....
        /*0950*/ 	.word	0xffffffff


	//   ....[117]....
        /*0954*/ 	.word	0xffffffff


	//   ....[118]....
        /*0958*/ 	.word	0xffffffff


	//   ....[119]....
        /*095c*/ 	.word	0xffffffff


	//   ....[120]....
        /*0960*/ 	.word	0xffffffff


	//   ....[121]....
        /*0964*/ 	.word	0xffffffff


	//   ....[122]....
        /*0968*/ 	.word	0xffffffff


	//   ....[123]....
        /*096c*/ 	.word	0xffffffff


	//   ....[124]....
        /*0970*/ 	.word	0xffffffff


	//   ....[125]....
        /*0974*/ 	.word	0xffffffff


	//   ....[126]....
        /*0978*/ 	.word	0xffffffff


	//   ....[127]....
        /*097c*/ 	.word	0xffffffff


	//   ....[128]....
        /*0980*/ 	.word	0xffffffff


	//   ....[129]....
        /*0984*/ 	.word	0xffffffff


	//   ....[130]....
        /*0988*/ 	.word	0xffffffff


	//   ....[131]....
        /*098c*/ 	.word	0xffffffff


	//   ....[132]....
        /*0990*/ 	.word	0xffffffff


	//   ....[133]....
        /*0994*/ 	.word	0xffffffff


	//   ....[134]....
        /*0998*/ 	.word	0xffffffff


	//   ....[135]....
        /*099c*/ 	.word	0xffffffff


	//   ....[136]....
        /*09a0*/ 	.word	0xffffffff


	//   ....[137]....
        /*09a4*/ 	.word	0xffffffff


	//   ....[138]....
        /*09a8*/ 	.word	0xffffffff


	//   ....[139]....
        /*09ac*/ 	.word	0xffffffff


	//   ....[140]....
        /*09b0*/ 	.word	0xffffffff


	//   ....[141]....
        /*09b4*/ 	.word	0xffffffff


	//   ....[142]....
        /*09b8*/ 	.word	0xffffffff


	//   ....[143]....
        /*09bc*/ 	.word	0xffffffff


	//   ....[144]....
        /*09c0*/ 	.word	0xffffffff


	//   ....[145]....
        /*09c4*/ 	.word	0xffffffff


	//   ....[146]....
        /*09c8*/ 	.word	0xffffffff


	//   ....[147]....
        /*09cc*/ 	.word	0xffffffff


	//   ....[148]....
        /*09d0*/ 	.word	0xffffffff


	//   ....[149]....
        /*09d4*/ 	.word	0xffffffff


	//   ....[150]....
        /*09d8*/ 	.word	0xffffffff


	//   ....[151]....
        /*09dc*/ 	.word	0xffffffff


	//   ....[152]....
        /*09e0*/ 	.word	0xffffffff


	//   ....[153]....
        /*09e4*/ 	.word	0xffffffff


	//   ....[154]....
        /*09e8*/ 	.word	0xffffffff


	//   ....[155]....
        /*09ec*/ 	.word	0xffffffff


	//   ....[156]....
        /*09f0*/ 	.word	0xffffffff


	//   ....[157]....
        /*09f4*/ 	.word	0xffffffff


	//   ....[158]....
        /*09f8*/ 	.word	0xffffffff


	//   ....[159]....
        /*09fc*/ 	.word	0xffffffff


	//   ....[160]....
        /*0a00*/ 	.word	0xffffffff


	//   ....[161]....
        /*0a04*/ 	.word	0xffffffff


	//   ....[162]....
        /*0a08*/ 	.word	0xffffffff


	//   ....[163]....
        /*0a0c*/ 	.word	0xffffffff


	//   ....[164]....
        /*0a10*/ 	.word	0xffffffff


	//   ....[165]....
        /*0a14*/ 	.word	0xffffffff


	//   ....[166]....
        /*0a18*/ 	.word	0xffffffff


	//   ....[167]....
        /*0a1c*/ 	.word	0xffffffff


	//   ....[168]....
        /*0a20*/ 	.word	0xffffffff


	//   ....[169]....
        /*0a24*/ 	.word	0xffffffff


	//   ....[170]....
        /*0a28*/ 	.word	0xffffffff


	//   ....[171]....
        /*0a2c*/ 	.word	0xffffffff


	//   ....[172]....
        /*0a30*/ 	.word	0xffffffff


	//   ....[173]....
        /*0a34*/ 	.word	0xffffffff


	//   ....[174]....
        /*0a38*/ 	.word	0xffffffff


	//   ....[175]....
        /*0a3c*/ 	.word	0xffffffff


	//   ....[176]....
        /*0a40*/ 	.word	0xffffffff


	//   ....[177]....
        /*0a44*/ 	.word	0xffffffff


	//   ....[178]....
        /*0a48*/ 	.word	0xffffffff


	//   ....[179]....
        /*0a4c*/ 	.word	0xffffffff


	//   ....[180]....
        /*0a50*/ 	.word	0xffffffff


	//   ....[181]....
        /*0a54*/ 	.word	0xffffffff


	//   ....[182]....
        /*0a58*/ 	.word	0xffffffff


	//   ....[183]....
        /*0a5c*/ 	.word	0xffffffff


	//   ....[184]....
        /*0a60*/ 	.word	0xffffffff


	//   ....[185]....
        /*0a64*/ 	.word	0xffffffff


	//   ....[186]....
        /*0a68*/ 	.word	0xffffffff


	//   ....[187]....
        /*0a6c*/ 	.word	0xffffffff


	//   ....[188]....
        /*0a70*/ 	.word	0xffffffff


	//   ....[189]....
        /*0a74*/ 	.word	0xffffffff


	//   ....[190]....
        /*0a78*/ 	.word	0xffffffff


	//   ....[191]....
        /*0a7c*/ 	.word	0xffffffff


	//   ....[192]....
        /*0a80*/ 	.word	0xffffffff


	//   ....[193]....
        /*0a84*/ 	.word	0xffffffff


	//   ....[194]....
        /*0a88*/ 	.word	0xffffffff


	//   ....[195]....
        /*0a8c*/ 	.word	0xffffffff


	//   ....[196]....
        /*0a90*/ 	.word	0xffffffff


	//   ....[197]....
        /*0a94*/ 	.word	0xffffffff


	//   ....[198]....
        /*0a98*/ 	.word	0xffffffff


	//   ....[199]....
        /*0a9c*/ 	.word	0xffffffff


	//   ....[200]....
        /*0aa0*/ 	.word	0xffffffff


	//   ....[201]....
        /*0aa4*/ 	.word	0x0500000f


	//   ....[202]....
        /*0aa8*/ 	.word	0x0500000f


	//   ....[203]....
        /*0aac*/ 	.word	0x0500000f


	//   ....[204]....
        /*0ab0*/ 	.word	0x0500000f


	//   ....[205]....
        /*0ab4*/ 	.word	0x0500000f


	//   ....[206]....
        /*0ab8*/ 	.word	0x0500000f


	//   ....[207]....
        /*0abc*/ 	.word	0x0500000f


	//   ....[208]....
        /*0ac0*/ 	.word	0x0500000f


	//   ....[209]....
        /*0ac4*/ 	.word	0x0500000f


	//   ....[210]....
        /*0ac8*/ 	.word	0x0500000f


	//   ....[211]....
        /*0acc*/ 	.word	0x0500000f


	//   ....[212]....
        /*0ad0*/ 	.word	0x0500000f


	//   ....[213]....
        /*0ad4*/ 	.word	0x0500000f


	//   ....[214]....
        /*0ad8*/ 	.word	0x0500000f


	//   ....[215]....
        /*0adc*/ 	.word	0x0500000f


	//   ....[216]....
        /*0ae0*/ 	.word	0x0500000f


	//   ....[217]....
        /*0ae4*/ 	.word	0x0500000f


	//   ....[218]....
        /*0ae8*/ 	.word	0x0500000f


	//   ....[219]....
        /*0aec*/ 	.word	0x0500000f


	//   ....[220]....
        /*0af0*/ 	.word	0x0500000f


	//   ....[221]....
        /*0af4*/ 	.word	0x0500000f


	//   ....[222]....
        /*0af8*/ 	.word	0x0500000f


	//   ....[223]....
        /*0afc*/ 	.word	0x0500000f


	//   ....[224]....
        /*0b00*/ 	.word	0x0500000f


	//   ....[225]....
        /*0b04*/ 	.word	0x0500000f


	//   ....[226]....
        /*0b08*/ 	.word	0x0500000f


	//   ....[227]....
        /*0b0c*/ 	.word	0x0500000f


	//   ....[228]....
        /*0b10*/ 	.word	0x0500000f


	//   ....[229]....
        /*0b14*/ 	.word	0x0500000f


	//   ....[230]....
        /*0b18*/ 	.word	0x0500000f


	//   ....[231]....
        /*0b1c*/ 	.word	0x0500000f


	//   ....[232]....
        /*0b20*/ 	.word	0x0500000f


	//   ....[233]....
        /*0b24*/ 	.word	0x0500000f


	//   ....[234]....
        /*0b28*/ 	.word	0x0500000f


	//   ....[235]....
        /*0b2c*/ 	.word	0x0500000f


	//   ....[236]....
        /*0b30*/ 	.word	0x0500000f


	//   ....[237]....
        /*0b34*/ 	.word	0x0500000f


	//   ....[238]....
        /*0b38*/ 	.word	0x0500000f


	//   ....[239]....
        /*0b3c*/ 	.word	0x0500000f


	//   ....[240]....
        /*0b40*/ 	.word	0x0500000f


	//   ....[241]....
        /*0b44*/ 	.word	0x0500000f


	//   ....[242]....
        /*0b48*/ 	.word	0x0500000f


	//   ....[243]....
        /*0b4c*/ 	.word	0x0500000f


	//   ....[244]....
        /*0b50*/ 	.word	0x0500000f


	//   ....[245]....
        /*0b54*/ 	.word	0x0500000f


	//   ....[246]....
        /*0b58*/ 	.word	0x0500000f


	//   ....[247]....
        /*0b5c*/ 	.word	0x0500000f


	//   ....[248]....
        /*0b60*/ 	.word	0x0500000f


	//   ....[249]....
        /*0b64*/ 	.word	0x0500000f


	//   ....[250]....
        /*0b68*/ 	.word	0x0500000f


	//   ....[251]....
        /*0b6c*/ 	.word	0x0500000f


	//   ....[252]....
        /*0b70*/ 	.word	0x0500000f


	//   ....[253]....
        /*0b74*/ 	.word	0x0500000f


	//   ....[254]....
        /*0b78*/ 	.word	0x0500000f


	//   ....[255]....
        /*0b7c*/ 	.word	0x0500000f


	//   ....[0]....
        /*0b80*/ 	.word	0x0500000f


	//   ....[1]....
        /*0b84*/ 	.word	0x0500000f


	//   ....[2]....
        /*0b88*/ 	.word	0x0500000f


	//   ....[3]....
        /*0b8c*/ 	.word	0x0500000f


	//   ....[4]....
        /*0b90*/ 	.word	0x0500000f


	//   ....[5]....
        /*0b94*/ 	.word	0x0500000f


	//   ....[6]....
        /*0b98*/ 	.word	0x0500000f


	//   ....[7]....
        /*0b9c*/ 	.word	0x0500000f


	//   ....[8]....
        /*0ba0*/ 	.word	0x0500000f


	//   ....[9]....
        /*0ba4*/ 	.word	0x0500000f


	//   ....[10]....
        /*0ba8*/ 	.word	0x0500000f


	//   ....[11]....
        /*0bac*/ 	.word	0x0500000f


	//   ....[12]....
        /*0bb0*/ 	.word	0x0500000f


	//   ....[13]....
        /*0bb4*/ 	.word	0x0500000f


	//   ....[14]....
        /*0bb8*/ 	.word	0x0500000f


	//   ....[15]....
        /*0bbc*/ 	.word	0x0500000f


	//   ....[16]....
        /*0bc0*/ 	.word	0x0500000f


	//   ....[17]....
        /*0bc4*/ 	.word	0x0500000f


	//   ....[18]....
        /*0bc8*/ 	.word	0x0500000f


	//   ....[19]....
        /*0bcc*/ 	.word	0x0500000f


	//   ....[20]....
        /*0bd0*/ 	.word	0x0500000f


	//   ....[21]....
        /*0bd4*/ 	.word	0x0500000f


	//   ....[22]....
        /*0bd8*/ 	.word	0x0500000f


	//   ....[23]....
        /*0bdc*/ 	.word	0x0500000f


	//   ....[24]....
        /*0be0*/ 	.word	0x0500000f


	//   ....[25]....
        /*0be4*/ 	.word	0x0500000f


	//   ....[26]....
        /*0be8*/ 	.word	0x0500000f


	//   ....[27]....
        /*0bec*/ 	.word	0x0500000f


	//   ....[28]....
        /*0bf0*/ 	.word	0x0500000f


	//   ....[29]....
        /*0bf4*/ 	.word	0x0500000f


	//   ....[30]....
        /*0bf8*/ 	.word	0x0500000f


	//   ....[31]....
        /*0bfc*/ 	.word	0x0500000f


	//   ....[32]....
        /*0c00*/ 	.word	0x0500000f


	//   ....[33]....
        /*0c04*/ 	.word	0x0500000f


	//   ....[34]....
        /*0c08*/ 	.word	0x0500000f


	//   ....[35]....
        /*0c0c*/ 	.word	0x0500000f


	//   ....[36]....
        /*0c10*/ 	.word	0x0500000f


	//   ....[37]....
        /*0c14*/ 	.word	0x0500000f


	//   ....[38]....
        /*0c18*/ 	.word	0x0500000f


	//   ....[39]....
        /*0c1c*/ 	.word	0x0500000f


	//   ....[40]....
        /*0c20*/ 	.word	0x0500000f


	//   ....[41]....
        /*0c24*/ 	.word	0x0500000f


	//   ....[42]....
        /*0c28*/ 	.word	0x0500000f


	//   ....[43]....
        /*0c2c*/ 	.word	0x0500000f


	//   ....[44]....
        /*0c30*/ 	.word	0x0500000f


	//   ....[45]....
        /*0c34*/ 	.word	0x0500000f


	//   ....[46]....
        /*0c38*/ 	.word	0x0500000f


	//   ....[47]....
        /*0c3c*/ 	.word	0x0500000f


	//   ....[48]....
        /*0c40*/ 	.word	0x0500000f


	//   ....[49]....
        /*0c44*/ 	.word	0x0500000f


	//   ....[50]....
        /*0c48*/ 	.word	0x0500000f


	//   ....[51]....
        /*0c4c*/ 	.word	0x0500000f


	//   ....[52]....
        /*0c50*/ 	.word	0x0500000f


	//   ....[53]....
        /*0c54*/ 	.word	0x0500000f


	//   ....[54]....
        /*0c58*/ 	.word	0x0500000f


	//   ....[55]....
        /*0c5c*/ 	.word	0x0500000f


	//   ....[56]....
        /*0c60*/ 	.word	0x0500000f


	//   ....[57]....
        /*0c64*/ 	.word	0x0500000f


	//   ....[58]....
        /*0c68*/ 	.word	0x0500000f


	//   ....[59]....
        /*0c6c*/ 	.word	0x0500000f


	//   ....[60]....
        /*0c70*/ 	.word	0x0500000f


	//   ....[61]....
        /*0c74*/ 	.word	0x0500000f


	//   ....[62]....
        /*0c78*/ 	.word	0x0500000f


	//   ....[63]....
        /*0c7c*/ 	.word	0x0500000f


	//   ....[64]....
        /*0c80*/ 	.word	0x0500000f


	//   ....[65]....
        /*0c84*/ 	.word	0x0500000f


	//   ....[66]....
        /*0c88*/ 	.word	0x0500000f


	//   ....[67]....
        /*0c8c*/ 	.word	0x0500000f


	//   ....[68]....
        /*0c90*/ 	.word	0x0500000f


	//   ....[69]....
        /*0c94*/ 	.word	0x0500000f


	//   ....[70]....
        /*0c98*/ 	.word	0x0500000f


	//   ....[71]....
        /*0c9c*/ 	.word	0x0500000f


	//   ....[72]....
        /*0ca0*/ 	.word	0x0500000f


	//   ....[73]....
        /*0ca4*/ 	.word	0x0500000f


	//   ....[74]....
        /*0ca8*/ 	.word	0x0500000f


	//   ....[75]....
        /*0cac*/ 	.word	0x0500000f


	//   ....[76]....
        /*0cb0*/ 	.word	0x0500000f


	//   ....[77]....
        /*0cb4*/ 	.word	0x0500000f


	//   ....[78]....
        /*0cb8*/ 	.word	0x0500000f


	//   ....[79]....
        /*0cbc*/ 	.word	0x0500000f


	//   ....[80]....
        /*0cc0*/ 	.word	0x0500000f


	//   ....[81]....
        /*0cc4*/ 	.word	0x0500000f


	//   ....[82]....
        /*0cc8*/ 	.word	0x0500000f


	//   ....[83]....
        /*0ccc*/ 	.word	0x0500000f


	//   ....[84]....
        /*0cd0*/ 	.word	0x0500000f


	//   ....[85]....
        /*0cd4*/ 	.word	0x0500000f


	//   ....[86]....
        /*0cd8*/ 	.word	0x0500000f


	//   ....[87]....
        /*0cdc*/ 	.word	0x0500000f


	//   ....[88]....
        /*0ce0*/ 	.word	0x0500000f


	//   ....[89]....
        /*0ce4*/ 	.word	0x0500000f


	//   ....[90]....
        /*0ce8*/ 	.word	0x0500000f


	//   ....[91]....
        /*0cec*/ 	.word	0x0500000f


	//   ....[92]....
        /*0cf0*/ 	.word	0x0500000f


	//   ....[93]....
        /*0cf4*/ 	.word	0x0500000f


	//   ....[94]....
        /*0cf8*/ 	.word	0x0500000f


	//   ....[95]....
        /*0cfc*/ 	.word	0xffffffff


	//   ....[96]....
        /*0d00*/ 	.word	0xffffffff


	//   ....[97]....
        /*0d04*/ 	.word	0xffffffff


	//   ....[98]....
        /*0d08*/ 	.word	0xffffffff


	//   ....[99]....
        /*0d0c*/ 	.word	0xffffffff


	//   ....[100]....
        /*0d10*/ 	.word	0xffffffff


	//----- nvinfo : EIATTR_COOP_GROUP_INSTR_OFFSETS
	.align		4
.L_465:
        /*0d14*/ 	.byte	0x04, 0x28
        /*0d16*/ 	.short	(.L_467 - .L_466)


	//   ....[0]....
.L_466:
        /*0d18*/ 	.word	0x000000c0


	//   ....[1]....
        /*0d1c*/ 	.word	0x00000190


	//   ....[2]....
        /*0d20*/ 	.word	0x000001e0


	//   ....[3]....
        /*0d24*/ 	.word	0x00000430


	//   ....[4]....
        /*0d28*/ 	.word	0x00000590


	//   ....[5]....
        /*0d2c*/ 	.word	0x000006b0


	//   ....[6]....
        /*0d30*/ 	.word	0x00000810


	//   ....[7]....
        /*0d34*/ 	.word	0x000038e0


	//   ....[8]....
        /*0d38*/ 	.word	0x000038f0


	//   ....[9]....
        /*0d3c*/ 	.word	0x00003fe0


	//   ....[10]....
        /*0d40*/ 	.word	0x00003ff0


	//   ....[11]....
        /*0d44*/ 	.word	0x00004cd0


	//   ....[12]....
        /*0d48*/ 	.word	0x00004ce0


	//   ....[13]....
        /*0d4c*/ 	.word	0x00005420


	//   ....[14]....
        /*0d50*/ 	.word	0x00005430


	//   ....[15]....
        /*0d54*/ 	.word	0x00005da0


	//   ....[16]....
        /*0d58*/ 	.word	0x00005db0


	//   ....[17]....
        /*0d5c*/ 	.word	0x00005ec0


	//   ....[18]....
        /*0d60*/ 	.word	0x00005ed0


	//   ....[19]....
        /*0d64*/ 	.word	0x00006270


	//   ....[20]....
        /*0d68*/ 	.word	0x00006290


	//   ....[21]....
        /*0d6c*/ 	.word	0x00006570


	//   ....[22]....
        /*0d70*/ 	.word	0x00006590


	//   ....[23]....
        /*0d74*/ 	.word	0x00007600


	//   ....[24]....
        /*0d78*/ 	.word	0x000082f0


	//   ....[25]....
        /*0d7c*/ 	.word	0x00008300


	//   ....[26]....
        /*0d80*/ 	.word	0x00008310


	//   ....[27]....
        /*0d84*/ 	.word	0x00008320


	//   ....[28]....
        /*0d88*/ 	.word	0x00008650


	//   ....[29]....
        /*0d8c*/ 	.word	0x00008660


	//   ....[30]....
        /*0d90*/ 	.word	0x00008670


	//   ....[31]....
        /*0d94*/ 	.word	0x00008680


	//   ....[32]....
        /*0d98*/ 	.word	0x000098b0


	//   ....[33]....
        /*0d9c*/ 	.word	0x000098d0


	//   ....[34]....
        /*0da0*/ 	.word	0x000098e0


	//   ....[35]....
        /*0da4*/ 	.word	0x000098f0


	//   ....[36]....
        /*0da8*/ 	.word	0x000099d0


	//   ....[37]....
        /*0dac*/ 	.word	0x000099f0


	//   ....[38]....
        /*0db0*/ 	.word	0x00009a00


	//   ....[39]....
        /*0db4*/ 	.word	0x00009a10


	//   ....[40]....
        /*0db8*/ 	.word	0x0000c910


	//   ....[41]....
        /*0dbc*/ 	.word	0x0000cb20


	//   ....[42]....
        /*0dc0*/ 	.word	0x0000db30


	//   ....[43]....
        /*0dc4*/ 	.word	0x0000dcc0


	//   ....[44]....
        /*0dc8*/ 	.word	0x0000dd00


	//   ....[45]....
        /*0dcc*/ 	.word	0x0000dd20


	//   ....[46]....
        /*0dd0*/ 	.word	0x00017830


	//   ....[47]....
        /*0dd4*/ 	.word	0x000178c0


	//   ....[48]....
        /*0dd8*/ 	.word	0x000179a0


	//   ....[49]....
        /*0ddc*/ 	.word	0x000179e0


	//   ....[50]....
        /*0de0*/ 	.word	0x00021200


	//   ....[51]....
        /*0de4*/ 	.word	0x00021410


	//   ....[52]....
        /*0de8*/ 	.word	0x00022380


	//   ....[53]....
        /*0dec*/ 	.word	0x00022460


	//   ....[54]....
        /*0df0*/ 	.word	0x000225f0


	//   ....[55]....
        /*0df4*/ 	.word	0x00022610


	//   ....[56]....
        /*0df8*/ 	.word	0x0002aa60


	//   ....[57]....
        /*0dfc*/ 	.word	0x0002aa90


	//   ....[58]....
        /*0e00*/ 	.word	0x0002aad0


	//   ....[59]....
        /*0e04*/ 	.word	0x0002ab00


	//   ....[60]....
        /*0e08*/ 	.word	0x0002cd50


	//   ....[61]....
        /*0e0c*/ 	.word	0x0002cd80


	//   ....[62]....
        /*0e10*/ 	.word	0x0002cdb0


	//   ....[63]....
        /*0e14*/ 	.word	0x0002cdc0


	//   ....[64]....
        /*0e18*/ 	.word	0x0002d730


	//   ....[65]....
        /*0e1c*/ 	.word	0x0002d740


	//   ....[66]....
        /*0e20*/ 	.word	0x0002d8d0


	//   ....[67]....
        /*0e24*/ 	.word	0x0002d8e0


	//   ....[68]....
        /*0e28*/ 	.word	0x0002da70


	//   ....[69]....
        /*0e2c*/ 	.word	0x0002da80


	//   ....[70]....
        /*0e30*/ 	.word	0x0002dc10


	//   ....[71]....
        /*0e34*/ 	.word	0x0002dc20


	//   ....[72]....
        /*0e38*/ 	.word	0x0002e100


	//   ....[73]....
        /*0e3c*/ 	.word	0x0002e110


	//   ....[74]....
        /*0e40*/ 	.word	0x0002ee70


	//   ....[75]....
        /*0e44*/ 	.word	0x0002ee80


	//   ....[76]....
        /*0e48*/ 	.word	0x00030530


	//   ....[77]....
        /*0e4c*/ 	.word	0x00030540


	//   ....[78]....
        /*0e50*/ 	.word	0x000306e0


	//   ....[79]....
        /*0e54*/ 	.word	0x000306f0


	//   ....[80]....
        /*0e58*/ 	.word	0x00030880


	//   ....[81]....
        /*0e5c*/ 	.word	0x00030890


	//   ....[82]....
        /*0e60*/ 	.word	0x00030a20


	//   ....[83]....
        /*0e64*/ 	.word	0x00030a30


	//   ....[84]....
        /*0e68*/ 	.word	0x00030c10


	//   ....[85]....
        /*0e6c*/ 	.word	0x00030e20


	//   ....[86]....
        /*0e70*/ 	.word	0x00030e50


	//   ....[87]....
        /*0e74*/ 	.word	0x00030e80


	//   ....[88]....
        /*0e78*/ 	.word	0x00030eb0


	//   ....[89]....
        /*0e7c*/ 	.word	0x00030ee0


	//   ....[90]....
        /*0e80*/ 	.word	0x00030f10


	//   ....[91]....
        /*0e84*/ 	.word	0x000310a0


	//   ....[92]....
        /*0e88*/ 	.word	0x000310d0


	//   ....[93]....
        /*0e8c*/ 	.word	0x00031100


	//   ....[94]....
        /*0e90*/ 	.word	0x00031130


	//   ....[95]....
        /*0e94*/ 	.word	0x00031160


	//   ....[96]....
        /*0e98*/ 	.word	0x00031190


	//   ....[97]....
        /*0e9c*/ 	.word	0x00031220


	//   ....[98]....
        /*0ea0*/ 	.word	0x00031250


	//   ....[99]....
        /*0ea4*/ 	.word	0x00031260


	//   ....[100]....
        /*0ea8*/ 	.word	0x000312a0


	//   ....[101]....
        /*0eac*/ 	.word	0x00032a20


	//   ....[102]....
        /*0eb0*/ 	.word	0x00034e80


	//   ....[103]....
        /*0eb4*/ 	.word	0x00034ea0


	//   ....[104]....
        /*0eb8*/ 	.word	0x00034f30


	//   ....[105]....
        /*0ebc*/ 	.word	0x00034f50


	//   ....[106]....
        /*0ec0*/ 	.word	0x00034fd0


	//   ....[107]....
        /*0ec4*/ 	.word	0x00034ff0


	//   ....[108]....
        /*0ec8*/ 	.word	0x00035070


	//   ....[109]....
        /*0ecc*/ 	.word	0x00035090


	//   ....[110]....
        /*0ed0*/ 	.word	0x00035110


	//   ....[111]....
        /*0ed4*/ 	.word	0x00035130


	//   ....[112]....
        /*0ed8*/ 	.word	0x00035140


	//   ....[113]....
        /*0edc*/ 	.word	0x00035150


	//   ....[114]....
        /*0ee0*/ 	.word	0x000358d0


	//   ....[115]....
        /*0ee4*/ 	.word	0x00035900


	//   ....[116]....
        /*0ee8*/ 	.word	0x00035a00


	//   ....[117]....
        /*0eec*/ 	.word	0x00035a10


	//   ....[118]....
        /*0ef0*/ 	.word	0x00035ab0


	//   ....[119]....
        /*0ef4*/ 	.word	0x00035ac0


	//   ....[120]....
        /*0ef8*/ 	.word	0x00035b40


	//   ....[121]....
        /*0efc*/ 	.word	0x00035b50


	//   ....[122]....
        /*0f00*/ 	.word	0x00035b60


	//   ....[123]....
        /*0f04*/ 	.word	0x00035c00


	//   ....[124]....
        /*0f08*/ 	.word	0x00035c30


	//   ....[125]....
        /*0f0c*/ 	.word	0x00035cb0


	//   ....[126]....
        /*0f10*/ 	.word	0x00035ce0


	//   ....[127]....
        /*0f14*/ 	.word	0x00035d00


	//   ....[128]....
        /*0f18*/ 	.word	0x00035d50


	//   ....[129]....
        /*0f1c*/ 	.word	0x00035d60


	//   ....[130]....
        /*0f20*/ 	.word	0x00036410


	//   ....[131]....
        /*0f24*/ 	.word	0x00036440


	//   ....[132]....
        /*0f28*/ 	.word	0x00036530


	//   ....[133]....
        /*0f2c*/ 	.word	0x00036540


	//   ....[134]....
        /*0f30*/ 	.word	0x000365d0


	//   ....[135]....
        /*0f34*/ 	.word	0x000365e0


	//   ....[136]....
        /*0f38*/ 	.word	0x00036650


	//   ....[137]....
        /*0f3c*/ 	.word	0x00036660


	//   ....[138]....
        /*0f40*/ 	.word	0x000366e0


	//   ....[139]....
        /*0f44*/ 	.word	0x000366f0


	//   ....[140]....
        /*0f48*/ 	.word	0x00036770


	//   ....[141]....
        /*0f4c*/ 	.word	0x00036780


	//   ....[142]....
        /*0f50*/ 	.word	0x00036800


	//   ....[143]....
        /*0f54*/ 	.word	0x00036810


	//   ....[144]....
        /*0f58*/ 	.word	0x00036890


	//   ....[145]....
        /*0f5c*/ 	.word	0x000368a0


	//   ....[146]....
        /*0f60*/ 	.word	0x00036db0


	//   ....[147]....
        /*0f64*/ 	.word	0x00036dd0


	//   ....[148]....
        /*0f68*/ 	.word	0x00036e20


	//   ....[149]....
        /*0f6c*/ 	.word	0x00036ee0


	//   ....[150]....
        /*0f70*/ 	.word	0x00036ef0


	//   ....[151]....
        /*0f74*/ 	.word	0x00036f20


	//   ....[152]....
        /*0f78*/ 	.word	0x00036fb0


	//   ....[153]....
        /*0f7c*/ 	.word	0x00037060


	//   ....[154]....
        /*0f80*/ 	.word	0x00037070


	//   ....[155]....
        /*0f84*/ 	.word	0x000370a0


	//   ....[156]....
        /*0f88*/ 	.word	0x000370b0


	//   ....[157]....
        /*0f8c*/ 	.word	0x00037140


	//   ....[158]....
        /*0f90*/ 	.word	0x00037850


	//   ....[159]....
        /*0f94*/ 	.word	0x00037870


	//   ....[160]....
        /*0f98*/ 	.word	0x000378c0


	//   ....[161]....
        /*0f9c*/ 	.word	0x000378d0


	//   ....[162]....
        /*0fa0*/ 	.word	0x00037910


	//   ....[163]....
        /*0fa4*/ 	.word	0x00037920


	//   ....[164]....
        /*0fa8*/ 	.word	0x00037960


	//   ....[165]....
        /*0fac*/ 	.word	0x00037970


	//   ....[166]....
        /*0fb0*/ 	.word	0x000379b0


	//   ....[167]....
        /*0fb4*/ 	.word	0x000379c0


	//   ....[168]....
        /*0fb8*/ 	.word	0x000379d0


	//   ....[169]....
        /*0fbc*/ 	.word	0x00037a10


	//   ....[170]....
        /*0fc0*/ 	.word	0x00037d30


	//   ....[171]....
        /*0fc4*/ 	.word	0x00037d50


	//   ....[172]....
        /*0fc8*/ 	.word	0x00037d60


	//   ....[173]....
        /*0fcc*/ 	.word	0x00037d70


	//   ....[174]....
        /*0fd0*/ 	.word	0x00037d90


	//   ....[175]....
        /*0fd4*/ 	.word	0x00037e00


	//   ....[176]....
        /*0fd8*/ 	.word	0x00037e70


	//   ....[177]....
        /*0fdc*/ 	.word	0x00037e90


	//   ....[178]....
        /*0fe0*/ 	.word	0x00037ea0


	//   ....[179]....
        /*0fe4*/ 	.word	0x00037f00


	//   ....[180]....
        /*0fe8*/ 	.word	0x00037f20


	//   ....[181]....
        /*0fec*/ 	.word	0x00037f80


	//   ....[182]....
        /*0ff0*/ 	.word	0x000384c0


	//   ....[183]....
        /*0ff4*/ 	.word	0x000384f0


	//   ....[184]....
        /*0ff8*/ 	.word	0x00038550


	//   ....[185]....
        /*0ffc*/ 	.word	0x00038580


	//   ....[186]....
        /*1000*/ 	.word	0x000385b0


	//   ....[187]....
        /*1004*/ 	.word	0x000385e0


	//   ....[188]....
        /*1008*/ 	.word	0x00038610


	//   ....[189]....
        /*100c*/ 	.word	0x00038640


	//   ....[190]....
        /*1010*/ 	.word	0x000387e0


	//   ....[191]....
        /*1014*/ 	.word	0x00038810


	//   ....[192]....
        /*1018*/ 	.word	0x00038840


	//   ....[193]....
        /*101c*/ 	.word	0x00038870


	//   ....[194]....
        /*1020*/ 	.word	0x000388a0


	//   ....[195]....
        /*1024*/ 	.word	0x000388d0


	//   ....[196]....
        /*1028*/ 	.word	0x00038990


	//   ....[197]....
        /*102c*/ 	.word	0x000389b0


	//   ....[198]....
        /*1030*/ 	.word	0x000389d0


	//   ....[199]....
        /*1034*/ 	.word	0x00038a30


	//   ....[200]....
        /*1038*/ 	.word	0x00039450


	//   ....[201]....
        /*103c*/ 	.word	0x00039770


	//   ....[202]....
        /*1040*/ 	.word	0x00039800


	//   ....[203]....
        /*1044*/ 	.word	0x00039890


	//   ....[204]....
        /*1048*/ 	.word	0x00039920


	//   ....[205]....
        /*104c*/ 	.word	0x00039a00


	//   ....[206]....
        /*1050*/ 	.word	0x00039a90


	//   ....[207]....
        /*1054*/ 	.word	0x00039b30


	//   ....[208]....
        /*1058*/ 	.word	0x00039bc0


	//   ....[209]....
        /*105c*/ 	.word	0x00039ca0


	//   ....[210]....
        /*1060*/ 	.word	0x00039d30


	//   ....[211]....
        /*1064*/ 	.word	0x00039dc0


	//   ....[212]....
        /*1068*/ 	.word	0x00039e50


	//   ....[213]....
        /*106c*/ 	.word	0x00039f30


	//   ....[214]....
        /*1070*/ 	.word	0x00039fd0


	//   ....[215]....
        /*1074*/ 	.word	0x0003a060


	//   ....[216]....
        /*1078*/ 	.word	0x0003a0b0


	//   ....[217]....
        /*107c*/ 	.word	0x0003a100


	//   ....[218]....
        /*1080*/ 	.word	0x0003a1a0


	//   ....[219]....
        /*1084*/ 	.word	0x0003a230


	//   ....[220]....
        /*1088*/ 	.word	0x0003a280


	//   ....[221]....
        /*108c*/ 	.word	0x0003a2d0


	//   ....[222]....
        /*1090*/ 	.word	0x0003a3c0


	//   ....[223]....
        /*1094*/ 	.word	0x0003a470


	//   ....[224]....
        /*1098*/ 	.word	0x0003a4f0


	//   ....[225]....
        /*109c*/ 	.word	0x0003a560


	//   ....[226]....
        /*10a0*/ 	.word	0x0003a6d0


	//   ....[227]....
        /*10a4*/ 	.word	0x0003a810


	//   ....[228]....
        /*10a8*/ 	.word	0x0003a860


	//   ....[229]....
        /*10ac*/ 	.word	0x0003a8b0


	//   ....[230]....
        /*10b0*/ 	.word	0x0003ab60


	//   ....[231]....
        /*10b4*/ 	.word	0x0003abb0


	//   ....[232]....
        /*10b8*/ 	.word	0x0003ac40


	//   ....[233]....
        /*10bc*/ 	.word	0x0003acd0


	//   ....[234]....
        /*10c0*/ 	.word	0x0003ad60


	//   ....[235]....
        /*10c4*/ 	.word	0x0003adf0


	//   ....[236]....
        /*10c8*/ 	.word	0x0003ae80


	//   ....[237]....
        /*10cc*/ 	.word	0x0003af10


	//   ....[238]....
        /*10d0*/ 	.word	0x0003af90


	//   ....[239]....
        /*10d4*/ 	.word	0x0003afe0


	//   ....[240]....
        /*10d8*/ 	.word	0x0003b080


	//   ....[241]....
        /*10dc*/ 	.word	0x0003b110


	//   ....[242]....
        /*10e0*/ 	.word	0x0003b190


	//   ....[243]....
        /*10e4*/ 	.word	0x0003b1e0


	//   ....[244]....
        /*10e8*/ 	.word	0x0003b270


	//   ....[245]....
        /*10ec*/ 	.word	0x0003b300


	//   ....[246]....
        /*10f0*/ 	.word	0x0003b390


	//   ....[247]....
        /*10f4*/ 	.word	0x0003b420


	//   ....[248]....
        /*10f8*/ 	.word	0x0003b4b0


	//   ....[249]....
        /*10fc*/ 	.word	0x0003b540


	//   ....[250]....
        /*1100*/ 	.word	0x0003b600


	//   ....[251]....
        /*1104*/ 	.word	0x0003b8e0


	//   ....[252]....
        /*1108*/ 	.word	0x0003b9d0


	//   ....[253]....
        /*110c*/ 	.word	0x0003ba70


	//   ....[254]....
        /*1110*/ 	.word	0x0003bad0


	//   ....[255]....
        /*1114*/ 	.word	0x0003bbc0


	//   ....[0]....
        /*1118*/ 	.word	0x0003bc30


	//   ....[1]....
        /*111c*/ 	.word	0x0003bd20


	//   ....[2]....
        /*1120*/ 	.word	0x0003bd90


	//   ....[3]....
        /*1124*/ 	.word	0x0003be80


	//   ....[4]....
        /*1128*/ 	.word	0x0003bef0


	//   ....[5]....
        /*112c*/ 	.word	0x0003bfe0


	//   ....[6]....
        /*1130*/ 	.word	0x0003c050


	//   ....[7]....
        /*1134*/ 	.word	0x0003c0f0


	//   ....[8]....
        /*1138*/ 	.word	0x0003c1e0


	//   ....[9]....
        /*113c*/ 	.word	0x0003c2a0


	//   ....[10]....
        /*1140*/ 	.word	0x0003c300


	//   ....[11]....
        /*1144*/ 	.word	0x0003c3f0


	//   ....[12]....
        /*1148*/ 	.word	0x0003c450


	//   ....[13]....
        /*114c*/ 	.word	0x0003c560


	//   ....[14]....
        /*1150*/ 	.word	0x0003c5c0


	//   ....[15]....
        /*1154*/ 	.word	0x0003c6b0


	//   ....[16]....
        /*1158*/ 	.word	0x0003c710


	//   ....[17]....
        /*115c*/ 	.word	0x0003c7b0


	//   ....[18]....
        /*1160*/ 	.word	0x0003c880


	//   ....[19]....
        /*1164*/ 	.word	0x0003c920


	//   ....[20]....
        /*1168*/ 	.word	0x0003c9f0


	//   ....[21]....
        /*116c*/ 	.word	0x0003ca90


	//   ....[22]....
        /*1170*/ 	.word	0x0003cb40


	//   ....[23]....
        /*1174*/ 	.word	0x0003cbe0


	//   ....[24]....
        /*1178*/ 	.word	0x0003ce50


	//   ....[25]....
        /*117c*/ 	.word	0x0003cf10


	//   ....[26]....
        /*1180*/ 	.word	0x0003cfd0


	//   ....[27]....
        /*1184*/ 	.word	0x0003d0c0


	//   ....[28]....
        /*1188*/ 	.word	0x0003d180


	//   ....[29]....
        /*118c*/ 	.word	0x0003d240


	//   ....[30]....
        /*1190*/ 	.word	0x0003d300


	//   ....[31]....
        /*1194*/ 	.word	0x0003d3c0


	//   ....[32]....
        /*1198*/ 	.word	0x0003d480


	//   ....[33]....
        /*119c*/ 	.word	0x0003d540


	//   ....[34]....
        /*11a0*/ 	.word	0x0003d600


	//   ....[35]....
        /*11a4*/ 	.word	0x0003d6c0


	//   ....[36]....
        /*11a8*/ 	.word	0x0003d780


	//   ....[37]....
        /*11ac*/ 	.word	0x0003d830


	//   ....[38]....
        /*11b0*/ 	.word	0x0003d890


	//   ....[39]....
        /*11b4*/ 	.word	0x0003d970


	//   ....[40]....
        /*11b8*/ 	.word	0x0003dab0


	//   ....[41]....
        /*11bc*/ 	.word	0x0003db90


	//   ....[42]....
        /*11c0*/ 	.word	0x0003dc20


	//   ....[43]....
        /*11c4*/ 	.word	0x0003dd30


	//   ....[44]....
        /*11c8*/ 	.word	0x0003dd90


	//   ....[45]....
        /*11cc*/ 	.word	0x0003dea0


	//   ....[46]....
        /*11d0*/ 	.word	0x0003df00


	//   ....[47]....
        /*11d4*/ 	.word	0x0003e010


	//   ....[48]....
        /*11d8*/ 	.word	0x0003e070


	//   ....[49]....
        /*11dc*/ 	.word	0x0003e180


	//   ....[50]....
        /*11e0*/ 	.word	0x0003e1e0


	//   ....[51]....
        /*11e4*/ 	.word	0x0003e2a0


	//   ....[52]....
        /*11e8*/ 	.word	0x0003e400


	//   ....[53]....
        /*11ec*/ 	.word	0x0003e4a0


	//   ....[54]....
        /*11f0*/ 	.word	0x0003e500


	//   ....[55]....
        /*11f4*/ 	.word	0x0003e5b0


	//   ....[56]....
        /*11f8*/ 	.word	0x0003e610


	//   ....[57]....
        /*11fc*/ 	.word	0x0003e6c0


	//   ....[58]....
        /*1200*/ 	.word	0x0003e720


	//   ....[59]....
        /*1204*/ 	.word	0x0003e7d0


	//   ....[60]....
        /*1208*/ 	.word	0x0003e830


	//   ....[61]....
        /*120c*/ 	.word	0x0003e8e0


	//   ....[62]....
        /*1210*/ 	.word	0x0003e940


	//   ....[63]....
        /*1214*/ 	.word	0x0003e9f0


	//   ....[64]....
        /*1218*/ 	.word	0x0003eae0


	//   ....[65]....
        /*121c*/ 	.word	0x0003eb80


	//   ....[66]....
        /*1220*/ 	.word	0x0003ebe0


	//   ....[67]....
        /*1224*/ 	.word	0x0003ecb0


	//   ....[68]....
        /*1228*/ 	.word	0x0003ed10


	//   ....[69]....
        /*122c*/ 	.word	0x0003ede0


	//   ....[70]....
        /*1230*/ 	.word	0x0003ee40


	//   ....[71]....
        /*1234*/ 	.word	0x0003ef10


	//   ....[72]....
        /*1238*/ 	.word	0x0003ef70


	//   ....[73]....
        /*123c*/ 	.word	0x0003f040


	//   ....[74]....
        /*1240*/ 	.word	0x0003f0a0


	//   ....[75]....
        /*1244*/ 	.word	0x0003f170


	//   ....[76]....
        /*1248*/ 	.word	0x0003f200


	//   ....[77]....
        /*124c*/ 	.word	0x0003f2a0


	//   ....[78]....
        /*1250*/ 	.word	0x0003f420


	//   ....[79]....
        /*1254*/ 	.word	0x0003f490


	//   ....[80]....
        /*1258*/ 	.word	0x0003f500


	//   ....[81]....
        /*125c*/ 	.word	0x0003f570


	//   ....[82]....
        /*1260*/ 	.word	0x0003f5e0


	//   ....[83]....
        /*1264*/ 	.word	0x0003f660


	//   ....[84]....
        /*1268*/ 	.word	0x0003f6e0


	//   ....[85]....
        /*126c*/ 	.word	0x0003f770


	//   ....[86]....
        /*1270*/ 	.word	0x0003f7e0


	//   ....[87]....
        /*1274*/ 	.word	0x0003f850


	//   ....[88]....
        /*1278*/ 	.word	0x0003f8c0


	//   ....[89]....
        /*127c*/ 	.word	0x0003f940


	//   ....[90]....
        /*1280*/ 	.word	0x0003f9b0


	//   ....[91]....
        /*1284*/ 	.word	0x0003fa40


	//   ....[92]....
        /*1288*/ 	.word	0x0003faa0


	//   ....[93]....
        /*128c*/ 	.word	0x0003fb30


	//   ....[94]....
        /*1290*/ 	.word	0x0003fc60


	//   ....[95]....
        /*1294*/ 	.word	0x000417e0


	//   ....[96]....
        /*1298*/ 	.word	0x000419e0


	//   ....[97]....
        /*129c*/ 	.word	0x00042ba0


	//   ....[98]....
        /*12a0*/ 	.word	0x00042bd0


	//   ....[99]....
        /*12a4*/ 	.word	0x00042bf0


	//   ....[100]....
        /*12a8*/ 	.word	0x00042c00


	//----- nvinfo : EIATTR_REG_RECONFIG
	.align		4
.L_467:
        /*12ac*/ 	.byte	0x01, 0x54
	.zero		2


	//----- nvinfo : EIATTR_SYSCALL_OFFSETS
	.align		4
        /*12b0*/ 	.byte	0x04, 0x46
        /*12b2*/ 	.short	(.L_469 - .L_468)


	//   ....[0]....
.L_468:
        /*12b4*/ 	.word	0x00002620


	//   ....[1]....
        /*12b8*/ 	.word	0x00002770


	//   ....[2]....
        /*12bc*/ 	.word	0x00007b10


	//   ....[3]....
        /*12c0*/ 	.word	0x000080a0


	//   ....[4]....
        /*12c4*/ 	.word	0x000344c0


	//   ....[5]....
        /*12c8*/ 	.word	0x00034610


	//   ....[6]....
        /*12cc*/ 	.word	0x00034700


	//   ....[7]....
        /*12d0*/ 	.word	0x00035510


	//   ....[8]....
        /*12d4*/ 	.word	0x00036030


	//----- nvinfo : EIATTR_MBARRIER_INSTR_OFFSETS
	.align		4
.L_469:
        /*12d8*/ 	.byte	0x04, 0x39
        /*12da*/ 	.short	(.L_471 - .L_470)


	//   ....[0]....
.L_470:
        /*12dc*/ 	.word	0x000002d0
        /*12e0*/ 	.word	0x000000ff
        /*12e4*/ 	.word	0x00032400
        /*12e8*/ 	.short	0x0100
        /*12ea*/ 	.byte	0x08
	.zero		1


	//   ....[1]....
        /*12ec*/ 	.word	0x000002e0
        /*12f0*/ 	.word	0x000000ff
        /*12f4*/ 	.word	0x00032410
        /*12f8*/ 	.short	0x0100
        /*12fa*/ 	.byte	0x08
	.zero		1


	//   ....[2]....
        /*12fc*/ 	.word	0x000002f0
        /*1300*/ 	.word	0x000000ff
        /*1304*/ 	.word	0x00032420
        /*1308*/ 	.short	0x0100
        /*130a*/ 	.byte	0x08
	.zero		1


	//   ....[3]....
        /*130c*/ 	.word	0x000003e0
        /*1310*/ 	.word	0x000000ff
        /*1314*/ 	.word	0x00032430
        /*1318*/ 	.short	0x0100
        /*131a*/ 	.byte	0x08
	.zero		1


	//   ....[4]....
        /*131c*/ 	.word	0x000003f0
        /*1320*/ 	.word	0x000000ff
        /*1324*/ 	.word	0x00032440
        /*1328*/ 	.short	0x0100
        /*132a*/ 	.byte	0x08
	.zero		1


	//   ....[5]....
        /*132c*/ 	.word	0x00000400
        /*1330*/ 	.word	0x000000ff
        /*1334*/ 	.word	0x00032438
        /*1338*/ 	.short	0x0100
        /*133a*/ 	.byte	0x08
	.zero		1


	//   ....[6]....
        /*133c*/ 	.word	0x00000410
        /*1340*/ 	.word	0x000000ff
        /*1344*/ 	.word	0x00032448
        /*1348*/ 	.short	0x0100
        /*134a*/ 	.byte	0x08
	.zero		1


	//   ....[7]....
        /*134c*/ 	.word	0x00000540
        /*1350*/ 	.word	0x000000ff
        /*1354*/ 	.word	0x00032450
        /*1358*/ 	.short	0x0100
        /*135a*/ 	.byte	0x08
	.zero		1


	//   ....[8]....
        /*135c*/ 	.word	0x00000550
        /*1360*/ 	.word	0x000000ff
        /*1364*/ 	.word	0x00032460
        /*1368*/ 	.short	0x0100
        /*136a*/ 	.byte	0x08
	.zero		1


	//   ....[9]....
        /*136c*/ 	.word	0x00000560
        /*1370*/ 	.word	0x000000ff
        /*1374*/ 	.word	0x00032458
        /*1378*/ 	.short	0x0100
        /*137a*/ 	.byte	0x08
	.zero		1


	//   ....[10]....
        /*137c*/ 	.word	0x00000570
        /*1380*/ 	.word	0x000000ff
        /*1384*/ 	.word	0x00032468
        /*1388*/ 	.short	0x0100
        /*138a*/ 	.byte	0x08
	.zero		1


	//   ....[11]....
        /*138c*/ 	.word	0x00000660
        /*1390*/ 	.word	0x000000ff
        /*1394*/ 	.word	0x00032470
        /*1398*/ 	.short	0x0100
        /*139a*/ 	.byte	0x06
	.zero		1


	//   ....[12]....
        /*139c*/ 	.word	0x00000670
        /*13a0*/ 	.word	0x000000ff
        /*13a4*/ 	.word	0x00032480
        /*13a8*/ 	.short	0x0100
        /*13aa*/ 	.byte	0x06
	.zero		1


	//   ....[13]....
        /*13ac*/ 	.word	0x00000680
        /*13b0*/ 	.word	0x000000ff
        /*13b4*/ 	.word	0x00032478
        /*13b8*/ 	.short	0x0100
        /*13ba*/ 	.byte	0x06
	.zero		1


	//   ....[14]....
        /*13bc*/ 	.word	0x00000690
        /*13c0*/ 	.word	0x000000ff
        /*13c4*/ 	.word	0x00032488
        /*13c8*/ 	.short	0x0100
        /*13ca*/ 	.byte	0x06
	.zero		1


	//   ....[15]....
        /*13cc*/ 	.word	0x000007c0
        /*13d0*/ 	.word	0x000000ff
        /*13d4*/ 	.word	0x00032490
        /*13d8*/ 	.short	0x0100
        /*13da*/ 	.byte	0x08
	.zero		1


	//   ....[16]....
        /*13dc*/ 	.word	0x000007d0
        /*13e0*/ 	.word	0x000000ff
        /*13e4*/ 	.word	0x000324a0
        /*13e8*/ 	.short	0x0100
        /*13ea*/ 	.byte	0x08
	.zero		1


	//   ....[17]....
        /*13ec*/ 	.word	0x000007e0
        /*13f0*/ 	.word	0x000000ff
        /*13f4*/ 	.word	0x00032498
        /*13f8*/ 	.short	0x0100
        /*13fa*/ 	.byte	0x08
	.zero		1


	//   ....[18]....
        /*13fc*/ 	.word	0x000007f0
        /*1400*/ 	.word	0x000000ff
        /*1404*/ 	.word	0x000324a8
        /*1408*/ 	.short	0x0100
        /*140a*/ 	.byte	0x08
	.zero		1


	//   ....[19]....
        /*140c*/ 	.word	0x00000920
        /*1410*/ 	.word	0x000000ff
        /*1414*/ 	.word	0x000324b0
        /*1418*/ 	.short	0x0100
        /*141a*/ 	.byte	0x08
	.zero		1


	//   ....[20]....
        /*141c*/ 	.word	0x00000930
        /*1420*/ 	.word	0x000000ff
        /*1424*/ 	.word	0x000324c0
        /*1428*/ 	.short	0x0100
        /*142a*/ 	.byte	0x08
	.zero		1


	//   ....[21]....
        /*142c*/ 	.word	0x00000940
        /*1430*/ 	.word	0x000000ff
        /*1434*/ 	.word	0x000324b8
        /*1438*/ 	.short	0x0100
        /*143a*/ 	.byte	0x08
	.zero		1


	//   ....[22]....
        /*143c*/ 	.word	0x00000950
        /*1440*/ 	.word	0x000000ff
        /*1444*/ 	.word	0x000324c8
        /*1448*/ 	.short	0x0100
        /*144a*/ 	.byte	0x08
	.zero		1


	//   ....[23]....
        /*144c*/ 	.word	0x00003890
        /*1450*/ 	.word	0x00000045
        /*1454*/ 	.word	0x00032490
        /*1458*/ 	.short	0x010a
        /*145a*/ 	.byte	0x3f
	.zero		1


	//   ....[24]....
        /*145c*/ 	.word	0x00004c70
        /*1460*/ 	.word	0x00000045
        /*1464*/ 	.word	0x00032490
        /*1468*/ 	.short	0x010a
        /*146a*/ 	.byte	0x3f
	.zero		1


	//   ....[25]....
        /*146c*/ 	.word	0x00005c00
        /*1470*/ 	.word	0x00000045
        /*1474*/ 	.word	0x00032490
        /*1478*/ 	.short	0x010a
        /*147a*/ 	.byte	0x3f
	.zero		1


	//   ....[26]....
        /*147c*/ 	.word	0x00006090
        /*1480*/ 	.word	0x00000004
        /*1484*/ 	.word	0x00000000
        /*1488*/ 	.short	0x0101
        /*148a*/ 	.byte	0x3f
	.zero		1


	//   ....[27]....
        /*148c*/ 	.word	0x000060d0
        /*1490*/ 	.word	0x00000045
        /*1494*/ 	.word	0x000324b0
        /*1498*/ 	.short	0x010a
        /*149a*/ 	.byte	0x3f
	.zero		1


	//   ....[28]....
        /*149c*/ 	.word	0x00006900
        /*14a0*/ 	.word	0x00000045
        /*14a4*/ 	.word	0x00000000
        /*14a8*/ 	.short	0x0101
        /*14aa*/ 	.byte	0x3f
	.zero		1


	//   ....[29]....
        /*14ac*/ 	.word	0x00007e20
        /*14b0*/ 	.word	0x00000002
        /*14b4*/ 	.word	0x00032400
        /*14b8*/ 	.short	0x010a
        /*14ba*/ 	.byte	0x3f
	.zero		1


	//   ....[30]....
        /*14bc*/ 	.word	0x00007e70
        /*14c0*/ 	.word	0x00000002
        /*14c4*/ 	.word	0x00032400
        /*14c8*/ 	.short	0x010a
        /*14ca*/ 	.byte	0x3f
	.zero		1


	//   ....[31]....
        /*14cc*/ 	.word	0x000088e0
        /*14d0*/ 	.word	0x00000002
        /*14d4*/ 	.word	0x00032400
        /*14d8*/ 	.short	0x010a
        /*14da*/ 	.byte	0x3f
	.zero		1


	//   ....[32]....
        /*14dc*/ 	.word	0x00009d30
        /*14e0*/ 	.word	0x00000002
        /*14e4*/ 	.word	0x00032400
        /*14e8*/ 	.short	0x010a
        /*14ea*/ 	.byte	0x3f
	.zero		1


	//   ....[33]....
        /*14ec*/ 	.word	0x0000b350
        /*14f0*/ 	.word	0x00000004
        /*14f4*/ 	.word	0x00000000
        /*14f8*/ 	.short	0x010a
        /*14fa*/ 	.byte	0x3f
	.zero		1


	//   ....[34]....
        /*14fc*/ 	.word	0x0000b440
        /*1500*/ 	.word	0x00000002
        /*1504*/ 	.word	0x00000000
        /*1508*/ 	.short	0x010a
        /*150a*/ 	.byte	0x3f
	.zero		1


	//   ....[35]....
        /*150c*/ 	.word	0x0000b850
        /*1510*/ 	.word	0x00000004
        /*1514*/ 	.word	0x00000000
        /*1518*/ 	.short	0x010a
        /*151a*/ 	.byte	0x3f
	.zero		1


	//   ....[36]....
        /*151c*/ 	.word	0x0000b920
        /*1520*/ 	.word	0x00000006
        /*1524*/ 	.word	0x00000000
        /*1528*/ 	.short	0x010a
        /*152a*/ 	.byte	0x3f
	.zero		1


	//   ....[37]....
        /*152c*/ 	.word	0x0000c690
        /*1530*/ 	.word	0x00000006
        /*1534*/ 	.word	0x00000000
        /*1538*/ 	.short	0x0101
        /*153a*/ 	.byte	0x3f
	.zero		1


	//   ....[38]....
        /*153c*/ 	.word	0x00015db0
        /*1540*/ 	.word	0x00000002
        /*1544*/ 	.word	0x00000000
        /*1548*/ 	.short	0x0101
        /*154a*/ 	.byte	0x3f
	.zero		1


	//   ....[39]....
        /*154c*/ 	.word	0x00016230
        /*1550*/ 	.word	0x00000005
        /*1554*/ 	.word	0x00000000
        /*1558*/ 	.short	0x010a
        /*155a*/ 	.byte	0x3f
	.zero		1


	//   ....[40]....
        /*155c*/ 	.word	0x00016330
        /*1560*/ 	.word	0x0000000a
        /*1564*/ 	.word	0x00000000
        /*1568*/ 	.short	0x010a
        /*156a*/ 	.byte	0x3f
	.zero		1


	//   ....[41]....
        /*156c*/ 	.word	0x00016760
        /*1570*/ 	.word	0x00000048
        /*1574*/ 	.word	0x00000000
        /*1578*/ 	.short	0x010a
        /*157a*/ 	.byte	0x3f
	.zero		1


	//   ....[42]....
        /*157c*/ 	.word	0x00016860
        /*1580*/ 	.word	0x00000008
        /*1584*/ 	.word	0x00000000
        /*1588*/ 	.short	0x010a
        /*158a*/ 	.byte	0x3f
	.zero		1


	//   ....[43]....
        /*158c*/ 	.word	0x000175d0
        /*1590*/ 	.word	0x00000008
        /*1594*/ 	.word	0x00000000
        /*1598*/ 	.short	0x0101
        /*159a*/ 	.byte	0x3f
	.zero		1


	//   ....[44]....
        /*159c*/ 	.word	0x0001f9f0
        /*15a0*/ 	.word	0x00000005
        /*15a4*/ 	.word	0x00000000
        /*15a8*/ 	.short	0x0101
        /*15aa*/ 	.byte	0x3f
	.zero		1


	//   ....[45]....
        /*15ac*/ 	.word	0x0001fbe0
        /*15b0*/ 	.word	0x00000005
        /*15b4*/ 	.word	0x00000000
        /*15b8*/ 	.short	0x010a
        /*15ba*/ 	.byte	0x3f
	.zero		1


	//   ....[46]....
        /*15bc*/ 	.word	0x0001fce0
        /*15c0*/ 	.word	0x00000008
        /*15c4*/ 	.word	0x00000000
        /*15c8*/ 	.short	0x010a
        /*15ca*/ 	.byte	0x3f
	.zero		1


	//   ....[47]....
        /*15cc*/ 	.word	0x00020110
        /*15d0*/ 	.word	0x00000005
        /*15d4*/ 	.word	0x00000000
        /*15d8*/ 	.short	0x010a
        /*15da*/ 	.byte	0x3f
	.zero		1


	//   ....[48]....
        /*15dc*/ 	.word	0x00020210
        /*15e0*/ 	.word	0x00000008
        /*15e4*/ 	.word	0x00000000
        /*15e8*/ 	.short	0x010a
        /*15ea*/ 	.byte	0x3f
	.zero		1


	//   ....[49]....
        /*15ec*/ 	.word	0x00020f80
        /*15f0*/ 	.word	0x00000005
        /*15f4*/ 	.word	0x00000000
        /*15f8*/ 	.short	0x0101
        /*15fa*/ 	.byte	0x3f
	.zero		1


	//   ....[50]....
        /*15fc*/ 	.word	0x0002a6b0
        /*1600*/ 	.word	0x00000004
        /*1604*/ 	.word	0x00000000
        /*1608*/ 	.short	0x0101
        /*160a*/ 	.byte	0x3f
	.zero		1


	//   ....[51]....
        /*160c*/ 	.word	0x0002d650
        /*1610*/ 	.word	0x0000000a
        /*1614*/ 	.word	0x00000000
        /*1618*/ 	.short	0x0101
        /*161a*/ 	.byte	0x3f
	.zero		1


	//   ....[52]....
        /*161c*/ 	.word	0x0002e0c0
        /*1620*/ 	.word	0x00000008
        /*1624*/ 	.word	0x00000000
        /*1628*/ 	.short	0x0101
        /*162a*/ 	.byte	0x3f
	.zero		1


	//   ....[53]....
        /*162c*/ 	.word	0x00032b00
        /*1630*/ 	.word	0x00000017
        /*1634*/ 	.word	0x00032420
        /*1638*/ 	.short	0x010a
        /*163a*/ 	.byte	0x3f
	.zero		1


	//   ....[54]....
        /*163c*/ 	.word	0x00032bb0
        /*1640*/ 	.word	0x00000003
        /*1644*/ 	.word	0x000324a0
        /*1648*/ 	.short	0x010a
        /*164a*/ 	.byte	0x3f
	.zero		1


	//   ....[55]....
        /*164c*/ 	.word	0x00032de0
        /*1650*/ 	.word	0x00000003
        /*1654*/ 	.word	0x000324c0
        /*1658*/ 	.short	0x010a
        /*165a*/ 	.byte	0x3f
	.zero		1


	//   ....[56]....
        /*165c*/ 	.word	0x00033410
        /*1660*/ 	.word	0x00000009
        /*1664*/ 	.word	0x000324a0
        /*1668*/ 	.short	0x010a
        /*166a*/ 	.byte	0x3f
	.zero		1


	//   ....[57]....
        /*166c*/ 	.word	0x00033630
        /*1670*/ 	.word	0x00000009
        /*1674*/ 	.word	0x000324c0
        /*1678*/ 	.short	0x010a
        /*167a*/ 	.byte	0x3f
	.zero		1


	//   ....[58]....
        /*167c*/ 	.word	0x00034c00
        /*1680*/ 	.word	0x00000011
        /*1684*/ 	.word	0x00032440
        /*1688*/ 	.short	0x010a
        /*168a*/ 	.byte	0x3f
	.zero		1


	//   ....[59]....
        /*168c*/ 	.word	0x00035250
        /*1690*/ 	.word	0x00000011
        /*1694*/ 	.word	0x00032430
        /*1698*/ 	.short	0x0107
        /*169a*/ 	.byte	0x3f
	.zero		1


	//   ....[60]....
        /*169c*/ 	.word	0x00035310
        /*16a0*/ 	.word	0x00000011
        /*16a4*/ 	.word	0x00032430
        /*16a8*/ 	.short	0x0101
        /*16aa*/ 	.byte	0x3f
	.zero		1


	//   ....[61]....
        /*16ac*/ 	.word	0x00035e70
        /*16b0*/ 	.word	0x00000017
        /*16b4*/ 	.word	0x00032400
        /*16b8*/ 	.short	0x0107
        /*16ba*/ 	.byte	0x3f
	.zero		1


	//   ....[62]....
        /*16bc*/ 	.word	0x00035f00
        /*16c0*/ 	.word	0x00000017
        /*16c4*/ 	.word	0x00032400
        /*16c8*/ 	.short	0x0101
        /*16ca*/ 	.byte	0x3f
	.zero		1


	//   ....[63]....
        /*16cc*/ 	.word	0x00036990
        /*16d0*/ 	.word	0x00000017
        /*16d4*/ 	.word	0x00032410
        /*16d8*/ 	.short	0x0107
        /*16da*/ 	.byte	0x3f
	.zero		1


	//   ....[64]....
        /*16dc*/ 	.word	0x00036a90
        /*16e0*/ 	.word	0x00000017
        /*16e4*/ 	.word	0x00032410
        /*16e8*/ 	.short	0x0101
        /*16ea*/ 	.byte	0x3f
	.zero		1


	//   ....[65]....
        /*16ec*/ 	.word	0x00036ab0
        /*16f0*/ 	.word	0x00000017
        /*16f4*/ 	.word	0x00032420
        /*16f8*/ 	.short	0x010a
        /*16fa*/ 	.byte	0x3f
	.zero		1


	//   ....[66]....
        /*16fc*/ 	.word	0x00036b40
        /*1700*/ 	.word	0x00000011
        /*1704*/ 	.word	0x00032460
        /*1708*/ 	.short	0x010a
        /*170a*/ 	.byte	0x3f
	.zero		1


	//   ....[67]....
        /*170c*/ 	.word	0x000372c0
        /*1710*/ 	.word	0x00000011
        /*1714*/ 	.word	0x00032450
        /*1718*/ 	.short	0x0107
        /*171a*/ 	.byte	0x3f
	.zero		1


	//   ....[68]....
        /*171c*/ 	.word	0x00037390
        /*1720*/ 	.word	0x00000011
        /*1724*/ 	.word	0x00032450
        /*1728*/ 	.short	0x0101
        /*172a*/ 	.byte	0x3f
	.zero		1


	//   ....[69]....
        /*172c*/ 	.word	0x000376d0
        /*1730*/ 	.word	0x00000006
        /*1734*/ 	.word	0x00032440
        /*1738*/ 	.short	0x010a
        /*173a*/ 	.byte	0x3f
	.zero		1


	//   ....[70]....
        /*173c*/ 	.word	0x00037a90
        /*1740*/ 	.word	0x00000006
        /*1744*/ 	.word	0x00032430
        /*1748*/ 	.short	0x0107
        /*174a*/ 	.byte	0x3f
	.zero		1


	//   ....[71]....
        /*174c*/ 	.word	0x00037b50
        /*1750*/ 	.word	0x00000006
        /*1754*/ 	.word	0x00032430
        /*1758*/ 	.short	0x0101
        /*175a*/ 	.byte	0x3f
	.zero		1


	//   ....[72]....
        /*175c*/ 	.word	0x00037b80
        /*1760*/ 	.word	0x00000006
        /*1764*/ 	.word	0x00032460
        /*1768*/ 	.short	0x010a
        /*176a*/ 	.byte	0x3f
	.zero		1


	//   ....[73]....
        /*176c*/ 	.word	0x00038080
        /*1770*/ 	.word	0x00000006
        /*1774*/ 	.word	0x00032450
        /*1778*/ 	.short	0x0107
        /*177a*/ 	.byte	0x3f
	.zero		1


	//   ....[74]....
        /*177c*/ 	.word	0x00038140
        /*1780*/ 	.word	0x00000006
        /*1784*/ 	.word	0x00032450
        /*1788*/ 	.short	0x0101
        /*178a*/ 	.byte	0x3f
	.zero		1


	//   ....[75]....
        /*178c*/ 	.word	0x000393d0
        /*1790*/ 	.word	0x00000005
        /*1794*/ 	.word	0x00032420
        /*1798*/ 	.short	0x010a
        /*179a*/ 	.byte	0x3f
	.zero		1


	//   ....[76]....
        /*179c*/ 	.word	0x00039540
        /*17a0*/ 	.word	0x00000003
        /*17a4*/ 	.word	0x00032440
        /*17a8*/ 	.short	0x010a
        /*17aa*/ 	.byte	0x3f
	.zero		1


	//   ....[77]....
        /*17ac*/ 	.word	0x000395e0
        /*17b0*/ 	.word	0x00000019
        /*17b4*/ 	.word	0x00032440
        /*17b8*/ 	.short	0x010a
        /*17ba*/ 	.byte	0x3f
	.zero		1


	//   ....[78]....
        /*17bc*/ 	.word	0x00039620
        /*17c0*/ 	.word	0x00000003
        /*17c4*/ 	.word	0x00032460
        /*17c8*/ 	.short	0x010a
        /*17ca*/ 	.byte	0x3f
	.zero		1


	//   ....[79]....
        /*17cc*/ 	.word	0x00039660
        /*17d0*/ 	.word	0x00000019
        /*17d4*/ 	.word	0x00032460
        /*17d8*/ 	.short	0x010a
        /*17da*/ 	.byte	0x3f
	.zero		1


	//   ....[80]....
        /*17dc*/ 	.word	0x000396c0
        /*17e0*/ 	.word	0x00000045
        /*17e4*/ 	.word	0x00032490
        /*17e8*/ 	.short	0x010a
        /*17ea*/ 	.byte	0x3f
	.zero		1


	//   ....[81]....
        /*17ec*/ 	.word	0x00039950
        /*17f0*/ 	.word	0x00000045
        /*17f4*/ 	.word	0x00032490
        /*17f8*/ 	.short	0x010a
        /*17fa*/ 	.byte	0x3f
	.zero		1


	//   ....[82]....
        /*17fc*/ 	.word	0x00039bf0
        /*1800*/ 	.word	0x00000045
        /*1804*/ 	.word	0x00032490
        /*1808*/ 	.short	0x010a
        /*180a*/ 	.byte	0x3f
	.zero		1


	//   ....[83]....
        /*180c*/ 	.word	0x00039e80
        /*1810*/ 	.word	0x00000045
        /*1814*/ 	.word	0x000324b0
        /*1818*/ 	.short	0x010a
        /*181a*/ 	.byte	0x3f
	.zero		1


	//   ....[84]....
        /*181c*/ 	.word	0x0003a300
        /*1820*/ 	.word	0x00000002
        /*1824*/ 	.word	0x00032400
        /*1828*/ 	.short	0x010a
        /*182a*/ 	.byte	0x3f
	.zero		1


	//   ....[85]....
        /*182c*/ 	.word	0x0003a8e0
        /*1830*/ 	.word	0x00000002
        /*1834*/ 	.word	0x00032400
        /*1838*/ 	.short	0x010a
        /*183a*/ 	.byte	0x3f
	.zero		1


	//   ....[86]....
        /*183c*/ 	.word	0x0003a930
        /*1840*/ 	.word	0x00000002
        /*1844*/ 	.word	0x00000000
        /*1848*/ 	.short	0x010a
        /*184a*/ 	.byte	0x3f
	.zero		1


	//   ....[87]....
        /*184c*/ 	.word	0x0003a980
        /*1850*/ 	.word	0x00000006
        /*1854*/ 	.word	0x00000000
        /*1858*/ 	.short	0x010a
        /*185a*/ 	.byte	0x3f
	.zero		1


	//   ....[88]....
        /*185c*/ 	.word	0x0003a9d0
        /*1860*/ 	.word	0x0000000a
        /*1864*/ 	.word	0x00000000
        /*1868*/ 	.short	0x010a
        /*186a*/ 	.byte	0x3f
	.zero		1


	//   ....[89]....
        /*186c*/ 	.word	0x0003aa20
        /*1870*/ 	.word	0x00000008
        /*1874*/ 	.word	0x00000000
        /*1878*/ 	.short	0x010a
        /*187a*/ 	.byte	0x3f
	.zero		1


	//   ....[90]....
        /*187c*/ 	.word	0x0003aa70
        /*1880*/ 	.word	0x00000008
        /*1884*/ 	.word	0x00000000
        /*1888*/ 	.short	0x010a
        /*188a*/ 	.byte	0x3f
	.zero		1


	//   ....[91]....
        /*188c*/ 	.word	0x0003aac0
        /*1890*/ 	.word	0x00000008
        /*1894*/ 	.word	0x00000000
        /*1898*/ 	.short	0x010a
        /*189a*/ 	.byte	0x3f
	.zero		1


	//   ....[92]....
        /*189c*/ 	.word	0x0003b6c0
        /*18a0*/ 	.word	0x00000017
        /*18a4*/ 	.word	0x00032420
        /*18a8*/ 	.short	0x010a
        /*18aa*/ 	.byte	0x3f
	.zero		1


	//   ....[93]....
        /*18ac*/ 	.word	0x0003b710
        /*18b0*/ 	.word	0x00000003
        /*18b4*/ 	.word	0x000324a0
        /*18b8*/ 	.short	0x010a
        /*18ba*/ 	.byte	0x3f
	.zero		1


	//   ....[94]....
        /*18bc*/ 	.word	0x0003b760
        /*18c0*/ 	.word	0x00000003
        /*18c4*/ 	.word	0x000324c0
        /*18c8*/ 	.short	0x010a
        /*18ca*/ 	.byte	0x3f
	.zero		1


	//   ....[95]....
        /*18cc*/ 	.word	0x0003b7b0
        /*18d0*/ 	.word	0x00000009
        /*18d4*/ 	.word	0x000324a0
        /*18d8*/ 	.short	0x010a
        /*18da*/ 	.byte	0x3f
	.zero		1


	//   ....[96]....
        /*18dc*/ 	.word	0x0003b800
        /*18e0*/ 	.word	0x00000009
        /*18e4*/ 	.word	0x000324c0
        /*18e8*/ 	.short	0x010a
        /*18ea*/ 	.byte	0x3f
	.zero		1


	//   ....[97]....
        /*18ec*/ 	.word	0x0003b920
        /*18f0*/ 	.word	0x00000011
        /*18f4*/ 	.word	0x00032440
        /*18f8*/ 	.short	0x010a
        /*18fa*/ 	.byte	0x3f
	.zero		1


	//   ....[98]....
        /*18fc*/ 	.word	0x0003d9b0
        /*1900*/ 	.word	0x00000017
        /*1904*/ 	.word	0x00032420
        /*1908*/ 	.short	0x010a
        /*190a*/ 	.byte	0x3f
	.zero		1


	//   ....[99]....
        /*190c*/ 	.word	0x0003da00
        /*1910*/ 	.word	0x00000011
        /*1914*/ 	.word	0x00032460
        /*1918*/ 	.short	0x010a
        /*191a*/ 	.byte	0x3f
	.zero		1


	//   ....[100]....
        /*191c*/ 	.word	0x0003e350
        /*1920*/ 	.word	0x00000006
        /*1924*/ 	.word	0x00032440
        /*1928*/ 	.short	0x010a
        /*192a*/ 	.byte	0x3f
	.zero		1


	//   ....[101]....
        /*192c*/ 	.word	0x0003ea30
        /*1930*/ 	.word	0x00000006
        /*1934*/ 	.word	0x00032460
        /*1938*/ 	.short	0x010a
        /*193a*/ 	.byte	0x3f
	.zero		1


	//   ....[102]....
        /*193c*/ 	.word	0x0003fb80
        /*1940*/ 	.word	0x00000005
        /*1944*/ 	.word	0x00032420
        /*1948*/ 	.short	0x010a
        /*194a*/ 	.byte	0x3f
	.zero		1


	//   ....[103]....
        /*194c*/ 	.word	0x0003fd20
        /*1950*/ 	.word	0x00000003
        /*1954*/ 	.word	0x00032440
        /*1958*/ 	.short	0x010a
        /*195a*/ 	.byte	0x3f
	.zero		1


	//   ....[104]....
        /*195c*/ 	.word	0x0003fd70
        /*1960*/ 	.word	0x00000019
        /*1964*/ 	.word	0x00032440
        /*1968*/ 	.short	0x010a
        /*196a*/ 	.byte	0x3f
	.zero		1


	//   ....[105]....
        /*196c*/ 	.word	0x0003fdc0
        /*1970*/ 	.word	0x00000003
        /*1974*/ 	.word	0x00032460
        /*1978*/ 	.short	0x010a
        /*197a*/ 	.byte	0x3f
	.zero		1


	//   ....[106]....
        /*197c*/ 	.word	0x0003ff50
        /*1980*/ 	.word	0x0000000a
        /*1984*/ 	.word	0x00000000
        /*1988*/ 	.short	0x010a
        /*198a*/ 	.byte	0x3f
	.zero		1


	//   ....[107]....
        /*198c*/ 	.word	0x00040050
        /*1990*/ 	.word	0x00000008
        /*1994*/ 	.word	0x00000000
        /*1998*/ 	.short	0x010a
        /*199a*/ 	.byte	0x3f
	.zero		1


	//   ....[108]....
        /*199c*/ 	.word	0x00040470
        /*19a0*/ 	.word	0x00000008
        /*19a4*/ 	.word	0x00032410
        /*19a8*/ 	.short	0x010a
        /*19aa*/ 	.byte	0x3f
	.zero		1


	//   ....[109]....
        /*19ac*/ 	.word	0x00040590
        /*19b0*/ 	.word	0x0000000a
        /*19b4*/ 	.word	0x00000000
        /*19b8*/ 	.short	0x010a
        /*19ba*/ 	.byte	0x3f
	.zero		1


	//   ....[110]....
        /*19bc*/ 	.word	0x00040690
        /*19c0*/ 	.word	0x00000008
        /*19c4*/ 	.word	0x00000000
        /*19c8*/ 	.short	0x010a
        /*19ca*/ 	.byte	0x3f
	.zero		1


	//   ....[111]....
        /*19cc*/ 	.word	0x00041460
        /*19d0*/ 	.word	0x00000008
        /*19d4*/ 	.word	0x00000000
        /*19d8*/ 	.short	0x0101
        /*19da*/ 	.byte	0x3f
	.zero		1


	//   ....[112]....
        /*19dc*/ 	.word	0x0004b3e0
        /*19e0*/ 	.word	0x00000000
        /*19e4*/ 	.word	0x00000000
        /*19e8*/ 	.short	0x0101
        /*19ea*/ 	.byte	0x3f
	.zero		1


	//   ....[113]....
        /*19ec*/ 	.word	0x0004b400
        /*19f0*/ 	.word	0x00000008
        /*19f4*/ 	.word	0x00000000
        /*19f8*/ 	.short	0x010a
        /*19fa*/ 	.byte	0x3f
	.zero		1


	//   ....[114]....
        /*19fc*/ 	.word	0x0004b450
        /*1a00*/ 	.word	0x00000008
        /*1a04*/ 	.word	0x00032410
        /*1a08*/ 	.short	0x010a
        /*1a0a*/ 	.byte	0x3f
	.zero		1


	//   ....[115]....
        /*1a0c*/ 	.word	0x0004b4a0
        /*1a10*/ 	.word	0x00000008
        /*1a14*/ 	.word	0x00000000
        /*1a18*/ 	.short	0x010a
        /*1a1a*/ 	.byte	0x3f
	.zero		1


	//----- nvinfo : EIATTR_NUM_MBARRIERS
	.align		4
.L_471:
        /*1a1c*/ 	.byte	0x03, 0x38
        /*1a1e*/ 	.short	0x0017


	//----- nvinfo : EIATTR_EXIT_INSTR_OFFSETS
	.align		4
        /*1a20*/ 	.byte	0x04, 0x1c
        /*1a22*/ 	.short	(.L_473 - .L_472)


	//   ....[0]....
.L_472:
        /*1a24*/ 	.word	0x000396b0


	//----- nvinfo : EIATTR_MAX_THREADS
	.align		4
.L_473:
        /*1a28*/ 	.byte	0x04, 0x05
        /*1a2a*/ 	.short	(.L_475 - .L_474)
.L_474:
        /*1a2c*/ 	.word	0x00000180
        /*1a30*/ 	.word	0x00000001
        /*1a34*/ 	.word	0x00000001


	//----- nvinfo : EIATTR_CRS_STACK_SIZE
	.align		4
.L_475:
        /*1a38*/ 	.byte	0x04, 0x1e
        /*1a3a*/ 	.short	(.L_477 - .L_476)
.L_476:
        /*1a3c*/ 	.word	0x00000000


	//----- nvinfo : EIATTR_CBANK_PARAM_SIZE
	.align		4
.L_477:
        /*1a40*/ 	.byte	0x03, 0x19
        /*1a42*/ 	.short	0x0bf0


	//----- nvinfo : EIATTR_PARAM_CBANK
	.align		4
        /*1a44*/ 	.byte	0x04, 0x0a
        /*1a46*/ 	.short	(.L_479 - .L_478)
	.align		4
.L_478:
        /*1a48*/ 	.word	index@(.nv.constant0._ZN7cutlass13device_kernelIN5flash11enable_sm90INS1_16FlashAttnFwdSm90INS1_25CollectiveMainloopFwdSm90ILi2EN4cute5tupleIJNS5_1CILi1EEES8_S8_EEENS6_IJNS7_ILi128EEENS7_ILi96EEENS7_ILi64EEEEEELi256ENS_6half_tEfNS_4arch4Sm90ELb0ELb1ELb0ELb1ELb1ELb1ELb1ELb1ELb0ELb1ELb1ELb0EEENS1_21CollectiveEpilogueFwdINS6_IJSA_NS7_ILi256EEESB_EEES9_SE_SG_Li256ELb1ELb1ELb1ELb0EEENS1_36VarlenDynamicPersistentTileSchedulerILi128ELi96ELi256ELi128ELb1ELb1ELb1ELb1ELb0ELb1EEEEEEEEEvNT_6ParamsE)
        /*1a4c*/ 	.short	0x0210
        /*1a4e*/ 	.short	0x0bf0


	//----- nvinfo : EIATTR_SW_WAR
	.align		4
.L_479:
        /*1a50*/ 	.byte	0x04, 0x36
        /*1a52*/ 	.short	(.L_481 - .L_480)
.L_480:
        /*1a54*/ 	.word	0x00000008
.L_481:


//--------------------- .nv.info._ZN7cutlass13device_kernelIN5flash11enable_sm90INS1_16FlashAttnFwdSm90INS1_25CollectiveMainloopFwdSm90ILi2EN4cute5tupleIJNS5_1CILi1EEES8_S8_EEENS6_IJNS7_ILi128EEENS7_ILi96EEENS7_ILi64EEEEEELi256ENS_6half_tEfNS_4arch4Sm90ELb1ELb0ELb0ELb0ELb1ELb0ELb0ELb1ELb0ELb1ELb1ELb0EEENS1_21CollectiveEpilogueFwdINS6_IJSA_NS7_ILi256EEESB_EEES9_SE_SG_Li256ELb0ELb1ELb1ELb0EEENS1_19SingleTileSchedulerILb0ELb1ELb1ELi128EEEEEEEEEvNT_6ParamsE --------------------------
	.section	.nv.info._ZN7cutlass13device_kernelIN5flash11enable_sm90INS1_16FlashAttnFwdSm90INS1_25CollectiveMainloopFwdSm90ILi2EN4cute5tupleIJNS5_1CILi1EEES8_S8_EEENS6_IJNS7_ILi128EEENS7_ILi96EEENS7_ILi64EEEEEELi256ENS_6half_tEfNS_4arch4Sm90ELb1ELb0ELb0ELb0ELb1ELb0ELb0ELb1ELb0ELb1ELb1ELb0EEENS1_21CollectiveEpilogueFwdINS6_IJSA_NS7_ILi256EEESB_EEES9_SE_SG_Li256ELb0ELb1ELb1ELb0EEENS1_19SingleTileSchedulerILb0ELb1ELb1ELi128EEEEEEEEEvNT_6ParamsE,"",@"SHT_CUDA_INFO"
	.sectionflags	@""
	.align	4


	//----- nvinfo : EIATTR_CUDA_API_VERSION
	.align		4
        /*0000*/ 	.byte	0x04, 0x37
        /*0002*/ 	.short	(.L_483 - .L_482)
.L_482:
        /*0004*/ 	.word	0x00000082


	//----- nvinfo : EIATTR_KPARAM_INFO
	.align		4
.L_483:
        /*0008*/ 	.byte	0x04, 0x17
        /*000a*/ 	.short	(.L_485 - .L_484)
.L_484:
        /*000c*/ 	.word	0x00000000
        /*0010*/ 	.short	0x0000
        /*0012*/ 	.short	0x0070
        /*0014*/ 	.byte	0x00, 0xf0, 0x01, 0x28


	//----- nvinfo : EIATTR_SPARSE_MMA_MASK
	.align		4
.L_485:
        /*0018*/ 	.byte	0x03, 0x50
        /*001a*/ 	.short	0x0000


	//----- nvinfo : EIATTR_MAXREG_COUNT
	.align		4
        /*001c*/ 	.byte	0x03, 0x1b
        /*001e*/ 	.short	0x00a8


	//----- nvinfo : EIATTR_NUM_BARRIERS
	.align		4
        /*0020*/ 	.byte	0x02, 0x4c
        /*0022*/ 	.byte	0x10
	.zero		1


	//----- nvinfo : EIATTR_EXTERNS
	.align		4
        /*0024*/ 	.byte	0x04, 0x0f
        /*0026*/ 	.short	(.L_487 - .L_486)


	//   ....[0]....
	.align		4
.L_486:
        /*0028*/ 	.word	index@(__assertfail)


	//----- nvinfo : EIATTR_MERCURY_ISA_VERSION
	.align		4
.L_487:
        /*002c*/ 	.byte	0x03, 0x5f
        /*002e*/ 	.short	0x0101


	//----- nvinfo : EIATTR_INT_WARP_WIDE_INSTR_OFFSETS
	.align		4
        /*0030*/ 	.byte	0x04, 0x31
        /*0032*/ 	.short	(.L_489 - .L_488)


	//   ....[0]....
.L_488:
        /*0034*/ 	.word	0x000000b0


	//   ....[1]....
        /*0038*/ 	.word	0x000000c0


	//   ....[2]....
        /*003c*/ 	.word	0x00000160


	//----- nvinfo : EIATTR_COOP_GROUP_MASK_REGIDS
	.align		4
.L_489:
        /*0040*/ 	.byte	0x04, 0x29
        /*0042*/ 	.short	(.L_491 - .L_490)


	//   ....[0]....
.L_490:
        /*0044*/ 	.word	0xffffffff


	//   ....[1]....
        /*0048*/ 	.word	0xffffffff


	//   ....[2]....
        /*004c*/ 	.word	0xffffffff


	//   ....[3]....
        /*0050*/ 	.word	0xffffffff


	//   ....[4]....
        /*0054*/ 	.word	0xffffffff


	//   ....[5]....
        /*0058*/ 	.word	0xffffffff


	//   ....[6]....
        /*005c*/ 	.word	0xffffffff


	//   ....[7]....
        /*0060*/ 	.word	0xffffffff


	//   ....[8]....
        /*0064*/ 	.word	0xffffffff


	//   ....[9]....
        /*0068*/ 	.word	0xffffffff


	//   ....[10]....
        /*006c*/ 	.word	0xffffffff


	//   ....[11]....
        /*0070*/ 	.word	0xffffffff


	//   ....[12]....
        /*0074*/ 	.word	0xffffffff


	//   ....[13]....
        /*0078*/ 	.word	0xffffffff


	//   ....[14]....
        /*007c*/ 	.word	0xffffffff


	//   ....[15]....
        /*0080*/ 	.word	0xffffffff


	//   ....[16]....
        /*0084*/ 	.word	0xffffffff


	//   ....[17]....
        /*0088*/ 	.word	0xffffffff


	//   ....[18]....
        /*008c*/ 	.word	0xffffffff


	//   ....[19]....
        /*0090*/ 	.word	0xffffffff


	//   ....[20]....
        /*0094*/ 	.word	0xffffffff


	//   ....[21]....
        /*0098*/ 	.word	0xffffffff


	//   ....[22]....
        /*009c*/ 	.word	0xffffffff


	//   ....[23]....
        /*00a0*/ 	.word	0xffffffff


	//   ....[24]....
        /*00a4*/ 	.word	0xffffffff


	//   ....[25]....
        /*00a8*/ 	.word	0xffffffff


	//   ....[26]....
        /*00ac*/ 	.word	0xffffffff


	//   ....[27]....
        /*00b0*/ 	.word	0xffffffff


	//   ....[28]....
        /*00b4*/ 	.word	0xffffffff


	//   ....[29]....
        /*00b8*/ 	.word	0xffffffff


	//   ....[30]....
        /*00bc*/ 	.word	0xffffffff


	//   ....[31]....
        /*00c0*/ 	.word	0xffffffff


	//   ....[32]....
        /*00c4*/ 	.word	0xffffffff


	//   ....[33]....
        /*00c8*/ 	.word	0xffffffff


	//   ....[34]....
        /*00cc*/ 	.word	0xffffffff


	//   ....[35]....
        /*00d0*/ 	.word	0xffffffff


	//   ....[36]....
        /*00d4*/ 	.word	0xffffffff


	//   ....[37]....
        /*00d8*/ 	.word	0xffffffff


	//   ....[38]....
        /*00dc*/ 	.word	0xffffffff


	//   ....[39]....
        /*00e0*/ 	.word	0xffffffff


	//   ....[40]....
        /*00e4*/ 	.word	0xffffffff


	//   ....[41]....
        /*00e8*/ 	.word	0xffffffff


	//   ....[42]....
        /*00ec*/ 	.word	0xffffffff


	//   ....[43]....
        /*00f0*/ 	.word	0xffffffff


	//   ....[44]....
        /*00f4*/ 	.word	0xffffffff


	//   ....[45]....
        /*00f8*/ 	.word	0xffffffff


	//   ....[46]....
        /*00fc*/ 	.word	0xffffffff


	//   ....[47]....
        /*0100*/ 	.word	0xffffffff


	//   ....[48]....
        /*0104*/ 	.word	0xffffffff


	//   ....[49]....
        /*0108*/ 	.word	0xffffffff


	//   ....[50]....
        /*010c*/ 	.word	0xffffffff


	//   ....[51]....
        /*0110*/ 	.word	0xffffffff


	//   ....[52]....
        /*0114*/ 	.word	0xffffffff


	//   ....[53]....
        /*0118*/ 	.word	0xffffffff


	//   ....[54]....
        /*011c*/ 	.word	0xffffffff


	//   ....[55]....
        /*0120*/ 	.word	0xffffffff


	//   ....[56]....
        /*0124*/ 	.word	0xffffffff


	//   ....[57]....
        /*0128*/ 	.word	0xffffffff


	//   ....[58]....
        /*012c*/ 	.word	0xffffffff


	//   ....[59]....
        /*0130*/ 	.word	0xffffffff


	//   ....[60]....
        /*0134*/ 	.word	0xffffffff


	//   ....[61]....
        /*0138*/ 	.word	0xffffffff


	//   ....[62]....
        /*013c*/ 	.word	0xffffffff


	//   ....[63]....
        /*0140*/ 	.word	0xffffffff


	//   ....[64]....
        /*0144*/ 	.word	0xffffffff


	//   ....[65]....
        /*0148*/ 	.word	0xffffffff


	//   ....[66]....
        /*014c*/ 	.word	0xffffffff


	//   ....[67]....
        /*0150*/ 	.word	0xffffffff


	//   ....[68]....
        /*0154*/ 	.word	0xffffffff


	//   ....[69]....
        /*0158*/ 	.word	0xffffffff


	//   ....[70]....
        /*015c*/ 	.word	0xffffffff


	//   ....[71]....
        /*0160*/ 	.word	0xffffffff


	//   ....[72]....
        /*0164*/ 	.word	0xffffffff


	//   ....[73]....
        /*0168*/ 	.word	0xffffffff


	//   ....[74]....
        /*016c*/ 	.word	0xffffffff


	//   ....[75]....
        /*0170*/ 	.word	0xffffffff


	//   ....[76]....
        /*0174*/ 	.word	0xffffffff


	//   ....[77]....
        /*0178*/ 	.word	0xffffffff


	//   ....[78]....
        /*017c*/ 	.word	0xffffffff


	//   ....[79]....
        /*0180*/ 	.word	0xffffffff


	//   ....[80]....
        /*0184*/ 	.word	0xffffffff


	//   ....[81]....
        /*0188*/ 	.word	0xffffffff


	//   ....[82]....
        /*018c*/ 	.word	0xffffffff


	//   ....[83]....
        /*0190*/ 	.word	0xffffffff


	//   ....[84]....
        /*0194*/ 	.word	0xffffffff


	//   ....[85]....
        /*0198*/ 	.word	0xffffffff


	//   ....[86]....
        /*019c*/ 	.word	0xffffffff


	//   ....[87]....
        /*01a0*/ 	.word	0xffffffff


	//   ....[88]....
        /*01a4*/ 	.word	0xffffffff


	//   ....[89]....
        /*01a8*/ 	.word	0xffffffff


	//   ....[90]....
        /*01ac*/ 	.word	0xffffffff


	//   ....[91]....
        /*01b0*/ 	.word	0xffffffff


	//   ....[92]....
        /*01b4*/ 	.word	0xffffffff


	//   ....[93]....
        /*01b8*/ 	.word	0xffffffff


	//   ....[94]....
        /*01bc*/ 	.word	0xffffffff


	//   ....[95]....
        /*01c0*/ 	.word	0xffffffff


	//   ....[96]....
        /*01c4*/ 	.word	0xffffffff


	//   ....[97]....
        /*01c8*/ 	.word	0xffffffff


	//   ....[98]....
        /*01cc*/ 	.word	0xffffffff


	//   ....[99]....
        /*01d0*/ 	.word	0xffffffff


	//   ....[100]....
        /*01d4*/ 	.word	0xffffffff


	//   ....[101]....
        /*01d8*/ 	.word	0x0500000f


	//   ....[102]....
        /*01dc*/ 	.word	0x0500000f


	//   ....[103]....
        /*01e0*/ 	.word	0x0500000f


	//   ....[104]....
        /*01e4*/ 	.word	0x0500000f


	//   ....[105]....
        /*01e8*/ 	.word	0x0500000f


	//   ....[106]....
        /*01ec*/ 	.word	0x0500000f


	//   ....[107]....
        /*01f0*/ 	.word	0x0500000f


	//   ....[108]....
        /*01f4*/ 	.word	0x0500000f


	//   ....[109]....
        /*01f8*/ 	.word	0x0500000f


	//   ....[110]....
        /*01fc*/ 	.word	0x0500000f


	//   ....[111]....
        /*0200*/ 	.word	0x0500000f


	//   ....[112]....
        /*0204*/ 	.word	0x0500000f


	//   ....[113]....
        /*0208*/ 	.word	0x0500000f


	//   ....[114]....
        /*020c*/ 	.word	0x0500000f


	//   ....[115]....
        /*0210*/ 	.word	0x0500000f


	//   ....[116]....
        /*0214*/ 	.word	0x0500000f


	//   ....[117]....
        /*0218*/ 	.word	0x0500000f


	//   ....[118]....
        /*021c*/ 	.word	0x0500000f


	//   ....[119]....
        /*0220*/ 	.word	0x0500000f


	//   ....[120]....
        /*0224*/ 	.word	0x0500000f


	//   ....[121]....
        /*0228*/ 	.word	0x0500000f


	//   ....[122]....
        /*022c*/ 	.word	0x0500000f


	//   ....[123]....
        /*0230*/ 	.word	0x0500000f


	//   ....[124]....
        /*0234*/ 	.word	0x0500000f


	//   ....[125]....
        /*0238*/ 	.word	0x0500000f


	//   ....[126]....
        /*023c*/ 	.word	0x0500000f


	//   ....[127]....
        /*0240*/ 	.word	0x0500000f


	//   ....[128]....
        /*0244*/ 	.word	0x0500000f


	//   ....[129]....
        /*0248*/ 	.word	0x0500000f


	//   ....[130]....
        /*024c*/ 	.word	0x0500000f


	//   ....[131]....
        /*0250*/ 	.word	0x0500000f


	//   ....[132]....
        /*0254*/ 	.word	0x0500000f


	//   ....[133]....
        /*0258*/ 	.word	0x0500000f


	//   ....[134]....
        /*025c*/ 	.word	0x0500000f


	//   ....[135]....
        /*0260*/ 	.word	0x0500000f


	//   ....[136]....
        /*0264*/ 	.word	0x0500000f


	//   ....[137]....
        /*0268*/ 	.word	0x0500000f


	//   ....[138]....
        /*026c*/ 	.word	0x0500000f


	//   ....[139]....
        /*0270*/ 	.word	0x0500000f


	//   ....[140]....
        /*0274*/ 	.word	0x0500000f


	//   ....[141]....
        /*0278*/ 	.word	0x0500000f


	//   ....[142]....
        /*027c*/ 	.word	0x0500000f


	//   ....[143]....
        /*0280*/ 	.word	0x0500000f


	//   ....[144]....
        /*0284*/ 	.word	0x0500000f


	//   ....[145]....
        /*0288*/ 	.word	0x0500000f


	//   ....[146]....
        /*028c*/ 	.word	0x0500000f


	//   ....[147]....
        /*0290*/ 	.word	0x0500000f


	//   ....[148]....
        /*0294*/ 	.word	0x0500000f


	//   ....[149]....
        /*0298*/ 	.word	0x0500000f


	//   ....[150]....
        /*029c*/ 	.word	0x0500000f


	//   ....[151]....
        /*02a0*/ 	.word	0x0500000f


	//   ....[152]....
        /*02a4*/ 	.word	0x0500000f


	//   ....[153]....
        /*02a8*/ 	.word	0x0500000f


	//   ....[154]....
        /*02ac*/ 	.word	0x0500000f


	//   ....[155]....
        /*02b0*/ 	.word	0x0500000f


	//   ....[156]....
        /*02b4*/ 	.word	0x0500000f


	//   ....[157]....
        /*02b8*/ 	.word	0x0500000f


	//   ....[158]....
        /*02bc*/ 	.word	0x0500000f


	//   ....[159]....
        /*02c0*/ 	.word	0x0500000f


	//   ....[160]....
        /*02c4*/ 	.word	0x0500000f


	//   ....[161]....
        /*02c8*/ 	.word	0x0500000f


	//   ....[162]....
        /*02cc*/ 	.word	0x0500000f


	//   ....[163]....
        /*02d0*/ 	.word	0x0500000f


	//   ....[164]....
        /*02d4*/ 	.word	0x0500000f


	//   ....[165]....
        /*02d8*/ 	.word	0x0500000f


	//   ....[166]....
        /*02dc*/ 	.word	0x0500000f


	//----- nvinfo : EIATTR_COOP_GROUP_INSTR_OFFSETS
	.align		4
.L_491:
        /*02e0*/ 	.byte	0x04, 0x28
        /*02e2*/ 	.short	(.L_493 - .L_492)


	//   ....[0]....
.L_492:
        /*02e4*/ 	.word	0x00000060


	//   ....[1]....
        /*02e8*/ 	.word	0x000000a0


	//   ....[2]....
        /*02ec*/ 	.word	0x000002c0


	//   ....[3]....
        /*02f0*/ 	.word	0x00000420


	//   ....[4]....
        /*02f4*/ 	.word	0x00000540


	//   ....[5]....
        /*02f8*/ 	.word	0x000006a0


	//   ....[6]....
        /*02fc*/ 	.word	0x00001350


	//   ....[7]....
        /*0300*/ 	.word	0x00001ac0


	//   ....[8]....
        /*0304*/ 	.word	0x00001fe0


	//   ....[9]....
        /*0308*/ 	.word	0x00001ff0


	//   ....[10]....
        /*030c*/ 	.word	0x00002040


	//   ....[11]....
        /*0310*/ 	.word	0x00002770


	//   ....[12]....
        /*0314*/ 	.word	0x00002800


	//   ....[13]....
        /*0318*/ 	.word	0x00003830


	//   ....[14]....
        /*031c*/ 	.word	0x00003d20


	//   ....[15]....
        /*0320*/ 	.word	0x00003d30


	//   ....[16]....
        /*0324*/ 	.word	0x00003d80


	//   ....[17]....
        /*0328*/ 	.word	0x00004460


	//   ....[18]....
        /*032c*/ 	.word	0x000044c0


	//   ....[19]....
        /*0330*/ 	.word	0x00005db0


	//   ....[20]....
        /*0334*/ 	.word	0x00005de0


	//   ....[21]....
        /*0338*/ 	.word	0x00006240


	//   ....[22]....
        /*033c*/ 	.word	0x00006410


	//   ....[23]....
        /*0340*/ 	.word	0x00007620


	//   ....[24]....
        /*0344*/ 	.word	0x00007640


	//   ....[25]....
        /*0348*/ 	.word	0x00007680


	//   ....[26]....
        /*034c*/ 	.word	0x000076a0


	//   ....[27]....
        /*0350*/ 	.word	0x00008770


	//   ....[28]....
        /*0354*/ 	.word	0x000087e0


	//   ....[29]....
        /*0358*/ 	.word	0x00008820


	//   ....[30]....
        /*035c*/ 	.word	0x00008850


	//   ....[31]....
        /*0360*/ 	.word	0x00008880


	//   ....[32]....
        /*0364*/ 	.word	0x000088a0


	//   ....[33]....
        /*0368*/ 	.word	0x00009510


	//   ....[34]....
        /*036c*/ 	.word	0x00009520


	//   ....[35]....
        /*0370*/ 	.word	0x0000a550


	//   ....[36]....
        /*0374*/ 	.word	0x0000b700


	//   ....[37]....
        /*0378*/ 	.word	0x0000b720


	//   ....[38]....
        /*037c*/ 	.word	0x0000b730


	//   ....[39]....
        /*0380*/ 	.word	0x0000b770


	//   ....[40]....
        /*0384*/ 	.word	0x0000b7c0


	//   ....[41]....
        /*0388*/ 	.word	0x0000b7e0


	//   ....[42]....
        /*038c*/ 	.word	0x0000b830


	//   ....[43]....
        /*0390*/ 	.word	0x0000b850


	//   ....[44]....
        /*0394*/ 	.word	0x0000b8a0


	//   ....[45]....
        /*0398*/ 	.word	0x0000b8c0


	//   ....[46]....
        /*039c*/ 	.word	0x0000b910


	//   ....[47]....
        /*03a0*/ 	.word	0x0000b930


	//   ....[48]....
        /*03a4*/ 	.word	0x0000beb0


	//   ....[49]....
        /*03a8*/ 	.word	0x0000bee0


	//   ....[50]....
        /*03ac*/ 	.word	0x0000bf10


	//   ....[51]....
        /*03b0*/ 	.word	0x0000bf80


	//   ....[52]....
        /*03b4*/ 	.word	0x0000bfe0


	//   ....[53]....
        /*03b8*/ 	.word	0x0000c000


	//   ....[54]....
        /*03bc*/ 	.word	0x0000c060


	//   ....[55]....
        /*03c0*/ 	.word	0x0000c080


	//   ....[56]....
        /*03c4*/ 	.word	0x0000c0e0


	//   ....[57]....
        /*03c8*/ 	.word	0x0000c100


	//   ....[58]....
        /*03cc*/ 	.word	0x0000c160


	//   ....[59]....
        /*03d0*/ 	.word	0x0000c180


	//   ....[60]....
        /*03d4*/ 	.word	0x0000c1e0


	//   ....[61]....
        /*03d8*/ 	.word	0x0000c200


	//   ....[62]....
        /*03dc*/ 	.word	0x0000c250


	//   ....[63]....
        /*03e0*/ 	.word	0x0000c270


	//   ....[64]....
        /*03e4*/ 	.word	0x0000c5f0


	//   ....[65]....
        /*03e8*/ 	.word	0x0000c620


	//   ....[66]....
        /*03ec*/ 	.word	0x0000c660


	//   ....[67]....
        /*03f0*/ 	.word	0x0000c680


	//   ....[68]....
        /*03f4*/ 	.word	0x0000c6a0


	//   ....[69]....
        /*03f8*/ 	.word	0x0000c6d0


	//   ....[70]....
        /*03fc*/ 	.word	0x0000c770


	//   ....[71]....
        /*0400*/ 	.word	0x0000c7a0


	//   ....[72]....
        /*0404*/ 	.word	0x0000c830


	//   ....[73]....
        /*0408*/ 	.word	0x0000c860


	//   ....[74]....
        /*040c*/ 	.word	0x0000c870


	//   ....[75]....
        /*0410*/ 	.word	0x0000c900


	//   ....[76]....
        /*0414*/ 	.word	0x0000d070


	//   ....[77]....
        /*0418*/ 	.word	0x0000d090


	//   ....[78]....
        /*041c*/ 	.word	0x0000d0a0


	//   ....[79]....
        /*0420*/ 	.word	0x0000d0b0


	//   ....[80]....
        /*0424*/ 	.word	0x0000d0c0


	//   ....[81]....
        /*0428*/ 	.word	0x0000d0d0


	//   ....[82]....
        /*042c*/ 	.word	0x0000d0f0


	//   ....[83]....
        /*0430*/ 	.word	0x0000d110


	//   ....[84]....
        /*0434*/ 	.word	0x0000d140


	//   ....[85]....
        /*0438*/ 	.word	0x0000d180


	//   ....[86]....
        /*043c*/ 	.word	0x0000d1c0


	//   ....[87]....
        /*0440*/ 	.word	0x0000d210


	//   ....[88]....
        /*0444*/ 	.word	0x0000d560


	//   ....[89]....
        /*0448*/ 	.word	0x0000d580


	//   ....[90]....
        /*044c*/ 	.word	0x0000d590


	//   ....[91]....
        /*0450*/ 	.word	0x0000d5a0


	//   ....[92]....
        /*0454*/ 	.word	0x0000d5b0


	//   ....[93]....
        /*0458*/ 	.word	0x0000d5e0


	//   ....[94]....
        /*045c*/ 	.word	0x0000d640


	//   ....[95]....
        /*0460*/ 	.word	0x0000d660


	//   ....[96]....
        /*0464*/ 	.word	0x0000d6c0


	//   ....[97]....
        /*0468*/ 	.word	0x0000d6d0


	//   ....[98]....
        /*046c*/ 	.word	0x0000d740


	//   ....[99]....
        /*0470*/ 	.word	0x0000d760


	//   ....[100]....
        /*0474*/ 	.word	0x0000dac0


	//   ....[101]....
        /*0478*/ 	.word	0x0000e020


	//   ....[102]....
        /*047c*/ 	.word	0x0000e110


	//   ....[103]....
        /*0480*/ 	.word	0x0000e1b0


	//   ....[104]....
        /*0484*/ 	.word	0x0000e230


	//   ....[105]....
        /*0488*/ 	.word	0x0000e2e0


	//   ....[106]....
        /*048c*/ 	.word	0x0000e340


	//   ....[107]....
        /*0490*/ 	.word	0x0000e400


	//   ....[108]....
        /*0494*/ 	.word	0x0000e460


	//   ....[109]....
        /*0498*/ 	.word	0x0000e520


	//   ....[110]....
        /*049c*/ 	.word	0x0000e580


	//   ....[111]....
        /*04a0*/ 	.word	0x0000e640


	//   ....[112]....
        /*04a4*/ 	.word	0x0000e6a0


	//   ....[113]....
        /*04a8*/ 	.word	0x0000e740


	//   ....[114]....
        /*04ac*/ 	.word	0x0000e7e0


	//   ....[115]....
        /*04b0*/ 	.word	0x0000e840


	//   ....[116]....
        /*04b4*/ 	.word	0x0000e900


	//   ....[117]....
        /*04b8*/ 	.word	0x0000e9b0


	//   ....[118]....
        /*04bc*/ 	.word	0x0000ea10


	//   ....[119]....
        /*04c0*/ 	.word	0x0000eae0


	//   ....[120]....
        /*04c4*/ 	.word	0x0000eb40


	//   ....[121]....
        /*04c8*/ 	.word	0x0000ec10


	//   ....[122]....
        /*04cc*/ 	.word	0x0000ec70


	//   ....[123]....
        /*04d0*/ 	.word	0x0000ed40


	//   ....[124]....
        /*04d4*/ 	.word	0x0000eda0


	//   ....[125]....
        /*04d8*/ 	.word	0x0000ee70


	//   ....[126]....
        /*04dc*/ 	.word	0x0000eed0


	//   ....[127]....
        /*04e0*/ 	.word	0x0000ef80


	//   ....[128]....
        /*04e4*/ 	.word	0x0000f000


	//   ....[129]....
        /*04e8*/ 	.word	0x0000f0a0


	//   ....[130]....
        /*04ec*/ 	.word	0x0000f1f0


	//   ....[131]....
        /*04f0*/ 	.word	0x0000f2c0


	//   ....[132]....
        /*04f4*/ 	.word	0x0000f330


	//   ....[133]....
        /*04f8*/ 	.word	0x0000f3f0


	//   ....[134]....
        /*04fc*/ 	.word	0x0000f4e0


	//   ....[135]....
        /*0500*/ 	.word	0x0000f5a0


	//   ....[136]....
        /*0504*/ 	.word	0x0000f680


	//   ....[137]....
        /*0508*/ 	.word	0x0000f740


	//   ....[138]....
        /*050c*/ 	.word	0x0000f820


	//   ....[139]....
        /*0510*/ 	.word	0x0000f8e0


	//   ....[140]....
        /*0514*/ 	.word	0x0000f9c0


	//   ....[141]....
        /*0518*/ 	.word	0x0000fa90


	//   ....[142]....
        /*051c*/ 	.word	0x0000fbf0


	//   ....[143]....
        /*0520*/ 	.word	0x0000fc90


	//   ....[144]....
        /*0524*/ 	.word	0x0000fcf0


	//   ....[145]....
        /*0528*/ 	.word	0x0000fd90


	//   ....[146]....
        /*052c*/ 	.word	0x0000fdf0


	//   ....[147]....
        /*0530*/ 	.word	0x0000fe90


	//   ....[148]....
        /*0534*/ 	.word	0x0000fef0


	//   ....[149]....
        /*0538*/ 	.word	0x0000ff90


	//   ....[150]....
        /*053c*/ 	.word	0x0000fff0


	//   ....[151]....
        /*0540*/ 	.word	0x00010090


	//   ....[152]....
        /*0544*/ 	.word	0x000100f0


	//   ....[153]....
        /*0548*/ 	.word	0x00010190


	//   ....[154]....
        /*054c*/ 	.word	0x00010280


	//   ....[155]....
        /*0550*/ 	.word	0x00010320


	//   ....[156]....
        /*0554*/ 	.word	0x00010390


	//   ....[157]....
        /*0558*/ 	.word	0x00010460


	//   ....[158]....
        /*055c*/ 	.word	0x000104c0


	//   ....[159]....
        /*0560*/ 	.word	0x000105a0


	//   ....[160]....
        /*0564*/ 	.word	0x00010600


	//   ....[161]....
        /*0568*/ 	.word	0x000106e0


	//   ....[162]....
        /*056c*/ 	.word	0x00010740


	//   ....[163]....
        /*0570*/ 	.word	0x00010820


	//   ....[164]....
        /*0574*/ 	.word	0x00010880


	//   ....[165]....
        /*0578*/ 	.word	0x00010960


	//   ....[166]....
        /*057c*/ 	.word	0x00010a50


	//----- nvinfo : EIATTR_REG_RECONFIG
	.align		4
.L_493:
        /*0580*/ 	.byte	0x01, 0x54
	.zero		2


	//----- nvinfo : EIATTR_SYSCALL_OFFSETS
	.align		4
        /*0584*/ 	.byte	0x04, 0x46
        /*0586*/ 	.short	(.L_495 - .L_494)


	//   ....[0]....
.L_494:
        /*0588*/ 	.word	0x00001510


	//   ....[1]....
        /*058c*/ 	.word	0x0000ad70


	//   ....[2]....
        /*0590*/ 	.word	0x0000aeb0


	//   ....[3]....
        /*0594*/ 	.word	0x0000afa0


	//   ....[4]....
        /*0598*/ 	.word	0x0000bba0


	//----- nvinfo : EIATTR_MBARRIER_INSTR_OFFSETS
	.align		4
.L_495:
        /*059c*/ 	.byte	0x04, 0x39
        /*059e*/ 	.short	(.L_497 - .L_496)


	//   ....[0]....
.L_496:
        /*05a0*/ 	.word	0x00000170
        /*05a4*/ 	.word	0x000000ff
        /*05a8*/ 	.word	0x00022800
        /*05ac*/ 	.short	0x0100
        /*05ae*/ 	.byte	0x08
	.zero		1


	//   ....[1]....
        /*05b0*/ 	.word	0x00000180
        /*05b4*/ 	.word	0x000000ff
        /*05b8*/ 	.word	0x00022820
        /*05bc*/ 	.short	0x0100
        /*05be*/ 	.byte	0x08
	.zero		1


	//   ....[2]....
        /*05c0*/ 	.word	0x00000270
        /*05c4*/ 	.word	0x000000ff
        /*05c8*/ 	.word	0x00022830
        /*05cc*/ 	.short	0x0100
        /*05ce*/ 	.byte	0x08
	.zero		1


	//   ....[3]....
        /*05d0*/ 	.word	0x00000280
        /*05d4*/ 	.word	0x000000ff
        /*05d8*/ 	.word	0x00022840
        /*05dc*/ 	.short	0x0100
        /*05de*/ 	.byte	0x08
	.zero		1


	//   ....[4]....
        /*05e0*/ 	.word	0x00000290
        /*05e4*/ 	.word	0x000000ff
        /*05e8*/ 	.word	0x00022838
        /*05ec*/ 	.short	0x0100
        /*05ee*/ 	.byte	0x08
	.zero		1


	//   ....[5]....
        /*05f0*/ 	.word	0x000002a0
        /*05f4*/ 	.word	0x000000ff
        /*05f8*/ 	.word	0x00022848
        /*05fc*/ 	.short	0x0100
        /*05fe*/ 	.byte	0x08
	.zero		1


	//   ....[6]....
        /*0600*/ 	.word	0x000003d0
        /*0604*/ 	.word	0x000000ff
        /*0608*/ 	.word	0x00022850
        /*060c*/ 	.short	0x0100
        /*060e*/ 	.byte	0x08
	.zero		1


	//   ....[7]....
        /*0610*/ 	.word	0x000003e0
        /*0614*/ 	.word	0x000000ff
        /*0618*/ 	.word	0x00022860
        /*061c*/ 	.short	0x0100
        /*061e*/ 	.byte	0x08
	.zero		1


	//   ....[8]....
        /*0620*/ 	.word	0x000003f0
        /*0624*/ 	.word	0x000000ff
        /*0628*/ 	.word	0x00022858
        /*062c*/ 	.short	0x0100
        /*062e*/ 	.byte	0x08
	.zero		1


	//   ....[9]....
        /*0630*/ 	.word	0x00000400
        /*0634*/ 	.word	0x000000ff
        /*0638*/ 	.word	0x00022868
        /*063c*/ 	.short	0x0100
        /*063e*/ 	.byte	0x08
	.zero		1


	//   ....[10]....
        /*0640*/ 	.word	0x000004f0
        /*0644*/ 	.word	0x000000ff
        /*0648*/ 	.word	0x00022870
        /*064c*/ 	.short	0x0100
        /*064e*/ 	.byte	0x06
	.zero		1


	//   ....[11]....
        /*0650*/ 	.word	0x00000500
        /*0654*/ 	.word	0x000000ff
        /*0658*/ 	.word	0x00022880
        /*065c*/ 	.short	0x0100
        /*065e*/ 	.byte	0x06
	.zero		1


	//   ....[12]....
        /*0660*/ 	.word	0x00000510
        /*0664*/ 	.word	0x000000ff
        /*0668*/ 	.word	0x00022878
        /*066c*/ 	.short	0x0100
        /*066e*/ 	.byte	0x06
	.zero		1


	//   ....[13]....
        /*0670*/ 	.word	0x00000520
        /*0674*/ 	.word	0x000000ff
        /*0678*/ 	.word	0x00022888
        /*067c*/ 	.short	0x0100
        /*067e*/ 	.byte	0x06
	.zero		1


	//   ....[14]....
        /*0680*/ 	.word	0x00000650
        /*0684*/ 	.word	0x000000ff
        /*0688*/ 	.word	0x00022890
        /*068c*/ 	.short	0x0100
        /*068e*/ 	.byte	0x08
	.zero		1


	//   ....[15]....
        /*0690*/ 	.word	0x00000660
        /*0694*/ 	.word	0x000000ff
        /*0698*/ 	.word	0x000228a0
        /*069c*/ 	.short	0x0100
        /*069e*/ 	.byte	0x08
	.zero		1


	//   ....[16]....
        /*06a0*/ 	.word	0x00000670
        /*06a4*/ 	.word	0x000000ff
        /*06a8*/ 	.word	0x00022898
        /*06ac*/ 	.short	0x0100
        /*06ae*/ 	.byte	0x08
	.zero		1


	//   ....[17]....
        /*06b0*/ 	.word	0x00000680
        /*06b4*/ 	.word	0x000000ff
        /*06b8*/ 	.word	0x000228a8
        /*06bc*/ 	.short	0x0100
        /*06be*/ 	.byte	0x08
	.zero		1


	//   ....[18]....
        /*06c0*/ 	.word	0x000007c0
        /*06c4*/ 	.word	0x000000ff
        /*06c8*/ 	.word	0x000228b0
        /*06cc*/ 	.short	0x0100
        /*06ce*/ 	.byte	0x08
	.zero		1


	//   ....[19]....
        /*06d0*/ 	.word	0x000007d0
        /*06d4*/ 	.word	0x000000ff
        /*06d8*/ 	.word	0x000228c0
        /*06dc*/ 	.short	0x0100
        /*06de*/ 	.byte	0x08
	.zero		1


	//   ....[20]....
        /*06e0*/ 	.word	0x000007e0
        /*06e4*/ 	.word	0x000000ff
        /*06e8*/ 	.word	0x000228b8
        /*06ec*/ 	.short	0x0100
        /*06ee*/ 	.byte	0x08
	.zero		1


	//   ....[21]....
        /*06f0*/ 	.word	0x000007f0
        /*06f4*/ 	.word	0x000000ff
        /*06f8*/ 	.word	0x000228c8
        /*06fc*/ 	.short	0x0100
        /*06fe*/ 	.byte	0x08
	.zero		1


	//   ....[22]....
        /*0700*/ 	.word	0x00001540
        /*0704*/ 	.word	0x000000ff
        /*0708*/ 	.word	0x00022800
        /*070c*/ 	.short	0x010a
        /*070e*/ 	.byte	0x2a
	.zero		1


	//   ....[23]....
        /*0710*/ 	.word	0x000015d0
        /*0714*/ 	.word	0x000000ff
        /*0718*/ 	.word	0x00022830
        /*071c*/ 	.short	0x010a
        /*071e*/ 	.byte	0x2a
	.zero		1


	//   ....[24]....
        /*0720*/ 	.word	0x00001610
        /*0724*/ 	.word	0x000000ff
        /*0728*/ 	.word	0x00022830
        /*072c*/ 	.short	0x010a
        /*072e*/ 	.byte	0x2a
	.zero		1


	//   ....[25]....
        /*0730*/ 	.word	0x00001b50
        /*0734*/ 	.word	0x000000ff
        /*0738*/ 	.word	0x00000000
        /*073c*/ 	.short	0x0101
        /*073e*/ 	.byte	0x04
	.zero		1


	//   ....[26]....
        /*0740*/ 	.word	0x00002fd0
        /*0744*/ 	.word	0x000000ff
        /*0748*/ 	.word	0x00022850
        /*074c*/ 	.short	0x010a
        /*074e*/ 	.byte	0x2a
	.zero		1


	//   ....[27]....
        /*0750*/ 	.word	0x00003010
        /*0754*/ 	.word	0x000000ff
        /*0758*/ 	.word	0x00022850
        /*075c*/ 	.short	0x010a
        /*075e*/ 	.byte	0x2a
	.zero		1


	//   ....[28]....
        /*0760*/ 	.word	0x00003400
        /*0764*/ 	.word	0x000000ff
        /*0768*/ 	.word	0x00000000
        /*076c*/ 	.short	0x0101
        /*076e*/ 	.byte	0x0a
	.zero		1


	//   ....[29]....
        /*0770*/ 	.word	0x00003590
        /*0774*/ 	.word	0x000000ff
        /*0778*/ 	.word	0x00022830
        /*077c*/ 	.short	0x010a
        /*077e*/ 	.byte	0x1c
	.zero		1


	//   ....[30]....
        /*0780*/ 	.word	0x000035d0
        /*0784*/ 	.word	0x000000ff
        /*0788*/ 	.word	0x00022830
        /*078c*/ 	.short	0x010a
        /*078e*/ 	.byte	0x1c
	.zero		1


	//   ....[31]....
        /*0790*/ 	.word	0x00003880
        /*0794*/ 	.word	0x000000ff
        /*0798*/ 	.word	0x00000000
        /*079c*/ 	.short	0x0101
        /*079e*/ 	.byte	0x0a
	.zero		1


	//   ....[32]....
        /*07a0*/ 	.word	0x000055c0
        /*07a4*/ 	.word	0x000000ff
        /*07a8*/ 	.word	0x00022850
        /*07ac*/ 	.short	0x010a
        /*07ae*/ 	.byte	0x1c
	.zero		1


	//   ....[33]....
        /*07b0*/ 	.word	0x00005600
        /*07b4*/ 	.word	0x000000ff
        /*07b8*/ 	.word	0x00022850
        /*07bc*/ 	.short	0x010a
        /*07be*/ 	.byte	0x1c
	.zero		1


	//   ....[34]....
        /*07c0*/ 	.word	0x00005900
        /*07c4*/ 	.word	0x000000ff
        /*07c8*/ 	.word	0x00000000
        /*07cc*/ 	.short	0x0101
        /*07ce*/ 	.byte	0x1c
	.zero		1


	//   ....[35]....
        /*07d0*/ 	.word	0x00005a20
        /*07d4*/ 	.word	0x000000ff
        /*07d8*/ 	.word	0x00022830
        /*07dc*/ 	.short	0x010a
        /*07de*/ 	.byte	0x1a
	.zero		1


	//   ....[36]....
        /*07e0*/ 	.word	0x00005a60
        /*07e4*/ 	.word	0x000000ff
        /*07e8*/ 	.word	0x00022830
        /*07ec*/ 	.short	0x010a
        /*07ee*/ 	.byte	0x1a
	.zero		1


	//   ....[37]....
        /*07f0*/ 	.word	0x00005c60
        /*07f4*/ 	.word	0x000000ff
        /*07f8*/ 	.word	0x00000000
        /*07fc*/ 	.short	0x0101
        /*07fe*/ 	.byte	0x0a
	.zero		1


	//   ....[38]....
        /*0800*/ 	.word	0x000072c0
        /*0804*/ 	.word	0x000000ff
        /*0808*/ 	.word	0x00022850
        /*080c*/ 	.short	0x010a
        /*080e*/ 	.byte	0x1a
	.zero		1


	//   ....[39]....
        /*0810*/ 	.word	0x00007300
        /*0814*/ 	.word	0x000000ff
        /*0818*/ 	.word	0x00022850
        /*081c*/ 	.short	0x010a
        /*081e*/ 	.byte	0x1a
	.zero		1


	//   ....[40]....
        /*0820*/ 	.word	0x00007600
        /*0824*/ 	.word	0x000000ff
        /*0828*/ 	.word	0x00000000
        /*082c*/ 	.short	0x0101
        /*082e*/ 	.byte	0x1a
	.zero		1


	//   ....[41]....
        /*0830*/ 	.word	0x000088b0
        /*0834*/ 	.word	0x000000ff
        /*0838*/ 	.word	0x00000000
        /*083c*/ 	.short	0x0101
        /*083e*/ 	.byte	0x04
	.zero		1


	//   ....[42]....
        /*0840*/ 	.word	0x0000b4a0
        /*0844*/ 	.word	0x000000ff
        /*0848*/ 	.word	0x00022840
        /*084c*/ 	.short	0x010a
        /*084e*/ 	.byte	0x2d
	.zero		1


	//   ....[43]....
        /*0850*/ 	.word	0x0000b9d0
        /*0854*/ 	.word	0x000000ff
        /*0858*/ 	.word	0x00022830
        /*085c*/ 	.short	0x0107
        /*085e*/ 	.byte	0x2d
	.zero		1


	//   ....[44]....
        /*0860*/ 	.word	0x0000ba40
        /*0864*/ 	.word	0x000000ff
        /*0868*/ 	.word	0x00022830
        /*086c*/ 	.short	0x0101
        /*086e*/ 	.byte	0x2d
	.zero		1


	//   ....[45]....
        /*0870*/ 	.word	0x0000c340
        /*0874*/ 	.word	0x000000ff
        /*0878*/ 	.word	0x00022800
        /*087c*/ 	.short	0x0107
        /*087e*/ 	.byte	0x2d
	.zero		1


	//   ....[46]....
        /*0880*/ 	.word	0x0000c380
        /*0884*/ 	.word	0x000000ff
        /*0888*/ 	.word	0x00022800
        /*088c*/ 	.short	0x0101
        /*088e*/ 	.byte	0x2d
	.zero		1


	//   ....[47]....
        /*0890*/ 	.word	0x0000c390
        /*0894*/ 	.word	0x000000ff
        /*0898*/ 	.word	0x00022820
        /*089c*/ 	.short	0x010a
        /*089e*/ 	.byte	0x2d
	.zero		1


	//   ....[48]....
        /*08a0*/ 	.word	0x0000c3e0
        /*08a4*/ 	.word	0x000000ff
        /*08a8*/ 	.word	0x00022860
        /*08ac*/ 	.short	0x010a
        /*08ae*/ 	.byte	0x2d
	.zero		1


	//   ....[49]....
        /*08b0*/ 	.word	0x0000cb10
        /*08b4*/ 	.word	0x000000ff
        /*08b8*/ 	.word	0x00022850
        /*08bc*/ 	.short	0x0107
        /*08be*/ 	.byte	0x2d
	.zero		1


	//   ....[50]....
        /*08c0*/ 	.word	0x0000cb90
        /*08c4*/ 	.word	0x000000ff
        /*08c8*/ 	.word	0x00022850
        /*08cc*/ 	.short	0x0101
        /*08ce*/ 	.byte	0x2d
	.zero		1


	//   ....[51]....
        /*08d0*/ 	.word	0x0000ce70
        /*08d4*/ 	.word	0x00000020
        /*08d8*/ 	.word	0x00022840
        /*08dc*/ 	.short	0x010a
        /*08de*/ 	.byte	0x3f
	.zero		1


	//   ....[52]....
        /*08e0*/ 	.word	0x0000d2a0
        /*08e4*/ 	.word	0x00000020
        /*08e8*/ 	.word	0x00022830
        /*08ec*/ 	.short	0x0107
        /*08ee*/ 	.byte	0x3f
	.zero		1


	//   ....[53]....
        /*08f0*/ 	.word	0x0000d350
        /*08f4*/ 	.word	0x00000020
        /*08f8*/ 	.word	0x00022830
        /*08fc*/ 	.short	0x0101
        /*08fe*/ 	.byte	0x3f
	.zero		1


	//   ....[54]....
        /*0900*/ 	.word	0x0000d380
        /*0904*/ 	.word	0x00000020
        /*0908*/ 	.word	0x00022860
        /*090c*/ 	.short	0x010a
        /*090e*/ 	.byte	0x3f
	.zero		1


	//   ....[55]....
        /*0910*/ 	.word	0x0000d8c0
        /*0914*/ 	.word	0x00000020
        /*0918*/ 	.word	0x00022850
        /*091c*/ 	.short	0x0107
        /*091e*/ 	.byte	0x3f
	.zero		1


	//   ....[56]....
        /*0920*/ 	.word	0x0000d990
        /*0924*/ 	.word	0x00000020
        /*0928*/ 	.word	0x00022850
        /*092c*/ 	.short	0x0101
        /*092e*/ 	.byte	0x3f
	.zero		1


	//   ....[57]....
        /*0930*/ 	.word	0x0000da70
        /*0934*/ 	.word	0x00000004
        /*0938*/ 	.word	0x00022820
        /*093c*/ 	.short	0x010a
        /*093e*/ 	.byte	0x3f
	.zero		1


	//   ....[58]....
        /*0940*/ 	.word	0x0000dbb0
        /*0944*/ 	.word	0x00000005
        /*0948*/ 	.word	0x00022840
        /*094c*/ 	.short	0x010a
        /*094e*/ 	.byte	0x3f
	.zero		1


	//   ....[59]....
        /*0950*/ 	.word	0x0000dc50
        /*0954*/ 	.word	0x00000015
        /*0958*/ 	.word	0x00022840
        /*095c*/ 	.short	0x010a
        /*095e*/ 	.byte	0x3f
	.zero		1


	//   ....[60]....
        /*0960*/ 	.word	0x0000dc90
        /*0964*/ 	.word	0x00000005
        /*0968*/ 	.word	0x00022860
        /*096c*/ 	.short	0x010a
        /*096e*/ 	.byte	0x3f
	.zero		1


	//   ....[61]....
        /*0970*/ 	.word	0x0000dcd0
        /*0974*/ 	.word	0x00000015
        /*0978*/ 	.word	0x00022860
        /*097c*/ 	.short	0x010a
        /*097e*/ 	.byte	0x3f
	.zero		1


	//   ....[62]....
        /*0980*/ 	.word	0x0000dd40
        /*0984*/ 	.word	0x00000005
        /*0988*/ 	.word	0x00022800
        /*098c*/ 	.short	0x010a
        /*098e*/ 	.byte	0x3f
	.zero		1


	//   ....[63]....
        /*0990*/ 	.word	0x0000dda0
        /*0994*/ 	.word	0x00000005
        /*0998*/ 	.word	0x00022830
        /*099c*/ 	.short	0x010a
        /*099e*/ 	.byte	0x3f
	.zero		1


	//   ....[64]....
        /*09a0*/ 	.word	0x0000de00
        /*09a4*/ 	.word	0x0000000b
        /*09a8*/ 	.word	0x00022850
        /*09ac*/ 	.short	0x010a
        /*09ae*/ 	.byte	0x3f
	.zero		1


	//   ....[65]....
        /*09b0*/ 	.word	0x0000de60
        /*09b4*/ 	.word	0x00000009
        /*09b8*/ 	.word	0x00022830
        /*09bc*/ 	.short	0x010a
        /*09be*/ 	.byte	0x3f
	.zero		1


	//   ....[66]....
        /*09c0*/ 	.word	0x0000dec0
        /*09c4*/ 	.word	0x0000000b
        /*09c8*/ 	.word	0x00022850
        /*09cc*/ 	.short	0x010a
        /*09ce*/ 	.byte	0x3f
	.zero		1


	//   ....[67]....
        /*09d0*/ 	.word	0x0000df20
        /*09d4*/ 	.word	0x00000009
        /*09d8*/ 	.word	0x00022830
        /*09dc*/ 	.short	0x010a
        /*09de*/ 	.byte	0x3f
	.zero		1


	//   ....[68]....
        /*09e0*/ 	.word	0x0000df80
        /*09e4*/ 	.word	0x00000007
        /*09e8*/ 	.word	0x00022850
        /*09ec*/ 	.short	0x010a
        /*09ee*/ 	.byte	0x3f
	.zero		1


	//   ....[69]....
        /*09f0*/ 	.word	0x0000e060
        /*09f4*/ 	.word	0x00000003
        /*09f8*/ 	.word	0x00022840
        /*09fc*/ 	.short	0x010a
        /*09fe*/ 	.byte	0x3f
	.zero		1


	//   ....[70]....
        /*0a00*/ 	.word	0x0000f0e0
        /*0a04*/ 	.word	0x00000003
        /*0a08*/ 	.word	0x00022820
        /*0a0c*/ 	.short	0x010a
        /*0a0e*/ 	.byte	0x3f
	.zero		1


	//   ....[71]....
        /*0a10*/ 	.word	0x0000f140
        /*0a14*/ 	.word	0x00000003
        /*0a18*/ 	.word	0x00022860
        /*0a1c*/ 	.short	0x010a
        /*0a1e*/ 	.byte	0x3f
	.zero		1


	//   ....[72]....
        /*0a20*/ 	.word	0x0000fb40
        /*0a24*/ 	.word	0x00000020
        /*0a28*/ 	.word	0x00022840
        /*0a2c*/ 	.short	0x010a
        /*0a2e*/ 	.byte	0x3f
	.zero		1


	//   ....[73]....
        /*0a30*/ 	.word	0x000101d0
        /*0a34*/ 	.word	0x00000020
        /*0a38*/ 	.word	0x00022860
        /*0a3c*/ 	.short	0x010a
        /*0a3e*/ 	.byte	0x3f
	.zero		1


	//   ....[74]....
        /*0a40*/ 	.word	0x000109a0
        /*0a44*/ 	.word	0x00000004
        /*0a48*/ 	.word	0x00022820
        /*0a4c*/ 	.short	0x010a
        /*0a4e*/ 	.byte	0x3f
	.zero		1


	//   ....[75]....
        /*0a50*/ 	.word	0x00010b10
        /*0a54*/ 	.word	0x00000005
        /*0a58*/ 	.word	0x00022840
        /*0a5c*/ 	.short	0x010a
        /*0a5e*/ 	.byte	0x3f
	.zero		1


	//   ....[76]....
        /*0a60*/ 	.word	0x00010b60
        /*0a64*/ 	.word	0x00000015
        /*0a68*/ 	.word	0x00022840
        /*0a6c*/ 	.short	0x010a
        /*0a6e*/ 	.byte	0x3f
	.zero		1


	//   ....[77]....
        /*0a70*/ 	.word	0x00010bb0
        /*0a74*/ 	.word	0x00000005
        /*0a78*/ 	.word	0x00022860
        /*0a7c*/ 	.short	0x010a
        /*0a7e*/ 	.byte	0x3f
	.zero		1


	//----- nvinfo : EIATTR_NUM_MBARRIERS
	.align		4
.L_497:
        /*0a80*/ 	.byte	0x03, 0x38
        /*0a82*/ 	.short	0x0016


	//----- nvinfo : EIATTR_EXIT_INSTR_OFFSETS
	.align		4
        /*0a84*/ 	.byte	0x04, 0x1c
        /*0a86*/ 	.short	(.L_499 - .L_498)


	//   ....[0]....
.L_498:
        /*0a88*/ 	.word	0x0000dd20


	//----- nvinfo : EIATTR_MAX_THREADS
	.align		4
.L_499:
        /*0a8c*/ 	.byte	0x04, 0x05
        /*0a8e*/ 	.short	(.L_501 - .L_500)
.L_500:
        /*0a90*/ 	.word	0x00000180
        /*0a94*/ 	.word	0x00000001
        /*0a98*/ 	.word	0x00000001


	//----- nvinfo : EIATTR_CRS_STACK_SIZE
	.align		4
.L_501:
        /*0a9c*/ 	.byte	0x04, 0x1e
        /*0a9e*/ 	.short	(.L_503 - .L_502)
.L_502:
        /*0aa0*/ 	.word	0x00000000


	//----- nvinfo : EIATTR_CBANK_PARAM_SIZE
	.align		4
.L_503:
        /*0aa4*/ 	.byte	0x03, 0x19
        /*0aa6*/ 	.short	0x0a70


	//----- nvinfo : EIATTR_PARAM_CBANK
	.align		4
        /*0aa8*/ 	.byte	0x04, 0x0a
        /*0aaa*/ 	.short	(.L_505 - .L_504)
	.align		4
.L_504:
        /*0aac*/ 	.word	index@(.nv.constant0._ZN7cutlass13device_kernelIN5flash11enable_sm90INS1_16FlashAttnFwdSm90INS1_25CollectiveMainloopFwdSm90ILi2EN4cute5tupleIJNS5_1CILi1EEES8_S8_EEENS6_IJNS7_ILi128EEENS7_ILi96EEENS7_ILi64EEEEEELi256ENS_6half_tEfNS_4arch4Sm90ELb1ELb0ELb0ELb0ELb1ELb0ELb0ELb1ELb0ELb1ELb1ELb0EEENS1_21CollectiveEpilogueFwdINS6_IJSA_NS7_ILi256EEESB_EEES9_SE_SG_Li256ELb0ELb1ELb1ELb0EEENS1_19SingleTileSchedulerILb0ELb1ELb1ELi128EEEEEEEEEvNT_6ParamsE)
        /*0ab0*/ 	.short	0x0210
        /*0ab2*/ 	.short	0x0a70


	//----- nvinfo : EIATTR_SW_WAR
	.align		4
.L_505:
        /*0ab4*/ 	.byte	0x04, 0x36
        /*0ab6*/ 	.short	(.L_507 - .L_506)
.L_506:
        /*0ab8*/ 	.word	0x00000008
.L_507:


//--------------------- .nv.info._ZN7cutlass13device_kernelIN5flash11enable_sm90INS1_16FlashAttnFwdSm90INS1_25CollectiveMainloopFwdSm90ILi2EN4cute5tupleIJNS5_1CILi1EEES8_S8_EEENS6_IJNS7_ILi128EEENS7_ILi96EEENS7_ILi64EEEEEELi256ENS_6half_tEfNS_4arch4Sm90ELb1ELb0ELb0ELb0ELb1ELb0ELb1ELb1ELb0ELb1ELb1ELb0EEENS1_21CollectiveEpilogueFwdINS6_IJSA_NS7_ILi256EEESB_EEES9_SE_SG_Li256ELb0ELb1ELb1ELb0EEENS1_19SingleTileSchedulerILb0ELb1ELb1ELi128EEEEEEEEEvNT_6ParamsE --------------------------
	.section	.nv.info._ZN7cutlass13device_kernelIN5flash11enable_sm90INS1_16FlashAttnFwdSm90INS1_25CollectiveMainloopFwdSm90ILi2EN4cute5tupleIJNS5_1CILi1EEES8_S8_EEENS6_IJNS7_ILi128EEENS7_ILi96EEENS7_ILi64EEEEEELi256ENS_6half_tEfNS_4arch4Sm90ELb1ELb0ELb0ELb0ELb1ELb0ELb1ELb1ELb0ELb1ELb1ELb0EEENS1_21CollectiveEpilogueFwdINS6_IJSA_NS7_ILi256EEESB_EEES9_SE_SG_Li256ELb0ELb1ELb1ELb0EEENS1_19SingleTileSchedulerILb0ELb1ELb1ELi128EEEEEEEEEvNT_6ParamsE,"",@"SHT_CUDA_INFO"
	.sectionflags	@""
	.align	4


	//----- nvinfo : EIATTR_CUDA_API_VERSION
	.align		4
        /*0000*/ 	.byte	0x04, 0x37
        /*0002*/ 	.short	(.L_509 - .L_508)
.L_508:
        /*0004*/ 	.word	0x00000082


	//----- nvinfo : EIATTR_KPARAM_INFO
	.align		4
.L_509:
        /*0008*/ 	.byte	0x04, 0x17
        /*000a*/ 	.short	(.L_511 - .L_510)
.L_510:
        /*000c*/ 	.word	0x00000000
        /*0010*/ 	.short	0x0000
        /*0012*/ 	.short	0x0070
        /*0014*/ 	.byte	0x00, 0xf0, 0x01, 0x2c


	//----- nvinfo : EIATTR_SPARSE_MMA_MASK
	.align		4
.L_511:
        /*0018*/ 	.byte	0x03, 0x50
        /*001a*/ 	.short	0x0000


	//----- nvinfo : EIATTR_MAXREG_COUNT
	.align		4
        /*001c*/ 	.byte	0x03, 0x1b
        /*001e*/ 	.short	0x00a8


	//----- nvinfo : EIATTR_NUM_BARRIERS
	.align		4
        /*0020*/ 	.byte	0x02, 0x4c
        /*0022*/ 	.byte	0x10
	.zero		1


	//----- nvinfo : EIATTR_EXTERNS
	.align		4
        /*0024*/ 	.byte	0x04, 0x0f
        /*0026*/ 	.short	(.L_513 - .L_512)


	//   ....[0]....
	.align		4
.L_512:
        /*0028*/ 	.word	index@(__assertfail)


	//----- nvinfo : EIATTR_ANNOTATIONS
	.align		4
.L_513:
        /*002c*/ 	.byte	0x04, 0x55
        /*002e*/ 	.short	(.L_515 - .L_514)


	//   ....[0]....
.L_514:
        /*0030*/ 	.word	0x00000001
        /*0034*/ 	.byte	0xd0, 0x08, 0x00, 0x00, 0x01, 0x00, 0x00, 0x00, 0x40, 0x0a, 0x00, 0x00, 0x01, 0x00, 0x00, 0x00
        /*0044*/ 	.byte	0x80, 0x16, 0x00, 0x00, 0x01, 0x00, 0x00, 0x00, 0xb0, 0x9a, 0x00, 0x00, 0x01, 0x00, 0x00, 0x00
        /*0054*/ 	.byte	0xc0, 0xbc, 0x00, 0x00, 0x01, 0x00, 0x00, 0x00, 0xb0, 0xce, 0x00, 0x00, 0x01, 0x00, 0x00, 0x00
        /*0064*/ 	.byte	0xa0, 0x03, 0x01, 0x00


	//----- nvinfo : EIATTR_MERCURY_ISA_VERSION
	.align		4
.L_515:
        /*0068*/ 	.byte	0x03, 0x5f
        /*006a*/ 	.short	0x0101


	//----- nvinfo : EIATTR_INT_WARP_WIDE_INSTR_OFFSETS
	.align		4
        /*006c*/ 	.byte	0x04, 0x31
        /*006e*/ 	.short	(.L_517 - .L_516)


	//   ....[0]....
.L_516:
        /*0070*/ 	.word	0x000000c0


	//   ....[1]....
        /*0074*/ 	.word	0x000000d0


	//   ....[2]....
        /*0078*/ 	.word	0x000000e0


	//   ....[3]....
        /*007c*/ 	.word	0x00000180


	//----- nvinfo : EIATTR_COOP_GROUP_MASK_REGIDS
	.align		4
.L_517:
        /*0080*/ 	.byte	0x04, 0x29
        /*0082*/ 	.short	(.L_519 - .L_518)


	//   ....[0]....
.L_518:
        /*0084*/ 	.word	0xffffffff


	//   ....[1]....
        /*0088*/ 	.word	0xffffffff


	//   ....[2]....
        /*008c*/ 	.word	0xffffffff


	//   ....[3]....
        /*0090*/ 	.word	0xffffffff


	//   ....[4]....
        /*0094*/ 	.word	0xffffffff


	//   ....[5]....
        /*0098*/ 	.word	0xffffffff


	//   ....[6]....
        /*009c*/ 	.word	0xffffffff


	//   ....[7]....
        /*00a0*/ 	.word	0xffffffff


	//   ....[8]....
        /*00a4*/ 	.word	0xffffffff


	//   ....[9]....
        /*00a8*/ 	.word	0xffffffff


	//   ....[10]....
        /*00ac*/ 	.word	0xffffffff


	//   ....[11]....
        /*00b0*/ 	.word	0xffffffff


	//   ....[12]....
        /*00b4*/ 	.word	0xffffffff


	//   ....[13]....
        /*00b8*/ 	.word	0xffffffff


	//   ....[14]....
        /*00bc*/ 	.word	0xffffffff


	//   ....[15]....
        /*00c0*/ 	.word	0xffffffff


	//   ....[16]....
        /*00c4*/ 	.word	0xffffffff


	//   ....[17]....
        /*00c8*/ 	.word	0xffffffff


	//   ....[18]....
        /*00cc*/ 	.word	0xffffffff


	//   ....[19]....
        /*00d0*/ 	.word	0xffffffff


	//   ....[20]....
        /*00d4*/ 	.word	0xffffffff


	//   ....[21]....
        /*00d8*/ 	.word	0xffffffff


	//   ....[22]....
        /*00dc*/ 	.word	0xffffffff


	//   ....[23]....
        /*00e0*/ 	.word	0xffffffff


	//   ....[24]....
        /*00e4*/ 	.word	0xffffffff


	//   ....[25]....
        /*00e8*/ 	.word	0xffffffff


	//   ....[26]....
        /*00ec*/ 	.word	0xffffffff


	//   ....[27]....
        /*00f0*/ 	.word	0xffffffff


	//   ....[28]....
        /*00f4*/ 	.word	0xffffffff


	//   ....[29]....
        /*00f8*/ 	.word	0xffffffff


	//   ....[30]....
        /*00fc*/ 	.word	0xffffffff


	//   ....[31]....
        /*0100*/ 	.word	0xffffffff


	//   ....[32]....
        /*0104*/ 	.word	0xffffffff


	//   ....[33]....
        /*0108*/ 	.word	0xffffffff


	//   ....[34]....
        /*010c*/ 	.word	0xffffffff


	//   ....[35]....
        /*0110*/ 	.word	0xffffffff


	//   ....[36]....
        /*0114*/ 	.word	0xffffffff


	//   ....[37]....
        /*0118*/ 	.word	0xffffffff


	//   ....[38]....
        /*011c*/ 	.word	0xffffffff


	//   ....[39]....
        /*0120*/ 	.word	0xffffffff


	//   ....[40]....
        /*0124*/ 	.word	0xffffffff


	//   ....[41]....
        /*0128*/ 	.word	0xffffffff


	//   ....[42]....
        /*012c*/ 	.word	0xffffffff


	//   ....[43]....
        /*0130*/ 	.word	0xffffffff


	//   ....[44]....
        /*0134*/ 	.word	0xffffffff


	//   ....[45]....
        /*0138*/ 	.word	0xffffffff


	//   ....[46]....
        /*013c*/ 	.word	0xffffffff


	//   ....[47]....
        /*0140*/ 	.word	0xffffffff


	//   ....[48]....
        /*0144*/ 	.word	0xffffffff


	//   ....[49]....
        /*0148*/ 	.word	0xffffffff


	//   ....[50]....
        /*014c*/ 	.word	0xffffffff


	//   ....[51]....
        /*0150*/ 	.word	0xffffffff


	//   ....[52]....
        /*0154*/ 	.word	0xffffffff


	//   ....[53]....
        /*0158*/ 	.word	0xffffffff


	//   ....[54]....
        /*015c*/ 	.word	0xffffffff


	//   ....[55]....
        /*0160*/ 	.word	0xffffffff


	//   ....[56]....
        /*0164*/ 	.word	0xffffffff


	//   ....[57]....
        /*0168*/ 	.word	0xffffffff


	//   ....[58]....
        /*016c*/ 	.word	0xffffffff


	//   ....[59]....
        /*0170*/ 	.word	0xffffffff


	//   ....[60]....
        /*0174*/ 	.word	0xffffffff


	//   ....[61]....
        /*0178*/ 	.word	0xffffffff


	//   ....[62]....
        /*017c*/ 	.word	0xffffffff


	//   ....[63]....
        /*0180*/ 	.word	0xffffffff


	//   ....[64]....
        /*0184*/ 	.word	0xffffffff


	//   ....[65]....
        /*0188*/ 	.word	0xffffffff


	//   ....[66]....
        /*018c*/ 	.word	0xffffffff


	//   ....[67]....
        /*0190*/ 	.word	0xffffffff


	//   ....[68]....
        /*0194*/ 	.word	0xffffffff


	//   ....[69]....
        /*0198*/ 	.word	0xffffffff


	//   ....[70]....
        /*019c*/ 	.word	0xffffffff


	//   ....[71]....
        /*01a0*/ 	.word	0xffffffff


	//   ....[72]....
        /*01a4*/ 	.word	0xffffffff


	//   ....[73]....
        /*01a8*/ 	.word	0xffffffff


	//   ....[74]....
        /*01ac*/ 	.word	0xffffffff


	//   ....[75]....
        /*01b0*/ 	.word	0xffffffff


	//   ....[76]....
        /*01b4*/ 	.word	0xffffffff


	//   ....[77]....
        /*01b8*/ 	.word	0xffffffff


	//   ....[78]....
        /*01bc*/ 	.word	0xffffffff


	//   ....[79]....
        /*01c0*/ 	.word	0xffffffff


	//   ....[80]....
        /*01c4*/ 	.word	0xffffffff


	//   ....[81]....
        /*01c8*/ 	.word	0xffffffff


	//   ....[82]....
        /*01cc*/ 	.word	0xffffffff


	//   ....[83]....
        /*01d0*/ 	.word	0xffffffff


	//   ....[84]....
        /*01d4*/ 	.word	0xffffffff


	//   ....[85]....
        /*01d8*/ 	.word	0xffffffff


	//   ....[86]....
        /*01dc*/ 	.word	0xffffffff


	//   ....[87]....
        /*01e0*/ 	.word	0xffffffff


	//   ....[88]....
        /*01e4*/ 	.word	0xffffffff


	//   ....[89]....
        /*01e8*/ 	.word	0xffffffff


	//   ....[90]....
        /*01ec*/ 	.word	0xffffffff


	//   ....[91]....
        /*01f0*/ 	.word	0xffffffff


	//   ....[92]....
        /*01f4*/ 	.word	0xffffffff


	//   ....[93]....
        /*01f8*/ 	.word	0xffffffff


	//   ....[94]....
        /*01fc*/ 	.word	0xffffffff


	//   ....[95]....
        /*0200*/ 	.word	0xffffffff


	//   ....[96]....
        /*0204*/ 	.word	0xffffffff


	//   ....[97]....
        /*0208*/ 	.word	0xffffffff


	//   ....[98]....
        /*020c*/ 	.word	0xffffffff


	//   ....[99]....
        /*0210*/ 	.word	0xffffffff


	//   ....[100]....
        /*0214*/ 	.word	0xffffffff


	//   ....[101]....
        /*0218*/ 	.word	0xffffffff


	//   ....[102]....
        /*021c*/ 	.word	0xffffffff


	//   ....[103]....
        /*0220*/ 	.word	0xffffffff


	//   ....[104]....
        /*0224*/ 	.word	0xffffffff


	//   ....[105]....
        /*0228*/ 	.word	0xffffffff


	//   ....[106]....
        /*022c*/ 	.word	0xffffffff


	//   ....[107]....
        /*0230*/ 	.word	0xffffffff


	//   ....[108]....
        /*0234*/ 	.word	0xffffffff


	//   ....[109]....
        /*0238*/ 	.word	0xffffffff


	//   ....[110]....
        /*023c*/ 	.word	0xffffffff


	//   ....[111]....
        /*0240*/ 	.word	0xffffffff


	//   ....[112]....
        /*0244*/ 	.word	0xffffffff


	//   ....[113]....
        /*0248*/ 	.word	0xffffffff


	//   ....[114]....
        /*024c*/ 	.word	0xffffffff


	//   ....[115]....
        /*0250*/ 	.word	0xffffffff


	//   ....[116]....
        /*0254*/ 	.word	0xffffffff


	//   ....[117]....
        /*0258*/ 	.word	0x0500000f


	//   ....[118]....
        /*025c*/ 	.word	0x0500000f


	//   ....[119]....
        /*0260*/ 	.word	0x0500000f


	//   ....[120]....
        /*0264*/ 	.word	0x0500000f


	//   ....[121]....
        /*0268*/ 	.word	0x0500000f


	//   ....[122]....
        /*026c*/ 	.word	0x0500000f


	//   ....[123]....
        /*0270*/ 	.word	0x0500000f


	//   ....[124]....
        /*0274*/ 	.word	0x0500000f


	//   ....[125]....
        /*0278*/ 	.word	0x0500000f


	//   ....[126]....
        /*027c*/ 	.word	0x0500000f


	//   ....[127]....
        /*0280*/ 	.word	0x0500000f


	//   ....[128]....
        /*0284*/ 	.word	0x0500000f


	//   ....[129]....
        /*0288*/ 	.word	0x0500000f


	//   ....[130]....
        /*028c*/ 	.word	0x0500000f


	//   ....[131]....
        /*0290*/ 	.word	0x0500000f


	//   ....[132]....
        /*0294*/ 	.word	0x0500000f


	//   ....[133]....
        /*0298*/ 	.word	0x0500000f


	//   ....[134]....
        /*029c*/ 	.word	0x0500000f


	//   ....[135]....
        /*02a0*/ 	.word	0x0500000f


	//   ....[136]....
        /*02a4*/ 	.word	0x0500000f


	//   ....[137]....
        /*02a8*/ 	.word	0x0500000f


	//   ....[138]....
        /*02ac*/ 	.word	0x0500000f


	//   ....[139]....
        /*02b0*/ 	.word	0x0500000f


	//   ....[140]....
        /*02b4*/ 	.word	0x0500000f


	//   ....[141]....
        /*02b8*/ 	.word	0x0500000f


	//   ....[142]....
        /*02bc*/ 	.word	0x0500000f


	//   ....[143]....
        /*02c0*/ 	.word	0x0500000f


	//   ....[144]....
        /*02c4*/ 	.word	0x0500000f


	//   ....[145]....
        /*02c8*/ 	.word	0x0500000f


	//   ....[146]....
        /*02cc*/ 	.word	0x0500000f


	//   ....[147]....
        /*02d0*/ 	.word	0x0500000f


	//   ....[148]....
        /*02d4*/ 	.word	0x0500000f


	//   ....[149]....
        /*02d8*/ 	.word	0x0500000f


	//   ....[150]....
        /*02dc*/ 	.word	0x0500000f


	//   ....[151]....
        /*02e0*/ 	.word	0x0500000f


	//   ....[152]....
        /*02e4*/ 	.word	0x0500000f


	//   ....[153]....
        /*02e8*/ 	.word	0x0500000f


	//   ....[154]....
        /*02ec*/ 	.word	0x0500000f


	//   ....[155]....
        /*02f0*/ 	.word	0x0500000f


	//   ....[156]....
        /*02f4*/ 	.word	0x0500000f


	//   ....[157]....
        /*02f8*/ 	.word	0x0500000f


	//   ....[158]....
        /*02fc*/ 	.word	0x0500000f


	//   ....[159]....
        /*0300*/ 	.word	0x0500000f


	//   ....[160]....
        /*0304*/ 	.word	0x0500000f


	//   ....[161]....
        /*0308*/ 	.word	0x0500000f


	//   ....[162]....
        /*030c*/ 	.word	0x0500000f


	//   ....[163]....
        /*0310*/ 	.word	0x0500000f


	//   ....[164]....
        /*0314*/ 	.word	0x0500000f


	//   ....[165]....
        /*0318*/ 	.word	0x0500000f


	//   ....[166]....
        /*031c*/ 	.word	0x0500000f


	//   ....[167]....
        /*0320*/ 	.word	0x0500000f


	//   ....[168]....
        /*0324*/ 	.word	0x0500000f


	//   ....[169]....
        /*0328*/ 	.word	0x0500000f


	//   ....[170]....
        /*032c*/ 	.word	0x0500000f


	//   ....[171]....
        /*0330*/ 	.word	0x0500000f


	//   ....[172]....
        /*0334*/ 	.word	0x0500000f


	//   ....[173]....
        /*0338*/ 	.word	0x0500000f


	//   ....[174]....
        /*033c*/ 	.word	0x0500000f


	//   ....[175]....
        /*0340*/ 	.word	0x0500000f


	//   ....[176]....
        /*0344*/ 	.word	0x0500000f


	//   ....[177]....
        /*0348*/ 	.word	0x0500000f


	//   ....[178]....
        /*034c*/ 	.word	0x0500000f


	//   ....[179]....
        /*0350*/ 	.word	0x0500000f


	//   ....[180]....
        /*0354*/ 	.word	0x0500000f


	//   ....[181]....
        /*0358*/ 	.word	0x0500000f


	//   ....[182]....
        /*035c*/ 	.word	0x0500000f


	//   ....[183]....
        /*0360*/ 	.word	0x0500000f


	//   ....[184]....
        /*0364*/ 	.word	0x0500000f


	//   ....[185]....
        /*0368*/ 	.word	0x0500000f


	//   ....[186]....
        /*036c*/ 	.word	0x0500000f


	//   ....[187]....
        /*0370*/ 	.word	0x0500000f


	//   ....[188]....
        /*0374*/ 	.word	0x0500000f


	//   ....[189]....
        /*0378*/ 	.word	0x0500000f


	//   ....[190]....
        /*037c*/ 	.word	0x0500000f


	//   ....[191]....
        /*0380*/ 	.word	0x0500000f


	//   ....[192]....
        /*0384*/ 	.word	0x0500000f


	//   ....[193]....
        /*0388*/ 	.word	0x0500000f


	//   ....[194]....
        /*038c*/ 	.word	0x0500000f


	//   ....[195]....
        /*0390*/ 	.word	0x0500000f


	//   ....[196]....
        /*0394*/ 	.word	0x0500000f


	//   ....[197]....
        /*0398*/ 	.word	0x0500000f


	//   ....[198]....
        /*039c*/ 	.word	0x0500000f


	//----- nvinfo : EIATTR_COOP_GROUP_INSTR_OFFSETS
	.align		4
.L_519:
        /*03a0*/ 	.byte	0x04, 0x28
        /*03a2*/ 	.short	(.L_521 - .L_520)


	//   ....[0]....
.L_520:
        /*03a4*/ 	.word	0x00000080


	//   ....[1]....
        /*03a8*/ 	.word	0x00000090


	//   ....[2]....
        /*03ac*/ 	.word	0x000002f0


	//   ....[3]....
        /*03b0*/ 	.word	0x00000450


	//   ....[4]....
        /*03b4*/ 	.word	0x00000570


	//   ....[5]....
        /*03b8*/ 	.word	0x000006d0


	//   ....[6]....
        /*03bc*/ 	.word	0x000013e0


	//   ....[7]....
        /*03c0*/ 	.word	0x000027f0


	//   ....[8]....
        /*03c4*/ 	.word	0x00002810


	//   ....[9]....
        /*03c8*/ 	.word	0x00003180


	//   ....[10]....
        /*03cc*/ 	.word	0x000031a0


	//   ....[11]....
        /*03d0*/ 	.word	0x000031c0


	//   ....[12]....
        /*03d4*/ 	.word	0x000031e0


	//   ....[13]....
        /*03d8*/ 	.word	0x00004d40


	//   ....[14]....
        /*03dc*/ 	.word	0x00004d60


	//   ....[15]....
        /*03e0*/ 	.word	0x00005700


	//   ....[16]....
        /*03e4*/ 	.word	0x00005710


	//   ....[17]....
        /*03e8*/ 	.word	0x00005740


	//   ....[18]....
        /*03ec*/ 	.word	0x00005750


	//   ....[19]....
        /*03f0*/ 	.word	0x00007a30


	//   ....[20]....
        /*03f4*/ 	.word	0x00007a90


	//   ....[21]....
        /*03f8*/ 	.word	0x00007ab0


	//   ....[22]....
        /*03fc*/ 	.word	0x00007ad0


	//   ....[23]....
        /*0400*/ 	.word	0x000090a0


	//   ....[24]....
        /*0404*/ 	.word	0x000090c0


	//   ....[25]....
        /*0408*/ 	.word	0x00009110


	//   ....[26]....
        /*040c*/ 	.word	0x00009120


	//   ....[27]....
        /*0410*/ 	.word	0x0000a240


	//   ....[28]....
        /*0414*/ 	.word	0x0000a2a0


	//   ....[29]....
        /*0418*/ 	.word	0x0000a2e0


	//   ....[30]....
        /*041c*/ 	.word	0x0000a310


	//   ....[31]....
        /*0420*/ 	.word	0x0000a340


	//   ....[32]....
        /*0424*/ 	.word	0x0000a360


	//   ....[33]....
        /*0428*/ 	.word	0x0000afd0


	//   ....[34]....
        /*042c*/ 	.word	0x0000afe0


	//   ....[35]....
        /*0430*/ 	.word	0x0000c020


	//   ....[36]....
        /*0434*/ 	.word	0x0000d260


	//   ....[37]....
        /*0438*/ 	.word	0x0000d280


	//   ....[38]....
        /*043c*/ 	.word	0x0000d2a0


	//   ....[39]....
        /*0440*/ 	.word	0x0000d2c0


	//   ....[40]....
        /*0444*/ 	.word	0x0000d310


	//   ....[41]....
        /*0448*/ 	.word	0x0000d330


	//   ....[42]....
        /*044c*/ 	.word	0x0000d380


	//   ....[43]....
        /*0450*/ 	.word	0x0000d3a0


	//   ....[44]....
        /*0454*/ 	.word	0x0000d3f0


	//   ....[45]....
        /*0458*/ 	.word	0x0000d410


	//   ....[46]....
        /*045c*/ 	.word	0x0000d460


	//   ....[47]....
        /*0460*/ 	.word	0x0000d480


	//   ....[48]....
        /*0464*/ 	.word	0x0000da00


	//   ....[49]....
        /*0468*/ 	.word	0x0000da50


	//   ....[50]....
        /*046c*/ 	.word	0x0000da70


	//   ....[51]....
        /*0470*/ 	.word	0x0000dae0


	//   ....[52]....
        /*0474*/ 	.word	0x0000db10


	//   ....[53]....
        /*0478*/ 	.word	0x0000db30


	//   ....[54]....
        /*047c*/ 	.word	0x0000db60


	//   ....[55]....
        /*0480*/ 	.word	0x0000dbf0


	//   ....[56]....
        /*0484*/ 	.word	0x0000dc40


	//   ....[57]....
        /*0488*/ 	.word	0x0000dc70


	//   ....[58]....
        /*048c*/ 	.word	0x0000dcf0


	//   ....[59]....
        /*0490*/ 	.word	0x0000dd60


	//   ....[60]....
        /*0494*/ 	.word	0x0000dd90


	//   ....[61]....
        /*0498*/ 	.word	0x0000de20


	//   ....[62]....
        /*049c*/ 	.word	0x0000de60


	//   ....[63]....
        /*04a0*/ 	.word	0x0000df60


	//   ....[64]....
        /*04a4*/ 	.word	0x0000e490


	//   ....[65]....
        /*04a8*/ 	.word	0x0000e4c0


	//   ....[66]....
        /*04ac*/ 	.word	0x0000e540


	//   ....[67]....
        /*04b0*/ 	.word	0x0000e5a0


	//   ....[68]....
        /*04b4*/ 	.word	0x0000e5d0


	//   ....[69]....
        /*04b8*/ 	.word	0x0000e610


	//   ....[70]....
        /*04bc*/ 	.word	0x0000e6c0


	//   ....[71]....
        /*04c0*/ 	.word	0x0000e6e0


	//   ....[72]....
        /*04c4*/ 	.word	0x0000e790


	//   ....[73]....
        /*04c8*/ 	.word	0x0000e7c0


	//   ....[74]....
        /*04cc*/ 	.word	0x0000e860


	//   ....[75]....
        /*04d0*/ 	.word	0x0000e880


	//   ....[76]....
        /*04d4*/ 	.word	0x0000e920


	//   ....[77]....
        /*04d8*/ 	.word	0x0000e950


	//   ....[78]....
        /*04dc*/ 	.word	0x0000e9e0


	//   ....[79]....
        /*04e0*/ 	.word	0x0000ea30


	//   ....[80]....
        /*04e4*/ 	.word	0x0000edf0


	//   ....[81]....
        /*04e8*/ 	.word	0x0000ee20


	//   ....[82]....
        /*04ec*/ 	.word	0x0000ee40


	//   ....[83]....
        /*04f0*/ 	.word	0x0000ee50


	//   ....[84]....
        /*04f4*/ 	.word	0x0000ee70


	//   ....[85]....
        /*04f8*/ 	.word	0x0000eec0


	//   ....[86]....
        /*04fc*/ 	.word	0x0000ef50


	//   ....[87]....
        /*0500*/ 	.word	0x0000ef90


	//   ....[88]....
        /*0504*/ 	.word	0x0000f040


	//   ....[89]....
        /*0508*/ 	.word	0x0000f070


	//   ....[90]....
        /*050c*/ 	.word	0x0000f080


	//   ....[91]....
        /*0510*/ 	.word	0x0000f110


	//   ....[92]....
        /*0514*/ 	.word	0x0000f8b0


	//   ....[93]....
        /*0518*/ 	.word	0x0000f8d0


	//   ....[94]....
        /*051c*/ 	.word	0x0000f8e0


	//   ....[95]....
        /*0520*/ 	.word	0x0000f8f0


	//   ....[96]....
        /*0524*/ 	.word	0x0000f910


	//   ....[97]....
        /*0528*/ 	.word	0x0000f930


	//   ....[98]....
        /*052c*/ 	.word	0x0000f960


	//   ....[99]....
        /*0530*/ 	.word	0x0000f9a0


	//   ....[100]....
        /*0534*/ 	.word	0x0000f9c0


	//   ....[101]....
        /*0538*/ 	.word	0x0000f9f0


	//   ....[102]....
        /*053c*/ 	.word	0x0000fa10


	//   ....[103]....
        /*0540*/ 	.word	0x0000fa40


	//   ....[104]....
        /*0544*/ 	.word	0x0000fda0


	//   ....[105]....
        /*0548*/ 	.word	0x0000fdc0


	//   ....[106]....
        /*054c*/ 	.word	0x0000fdd0


	//   ....[107]....
        /*0550*/ 	.word	0x0000fde0


	//   ....[108]....
        /*0554*/ 	.word	0x0000fdf0


	//   ....[109]....
        /*0558*/ 	.word	0x0000fe10


	//   ....[110]....
        /*055c*/ 	.word	0x0000fe80


	//   ....[111]....
        /*0560*/ 	.word	0x0000fea0


	//   ....[112]....
        /*0564*/ 	.word	0x0000ff00


	//   ....[113]....
        /*0568*/ 	.word	0x0000ff10


	//   ....[114]....
        /*056c*/ 	.word	0x0000ff80


	//   ....[115]....
        /*0570*/ 	.word	0x00010000


	//   ....[116]....
        /*0574*/ 	.word	0x00010330


	//   ....[117]....
        /*0578*/ 	.word	0x00010910


	//   ....[118]....
        /*057c*/ 	.word	0x00010a00


	//   ....[119]....
        /*0580*/ 	.word	0x00010aa0


	//   ....[120]....
        /*0584*/ 	.word	0x00010b00


	//   ....[121]....
        /*0588*/ 	.word	0x00010bc0


	//   ....[122]....
        /*058c*/ 	.word	0x00010c20


	//   ....[123]....
        /*0590*/ 	.word	0x00010ce0


	//   ....[124]....
        /*0594*/ 	.word	0x00010d40


	//   ....[125]....
        /*0598*/ 	.word	0x00010e00


	//   ....[126]....
        /*059c*/ 	.word	0x00010e60


	//   ....[127]....
        /*05a0*/ 	.word	0x00010f20


	//   ....[128]....
        /*05a4*/ 	.word	0x00010f80


	//   ....[129]....
        /*05a8*/ 	.word	0x00011020


	//   ....[130]....
        /*05ac*/ 	.word	0x000110c0


	//   ....[131]....
        /*05b0*/ 	.word	0x00011130


	//   ....[132]....
        /*05b4*/ 	.word	0x000111e0


	//   ....[133]....
        /*05b8*/ 	.word	0x000112c0


	//   ....[134]....
        /*05bc*/ 	.word	0x00011410


	//   ....[135]....
        /*05c0*/ 	.word	0x00011470


	//   ....[136]....
        /*05c4*/ 	.word	0x00011580


	//   ....[137]....
        /*05c8*/ 	.word	0x000115e0


	//   ....[138]....
        /*05cc*/ 	.word	0x00011730


	//   ....[139]....
        /*05d0*/ 	.word	0x00011790


	//   ....[140]....
        /*05d4*/ 	.word	0x000117f0


	//   ....[141]....
        /*05d8*/ 	.word	0x000118e0


	//   ....[142]....
        /*05dc*/ 	.word	0x00011a10


	//   ....[143]....
        /*05e0*/ 	.word	0x00011a80


	//   ....[144]....
        /*05e4*/ 	.word	0x00011b10


	//   ....[145]....
        /*05e8*/ 	.word	0x00011ba0


	//   ....[146]....
        /*05ec*/ 	.word	0x00011c30


	//   ....[147]....
        /*05f0*/ 	.word	0x00011cd0


	//   ....[148]....
        /*05f4*/ 	.word	0x00011d60


	//   ....[149]....
        /*05f8*/ 	.word	0x00011e30


	//   ....[150]....
        /*05fc*/ 	.word	0x00011f60


	//   ....[151]....
        /*0600*/ 	.word	0x00011fb0


	//   ....[152]....
        /*0604*/ 	.word	0x00012020


	//   ....[153]....
        /*0608*/ 	.word	0x00012110


	//   ....[154]....
        /*060c*/ 	.word	0x00012240


	//   ....[155]....
        /*0610*/ 	.word	0x00012290


	//   ....[156]....
        /*0614*/ 	.word	0x00012300


	//   ....[157]....
        /*0618*/ 	.word	0x000123f0


	//   ....[158]....
        /*061c*/ 	.word	0x00012520


	//   ....[159]....
        /*0620*/ 	.word	0x00012570


	//   ....[160]....
        /*0624*/ 	.word	0x000125f0


	//   ....[161]....
        /*0628*/ 	.word	0x000126c0


	//   ....[162]....
        /*062c*/ 	.word	0x00012810


	//   ....[163]....
        /*0630*/ 	.word	0x000128f0


	//   ....[164]....
        /*0634*/ 	.word	0x00012950


	//   ....[165]....
        /*0638*/ 	.word	0x00012a30


	//   ....[166]....
        /*063c*/ 	.word	0x00012b10


	//   ....[167]....
        /*0640*/ 	.word	0x00012bd0


	//   ....[168]....
        /*0644*/ 	.word	0x00012cb0


	//   ....[169]....
        /*0648*/ 	.word	0x00012d70


	//   ....[170]....
        /*064c*/ 	.word	0x00012e50


	//   ....[171]....
        /*0650*/ 	.word	0x00012f10


	//   ....[172]....
        /*0654*/ 	.word	0x00012ff0


	//   ....[173]....
        /*0658*/ 	.word	0x000130b0


	//   ....[174]....
        /*065c*/ 	.word	0x00013210


	//   ....[175]....
        /*0660*/ 	.word	0x000132b0


	//   ....[176]....
        /*0664*/ 	.word	0x00013310


	//   ....[177]....
        /*0668*/ 	.word	0x000133b0


	//   ....[178]....
        /*066c*/ 	.word	0x00013410


	//   ....[179]....
        /*0670*/ 	.word	0x000134b0


	//   ....[180]....
        /*0674*/ 	.word	0x00013510


	//   ....[181]....
        /*0678*/ 	.word	0x000135b0


	//   ....[182]....
        /*067c*/ 	.word	0x00013610


	//   ....[183]....
        /*0680*/ 	.word	0x000136b0


	//   ....[184]....
        /*0684*/ 	.word	0x00013710


	//   ....[185]....
        /*0688*/ 	.word	0x000137b0


	//   ....[186]....
        /*068c*/ 	.word	0x00013890


	//   ....[187]....
        /*0690*/ 	.word	0x00013930


	//   ....[188]....
        /*0694*/ 	.word	0x000139a0


	//   ....[189]....
        /*0698*/ 	.word	0x00013a70


	//   ....[190]....
        /*069c*/ 	.word	0x00013ad0


	//   ....[191]....
        /*06a0*/ 	.word	0x00013ba0


	//   ....[192]....
        /*06a4*/ 	.word	0x00013c00


	//   ....[193]....
        /*06a8*/ 	.word	0x00013cd0


	//   ....[194]....
        /*06ac*/ 	.word	0x00013d30


	//   ....[195]....
        /*06b0*/ 	.word	0x00013e00


	//   ....[196]....
        /*06b4*/ 	.word	0x00013e60


	//   ....[197]....
        /*06b8*/ 	.word	0x00013f30


	//   ....[198]....
        /*06bc*/ 	.word	0x00014040


	//----- nvinfo : EIATTR_REG_RECONFIG
	.align		4
.L_521:
        /*06c0*/ 	.byte	0x01, 0x54
	.zero		2


	//----- nvinfo : EIATTR_SYSCALL_OFFSETS
	.align		4
        /*06c4*/ 	.byte	0x04, 0x46
        /*06c6*/ 	.short	(.L_523 - .L_522)


	//   ....[0]....
.L_522:
        /*06c8*/ 	.word	0x00001620


	//   ....[1]....
        /*06cc*/ 	.word	0x0000c880


	//   ....[2]....
        /*06d0*/ 	.word	0x0000c9c0


	//   ....[3]....
        /*06d4*/ 	.word	0x0000cab0


	//   ....[4]....
        /*06d8*/ 	.word	0x0000d700


	//   ....[5]....
        /*06dc*/ 	.word	0x0000e1b0


	//----- nvinfo : EIATTR_MBARRIER_INSTR_OFFSETS
	.align		4
.L_523:
        /*06e0*/ 	.byte	0x04, 0x39
        /*06e2*/ 	.short	(.L_525 - .L_524)


	//   ....[0]....
.L_524:
        /*06e4*/ 	.word	0x00000190
        /*06e8*/ 	.word	0x000000ff
        /*06ec*/ 	.word	0x00032400
        /*06f0*/ 	.short	0x0100
        /*06f2*/ 	.byte	0x08
	.zero		1


	//   ....[1]....
        /*06f4*/ 	.word	0x000001a0
        /*06f8*/ 	.word	0x000000ff
        /*06fc*/ 	.word	0x00032410
        /*0700*/ 	.short	0x0100
        /*0702*/ 	.byte	0x08
	.zero		1


	//   ....[2]....
        /*0704*/ 	.word	0x000001b0
        /*0708*/ 	.word	0x000000ff
        /*070c*/ 	.word	0x00032420
        /*0710*/ 	.short	0x0100
        /*0712*/ 	.byte	0x08
	.zero		1


	//   ....[3]....
        /*0714*/ 	.word	0x000002a0
        /*0718*/ 	.word	0x000000ff
        /*071c*/ 	.word	0x00032430
        /*0720*/ 	.short	0x0100
        /*0722*/ 	.byte	0x08
	.zero		1


	//   ....[4]....
        /*0724*/ 	.word	0x000002b0
        /*0728*/ 	.word	0x000000ff
        /*072c*/ 	.word	0x00032440
        /*0730*/ 	.short	0x0100
        /*0732*/ 	.byte	0x08
	.zero		1


	//   ....[5]....
        /*0734*/ 	.word	0x000002c0
        /*0738*/ 	.word	0x000000ff
        /*073c*/ 	.word	0x00032438
        /*0740*/ 	.short	0x0100
        /*0742*/ 	.byte	0x08
	.zero		1


	//   ....[6]....
        /*0744*/ 	.word	0x000002d0
        /*0748*/ 	.word	0x000000ff
        /*074c*/ 	.word	0x00032448
        /*0750*/ 	.short	0x0100
        /*0752*/ 	.byte	0x08
	.zero		1


	//   ....[7]....
        /*0754*/ 	.word	0x00000400
        /*0758*/ 	.word	0x000000ff
        /*075c*/ 	.word	0x00032450
        /*0760*/ 	.short	0x0100
        /*0762*/ 	.byte	0x08
	.zero		1


	//   ....[8]....
        /*0764*/ 	.word	0x00000410
        /*0768*/ 	.word	0x000000ff
        /*076c*/ 	.word	0x00032460
        /*0770*/ 	.short	0x0100
        /*0772*/ 	.byte	0x08
	.zero		1


	//   ....[9]....
        /*0774*/ 	.word	0x00000420
        /*0778*/ 	.word	0x000000ff
        /*077c*/ 	.word	0x00032458
        /*0780*/ 	.short	0x0100
        /*0782*/ 	.byte	0x08
	.zero		1


	//   ....[10]....
        /*0784*/ 	.word	0x00000430
        /*0788*/ 	.word	0x000000ff
        /*078c*/ 	.word	0x00032468
        /*0790*/ 	.short	0x0100
        /*0792*/ 	.byte	0x08
	.zero		1


	//   ....[11]....
        /*0794*/ 	.word	0x00000520
        /*0798*/ 	.word	0x000000ff
        /*079c*/ 	.word	0x00032470
        /*07a0*/ 	.short	0x0100
        /*07a2*/ 	.byte	0x06
	.zero		1


	//   ....[12]....
        /*07a4*/ 	.word	0x00000530
        /*07a8*/ 	.word	0x000000ff
        /*07ac*/ 	.word	0x00032480
        /*07b0*/ 	.short	0x0100
        /*07b2*/ 	.byte	0x06
	.zero		1


	//   ....[13]....
        /*07b4*/ 	.word	0x00000540
        /*07b8*/ 	.word	0x000000ff
        /*07bc*/ 	.word	0x00032478
        /*07c0*/ 	.short	0x0100
        /*07c2*/ 	.byte	0x06
	.zero		1


	//   ....[14]....
        /*07c4*/ 	.word	0x00000550
        /*07c8*/ 	.word	0x000000ff
        /*07cc*/ 	.word	0x00032488
        /*07d0*/ 	.short	0x0100
        /*07d2*/ 	.byte	0x06
	.zero		1


	//   ....[15]....
        /*07d4*/ 	.word	0x00000680
        /*07d8*/ 	.word	0x000000ff
        /*07dc*/ 	.word	0x00032490
        /*07e0*/ 	.short	0x0100
        /*07e2*/ 	.byte	0x08
	.zero		1


	//   ....[16]....
        /*07e4*/ 	.word	0x00000690
        /*07e8*/ 	.word	0x000000ff
        /*07ec*/ 	.word	0x000324a0
        /*07f0*/ 	.short	0x0100
        /*07f2*/ 	.byte	0x08
	.zero		1


	//   ....[17]....
        /*07f4*/ 	.word	0x000006a0
        /*07f8*/ 	.word	0x000000ff
        /*07fc*/ 	.word	0x00032498
        /*0800*/ 	.short	0x0100
        /*0802*/ 	.byte	0x08
	.zero		1


	//   ....[18]....
        /*0804*/ 	.word	0x000006b0
        /*0808*/ 	.word	0x000000ff
        /*080c*/ 	.word	0x000324a8
        /*0810*/ 	.short	0x0100
        /*0812*/ 	.byte	0x08
	.zero		1


	//   ....[19]....
        /*0814*/ 	.word	0x000007f0
        /*0818*/ 	.word	0x000000ff
        /*081c*/ 	.word	0x000324b0
        /*0820*/ 	.short	0x0100
        /*0822*/ 	.byte	0x08
	.zero		1


	//   ....[20]....
        /*0824*/ 	.word	0x00000800
        /*0828*/ 	.word	0x000000ff
        /*082c*/ 	.word	0x000324c0
        /*0830*/ 	.short	0x0100
        /*0832*/ 	.byte	0x08
	.zero		1


	//   ....[21]....
        /*0834*/ 	.word	0x00000810
        /*0838*/ 	.word	0x000000ff
        /*083c*/ 	.word	0x000324b8
        /*0840*/ 	.short	0x0100
        /*0842*/ 	.byte	0x08
	.zero		1


	//   ....[22]....
        /*0844*/ 	.word	0x00000820
        /*0848*/ 	.word	0x000000ff
        /*084c*/ 	.word	0x000324c8
        /*0850*/ 	.short	0x0100
        /*0852*/ 	.byte	0x08
	.zero		1


	//   ....[23]....
        /*0854*/ 	.word	0x00001650
        /*0858*/ 	.word	0x000000ff
        /*085c*/ 	.word	0x00032400
        /*0860*/ 	.short	0x010a
        /*0862*/ 	.byte	0x3d
	.zero		1


	//   ....[24]....
        /*0864*/ 	.word	0x00001700
        /*0868*/ 	.word	0x000000ff
        /*086c*/ 	.word	0x00032430
        /*0870*/ 	.short	0x010a
        /*0872*/ 	.byte	0x3d
	.zero		1


	//   ....[25]....
        /*0874*/ 	.word	0x00001740
        /*0878*/ 	.word	0x000000ff
        /*087c*/ 	.word	0x00032430
        /*0880*/ 	.short	0x010a
        /*0882*/ 	.byte	0x3d
	.zero		1


	//   ....[26]....
        /*0884*/ 	.word	0x00001a40
        /*0888*/ 	.word	0x000000ff
        /*088c*/ 	.word	0x00032410
        /*0890*/ 	.short	0x010a
        /*0892*/ 	.byte	0x3d
	.zero		1


	//   ....[27]....
        /*0894*/ 	.word	0x00001a80
        /*0898*/ 	.word	0x000000ff
        /*089c*/ 	.word	0x00032450
        /*08a0*/ 	.short	0x010a
        /*08a2*/ 	.byte	0x3d
	.zero		1


	//   ....[28]....
        /*08a4*/ 	.word	0x00001ac0
        /*08a8*/ 	.word	0x000000ff
        /*08ac*/ 	.word	0x00032450
        /*08b0*/ 	.short	0x010a
        /*08b2*/ 	.byte	0x3d
	.zero		1


	//   ....[29]....
        /*08b4*/ 	.word	0x00002870
        /*08b8*/ 	.word	0x000000ff
        /*08bc*/ 	.word	0x00000000
        /*08c0*/ 	.short	0x0101
        /*08c2*/ 	.byte	0x04
	.zero		1


	//   ....[30]....
        /*08c4*/ 	.word	0x00003f90
        /*08c8*/ 	.word	0x000000ff
        /*08cc*/ 	.word	0x00000000
        /*08d0*/ 	.short	0x0101
        /*08d2*/ 	.byte	0x06
	.zero		1


	//   ....[31]....
        /*08d4*/ 	.word	0x000040f0
        /*08d8*/ 	.word	0x000000ff
        /*08dc*/ 	.word	0x00032430
        /*08e0*/ 	.short	0x010a
        /*08e2*/ 	.byte	0x05
	.zero		1


	//   ....[32]....
        /*08e4*/ 	.word	0x00004130
        /*08e8*/ 	.word	0x000000ff
        /*08ec*/ 	.word	0x00032430
        /*08f0*/ 	.short	0x010a
        /*08f2*/ 	.byte	0x05
	.zero		1


	//   ....[33]....
        /*08f4*/ 	.word	0x00004480
        /*08f8*/ 	.word	0x000000ff
        /*08fc*/ 	.word	0x00032450
        /*0900*/ 	.short	0x010a
        /*0902*/ 	.byte	0x05
	.zero		1


	//   ....[34]....
        /*0904*/ 	.word	0x000044c0
        /*0908*/ 	.word	0x000000ff
        /*090c*/ 	.word	0x00032450
        /*0910*/ 	.short	0x010a
        /*0912*/ 	.byte	0x05
	.zero		1


	//   ....[35]....
        /*0914*/ 	.word	0x00004da0
        /*0918*/ 	.word	0x000000ff
        /*091c*/ 	.word	0x00000000
        /*0920*/ 	.short	0x0101
        /*0922*/ 	.byte	0x0b
	.zero		1


	//   ....[36]....
        /*0924*/ 	.word	0x00006d40
        /*0928*/ 	.word	0x000000ff
        /*092c*/ 	.word	0x00000000
        /*0930*/ 	.short	0x0101
        /*0932*/ 	.byte	0x05
	.zero		1


	//   ....[37]....
        /*0934*/ 	.word	0x00006e60
        /*0938*/ 	.word	0x000000ff
        /*093c*/ 	.word	0x00032430
        /*0940*/ 	.short	0x010a
        /*0942*/ 	.byte	0x06
	.zero		1


	//   ....[38]....
        /*0944*/ 	.word	0x00006ea0
        /*0948*/ 	.word	0x000000ff
        /*094c*/ 	.word	0x00032430
        /*0950*/ 	.short	0x010a
        /*0952*/ 	.byte	0x06
	.zero		1


	//   ....[39]....
        /*0954*/ 	.word	0x000070c0
        /*0958*/ 	.word	0x000000ff
        /*095c*/ 	.word	0x00032450
        /*0960*/ 	.short	0x010a
        /*0962*/ 	.byte	0x06
	.zero		1


	//   ....[40]....
        /*0964*/ 	.word	0x00007100
        /*0968*/ 	.word	0x000000ff
        /*096c*/ 	.word	0x00032450
        /*0970*/ 	.short	0x010a
        /*0972*/ 	.byte	0x06
	.zero		1


	//   ....[41]....
        /*0974*/ 	.word	0x00007830
        /*0978*/ 	.word	0x000000ff
        /*097c*/ 	.word	0x00000000
        /*0980*/ 	.short	0x0101
        /*0982*/ 	.byte	0x0b
	.zero		1


	//   ....[42]....
        /*0984*/ 	.word	0x00009080
        /*0988*/ 	.word	0x000000ff
        /*098c*/ 	.word	0x00000000
        /*0990*/ 	.short	0x0101
        /*0992*/ 	.byte	0x06
	.zero		1


	//   ....[43]....
        /*0994*/ 	.word	0x0000a370
        /*0998*/ 	.word	0x000000ff
        /*099c*/ 	.word	0x00000000
        /*09a0*/ 	.short	0x0101
        /*09a2*/ 	.byte	0x04
	.zero		1


	//   ....[44]....
        /*09a4*/ 	.word	0x0000d000
        /*09a8*/ 	.word	0x000000ff
        /*09ac*/ 	.word	0x00032440
        /*09b0*/ 	.short	0x010a
        /*09b2*/ 	.byte	0x2c
	.zero		1


	//   ....[45]....
        /*09b4*/ 	.word	0x0000d520
        /*09b8*/ 	.word	0x000000ff
        /*09bc*/ 	.word	0x00032430
        /*09c0*/ 	.short	0x0107
        /*09c2*/ 	.byte	0x2c
	.zero		1


	//   ....[46]....
        /*09c4*/ 	.word	0x0000d590
        /*09c8*/ 	.word	0x000000ff
        /*09cc*/ 	.word	0x00032430
        /*09d0*/ 	.short	0x0101
        /*09d2*/ 	.byte	0x2c
	.zero		1


	//   ....[47]....
        /*09d4*/ 	.word	0x0000e030
        /*09d8*/ 	.word	0x000000ff
        /*09dc*/ 	.word	0x00032400
        /*09e0*/ 	.short	0x0107
        /*09e2*/ 	.byte	0x2c
	.zero		1


	//   ....[48]....
        /*09e4*/ 	.word	0x0000e080
        /*09e8*/ 	.word	0x000000ff
        /*09ec*/ 	.word	0x00032400
        /*09f0*/ 	.short	0x0101
        /*09f2*/ 	.byte	0x2c
	.zero		1


	//   ....[49]....
        /*09f4*/ 	.word	0x0000eb20
        /*09f8*/ 	.word	0x000000ff
        /*09fc*/ 	.word	0x00032410
        /*0a00*/ 	.short	0x0107
        /*0a02*/ 	.byte	0x2c
	.zero		1


	//   ....[50]....
        /*0a04*/ 	.word	0x0000eb80
        /*0a08*/ 	.word	0x000000ff
        /*0a0c*/ 	.word	0x00032410
        /*0a10*/ 	.short	0x0101
        /*0a12*/ 	.byte	0x2c
	.zero		1


	//   ....[51]....
        /*0a14*/ 	.word	0x0000eb90
        /*0a18*/ 	.word	0x000000ff
        /*0a1c*/ 	.word	0x00032420
        /*0a20*/ 	.short	0x010a
        /*0a22*/ 	.byte	0x2c
	.zero		1


	//   ....[52]....
        /*0a24*/ 	.word	0x0000ebe0
        /*0a28*/ 	.word	0x000000ff
        /*0a2c*/ 	.word	0x00032460
        /*0a30*/ 	.short	0x010a
        /*0a32*/ 	.byte	0x2c
	.zero		1


	//   ....[53]....
        /*0a34*/ 	.word	0x0000f310
        /*0a38*/ 	.word	0x000000ff
        /*0a3c*/ 	.word	0x00032450
        /*0a40*/ 	.short	0x0107
        /*0a42*/ 	.byte	0x2c
	.zero		1


	//   ....[54]....
        /*0a44*/ 	.word	0x0000f390
        /*0a48*/ 	.word	0x000000ff
        /*0a4c*/ 	.word	0x00032450
        /*0a50*/ 	.short	0x0101
        /*0a52*/ 	.byte	0x2c
	.zero		1


	//   ....[55]....
        /*0a54*/ 	.word	0x0000f6b0
        /*0a58*/ 	.word	0x00000013
        /*0a5c*/ 	.word	0x00032440
        /*0a60*/ 	.short	0x010a
        /*0a62*/ 	.byte	0x3f
	.zero		1


	//   ....[56]....
        /*0a64*/ 	.word	0x0000fae0
        /*0a68*/ 	.word	0x00000013
        /*0a6c*/ 	.word	0x00032430
        /*0a70*/ 	.short	0x0107
        /*0a72*/ 	.byte	0x3f
	.zero		1


	//   ....[57]....
        /*0a74*/ 	.word	0x0000fb90
        /*0a78*/ 	.word	0x00000013
        /*0a7c*/ 	.word	0x00032430
        /*0a80*/ 	.short	0x0101
        /*0a82*/ 	.byte	0x3f
	.zero		1


	//   ....[58]....
        /*0a84*/ 	.word	0x0000fbc0
        /*0a88*/ 	.word	0x00000013
        /*0a8c*/ 	.word	0x00032460
        /*0a90*/ 	.short	0x010a
        /*0a92*/ 	.byte	0x3f
	.zero		1


	//   ....[59]....
        /*0a94*/ 	.word	0x00010100
        /*0a98*/ 	.word	0x00000013
        /*0a9c*/ 	.word	0x00032450
        /*0aa0*/ 	.short	0x0107
        /*0aa2*/ 	.byte	0x3f
	.zero		1


	//   ....[60]....
        /*0aa4*/ 	.word	0x000101d0
        /*0aa8*/ 	.word	0x00000013
        /*0aac*/ 	.word	0x00032450
        /*0ab0*/ 	.short	0x0101
        /*0ab2*/ 	.byte	0x3f
	.zero		1


	//   ....[61]....
        /*0ab4*/ 	.word	0x000102b0
        /*0ab8*/ 	.word	0x00000007
        /*0abc*/ 	.word	0x00032420
        /*0ac0*/ 	.short	0x010a
        /*0ac2*/ 	.byte	0x3f
	.zero		1


	//   ....[62]....
        /*0ac4*/ 	.word	0x00010440
        /*0ac8*/ 	.word	0x00000005
        /*0acc*/ 	.word	0x00032440
        /*0ad0*/ 	.short	0x010a
        /*0ad2*/ 	.byte	0x3f
	.zero		1


	//   ....[63]....
        /*0ad4*/ 	.word	0x000104e0
        /*0ad8*/ 	.word	0x00000007
        /*0adc*/ 	.word	0x00032440
        /*0ae0*/ 	.short	0x010a
        /*0ae2*/ 	.byte	0x3f
	.zero		1


	//   ....[64]....
        /*0ae4*/ 	.word	0x00010520
        /*0ae8*/ 	.word	0x00000005
        /*0aec*/ 	.word	0x00032460
        /*0af0*/ 	.short	0x010a
        /*0af2*/ 	.byte	0x3f
	.zero		1


	//   ....[65]....
        /*0af4*/ 	.word	0x00010560
        /*0af8*/ 	.word	0x00000007
        /*0afc*/ 	.word	0x00032460
        /*0b00*/ 	.short	0x010a
        /*0b02*/ 	.byte	0x3f
	.zero		1


	//   ....[66]....
        /*0b04*/ 	.word	0x000105d0
        /*0b08*/ 	.word	0x00000003
        /*0b0c*/ 	.word	0x00032400
        /*0b10*/ 	.short	0x010a
        /*0b12*/ 	.byte	0x3f
	.zero		1


	//   ....[67]....
        /*0b14*/ 	.word	0x00010630
        /*0b18*/ 	.word	0x00000003
        /*0b1c*/ 	.word	0x00032430
        /*0b20*/ 	.short	0x010a
        /*0b22*/ 	.byte	0x3f
	.zero		1


	//   ....[68]....
        /*0b24*/ 	.word	0x00010690
        /*0b28*/ 	.word	0x00000003
        /*0b2c*/ 	.word	0x00032410
        /*0b30*/ 	.short	0x010a
        /*0b32*/ 	.byte	0x3f
	.zero		1


	//   ....[69]....
        /*0b34*/ 	.word	0x000106f0
        /*0b38*/ 	.word	0x00000003
        /*0b3c*/ 	.word	0x00032450
        /*0b40*/ 	.short	0x010a
        /*0b42*/ 	.byte	0x3f
	.zero		1


	//   ....[70]....
        /*0b44*/ 	.word	0x00010750
        /*0b48*/ 	.word	0x00000099
        /*0b4c*/ 	.word	0x00032430
        /*0b50*/ 	.short	0x010a
        /*0b52*/ 	.byte	0x3f
	.zero		1


	//   ....[71]....
        /*0b54*/ 	.word	0x000107b0
        /*0b58*/ 	.word	0x000000cb
        /*0b5c*/ 	.word	0x00032450
        /*0b60*/ 	.short	0x010a
        /*0b62*/ 	.byte	0x3f
	.zero		1


	//   ....[72]....
        /*0b64*/ 	.word	0x00010810
        /*0b68*/ 	.word	0x00000099
        /*0b6c*/ 	.word	0x00032430
        /*0b70*/ 	.short	0x010a
        /*0b72*/ 	.byte	0x3f
	.zero		1


	//   ....[73]....
        /*0b74*/ 	.word	0x00010870
        /*0b78*/ 	.word	0x000000c9
        /*0b7c*/ 	.word	0x00032450
        /*0b80*/ 	.short	0x010a
        /*0b82*/ 	.byte	0x3f
	.zero		1


	//   ....[74]....
        /*0b84*/ 	.word	0x00010950
        /*0b88*/ 	.word	0x00000003
        /*0b8c*/ 	.word	0x00032440
        /*0b90*/ 	.short	0x010a
        /*0b92*/ 	.byte	0x3f
	.zero		1


	//   ....[75]....
        /*0b94*/ 	.word	0x00012700
        /*0b98*/ 	.word	0x00000003
        /*0b9c*/ 	.word	0x00032420
        /*0ba0*/ 	.short	0x010a
        /*0ba2*/ 	.byte	0x3f
	.zero		1


	//   ....[76]....
        /*0ba4*/ 	.word	0x00012760
        /*0ba8*/ 	.word	0x00000003
        /*0bac*/ 	.word	0x00032460
        /*0bb0*/ 	.short	0x010a
        /*0bb2*/ 	.byte	0x3f
	.zero		1


	//   ....[77]....
        /*0bb4*/ 	.word	0x00013160
        /*0bb8*/ 	.word	0x00000013
        /*0bbc*/ 	.word	0x00032440
        /*0bc0*/ 	.short	0x010a
        /*0bc2*/ 	.byte	0x3f
	.zero		1


	//   ....[78]....
        /*0bc4*/ 	.word	0x000137e0
        /*0bc8*/ 	.word	0x00000013
        /*0bcc*/ 	.word	0x00032460
        /*0bd0*/ 	.short	0x010a
        /*0bd2*/ 	.byte	0x3f
	.zero		1


	//   ....[79]....
        /*0bd4*/ 	.word	0x00013f60
        /*0bd8*/ 	.word	0x00000007
        /*0bdc*/ 	.word	0x00032420
        /*0be0*/ 	.short	0x010a
        /*0be2*/ 	.byte	0x3f
	.zero		1


	//   ....[80]....
        /*0be4*/ 	.word	0x00014100
        /*0be8*/ 	.word	0x00000005
        /*0bec*/ 	.word	0x00032440
        /*0bf0*/ 	.short	0x010a
        /*0bf2*/ 	.byte	0x3f
	.zero		1


	//   ....[81]....
        /*0bf4*/ 	.word	0x00014150
        /*0bf8*/ 	.word	0x00000007
        /*0bfc*/ 	.word	0x00032440
        /*0c00*/ 	.short	0x010a
        /*0c02*/ 	.byte	0x3f
	.zero		1


	//   ....[82]....
        /*0c04*/ 	.word	0x000141a0
        /*0c08*/ 	.word	0x00000005
        /*0c0c*/ 	.word	0x00032460
        /*0c10*/ 	.short	0x010a
        /*0c12*/ 	.byte	0x3f
	.zero		1


	//----- nvinfo : EIATTR_NUM_MBARRIERS
	.align		4
.L_525:
        /*0c14*/ 	.byte	0x03, 0x38
        /*0c16*/ 	.short	0x0017


	//----- nvinfo : EIATTR_EXIT_INSTR_OFFSETS
	.align		4
        /*0c18*/ 	.byte	0x04, 0x1c
        /*0c1a*/ 	.short	(.L_527 - .L_526)


	//   ....[0]....
.L_526:
        /*0c1c*/ 	.word	0x000105b0


	//----- nvinfo : EIATTR_MAX_THREADS
	.align		4
.L_527:
        /*0c20*/ 	.byte	0x04, 0x05
        /*0c22*/ 	.short	(.L_529 - .L_528)
.L_528:
        /*0c24*/ 	.word	0x00000180
        /*0c28*/ 	.word	0x00000001
        /*0c2c*/ 	.word	0x00000001


	//----- nvinfo : EIATTR_CRS_STACK_SIZE
	.align		4
.L_529:
        /*0c30*/ 	.byte	0x04, 0x1e
        /*0c32*/ 	.short	(.L_531 - .L_530)
.L_530:
        /*0c34*/ 	.word	0x00000000


	//----- nvinfo : EIATTR_CBANK_PARAM_SIZE
	.align		4
.L_531:
        /*0c38*/ 	.byte	0x03, 0x19
        /*0c3a*/ 	.short	0x0b70


	//----- nvinfo : EIATTR_PARAM_CBANK
	.align		4
        /*0c3c*/ 	.byte	0x04, 0x0a
        /*0c3e*/ 	.short	(.L_533 - .L_532)
	.align		4
.L_532:
        /*0c40*/ 	.word	index@(.nv.constant0._ZN7cutlass13device_kernelIN5flash11enable_sm90INS1_16FlashAttnFwdSm90INS1_25CollectiveMainloopFwdSm90ILi2EN4cute5tupleIJNS5_1CILi1EEES8_S8_EEENS6_IJNS7_ILi128EEENS7_ILi96EEENS7_ILi64EEEEEELi256ENS_6half_tEfNS_4arch4Sm90ELb1ELb0ELb0ELb0ELb1ELb0ELb1ELb1ELb0ELb1ELb1ELb0EEENS1_21CollectiveEpilogueFwdINS6_IJSA_NS7_ILi256EEESB_EEES9_SE_SG_Li256ELb0ELb1ELb1ELb0EEENS1_19SingleTileSchedulerILb0ELb1ELb1ELi128EEEEEEEEEvNT_6ParamsE)
        /*0c44*/ 	.short	0x0210
        /*0c46*/ 	.short	0x0b70


	//----- nvinfo : EIATTR_SW_WAR
	.align		4
.L_533:
        /*0c48*/ 	.byte	0x04, 0x36
        /*0c4a*/ 	.short	(.L_535 - .L_534)
.L_534:
        /*0c4c*/ 	.word	0x00000008
.L_535:


//--------------------- .nv.info._ZN7cutlass13device_kernelIN5flash11enable_sm90INS1_16FlashAttnFwdSm90INS1_25CollectiveMainloopFwdSm90ILi2EN4cute5tupleIJNS5_1CILi1EEES8_S8_EEENS6_IJNS7_ILi128EEENS7_ILi96EEENS7_ILi64EEEEEELi256ENS_6half_tEfNS_4arch4Sm90ELb1ELb0ELb0ELb1ELb1ELb0ELb0ELb1ELb0ELb1ELb1ELb0EEENS1_21CollectiveEpilogueFwdINS6_IJSA_NS7_ILi256EEESB_EEES9_SE_SG_Li256ELb1ELb1ELb1ELb0EEENS1_36VarlenDynamicPersistentTileSchedulerILi128ELi96ELi256ELi128ELb1ELb1ELb1ELb1ELb1ELb1EEEEEEEEEvNT_6ParamsE --------------------------
	.section	.nv.info._ZN7cutlass13device_kernelIN5flash11enable_sm90INS1_16FlashAttnFwdSm90INS1_25CollectiveMainloopFwdSm90ILi2EN4cute5tupleIJNS5_1CILi1EEES8_S8_EEENS6_IJNS7_ILi128EEENS7_ILi96EEENS7_ILi64EEEEEELi256ENS_6half_tEfNS_4arch4Sm90ELb1ELb0ELb0ELb1ELb1ELb0ELb0ELb1ELb0ELb1ELb1ELb0EEENS1_21CollectiveEpilogueFwdINS6_IJSA_NS7_ILi256EEESB_EEES9_SE_SG_Li256ELb1ELb1ELb1ELb0EEENS1_36VarlenDynamicPersistentTileSchedulerILi128ELi96ELi256ELi128ELb1ELb1ELb1ELb1ELb1ELb1EEEEEEEEEvNT_6ParamsE,"",@"SHT_CUDA_INFO"
	.sectionflags	@""
	.align	4


	//----- nvinfo : EIATTR_CUDA_API_VERSION
	.align		4
        /*0000*/ 	.byte	0x04, 0x37
        /*0002*/ 	.short	(.L_537 - .L_536)
.L_536:
        /*0004*/ 	.word	0x00000082


	//----- nvinfo : EIATTR_KPARAM_INFO
	.align		4
.L_537:
        /*0008*/ 	.byte	0x04, 0x17
        /*000a*/ 	.short	(.L_539 - .L_538)
.L_538:
        /*000c*/ 	.word	0x00000000
        /*0010*/ 	.short	0x0000
        /*0012*/ 	.short	0x0070
        /*0014*/ 	.byte	0x00, 0xf0, 0x01, 0x2a


	//----- nvinfo : EIATTR_SPARSE_MMA_MASK
	.align		4
.L_539:
        /*0018*/ 	.byte	0x03, 0x50
        /*001a*/ 	.short	0x0000


	//----- nvinfo : EIATTR_MAXREG_COUNT
	.align		4
        /*001c*/ 	.byte	0x03, 0x1b
        /*001e*/ 	.short	0x00a8


	//----- nvinfo : EIATTR_NUM_BARRIERS
	.align		4
        /*0020*/ 	.byte	0x02, 0x4c
        /*0022*/ 	.byte	0x10
	.zero		1


	//----- nvinfo : EIATTR_EXTERNS
	.align		4
        /*0024*/ 	.byte	0x04, 0x0f
        /*0026*/ 	.short	(.L_541 - .L_540)


	//   ....[0]....
	.align		4
.L_540:
        /*0028*/ 	.word	index@(__assertfail)


	//----- nvinfo : EIATTR_ANNOTATIONS
	.align		4
.L_541:
        /*002c*/ 	.byte	0x04, 0x55
        /*002e*/ 	.short	(.L_543 - .L_542)


	//   ....[0]....
.L_542:
        /* <DEDUP_REMOVED lines=15> */


	//----- nvinfo : EIATTR_MERCURY_ISA_VERSION
	.align		4
.L_543:
        /*0110*/ 	.byte	0x03, 0x5f
        /*0112*/ 	.short	0x0101


	//----- nvinfo : EIATTR_UNUSED_LOAD_BYTE_OFFSET
	.align		4
        /*0114*/ 	.byte	0x04, 0x44
        /*0116*/ 	.short	(.L_545 - .L_544)


	//   ....[0]....
.L_544:
        /*0118*/ 	.word	0x00000960
        /*011c*/ 	.word	0x0000fff0


	//   ....[1]....
        /*0120*/ 	.word	0x00008bd0
        /*0124*/ 	.word	0x0000fff0


	//----- nvinfo : EIATTR_INT_WARP_WIDE_INSTR_OFFSETS
	.align		4
.L_545:
        /*0128*/ 	.byte	0x04, 0x31
        /*012a*/ 	.short	(.L_547 - .L_546)


	//   ....[0]....
.L_546:
        /*012c*/ 	.word	0x000000c0


	//   ....[1]....
        /*0130*/ 	.word	0x000000d0


	//   ....[2]....
        /*0134*/ 	.word	0x00000170


	//   ....[3]....
        /*0138*/ 	.word	0x0000ed70


	//   ....[4]....
        /*013c*/ 	.word	0x0000ee00


	//   ....[5]....
        /*0140*/ 	.word	0x000120d0


	//   ....[6]....
        /*0144*/ 	.word	0x00012160


	//----- nvinfo : EIATTR_COOP_GROUP_MASK_REGIDS
	.align		4
.L_547:
        /*0148*/ 	.byte	0x04, 0x29
        /*014a*/ 	.short	(.L_549 - .L_548)


	//   ....[0]....
.L_548:
        /*014c*/ 	.word	0xffffffff


	//   ....[1]....
        /*0150*/ 	.word	0xffffffff


	//   ....[2]....
        /*0154*/ 	.word	0xffffffff


	//   ....[3]....
        /*0158*/ 	.word	0xffffffff


	//   ....[4]....
        /*015c*/ 	.word	0xffffffff


	//   ....[5]....
        /*0160*/ 	.word	0xffffffff


	//   ....[6]....
        /*0164*/ 	.word	0xffffffff


	//   ....[7]....
        /*0168*/ 	.word	0xffffffff


	//   ....[8]....
        /*016c*/ 	.word	0xffffffff


	//   ....[9]....
        /*0170*/ 	.word	0xffffffff


	//   ....[10]....
        /*0174*/ 	.word	0xffffffff


	//   ....[11]....
        /*0178*/ 	.word	0xffffffff


	//   ....[12]....
        /*017c*/ 	.word	0xffffffff


	//   ....[13]....
        /*0180*/ 	.word	0xffffffff


	//   ....[14]....
        /*0184*/ 	.word	0xffffffff


	//   ....[15]....
        /*0188*/ 	.word	0xffffffff


	//   ....[16]....
        /*018c*/ 	.word	0xffffffff


	//   ....[17]....
        /*0190*/ 	.word	0xffffffff


	//   ....[18]....
        /*0194*/ 	.word	0xffffffff


	//   ....[19]....
        /*0198*/ 	.word	0xffffffff


	//   ....[20]....
        /*019c*/ 	.word	0xffffffff


	//   ....[21]....
        /*01a0*/ 	.word	0xffffffff


	//   ....[22]....
        /*01a4*/ 	.word	0xffffffff


	//   ....[23]....
        /*01a8*/ 	.word	0xffffffff


	//   ....[24]....
        /*01ac*/ 	.word	0xffffffff


	//   ....[25]....
        /*01b0*/ 	.word	0xffffffff


	//   ....[26]....
        /*01b4*/ 	.word	0xffffffff


	//   ....[27]....
        /*01b8*/ 	.word	0xffffffff


	//   ....[28]....
        /*01bc*/ 	.word	0xffffffff


	//   ....[29]....
        /*01c0*/ 	.word	0xffffffff


	//   ....[30]....
        /*01c4*/ 	.word	0xffffffff


	//   ....[31]....
        /*01c8*/ 	.word	0xffffffff


	//   ....[32]....
        /*01cc*/ 	.word	0xffffffff


	//   ....[33]....
        /*01d0*/ 	.word	0xffffffff


	//   ....[34]....
        /*01d4*/ 	.word	0xffffffff


	//   ....[35]....
        /*01d8*/ 	.word	0xffffffff


	//   ....[36]....
        /*01dc*/ 	.word	0xffffffff


	//   ....[37]....
        /*01e0*/ 	.word	0xffffffff


	//   ....[38]....
        /*01e4*/ 	.word	0xffffffff


	//   ....[39]....
        /*01e8*/ 	.word	0xffffffff


	//   ....[40]....
        /*01ec*/ 	.word	0xffffffff


	//   ....[41]....
        /*01f0*/ 	.word	0xffffffff


	//   ....[42]....
        /*01f4*/ 	.word	0xffffffff


	//   ....[43]....
        /*01f8*/ 	.word	0xffffffff


	//   ....[44]....
        /*01fc*/ 	.word	0xffffffff


	//   ....[45]....
        /*0200*/ 	.word	0xffffffff


	//   ....[46]....
        /*0204*/ 	.word	0xffffffff


	//   ....[47]....
        /*0208*/ 	.word	0xffffffff


	//   ....[48]....
        /*020c*/ 	.word	0xffffffff


	//   ....[49]....
        /*0210*/ 	.word	0xffffffff


	//   ....[50]....
        /*0214*/ 	.word	0xffffffff


	//   ....[51]....
        /*0218*/ 	.word	0xffffffff


	//   ....[52]....
        /*021c*/ 	.word	0xffffffff


	//   ....[53]....
        /*0220*/ 	.word	0xffffffff


	//   ....[54]....
        /*0224*/ 	.word	0xffffffff


	//   ....[55]....
        /*0228*/ 	.word	0xffffffff


	//   ....[56]....
        /*022c*/ 	.word	0xffffffff


	//   ....[57]....
        /*0230*/ 	.word	0xffffffff


	//   ....[58]....
        /*0234*/ 	.word	0xffffffff


	//   ....[59]....
        /*0238*/ 	.word	0xffffffff


	//   ....[60]....
        /*023c*/ 	.word	0xffffffff


	//   ....[61]....
        /*0240*/ 	.word	0xffffffff


	//   ....[62]....
        /*0244*/ 	.word	0xffffffff


	//   ....[63]....
        /*0248*/ 	.word	0xffffffff


	//   ....[64]....
        /*024c*/ 	.word	0xffffffff


	//   ....[65]....
        /*0250*/ 	.word	0xffffffff


	//   ....[66]....
        /*0254*/ 	.word	0xffffffff


	//   ....[67]....
        /*0258*/ 	.word	0xffffffff


	//   ....[68]....
        /*025c*/ 	.word	0xffffffff


	//   ....[69]....
        /*0260*/ 	.word	0xffffffff


	//   ....[70]....
        /*0264*/ 	.word	0xffffffff


	//   ....[71]....
        /*0268*/ 	.word	0xffffffff


	//   ....[72]....
        /*026c*/ 	.word	0xffffffff


	//   ....[73]....
        /*0270*/ 	.word	0xffffffff


	//   ....[74]....
        /*0274*/ 	.word	0xffffffff


	//   ....[75]....
        /*0278*/ 	.word	0xffffffff


	//   ....[76]....
        /*027c*/ 	.word	0xffffffff


	//   ....[77]....
        /*0280*/ 	.word	0xffffffff


	//   ....[78]....
        /*0284*/ 	.word	0xffffffff


	//   ....[79]....
        /*0288*/ 	.word	0xffffffff


	//   ....[80]....
        /*028c*/ 	.word	0xffffffff


	//   ....[81]....
        /*0290*/ 	.word	0xffffffff


	//   ....[82]....
        /*0294*/ 	.word	0xffffffff


	//   ....[83]....
        /*0298*/ 	.word	0xffffffff


	//   ....[84]....
        /*029c*/ 	.word	0xffffffff


	//   ....[85]....
        /*02a0*/ 	.word	0xffffffff


	//   ....[86]....
        /*02a4*/ 	.word	0xffffffff


	//   ....[87]....
        /*02a8*/ 	.word	0xffffffff


	//   ....[88]....
        /*02ac*/ 	.word	0xffffffff


	//   ....[89]....
        /*02b0*/ 	.word	0xffffffff


	//   ....[90]....
        /*02b4*/ 	.word	0xffffffff


	//   ....[91]....
        /*02b8*/ 	.word	0xffffffff


	//   ....[92]....
        /*02bc*/ 	.word	0xffffffff


	//   ....[93]....
        /*02c0*/ 	.word	0xffffffff


	//   ....[94]....
        /*02c4*/ 	.word	0xffffffff


	//   ....[95]....
        /*02c8*/ 	.word	0xffffffff


	//   ....[96]....
        /*02cc*/ 	.word	0xffffffff


	//   ....[97]....
        /*02d0*/ 	.word	0xffffffff


	//   ....[98]....
        /*02d4*/ 	.word	0xffffffff


	//   ....[99]....
        /*02d8*/ 	.word	0xffffffff


	//   ....[100]....
        /*02dc*/ 	.word	0xffffffff


	//   ....[101]....
        /*02e0*/ 	.word	0xffffffff


	//   ....[102]....
        /*02e4*/ 	.word	0xffffffff


	//   ....[103]....
        /*02e8*/ 	.word	0xffffffff


	//   ....[104]....
        /*02ec*/ 	.word	0xffffffff


	//   ....[105]....
        /*02f0*/ 	.word	0xffffffff


	//   ....[106]....
        /*02f4*/ 	.word	0xffffffff


	//   ....[107]....
        /*02f8*/ 	.word	0xffffffff


	//   ....[108]....
        /*02fc*/ 	.word	0xffffffff


	//   ....[109]....
        /*0300*/ 	.word	0xffffffff


	//   ....[110]....
        /*0304*/ 	.word	0xffffffff


	//   ....[111]....
        /*0308*/ 	.word	0xffffffff


	//   ....[112]....
        /*030c*/ 	.word	0xffffffff


	//   ....[113]....
        /*0310*/ 	.word	0xffffffff


	//   ....[114]....
        /*0314*/ 	.word	0xffffffff


	//   ....[115]....
        /*0318*/ 	.word	0xffffffff


	//   ....[116]....
        /*031c*/ 	.word	0xffffffff


	//   ....[117]....
        /*0320*/ 	.word	0xffffffff


	//   ....[118]....
        /*0324*/ 	.word	0xffffffff


	//   ....[119]....
        /*0328*/ 	.word	0xffffffff


	//   ....[120]....
        /*032c*/ 	.word	0xffffffff


	//   ....[121]....
        /*0330*/ 	.word	0xffffffff


	//   ....[122]....
        /*0334*/ 	.word	0xffffffff


	//   ....[123]....
        /*0338*/ 	.word	0xffffffff


	//   ....[124]....
        /*033c*/ 	.word	0xffffffff


	//   ....[125]....
        /*0340*/ 	.word	0xffffffff


	//   ....[126]....
        /*0344*/ 	.word	0xffffffff


	//   ....[127]....
        /*0348*/ 	.word	0xffffffff


	//   ....[128]....
        /*034c*/ 	.word	0xffffffff


	//   ....[129]....
        /*0350*/ 	.word	0xffffffff


	//   ....[130]....
        /*0354*/ 	.word	0xffffffff


	//   ....[131]....
        /*0358*/ 	.word	0xffffffff


	//   ....[132]....
        /*035c*/ 	.word	0xffffffff


	//   ....[133]....
        /*0360*/ 	.word	0xffffffff


	//   ....[134]....
        /*0364*/ 	.word	0xffffffff


	//   ....[135]....
        /*0368*/ 	.word	0xffffffff


	//   ....[136]....
        /*036c*/ 	.word	0xffffffff


	//   ....[137]....
        /*0370*/ 	.word	0xffffffff


	//   ....[138]....
        /*0374*/ 	.word	0xffffffff


	//   ....[139]....
        /*0378*/ 	.word	0xffffffff


	//   ....[140]....
        /*037c*/ 	.word	0xffffffff


	//   ....[141]....
        /*0380*/ 	.word	0xffffffff


	//   ....[142]....
        /*0384*/ 	.word	0xffffffff


	//   ....[143]....
        /*0388*/ 	.word	0xffffffff


	//   ....[144]....
        /*038c*/ 	.word	0xffffffff


	//   ....[145]....
        /*0390*/ 	.word	0xffffffff


	//   ....[146]....
        /*0394*/ 	.word	0xffffffff


	//   ....[147]....
        /*0398*/ 	.word	0xffffffff


	//   ....[148]....
        /*039c*/ 	.word	0xffffffff


	//   ....[149]....
        /*03a0*/ 	.word	0xffffffff


	//   ....[150]....
        /*03a4*/ 	.word	0xffffffff


	//   ....[151]....
        /*03a8*/ 	.word	0x0500000f


	//   ....[152]....
        /*03ac*/ 	.word	0x0500000f


	//   ....[153]....
        /*03b0*/ 	.word	0x0500000f


	//   ....[154]....
        /*03b4*/ 	.word	0x0500000f


	//   ....[155]....
        /*03b8*/ 	.word	0x0500000f


	//   ....[156]....
        /*03bc*/ 	.word	0x0500000f


	//   ....[157]....
        /*03c0*/ 	.word	0x0500000f


	//   ....[158]....
        /*03c4*/ 	.word	0x0500000f


	//   ....[159]....
        /*03c8*/ 	.word	0x0500000f


	//   ....[160]....
        /*03cc*/ 	.word	0x0500000f


	//   ....[161]....
        /*03d0*/ 	.word	0x0500000f


	//   ....[162]....
        /*03d4*/ 	.word	0x0500000f


	//   ....[163]....
        /*03d8*/ 	.word	0x0500000f


	//   ....[164]....
        /*03dc*/ 	.word	0x0500000f


	//   ....[165]....
        /*03e0*/ 	.word	0x0500000f


	//   ....[166]....
        /*03e4*/ 	.word	0x0500000f


	//   ....[167]....
        /*03e8*/ 	.word	0x0500000f


	//   ....[168]....
        /*03ec*/ 	.word	0x0500000f


	//   ....[169]....
        /*03f0*/ 	.word	0x0500000f


	//   ....[170]....
        /*03f4*/ 	.word	0x0500000f


	//   ....[171]....
        /*03f8*/ 	.word	0x0500000f


	//   ....[172]....
        /*03fc*/ 	.word	0x0500000f


	//   ....[173]....
        /*0400*/ 	.word	0x0500000f


	//   ....[174]....
        /*0404*/ 	.word	0x0500000f


	//   ....[175]....
        /*0408*/ 	.word	0x0500000f


	//   ....[176]....
        /*040c*/ 	.word	0x0500000f


	//   ....[177]....
        /*0410*/ 	.word	0x0500000f


	//   ....[178]....
        /*0414*/ 	.word	0x0500000f


	//   ....[179]....
        /*0418*/ 	.word	0x0500000f


	//   ....[180]....
        /*041c*/ 	.word	0x0500000f


	//   ....[181]....
        /*0420*/ 	.word	0x0500000f


	//   ....[182]....
        /*0424*/ 	.word	0x0500000f


	//   ....[183]....
        /*0428*/ 	.word	0x0500000f


	//   ....[184]....
        /*042c*/ 	.word	0x0500000f


	//   ....[185]....
        /*0430*/ 	.word	0x0500000f


	//   ....[186]....
        /*0434*/ 	.word	0x0500000f


	//   ....[187]....
        /*0438*/ 	.word	0x0500000f


	//   ....[188]....
        /*043c*/ 	.word	0x0500000f


	//   ....[189]....
        /*0440*/ 	.word	0x0500000f


	//   ....[190]....
        /*0444*/ 	.word	0x0500000f


	//   ....[191]....
        /*0448*/ 	.word	0x0500000f


	//   ....[192]....
        /*044c*/ 	.word	0x0500000f


	//   ....[193]....
        /*0450*/ 	.word	0x0500000f


	//   ....[194]....
        /*0454*/ 	.word	0x0500000f


	//   ....[195]....
        /*0458*/ 	.word	0x0500000f


	//   ....[196]....
        /*045c*/ 	.word	0x0500000f


	//   ....[197]....
        /*0460*/ 	.word	0x0500000f


	//   ....[198]....
        /*0464*/ 	.word	0x0500000f


	//   ....[199]....
        /*0468*/ 	.word	0x0500000f


	//   ....[200]....
        /*046c*/ 	.word	0x0500000f


	//   ....[201]....
        /*0470*/ 	.word	0x0500000f


	//   ....[202]....
        /*0474*/ 	.word	0x0500000f


	//   ....[203]....
        /*0478*/ 	.word	0x0500000f


	//   ....[204]....
        /*047c*/ 	.word	0x0500000f


	//   ....[205]....
        /*0480*/ 	.word	0x0500000f


	//   ....[206]....
        /*0484*/ 	.word	0x0500000f


	//   ....[207]....
        /*0488*/ 	.word	0x0500000f


	//   ....[208]....
        /*048c*/ 	.word	0x0500000f


	//   ....[209]....
        /*0490*/ 	.word	0x0500000f


	//   ....[210]....
        /*0494*/ 	.word	0x0500000f


	//   ....[211]....
        /*0498*/ 	.word	0x0500000f


	//   ....[212]....
        /*049c*/ 	.word	0x0500000f


	//   ....[213]....
        /*04a0*/ 	.word	0x0500000f


	//   ....[214]....
        /*04a4*/ 	.word	0x0500000f


	//   ....[215]....
        /*04a8*/ 	.word	0x0500000f


	//   ....[216]....
        /*04ac*/ 	.word	0x0500000f


	//   ....[217]....
        /*04b0*/ 	.word	0x0500000f


	//   ....[218]....
        /*04b4*/ 	.word	0x0500000f


	//   ....[219]....
        /*04b8*/ 	.word	0x0500000f


	//   ....[220]....
        /*04bc*/ 	.word	0x0500000f


	//   ....[221]....
        /*04c0*/ 	.word	0x0500000f


	//   ....[222]....
        /*04c4*/ 	.word	0x0500000f


	//   ....[223]....
        /*04c8*/ 	.word	0x0500000f


	//   ....[224]....
        /*04cc*/ 	.word	0x0500000f


	//   ....[225]....
        /*04d0*/ 	.word	0x0500000f


	//   ....[226]....
        /*04d4*/ 	.word	0x0500000f


	//   ....[227]....
        /*04d8*/ 	.word	0x0500000f


	//   ....[228]....
        /*04dc*/ 	.word	0x0500000f


	//   ....[229]....
        /*04e0*/ 	.word	0x0500000f


	//   ....[230]....
        /*04e4*/ 	.word	0x0500000f


	//   ....[231]....
        /*04e8*/ 	.word	0x0500000f


	//   ....[232]....
        /*04ec*/ 	.word	0x0500000f


	//   ....[233]....
        /*04f0*/ 	.word	0x0500000f


	//   ....[234]....
        /*04f4*/ 	.word	0x0500000f


	//----- nvinfo : EIATTR_COOP_GROUP_INSTR_OFFSETS
	.align		4
.L_549:
        /*04f8*/ 	.byte	0x04, 0x28
        /*04fa*/ 	.short	(.L_551 - .L_550)


	//   ....[0]....
.L_550:
        /*04fc*/ 	.word	0x00000080


	//   ....[1]....
        /*0500*/ 	.word	0x00000090


	//   ....[2]....
        /*0504*/ 	.word	0x000002d0


	//   ....[3]....
        /*0508*/ 	.word	0x00000430


	//   ....[4]....
        /*050c*/ 	.word	0x00000550


	//   ....[5]....
        /*0510*/ 	.word	0x000006b0


	//   ....[6]....
        /*0514*/ 	.word	0x00001e70


	//   ....[7]....
        /*0518*/ 	.word	0x000024f0


	//   ....[8]....
        /*051c*/ 	.word	0x00002520


	//   ....[9]....
        /*0520*/ 	.word	0x00002a30


	//   ....[10]....
        /*0524*/ 	.word	0x00002ae0


	//   ....[11]....
        /*0528*/ 	.word	0x00003170


	//   ....[12]....
        /*052c*/ 	.word	0x000031f0


	//   ....[13]....
        /*0530*/ 	.word	0x00004280


	//   ....[14]....
        /*0534*/ 	.word	0x00004290


	//   ....[15]....
        /*0538*/ 	.word	0x00004a90


	//   ....[16]....
        /*053c*/ 	.word	0x00004b70


	//   ....[17]....
        /*0540*/ 	.word	0x00004eb0


	//   ....[18]....
        /*0544*/ 	.word	0x00005080


	//   ....[19]....
        /*0548*/ 	.word	0x000068a0


	//   ....[20]....
        /*054c*/ 	.word	0x000068c0


	//   ....[21]....
        /*0550*/ 	.word	0x00006fd0


	//   ....[22]....
        /*0554*/ 	.word	0x000071a0


	//   ....[23]....
        /*0558*/ 	.word	0x00008150


	//   ....[24]....
        /*055c*/ 	.word	0x000081c0


	//   ....[25]....
        /*0560*/ 	.word	0x00008230


	//   ....[26]....
        /*0564*/ 	.word	0x00008250


	//   ....[27]....
        /*0568*/ 	.word	0x00009d10


	//   ....[28]....
        /*056c*/ 	.word	0x00009d30


	//   ....[29]....
        /*0570*/ 	.word	0x00009d40


	//   ....[30]....
        /*0574*/ 	.word	0x00009d50


	//   ....[31]....
        /*0578*/ 	.word	0x0000a800


	//   ....[32]....
        /*057c*/ 	.word	0x0000a820


	//   ....[33]....
        /*0580*/ 	.word	0x0000a9d0


	//   ....[34]....
        /*0584*/ 	.word	0x0000a9f0


	//   ....[35]....
        /*0588*/ 	.word	0x0000ab30


	//   ....[36]....
        /*058c*/ 	.word	0x0000ab50


	//   ....[37]....
        /*0590*/ 	.word	0x0000aca0


	//   ....[38]....
        /*0594*/ 	.word	0x0000acc0


	//   ....[39]....
        /*0598*/ 	.word	0x0000b250


	//   ....[40]....
        /*059c*/ 	.word	0x0000b280


	//   ....[41]....
        /*05a0*/ 	.word	0x0000bb40


	//   ....[42]....
        /*05a4*/ 	.word	0x0000bb50


	//   ....[43]....
        /*05a8*/ 	.word	0x0000cda0


	//   ....[44]....
        /*05ac*/ 	.word	0x0000cdd0


	//   ....[45]....
        /*05b0*/ 	.word	0x0000cf40


	//   ....[46]....
        /*05b4*/ 	.word	0x0000cf60


	//   ....[47]....
        /*05b8*/ 	.word	0x0000d0a0


	//   ....[48]....
        /*05bc*/ 	.word	0x0000d0c0


	//   ....[49]....
        /*05c0*/ 	.word	0x0000d210


	//   ....[50]....
        /*05c4*/ 	.word	0x0000d230


	//   ....[51]....
        /*05c8*/ 	.word	0x0000d410


	//   ....[52]....
        /*05cc*/ 	.word	0x0000d600


	//   ....[53]....
        /*05d0*/ 	.word	0x0000d630


	//   ....[54]....
        /*05d4*/ 	.word	0x0000d660


	//   ....[55]....
        /*05d8*/ 	.word	0x0000d690


	//   ....[56]....
        /*05dc*/ 	.word	0x0000d6c0


	//   ....[57]....
        /*05e0*/ 	.word	0x0000d6f0


	//   ....[58]....
        /*05e4*/ 	.word	0x0000d860


	//   ....[59]....
        /*05e8*/ 	.word	0x0000d890


	//   ....[60]....
        /*05ec*/ 	.word	0x0000d8c0


	//   ....[61]....
        /*05f0*/ 	.word	0x0000d8f0


	//   ....[62]....
        /*05f4*/ 	.word	0x0000d920


	//   ....[63]....
        /*05f8*/ 	.word	0x0000d950


	//   ....[64]....
        /*05fc*/ 	.word	0x0000d9e0


	//   ....[65]....
        /*0600*/ 	.word	0x0000da10


	//   ....[66]....
        /*0604*/ 	.word	0x0000da20


	//   ....[67]....
        /*0608*/ 	.word	0x0000da60


	//   ....[68]....
        /*060c*/ 	.word	0x0000f920


	//   ....[69]....
        /*0610*/ 	.word	0x0000f940


	//   ....[70]....
        /*0614*/ 	.word	0x0000f9d0


	//   ....[71]....
        /*0618*/ 	.word	0x0000f9f0


	//   ....[72]....
        /*061c*/ 	.word	0x0000fa70


	//   ....[73]....
        /*0620*/ 	.word	0x0000fa90


	//   ....[74]....
        /*0624*/ 	.word	0x0000fb10


	//   ....[75]....
        /*0628*/ 	.word	0x0000fb30


	//   ....[76]....
        /*062c*/ 	.word	0x0000fbb0


	//   ....[77]....
        /*0630*/ 	.word	0x0000fbd0


	//   ....[78]....
        /*0634*/ 	.word	0x0000fbe0


	//   ....[79]....
        /*0638*/ 	.word	0x0000fbf0


	//   ....[80]....
        /*063c*/ 	.word	0x000103f0


	//   ....[81]....
        /*0640*/ 	.word	0x00010420


	//   ....[82]....
        /*0644*/ 	.word	0x00010450


	//   ....[83]....
        /*0648*/ 	.word	0x000104e0


	//   ....[84]....
        /*064c*/ 	.word	0x000104f0


	//   ....[85]....
        /*0650*/ 	.word	0x00010580


	//   ....[86]....
        /*0654*/ 	.word	0x00010590


	//   ....[87]....
        /*0658*/ 	.word	0x00010620


	//   ....[88]....
        /*065c*/ 	.word	0x00010630


	//   ....[89]....
        /*0660*/ 	.word	0x000106c0


	//   ....[90]....
        /*0664*/ 	.word	0x000106d0


	//   ....[91]....
        /*0668*/ 	.word	0x00010760


	//   ....[92]....
        /*066c*/ 	.word	0x00010770


	//   ....[93]....
        /*0670*/ 	.word	0x000107f0


	//   ....[94]....
        /*0674*/ 	.word	0x00010800


	//   ....[95]....
        /*0678*/ 	.word	0x00010810


	//   ....[96]....
        /*067c*/ 	.word	0x00010c70


	//   ....[97]....
        /*0680*/ 	.word	0x00010ca0


	//   ....[98]....
        /*0684*/ 	.word	0x00010cf0


	//   ....[99]....
        /*0688*/ 	.word	0x00010da0


	//   ....[100]....
        /*068c*/ 	.word	0x00010dc0


	//   ....[101]....
        /*0690*/ 	.word	0x00010e70


	//   ....[102]....
        /*0694*/ 	.word	0x00010e80


	//   ....[103]....
        /*0698*/ 	.word	0x00010eb0


	//   ....[104]....
        /*069c*/ 	.word	0x00010f40


	//   ....[105]....
        /*06a0*/ 	.word	0x00010fe0


	//   ....[106]....
        /*06a4*/ 	.word	0x00011000


	//   ....[107]....
        /*06a8*/ 	.word	0x00011010


	//   ....[108]....
        /*06ac*/ 	.word	0x00011730


	//   ....[109]....
        /*06b0*/ 	.word	0x00011750


	//   ....[110]....
        /*06b4*/ 	.word	0x00011760


	//   ....[111]....
        /*06b8*/ 	.word	0x000117a0


	//   ....[112]....
        /*06bc*/ 	.word	0x000117b0


	//   ....[113]....
        /*06c0*/ 	.word	0x000117f0


	//   ....[114]....
        /*06c4*/ 	.word	0x00011800


	//   ....[115]....
        /*06c8*/ 	.word	0x00011840


	//   ....[116]....
        /*06cc*/ 	.word	0x00011850


	//   ....[117]....
        /*06d0*/ 	.word	0x00011890


	//   ....[118]....
        /*06d4*/ 	.word	0x000118a0


	//   ....[119]....
        /*06d8*/ 	.word	0x000118b0


	//   ....[120]....
        /*06dc*/ 	.word	0x00011c00


	//   ....[121]....
        /*06e0*/ 	.word	0x00011c20


	//   ....[122]....
        /*06e4*/ 	.word	0x00011c30


	//   ....[123]....
        /*06e8*/ 	.word	0x00011c40


	//   ....[124]....
        /*06ec*/ 	.word	0x00011c50


	//   ....[125]....
        /*06f0*/ 	.word	0x00011c70


	//   ....[126]....
        /*06f4*/ 	.word	0x00011ce0


	//   ....[127]....
        /*06f8*/ 	.word	0x00011d10


	//   ....[128]....
        /*06fc*/ 	.word	0x00011d20


	//   ....[129]....
        /*0700*/ 	.word	0x00011d90


	//   ....[130]....
        /*0704*/ 	.word	0x00011da0


	//   ....[131]....
        /*0708*/ 	.word	0x00011ea0


	//   ....[132]....
        /*070c*/ 	.word	0x00012390


	//   ....[133]....
        /*0710*/ 	.word	0x000123c0


	//   ....[134]....
        /*0714*/ 	.word	0x00012420


	//   ....[135]....
        /*0718*/ 	.word	0x00012450


	//   ....[136]....
        /*071c*/ 	.word	0x00012480


	//   ....[137]....
        /*0720*/ 	.word	0x000124b0


	//   ....[138]....
        /*0724*/ 	.word	0x000124e0


	//   ....[139]....
        /*0728*/ 	.word	0x00012510


	//   ....[140]....
        /*072c*/ 	.word	0x000126b0


	//   ....[141]....
        /*0730*/ 	.word	0x000126e0


	//   ....[142]....
        /*0734*/ 	.word	0x00012710


	//   ....[143]....
        /*0738*/ 	.word	0x00012740


	//   ....[144]....
        /*073c*/ 	.word	0x00012770


	//   ....[145]....
        /*0740*/ 	.word	0x000127a0


	//   ....[146]....
        /*0744*/ 	.word	0x00012860


	//   ....[147]....
        /*0748*/ 	.word	0x00012880


	//   ....[148]....
        /*074c*/ 	.word	0x000128a0


	//   ....[149]....
        /*0750*/ 	.word	0x00012900


	//   ....[150]....
        /*0754*/ 	.word	0x00013320


	//   ....[151]....
        /*0758*/ 	.word	0x000138c0


	//   ....[152]....
        /*075c*/ 	.word	0x000139b0


	//   ....[153]....
        /*0760*/ 	.word	0x00013a50


	//   ....[154]....
        /*0764*/ 	.word	0x00013ab0


	//   ....[155]....
        /*0768*/ 	.word	0x00013ba0


	//   ....[156]....
        /*076c*/ 	.word	0x00013c10


	//   ....[157]....
        /*0770*/ 	.word	0x00013d00


	//   ....[158]....
        /*0774*/ 	.word	0x00013d70


	//   ....[159]....
        /*0778*/ 	.word	0x00013e60


	//   ....[160]....
        /*077c*/ 	.word	0x00013ed0


	//   ....[161]....
        /*0780*/ 	.word	0x00013fc0


	//   ....[162]....
        /*0784*/ 	.word	0x00014030


	//   ....[163]....
        /*0788*/ 	.word	0x000140d0


	//   ....[164]....
        /*078c*/ 	.word	0x000141c0


	//   ....[165]....
        /*0790*/ 	.word	0x00014230


	//   ....[166]....
        /*0794*/ 	.word	0x00014290


	//   ....[167]....
        /*0798*/ 	.word	0x00014380


	//   ....[168]....
        /*079c*/ 	.word	0x000143e0


	//   ....[169]....
        /*07a0*/ 	.word	0x000144e0


	//   ....[170]....
        /*07a4*/ 	.word	0x00014540


	//   ....[171]....
        /*07a8*/ 	.word	0x00014640


	//   ....[172]....
        /*07ac*/ 	.word	0x000146a0


	//   ....[173]....
        /*07b0*/ 	.word	0x000147a0


	//   ....[174]....
        /*07b4*/ 	.word	0x00014800


	//   ....[175]....
        /*07b8*/ 	.word	0x00014900


	//   ....[176]....
        /*07bc*/ 	.word	0x00014960


	//   ....[177]....
        /*07c0*/ 	.word	0x00014a60


	//   ....[178]....
        /*07c4*/ 	.word	0x00014ac0


	//   ....[179]....
        /*07c8*/ 	.word	0x00014ba0


	//   ....[180]....
        /*07cc*/ 	.word	0x00014cd0


	//   ....[181]....
        /*07d0*/ 	.word	0x00014db0


	//   ....[182]....
        /*07d4*/ 	.word	0x00014e60


	//   ....[183]....
        /*07d8*/ 	.word	0x00014f70


	//   ....[184]....
        /*07dc*/ 	.word	0x00014fd0


	//   ....[185]....
        /*07e0*/ 	.word	0x000150e0


	//   ....[186]....
        /*07e4*/ 	.word	0x00015140


	//   ....[187]....
        /*07e8*/ 	.word	0x00015250


	//   ....[188]....
        /*07ec*/ 	.word	0x000152b0


	//   ....[189]....
        /*07f0*/ 	.word	0x000153c0


	//   ....[190]....
        /*07f4*/ 	.word	0x00015420


	//   ....[191]....
        /*07f8*/ 	.word	0x000154e0


	//   ....[192]....
        /*07fc*/ 	.word	0x00015640


	//   ....[193]....
        /*0800*/ 	.word	0x000156e0


	//   ....[194]....
        /*0804*/ 	.word	0x00015740


	//   ....[195]....
        /*0808*/ 	.word	0x000157f0


	//   ....[196]....
        /*080c*/ 	.word	0x00015850


	//   ....[197]....
        /*0810*/ 	.word	0x00015900


	//   ....[198]....
        /*0814*/ 	.word	0x00015960


	//   ....[199]....
        /*0818*/ 	.word	0x00015a10


	//   ....[200]....
        /*081c*/ 	.word	0x00015a70


	//   ....[201]....
        /*0820*/ 	.word	0x00015b20


	//   ....[202]....
        /*0824*/ 	.word	0x00015b80


	//   ....[203]....
        /*0828*/ 	.word	0x00015c30


	//   ....[204]....
        /*082c*/ 	.word	0x00015d10


	//   ....[205]....
        /*0830*/ 	.word	0x00015db0


	//   ....[206]....
        /*0834*/ 	.word	0x00015e10


	//   ....[207]....
        /*0838*/ 	.word	0x00015ee0


	//   ....[208]....
        /*083c*/ 	.word	0x00015f40


	//   ....[209]....
        /*0840*/ 	.word	0x00016010


	//   ....[210]....
        /*0844*/ 	.word	0x00016070


	//   ....[211]....
        /*0848*/ 	.word	0x00016150


	//   ....[212]....
        /*084c*/ 	.word	0x000161b0


	//   ....[213]....
        /*0850*/ 	.word	0x00016280


	//   ....[214]....
        /*0854*/ 	.word	0x000162e0


	//   ....[215]....
        /*0858*/ 	.word	0x000163b0


	//   ....[216]....
        /*085c*/ 	.word	0x00016440


	//   ....[217]....
        /*0860*/ 	.word	0x000164e0


	//   ....[218]....
        /*0864*/ 	.word	0x00016660


	//   ....[219]....
        /*0868*/ 	.word	0x000166d0


	//   ....[220]....
        /*086c*/ 	.word	0x00016740


	//   ....[221]....
        /*0870*/ 	.word	0x000167b0


	//   ....[222]....
        /*0874*/ 	.word	0x00016820


	//   ....[223]....
        /*0878*/ 	.word	0x000168a0


	//   ....[224]....
        /*087c*/ 	.word	0x00016920


	//   ....[225]....
        /*0880*/ 	.word	0x000169b0


	//   ....[226]....
        /*0884*/ 	.word	0x00016a20


	//   ....[227]....
        /*0888*/ 	.word	0x00016a90


	//   ....[228]....
        /*088c*/ 	.word	0x00016b00


	//   ....[229]....
        /*0890*/ 	.word	0x00016b80


	//   ....[230]....
        /*0894*/ 	.word	0x00016bf0


	//   ....[231]....
        /*0898*/ 	.word	0x00016c80


	//   ....[232]....
        /*089c*/ 	.word	0x00016ce0


	//   ....[233]....
        /*08a0*/ 	.word	0x00016d70


	//   ....[234]....
        /*08a4*/ 	.word	0x00016ea0


	//----- nvinfo : EIATTR_REG_RECONFIG
	.align		4
.L_551:
        /*08a8*/ 	.byte	0x01, 0x54
	.zero		2


	//----- nvinfo : EIATTR_SYSCALL_OFFSETS
	.align		4
        /*08ac*/ 	.byte	0x04, 0x46
        /*08ae*/ 	.short	(.L_553 - .L_552)


	//   ....[0]....
.L_552:
        /*08b0*/ 	.word	0x00001ff0


	//   ....[1]....
        /*08b4*/ 	.word	0x0000ef60


	//   ....[2]....
        /*08b8*/ 	.word	0x0000f0b0


	//   ....[3]....
        /*08bc*/ 	.word	0x0000f1a0


	//   ....[4]....
        /*08c0*/ 	.word	0x00010060


	//----- nvinfo : EIATTR_MBARRIER_INSTR_OFFSETS
	.align		4
.L_553:
        /*08c4*/ 	.byte	0x04, 0x39
        /*08c6*/ 	.short	(.L_555 - .L_554)


	//   ....[0]....
.L_554:
        /*08c8*/ 	.word	0x00000180
        /*08cc*/ 	.word	0x000000ff
        /*08d0*/ 	.word	0x00022800
        /*08d4*/ 	.short	0x0100
        /*08d6*/ 	.byte	0x08
	.zero		1


	//   ....[1]....
        /*08d8*/ 	.word	0x00000190
        /*08dc*/ 	.word	0x000000ff
        /*08e0*/ 	.word	0x00022820
        /*08e4*/ 	.short	0x0100
        /*08e6*/ 	.byte	0x08
	.zero		1


	//   ....[2]....
        /*08e8*/ 	.word	0x00000280
        /*08ec*/ 	.word	0x000000ff
        /*08f0*/ 	.word	0x00022830
        /*08f4*/ 	.short	0x0100
        /*08f6*/ 	.byte	0x08
	.zero		1


	//   ....[3]....
        /*08f8*/ 	.word	0x00000290
        /*08fc*/ 	.word	0x000000ff
        /*0900*/ 	.word	0x00022840
        /*0904*/ 	.short	0x0100
        /*0906*/ 	.byte	0x08
	.zero		1


	//   ....[4]....
        /*0908*/ 	.word	0x000002a0
        /*090c*/ 	.word	0x000000ff
        /*0910*/ 	.word	0x00022838
        /*0914*/ 	.short	0x0100
        /*0916*/ 	.byte	0x08
	.zero		1


	//   ....[5]....
        /*0918*/ 	.word	0x000002b0
        /*091c*/ 	.word	0x000000ff
        /*0920*/ 	.word	0x00022848
        /*0924*/ 	.short	0x0100
        /*0926*/ 	.byte	0x08
	.zero		1


	//   ....[6]....
        /*0928*/ 	.word	0x000003e0
        /*092c*/ 	.word	0x000000ff
        /*0930*/ 	.word	0x00022850
        /*0934*/ 	.short	0x0100
        /*0936*/ 	.byte	0x08
	.zero		1


	//   ....[7]....
        /*0938*/ 	.word	0x000003f0
        /*093c*/ 	.word	0x000000ff
        /*0940*/ 	.word	0x00022860
        /*0944*/ 	.short	0x0100
        /*0946*/ 	.byte	0x08
	.zero		1


	//   ....[8]....
        /*0948*/ 	.word	0x00000400
        /*094c*/ 	.word	0x000000ff
        /*0950*/ 	.word	0x00022858
        /*0954*/ 	.short	0x0100
        /*0956*/ 	.byte	0x08
	.zero		1


	//   ....[9]....
        /*0958*/ 	.word	0x00000410
        /*095c*/ 	.word	0x000000ff
        /*0960*/ 	.word	0x00022868
        /*0964*/ 	.short	0x0100
        /*0966*/ 	.byte	0x08
	.zero		1


	//   ....[10]....
        /*0968*/ 	.word	0x00000500
        /*096c*/ 	.word	0x000000ff
        /*0970*/ 	.word	0x00022870
        /*0974*/ 	.short	0x0100
        /*0976*/ 	.byte	0x06
	.zero		1


	//   ....[11]....
        /*0978*/ 	.word	0x00000510
        /*097c*/ 	.word	0x000000ff
        /*0980*/ 	.word	0x00022880
        /*0984*/ 	.short	0x0100
        /*0986*/ 	.byte	0x06
	.zero		1


	//   ....[12]....
        /*0988*/ 	.word	0x00000520
        /*098c*/ 	.word	0x000000ff
        /*0990*/ 	.word	0x00022878
        /*0994*/ 	.short	0x0100
        /*0996*/ 	.byte	0x06
	.zero		1


	//   ....[13]....
        /*0998*/ 	.word	0x00000530
        /*099c*/ 	.word	0x000000ff
        /*09a0*/ 	.word	0x00022888
        /*09a4*/ 	.short	0x0100
        /*09a6*/ 	.byte	0x06
	.zero		1


	//   ....[14]....
        /*09a8*/ 	.word	0x00000660
        /*09ac*/ 	.word	0x000000ff
        /*09b0*/ 	.word	0x00022890
        /*09b4*/ 	.short	0x0100
        /*09b6*/ 	.byte	0x08
	.zero		1


	//   ....[15]....
        /*09b8*/ 	.word	0x00000670
        /*09bc*/ 	.word	0x000000ff
        /*09c0*/ 	.word	0x000228a0
        /*09c4*/ 	.short	0x0100
        /*09c6*/ 	.byte	0x08
	.zero		1


	//   ....[16]....
        /*09c8*/ 	.word	0x00000680
        /*09cc*/ 	.word	0x000000ff
        /*09d0*/ 	.word	0x00022898
        /*09d4*/ 	.short	0x0100
        /*09d6*/ 	.byte	0x08
	.zero		1


	//   ....[17]....
        /*09d8*/ 	.word	0x00000690
        /*09dc*/ 	.word	0x000000ff
        /*09e0*/ 	.word	0x000228a8
        /*09e4*/ 	.short	0x0100
        /*09e6*/ 	.byte	0x08
	.zero		1


	//   ....[18]....
        /*09e8*/ 	.word	0x000007d0
        /*09ec*/ 	.word	0x000000ff
        /*09f0*/ 	.word	0x000228b0
        /*09f4*/ 	.short	0x0100
        /*09f6*/ 	.byte	0x08
	.zero		1


	//   ....[19]....
        /*09f8*/ 	.word	0x000007e0
        /*09fc*/ 	.word	0x000000ff
        /*0a00*/ 	.word	0x000228c0
        /*0a04*/ 	.short	0x0100
        /*0a06*/ 	.byte	0x08
	.zero		1


	//   ....[20]....
        /*0a08*/ 	.word	0x000007f0
        /*0a0c*/ 	.word	0x000000ff
        /*0a10*/ 	.word	0x000228b8
        /*0a14*/ 	.short	0x0100
        /*0a16*/ 	.byte	0x08
	.zero		1


	//   ....[21]....
        /*0a18*/ 	.word	0x00000800
        /*0a1c*/ 	.word	0x000000ff
        /*0a20*/ 	.word	0x000228c8
        /*0a24*/ 	.short	0x0100
        /*0a26*/ 	.byte	0x08
	.zero		1


	//   ....[22]....
        /*0a28*/ 	.word	0x000020a0
        /*0a2c*/ 	.word	0x00000007
        /*0a30*/ 	.word	0x00022800
        /*0a34*/ 	.short	0x010a
        /*0a36*/ 	.byte	0x3f
	.zero		1


	//   ....[23]....
        /*0a38*/ 	.word	0x00002170
        /*0a3c*/ 	.word	0x000000ff
        /*0a40*/ 	.word	0x00022830
        /*0a44*/ 	.short	0x010a
        /*0a46*/ 	.byte	0x16
	.zero		1


	//   ....[24]....
        /*0a48*/ 	.word	0x000021b0
        /*0a4c*/ 	.word	0x000000ff
        /*0a50*/ 	.word	0x00022830
        /*0a54*/ 	.short	0x010a
        /*0a56*/ 	.byte	0x16
	.zero		1


	//   ....[25]....
        /*0a58*/ 	.word	0x00002570
        /*0a5c*/ 	.word	0x000000ff
        /*0a60*/ 	.word	0x00000000
        /*0a64*/ 	.short	0x0101
        /*0a66*/ 	.byte	0x06
	.zero		1


	//   ....[26]....
        /*0a68*/ 	.word	0x000039e0
        /*0a6c*/ 	.word	0x000000ff
        /*0a70*/ 	.word	0x00022850
        /*0a74*/ 	.short	0x010a
        /*0a76*/ 	.byte	0x16
	.zero		1


	//   ....[27]....
        /*0a78*/ 	.word	0x00003a20
        /*0a7c*/ 	.word	0x000000ff
        /*0a80*/ 	.word	0x00022850
        /*0a84*/ 	.short	0x010a
        /*0a86*/ 	.byte	0x16
	.zero		1


	//   ....[28]....
        /*0a88*/ 	.word	0x00003de0
        /*0a8c*/ 	.word	0x000000ff
        /*0a90*/ 	.word	0x00000000
        /*0a94*/ 	.short	0x0101
        /*0a96*/ 	.byte	0x16
	.zero		1


	//   ....[29]....
        /*0a98*/ 	.word	0x00003f40
        /*0a9c*/ 	.word	0x000000ff
        /*0aa0*/ 	.word	0x00022830
        /*0aa4*/ 	.short	0x010a
        /*0aa6*/ 	.byte	0x17
	.zero		1


	//   ....[30]....
        /*0aa8*/ 	.word	0x00003f80
        /*0aac*/ 	.word	0x000000ff
        /*0ab0*/ 	.word	0x00022830
        /*0ab4*/ 	.short	0x010a
        /*0ab6*/ 	.byte	0x17
	.zero		1


	//   ....[31]....
        /*0ab8*/ 	.word	0x00004260
        /*0abc*/ 	.word	0x000000ff
        /*0ac0*/ 	.word	0x00000000
        /*0ac4*/ 	.short	0x0101
        /*0ac6*/ 	.byte	0x06
	.zero		1


	//   ....[32]....
        /*0ac8*/ 	.word	0x00006020
        /*0acc*/ 	.word	0x000000ff
        /*0ad0*/ 	.word	0x00022850
        /*0ad4*/ 	.short	0x010a
        /*0ad6*/ 	.byte	0x17
	.zero		1


	//   ....[33]....
        /*0ad8*/ 	.word	0x00006060
        /*0adc*/ 	.word	0x000000ff
        /*0ae0*/ 	.word	0x00022850
        /*0ae4*/ 	.short	0x010a
        /*0ae6*/ 	.byte	0x17
	.zero		1


	//   ....[34]....
        /*0ae8*/ 	.word	0x00006390
        /*0aec*/ 	.word	0x000000ff
        /*0af0*/ 	.word	0x00000000
        /*0af4*/ 	.short	0x0101
        /*0af6*/ 	.byte	0x17
	.zero		1


	//   ....[35]....
        /*0af8*/ 	.word	0x000064e0
        /*0afc*/ 	.word	0x000000ff
        /*0b00*/ 	.word	0x00022830
        /*0b04*/ 	.short	0x010a
        /*0b06*/ 	.byte	0x17
	.zero		1


	//   ....[36]....
        /*0b08*/ 	.word	0x00006520
        /*0b0c*/ 	.word	0x000000ff
        /*0b10*/ 	.word	0x00022830
        /*0b14*/ 	.short	0x010a
        /*0b16*/ 	.byte	0x17
	.zero		1


	//   ....[37]....
        /*0b18*/ 	.word	0x00006750
        /*0b1c*/ 	.word	0x000000ff
        /*0b20*/ 	.word	0x00000000
        /*0b24*/ 	.short	0x0101
        /*0b26*/ 	.byte	0x06
	.zero		1


	//   ....[38]....
        /*0b28*/ 	.word	0x00007dc0
        /*0b2c*/ 	.word	0x000000ff
        /*0b30*/ 	.word	0x00022850
        /*0b34*/ 	.short	0x010a
        /*0b36*/ 	.byte	0x17
	.zero		1


	//   ....[39]....
        /*0b38*/ 	.word	0x00007e00
        /*0b3c*/ 	.word	0x000000ff
        /*0b40*/ 	.word	0x00022850
        /*0b44*/ 	.short	0x010a
        /*0b46*/ 	.byte	0x17
	.zero		1


	//   ....[40]....
        /*0b48*/ 	.word	0x00008130
        /*0b4c*/ 	.word	0x000000ff
        /*0b50*/ 	.word	0x00000000
        /*0b54*/ 	.short	0x0101
        /*0b56*/ 	.byte	0x17
	.zero		1


	//   ....[41]....
        /*0b58*/ 	.word	0x0000a830
        /*0b5c*/ 	.word	0x000000ff
        /*0b60*/ 	.word	0x00000000
        /*0b64*/ 	.short	0x0101
        /*0b66*/ 	.byte	0x08
	.zero		1


	//   ....[42]....
        /*0b68*/ 	.word	0x0000b040
        /*0b6c*/ 	.word	0x000000ff
        /*0b70*/ 	.word	0x00000000
        /*0b74*/ 	.short	0x0101
        /*0b76*/ 	.byte	0x08
	.zero		1


	//   ....[43]....
        /*0b78*/ 	.word	0x0000f6c0
        /*0b7c*/ 	.word	0x00000021
        /*0b80*/ 	.word	0x00022840
        /*0b84*/ 	.short	0x010a
        /*0b86*/ 	.byte	0x3f
	.zero		1


	//   ....[44]....
        /*0b88*/ 	.word	0x0000fcf0
        /*0b8c*/ 	.word	0x00000021
        /*0b90*/ 	.word	0x00022830
        /*0b94*/ 	.short	0x0107
        /*0b96*/ 	.byte	0x3f
	.zero		1


	//   ....[45]....
        /*0b98*/ 	.word	0x0000fdd0
        /*0b9c*/ 	.word	0x00000021
        /*0ba0*/ 	.word	0x00022830
        /*0ba4*/ 	.short	0x0101
        /*0ba6*/ 	.byte	0x3f
	.zero		1


	//   ....[46]....
        /*0ba8*/ 	.word	0x00010910
        /*0bac*/ 	.word	0x00000017
        /*0bb0*/ 	.word	0x00022800
        /*0bb4*/ 	.short	0x0107
        /*0bb6*/ 	.byte	0x3f
	.zero		1


	//   ....[47]....
        /*0bb8*/ 	.word	0x00010a00
        /*0bbc*/ 	.word	0x00000017
        /*0bc0*/ 	.word	0x00022800
        /*0bc4*/ 	.short	0x0101
        /*0bc6*/ 	.byte	0x3f
	.zero		1


	//   ....[48]....
        /*0bc8*/ 	.word	0x00010a20
        /*0bcc*/ 	.word	0x00000017
        /*0bd0*/ 	.word	0x00022820
        /*0bd4*/ 	.short	0x010a
        /*0bd6*/ 	.byte	0x3f
	.zero		1


	//   ....[49]....
        /*0bd8*/ 	.word	0x00010ab0
        /*0bdc*/ 	.word	0x00000021
        /*0be0*/ 	.word	0x00022860
        /*0be4*/ 	.short	0x010a
        /*0be6*/ 	.byte	0x3f
	.zero		1


	//   ....[50]....
        /*0be8*/ 	.word	0x00011190
        /*0bec*/ 	.word	0x00000021
        /*0bf0*/ 	.word	0x00022850
        /*0bf4*/ 	.short	0x0107
        /*0bf6*/ 	.byte	0x3f
	.zero		1


	//   ....[51]....
        /*0bf8*/ 	.word	0x00011260
        /*0bfc*/ 	.word	0x00000021
        /*0c00*/ 	.word	0x00022850
        /*0c04*/ 	.short	0x0101
        /*0c06*/ 	.byte	0x3f
	.zero		1


	//   ....[52]....
        /*0c08*/ 	.word	0x000115b0
        /*0c0c*/ 	.word	0x0000000a
        /*0c10*/ 	.word	0x00022840
        /*0c14*/ 	.short	0x010a
        /*0c16*/ 	.byte	0x3f
	.zero		1


	//   ....[53]....
        /*0c18*/ 	.word	0x00011960
        /*0c1c*/ 	.word	0x0000000a
        /*0c20*/ 	.word	0x00022830
        /*0c24*/ 	.short	0x0107
        /*0c26*/ 	.byte	0x3f
	.zero		1


	//   ....[54]....
        /*0c28*/ 	.word	0x00011a20
        /*0c2c*/ 	.word	0x0000000a
        /*0c30*/ 	.word	0x00022830
        /*0c34*/ 	.short	0x0101
        /*0c36*/ 	.byte	0x3f
	.zero		1


	//   ....[55]....
        /*0c38*/ 	.word	0x00011a50
        /*0c3c*/ 	.word	0x0000000a
        /*0c40*/ 	.word	0x00022860
        /*0c44*/ 	.short	0x010a
        /*0c46*/ 	.byte	0x3f
	.zero		1


	//   ....[56]....
        /*0c48*/ 	.word	0x00011f50
        /*0c4c*/ 	.word	0x0000000a
        /*0c50*/ 	.word	0x00022850
        /*0c54*/ 	.short	0x0107
        /*0c56*/ 	.byte	0x3f
	.zero		1


	//   ....[57]....
        /*0c58*/ 	.word	0x00012010
        /*0c5c*/ 	.word	0x0000000a
        /*0c60*/ 	.word	0x00022850
        /*0c64*/ 	.short	0x0101
        /*0c66*/ 	.byte	0x3f
	.zero		1


	//   ....[58]....
        /*0c68*/ 	.word	0x000132a0
        /*0c6c*/ 	.word	0x00000007
        /*0c70*/ 	.word	0x00022820
        /*0c74*/ 	.short	0x010a
        /*0c76*/ 	.byte	0x3f
	.zero		1


	//   ....[59]....
        /*0c78*/ 	.word	0x00013420
        /*0c7c*/ 	.word	0x00000005
        /*0c80*/ 	.word	0x00022840
        /*0c84*/ 	.short	0x010a
        /*0c86*/ 	.byte	0x3f
	.zero		1


	//   ....[60]....
        /*0c88*/ 	.word	0x000134c0
        /*0c8c*/ 	.word	0x00000003
        /*0c90*/ 	.word	0x00022840
        /*0c94*/ 	.short	0x010a
        /*0c96*/ 	.byte	0x3f
	.zero		1


	//   ....[61]....
        /*0c98*/ 	.word	0x00013500
        /*0c9c*/ 	.word	0x00000005
        /*0ca0*/ 	.word	0x00022860
        /*0ca4*/ 	.short	0x010a
        /*0ca6*/ 	.byte	0x3f
	.zero		1


	//   ....[62]....
        /*0ca8*/ 	.word	0x00013540
        /*0cac*/ 	.word	0x00000003
        /*0cb0*/ 	.word	0x00022860
        /*0cb4*/ 	.short	0x010a
        /*0cb6*/ 	.byte	0x3f
	.zero		1


	//   ....[63]....
        /*0cb8*/ 	.word	0x000135a0
        /*0cbc*/ 	.word	0x00000007
        /*0cc0*/ 	.word	0x00022800
        /*0cc4*/ 	.short	0x010a
        /*0cc6*/ 	.byte	0x3f
	.zero		1


	//   ....[64]....
        /*0cc8*/ 	.word	0x00013600
        /*0ccc*/ 	.word	0x00000000
        /*0cd0*/ 	.word	0x00022830
        /*0cd4*/ 	.short	0x010a
        /*0cd6*/ 	.byte	0x3f
	.zero		1


	//   ....[65]....
        /*0cd8*/ 	.word	0x00013660
        /*0cdc*/ 	.word	0x0000000a
        /*0ce0*/ 	.word	0x00022850
        /*0ce4*/ 	.short	0x010a
        /*0ce6*/ 	.byte	0x3f
	.zero		1


	//   ....[66]....
        /*0ce8*/ 	.word	0x000136c0
        /*0cec*/ 	.word	0x00000000
        /*0cf0*/ 	.word	0x00022830
        /*0cf4*/ 	.short	0x010a
        /*0cf6*/ 	.byte	0x3f
	.zero		1


	//   ....[67]....
        /*0cf8*/ 	.word	0x00013720
        /*0cfc*/ 	.word	0x00000008
        /*0d00*/ 	.word	0x00022850
        /*0d04*/ 	.short	0x010a
        /*0d06*/ 	.byte	0x3f
	.zero		1


	//   ....[68]....
        /*0d08*/ 	.word	0x00013780
        /*0d0c*/ 	.word	0x00000000
        /*0d10*/ 	.word	0x00022830
        /*0d14*/ 	.short	0x010a
        /*0d16*/ 	.byte	0x3f
	.zero		1


	//   ....[69]....
        /*0d18*/ 	.word	0x000137e0
        /*0d1c*/ 	.word	0x00000008
        /*0d20*/ 	.word	0x00022850
        /*0d24*/ 	.short	0x010a
        /*0d26*/ 	.byte	0x3f
	.zero		1


	//   ....[70]....
        /*0d28*/ 	.word	0x00013900
        /*0d2c*/ 	.word	0x00000021
        /*0d30*/ 	.word	0x00022840
        /*0d34*/ 	.short	0x010a
        /*0d36*/ 	.byte	0x3f
	.zero		1


	//   ....[71]....
        /*0d38*/ 	.word	0x00014bd0
        /*0d3c*/ 	.word	0x00000017
        /*0d40*/ 	.word	0x00022820
        /*0d44*/ 	.short	0x010a
        /*0d46*/ 	.byte	0x3f
	.zero		1


	//   ....[72]....
        /*0d48*/ 	.word	0x00014c20
        /*0d4c*/ 	.word	0x00000021
        /*0d50*/ 	.word	0x00022860
        /*0d54*/ 	.short	0x010a
        /*0d56*/ 	.byte	0x3f
	.zero		1


	//   ....[73]....
        /*0d58*/ 	.word	0x00015590
        /*0d5c*/ 	.word	0x0000000a
        /*0d60*/ 	.word	0x00022840
        /*0d64*/ 	.short	0x010a
        /*0d66*/ 	.byte	0x3f
	.zero		1


	//   ....[74]....
        /*0d68*/ 	.word	0x00015c60
        /*0d6c*/ 	.word	0x0000000a
        /*0d70*/ 	.word	0x00022860
        /*0d74*/ 	.short	0x010a
        /*0d76*/ 	.byte	0x3f
	.zero		1


	//   ....[75]....
        /*0d78*/ 	.word	0x00016dc0
        /*0d7c*/ 	.word	0x00000007
        /*0d80*/ 	.word	0x00022820
        /*0d84*/ 	.short	0x010a
        /*0d86*/ 	.byte	0x3f
	.zero		1


	//   ....[76]....
        /*0d88*/ 	.word	0x00016f60
        /*0d8c*/ 	.word	0x00000005
        /*0d90*/ 	.word	0x00022840
        /*0d94*/ 	.short	0x010a
        /*0d96*/ 	.byte	0x3f
	.zero		1


	//   ....[77]....
        /*0d98*/ 	.word	0x00016fb0
        /*0d9c*/ 	.word	0x00000003
        /*0da0*/ 	.word	0x00022840
        /*0da4*/ 	.short	0x010a
        /*0da6*/ 	.byte	0x3f
	.zero		1


	//   ....[78]....
        /*0da8*/ 	.word	0x00017000
        /*0dac*/ 	.word	0x00000005
        /*0db0*/ 	.word	0x00022860
        /*0db4*/ 	.short	0x010a
        /*0db6*/ 	.byte	0x3f
	.zero		1


	//----- nvinfo : EIATTR_NUM_MBARRIERS
	.align		4
.L_555:
        /*0db8*/ 	.byte	0x03, 0x38
        /*0dba*/ 	.short	0x0016


	//----- nvinfo : EIATTR_EXIT_INSTR_OFFSETS
	.align		4
        /*0dbc*/ 	.byte	0x04, 0x1c
        /*0dbe*/ 	.short	(.L_557 - .L_556)


	//   ....[0]....
.L_556:
        /*0dc0*/ 	.word	0x000009a0


	//   ....[1]....
        /*0dc4*/ 	.word	0x0000d3b0


	//   ....[2]....
        /*0dc8*/ 	.word	0x00013590


	//----- nvinfo : EIATTR_MAX_THREADS
	.align		4
.L_557:
        /*0dcc*/ 	.byte	0x04, 0x05
        /*0dce*/ 	.short	(.L_559 - .L_558)
.L_558:
        /*0dd0*/ 	.word	0x00000180
        /*0dd4*/ 	.word	0x00000001
        /*0dd8*/ 	.word	0x00000001


	//----- nvinfo : EIATTR_CRS_STACK_SIZE
	.align		4
.L_559:
        /*0ddc*/ 	.byte	0x04, 0x1e
        /*0dde*/ 	.short	(.L_561 - .L_560)
.L_560:
        /*0de0*/ 	.word	0x00000000


	//----- nvinfo : EIATTR_CBANK_PARAM_SIZE
	.align		4
.L_561:
        /*0de4*/ 	.byte	0x03, 0x19
        /*0de6*/ 	.short	0x0af0


	//----- nvinfo : EIATTR_PARAM_CBANK
	.align		4
        /*0de8*/ 	.byte	0x04, 0x0a
        /*0dea*/ 	.short	(.L_563 - .L_562)
	.align		4
.L_562:
        /*0dec*/ 	.word	index@(.nv.constant0._ZN7cutlass13device_kernelIN5flash11enable_sm90INS1_16FlashAttnFwdSm90INS1_25CollectiveMainloopFwdSm90ILi2EN4cute5tupleIJNS5_1CILi1EEES8_S8_EEENS6_IJNS7_ILi128EEENS7_ILi96EEENS7_ILi64EEEEEELi256ENS_6half_tEfNS_4arch4Sm90ELb1ELb0ELb0ELb1ELb1ELb0ELb0ELb1ELb0ELb1ELb1ELb0EEENS1_21CollectiveEpilogueFwdINS6_IJSA_NS7_ILi256EEESB_EEES9_SE_SG_Li256ELb1ELb1ELb1ELb0EEENS1_36VarlenDynamicPersistentTileSchedulerILi128ELi96ELi256ELi128ELb1ELb1ELb1ELb1ELb1ELb1EEEEEEEEEvNT_6ParamsE)
        /*0df0*/ 	.short	0x0210
        /*0df2*/ 	.short	0x0af0


	//----- nvinfo : EIATTR_SW_WAR
	.align		4
.L_563:
        /*0df4*/ 	.byte	0x04, 0x36
        /*0df6*/ 	.short	(.L_565 - .L_564)
.L_564:
        /*0df8*/ 	.word	0x00000008
.L_565:


//--------------------- .nv.info._ZN7cutlass13device_kernelIN5flash11enable_sm90INS1_16FlashAttnFwdSm90INS1_25CollectiveMainloopFwdSm90ILi2EN4cute5tupleIJNS5_1CILi1EEES8_S8_EEENS6_IJNS7_ILi128EEENS7_ILi96EEENS7_ILi64EEEEEELi256ENS_6half_tEfNS_4arch4Sm90ELb1ELb0ELb0ELb1ELb1ELb1ELb0ELb1ELb0ELb1ELb1ELb0EEENS1_21CollectiveEpilogueFwdINS6_IJSA_NS7_ILi256EEESB_EEES9_SE_SG_Li256ELb1ELb1ELb1ELb0EEENS1_36VarlenDynamicPersistentTileSchedulerILi128ELi96ELi256ELi128ELb1ELb1ELb1ELb1ELb1ELb1EEEEEEEEEvNT_6ParamsE --------------------------
	.section	.nv.info._ZN7cutlass13device_kernelIN5flash11enable_sm90INS1_16FlashAttnFwdSm90INS1_25CollectiveMainloopFwdSm90ILi2EN4cute5tupleIJNS5_1CILi1EEES8_S8_EEENS6_IJNS7_ILi128EEENS7_ILi96EEENS7_ILi64EEEEEELi256ENS_6half_tEfNS_4arch4Sm90ELb1ELb0ELb0ELb1ELb1ELb1ELb0ELb1ELb0ELb1ELb1ELb0EEENS1_21CollectiveEpilogueFwdINS6_IJSA_NS7_ILi256EEESB_EEES9_SE_SG_Li256ELb1ELb1ELb1ELb0EEENS1_36VarlenDynamicPersistentTileSchedulerILi128ELi96ELi256ELi128ELb1ELb1ELb1ELb1ELb1ELb1EEEEEEEEEvNT_6ParamsE,"",@"SHT_CUDA_INFO"
	.sectionflags	@""
	.align	4


	//----- nvinfo : EIATTR_CUDA_API_VERSION
	.align		4
        /*0000*/ 	.byte	0x04, 0x37
        /*0002*/ 	.short	(.L_567 - .L_566)
.L_566:
        /*0004*/ 	.word	0x00000082


	//----- nvinfo : EIATTR_KPARAM_INFO
	.align		4
.L_567:
        /*0008*/ 	.byte	0x04, 0x17
        /*000a*/ 	.short	(.L_569 - .L_568)
.L_568:
        /*000c*/ 	.word	0x00000000
        /*0010*/ 	.short	0x0000
        /*0012*/ 	.short	0x0070
        /*0014*/ 	.byte	0x00, 0xf0, 0x01, 0x2a


	//----- nvinfo : EIATTR_SPARSE_MMA_MASK
	.align		4
.L_569:
        /*0018*/ 	.byte	0x03, 0x50
        /*001a*/ 	.short	0x0000


	//----- nvinfo : EIATTR_MAXREG_COUNT
	.align		4
        /*001c*/ 	.byte	0x03, 0x1b
        /*001e*/ 	.short	0x00a8


	//----- nvinfo : EIATTR_NUM_BARRIERS
	.align		4
        /*0020*/ 	.byte	0x02, 0x4c
        /*0022*/ 	.byte	0x10
	.zero		1


	//----- nvinfo : EIATTR_EXTERNS
	.align		4
        /*0024*/ 	.byte	0x04, 0x0f
        /*0026*/ 	.short	(.L_571 - .L_570)


	//   ....[0]....
	.align		4
.L_570:
        /*0028*/ 	.word	index@(__assertfail)


	//----- nvinfo : EIATTR_ANNOTATIONS
	.align		4
.L_571:
        /*002c*/ 	.byte	0x04, 0x55
        /*002e*/ 	.short	(.L_573 - .L_572)


	//   ....[0]....
.L_572:
        /* <DEDUP_REMOVED lines=142> */


	//----- nvinfo : EIATTR_MERCURY_ISA_VERSION
	.align		4
.L_573:
        /*08f8*/ 	.byte	0x03, 0x5f
        /*08fa*/ 	.short	0x0101


	//----- nvinfo : EIATTR_UNUSED_LOAD_BYTE_OFFSET
	.align		4
        /*08fc*/ 	.byte	0x04, 0x44
        /*08fe*/ 	.short	(.L_575 - .L_574)


	//   ....[0]....
.L_574:
        /*0900*/ 	.word	0x00000a80
        /*0904*/ 	.word	0x0000fff0


	//   ....[1]....
        /*0908*/ 	.word	0x00011130
        /*090c*/ 	.word	0x0000fff0


	//----- nvinfo : EIATTR_INT_WARP_WIDE_INSTR_OFFSETS
	.align		4
.L_575:
        /*0910*/ 	.byte	0x04, 0x31
        /*0912*/ 	.short	(.L_577 - .L_576)


	//   ....[0]....
.L_576:
        /*0914*/ 	.word	0x00000130


	//   ....[1]....
        /*0918*/ 	.word	0x00000170


	//   ....[2]....
        /*091c*/ 	.word	0x000001e0


	//   ....[3]....
        /*0920*/ 	.word	0x00019400


	//   ....[4]....
        /*0924*/ 	.word	0x00019490


	//   ....[5]....
        /*0928*/ 	.word	0x0001c780


	//   ....[6]....
        /*092c*/ 	.word	0x0001c810


	//----- nvinfo : EIATTR_COOP_GROUP_MASK_REGIDS
	.align		4
.L_577:
        /*0930*/ 	.byte	0x04, 0x29
        /*0932*/ 	.short	(.L_579 - .L_578)


	//   ....[0]....
.L_578:
        /*0934*/ 	.word	0xffffffff


	//   ....[1]....
        /*0938*/ 	.word	0xffffffff


	//   ....[2]....
        /*093c*/ 	.word	0xffffffff


	//   ....[3]....
        /*0940*/ 	.word	0xffffffff


	//   ....[4]....
        /*0944*/ 	.word	0xffffffff


	//   ....[5]....
        /*0948*/ 	.word	0xffffffff


	//   ....[6]....
        /*094c*/ 	.word	0xffffffff


	//   ....[7]....
        /*0950*/ 	.word	0xffffffff


	//   ....[8]....
        /*0954*/ 	.word	0xffffffff


	//   ....[9]....
        /*0958*/ 	.word	0xffffffff


	//   ....[10]....
        /*095c*/ 	.word	0xffffffff


	//   ....[11]....
        /*0960*/ 	.word	0xffffffff


	//   ....[12]....
        /*0964*/ 	.word	0xffffffff


	//   ....[13]....
        /*0968*/ 	.word	0xffffffff


	//   ....[14]....
        /*096c*/ 	.word	0xffffffff


	//   ....[15]....
        /*0970*/ 	.word	0xffffffff


	//   ....[16]....
        /*0974*/ 	.word	0xffffffff


	//   ....[17]....
        /*0978*/ 	.word	0xffffffff


	//   ....[18]....
        /*097c*/ 	.word	0xffffffff


	//   ....[19]....
        /*0980*/ 	.word	0xffffffff


	//   ....[20]....
        /*0984*/ 	.word	0xffffffff


	//   ....[21]....
        /*0988*/ 	.word	0xffffffff


	//   ....[22]....
        /*098c*/ 	.word	0xffffffff


	//   ....[23]....
        /*0990*/ 	.word	0xffffffff


	//   ....[24]....
        /*0994*/ 	.word	0xffffffff


	//   ....[25]....
        /*0998*/ 	.word	0xffffffff


	//   ....[26]....
        /*099c*/ 	.word	0xffffffff


	//   ....[27]....
        /*09a0*/ 	.word	0xffffffff


	//   ....[28]....
        /*09a4*/ 	.word	0xffffffff


	//   ....[29]....
        /*09a8*/ 	.word	0xffffffff


	//   ....[30]....
        /*09ac*/ 	.word	0xffffffff


	//   ....[31]....
        /*09b0*/ 	.word	0xffffffff


	//   ....[32]....
        /*09b4*/ 	.word	0xffffffff


	//   ....[33]....
        /*09b8*/ 	.word	0xffffffff


	//   ....[34]....
        /*09bc*/ 	.word	0xffffffff


	//   ....[35]....
        /*09c0*/ 	.word	0xffffffff


	//   ....[36]....
        /*09c4*/ 	.word	0xffffffff


	//   ....[37]....
        /*09c8*/ 	.word	0xffffffff


	//   ....[38]....
        /*09cc*/ 	.word	0xffffffff


	//   ....[39]....
        /*09d0*/ 	.word	0xffffffff


	//   ....[40]....
        /*09d4*/ 	.word	0xffffffff


	//   ....[41]....
        /*09d8*/ 	.word	0xffffffff


	//   ....[42]....
        /*09dc*/ 	.word	0xffffffff


	//   ....[43]....
        /*09e0*/ 	.word	0xffffffff


	//   ....[44]....
        /*09e4*/ 	.word	0xffffffff


	//   ....[45]....
        /*09e8*/ 	.word	0xffffffff


	//   ....[46]....
        /*09ec*/ 	.word	0xffffffff


	//   ....[47]....
        /*09f0*/ 	.word	0xffffffff


	//   ....[48]....
        /*09f4*/ 	.word	0xffffffff


	//   ....[49]....
        /*09f8*/ 	.word	0xffffffff


	//   ....[50]....
        /*09fc*/ 	.word	0xffffffff


	//   ....[51]....
        /*0a00*/ 	.word	0xffffffff


	//   ....[52]....
        /*0a04*/ 	.word	0xffffffff


	//   ....[53]....
        /*0a08*/ 	.word	0xffffffff


	//   ....[54]....
        /*0a0c*/ 	.word	0xffffffff


	//   ....[55]....
        /*0a10*/ 	.word	0xffffffff


	//   ....[56]....
        /*0a14*/ 	.word	0xffffffff


	//   ....[57]....
        /*0a18*/ 	.word	0xffffffff


	//   ....[58]....
        /*0a1c*/ 	.word	0xffffffff


	//   ....[59]....
        /*0a20*/ 	.word	0xffffffff


	//   ....[60]....
        /*0a24*/ 	.word	0xffffffff


	//   ....[61]....
        /*0a28*/ 	.word	0xffffffff


	//   ....[62]....
        /*0a2c*/ 	.word	0xffffffff


	//   ....[63]....
        /*0a30*/ 	.word	0xffffffff


	//   ....[64]....
        /*0a34*/ 	.word	0xffffffff


	//   ....[65]....
        /*0a38*/ 	.word	0xffffffff


	//   ....[66]....
        /*0a3c*/ 	.word	0xffffffff


	//   ....[67]....
        /*0a40*/ 	.word	0xffffffff


	//   ....[68]....
        /*0a44*/ 	.word	0xffffffff


	//   ....[69]....
        /*0a48*/ 	.word	0xffffffff


	//   ....[70]....
        /*0a4c*/ 	.word	0xffffffff


	//   ....[71]....
        /*0a50*/ 	.word	0xffffffff


	//   ....[72]....
        /*0a54*/ 	.word	0xffffffff


	//   ....[73]....
        /*0a58*/ 	.word	0xffffffff


	//   ....[74]....
        /*0a5c*/ 	.word	0xffffffff


	//   ....[75]....
        /*0a60*/ 	.word	0xffffffff


	//   ....[76]....
        /*0a64*/ 	.word	0xffffffff


	//   ....[77]....
        /*0a68*/ 	.word	0xffffffff


	//   ....[78]....
        /*0a6c*/ 	.word	0xffffffff


	//   ....[79]....
        /*0a70*/ 	.word	0xffffffff


	//   ....[80]....
        /*0a74*/ 	.word	0xffffffff


	//   ....[81]....
        /*0a78*/ 	.word	0xffffffff


	//   ....[82]....
        /*0a7c*/ 	.word	0xffffffff


	//   ....[83]....
        /*0a80*/ 	.word	0xffffffff


	//   ....[84]....
        /*0a84*/ 	.word	0xffffffff


	//   ....[85]....
        /*0a88*/ 	.word	0xffffffff


	//   ....[86]....
        /*0a8c*/ 	.word	0xffffffff


	//   ....[87]....
        /*0a90*/ 	.word	0xffffffff


	//   ....[88]....
        /*0a94*/ 	.word	0xffffffff


	//   ....[89]....
        /*0a98*/ 	.word	0xffffffff


	//   ....[90]....
        /*0a9c*/ 	.word	0xffffffff


	//   ....[91]....
        /*0aa0*/ 	.word	0xffffffff


	//   ....[92]....
        /*0aa4*/ 	.word	0xffffffff


	//   ....[93]....
        /*0aa8*/ 	.word	0xffffffff


	//   ....[94]....
        /*0aac*/ 	.word	0xffffffff


	//   ....[95]....
        /*0ab0*/ 	.word	0xffffffff


	//   ....[96]....
        /*0ab4*/ 	.word	0xffffffff


	//   ....[97]....
        /*0ab8*/ 	.word	0xffffffff


	//   ....[98]....
        /*0abc*/ 	.word	0xffffffff


	//   ....[99]....
        /*0ac0*/ 	.word	0xffffffff


	//   ....[100]....
        /*0ac4*/ 	.word	0xffffffff


	//   ....[101]....
        /*0ac8*/ 	.word	0xffffffff


	//   ....[102]....
        /*0acc*/ 	.word	0xffffffff


	//   ....[103]....
        /*0ad0*/ 	.word	0xffffffff


	//   ....[104]....
        /*0ad4*/ 	.word	0xffffffff


	//   ....[105]....
        /*0ad8*/ 	.word	0xffffffff


	//   ....[106]....
        /*0adc*/ 	.word	0xffffffff


	//   ....[107]....
        /*0ae0*/ 	.word	0xffffffff


	//   ....[108]....
        /*0ae4*/ 	.word	0xffffffff


	//   ....[109]....
        /*0ae8*/ 	.word	0xffffffff


	//   ....[110]....
        /*0aec*/ 	.word	0xffffffff


	//   ....[111]....
        /*0af0*/ 	.word	0xffffffff


	//   ....[112]....
        /*0af4*/ 	.word	0xffffffff


	//   ....[113]....
        /*0af8*/ 	.word	0xffffffff


	//   ....[114]....
        /*0afc*/ 	.word	0xffffffff


	//   ....[115]....
        /*0b00*/ 	.word	0xffffffff


	//   ....[116]....
        /*0b04*/ 	.word	0xffffffff


	//   ....[117]....
        /*0b08*/ 	.word	0xffffffff


	//   ....[118]....
        /*0b0c*/ 	.word	0xffffffff


	//   ....[119]....
        /*0b10*/ 	.word	0xffffffff


	//   ....[120]....
        /*0b14*/ 	.word	0xffffffff


	//   ....[121]....
        /*0b18*/ 	.word	0xffffffff


	//   ....[122]....
        /*0b1c*/ 	.word	0xffffffff


	//   ....[123]....
        /*0b20*/ 	.word	0xffffffff


	//   ....[124]....
        /*0b24*/ 	.word	0xffffffff


	//   ....[125]....
        /*0b28*/ 	.word	0xffffffff


	//   ....[126]....
        /*0b2c*/ 	.word	0xffffffff


	//   ....[127]....
        /*0b30*/ 	.word	0xffffffff


	//   ....[128]....
        /*0b34*/ 	.word	0xffffffff


	//   ....[129]....
        /*0b38*/ 	.word	0xffffffff


	//   ....[130]....
        /*0b3c*/ 	.word	0xffffffff


	//   ....[131]....
        /*0b40*/ 	.word	0xffffffff


	//   ....[132]....
        /*0b44*/ 	.word	0xffffffff


	//   ....[133]....
        /*0b48*/ 	.word	0xffffffff


	//   ....[134]....
        /*0b4c*/ 	.word	0xffffffff


	//   ....[135]....
        /*0b50*/ 	.word	0xffffffff


	//   ....[136]....
        /*0b54*/ 	.word	0xffffffff


	//   ....[137]....
        /*0b58*/ 	.word	0xffffffff


	//   ....[138]....
        /*0b5c*/ 	.word	0xffffffff


	//   ....[139]....
        /*0b60*/ 	.word	0xffffffff


	//   ....[140]....
        /*0b64*/ 	.word	0xffffffff


	//   ....[141]....
        /*0b68*/ 	.word	0xffffffff


	//   ....[142]....
        /*0b6c*/ 	.word	0xffffffff


	//   ....[143]....
        /*0b70*/ 	.word	0xffffffff


	//   ....[144]....
        /*0b74*/ 	.word	0xffffffff


	//   ....[145]....
        /*0b78*/ 	.word	0xffffffff


	//   ....[146]....
        /*0b7c*/ 	.word	0xffffffff


	//   ....[147]....
        /*0b80*/ 	.word	0xffffffff


	//   ....[148]....
        /*0b84*/ 	.word	0xffffffff


	//   ....[149]....
        /*0b88*/ 	.word	0xffffffff


	//   ....[150]....
        /*0b8c*/ 	.word	0xffffffff


	//   ....[151]....
        /*0b90*/ 	.word	0xffffffff


	//   ....[152]....
        /*0b94*/ 	.word	0xffffffff


	//   ....[153]....
        /*0b98*/ 	.word	0xffffffff


	//   ....[154]....
        /*0b9c*/ 	.word	0xffffffff


	//   ....[155]....
        /*0ba0*/ 	.word	0xffffffff


	//   ....[156]....
        /*0ba4*/ 	.word	0xffffffff


	//   ....[157]....
        /*0ba8*/ 	.word	0xffffffff


	//   ....[158]....
        /*0bac*/ 	.word	0xffffffff


	//   ....[159]....
        /*0bb0*/ 	.word	0xffffffff


	//   ....[160]....
        /*0bb4*/ 	.word	0xffffffff


	//   ....[161]....
        /*0bb8*/ 	.word	0xffffffff


	//   ....[162]....
        /*0bbc*/ 	.word	0xffffffff


	//   ....[163]....
        /*0bc0*/ 	.word	0xffffffff


	//   ....[164]....
        /*0bc4*/ 	.word	0xffffffff


	//   ....[165]....
        /*0bc8*/ 	.word	0xffffffff


	//   ....[166]....
        /*0bcc*/ 	.word	0xffffffff


	//   ....[167]....
        /*0bd0*/ 	.word	0xffffffff


	//   ....[168]....
        /*0bd4*/ 	.word	0xffffffff


	//   ....[169]....
        /*0bd8*/ 	.word	0xffffffff


	//   ....[170]....
        /*0bdc*/ 	.word	0xffffffff


	//   ....[171]....
        /*0be0*/ 	.word	0xffffffff


	//   ....[172]....
        /*0be4*/ 	.word	0xffffffff


	//   ....[173]....
        /*0be8*/ 	.word	0xffffffff


	//   ....[174]....
        /*0bec*/ 	.word	0xffffffff


	//   ....[175]....
        /*0bf0*/ 	.word	0xffffffff


	//   ....[176]....
        /*0bf4*/ 	.word	0xffffffff


	//   ....[177]....
        /*0bf8*/ 	.word	0xffffffff


	//   ....[178]....
        /*0bfc*/ 	.word	0xffffffff


	//   ....[179]....
        /*0c00*/ 	.word	0xffffffff


	//   ....[180]....
        /*0c04*/ 	.word	0xffffffff


	//   ....[181]....
        /*0c08*/ 	.word	0xffffffff


	//   ....[182]....
        /*0c0c*/ 	.word	0xffffffff


	//   ....[183]....
        /*0c10*/ 	.word	0xffffffff


	//   ....[184]....
        /*0c14*/ 	.word	0xffffffff


	//   ....[185]....
        /*0c18*/ 	.word	0x0500000f


	//   ....[186]....
        /*0c1c*/ 	.word	0x0500000f


	//   ....[187]....
        /*0c20*/ 	.word	0x0500000f


	//   ....[188]....
        /*0c24*/ 	.word	0x0500000f


	//   ....[189]....
        /*0c28*/ 	.word	0x0500000f


	//   ....[190]....
        /*0c2c*/ 	.word	0x0500000f


	//   ....[191]....
        /*0c30*/ 	.word	0x0500000f


	//   ....[192]....
        /*0c34*/ 	.word	0x0500000f


	//   ....[193]....
        /*0c38*/ 	.word	0x0500000f


	//   ....[194]....
        /*0c3c*/ 	.word	0x0500000f


	//   ....[195]....
        /*0c40*/ 	.word	0x0500000f


	//   ....[196]....
        /*0c44*/ 	.word	0x0500000f


	//   ....[197]....
        /*0c48*/ 	.word	0x0500000f


	//   ....[198]....
        /*0c4c*/ 	.word	0x0500000f


	//   ....[199]....
        /*0c50*/ 	.word	0x0500000f


	//   ....[200]....
        /*0c54*/ 	.word	0x0500000f


	//   ....[201]....
        /*0c58*/ 	.word	0x0500000f


	//   ....[202]....
        /*0c5c*/ 	.word	0x0500000f


	//   ....[203]....
        /*0c60*/ 	.word	0x0500000f


	//   ....[204]....
        /*0c64*/ 	.word	0x0500000f


	//   ....[205]....
        /*0c68*/ 	.word	0x0500000f


	//   ....[206]....
        /*0c6c*/ 	.word	0x0500000f


	//   ....[207]....
        /*0c70*/ 	.word	0x0500000f


	//   ....[208]....
        /*0c74*/ 	.word	0x0500000f


	//   ....[209]....
        /*0c78*/ 	.word	0x0500000f


	//   ....[210]....
        /*0c7c*/ 	.word	0x0500000f


	//   ....[211]....
        /*0c80*/ 	.word	0x0500000f


	//   ....[212]....
        /*0c84*/ 	.word	0x0500000f


	//   ....[213]....
        /*0c88*/ 	.word	0x0500000f


	//   ....[214]....
        /*0c8c*/ 	.word	0x0500000f


	//   ....[215]....
        /*0c90*/ 	.word	0x0500000f


	//   ....[216]....
        /*0c94*/ 	.word	0x0500000f


	//   ....[217]....
        /*0c98*/ 	.word	0x0500000f


	//   ....[218]....
        /*0c9c*/ 	.word	0x0500000f


	//   ....[219]....
        /*0ca0*/ 	.word	0x0500000f


	//   ....[220]....
        /*0ca4*/ 	.word	0x0500000f


	//   ....[221]....
        /*0ca8*/ 	.word	0x0500000f


	//   ....[222]....
        /*0cac*/ 	.word	0x0500000f


	//   ....[223]....
        /*0cb0*/ 	.word	0x0500000f


	//   ....[224]....
        /*0cb4*/ 	.word	0x0500000f


	//   ....[225]....
        /*0cb8*/ 	.word	0x0500000f


	//   ....[226]....
        /*0cbc*/ 	.word	0x0500000f


	//   ....[227]....
        /*0cc0*/ 	.word	0x0500000f


	//   ....[228]....
        /*0cc4*/ 	.word	0x0500000f


	//   ....[229]....
        /*0cc8*/ 	.word	0x0500000f


	//   ....[230]....
        /*0ccc*/ 	.word	0x0500000f


	//   ....[231]....
        /*0cd0*/ 	.word	0x0500000f


	//   ....[232]....
        /*0cd4*/ 	.word	0x0500000f


	//   ....[233]....
        /*0cd8*/ 	.word	0x0500000f


	//   ....[234]....
        /*0cdc*/ 	.word	0x0500000f


	//   ....[235]....
        /*0ce0*/ 	.word	0x0500000f


	//   ....[236]....
        /*0ce4*/ 	.word	0x0500000f


	//   ....[237]....
        /*0ce8*/ 	.word	0x0500000f


	//   ....[238]....
        /*0cec*/ 	.word	0x0500000f


	//   ....[239]....
        /*0cf0*/ 	.word	0x0500000f


	//   ....[240]....
        /*0cf4*/ 	.word	0x0500000f


	//   ....[241]....
        /*0cf8*/ 	.word	0x0500000f


	//   ....[242]....
        /*0cfc*/ 	.word	0x0500000f


	//   ....[243]....
        /*0d00*/ 	.word	0x0500000f


	//   ....[244]....
        /*0d04*/ 	.word	0x0500000f


	//   ....[245]....
        /*0d08*/ 	.word	0x0500000f


	//   ....[246]....
        /*0d0c*/ 	.word	0x0500000f


	//   ....[247]....
        /*0d10*/ 	.word	0x0500000f


	//   ....[248]....
        /*0d14*/ 	.word	0x0500000f


	//   ....[249]....
        /*0d18*/ 	.word	0x0500000f


	//   ....[250]....
        /*0d1c*/ 	.word	0x0500000f


	//   ....[251]....
        /*0d20*/ 	.word	0x0500000f


	//   ....[252]....
        /*0d24*/ 	.word	0x0500000f


	//   ....[253]....
        /*0d28*/ 	.word	0x0500000f


	//   ....[254]....
        /*0d2c*/ 	.word	0x0500000f


	//   ....[255]....
        /*0d30*/ 	.word	0x0500000f


	//   ....[0]....
        /*0d34*/ 	.word	0x0500000f


	//   ....[1]....
        /*0d38*/ 	.word	0x0500000f


	//   ....[2]....
        /*0d3c*/ 	.word	0x0500000f


	//   ....[3]....
        /*0d40*/ 	.word	0x0500000f


	//   ....[4]....
        /*0d44*/ 	.word	0x0500000f


	//   ....[5]....
        /*0d48*/ 	.word	0x0500000f


	//   ....[6]....
        /*0d4c*/ 	.word	0x0500000f


	//   ....[7]....
        /*0d50*/ 	.word	0x0500000f


	//   ....[8]....
        /*0d54*/ 	.word	0x0500000f


	//   ....[9]....
        /*0d58*/ 	.word	0x0500000f


	//   ....[10]....
        /*0d5c*/ 	.word	0x0500000f


	//   ....[11]....
        /*0d60*/ 	.word	0x0500000f


	//   ....[12]....
        /*0d64*/ 	.word	0x0500000f


	//   ....[13]....
        /*0d68*/ 	.word	0x0500000f


	//   ....[14]....
        /*0d6c*/ 	.word	0x0500000f


	//   ....[15]....
        /*0d70*/ 	.word	0x0500000f


	//   ....[16]....
        /*0d74*/ 	.word	0x0500000f


	//   ....[17]....
        /*0d78*/ 	.word	0x0500000f


	//   ....[18]....
        /*0d7c*/ 	.word	0x0500000f


	//   ....[19]....
        /*0d80*/ 	.word	0x0500000f


	//   ....[20]....
        /*0d84*/ 	.word	0x0500000f


	//   ....[21]....
        /*0d88*/ 	.word	0x0500000f


	//   ....[22]....
        /*0d8c*/ 	.word	0x0500000f


	//   ....[23]....
        /*0d90*/ 	.word	0x0500000f


	//   ....[24]....
        /*0d94*/ 	.word	0x0500000f


	//   ....[25]....
        /*0d98*/ 	.word	0x0500000f


	//   ....[26]....
        /*0d9c*/ 	.word	0x0500000f


	//   ....[27]....
        /*0da0*/ 	.word	0x0500000f


	//   ....[28]....
        /*0da4*/ 	.word	0x0500000f


	//   ....[29]....
        /*0da8*/ 	.word	0x0500000f


	//   ....[30]....
        /*0dac*/ 	.word	0x0500000f


	//   ....[31]....
        /*0db0*/ 	.word	0x0500000f


	//   ....[32]....
        /*0db4*/ 	.word	0x0500000f


	//   ....[33]....
        /*0db8*/ 	.word	0x0500000f


	//   ....[34]....
        /*0dbc*/ 	.word	0x0500000f


	//   ....[35]....
        /*0dc0*/ 	.word	0x0500000f


	//   ....[36]....
        /*0dc4*/ 	.word	0x0500000f


	//   ....[37]....
        /*0dc8*/ 	.word	0x0500000f


	//   ....[38]....
        /*0dcc*/ 	.word	0x0500000f


	//   ....[39]....
        /*0dd0*/ 	.word	0x0500000f


	//   ....[40]....
        /*0dd4*/ 	.word	0x0500000f


	//   ....[41]....
        /*0dd8*/ 	.word	0x0500000f


	//   ....[42]....
        /*0ddc*/ 	.word	0x0500000f


	//   ....[43]....
        /*0de0*/ 	.word	0x0500000f


	//   ....[44]....
        /*0de4*/ 	.word	0x0500000f


	//   ....[45]....
        /*0de8*/ 	.word	0x0500000f


	//   ....[46]....
        /*0dec*/ 	.word	0x0500000f


	//   ....[47]....
        /*0df0*/ 	.word	0x0500000f


	//   ....[48]....
        /*0df4*/ 	.word	0x0500000f


	//   ....[49]....
        /*0df8*/ 	.word	0x0500000f


	//   ....[50]....
        /*0dfc*/ 	.word	0x0500000f


	//   ....[51]....
        /*0e00*/ 	.word	0x0500000f


	//   ....[52]....
        /*0e04*/ 	.word	0x0500000f


	//   ....[53]....
        /*0e08*/ 	.word	0x0500000f


	//   ....[54]....
        /*0e0c*/ 	.word	0x0500000f


	//   ....[55]....
        /*0e10*/ 	.word	0x0500000f


	//   ....[56]....
        /*0e14*/ 	.word	0x0500000f


	//   ....[57]....
        /*0e18*/ 	.word	0x0500000f


	//   ....[58]....
        /*0e1c*/ 	.word	0x0500000f


	//   ....[59]....
        /*0e20*/ 	.word	0x0500000f


	//   ....[60]....
        /*0e24*/ 	.word	0x0500000f


	//   ....[61]....
        /*0e28*/ 	.word	0x0500000f


	//   ....[62]....
        /*0e2c*/ 	.word	0x0500000f


	//----- nvinfo : EIATTR_COOP_GROUP_INSTR_OFFSETS
	.align		4
.L_579:
        /*0e30*/ 	.byte	0x04, 0x28
        /*0e32*/ 	.short	(.L_581 - .L_580)


	//   ....[0]....
.L_580:
        /*0e34*/ 	.word	0x00000070


	//   ....[1]....
        /*0e38*/ 	.word	0x00000140


	//   ....[2]....
        /*0e3c*/ 	.word	0x00000190


	//   ....[3]....
        /*0e40*/ 	.word	0x000003c0


	//   ....[4]....
        /*0e44*/ 	.word	0x00000520


	//   ....[5]....
        /*0e48*/ 	.word	0x00000640


	//   ....[6]....
        /*0e4c*/ 	.word	0x000007a0


	//   ....[7]....
        /*0e50*/ 	.word	0x00003810


	//   ....[8]....
        /*0e54*/ 	.word	0x00003820


	//   ....[9]....
        /*0e58*/ 	.word	0x00003f20


	//   ....[10]....
        /*0e5c*/ 	.word	0x00003f30


	//   ....[11]....
        /*0e60*/ 	.word	0x00004af0


	//   ....[12]....
        /*0e64*/ 	.word	0x00004b00


	//   ....[13]....
        /*0e68*/ 	.word	0x00005280


	//   ....[14]....
        /*0e6c*/ 	.word	0x00005290


	//   ....[15]....
        /*0e70*/ 	.word	0x00005c50


	//   ....[16]....
        /*0e74*/ 	.word	0x00005c60


	//   ....[17]....
        /*0e78*/ 	.word	0x00005d70


	//   ....[18]....
        /*0e7c*/ 	.word	0x00005d80


	//   ....[19]....
        /*0e80*/ 	.word	0x00006120


	//   ....[20]....
        /*0e84*/ 	.word	0x00006150


	//   ....[21]....
        /*0e88*/ 	.word	0x00006420


	//   ....[22]....
        /*0e8c*/ 	.word	0x00006440


	//   ....[23]....
        /*0e90*/ 	.word	0x00007090


	//   ....[24]....
        /*0e94*/ 	.word	0x00007800


	//   ....[25]....
        /*0e98*/ 	.word	0x00007810


	//   ....[26]....
        /*0e9c*/ 	.word	0x00007820


	//   ....[27]....
        /*0ea0*/ 	.word	0x00007830


	//   ....[28]....
        /*0ea4*/ 	.word	0x00007b40


	//   ....[29]....
        /*0ea8*/ 	.word	0x00007b50


	//   ....[30]....
        /*0eac*/ 	.word	0x00007b60


	//   ....[31]....
        /*0eb0*/ 	.word	0x00007b70


	//   ....[32]....
        /*0eb4*/ 	.word	0x00008d60


	//   ....[33]....
        /*0eb8*/ 	.word	0x00008d80


	//   ....[34]....
        /*0ebc*/ 	.word	0x00008d90


	//   ....[35]....
        /*0ec0*/ 	.word	0x00008da0


	//   ....[36]....
        /*0ec4*/ 	.word	0x00008e90


	//   ....[37]....
        /*0ec8*/ 	.word	0x00008eb0


	//   ....[38]....
        /*0ecc*/ 	.word	0x00008f40


	//   ....[39]....
        /*0ed0*/ 	.word	0x00008f80


	//   ....[40]....
        /*0ed4*/ 	.word	0x0000a590


	//   ....[41]....
        /*0ed8*/ 	.word	0x0000a5c0


	//   ....[42]....
        /*0edc*/ 	.word	0x0000aa80


	//   ....[43]....
        /*0ee0*/ 	.word	0x0000ab80


	//   ....[44]....
        /*0ee4*/ 	.word	0x0000b130


	//   ....[45]....
        /*0ee8*/ 	.word	0x0000b1a0


	//   ....[46]....
        /*0eec*/ 	.word	0x0000c470


	//   ....[47]....
        /*0ef0*/ 	.word	0x0000c490


	//   ....[48]....
        /*0ef4*/ 	.word	0x0000cb60


	//   ....[49]....
        /*0ef8*/ 	.word	0x0000cb80


	//   ....[50]....
        /*0efc*/ 	.word	0x0000d040


	//   ....[51]....
        /*0f00*/ 	.word	0x0000d090


	//   ....[52]....
        /*0f04*/ 	.word	0x0000ec80


	//   ....[53]....
        /*0f08*/ 	.word	0x0000eca0


	//   ....[54]....
        /*0f0c*/ 	.word	0x0000f580


	//   ....[55]....
        /*0f10*/ 	.word	0x0000f5d0


	//   ....[56]....
        /*0f14*/ 	.word	0x00010680


	//   ....[57]....
        /*0f18*/ 	.word	0x00010710


	//   ....[58]....
        /*0f1c*/ 	.word	0x000107c0


	//   ....[59]....
        /*0f20*/ 	.word	0x00010990


	//   ....[60]....
        /*0f24*/ 	.word	0x000121d0


	//   ....[61]....
        /*0f28*/ 	.word	0x000121f0


	//   ....[62]....
        /*0f2c*/ 	.word	0x00012200


	//   ....[63]....
        /*0f30*/ 	.word	0x00012210


	//   ....[64]....
        /*0f34*/ 	.word	0x00012c30


	//   ....[65]....
        /*0f38*/ 	.word	0x00012c40


	//   ....[66]....
        /*0f3c*/ 	.word	0x00012e70


	//   ....[67]....
        /*0f40*/ 	.word	0x00012e80


	//   ....[68]....
        /*0f44*/ 	.word	0x000130b0


	//   ....[69]....
        /*0f48*/ 	.word	0x000130c0


	//   ....[70]....
        /*0f4c*/ 	.word	0x000132f0


	//   ....[71]....
        /*0f50*/ 	.word	0x00013300


	//   ....[72]....
        /*0f54*/ 	.word	0x000137d0


	//   ....[73]....
        /*0f58*/ 	.word	0x000137e0


	//   ....[74]....
        /*0f5c*/ 	.word	0x00014460


	//   ....[75]....
        /*0f60*/ 	.word	0x00014470


	//   ....[76]....
        /*0f64*/ 	.word	0x00015a10


	//   ....[77]....
        /*0f68*/ 	.word	0x00015a20


	//   ....[78]....
        /*0f6c*/ 	.word	0x00015c60


	//   ....[79]....
        /*0f70*/ 	.word	0x00015c70


	//   ....[80]....
        /*0f74*/ 	.word	0x00015ea0


	//   ....[81]....
        /*0f78*/ 	.word	0x00015eb0


	//   ....[82]....
        /*0f7c*/ 	.word	0x000160e0


	//   ....[83]....
        /*0f80*/ 	.word	0x000160f0


	//   ....[84]....
        /*0f84*/ 	.word	0x00016380


	//   ....[85]....
        /*0f88*/ 	.word	0x00016570


	//   ....[86]....
        /*0f8c*/ 	.word	0x000165a0


	//   ....[87]....
        /*0f90*/ 	.word	0x000165d0


	//   ....[88]....
        /*0f94*/ 	.word	0x00016600


	//   ....[89]....
        /*0f98*/ 	.word	0x00016630


	//   ....[90]....
        /*0f9c*/ 	.word	0x00016660


	//   ....[91]....
        /*0fa0*/ 	.word	0x000167f0


	//   ....[92]....
        /*0fa4*/ 	.word	0x00016820


	//   ....[93]....
        /*0fa8*/ 	.word	0x00016850


	//   ....[94]....
        /*0fac*/ 	.word	0x00016880


	//   ....[95]....
        /*0fb0*/ 	.word	0x000168b0


	//   ....[96]....
        /*0fb4*/ 	.word	0x000168e0


	//   ....[97]....
        /*0fb8*/ 	.word	0x00016970


	//   ....[98]....
        /*0fbc*/ 	.word	0x000169a0


	//   ....[99]....
        /*0fc0*/ 	.word	0x000169b0


	//   ....[100]....
        /*0fc4*/ 	.word	0x000169f0


	//   ....[101]....
        /*0fc8*/ 	.word	0x00017eb0


	//   ....[102]....
        /*0fcc*/ 	.word	0x00019f70


	//   ....[103]....
        /*0fd0*/ 	.word	0x00019f90


	//   ....[104]....
        /*0fd4*/ 	.word	0x0001a020


	//   ....[105]....
        /*0fd8*/ 	.word	0x0001a040


	//   ....[106]....
        /*0fdc*/ 	.word	0x0001a0c0


	//   ....[107]....
        /*0fe0*/ 	.word	0x0001a0e0


	//   ....[108]....
        /*0fe4*/ 	.word	0x0001a160


	//   ....[109]....
        /*0fe8*/ 	.word	0x0001a180


	//   ....[110]....
        /*0fec*/ 	.word	0x0001a200


	//   ....[111]....
        /*0ff0*/ 	.word	0x0001a220


	//   ....[112]....
        /*0ff4*/ 	.word	0x0001a230


	//   ....[113]....
        /*0ff8*/ 	.word	0x0001a240


	//   ....[114]....
        /*0ffc*/ 	.word	0x0001aa90


	//   ....[115]....
        /*1000*/ 	.word	0x0001aac0


	//   ....[116]....
        /*1004*/ 	.word	0x0001ab80


	//   ....[117]....
        /*1008*/ 	.word	0x0001ab90


	//   ....[118]....
        /*100c*/ 	.word	0x0001ac20


	//   ....[119]....
        /*1010*/ 	.word	0x0001ac30


	//   ....[120]....
        /*1014*/ 	.word	0x0001acc0


	//   ....[121]....
        /*1018*/ 	.word	0x0001acd0


	//   ....[122]....
        /*101c*/ 	.word	0x0001ad60


	//   ....[123]....
        /*1020*/ 	.word	0x0001ad70


	//   ....[124]....
        /*1024*/ 	.word	0x0001ae00


	//   ....[125]....
        /*1028*/ 	.word	0x0001ae10


	//   ....[126]....
        /*102c*/ 	.word	0x0001ae90


	//   ....[127]....
        /*1030*/ 	.word	0x0001aea0


	//   ....[128]....
        /*1034*/ 	.word	0x0001aeb0


	//   ....[129]....
        /*1038*/ 	.word	0x0001aec0


	//   ....[130]....
        /*103c*/ 	.word	0x0001b320


	//   ....[131]....
        /*1040*/ 	.word	0x0001b350


	//   ....[132]....
        /*1044*/ 	.word	0x0001b3a0


	//   ....[133]....
        /*1048*/ 	.word	0x0001b460


	//   ....[134]....
        /*104c*/ 	.word	0x0001b470


	//   ....[135]....
        /*1050*/ 	.word	0x0001b4a0


	//   ....[136]....
        /*1054*/ 	.word	0x0001b530


	//   ....[137]....
        /*1058*/ 	.word	0x0001b5e0


	//   ....[138]....
        /*105c*/ 	.word	0x0001b5f0


	//   ....[139]....
        /*1060*/ 	.word	0x0001b620


	//   ....[140]....
        /*1064*/ 	.word	0x0001b630


	//   ....[141]....
        /*1068*/ 	.word	0x0001b6c0


	//   ....[142]....
        /*106c*/ 	.word	0x0001bdd0


	//   ....[143]....
        /*1070*/ 	.word	0x0001bdf0


	//   ....[144]....
        /*1074*/ 	.word	0x0001be40


	//   ....[145]....
        /*1078*/ 	.word	0x0001be50


	//   ....[146]....
        /*107c*/ 	.word	0x0001be90


	//   ....[147]....
        /*1080*/ 	.word	0x0001bea0


	//   ....[148]....
        /*1084*/ 	.word	0x0001bee0


	//   ....[149]....
        /*1088*/ 	.word	0x0001bef0


	//   ....[150]....
        /*108c*/ 	.word	0x0001bf30


	//   ....[151]....
        /*1090*/ 	.word	0x0001bf40


	//   ....[152]....
        /*1094*/ 	.word	0x0001bf50


	//   ....[153]....
        /*1098*/ 	.word	0x0001bf90


	//   ....[154]....
        /*109c*/ 	.word	0x0001c2b0


	//   ....[155]....
        /*10a0*/ 	.word	0x0001c2d0


	//   ....[156]....
        /*10a4*/ 	.word	0x0001c2e0


	//   ....[157]....
        /*10a8*/ 	.word	0x0001c2f0


	//   ....[158]....
        /*10ac*/ 	.word	0x0001c310


	//   ....[159]....
        /*10b0*/ 	.word	0x0001c380


	//   ....[160]....
        /*10b4*/ 	.word	0x0001c3f0


	//   ....[161]....
        /*10b8*/ 	.word	0x0001c410


	//   ....[162]....
        /*10bc*/ 	.word	0x0001c420


	//   ....[163]....
        /*10c0*/ 	.word	0x0001c480


	//   ....[164]....
        /*10c4*/ 	.word	0x0001c4a0


	//   ....[165]....
        /*10c8*/ 	.word	0x0001c500


	//   ....[166]....
        /*10cc*/ 	.word	0x0001ca30


	//   ....[167]....
        /*10d0*/ 	.word	0x0001ca60


	//   ....[168]....
        /*10d4*/ 	.word	0x0001cad0


	//   ....[169]....
        /*10d8*/ 	.word	0x0001cb00


	//   ....[170]....
        /*10dc*/ 	.word	0x0001cb30


	//   ....[171]....
        /*10e0*/ 	.word	0x0001cb60


	//   ....[172]....
        /*10e4*/ 	.word	0x0001cb90


	//   ....[173]....
        /*10e8*/ 	.word	0x0001cbc0


	//   ....[174]....
        /*10ec*/ 	.word	0x0001cd60


	//   ....[175]....
        /*10f0*/ 	.word	0x0001cd90


	//   ....[176]....
        /*10f4*/ 	.word	0x0001cdc0


	//   ....[177]....
        /*10f8*/ 	.word	0x0001cdf0


	//   ....[178]....
        /*10fc*/ 	.word	0x0001ce20


	//   ....[179]....
        /*1100*/ 	.word	0x0001ce50


	//   ....[180]....
        /*1104*/ 	.word	0x0001cf10


	//   ....[181]....
        /*1108*/ 	.word	0x0001cf30


	//   ....[182]....
        /*110c*/ 	.word	0x0001cf50


	//   ....[183]....
        /*1110*/ 	.word	0x0001cfb0


	//   ....[184]....
        /*1114*/ 	.word	0x0001d9d0


	//   ....[185]....
        /*1118*/ 	.word	0x0001dcf0


	//   ....[186]....
        /*111c*/ 	.word	0x0001dd80


	//   ....[187]....
        /*1120*/ 	.word	0x0001de10


	//   ....[188]....
        /*1124*/ 	.word	0x0001dea0


	//   ....[189]....
        /*1128*/ 	.word	0x0001df80


	//   ....[190]....
        /*112c*/ 	.word	0x0001e010


	//   ....[191]....
        /*1130*/ 	.word	0x0001e0b0


	//   ....[192]....
        /*1134*/ 	.word	0x0001e140


	//   ....[193]....
        /*1138*/ 	.word	0x0001e230


	//   ....[194]....
        /*113c*/ 	.word	0x0001e2c0


	//   ....[195]....
        /*1140*/ 	.word	0x0001e360


	//   ....[196]....
        /*1144*/ 	.word	0x0001e3f0


	//   ....[197]....
        /*1148*/ 	.word	0x0001e4d0


	//   ....[198]....
        /*114c*/ 	.word	0x0001e570


	//   ....[199]....
        /*1150*/ 	.word	0x0001e600


	//   ....[200]....
        /*1154*/ 	.word	0x0001e650


	//   ....[201]....
        /*1158*/ 	.word	0x0001e6a0


	//   ....[202]....
        /*115c*/ 	.word	0x0001e740


	//   ....[203]....
        /*1160*/ 	.word	0x0001e7d0


	//   ....[204]....
        /*1164*/ 	.word	0x0001e820


	//   ....[205]....
        /*1168*/ 	.word	0x0001e870


	//   ....[206]....
        /*116c*/ 	.word	0x0001e970


	//   ....[207]....
        /*1170*/ 	.word	0x0001ea20


	//   ....[208]....
        /*1174*/ 	.word	0x0001eaa0


	//   ....[209]....
        /*1178*/ 	.word	0x0001eb10


	//   ....[210]....
        /*117c*/ 	.word	0x0001ec30


	//   ....[211]....
        /*1180*/ 	.word	0x0001ed60


	//   ....[212]....
        /*1184*/ 	.word	0x0001ee30


	//   ....[213]....
        /*1188*/ 	.word	0x0001ee80


	//   ....[214]....
        /*118c*/ 	.word	0x0001f130


	//   ....[215]....
        /*1190*/ 	.word	0x0001f180


	//   ....[216]....
        /*1194*/ 	.word	0x0001f210


	//   ....[217]....
        /*1198*/ 	.word	0x0001f2a0


	//   ....[218]....
        /*119c*/ 	.word	0x0001f330


	//   ....[219]....
        /*11a0*/ 	.word	0x0001f3c0


	//   ....[220]....
        /*11a4*/ 	.word	0x0001f450


	//   ....[221]....
        /*11a8*/ 	.word	0x0001f4e0


	//   ....[222]....
        /*11ac*/ 	.word	0x0001f560


	//   ....[223]....
        /*11b0*/ 	.word	0x0001f5b0


	//   ....[224]....
        /*11b4*/ 	.word	0x0001f650


	//   ....[225]....
        /*11b8*/ 	.word	0x0001f6e0


	//   ....[226]....
        /*11bc*/ 	.word	0x0001f770


	//   ....[227]....
        /*11c0*/ 	.word	0x0001f7c0


	//   ....[228]....
        /*11c4*/ 	.word	0x0001f860


	//   ....[229]....
        /*11c8*/ 	.word	0x0001f8f0


	//   ....[230]....
        /*11cc*/ 	.word	0x0001f990


	//   ....[231]....
        /*11d0*/ 	.word	0x0001fa20


	//   ....[232]....
        /*11d4*/ 	.word	0x0001fac0


	//   ....[233]....
        /*11d8*/ 	.word	0x0001fb50


	//   ....[234]....
        /*11dc*/ 	.word	0x0001fc20


	//   ....[235]....
        /*11e0*/ 	.word	0x0001ff00


	//   ....[236]....
        /*11e4*/ 	.word	0x0001fff0


	//   ....[237]....
        /*11e8*/ 	.word	0x00020090


	//   ....[238]....
        /*11ec*/ 	.word	0x000200f0


	//   ....[239]....
        /*11f0*/ 	.word	0x000201e0


	//   ....[240]....
        /*11f4*/ 	.word	0x00020250


	//   ....[241]....
        /*11f8*/ 	.word	0x00020340


	//   ....[242]....
        /*11fc*/ 	.word	0x000203b0


	//   ....[243]....
        /*1200*/ 	.word	0x000204a0


	//   ....[244]....
        /*1204*/ 	.word	0x00020510


	//   ....[245]....
        /*1208*/ 	.word	0x00020600


	//   ....[246]....
        /*120c*/ 	.word	0x00020670


	//   ....[247]....
        /*1210*/ 	.word	0x00020710


	//   ....[248]....
        /*1214*/ 	.word	0x00020800


	//   ....[249]....
        /*1218*/ 	.word	0x00020870


	//   ....[250]....
        /*121c*/ 	.word	0x000208d0


	//   ....[251]....
        /*1220*/ 	.word	0x000209c0


	//   ....[252]....
        /*1224*/ 	.word	0x00020a20


	//   ....[253]....
        /*1228*/ 	.word	0x00020b20


	//   ....[254]....
        /*122c*/ 	.word	0x00020b80


	//   ....[255]....
        /*1230*/ 	.word	0x00020c80


	//   ....[0]....
        /*1234*/ 	.word	0x00020ce0


	//   ....[1]....
        /*1238*/ 	.word	0x00020de0


	//   ....[2]....
        /*123c*/ 	.word	0x00020e40


	//   ....[3]....
        /*1240*/ 	.word	0x00020f40


	//   ....[4]....
        /*1244*/ 	.word	0x00020fa0


	//   ....[5]....
        /*1248*/ 	.word	0x000210a0


	//   ....[6]....
        /*124c*/ 	.word	0x00021100


	//   ....[7]....
        /*1250*/ 	.word	0x000211a0


	//   ....[8]....
        /*1254*/ 	.word	0x00021320


	//   ....[9]....
        /*1258*/ 	.word	0x00021400


	//   ....[10]....
        /*125c*/ 	.word	0x000214b0


	//   ....[11]....
        /*1260*/ 	.word	0x000215c0


	//   ....[12]....
        /*1264*/ 	.word	0x00021620


	//   ....[13]....
        /*1268*/ 	.word	0x00021730


	//   ....[14]....
        /*126c*/ 	.word	0x00021790


	//   ....[15]....
        /*1270*/ 	.word	0x000218a0


	//   ....[16]....
        /*1274*/ 	.word	0x00021900


	//   ....[17]....
        /*1278*/ 	.word	0x00021a10


	//   ....[18]....
        /*127c*/ 	.word	0x00021a70


	//   ....[19]....
        /*1280*/ 	.word	0x00021b30


	//   ....[20]....
        /*1284*/ 	.word	0x00021c90


	//   ....[21]....
        /*1288*/ 	.word	0x00021d30


	//   ....[22]....
        /*128c*/ 	.word	0x00021d90


	//   ....[23]....
        /*1290*/ 	.word	0x00021e40


	//   ....[24]....
        /*1294*/ 	.word	0x00021ea0


	//   ....[25]....
        /*1298*/ 	.word	0x00021f50


	//   ....[26]....
        /*129c*/ 	.word	0x00021fb0


	//   ....[27]....
        /*12a0*/ 	.word	0x00022060


	//   ....[28]....
        /*12a4*/ 	.word	0x000220c0


	//   ....[29]....
        /*12a8*/ 	.word	0x00022170


	//   ....[30]....
        /*12ac*/ 	.word	0x000221d0


	//   ....[31]....
        /*12b0*/ 	.word	0x00022280


	//   ....[32]....
        /*12b4*/ 	.word	0x00022370


	//   ....[33]....
        /*12b8*/ 	.word	0x00022410


	//   ....[34]....
        /*12bc*/ 	.word	0x00022470


	//   ....[35]....
        /*12c0*/ 	.word	0x00022540


	//   ....[36]....
        /*12c4*/ 	.word	0x000225a0


	//   ....[37]....
        /*12c8*/ 	.word	0x00022670


	//   ....[38]....
        /*12cc*/ 	.word	0x000226d0


	//   ....[39]....
        /*12d0*/ 	.word	0x000227a0


	//   ....[40]....
        /*12d4*/ 	.word	0x00022800


	//   ....[41]....
        /*12d8*/ 	.word	0x000228d0


	//   ....[42]....
        /*12dc*/ 	.word	0x00022930


	//   ....[43]....
        /*12e0*/ 	.word	0x00022a00


	//   ....[44]....
        /*12e4*/ 	.word	0x00022a90


	//   ....[45]....
        /*12e8*/ 	.word	0x00022b30


	//   ....[46]....
        /*12ec*/ 	.word	0x00022cb0


	//   ....[47]....
        /*12f0*/ 	.word	0x00022d20


	//   ....[48]....
        /*12f4*/ 	.word	0x00022d90


	//   ....[49]....
        /*12f8*/ 	.word	0x00022e00


	//   ....[50]....
        /*12fc*/ 	.word	0x00022e70


	//   ....[51]....
        /*1300*/ 	.word	0x00022ef0


	//   ....[52]....
        /*1304*/ 	.word	0x00022f70


	//   ....[53]....
        /*1308*/ 	.word	0x00023000


	//   ....[54]....
        /*130c*/ 	.word	0x00023070


	//   ....[55]....
        /*1310*/ 	.word	0x000230e0


	//   ....[56]....
        /*1314*/ 	.word	0x00023150


	//   ....[57]....
        /*1318*/ 	.word	0x000231d0


	//   ....[58]....
        /*131c*/ 	.word	0x00023240


	//   ....[59]....
        /*1320*/ 	.word	0x000232d0


	//   ....[60]....
        /*1324*/ 	.word	0x00023330


	//   ....[61]....
        /*1328*/ 	.word	0x000233c0


	//   ....[62]....
        /*132c*/ 	.word	0x000234f0


	//----- nvinfo : EIATTR_REG_RECONFIG
	.align		4
.L_581:
        /*1330*/ 	.byte	0x01, 0x54
	.zero		2


	//----- nvinfo : EIATTR_SYSCALL_OFFSETS
	.align		4
        /*1334*/ 	.byte	0x04, 0x46
        /*1336*/ 	.short	(.L_583 - .L_582)


	//   ....[0]....
.L_582:
        /*1338*/ 	.word	0x00002400


	//   ....[1]....
        /*133c*/ 	.word	0x00002550


	//   ....[2]....
        /*1340*/ 	.word	0x00007230


	//   ....[3]....
        /*1344*/ 	.word	0x00007550


	//   ....[4]....
        /*1348*/ 	.word	0x000195f0


	//   ....[5]....
        /*134c*/ 	.word	0x00019740


	//   ....[6]....
        /*1350*/ 	.word	0x00019830


	//   ....[7]....
        /*1354*/ 	.word	0x0001a6f0


	//----- nvinfo : EIATTR_MBARRIER_INSTR_OFFSETS
	.align		4
.L_583:
        /*1358*/ 	.byte	0x04, 0x39
        /*135a*/ 	.short	(.L_585 - .L_584)


	//   ....[0]....
.L_584:
        /*135c*/ 	.word	0x00000270
        /*1360*/ 	.word	0x000000ff
        /*1364*/ 	.word	0x00022800
        /*1368*/ 	.short	0x0100
        /*136a*/ 	.byte	0x08
	.zero		1


	//   ....[1]....
        /*136c*/ 	.word	0x00000280
        /*1370*/ 	.word	0x000000ff
        /*1374*/ 	.word	0x00022820
        /*1378*/ 	.short	0x0100
        /*137a*/ 	.byte	0x08
	.zero		1


	//   ....[2]....
        /*137c*/ 	.word	0x00000370
        /*1380*/ 	.word	0x000000ff
        /*1384*/ 	.word	0x00022830
        /*1388*/ 	.short	0x0100
        /*138a*/ 	.byte	0x08
	.zero		1


	//   ....[3]....
        /*138c*/ 	.word	0x00000380
        /*1390*/ 	.word	0x000000ff
        /*1394*/ 	.word	0x00022840
        /*1398*/ 	.short	0x0100
        /*139a*/ 	.byte	0x08
	.zero		1


	//   ....[4]....
        /*139c*/ 	.word	0x00000390
        /*13a0*/ 	.word	0x000000ff
        /*13a4*/ 	.word	0x00022838
        /*13a8*/ 	.short	0x0100
        /*13aa*/ 	.byte	0x08
	.zero		1


	//   ....[5]....
        /*13ac*/ 	.word	0x000003a0
        /*13b0*/ 	.word	0x000000ff
        /*13b4*/ 	.word	0x00022848
        /*13b8*/ 	.short	0x0100
        /*13ba*/ 	.byte	0x08
	.zero		1


	//   ....[6]....
        /*13bc*/ 	.word	0x000004d0
        /*13c0*/ 	.word	0x000000ff
        /*13c4*/ 	.word	0x00022850
        /*13c8*/ 	.short	0x0100
        /*13ca*/ 	.byte	0x08
	.zero		1


	//   ....[7]....
        /*13cc*/ 	.word	0x000004e0
        /*13d0*/ 	.word	0x000000ff
        /*13d4*/ 	.word	0x00022860
        /*13d8*/ 	.short	0x0100
        /*13da*/ 	.byte	0x08
	.zero		1


	//   ....[8]....
        /*13dc*/ 	.word	0x000004f0
        /*13e0*/ 	.word	0x000000ff
        /*13e4*/ 	.word	0x00022858
        /*13e8*/ 	.short	0x0100
        /*13ea*/ 	.byte	0x08
	.zero		1


	//   ....[9]....
        /*13ec*/ 	.word	0x00000500
        /*13f0*/ 	.word	0x000000ff
        /*13f4*/ 	.word	0x00022868
        /*13f8*/ 	.short	0x0100
        /*13fa*/ 	.byte	0x08
	.zero		1


	//   ....[10]....
        /*13fc*/ 	.word	0x000005f0
        /*1400*/ 	.word	0x000000ff
        /*1404*/ 	.word	0x00022870
        /*1408*/ 	.short	0x0100
        /*140a*/ 	.byte	0x06
	.zero		1


	//   ....[11]....
        /*140c*/ 	.word	0x00000600
        /*1410*/ 	.word	0x000000ff
        /*1414*/ 	.word	0x00022880
        /*1418*/ 	.short	0x0100
        /*141a*/ 	.byte	0x06
	.zero		1


	//   ....[12]....
        /*141c*/ 	.word	0x00000610
        /*1420*/ 	.word	0x000000ff
        /*1424*/ 	.word	0x00022878
        /*1428*/ 	.short	0x0100
        /*142a*/ 	.byte	0x06
	.zero		1


	//   ....[13]....
        /*142c*/ 	.word	0x00000620
        /*1430*/ 	.word	0x000000ff
        /*1434*/ 	.word	0x00022888
        /*1438*/ 	.short	0x0100
        /*143a*/ 	.byte	0x06
	.zero		1


	//   ....[14]....
        /*143c*/ 	.word	0x00000750
        /*1440*/ 	.word	0x000000ff
        /*1444*/ 	.word	0x00022890
        /*1448*/ 	.short	0x0100
        /*144a*/ 	.byte	0x08
	.zero		1


	//   ....[15]....
        /*144c*/ 	.word	0x00000760
        /*1450*/ 	.word	0x000000ff
        /*1454*/ 	.word	0x000228a0
        /*1458*/ 	.short	0x0100
        /*145a*/ 	.byte	0x08
	.zero		1


	//   ....[16]....
        /*145c*/ 	.word	0x00000770
        /*1460*/ 	.word	0x000000ff
        /*1464*/ 	.word	0x00022898
        /*1468*/ 	.short	0x0100
        /*146a*/ 	.byte	0x08
	.zero		1


	//   ....[17]....
        /*146c*/ 	.word	0x00000780
        /*1470*/ 	.word	0x000000ff
        /*1474*/ 	.word	0x000228a8
        /*1478*/ 	.short	0x0100
        /*147a*/ 	.byte	0x08
	.zero		1


	//   ....[18]....
        /*147c*/ 	.word	0x000008b0
        /*1480*/ 	.word	0x000000ff
        /*1484*/ 	.word	0x000228b0
        /*1488*/ 	.short	0x0100
        /*148a*/ 	.byte	0x08
	.zero		1


	//   ....[19]....
        /*148c*/ 	.word	0x000008c0
        /*1490*/ 	.word	0x000000ff
        /*1494*/ 	.word	0x000228c0
        /*1498*/ 	.short	0x0100
        /*149a*/ 	.byte	0x08
	.zero		1


	//   ....[20]....
        /*149c*/ 	.word	0x000008d0
        /*14a0*/ 	.word	0x000000ff
        /*14a4*/ 	.word	0x000228b8
        /*14a8*/ 	.short	0x0100
        /*14aa*/ 	.byte	0x08
	.zero		1


	//   ....[21]....
        /*14ac*/ 	.word	0x000008e0
        /*14b0*/ 	.word	0x000000ff
        /*14b4*/ 	.word	0x000228c8
        /*14b8*/ 	.short	0x0100
        /*14ba*/ 	.byte	0x08
	.zero		1


	//   ....[22]....
        /*14bc*/ 	.word	0x000037c0
        /*14c0*/ 	.word	0x00000057
        /*14c4*/ 	.word	0x00022890
        /*14c8*/ 	.short	0x010a
        /*14ca*/ 	.byte	0x3f
	.zero		1


	//   ....[23]....
        /*14cc*/ 	.word	0x00004a90
        /*14d0*/ 	.word	0x00000057
        /*14d4*/ 	.word	0x00022890
        /*14d8*/ 	.short	0x010a
        /*14da*/ 	.byte	0x3f
	.zero		1


	//   ....[24]....
        /*14dc*/ 	.word	0x00005ab0
        /*14e0*/ 	.word	0x00000057
        /*14e4*/ 	.word	0x00022890
        /*14e8*/ 	.short	0x010a
        /*14ea*/ 	.byte	0x3f
	.zero		1


	//   ....[25]....
        /*14ec*/ 	.word	0x00005f50
        /*14f0*/ 	.word	0x00000004
        /*14f4*/ 	.word	0x00000000
        /*14f8*/ 	.short	0x0101
        /*14fa*/ 	.byte	0x3f
	.zero		1


	//   ....[26]....
        /*14fc*/ 	.word	0x00005f90
        /*1500*/ 	.word	0x00000057
        /*1504*/ 	.word	0x000228b0
        /*1508*/ 	.short	0x010a
        /*150a*/ 	.byte	0x3f
	.zero		1


	//   ....[27]....
        /*150c*/ 	.word	0x000067b0
        /*1510*/ 	.word	0x00000057
        /*1514*/ 	.word	0x00000000
        /*1518*/ 	.short	0x0101
        /*151a*/ 	.byte	0x3f
	.zero		1


	//   ....[28]....
        /*151c*/ 	.word	0x000072d0
        /*1520*/ 	.word	0x00000016
        /*1524*/ 	.word	0x00022800
        /*1528*/ 	.short	0x010a
        /*152a*/ 	.byte	0x3f
	.zero		1


	//   ....[29]....
        /*152c*/ 	.word	0x00007320
        /*1530*/ 	.word	0x00000016
        /*1534*/ 	.word	0x00022800
        /*1538*/ 	.short	0x010a
        /*153a*/ 	.byte	0x3f
	.zero		1


	//   ....[30]....
        /*153c*/ 	.word	0x00007dd0
        /*1540*/ 	.word	0x00000016
        /*1544*/ 	.word	0x00022800
        /*1548*/ 	.short	0x010a
        /*154a*/ 	.byte	0x3f
	.zero		1


	//   ....[31]....
        /*154c*/ 	.word	0x00009200
        /*1550*/ 	.word	0x00000016
        /*1554*/ 	.word	0x00022800
        /*1558*/ 	.short	0x010a
        /*155a*/ 	.byte	0x3f
	.zero		1


	//   ....[32]....
        /*155c*/ 	.word	0x0000a0d0
        /*1560*/ 	.word	0x0000000c
        /*1564*/ 	.word	0x00022830
        /*1568*/ 	.short	0x010a
        /*156a*/ 	.byte	0x3f
	.zero		1


	//   ....[33]....
        /*156c*/ 	.word	0x0000a170
        /*1570*/ 	.word	0x0000000c
        /*1574*/ 	.word	0x00022830
        /*1578*/ 	.short	0x010a
        /*157a*/ 	.byte	0x3f
	.zero		1


	//   ....[34]....
        /*157c*/ 	.word	0x0000b390
        /*1580*/ 	.word	0x00000018
        /*1584*/ 	.word	0x00000000
        /*1588*/ 	.short	0x0101
        /*158a*/ 	.byte	0x3f
	.zero		1


	//   ....[35]....
        /*158c*/ 	.word	0x0000ba70
        /*1590*/ 	.word	0x0000000c
        /*1594*/ 	.word	0x00022850
        /*1598*/ 	.short	0x010a
        /*159a*/ 	.byte	0x3f
	.zero		1


	//   ....[36]....
        /*159c*/ 	.word	0x0000bac0
        /*15a0*/ 	.word	0x0000000c
        /*15a4*/ 	.word	0x00022850
        /*15a8*/ 	.short	0x010a
        /*15aa*/ 	.byte	0x3f
	.zero		1


	//   ....[37]....
        /*15ac*/ 	.word	0x0000bf00
        /*15b0*/ 	.word	0x0000000c
        /*15b4*/ 	.word	0x00000000
        /*15b8*/ 	.short	0x0101
        /*15ba*/ 	.byte	0x3f
	.zero		1


	//   ....[38]....
        /*15bc*/ 	.word	0x0000c0a0
        /*15c0*/ 	.word	0x0000000d
        /*15c4*/ 	.word	0x00022830
        /*15c8*/ 	.short	0x010a
        /*15ca*/ 	.byte	0x3f
	.zero		1


	//   ....[39]....
        /*15cc*/ 	.word	0x0000c100
        /*15d0*/ 	.word	0x0000000d
        /*15d4*/ 	.word	0x00022830
        /*15d8*/ 	.short	0x010a
        /*15da*/ 	.byte	0x3f
	.zero		1


	//   ....[40]....
        /*15dc*/ 	.word	0x0000d5b0
        /*15e0*/ 	.word	0x0000009d
        /*15e4*/ 	.word	0x00000000
        /*15e8*/ 	.short	0x0101
        /*15ea*/ 	.byte	0x3f
	.zero		1


	//   ....[41]....
        /*15ec*/ 	.word	0x0000e270
        /*15f0*/ 	.word	0x0000000d
        /*15f4*/ 	.word	0x00022850
        /*15f8*/ 	.short	0x010a
        /*15fa*/ 	.byte	0x3f
	.zero		1


	//   ....[42]....
        /*15fc*/ 	.word	0x0000e2c0
        /*1600*/ 	.word	0x0000000d
        /*1604*/ 	.word	0x00022850
        /*1608*/ 	.short	0x010a
        /*160a*/ 	.byte	0x3f
	.zero		1


	//   ....[43]....
        /*160c*/ 	.word	0x0000e6b0
        /*1610*/ 	.word	0x0000000d
        /*1614*/ 	.word	0x00000000
        /*1618*/ 	.short	0x0101
        /*161a*/ 	.byte	0x3f
	.zero		1


	//   ....[44]....
        /*161c*/ 	.word	0x0000e7e0
        /*1620*/ 	.word	0x0000000d
        /*1624*/ 	.word	0x00022830
        /*1628*/ 	.short	0x010a
        /*162a*/ 	.byte	0x3f
	.zero		1


	//   ....[45]....
        /*162c*/ 	.word	0x0000e840
        /*1630*/ 	.word	0x0000000d
        /*1634*/ 	.word	0x00022830
        /*1638*/ 	.short	0x010a
        /*163a*/ 	.byte	0x3f
	.zero		1


	//   ....[46]....
        /*163c*/ 	.word	0x0000fa40
        /*1640*/ 	.word	0x000000a2
        /*1644*/ 	.word	0x00000000
        /*1648*/ 	.short	0x0101
        /*164a*/ 	.byte	0x3f
	.zero		1


	//   ....[47]....
        /*164c*/ 	.word	0x000101e0
        /*1650*/ 	.word	0x0000000d
        /*1654*/ 	.word	0x00022850
        /*1658*/ 	.short	0x010a
        /*165a*/ 	.byte	0x3f
	.zero		1


	//   ....[48]....
        /*165c*/ 	.word	0x00010230
        /*1660*/ 	.word	0x0000000d
        /*1664*/ 	.word	0x00022850
        /*1668*/ 	.short	0x010a
        /*166a*/ 	.byte	0x3f
	.zero		1


	//   ....[49]....
        /*166c*/ 	.word	0x00010620
        /*1670*/ 	.word	0x0000000d
        /*1674*/ 	.word	0x00000000
        /*1678*/ 	.short	0x0101
        /*167a*/ 	.byte	0x3f
	.zero		1


	//   ....[50]....
        /*167c*/ 	.word	0x00012ba0
        /*1680*/ 	.word	0x00000003
        /*1684*/ 	.word	0x00000000
        /*1688*/ 	.short	0x0101
        /*168a*/ 	.byte	0x3f
	.zero		1


	//   ....[51]....
        /*168c*/ 	.word	0x00013740
        /*1690*/ 	.word	0x0000000a
        /*1694*/ 	.word	0x00000000
        /*1698*/ 	.short	0x0101
        /*169a*/ 	.byte	0x3f
	.zero		1


	//   ....[52]....
        /*169c*/ 	.word	0x00017f90
        /*16a0*/ 	.word	0x00000010
        /*16a4*/ 	.word	0x00022820
        /*16a8*/ 	.short	0x010a
        /*16aa*/ 	.byte	0x3f
	.zero		1


	//   ....[53]....
        /*16ac*/ 	.word	0x00018020
        /*16b0*/ 	.word	0x00000003
        /*16b4*/ 	.word	0x000228a0
        /*16b8*/ 	.short	0x010a
        /*16ba*/ 	.byte	0x3f
	.zero		1


	//   ....[54]....
        /*16bc*/ 	.word	0x00018270
        /*16c0*/ 	.word	0x00000003
        /*16c4*/ 	.word	0x000228c0
        /*16c8*/ 	.short	0x010a
        /*16ca*/ 	.byte	0x3f
	.zero		1


	//   ....[55]....
        /*16cc*/ 	.word	0x00018880
        /*16d0*/ 	.word	0x00000009
        /*16d4*/ 	.word	0x000228a0
        /*16d8*/ 	.short	0x010a
        /*16da*/ 	.byte	0x3f
	.zero		1


	//   ....[56]....
        /*16dc*/ 	.word	0x00018ac0
        /*16e0*/ 	.word	0x00000009
        /*16e4*/ 	.word	0x000228c0
        /*16e8*/ 	.short	0x010a
        /*16ea*/ 	.byte	0x3f
	.zero		1


	//   ....[57]....
        /*16ec*/ 	.word	0x00019d10
        /*16f0*/ 	.word	0x00000016
        /*16f4*/ 	.word	0x00022840
        /*16f8*/ 	.short	0x010a
        /*16fa*/ 	.byte	0x3f
	.zero		1


	//   ....[58]....
        /*16fc*/ 	.word	0x0001a340
        /*1700*/ 	.word	0x00000016
        /*1704*/ 	.word	0x00022830
        /*1708*/ 	.short	0x0107
        /*170a*/ 	.byte	0x3f
	.zero		1


	//   ....[59]....
        /*170c*/ 	.word	0x0001a420
        /*1710*/ 	.word	0x00000016
        /*1714*/ 	.word	0x00022830
        /*1718*/ 	.short	0x0101
        /*171a*/ 	.byte	0x3f
	.zero		1


	//   ....[60]....
        /*171c*/ 	.word	0x0001afc0
        /*1720*/ 	.word	0x00000010
        /*1724*/ 	.word	0x00022800
        /*1728*/ 	.short	0x0107
        /*172a*/ 	.byte	0x3f
	.zero		1


	//   ....[61]....
        /*172c*/ 	.word	0x0001b0b0
        /*1730*/ 	.word	0x00000010
        /*1734*/ 	.word	0x00022800
        /*1738*/ 	.short	0x0101
        /*173a*/ 	.byte	0x3f
	.zero		1


	//   ....[62]....
        /*173c*/ 	.word	0x0001b0d0
        /*1740*/ 	.word	0x00000010
        /*1744*/ 	.word	0x00022820
        /*1748*/ 	.short	0x010a
        /*174a*/ 	.byte	0x3f
	.zero		1


	//   ....[63]....
        /*174c*/ 	.word	0x0001b160
        /*1750*/ 	.word	0x00000016
        /*1754*/ 	.word	0x00022860
        /*1758*/ 	.short	0x010a
        /*175a*/ 	.byte	0x3f
	.zero		1


	//   ....[64]....
        /*175c*/ 	.word	0x0001b840
        /*1760*/ 	.word	0x00000016
        /*1764*/ 	.word	0x00022850
        /*1768*/ 	.short	0x0107
        /*176a*/ 	.byte	0x3f
	.zero		1


	//   ....[65]....
        /*176c*/ 	.word	0x0001b910
        /*1770*/ 	.word	0x00000016
        /*1774*/ 	.word	0x00022850
        /*1778*/ 	.short	0x0101
        /*177a*/ 	.byte	0x3f
	.zero		1


	//   ....[66]....
        /*177c*/ 	.word	0x0001bc50
        /*1780*/ 	.word	0x00000006
        /*1784*/ 	.word	0x00022840
        /*1788*/ 	.short	0x010a
        /*178a*/ 	.byte	0x3f
	.zero		1


	//   ....[67]....
        /*178c*/ 	.word	0x0001c010
        /*1790*/ 	.word	0x00000006
        /*1794*/ 	.word	0x00022830
        /*1798*/ 	.short	0x0107
        /*179a*/ 	.byte	0x3f
	.zero		1


	//   ....[68]....
        /*179c*/ 	.word	0x0001c0d0
        /*17a0*/ 	.word	0x00000006
        /*17a4*/ 	.word	0x00022830
        /*17a8*/ 	.short	0x0101
        /*17aa*/ 	.byte	0x3f
	.zero		1


	//   ....[69]....
        /*17ac*/ 	.word	0x0001c100
        /*17b0*/ 	.word	0x00000006
        /*17b4*/ 	.word	0x00022860
        /*17b8*/ 	.short	0x010a
        /*17ba*/ 	.byte	0x3f
	.zero		1


	//   ....[70]....
        /*17bc*/ 	.word	0x0001c600
        /*17c0*/ 	.word	0x00000006
        /*17c4*/ 	.word	0x00022850
        /*17c8*/ 	.short	0x0107
        /*17ca*/ 	.byte	0x3f
	.zero		1


	//   ....[71]....
        /*17cc*/ 	.word	0x0001c6c0
        /*17d0*/ 	.word	0x00000006
        /*17d4*/ 	.word	0x00022850
        /*17d8*/ 	.short	0x0101
        /*17da*/ 	.byte	0x3f
	.zero		1


	//   ....[72]....
        /*17dc*/ 	.word	0x0001d950
        /*17e0*/ 	.word	0x00000005
        /*17e4*/ 	.word	0x00022820
        /*17e8*/ 	.short	0x010a
        /*17ea*/ 	.byte	0x3f
	.zero		1


	//   ....[73]....
        /*17ec*/ 	.word	0x0001dac0
        /*17f0*/ 	.word	0x00000003
        /*17f4*/ 	.word	0x00022840
        /*17f8*/ 	.short	0x010a
        /*17fa*/ 	.byte	0x3f
	.zero		1


	//   ....[74]....
        /*17fc*/ 	.word	0x0001db60
        /*1800*/ 	.word	0x00000013
        /*1804*/ 	.word	0x00022840
        /*1808*/ 	.short	0x010a
        /*180a*/ 	.byte	0x3f
	.zero		1


	//   ....[75]....
        /*180c*/ 	.word	0x0001dba0
        /*1810*/ 	.word	0x00000003
        /*1814*/ 	.word	0x00022860
        /*1818*/ 	.short	0x010a
        /*181a*/ 	.byte	0x3f
	.zero		1


	//   ....[76]....
        /*181c*/ 	.word	0x0001dbe0
        /*1820*/ 	.word	0x00000013
        /*1824*/ 	.word	0x00022860
        /*1828*/ 	.short	0x010a
        /*182a*/ 	.byte	0x3f
	.zero		1


	//   ....[77]....
        /*182c*/ 	.word	0x0001dc40
        /*1830*/ 	.word	0x00000057
        /*1834*/ 	.word	0x00022890
        /*1838*/ 	.short	0x010a
        /*183a*/ 	.byte	0x3f
	.zero		1


	//   ....[78]....
        /*183c*/ 	.word	0x0001ded0
        /*1840*/ 	.word	0x00000057
        /*1844*/ 	.word	0x00022890
        /*1848*/ 	.short	0x010a
        /*184a*/ 	.byte	0x3f
	.zero		1


	//   ....[79]....
        /*184c*/ 	.word	0x0001e180
        /*1850*/ 	.word	0x00000057
        /*1854*/ 	.word	0x00022890
        /*1858*/ 	.short	0x010a
        /*185a*/ 	.byte	0x3f
	.zero		1


	//   ....[80]....
        /*185c*/ 	.word	0x0001e430
        /*1860*/ 	.word	0x00000057
        /*1864*/ 	.word	0x000228b0
        /*1868*/ 	.short	0x010a
        /*186a*/ 	.byte	0x3f
	.zero		1


	//   ....[81]....
        /*186c*/ 	.word	0x0001e8b0
        /*1870*/ 	.word	0x00000016
        /*1874*/ 	.word	0x00022800
        /*1878*/ 	.short	0x010a
        /*187a*/ 	.byte	0x3f
	.zero		1


	//   ....[82]....
        /*187c*/ 	.word	0x0001eeb0
        /*1880*/ 	.word	0x00000016
        /*1884*/ 	.word	0x00022800
        /*1888*/ 	.short	0x010a
        /*188a*/ 	.byte	0x3f
	.zero		1


	//   ....[83]....
        /*188c*/ 	.word	0x0001ef00
        /*1890*/ 	.word	0x0000000c
        /*1894*/ 	.word	0x00022830
        /*1898*/ 	.short	0x010a
        /*189a*/ 	.byte	0x3f
	.zero		1


	//   ....[84]....
        /*189c*/ 	.word	0x0001ef50
        /*18a0*/ 	.word	0x0000000c
        /*18a4*/ 	.word	0x00022850
        /*18a8*/ 	.short	0x010a
        /*18aa*/ 	.byte	0x3f
	.zero		1


	//   ....[85]....
        /*18ac*/ 	.word	0x0001efa0
        /*18b0*/ 	.word	0x0000000d
        /*18b4*/ 	.word	0x00022830
        /*18b8*/ 	.short	0x010a
        /*18ba*/ 	.byte	0x3f
	.zero		1


	//   ....[86]....
        /*18bc*/ 	.word	0x0001eff0
        /*18c0*/ 	.word	0x0000000d
        /*18c4*/ 	.word	0x00022850
        /*18c8*/ 	.short	0x010a
        /*18ca*/ 	.byte	0x3f
	.zero		1


	//   ....[87]....
        /*18cc*/ 	.word	0x0001f040
        /*18d0*/ 	.word	0x0000000d
        /*18d4*/ 	.word	0x00022830
        /*18d8*/ 	.short	0x010a
        /*18da*/ 	.byte	0x3f
	.zero		1


	//   ....[88]....
        /*18dc*/ 	.word	0x0001f090
        /*18e0*/ 	.word	0x0000000d
        /*18e4*/ 	.word	0x00022850
        /*18e8*/ 	.short	0x010a
        /*18ea*/ 	.byte	0x3f
	.zero		1


	//   ....[89]....
        /*18ec*/ 	.word	0x0001fce0
        /*18f0*/ 	.word	0x00000010
        /*18f4*/ 	.word	0x00022820
        /*18f8*/ 	.short	0x010a
        /*18fa*/ 	.byte	0x3f
	.zero		1


	//   ....[90]....
        /*18fc*/ 	.word	0x0001fd30
        /*1900*/ 	.word	0x00000003
        /*1904*/ 	.word	0x000228a0
        /*1908*/ 	.short	0x010a
        /*190a*/ 	.byte	0x3f
	.zero		1


	//   ....[91]....
        /*190c*/ 	.word	0x0001fd80
        /*1910*/ 	.word	0x00000003
        /*1914*/ 	.word	0x000228c0
        /*1918*/ 	.short	0x010a
        /*191a*/ 	.byte	0x3f
	.zero		1


	//   ....[92]....
        /*191c*/ 	.word	0x0001fdd0
        /*1920*/ 	.word	0x00000009
        /*1924*/ 	.word	0x000228a0
        /*1928*/ 	.short	0x010a
        /*192a*/ 	.byte	0x3f
	.zero		1


	//   ....[93]....
        /*192c*/ 	.word	0x0001fe20
        /*1930*/ 	.word	0x00000009
        /*1934*/ 	.word	0x000228c0
        /*1938*/ 	.short	0x010a
        /*193a*/ 	.byte	0x3f
	.zero		1


	//   ....[94]....
        /*193c*/ 	.word	0x0001ff40
        /*1940*/ 	.word	0x00000016
        /*1944*/ 	.word	0x00022840
        /*1948*/ 	.short	0x010a
        /*194a*/ 	.byte	0x3f
	.zero		1


	//   ....[95]....
        /*194c*/ 	.word	0x00021220
        /*1950*/ 	.word	0x00000010
        /*1954*/ 	.word	0x00022820
        /*1958*/ 	.short	0x010a
        /*195a*/ 	.byte	0x3f
	.zero		1


	//   ....[96]....
        /*195c*/ 	.word	0x00021270
        /*1960*/ 	.word	0x00000016
        /*1964*/ 	.word	0x00022860
        /*1968*/ 	.short	0x010a
        /*196a*/ 	.byte	0x3f
	.zero		1


	//   ....[97]....
        /*196c*/ 	.word	0x00021be0
        /*1970*/ 	.word	0x00000006
        /*1974*/ 	.word	0x00022840
        /*1978*/ 	.short	0x010a
        /*197a*/ 	.byte	0x3f
	.zero		1


	//   ....[98]....
        /*197c*/ 	.word	0x000222c0
        /*1980*/ 	.word	0x00000006
        /*1984*/ 	.word	0x00022860
        /*1988*/ 	.short	0x010a
        /*198a*/ 	.byte	0x3f
	.zero		1


	//   ....[99]....
        /*198c*/ 	.word	0x00023410
        /*1990*/ 	.word	0x00000005
        /*1994*/ 	.word	0x00022820
        /*1998*/ 	.short	0x010a
        /*199a*/ 	.byte	0x3f
	.zero		1


	//   ....[100]....
        /*199c*/ 	.word	0x000235b0
        /*19a0*/ 	.word	0x00000003
        /*19a4*/ 	.word	0x00022840
        /*19a8*/ 	.short	0x010a
        /*19aa*/ 	.byte	0x3f
	.zero		1


	//   ....[101]....
        /*19ac*/ 	.word	0x00023600
        /*19b0*/ 	.word	0x00000013
        /*19b4*/ 	.word	0x00022840
        /*19b8*/ 	.short	0x010a
        /*19ba*/ 	.byte	0x3f
	.zero		1


	//   ....[102]....
        /*19bc*/ 	.word	0x00023650
        /*19c0*/ 	.word	0x00000003
        /*19c4*/ 	.word	0x00022860
        /*19c8*/ 	.short	0x010a
        /*19ca*/ 	.byte	0x3f
	.zero		1


	//----- nvinfo : EIATTR_NUM_MBARRIERS
	.align		4
.L_585:
        /*19cc*/ 	.byte	0x03, 0x38
        /*19ce*/ 	.short	0x0016


	//----- nvinfo : EIATTR_EXIT_INSTR_OFFSETS
	.align		4
        /*19d0*/ 	.byte	0x04, 0x1c
        /*19d2*/ 	.short	(.L_587 - .L_586)


	//   ....[0]....
.L_586:
        /*19d4*/ 	.word	0x0001dc30


	//----- nvinfo : EIATTR_MAX_THREADS
	.align		4
.L_587:
        /*19d8*/ 	.byte	0x04, 0x05
        /*19da*/ 	.short	(.L_589 - .L_588)
.L_588:
        /*19dc*/ 	.word	0x00000180
        /*19e0*/ 	.word	0x00000001
        /*19e4*/ 	.word	0x00000001


	//----- nvinfo : EIATTR_CRS_STACK_SIZE
	.align		4
.L_589:
        /*19e8*/ 	.byte	0x04, 0x1e
        /*19ea*/ 	.short	(.L_591 - .L_590)
.L_590:
        /*19ec*/ 	.word	0x00000000


	//----- nvinfo : EIATTR_CBANK_PARAM_SIZE
	.align		4
.L_591:
        /*19f0*/ 	.byte	0x03, 0x19
        /*19f2*/ 	.short	0x0af0


	//----- nvinfo : EIATTR_PARAM_CBANK
	.align		4
        /*19f4*/ 	.byte	0x04, 0x0a
        /*19f6*/ 	.short	(.L_593 - .L_592)
	.align		4
.L_592:
        /*19f8*/ 	.word	index@(.nv.constant0._ZN7cutlass13device_kernelIN5flash11enable_sm90INS1_16FlashAttnFwdSm90INS1_25CollectiveMainloopFwdSm90ILi2EN4cute5tupleIJNS5_1CILi1EEES8_S8_EEENS6_IJNS7_ILi128EEENS7_ILi96EEENS7_ILi64EEEEEELi256ENS_6half_tEfNS_4arch4Sm90ELb1ELb0ELb0ELb1ELb1ELb1ELb0ELb1ELb0ELb1ELb1ELb0EEENS1_21CollectiveEpilogueFwdINS6_IJSA_NS7_ILi256EEESB_EEES9_SE_SG_Li256ELb1ELb1ELb1ELb0EEENS1_36VarlenDynamicPersistentTileSchedulerILi128ELi96ELi256ELi128ELb1ELb1ELb1ELb1ELb1ELb1EEEEEEEEEvNT_6ParamsE)
        /*19fc*/ 	.short	0x0210
        /*19fe*/ 	.short	0x0af0


	//----- nvinfo : EIATTR_SW_WAR
	.align		4
.L_593:
        /*1a00*/ 	.byte	0x04, 0x36
        /*1a02*/ 	.short	(.L_595 - .L_594)
.L_594:
        /*1a04*/ 	.word	0x00000008
.L_595:


//--------------------- .nv.info._ZN7cutlass13device_kernelIN5flash11enable_sm90INS1_16FlashAttnFwdSm90INS1_25CollectiveMainloopFwdSm90ILi2EN4cute5tupleIJNS5_1CILi1EEES8_S8_EEENS6_IJNS7_ILi128EEENS7_ILi96EEENS7_ILi64EEEEEELi256ENS_6half_tEfNS_4arch4Sm90ELb1ELb0ELb0ELb1ELb1ELb0ELb1ELb1ELb0ELb1ELb1ELb0EEENS1_21CollectiveEpilogueFwdINS6_IJSA_NS7_ILi256EEESB_EEES9_SE_SG_Li256ELb1ELb1ELb1ELb0EEENS1_36VarlenDynamicPersistentTileSchedulerILi128ELi96ELi256ELi128ELb1ELb1ELb1ELb1ELb1ELb1EEEEEEEEEvNT_6ParamsE --------------------------
	.section	.nv.info._ZN7cutlass13device_kernelIN5flash11enable_sm90INS1_16FlashAttnFwdSm90INS1_25CollectiveMainloopFwdSm90ILi2EN4cute5tupleIJNS5_1CILi1EEES8_S8_EEENS6_IJNS7_ILi128EEENS7_ILi96EEENS7_ILi64EEEEEELi256ENS_6half_tEfNS_4arch4Sm90ELb1ELb0ELb0ELb1ELb1ELb0ELb1ELb1ELb0ELb1ELb1ELb0EEENS1_21CollectiveEpilogueFwdINS6_IJSA_NS7_ILi256EEESB_EEES9_SE_SG_Li256ELb1ELb1ELb1ELb0EEENS1_36VarlenDynamicPersistentTileSchedulerILi128ELi96ELi256ELi128ELb1ELb1ELb1ELb1ELb1ELb1EEEEEEEEEvNT_6ParamsE,"",@"SHT_CUDA_INFO"
	.sectionflags	@""
	.align	4


	//----- nvinfo : EIATTR_CUDA_API_VERSION
	.align		4
        /*0000*/ 	.byte	0x04, 0x37
        /*0002*/ 	.short	(.L_597 - .L_596)
.L_596:
        /*0004*/ 	.word	0x00000082


	//----- nvinfo : EIATTR_KPARAM_INFO
	.align		4
.L_597:
        /*0008*/ 	.byte	0x04, 0x17
        /*000a*/ 	.short	(.L_599 - .L_598)
.L_598:
        /*000c*/ 	.word	0x00000000
        /*0010*/ 	.short	0x0000
        /*0012*/ 	.short	0x0070
        /*0014*/ 	.byte	0x00, 0xf0, 0x01, 0x2e


	//----- nvinfo : EIATTR_SPARSE_MMA_MASK
	.align		4
.L_599:
        /*0018*/ 	.byte	0x03, 0x50
        /*001a*/ 	.short	0x0000


	//----- nvinfo : EIATTR_MAXREG_COUNT
	.align		4
        /*001c*/ 	.byte	0x03, 0x1b
        /*001e*/ 	.short	0x00a8


	//----- nvinfo : EIATTR_NUM_BARRIERS
	.align		4
        /*0020*/ 	.byte	0x02, 0x4c
        /*0022*/ 	.byte	0x10
	.zero		1


	//----- nvinfo : EIATTR_EXTERNS
	.align		4
        /*0024*/ 	.byte	0x04, 0x0f
        /*0026*/ 	.short	(.L_601 - .L_600)


	//   ....[0]....
	.align		4
.L_600:
        /*0028*/ 	.word	index@(__assertfail)


	//----- nvinfo : EIATTR_ANNOTATIONS
	.align		4
.L_601:
        /*002c*/ 	.byte	0x04, 0x55
        /*002e*/ 	.short	(.L_603 - .L_602)


	//   ....[0]....
.L_602:
        /* <DEDUP_REMOVED lines=26> */


	//----- nvinfo : EIATTR_MERCURY_ISA_VERSION
	.align		4
.L_603:
        /*01b8*/ 	.byte	0x03, 0x5f
        /*01ba*/ 	.short	0x0101


	//----- nvinfo : EIATTR_UNUSED_LOAD_BYTE_OFFSET
	.align		4
        /*01bc*/ 	.byte	0x04, 0x44
        /*01be*/ 	.short	(.L_605 - .L_604)


	//   ....[0]....
.L_604:
        /*01c0*/ 	.word	0x000009a0
        /*01c4*/ 	.word	0x0000fff0


	//   ....[1]....
        /*01c8*/ 	.word	0x0000a0b0
        /*01cc*/ 	.word	0x0000fff0


	//----- nvinfo : EIATTR_INT_WARP_WIDE_INSTR_OFFSETS
	.align		4
.L_605:
        /*01d0*/ 	.byte	0x04, 0x31
        /*01d2*/ 	.short	(.L_607 - .L_606)


	//   ....[0]....
.L_606:
        /*01d4*/ 	.word	0x000000c0


	//   ....[1]....
        /*01d8*/ 	.word	0x000000d0


	//   ....[2]....
        /*01dc*/ 	.word	0x000000e0


	//   ....[3]....
        /*01e0*/ 	.word	0x00000180


	//   ....[4]....
        /*01e4*/ 	.word	0x000102d0


	//   ....[5]....
        /*01e8*/ 	.word	0x00010360


	//   ....[6]....
        /*01ec*/ 	.word	0x00014220


	//   ....[7]....
        /*01f0*/ 	.word	0x000142b0


	//----- nvinfo : EIATTR_COOP_GROUP_MASK_REGIDS
	.align		4
.L_607:
        /*01f4*/ 	.byte	0x04, 0x29
        /*01f6*/ 	.short	(.L_609 - .L_608)


	//   ....[0]....
.L_608:
        /*01f8*/ 	.word	0xffffffff


	//   ....[1]....
        /*01fc*/ 	.word	0xffffffff


	//   ....[2]....
        /*0200*/ 	.word	0xffffffff


	//   ....[3]....
        /*0204*/ 	.word	0xffffffff


	//   ....[4]....
        /*0208*/ 	.word	0xffffffff


	//   ....[5]....
        /*020c*/ 	.word	0xffffffff


	//   ....[6]....
        /*0210*/ 	.word	0xffffffff


	//   ....[7]....
        /*0214*/ 	.word	0xffffffff


	//   ....[8]....
        /*0218*/ 	.word	0xffffffff


	//   ....[9]....
        /*021c*/ 	.word	0xffffffff


	//   ....[10]....
        /*0220*/ 	.word	0xffffffff


	//   ....[11]....
        /*0224*/ 	.word	0xffffffff


	//   ....[12]....
        /*0228*/ 	.word	0xffffffff


	//   ....[13]....
        /*022c*/ 	.word	0xffffffff


	//   ....[14]....
        /*0230*/ 	.word	0xffffffff


	//   ....[15]....
        /*0234*/ 	.word	0xffffffff


	//   ....[16]....
        /*0238*/ 	.word	0xffffffff


	//   ....[17]....
        /*023c*/ 	.word	0xffffffff


	//   ....[18]....
        /*0240*/ 	.word	0xffffffff


	//   ....[19]....
        /*0244*/ 	.word	0xffffffff


	//   ....[20]....
        /*0248*/ 	.word	0xffffffff


	//   ....[21]....
        /*024c*/ 	.word	0xffffffff


	//   ....[22]....
        /*0250*/ 	.word	0xffffffff


	//   ....[23]....
        /*0254*/ 	.word	0xffffffff


	//   ....[24]....
        /*0258*/ 	.word	0xffffffff


	//   ....[25]....
        /*025c*/ 	.word	0xffffffff


	//   ....[26]....
        /*0260*/ 	.word	0xffffffff


	//   ....[27]....
        /*0264*/ 	.word	0xffffffff


	//   ....[28]....
        /*0268*/ 	.word	0xffffffff


	//   ....[29]....
        /*026c*/ 	.word	0xffffffff


	//   ....[30]....
        /*0270*/ 	.word	0xffffffff


	//   ....[31]....
        /*0274*/ 	.word	0xffffffff


	//   ....[32]....
        /*0278*/ 	.word	0xffffffff


	//   ....[33]....
        /*027c*/ 	.word	0xffffffff


	//   ....[34]....
        /*0280*/ 	.word	0xffffffff


	//   ....[35]....
        /*0284*/ 	.word	0xffffffff


	//   ....[36]....
        /*0288*/ 	.word	0xffffffff


	//   ....[37]....
        /*028c*/ 	.word	0xffffffff


	//   ....[38]....
        /*0290*/ 	.word	0xffffffff


	//   ....[39]....
        /*0294*/ 	.word	0xffffffff


	//   ....[40]....
        /*0298*/ 	.word	0xffffffff


	//   ....[41]....
        /*029c*/ 	.word	0xffffffff


	//   ....[42]....
        /*02a0*/ 	.word	0xffffffff


	//   ....[43]....
        /*02a4*/ 	.word	0xffffffff


	//   ....[44]....
        /*02a8*/ 	.word	0xffffffff


	//   ....[45]....
        /*02ac*/ 	.word	0xffffffff


	//   ....[46]....
        /*02b0*/ 	.word	0xffffffff


	//   ....[47]....
        /*02b4*/ 	.word	0xffffffff


	//   ....[48]....
        /*02b8*/ 	.word	0xffffffff


	//   ....[49]....
        /*02bc*/ 	.word	0xffffffff


	//   ....[50]....
        /*02c0*/ 	.word	0xffffffff


	//   ....[51]....
        /*02c4*/ 	.word	0xffffffff


	//   ....[52]....
        /*02c8*/ 	.word	0xffffffff


	//   ....[53]....
        /*02cc*/ 	.word	0xffffffff


	//   ....[54]....
        /*02d0*/ 	.word	0xffffffff


	//   ....[55]....
        /*02d4*/ 	.word	0xffffffff


	//   ....[56]....
        /*02d8*/ 	.word	0xffffffff


	//   ....[57]....
        /*02dc*/ 	.word	0xffffffff


	//   ....[58]....
        /*02e0*/ 	.word	0xffffffff


	//   ....[59]....
        /*02e4*/ 	.word	0xffffffff


	//   ....[60]....
        /*02e8*/ 	.word	0xffffffff


	//   ....[61]....
        /*02ec*/ 	.word	0xffffffff


	//   ....[62]....
        /*02f0*/ 	.word	0xffffffff


	//   ....[63]....
        /*02f4*/ 	.word	0xffffffff


	//   ....[64]....
        /*02f8*/ 	.word	0xffffffff


	//   ....[65]....
        /*02fc*/ 	.word	0xffffffff


	//   ....[66]....
        /*0300*/ 	.word	0xffffffff


	//   ....[67]....
        /*0304*/ 	.word	0xffffffff


	//   ....[68]....
        /*0308*/ 	.word	0xffffffff


	//   ....[69]....
        /*030c*/ 	.word	0xffffffff


	//   ....[70]....
        /*0310*/ 	.word	0xffffffff


	//   ....[71]....
        /*0314*/ 	.word	0xffffffff


	//   ....[72]....
        /*0318*/ 	.word	0xffffffff


	//   ....[73]....
        /*031c*/ 	.word	0xffffffff


	//   ....[74]....
        /*0320*/ 	.word	0xffffffff


	//   ....[75]....
        /*0324*/ 	.word	0xffffffff


	//   ....[76]....
        /*0328*/ 	.word	0xffffffff


	//   ....[77]....
        /*032c*/ 	.word	0xffffffff


	//   ....[78]....
        /*0330*/ 	.word	0xffffffff


	//   ....[79]....
        /*0334*/ 	.word	0xffffffff


	//   ....[80]....
        /*0338*/ 	.word	0xffffffff


	//   ....[81]....
        /*033c*/ 	.word	0xffffffff


	//   ....[82]....
        /*0340*/ 	.word	0xffffffff


	//   ....[83]....
        /*0344*/ 	.word	0xffffffff


	//   ....[84]....
        /*0348*/ 	.word	0xffffffff


	//   ....[85]....
        /*034c*/ 	.word	0xffffffff


	//   ....[86]....
        /*0350*/ 	.word	0xffffffff


	//   ....[87]....
        /*0354*/ 	.word	0xffffffff


	//   ....[88]....
        /*0358*/ 	.word	0xffffffff


	//   ....[89]....
        /*035c*/ 	.word	0xffffffff


	//   ....[90]....
        /*0360*/ 	.word	0xffffffff


	//   ....[91]....
        /*0364*/ 	.word	0xffffffff


	//   ....[92]....
        /*0368*/ 	.word	0xffffffff


	//   ....[93]....
        /*036c*/ 	.word	0xffffffff


	//   ....[94]....
        /*0370*/ 	.word	0xffffffff


	//   ....[95]....
        /*0374*/ 	.word	0xffffffff


	//   ....[96]....
        /*0378*/ 	.word	0xffffffff


	//   ....[97]....
        /*037c*/ 	.word	0xffffffff


	//   ....[98]....
        /*0380*/ 	.word	0xffffffff


	//   ....[99]....
        /*0384*/ 	.word	0xffffffff


	//   ....[100]....
        /*0388*/ 	.word	0xffffffff


	//   ....[101]....
        /*038c*/ 	.word	0xffffffff


	//   ....[102]....
        /*0390*/ 	.word	0xffffffff


	//   ....[103]....
        /*0394*/ 	.word	0xffffffff


	//   ....[104]....
        /*0398*/ 	.word	0xffffffff


	//   ....[105]....
        /*039c*/ 	.word	0xffffffff


	//   ....[106]....
        /*03a0*/ 	.word	0xffffffff


	//   ....[107]....
        /*03a4*/ 	.word	0xffffffff


	//   ....[108]....
        /*03a8*/ 	.word	0xffffffff


	//   ....[109]....
        /*03ac*/ 	.word	0xffffffff


	//   ....[110]....
        /*03b0*/ 	.word	0xffffffff


	//   ....[111]....
        /*03b4*/ 	.word	0xffffffff


	//   ....[112]....
        /*03b8*/ 	.word	0xffffffff


	//   ....[113]....
        /*03bc*/ 	.word	0xffffffff


	//   ....[114]....
        /*03c0*/ 	.word	0xffffffff


	//   ....[115]....
        /*03c4*/ 	.word	0xffffffff


	//   ....[116]....
        /*03c8*/ 	.word	0xffffffff


	//   ....[117]....
        /*03cc*/ 	.word	0xffffffff


	//   ....[118]....
        /*03d0*/ 	.word	0xffffffff


	//   ....[119]....
        /*03d4*/ 	.word	0xffffffff


	//   ....[120]....
        /*03d8*/ 	.word	0xffffffff


	//   ....[121]....
        /*03dc*/ 	.word	0xffffffff


	//   ....[122]....
        /*03e0*/ 	.word	0xffffffff


	//   ....[123]....
        /*03e4*/ 	.word	0xffffffff


	//   ....[124]....
        /*03e8*/ 	.word	0xffffffff


	//   ....[125]....
        /*03ec*/ 	.word	0xffffffff


	//   ....[126]....
        /*03f0*/ 	.word	0xffffffff


	//   ....[127]....
        /*03f4*/ 	.word	0xffffffff


	//   ....[128]....
        /*03f8*/ 	.word	0xffffffff


	//   ....[129]....
        /*03fc*/ 	.word	0xffffffff


	//   ....[130]....
        /*0400*/ 	.word	0xffffffff


	//   ....[131]....
        /*0404*/ 	.word	0xffffffff


	//   ....[132]....
        /*0408*/ 	.word	0xffffffff


	//   ....[133]....
        /*040c*/ 	.word	0xffffffff


	//   ....[134]....
        /*0410*/ 	.word	0xffffffff


	//   ....[135]....
        /*0414*/ 	.word	0xffffffff


	//   ....[136]....
        /*0418*/ 	.word	0xffffffff


	//   ....[137]....
        /*041c*/ 	.word	0xffffffff


	//   ....[138]....
        /*0420*/ 	.word	0xffffffff


	//   ....[139]....
        /*0424*/ 	.word	0xffffffff


	//   ....[140]....
        /*0428*/ 	.word	0xffffffff


	//   ....[141]....
        /*042c*/ 	.word	0xffffffff


	//   ....[142]....
        /*0430*/ 	.word	0xffffffff


	//   ....[143]....
        /*0434*/ 	.word	0xffffffff


	//   ....[144]....
        /*0438*/ 	.word	0xffffffff


	//   ....[145]....
        /*043c*/ 	.word	0xffffffff


	//   ....[146]....
        /*0440*/ 	.word	0xffffffff


	//   ....[147]....
        /*0444*/ 	.word	0xffffffff


	//   ....[148]....
        /*0448*/ 	.word	0xffffffff


	//   ....[149]....
        /*044c*/ 	.word	0xffffffff


	//   ....[150]....
        /*0450*/ 	.word	0xffffffff


	//   ....[151]....
        /*0454*/ 	.word	0xffffffff


	//   ....[152]....
        /*0458*/ 	.word	0xffffffff


	//   ....[153]....
        /*045c*/ 	.word	0xffffffff


	//   ....[154]....
        /*0460*/ 	.word	0xffffffff


	//   ....[155]....
        /*0464*/ 	.word	0xffffffff


	//   ....[156]....
        /*0468*/ 	.word	0xffffffff


	//   ....[157]....
        /*046c*/ 	.word	0xffffffff


	//   ....[158]....
        /*0470*/ 	.word	0xffffffff


	//   ....[159]....
        /*0474*/ 	.word	0xffffffff


	//   ....[160]....
        /*0478*/ 	.word	0xffffffff


	//   ....[161]....
        /*047c*/ 	.word	0xffffffff


	//   ....[162]....
        /*0480*/ 	.word	0xffffffff


	//   ....[163]....
        /*0484*/ 	.word	0xffffffff


	//   ....[164]....
        /*0488*/ 	.word	0xffffffff


	//   ....[165]....
        /*048c*/ 	.word	0xffffffff


	//   ....[166]....
        /*0490*/ 	.word	0xffffffff


	//   ....[167]....
        /*0494*/ 	.word	0x0500000f


	//   ....[168]....
        /*0498*/ 	.word	0x0500000f


	//   ....[169]....
        /*049c*/ 	.word	0x0500000f


	//   ....[170]....
        /*04a0*/ 	.word	0x0500000f


	//   ....[171]....
        /*04a4*/ 	.word	0x0500000f


	//   ....[172]....
        /*04a8*/ 	.word	0x0500000f


	//   ....[173]....
        /*04ac*/ 	.word	0x0500000f


	//   ....[174]....
        /*04b0*/ 	.word	0x0500000f


	//   ....[175]....
        /*04b4*/ 	.word	0x0500000f


	//   ....[176]....
        /*04b8*/ 	.word	0x0500000f


	//   ....[177]....
        /*04bc*/ 	.word	0x0500000f


	//   ....[178]....
        /*04c0*/ 	.word	0x0500000f


	//   ....[179]....
        /*04c4*/ 	.word	0x0500000f


	//   ....[180]....
        /*04c8*/ 	.word	0x0500000f


	//   ....[181]....
        /*04cc*/ 	.word	0x0500000f


	//   ....[182]....
        /*04d0*/ 	.word	0x0500000f


	//   ....[183]....
        /*04d4*/ 	.word	0x0500000f


	//   ....[184]....
        /*04d8*/ 	.word	0x0500000f


	//   ....[185]....
        /*04dc*/ 	.word	0x0500000f


	//   ....[186]....
        /*04e0*/ 	.word	0x0500000f


	//   ....[187]....
        /*04e4*/ 	.word	0x0500000f


	//   ....[188]....
        /*04e8*/ 	.word	0x0500000f


	//   ....[189]....
        /*04ec*/ 	.word	0x0500000f


	//   ....[190]....
        /*04f0*/ 	.word	0x0500000f


	//   ....[191]....
        /*04f4*/ 	.word	0x0500000f


	//   ....[192]....
        /*04f8*/ 	.word	0x0500000f


	//   ....[193]....
        /*04fc*/ 	.word	0x0500000f


	//   ....[194]....
        /*0500*/ 	.word	0x0500000f


	//   ....[195]....
        /*0504*/ 	.word	0x0500000f


	//   ....[196]....
        /*0508*/ 	.word	0x0500000f


	//   ....[197]....
        /*050c*/ 	.word	0x0500000f


	//   ....[198]....
        /*0510*/ 	.word	0x0500000f


	//   ....[199]....
        /*0514*/ 	.word	0x0500000f


	//   ....[200]....
        /*0518*/ 	.word	0x0500000f


	//   ....[201]....
        /*051c*/ 	.word	0x0500000f


	//   ....[202]....
        /*0520*/ 	.word	0x0500000f


	//   ....[203]....
        /*0524*/ 	.word	0x0500000f


	//   ....[204]....
        /*0528*/ 	.word	0x0500000f


	//   ....[205]....
        /*052c*/ 	.word	0x0500000f


	//   ....[206]....
        /*0530*/ 	.word	0x0500000f


	//   ....[207]....
        /*0534*/ 	.word	0x0500000f


	//   ....[208]....
        /*0538*/ 	.word	0x0500000f


	//   ....[209]....
        /*053c*/ 	.word	0x0500000f


	//   ....[210]....
        /*0540*/ 	.word	0x0500000f


	//   ....[211]....
        /*0544*/ 	.word	0x0500000f


	//   ....[212]....
        /*0548*/ 	.word	0x0500000f


	//   ....[213]....
        /*054c*/ 	.word	0x0500000f


	//   ....[214]....
        /*0550*/ 	.word	0x0500000f


	//   ....[215]....
        /*0554*/ 	.word	0x0500000f


	//   ....[216]....
        /*0558*/ 	.word	0x0500000f


	//   ....[217]....
        /*055c*/ 	.word	0x0500000f


	//   ....[218]....
        /*0560*/ 	.word	0x0500000f


	//   ....[219]....
        /*0564*/ 	.word	0x0500000f


	//   ....[220]....
        /*0568*/ 	.word	0x0500000f


	//   ....[221]....
        /*056c*/ 	.word	0x0500000f


	//   ....[222]....
        /*0570*/ 	.word	0x0500000f


	//   ....[223]....
        /*0574*/ 	.word	0x0500000f


	//   ....[224]....
        /*0578*/ 	.word	0x0500000f


	//   ....[225]....
        /*057c*/ 	.word	0x0500000f


	//   ....[226]....
        /*0580*/ 	.word	0x0500000f


	//   ....[227]....
        /*0584*/ 	.word	0x0500000f


	//   ....[228]....
        /*0588*/ 	.word	0x0500000f


	//   ....[229]....
        /*058c*/ 	.word	0x0500000f


	//   ....[230]....
        /*0590*/ 	.word	0x0500000f


	//   ....[231]....
        /*0594*/ 	.word	0x0500000f


	//   ....[232]....
        /*0598*/ 	.word	0x0500000f


	//   ....[233]....
        /*059c*/ 	.word	0x0500000f


	//   ....[234]....
        /*05a0*/ 	.word	0x0500000f


	//   ....[235]....
        /*05a4*/ 	.word	0x0500000f


	//   ....[236]....
        /*05a8*/ 	.word	0x0500000f


	//   ....[237]....
        /*05ac*/ 	.word	0x0500000f


	//   ....[238]....
        /*05b0*/ 	.word	0x0500000f


	//   ....[239]....
        /*05b4*/ 	.word	0x0500000f


	//   ....[240]....
        /*05b8*/ 	.word	0x0500000f


	//   ....[241]....
        /*05bc*/ 	.word	0x0500000f


	//   ....[242]....
        /*05c0*/ 	.word	0x0500000f


	//   ....[243]....
        /*05c4*/ 	.word	0x0500000f


	//   ....[244]....
        /*05c8*/ 	.word	0x0500000f


	//   ....[245]....
        /*05cc*/ 	.word	0x0500000f


	//   ....[246]....
        /*05d0*/ 	.word	0x0500000f


	//   ....[247]....
        /*05d4*/ 	.word	0x0500000f


	//   ....[248]....
        /*05d8*/ 	.word	0x0500000f


	//   ....[249]....
        /*05dc*/ 	.word	0x0500000f


	//   ....[250]....
        /*05e0*/ 	.word	0x0500000f


	//   ....[251]....
        /*05e4*/ 	.word	0x0500000f


	//   ....[252]....
        /*05e8*/ 	.word	0x0500000f


	//   ....[253]....
        /*05ec*/ 	.word	0x0500000f


	//   ....[254]....
        /*05f0*/ 	.word	0x0500000f


	//   ....[255]....
        /*05f4*/ 	.word	0x0500000f


	//   ....[0]....
        /*05f8*/ 	.word	0x0500000f


	//   ....[1]....
        /*05fc*/ 	.word	0x0500000f


	//   ....[2]....
        /*0600*/ 	.word	0x0500000f


	//   ....[3]....
        /*0604*/ 	.word	0x0500000f


	//   ....[4]....
        /*0608*/ 	.word	0x0500000f


	//   ....[5]....
        /*060c*/ 	.word	0x0500000f


	//   ....[6]....
        /*0610*/ 	.word	0x0500000f


	//   ....[7]....
        /*0614*/ 	.word	0x0500000f


	//   ....[8]....
        /*0618*/ 	.word	0x0500000f


	//   ....[9]....
        /*061c*/ 	.word	0x0500000f


	//   ....[10]....
        /*0620*/ 	.word	0x0500000f


	//----- nvinfo : EIATTR_COOP_GROUP_INSTR_OFFSETS
	.align		4
.L_609:
        /*0624*/ 	.byte	0x04, 0x28
        /*0626*/ 	.short	(.L_611 - .L_610)


	//   ....[0]....
.L_610:
        /*0628*/ 	.word	0x00000080


	//   ....[1]....
        /*062c*/ 	.word	0x00000090


	//   ....[2]....
        /*0630*/ 	.word	0x000002f0


	//   ....[3]....
        /*0634*/ 	.word	0x00000450


	//   ....[4]....
        /*0638*/ 	.word	0x00000570


	//   ....[5]....
        /*063c*/ 	.word	0x000006d0


	//   ....[6]....
        /*0640*/ 	.word	0x00001d60


	//   ....[7]....
        /*0644*/ 	.word	0x00002f30


	//   ....[8]....
        /*0648*/ 	.word	0x00002f60


	//   ....[9]....
        /*064c*/ 	.word	0x00003670


	//   ....[10]....
        /*0650*/ 	.word	0x00003870


	//   ....[11]....
        /*0654*/ 	.word	0x000038c0


	//   ....[12]....
        /*0658*/ 	.word	0x00003960


	//   ....[13]....
        /*065c*/ 	.word	0x00005230


	//   ....[14]....
        /*0660*/ 	.word	0x00005250


	//   ....[15]....
        /*0664*/ 	.word	0x00005770


	//   ....[16]....
        /*0668*/ 	.word	0x00005870


	//   ....[17]....
        /*066c*/ 	.word	0x000062d0


	//   ....[18]....
        /*0670*/ 	.word	0x00006330


	//   ....[19]....
        /*0674*/ 	.word	0x00007e80


	//   ....[20]....
        /*0678*/ 	.word	0x00007ea0


	//   ....[21]....
        /*067c*/ 	.word	0x00008710


	//   ....[22]....
        /*0680*/ 	.word	0x00008760


	//   ....[23]....
        /*0684*/ 	.word	0x00009660


	//   ....[24]....
        /*0688*/ 	.word	0x00009670


	//   ....[25]....
        /*068c*/ 	.word	0x000096b0


	//   ....[26]....
        /*0690*/ 	.word	0x000096c0


	//   ....[27]....
        /*0694*/ 	.word	0x0000b190


	//   ....[28]....
        /*0698*/ 	.word	0x0000b1a0


	//   ....[29]....
        /*069c*/ 	.word	0x0000b1b0


	//   ....[30]....
        /*06a0*/ 	.word	0x0000b1c0


	//   ....[31]....
        /*06a4*/ 	.word	0x0000bc70


	//   ....[32]....
        /*06a8*/ 	.word	0x0000bc90


	//   ....[33]....
        /*06ac*/ 	.word	0x0000be30


	//   ....[34]....
        /*06b0*/ 	.word	0x0000be50


	//   ....[35]....
        /*06b4*/ 	.word	0x0000bf90


	//   ....[36]....
        /*06b8*/ 	.word	0x0000bfb0


	//   ....[37]....
        /*06bc*/ 	.word	0x0000c100


	//   ....[38]....
        /*06c0*/ 	.word	0x0000c120


	//   ....[39]....
        /*06c4*/ 	.word	0x0000c640


	//   ....[40]....
        /*06c8*/ 	.word	0x0000c680


	//   ....[41]....
        /*06cc*/ 	.word	0x0000d130


	//   ....[42]....
        /*06d0*/ 	.word	0x0000d140


	//   ....[43]....
        /*06d4*/ 	.word	0x0000e2e0


	//   ....[44]....
        /*06d8*/ 	.word	0x0000e310


	//   ....[45]....
        /*06dc*/ 	.word	0x0000e480


	//   ....[46]....
        /*06e0*/ 	.word	0x0000e4a0


	//   ....[47]....
        /*06e4*/ 	.word	0x0000e5e0


	//   ....[48]....
        /*06e8*/ 	.word	0x0000e600


	//   ....[49]....
        /*06ec*/ 	.word	0x0000e750


	//   ....[50]....
        /*06f0*/ 	.word	0x0000e770


	//   ....[51]....
        /*06f4*/ 	.word	0x0000e950


	//   ....[52]....
        /*06f8*/ 	.word	0x0000eb40


	//   ....[53]....
        /*06fc*/ 	.word	0x0000eb70


	//   ....[54]....
        /*0700*/ 	.word	0x0000eba0


	//   ....[55]....
        /*0704*/ 	.word	0x0000ebd0


	//   ....[56]....
        /*0708*/ 	.word	0x0000ec00


	//   ....[57]....
        /*070c*/ 	.word	0x0000ec30


	//   ....[58]....
        /*0710*/ 	.word	0x0000eda0


	//   ....[59]....
        /*0714*/ 	.word	0x0000edd0


	//   ....[60]....
        /*0718*/ 	.word	0x0000ee00


	//   ....[61]....
        /*071c*/ 	.word	0x0000ee30


	//   ....[62]....
        /*0720*/ 	.word	0x0000ee60


	//   ....[63]....
        /*0724*/ 	.word	0x0000ee90


	//   ....[64]....
        /*0728*/ 	.word	0x0000ef20


	//   ....[65]....
        /*072c*/ 	.word	0x0000ef50


	//   ....[66]....
        /*0730*/ 	.word	0x0000ef60


	//   ....[67]....
        /*0734*/ 	.word	0x0000efa0


	//   ....[68]....
        /*0738*/ 	.word	0x00010ea0


	//   ....[69]....
        /*073c*/ 	.word	0x00010ec0


	//   ....[70]....
        /*0740*/ 	.word	0x00010f50


	//   ....[71]....
        /*0744*/ 	.word	0x00010f70


	//   ....[72]....
        /*0748*/ 	.word	0x00010ff0


	//   ....[73]....
        /*074c*/ 	.word	0x00011010


	//   ....[74]....
        /*0750*/ 	.word	0x00011090


	//   ....[75]....
        /*0754*/ 	.word	0x000110b0


	//   ....[76]....
        /*0758*/ 	.word	0x00011130


	//   ....[77]....
        /*075c*/ 	.word	0x00011150


	//   ....[78]....
        /*0760*/ 	.word	0x00011160


	//   ....[79]....
        /*0764*/ 	.word	0x00011170


	//   ....[80]....
        /*0768*/ 	.word	0x000118f0


	//   ....[81]....
        /*076c*/ 	.word	0x00011910


	//   ....[82]....
        /*0770*/ 	.word	0x00011920


	//   ....[83]....
        /*0774*/ 	.word	0x00011930


	//   ....[84]....
        /*0778*/ 	.word	0x00011940


	//   ....[85]....
        /*077c*/ 	.word	0x00011960


	//   ....[86]....
        /*0780*/ 	.word	0x00011a20


	//   ....[87]....
        /*0784*/ 	.word	0x00011ac0


	//   ....[88]....
        /*0788*/ 	.word	0x00011ae0


	//   ....[89]....
        /*078c*/ 	.word	0x00011b40


	//   ....[90]....
        /*0790*/ 	.word	0x00011bb0


	//   ....[91]....
        /*0794*/ 	.word	0x00011bd0


	//   ....[92]....
        /*0798*/ 	.word	0x00011be0


	//   ....[93]....
        /*079c*/ 	.word	0x00011c10


	//   ....[94]....
        /*07a0*/ 	.word	0x00011ca0


	//   ....[95]....
        /*07a4*/ 	.word	0x00011ce0


	//   ....[96]....
        /*07a8*/ 	.word	0x000123e0


	//   ....[97]....
        /*07ac*/ 	.word	0x00012410


	//   ....[98]....
        /*07b0*/ 	.word	0x00012430


	//   ....[99]....
        /*07b4*/ 	.word	0x00012460


	//   ....[100]....
        /*07b8*/ 	.word	0x000124d0


	//   ....[101]....
        /*07bc*/ 	.word	0x00012500


	//   ....[102]....
        /*07c0*/ 	.word	0x00012610


	//   ....[103]....
        /*07c4*/ 	.word	0x00012630


	//   ....[104]....
        /*07c8*/ 	.word	0x000126c0


	//   ....[105]....
        /*07cc*/ 	.word	0x000126e0


	//   ....[106]....
        /*07d0*/ 	.word	0x00012750


	//   ....[107]....
        /*07d4*/ 	.word	0x00012770


	//   ....[108]....
        /*07d8*/ 	.word	0x000127d0


	//   ....[109]....
        /*07dc*/ 	.word	0x00012800


	//   ....[110]....
        /*07e0*/ 	.word	0x00012880


	//   ....[111]....
        /*07e4*/ 	.word	0x000128e0


	//   ....[112]....
        /*07e8*/ 	.word	0x00012e10


	//   ....[113]....
        /*07ec*/ 	.word	0x00012e30


	//   ....[114]....
        /*07f0*/ 	.word	0x00012e80


	//   ....[115]....
        /*07f4*/ 	.word	0x00012f40


	//   ....[116]....
        /*07f8*/ 	.word	0x00012f50


	//   ....[117]....
        /*07fc*/ 	.word	0x00012f80


	//   ....[118]....
        /*0800*/ 	.word	0x00013010


	//   ....[119]....
        /*0804*/ 	.word	0x000130c0


	//   ....[120]....
        /*0808*/ 	.word	0x000130d0


	//   ....[121]....
        /*080c*/ 	.word	0x00013100


	//   ....[122]....
        /*0810*/ 	.word	0x00013110


	//   ....[123]....
        /*0814*/ 	.word	0x000131a0


	//   ....[124]....
        /*0818*/ 	.word	0x000138a0


	//   ....[125]....
        /*081c*/ 	.word	0x000138c0


	//   ....[126]....
        /*0820*/ 	.word	0x000138d0


	//   ....[127]....
        /*0824*/ 	.word	0x00013910


	//   ....[128]....
        /*0828*/ 	.word	0x00013920


	//   ....[129]....
        /*082c*/ 	.word	0x00013960


	//   ....[130]....
        /*0830*/ 	.word	0x00013970


	//   ....[131]....
        /*0834*/ 	.word	0x000139b0


	//   ....[132]....
        /*0838*/ 	.word	0x000139c0


	//   ....[133]....
        /*083c*/ 	.word	0x00013a00


	//   ....[134]....
        /*0840*/ 	.word	0x00013a10


	//   ....[135]....
        /*0844*/ 	.word	0x00013a20


	//   ....[136]....
        /*0848*/ 	.word	0x00013d60


	//   ....[137]....
        /*084c*/ 	.word	0x00013d80


	//   ....[138]....
        /*0850*/ 	.word	0x00013d90


	//   ....[139]....
        /*0854*/ 	.word	0x00013da0


	//   ....[140]....
        /*0858*/ 	.word	0x00013db0


	//   ....[141]....
        /*085c*/ 	.word	0x00013dd0


	//   ....[142]....
        /*0860*/ 	.word	0x00013e40


	//   ....[143]....
        /*0864*/ 	.word	0x00013e70


	//   ....[144]....
        /*0868*/ 	.word	0x00013e80


	//   ....[145]....
        /*086c*/ 	.word	0x00013ef0


	//   ....[146]....
        /*0870*/ 	.word	0x00013f00


	//   ....[147]....
        /*0874*/ 	.word	0x00014000


	//   ....[148]....
        /*0878*/ 	.word	0x000144e0


	//   ....[149]....
        /*087c*/ 	.word	0x00014510


	//   ....[150]....
        /*0880*/ 	.word	0x00014570


	//   ....[151]....
        /*0884*/ 	.word	0x000145a0


	//   ....[152]....
        /*0888*/ 	.word	0x000145d0


	//   ....[153]....
        /*088c*/ 	.word	0x00014600


	//   ....[154]....
        /*0890*/ 	.word	0x00014630


	//   ....[155]....
        /*0894*/ 	.word	0x00014660


	//   ....[156]....
        /*0898*/ 	.word	0x00014800


	//   ....[157]....
        /*089c*/ 	.word	0x00014830


	//   ....[158]....
        /*08a0*/ 	.word	0x00014860


	//   ....[159]....
        /*08a4*/ 	.word	0x00014890


	//   ....[160]....
        /*08a8*/ 	.word	0x000148c0


	//   ....[161]....
        /*08ac*/ 	.word	0x000148f0


	//   ....[162]....
        /*08b0*/ 	.word	0x000149b0


	//   ....[163]....
        /*08b4*/ 	.word	0x000149d0


	//   ....[164]....
        /*08b8*/ 	.word	0x000149f0


	//   ....[165]....
        /*08bc*/ 	.word	0x00014a50


	//   ....[166]....
        /*08c0*/ 	.word	0x00015470


	//   ....[167]....
        /*08c4*/ 	.word	0x00015a80


	//   ....[168]....
        /*08c8*/ 	.word	0x00015b70


	//   ....[169]....
        /*08cc*/ 	.word	0x00015c10


	//   ....[170]....
        /*08d0*/ 	.word	0x00015c70


	//   ....[171]....
        /*08d4*/ 	.word	0x00015d60


	//   ....[172]....
        /*08d8*/ 	.word	0x00015dd0


	//   ....[173]....
        /*08dc*/ 	.word	0x00015ec0


	//   ....[174]....
        /*08e0*/ 	.word	0x00015f30


	//   ....[175]....
        /*08e4*/ 	.word	0x00016020


	//   ....[176]....
        /*08e8*/ 	.word	0x00016090


	//   ....[177]....
        /*08ec*/ 	.word	0x00016180


	//   ....[178]....
        /*08f0*/ 	.word	0x000161f0


	//   ....[179]....
        /*08f4*/ 	.word	0x00016290


	//   ....[180]....
        /*08f8*/ 	.word	0x00016390


	//   ....[181]....
        /*08fc*/ 	.word	0x000163e0


	//   ....[182]....
        /*0900*/ 	.word	0x00016440


	//   ....[183]....
        /*0904*/ 	.word	0x00016560


	//   ....[184]....
        /*0908*/ 	.word	0x000165e0


	//   ....[185]....
        /*090c*/ 	.word	0x000166d0


	//   ....[186]....
        /*0910*/ 	.word	0x00016750


	//   ....[187]....
        /*0914*/ 	.word	0x00016840


	//   ....[188]....
        /*0918*/ 	.word	0x00016950


	//   ....[189]....
        /*091c*/ 	.word	0x000169c0


	//   ....[190]....
        /*0920*/ 	.word	0x00016ad0


	//   ....[191]....
        /*0924*/ 	.word	0x00016b40


	//   ....[192]....
        /*0928*/ 	.word	0x00016bc0


	//   ....[193]....
        /*092c*/ 	.word	0x00016cb0


	//   ....[194]....
        /*0930*/ 	.word	0x00016d20


	//   ....[195]....
        /*0934*/ 	.word	0x00016df0


	//   ....[196]....
        /*0938*/ 	.word	0x00016e90


	//   ....[197]....
        /*093c*/ 	.word	0x00016f30


	//   ....[198]....
        /*0940*/ 	.word	0x00016f90


	//   ....[199]....
        /*0944*/ 	.word	0x00017080


	//   ....[200]....
        /*0948*/ 	.word	0x00017190


	//   ....[201]....
        /*094c*/ 	.word	0x000171e0


	//   ....[202]....
        /*0950*/ 	.word	0x00017240


	//   ....[203]....
        /*0954*/ 	.word	0x00017340


	//   ....[204]....
        /*0958*/ 	.word	0x00017450


	//   ....[205]....
        /*095c*/ 	.word	0x000174a0


	//   ....[206]....
        /*0960*/ 	.word	0x00017500


	//   ....[207]....
        /*0964*/ 	.word	0x00017600


	//   ....[208]....
        /*0968*/ 	.word	0x00017710


	//   ....[209]....
        /*096c*/ 	.word	0x00017760


	//   ....[210]....
        /*0970*/ 	.word	0x000177c0


	//   ....[211]....
        /*0974*/ 	.word	0x000178b0


	//   ....[212]....
        /*0978*/ 	.word	0x000179e0


	//   ....[213]....
        /*097c*/ 	.word	0x00017ac0


	//   ....[214]....
        /*0980*/ 	.word	0x00017b50


	//   ....[215]....
        /*0984*/ 	.word	0x00017c60


	//   ....[216]....
        /*0988*/ 	.word	0x00017cc0


	//   ....[217]....
        /*098c*/ 	.word	0x00017dd0


	//   ....[218]....
        /*0990*/ 	.word	0x00017e30


	//   ....[219]....
        /*0994*/ 	.word	0x00017f40


	//   ....[220]....
        /*0998*/ 	.word	0x00017fa0


	//   ....[221]....
        /*099c*/ 	.word	0x000180b0


	//   ....[222]....
        /*09a0*/ 	.word	0x00018110


	//   ....[223]....
        /*09a4*/ 	.word	0x000181d0


	//   ....[224]....
        /*09a8*/ 	.word	0x00018330


	//   ....[225]....
        /*09ac*/ 	.word	0x000183d0


	//   ....[226]....
        /*09b0*/ 	.word	0x00018430


	//   ....[227]....
        /*09b4*/ 	.word	0x000184e0


	//   ....[228]....
        /*09b8*/ 	.word	0x00018540


	//   ....[229]....
        /*09bc*/ 	.word	0x000185f0


	//   ....[230]....
        /*09c0*/ 	.word	0x00018650


	//   ....[231]....
        /*09c4*/ 	.word	0x00018700


	//   ....[232]....
        /*09c8*/ 	.word	0x00018760


	//   ....[233]....
        /*09cc*/ 	.word	0x00018810


	//   ....[234]....
        /*09d0*/ 	.word	0x00018870


	//   ....[235]....
        /*09d4*/ 	.word	0x00018920


	//   ....[236]....
        /*09d8*/ 	.word	0x00018a00


	//   ....[237]....
        /*09dc*/ 	.word	0x00018aa0


	//   ....[238]....
        /*09e0*/ 	.word	0x00018b00


	//   ....[239]....
        /*09e4*/ 	.word	0x00018bd0


	//   ....[240]....
        /*09e8*/ 	.word	0x00018c30


	//   ....[241]....
        /*09ec*/ 	.word	0x00018d00


	//   ....[242]....
        /*09f0*/ 	.word	0x00018d60


	//   ....[243]....
        /*09f4*/ 	.word	0x00018e40


	//   ....[244]....
        /*09f8*/ 	.word	0x00018ea0


	//   ....[245]....
        /*09fc*/ 	.word	0x00018f70


	//   ....[246]....
        /*0a00*/ 	.word	0x00018fd0


	//   ....[247]....
        /*0a04*/ 	.word	0x000190a0


	//   ....[248]....
        /*0a08*/ 	.word	0x00019130


	//   ....[249]....
        /*0a0c*/ 	.word	0x000191d0


	//   ....[250]....
        /*0a10*/ 	.word	0x00019350


	//   ....[251]....
        /*0a14*/ 	.word	0x000193c0


	//   ....[252]....
        /*0a18*/ 	.word	0x00019430


	//   ....[253]....
        /*0a1c*/ 	.word	0x000194a0


	//   ....[254]....
        /*0a20*/ 	.word	0x00019510


	//   ....[255]....
        /*0a24*/ 	.word	0x00019590


	//   ....[0]....
        /*0a28*/ 	.word	0x00019610


	//   ....[1]....
        /*0a2c*/ 	.word	0x000196a0


	//   ....[2]....
        /*0a30*/ 	.word	0x00019710


	//   ....[3]....
        /*0a34*/ 	.word	0x00019780


	//   ....[4]....
        /*0a38*/ 	.word	0x000197f0


	//   ....[5]....
        /*0a3c*/ 	.word	0x00019870


	//   ....[6]....
        /*0a40*/ 	.word	0x000198e0


	//   ....[7]....
        /*0a44*/ 	.word	0x00019970


	//   ....[8]....
        /*0a48*/ 	.word	0x000199d0


	//   ....[9]....
        /*0a4c*/ 	.word	0x00019a60


	//   ....[10]....
        /*0a50*/ 	.word	0x00019b90


	//----- nvinfo : EIATTR_REG_RECONFIG
	.align		4
.L_611:
        /*0a54*/ 	.byte	0x01, 0x54
	.zero		2


	//----- nvinfo : EIATTR_SYSCALL_OFFSETS
	.align		4
        /*0a58*/ 	.byte	0x04, 0x46
        /*0a5a*/ 	.short	(.L_613 - .L_612)


	//   ....[0]....
.L_612:
        /*0a5c*/ 	.word	0x00001f60


	//   ....[1]....
        /*0a60*/ 	.word	0x000104c0


	//   ....[2]....
        /*0a64*/ 	.word	0x00010610


	//   ....[3]....
        /*0a68*/ 	.word	0x00010700


	//   ....[4]....
        /*0a6c*/ 	.word	0x00011500


	//   ....[5]....
        /*0a70*/ 	.word	0x00012030


	//----- nvinfo : EIATTR_MBARRIER_INSTR_OFFSETS
	.align		4
.L_613:
        /*0a74*/ 	.byte	0x04, 0x39
        /*0a76*/ 	.short	(.L_615 - .L_614)


	//   ....[0]....
.L_614:
        /*0a78*/ 	.word	0x00000190
        /*0a7c*/ 	.word	0x000000ff
        /*0a80*/ 	.word	0x00032400
        /*0a84*/ 	.short	0x0100
        /*0a86*/ 	.byte	0x08
	.zero		1


	//   ....[1]....
        /*0a88*/ 	.word	0x000001a0
        /*0a8c*/ 	.word	0x000000ff
        /*0a90*/ 	.word	0x00032410
        /*0a94*/ 	.short	0x0100
        /*0a96*/ 	.byte	0x08
	.zero		1


	//   ....[2]....
        /*0a98*/ 	.word	0x000001b0
        /*0a9c*/ 	.word	0x000000ff
        /*0aa0*/ 	.word	0x00032420
        /*0aa4*/ 	.short	0x0100
        /*0aa6*/ 	.byte	0x08
	.zero		1


	//   ....[3]....
        /*0aa8*/ 	.word	0x000002a0
        /*0aac*/ 	.word	0x000000ff
        /*0ab0*/ 	.word	0x00032430
        /*0ab4*/ 	.short	0x0100
        /*0ab6*/ 	.byte	0x08
	.zero		1


	//   ....[4]....
        /*0ab8*/ 	.word	0x000002b0
        /*0abc*/ 	.word	0x000000ff
        /*0ac0*/ 	.word	0x00032440
        /*0ac4*/ 	.short	0x0100
        /*0ac6*/ 	.byte	0x08
	.zero		1


	//   ....[5]....
        /*0ac8*/ 	.word	0x000002c0
        /*0acc*/ 	.word	0x000000ff
        /*0ad0*/ 	.word	0x00032438
        /*0ad4*/ 	.short	0x0100
        /*0ad6*/ 	.byte	0x08
	.zero		1


	//   ....[6]....
        /*0ad8*/ 	.word	0x000002d0
        /*0adc*/ 	.word	0x000000ff
        /*0ae0*/ 	.word	0x00032448
        /*0ae4*/ 	.short	0x0100
        /*0ae6*/ 	.byte	0x08
	.zero		1


	//   ....[7]....
        /*0ae8*/ 	.word	0x00000400
        /*0aec*/ 	.word	0x000000ff
        /*0af0*/ 	.word	0x00032450
        /*0af4*/ 	.short	0x0100
        /*0af6*/ 	.byte	0x08
	.zero		1


	//   ....[8]....
        /*0af8*/ 	.word	0x00000410
        /*0afc*/ 	.word	0x000000ff
        /*0b00*/ 	.word	0x00032460
        /*0b04*/ 	.short	0x0100
        /*0b06*/ 	.byte	0x08
	.zero		1


	//   ....[9]....
        /*0b08*/ 	.word	0x00000420
        /*0b0c*/ 	.word	0x000000ff
        /*0b10*/ 	.word	0x00032458
        /*0b14*/ 	.short	0x0100
        /*0b16*/ 	.byte	0x08
	.zero		1


	//   ....[10]....
        /*0b18*/ 	.word	0x00000430
        /*0b1c*/ 	.word	0x000000ff
        /*0b20*/ 	.word	0x00032468
        /*0b24*/ 	.short	0x0100
        /*0b26*/ 	.byte	0x08
	.zero		1


	//   ....[11]....
        /*0b28*/ 	.word	0x00000520
        /*0b2c*/ 	.word	0x000000ff
        /*0b30*/ 	.word	0x00032470
        /*0b34*/ 	.short	0x0100
        /*0b36*/ 	.byte	0x06
	.zero		1


	//   ....[12]....
        /*0b38*/ 	.word	0x00000530
        /*0b3c*/ 	.word	0x000000ff
        /*0b40*/ 	.word	0x00032480
        /*0b44*/ 	.short	0x0100
        /*0b46*/ 	.byte	0x06
	.zero		1


	//   ....[13]....
        /*0b48*/ 	.word	0x00000540
        /*0b4c*/ 	.word	0x000000ff
        /*0b50*/ 	.word	0x00032478
        /*0b54*/ 	.short	0x0100
        /*0b56*/ 	.byte	0x06
	.zero		1


	//   ....[14]....
        /*0b58*/ 	.word	0x00000550
        /*0b5c*/ 	.word	0x000000ff
        /*0b60*/ 	.word	0x00032488
        /*0b64*/ 	.short	0x0100
        /*0b66*/ 	.byte	0x06
	.zero		1


	//   ....[15]....
        /*0b68*/ 	.word	0x00000680
        /*0b6c*/ 	.word	0x000000ff
        /*0b70*/ 	.word	0x00032490
        /*0b74*/ 	.short	0x0100
        /*0b76*/ 	.byte	0x08
	.zero		1


	//   ....[16]....
        /*0b78*/ 	.word	0x00000690
        /*0b7c*/ 	.word	0x000000ff
        /*0b80*/ 	.word	0x000324a0
        /*0b84*/ 	.short	0x0100
        /*0b86*/ 	.byte	0x08
	.zero		1


	//   ....[17]....
        /*0b88*/ 	.word	0x000006a0
        /*0b8c*/ 	.word	0x000000ff
        /*0b90*/ 	.word	0x00032498
        /*0b94*/ 	.short	0x0100
        /*0b96*/ 	.byte	0x08
	.zero		1


	//   ....[18]....
        /*0b98*/ 	.word	0x000006b0
        /*0b9c*/ 	.word	0x000000ff
        /*0ba0*/ 	.word	0x000324a8
        /*0ba4*/ 	.short	0x0100
        /*0ba6*/ 	.byte	0x08
	.zero		1


	//   ....[19]....
        /*0ba8*/ 	.word	0x000007f0
        /*0bac*/ 	.word	0x000000ff
        /*0bb0*/ 	.word	0x000324b0
        /*0bb4*/ 	.short	0x0100
        /*0bb6*/ 	.byte	0x08
	.zero		1


	//   ....[20]....
        /*0bb8*/ 	.word	0x00000800
        /*0bbc*/ 	.word	0x000000ff
        /*0bc0*/ 	.word	0x000324c0
        /*0bc4*/ 	.short	0x0100
        /*0bc6*/ 	.byte	0x08
	.zero		1


	//   ....[21]....
        /*0bc8*/ 	.word	0x00000810
        /*0bcc*/ 	.word	0x000000ff
        /*0bd0*/ 	.word	0x000324b8
        /*0bd4*/ 	.short	0x0100
        /*0bd6*/ 	.byte	0x08
	.zero		1


	//   ....[22]....
        /*0bd8*/ 	.word	0x00000820
        /*0bdc*/ 	.word	0x000000ff
        /*0be0*/ 	.word	0x000324c8
        /*0be4*/ 	.short	0x0100
        /*0be6*/ 	.byte	0x08
	.zero		1


	//   ....[23]....
        /*0be8*/ 	.word	0x00002040
        /*0bec*/ 	.word	0x00000003
        /*0bf0*/ 	.word	0x00032400
        /*0bf4*/ 	.short	0x010a
        /*0bf6*/ 	.byte	0x3f
	.zero		1


	//   ....[24]....
        /*0bf8*/ 	.word	0x00002120
        /*0bfc*/ 	.word	0x000000ff
        /*0c00*/ 	.word	0x00032430
        /*0c04*/ 	.short	0x010a
        /*0c06*/ 	.byte	0x06
	.zero		1


	//   ....[25]....
        /*0c08*/ 	.word	0x00002160
        /*0c0c*/ 	.word	0x000000ff
        /*0c10*/ 	.word	0x00032430
        /*0c14*/ 	.short	0x010a
        /*0c16*/ 	.byte	0x06
	.zero		1


	//   ....[26]....
        /*0c18*/ 	.word	0x00002460
        /*0c1c*/ 	.word	0x00000003
        /*0c20*/ 	.word	0x00032410
        /*0c24*/ 	.short	0x010a
        /*0c26*/ 	.byte	0x3f
	.zero		1


	//   ....[27]....
        /*0c28*/ 	.word	0x000024a0
        /*0c2c*/ 	.word	0x000000ff
        /*0c30*/ 	.word	0x00032450
        /*0c34*/ 	.short	0x010a
        /*0c36*/ 	.byte	0x06
	.zero		1


	//   ....[28]....
        /*0c38*/ 	.word	0x000024e0
        /*0c3c*/ 	.word	0x000000ff
        /*0c40*/ 	.word	0x00032450
        /*0c44*/ 	.short	0x010a
        /*0c46*/ 	.byte	0x06
	.zero		1


	//   ....[29]....
        /*0c48*/ 	.word	0x00002ee0
        /*0c4c*/ 	.word	0x000000ff
        /*0c50*/ 	.word	0x00000000
        /*0c54*/ 	.short	0x0101
        /*0c56*/ 	.byte	0x04
	.zero		1


	//   ....[30]....
        /*0c58*/ 	.word	0x000046a0
        /*0c5c*/ 	.word	0x000000ff
        /*0c60*/ 	.word	0x00000000
        /*0c64*/ 	.short	0x0101
        /*0c66*/ 	.byte	0x06
	.zero		1


	//   ....[31]....
        /*0c68*/ 	.word	0x000047f0
        /*0c6c*/ 	.word	0x000000ff
        /*0c70*/ 	.word	0x00032430
        /*0c74*/ 	.short	0x010a
        /*0c76*/ 	.byte	0x04
	.zero		1


	//   ....[32]....
        /*0c78*/ 	.word	0x00004830
        /*0c7c*/ 	.word	0x000000ff
        /*0c80*/ 	.word	0x00032430
        /*0c84*/ 	.short	0x010a
        /*0c86*/ 	.byte	0x04
	.zero		1


	//   ....[33]....
        /*0c88*/ 	.word	0x00004a40
        /*0c8c*/ 	.word	0x000000ff
        /*0c90*/ 	.word	0x00032450
        /*0c94*/ 	.short	0x010a
        /*0c96*/ 	.byte	0x04
	.zero		1


	//   ....[34]....
        /*0c98*/ 	.word	0x00004a80
        /*0c9c*/ 	.word	0x000000ff
        /*0ca0*/ 	.word	0x00032450
        /*0ca4*/ 	.short	0x010a
        /*0ca6*/ 	.byte	0x04
	.zero		1


	//   ....[35]....
        /*0ca8*/ 	.word	0x000051a0
        /*0cac*/ 	.word	0x000000ff
        /*0cb0*/ 	.word	0x00000000
        /*0cb4*/ 	.short	0x0101
        /*0cb6*/ 	.byte	0x0a
	.zero		1


	//   ....[36]....
        /*0cb8*/ 	.word	0x00007250
        /*0cbc*/ 	.word	0x000000ff
        /*0cc0*/ 	.word	0x00000000
        /*0cc4*/ 	.short	0x0101
        /*0cc6*/ 	.byte	0x04
	.zero		1


	//   ....[37]....
        /*0cc8*/ 	.word	0x00007380
        /*0ccc*/ 	.word	0x000000ff
        /*0cd0*/ 	.word	0x00032430
        /*0cd4*/ 	.short	0x010a
        /*0cd6*/ 	.byte	0x04
	.zero		1


	//   ....[38]....
        /*0cd8*/ 	.word	0x000073c0
        /*0cdc*/ 	.word	0x000000ff
        /*0ce0*/ 	.word	0x00032430
        /*0ce4*/ 	.short	0x010a
        /*0ce6*/ 	.byte	0x04
	.zero		1


	//   ....[39]....
        /*0ce8*/ 	.word	0x000075d0
        /*0cec*/ 	.word	0x000000ff
        /*0cf0*/ 	.word	0x00032450
        /*0cf4*/ 	.short	0x010a
        /*0cf6*/ 	.byte	0x04
	.zero		1


	//   ....[40]....
        /*0cf8*/ 	.word	0x00007610
        /*0cfc*/ 	.word	0x000000ff
        /*0d00*/ 	.word	0x00032450
        /*0d04*/ 	.short	0x010a
        /*0d06*/ 	.byte	0x04
	.zero		1


	//   ....[41]....
        /*0d08*/ 	.word	0x00007d20
        /*0d0c*/ 	.word	0x000000ff
        /*0d10*/ 	.word	0x00000000
        /*0d14*/ 	.short	0x0101
        /*0d16*/ 	.byte	0x0b
	.zero		1


	//   ....[42]....
        /*0d18*/ 	.word	0x000095d0
        /*0d1c*/ 	.word	0x000000ff
        /*0d20*/ 	.word	0x00000000
        /*0d24*/ 	.short	0x0101
        /*0d26*/ 	.byte	0x04
	.zero		1


	//   ....[43]....
        /*0d28*/ 	.word	0x0000bc60
        /*0d2c*/ 	.word	0x000000ff
        /*0d30*/ 	.word	0x00000000
        /*0d34*/ 	.short	0x0101
        /*0d36*/ 	.byte	0x06
	.zero		1


	//   ....[44]....
        /*0d38*/ 	.word	0x0000c3b0
        /*0d3c*/ 	.word	0x000000ff
        /*0d40*/ 	.word	0x00000000
        /*0d44*/ 	.short	0x0101
        /*0d46*/ 	.byte	0x09
	.zero		1


	//   ....[45]....
        /*0d48*/ 	.word	0x00010c40
        /*0d4c*/ 	.word	0x00000013
        /*0d50*/ 	.word	0x00032440
        /*0d54*/ 	.short	0x010a
        /*0d56*/ 	.byte	0x3f
	.zero		1


	//   ....[46]....
        /*0d58*/ 	.word	0x00011270
        /*0d5c*/ 	.word	0x00000013
        /*0d60*/ 	.word	0x00032430
        /*0d64*/ 	.short	0x0107
        /*0d66*/ 	.byte	0x3f
	.zero		1


	//   ....[47]....
        /*0d68*/ 	.word	0x00011340
        /*0d6c*/ 	.word	0x00000013
        /*0d70*/ 	.word	0x00032430
        /*0d74*/ 	.short	0x0101
        /*0d76*/ 	.byte	0x3f
	.zero		1


	//   ....[48]....
        /*0d78*/ 	.word	0x00011e70
        /*0d7c*/ 	.word	0x00000011
        /*0d80*/ 	.word	0x00032400
        /*0d84*/ 	.short	0x0107
        /*0d86*/ 	.byte	0x3f
	.zero		1


	//   ....[49]....
        /*0d88*/ 	.word	0x00011f00
        /*0d8c*/ 	.word	0x00000011
        /*0d90*/ 	.word	0x00032400
        /*0d94*/ 	.short	0x0101
        /*0d96*/ 	.byte	0x3f
	.zero		1


	//   ....[50]....
        /*0d98*/ 	.word	0x00012a20
        /*0d9c*/ 	.word	0x00000011
        /*0da0*/ 	.word	0x00032410
        /*0da4*/ 	.short	0x0107
        /*0da6*/ 	.byte	0x3f
	.zero		1


	//   ....[51]....
        /*0da8*/ 	.word	0x00012b20
        /*0dac*/ 	.word	0x00000011
        /*0db0*/ 	.word	0x00032410
        /*0db4*/ 	.short	0x0101
        /*0db6*/ 	.byte	0x3f
	.zero		1


	//   ....[52]....
        /*0db8*/ 	.word	0x00012b40
        /*0dbc*/ 	.word	0x00000011
        /*0dc0*/ 	.word	0x00032420
        /*0dc4*/ 	.short	0x010a
        /*0dc6*/ 	.byte	0x3f
	.zero		1


	//   ....[53]....
        /*0dc8*/ 	.word	0x00012bc0
        /*0dcc*/ 	.word	0x00000013
        /*0dd0*/ 	.word	0x00032460
        /*0dd4*/ 	.short	0x010a
        /*0dd6*/ 	.byte	0x3f
	.zero		1


	//   ....[54]....
        /*0dd8*/ 	.word	0x00013320
        /*0ddc*/ 	.word	0x00000013
        /*0de0*/ 	.word	0x00032450
        /*0de4*/ 	.short	0x0107
        /*0de6*/ 	.byte	0x3f
	.zero		1


	//   ....[55]....
        /*0de8*/ 	.word	0x000133e0
        /*0dec*/ 	.word	0x00000013
        /*0df0*/ 	.word	0x00032450
        /*0df4*/ 	.short	0x0101
        /*0df6*/ 	.byte	0x3f
	.zero		1


	//   ....[56]....
        /*0df8*/ 	.word	0x00013720
        /*0dfc*/ 	.word	0x0000000a
        /*0e00*/ 	.word	0x00032440
        /*0e04*/ 	.short	0x010a
        /*0e06*/ 	.byte	0x3f
	.zero		1


	//   ....[57]....
        /*0e08*/ 	.word	0x00013ad0
        /*0e0c*/ 	.word	0x0000000a
        /*0e10*/ 	.word	0x00032430
        /*0e14*/ 	.short	0x0107
        /*0e16*/ 	.byte	0x3f
	.zero		1


	//   ....[58]....
        /*0e18*/ 	.word	0x00013b80
        /*0e1c*/ 	.word	0x0000000a
        /*0e20*/ 	.word	0x00032430
        /*0e24*/ 	.short	0x0101
        /*0e26*/ 	.byte	0x3f
	.zero		1


	//   ....[59]....
        /*0e28*/ 	.word	0x00013bb0
        /*0e2c*/ 	.word	0x0000000a
        /*0e30*/ 	.word	0x00032460
        /*0e34*/ 	.short	0x010a
        /*0e36*/ 	.byte	0x3f
	.zero		1


	//   ....[60]....
        /*0e38*/ 	.word	0x000140b0
        /*0e3c*/ 	.word	0x0000000a
        /*0e40*/ 	.word	0x00032450
        /*0e44*/ 	.short	0x0107
        /*0e46*/ 	.byte	0x3f
	.zero		1


	//   ....[61]....
        /*0e48*/ 	.word	0x00014160
        /*0e4c*/ 	.word	0x0000000a
        /*0e50*/ 	.word	0x00032450
        /*0e54*/ 	.short	0x0101
        /*0e56*/ 	.byte	0x3f
	.zero		1


	//   ....[62]....
        /*0e58*/ 	.word	0x000153f0
        /*0e5c*/ 	.word	0x00000007
        /*0e60*/ 	.word	0x00032420
        /*0e64*/ 	.short	0x010a
        /*0e66*/ 	.byte	0x3f
	.zero		1


	//   ....[63]....
        /*0e68*/ 	.word	0x00015590
        /*0e6c*/ 	.word	0x00000005
        /*0e70*/ 	.word	0x00032440
        /*0e74*/ 	.short	0x010a
        /*0e76*/ 	.byte	0x3f
	.zero		1


	//   ....[64]....
        /*0e78*/ 	.word	0x00015630
        /*0e7c*/ 	.word	0x00000003
        /*0e80*/ 	.word	0x00032440
        /*0e84*/ 	.short	0x010a
        /*0e86*/ 	.byte	0x3f
	.zero		1


	//   ....[65]....
        /*0e88*/ 	.word	0x00015670
        /*0e8c*/ 	.word	0x00000005
        /*0e90*/ 	.word	0x00032460
        /*0e94*/ 	.short	0x010a
        /*0e96*/ 	.byte	0x3f
	.zero		1


	//   ....[66]....
        /*0e98*/ 	.word	0x000156b0
        /*0e9c*/ 	.word	0x00000003
        /*0ea0*/ 	.word	0x00032460
        /*0ea4*/ 	.short	0x010a
        /*0ea6*/ 	.byte	0x3f
	.zero		1


	//   ....[67]....
        /*0ea8*/ 	.word	0x00015710
        /*0eac*/ 	.word	0x00000003
        /*0eb0*/ 	.word	0x00032400
        /*0eb4*/ 	.short	0x010a
        /*0eb6*/ 	.byte	0x3f
	.zero		1


	//   ....[68]....
        /*0eb8*/ 	.word	0x00015770
        /*0ebc*/ 	.word	0x00000005
        /*0ec0*/ 	.word	0x00032430
        /*0ec4*/ 	.short	0x010a
        /*0ec6*/ 	.byte	0x3f
	.zero		1


	//   ....[69]....
        /*0ec8*/ 	.word	0x000157c0
        /*0ecc*/ 	.word	0x00000003
        /*0ed0*/ 	.word	0x00032410
        /*0ed4*/ 	.short	0x010a
        /*0ed6*/ 	.byte	0x3f
	.zero		1


	//   ....[70]....
        /*0ed8*/ 	.word	0x00015820
        /*0edc*/ 	.word	0x00000005
        /*0ee0*/ 	.word	0x00032450
        /*0ee4*/ 	.short	0x010a
        /*0ee6*/ 	.byte	0x3f
	.zero		1


	//   ....[71]....
        /*0ee8*/ 	.word	0x00015880
        /*0eec*/ 	.word	0x00000099
        /*0ef0*/ 	.word	0x00032430
        /*0ef4*/ 	.short	0x010a
        /*0ef6*/ 	.byte	0x3f
	.zero		1


	//   ....[72]....
        /*0ef8*/ 	.word	0x000158e0
        /*0efc*/ 	.word	0x000000cb
        /*0f00*/ 	.word	0x00032450
        /*0f04*/ 	.short	0x010a
        /*0f06*/ 	.byte	0x3f
	.zero		1


	//   ....[73]....
        /*0f08*/ 	.word	0x00015940
        /*0f0c*/ 	.word	0x00000099
        /*0f10*/ 	.word	0x00032430
        /*0f14*/ 	.short	0x010a
        /*0f16*/ 	.byte	0x3f
	.zero		1


	//   ....[74]....
        /*0f18*/ 	.word	0x000159a0
        /*0f1c*/ 	.word	0x000000c8
        /*0f20*/ 	.word	0x00032450
        /*0f24*/ 	.short	0x010a
        /*0f26*/ 	.byte	0x3f
	.zero		1


	//   ....[75]....
        /*0f28*/ 	.word	0x00015ac0
        /*0f2c*/ 	.word	0x00000013
        /*0f30*/ 	.word	0x00032440
        /*0f34*/ 	.short	0x010a
        /*0f36*/ 	.byte	0x3f
	.zero		1


	//   ....[76]....
        /*0f38*/ 	.word	0x000178e0
        /*0f3c*/ 	.word	0x00000011
        /*0f40*/ 	.word	0x00032420
        /*0f44*/ 	.short	0x010a
        /*0f46*/ 	.byte	0x3f
	.zero		1


	//   ....[77]....
        /*0f48*/ 	.word	0x00017930
        /*0f4c*/ 	.word	0x00000013
        /*0f50*/ 	.word	0x00032460
        /*0f54*/ 	.short	0x010a
        /*0f56*/ 	.byte	0x3f
	.zero		1


	//   ....[78]....
        /*0f58*/ 	.word	0x00018280
        /*0f5c*/ 	.word	0x0000000a
        /*0f60*/ 	.word	0x00032440
        /*0f64*/ 	.short	0x010a
        /*0f66*/ 	.byte	0x3f
	.zero		1


	//   ....[79]....
        /*0f68*/ 	.word	0x00018950
        /*0f6c*/ 	.word	0x0000000a
        /*0f70*/ 	.word	0x00032460
        /*0f74*/ 	.short	0x010a
        /*0f76*/ 	.byte	0x3f
	.zero		1


	//   ....[80]....
        /*0f78*/ 	.word	0x00019ab0
        /*0f7c*/ 	.word	0x00000007
        /*0f80*/ 	.word	0x00032420
        /*0f84*/ 	.short	0x010a
        /*0f86*/ 	.byte	0x3f
	.zero		1


	//   ....[81]....
        /*0f88*/ 	.word	0x00019c50
        /*0f8c*/ 	.word	0x00000005
        /*0f90*/ 	.word	0x00032440
        /*0f94*/ 	.short	0x010a
        /*0f96*/ 	.byte	0x3f
	.zero		1


	//   ....[82]....
        /*0f98*/ 	.word	0x00019ca0
        /*0f9c*/ 	.word	0x00000003
        /*0fa0*/ 	.word	0x00032440
        /*0fa4*/ 	.short	0x010a
        /*0fa6*/ 	.byte	0x3f
	.zero		1


	//   ....[83]....
        /*0fa8*/ 	.word	0x00019cf0
        /*0fac*/ 	.word	0x00000005
        /*0fb0*/ 	.word	0x00032460
        /*0fb4*/ 	.short	0x010a
        /*0fb6*/ 	.byte	0x3f
	.zero		1


	//----- nvinfo : EIATTR_NUM_MBARRIERS
	.align		4
.L_615:
        /*0fb8*/ 	.byte	0x03, 0x38
        /*0fba*/ 	.short	0x0017


	//----- nvinfo : EIATTR_EXIT_INSTR_OFFSETS
	.align		4
        /*0fbc*/ 	.byte	0x04, 0x1c
        /*0fbe*/ 	.short	(.L_617 - .L_616)


	//   ....[0]....
.L_616:
        /*0fc0*/ 	.word	0x000009e0


	//   ....[1]....
        /*0fc4*/ 	.word	0x0000e8f0


	//   ....[2]....
        /*0fc8*/ 	.word	0x00015700


	//----- nvinfo : EIATTR_MAX_THREADS
	.align		4
.L_617:
        /*0fcc*/ 	.byte	0x04, 0x05
        /*0fce*/ 	.short	(.L_619 - .L_618)
.L_618:
        /*0fd0*/ 	.word	0x00000180
        /*0fd4*/ 	.word	0x00000001
        /*0fd8*/ 	.word	0x00000001


	//----- nvinfo : EIATTR_CRS_STACK_SIZE
	.align		4
.L_619:
        /*0fdc*/ 	.byte	0x04, 0x1e
        /*0fde*/ 	.short	(.L_621 - .L_620)
.L_620:
        /*0fe0*/ 	.word	0x00000000


	//----- nvinfo : EIATTR_CBANK_PARAM_SIZE
	.align		4
.L_621:
        /*0fe4*/ 	.byte	0x03, 0x19
        /*0fe6*/ 	.short	0x0bf0


	//----- nvinfo : EIATTR_PARAM_CBANK
	.align		4
        /*0fe8*/ 	.byte	0x04, 0x0a
        /*0fea*/ 	.short	(.L_623 - .L_622)
	.align		4
.L_622:
        /*0fec*/ 	.word	index@(.nv.constant0._ZN7cutlass13device_kernelIN5flash11enable_sm90INS1_16FlashAttnFwdSm90INS1_25CollectiveMainloopFwdSm90ILi2EN4cute5tupleIJNS5_1CILi1EEES8_S8_EEENS6_IJNS7_ILi128EEENS7_ILi96EEENS7_ILi64EEEEEELi256ENS_6half_tEfNS_4arch4Sm90ELb1ELb0ELb0ELb1ELb1ELb0ELb1ELb1ELb0ELb1ELb1ELb0EEENS1_21CollectiveEpilogueFwdINS6_IJSA_NS7_ILi256EEESB_EEES9_SE_SG_Li256ELb1ELb1ELb1ELb0EEENS1_36VarlenDynamicPersistentTileSchedulerILi128ELi96ELi256ELi128ELb1ELb1ELb1ELb1ELb1ELb1EEEEEEEEEvNT_6ParamsE)
        /*0ff0*/ 	.short	0x0210
        /*0ff2*/ 	.short	0x0bf0


	//----- nvinfo : EIATTR_SW_WAR
	.align		4
.L_623:
        /*0ff4*/ 	.byte	0x04, 0x36
        /*0ff6*/ 	.short	(.L_625 - .L_624)
.L_624:
        /*0ff8*/ 	.word	0x00000008
.L_625:


//--------------------- .nv.info._ZN7cutlass13device_kernelIN5flash11enable_sm90INS1_16FlashAttnFwdSm90INS1_25CollectiveMainloopFwdSm90ILi2EN4cute5tupleIJNS5_1CILi1EEES8_S8_EEENS6_IJNS7_ILi128EEENS7_ILi96EEENS7_ILi64EEEEEELi256ENS_6half_tEfNS_4arch4Sm90ELb1ELb0ELb0ELb1ELb1ELb1ELb1ELb1ELb0ELb1ELb1ELb0EEENS1_21CollectiveEpilogueFwdINS6_IJSA_NS7_ILi256EEESB_EEES9_SE_SG_Li256ELb1ELb1ELb1ELb0EEENS1_36VarlenDynamicPersistentTileSchedulerILi128ELi96ELi256ELi128ELb1ELb1ELb1ELb1ELb1ELb1EEEEEEEEEvNT_6ParamsE --------------------------
	.section	.nv.info._ZN7cutlass13device_kernelIN5flash11enable_sm90INS1_16FlashAttnFwdSm90INS1_25CollectiveMainloopFwdSm90ILi2EN4cute5tupleIJNS5_1CILi1EEES8_S8_EEENS6_IJNS7_ILi128EEENS7_ILi96EEENS7_ILi64EEEEEELi256ENS_6half_tEfNS_4arch4Sm90ELb1ELb0ELb0ELb1ELb1ELb1ELb1ELb1ELb0ELb1ELb1ELb0EEENS1_21CollectiveEpilogueFwdINS6_IJSA_NS7_ILi256EEESB_EEES9_SE_SG_Li256ELb1ELb1ELb1ELb0EEENS1_36VarlenDynamicPersistentTileSchedulerILi128ELi96ELi256ELi128ELb1ELb1ELb1ELb1ELb1ELb1EEEEEEEEEvNT_6ParamsE,"",@"SHT_CUDA_INFO"
	.sectionflags	@""
	.align	4


	//----- nvinfo : EIATTR_CUDA_API_VERSION
	.align		4
        /*0000*/ 	.byte	0x04, 0x37
        /*0002*/ 	.short	(.L_627 - .L_626)
.L_626:
        /*0004*/ 	.word	0x00000082


	//----- nvinfo : EIATTR_KPARAM_INFO
	.align		4
.L_627:
        /*0008*/ 	.byte	0x04, 0x17
        /*000a*/ 	.short	(.L_629 - .L_628)
.L_628:
        /*000c*/ 	.word	0x00000000
        /*0010*/ 	.short	0x0000
        /*0012*/ 	.short	0x0070
        /*0014*/ 	.byte	0x00, 0xf0, 0x01, 0x2e


	//----- nvinfo : EIATTR_SPARSE_MMA_MASK
	.align		4
.L_629:
        /*0018*/ 	.byte	0x03, 0x50
        /*001a*/ 	.short	0x0000


	//----- nvinfo : EIATTR_MAXREG_COUNT
	.align		4
        /*001c*/ 	.byte	0x03, 0x1b
        /*001e*/ 	.short	0x00a8


	//----- nvinfo : EIATTR_NUM_BARRIERS
	.align		4
        /*0020*/ 	.byte	0x02, 0x4c
        /*0022*/ 	.byte	0x10
	.zero		1


	//----- nvinfo : EIATTR_EXTERNS
	.align		4
        /*0024*/ 	.byte	0x04, 0x0f
        /*0026*/ 	.short	(.L_631 - .L_630)


	//   ....[0]....
	.align		4
.L_630:
        /*0028*/ 	.word	index@(__assertfail)


	//----- nvinfo : EIATTR_ANNOTATIONS
	.align		4
.L_631:
        /*002c*/ 	.byte	0x04, 0x55
        /*002e*/ 	.short	(.L_633 - .L_632)


	//   ....[0]....
.L_632:
        /* <DEDUP_REMOVED lines=195> */


	//----- nvinfo : EIATTR_MERCURY_ISA_VERSION
	.align		4
.L_633:
        /*0c50*/ 	.byte	0x03, 0x5f
        /*0c52*/ 	.short	0x0101


	//----- nvinfo : EIATTR_UNUSED_LOAD_BYTE_OFFSET
	.align		4
        /*0c54*/ 	.byte	0x04, 0x44
        /*0c56*/ 	.short	(.L_635 - .L_634)


	//   ....[0]....
.L_634:
        /*0c58*/ 	.word	0x00000aa0
        /*0c5c*/ 	.word	0x0000fff0


	//   ....[1]....
        /*0c60*/ 	.word	0x000132c0
        /*0c64*/ 	.word	0x0000fff0


	//----- nvinfo : EIATTR_INT_WARP_WIDE_INSTR_OFFSETS
	.align		4
.L_635:
        /*0c68*/ 	.byte	0x04, 0x31
        /*0c6a*/ 	.short	(.L_637 - .L_636)


	//   ....[0]....
.L_636:
        /*0c6c*/ 	.word	0x00000130


	//   ....[1]....
        /*0c70*/ 	.word	0x00000170


	//   ....[2]....
        /*0c74*/ 	.word	0x000001e0


	//   ....[3]....
        /*0c78*/ 	.word	0x000001f0


	//   ....[4]....
        /*0c7c*/ 	.word	0x0001b620


	//   ....[5]....
        /*0c80*/ 	.word	0x0001b6b0


	//   ....[6]....
        /*0c84*/ 	.word	0x0001f580


	//   ....[7]....
        /*0c88*/ 	.word	0x0001f610


	//----- nvinfo : EIATTR_COOP_GROUP_MASK_REGIDS
	.align		4
.L_637:
        /*0c8c*/ 	.byte	0x04, 0x29
        /*0c8e*/ 	.short	(.L_639 - .L_638)


	//   ....[0]....
.L_638:
        /*0c90*/ 	.word	0xffffffff


	//   ....[1]....
        /*0c94*/ 	.word	0xffffffff


	//   ....[2]....
        /*0c98*/ 	.word	0xffffffff


	//   ....[3]....
        /*0c9c*/ 	.word	0xffffffff


	//   ....[4]....
        /*0ca0*/ 	.word	0xffffffff


	//   ....[5]....
        /*0ca4*/ 	.word	0xffffffff


	//   ....[6]....
        /*0ca8*/ 	.word	0xffffffff


	//   ....[7]....
        /*0cac*/ 	.word	0xffffffff


	//   ....[8]....
        /*0cb0*/ 	.word	0xffffffff


	//   ....[9]....
        /*0cb4*/ 	.word	0xffffffff


	//   ....[10]....
        /*0cb8*/ 	.word	0xffffffff


	//   ....[11]....
        /*0cbc*/ 	.word	0xffffffff


	//   ....[12]....
        /*0cc0*/ 	.word	0xffffffff


	//   ....[13]....
        /*0cc4*/ 	.word	0xffffffff


	//   ....[14]....
        /*0cc8*/ 	.word	0xffffffff


	//   ....[15]....
        /*0ccc*/ 	.word	0xffffffff


	//   ....[16]....
        /*0cd0*/ 	.word	0xffffffff


	//   ....[17]....
        /*0cd4*/ 	.word	0xffffffff


	//   ....[18]....
        /*0cd8*/ 	.word	0xffffffff


	//   ....[19]....
        /*0cdc*/ 	.word	0xffffffff


	//   ....[20]....
        /*0ce0*/ 	.word	0xffffffff


	//   ....[21]....
        /*0ce4*/ 	.word	0xffffffff


	//   ....[22]....
        /*0ce8*/ 	.word	0xffffffff


	//   ....[23]....
        /*0cec*/ 	.word	0xffffffff


	//   ....[24]....
        /*0cf0*/ 	.word	0xffffffff


	//   ....[25]....
        /*0cf4*/ 	.word	0xffffffff


	//   ....[26]....
        /*0cf8*/ 	.word	0xffffffff


	//   ....[27]....
        /*0cfc*/ 	.word	0xffffffff


	//   ....[28]....
        /*0d00*/ 	.word	0xffffffff


	//   ....[29]....
        /*0d04*/ 	.word	0xffffffff


	//   ....[30]....
        /*0d08*/ 	.word	0xffffffff


	//   ....[31]....
        /*0d0c*/ 	.word	0xffffffff


	//   ....[32]....
        /*0d10*/ 	.word	0xffffffff


	//   ....[33]....
        /*0d14*/ 	.word	0xffffffff


	//   ....[34]....
        /*0d18*/ 	.word	0xffffffff


	//   ....[35]....
        /*0d1c*/ 	.word	0xffffffff


	//   ....[36]....
        /*0d20*/ 	.word	0xffffffff


	//   ....[37]....
        /*0d24*/ 	.word	0xffffffff


	//   ....[38]....
        /*0d28*/ 	.word	0xffffffff


	//   ....[39]....
        /*0d2c*/ 	.word	0xffffffff


	//   ....[40]....
        /*0d30*/ 	.word	0xffffffff


	//   ....[41]....
        /*0d34*/ 	.word	0xffffffff


	//   ....[42]....
        /*0d38*/ 	.word	0xffffffff


	//   ....[43]....
        /*0d3c*/ 	.word	0xffffffff


	//   ....[44]....
        /*0d40*/ 	.word	0xffffffff


	//   ....[45]....
        /*0d44*/ 	.word	0xffffffff


	//   ....[46]....
        /*0d48*/ 	.word	0xffffffff


	//   ....[47]....
        /*0d4c*/ 	.word	0xffffffff


	//   ....[48]....
        /*0d50*/ 	.word	0xffffffff


	//   ....[49]....
        /*0d54*/ 	.word	0xffffffff


	//   ....[50]....
        /*0d58*/ 	.word	0xffffffff


	//   ....[51]....
        /*0d5c*/ 	.word	0xffffffff


	//   ....[52]....
        /*0d60*/ 	.word	0xffffffff


	//   ....[53]....
        /*0d64*/ 	.word	0xffffffff


	//   ....[54]....
        /*0d68*/ 	.word	0xffffffff


	//   ....[55]....
        /*0d6c*/ 	.word	0xffffffff


	//   ....[56]....
        /*0d70*/ 	.word	0xffffffff


	//   ....[57]....
        /*0d74*/ 	.word	0xffffffff


	//   ....[58]....
        /*0d78*/ 	.word	0xffffffff


	//   ....[59]....
        /*0d7c*/ 	.word	0xffffffff


	//   ....[60]....
        /*0d80*/ 	.word	0xffffffff


	//   ....[61]....
        /*0d84*/ 	.word	0xffffffff


	//   ....[62]....
        /*0d88*/ 	.word	0xffffffff


	//   ....[63]....
        /*0d8c*/ 	.word	0xffffffff


	//   ....[64]....
        /*0d90*/ 	.word	0xffffffff


	//   ....[65]....
        /*0d94*/ 	.word	0xffffffff


	//   ....[66]....
        /*0d98*/ 	.word	0xffffffff


	//   ....[67]....
        /*0d9c*/ 	.word	0xffffffff


	//   ....[68]....
        /*0da0*/ 	.word	0xffffffff


	//   ....[69]....
        /*0da4*/ 	.word	0xffffffff


	//   ....[70]....
        /*0da8*/ 	.word	0xffffffff


	//   ....[71]....
        /*0dac*/ 	.word	0xffffffff


	//   ....[72]....
        /*0db0*/ 	.word	0xffffffff


	//   ....[73]....
        /*0db4*/ 	.word	0xffffffff


	//   ....[74]....
        /*0db8*/ 	.word	0xffffffff


	//   ....[75]....
        /*0dbc*/ 	.word	0xffffffff


	//   ....[76]....
        /*0dc0*/ 	.word	0xffffffff


	//   ....[77]....
        /*0dc4*/ 	.word	0xffffffff


	//   ....[78]....
        /*0dc8*/ 	.word	0xffffffff


	//   ....[79]....
        /*0dcc*/ 	.word	0xffffffff


	//   ....[80]....
        /*0dd0*/ 	.word	0xffffffff


	//   ....[81]....
        /*0dd4*/ 	.word	0xffffffff


	//   ....[82]....
        /*0dd8*/ 	.word	0xffffffff


	//   ....[83]....
        /*0ddc*/ 	.word	0xffffffff


	//   ....[84]....
        /*0de0*/ 	.word	0xffffffff


	//   ....[85]....
        /*0de4*/ 	.word	0xffffffff


	//   ....[86]....
        /*0de8*/ 	.word	0xffffffff


	//   ....[87]....
        /*0dec*/ 	.word	0xffffffff


	//   ....[88]....
        /*0df0*/ 	.word	0xffffffff


	//   ....[89]....
        /*0df4*/ 	.word	0xffffffff


	//   ....[90]....
        /*0df8*/ 	.word	0xffffffff


	//   ....[91]....
        /*0dfc*/ 	.word	0xffffffff


	//   ....[92]....
        /*0e00*/ 	.word	0xffffffff


	//   ....[93]....
        /*0e04*/ 	.word	0xffffffff


	//   ....[94]....
        /*0e08*/ 	.word	0xffffffff


	//   ....[95]....
        /*0e0c*/ 	.word	0xffffffff


	//   ....[96]....
        /*0e10*/ 	.word	0xffffffff


	//   ....[97]....
        /*0e14*/ 	.word	0xffffffff


	//   ....[98]....
        /*0e18*/ 	.word	0xffffffff


	//   ....[99]....
        /*0e1c*/ 	.word	0xffffffff


	//   ....[100]....
        /*0e20*/ 	.word	0xffffffff


	//   ....[101]....
        /*0e24*/ 	.word	0xffffffff


	//   ....[102]....
        /*0e28*/ 	.word	0xffffffff


	//   ....[103]....
        /*0e2c*/ 	.word	0xffffffff


	//   ....[104]....
        /*0e30*/ 	.word	0xffffffff


	//   ....[105]....
        /*0e34*/ 	.word	0xffffffff


	//   ....[106]....
        /*0e38*/ 	.word	0xffffffff


	//   ....[107]....
        /*0e3c*/ 	.word	0xffffffff


	//   ....[108]....
        /*0e40*/ 	.word	0xffffffff


	//   ....[109]....
        /*0e44*/ 	.word	0xffffffff


	//   ....[110]....
        /*0e48*/ 	.word	0xffffffff


	//   ....[111]....
        /*0e4c*/ 	.word	0xffffffff


	//   ....[112]....
        /*0e50*/ 	.word	0xffffffff


	//   ....[113]....
        /*0e54*/ 	.word	0xffffffff


	//   ....[114]....
        /*0e58*/ 	.word	0xffffffff


	//   ....[115]....
        /*0e5c*/ 	.word	0xffffffff


	//   ....[116]....
        /*0e60*/ 	.word	0xffffffff


	//   ....[117]....
        /*0e64*/ 	.word	0xffffffff


	//   ....[118]....
        /*0e68*/ 	.word	0xffffffff


	//   ....[119]....
        /*0e6c*/ 	.word	0xffffffff


	//   ....[120]....
        /*0e70*/ 	.word	0xffffffff


	//   ....[121]....
        /*0e74*/ 	.word	0xffffffff


	//   ....[122]....
        /*0e78*/ 	.word	0xffffffff


	//   ....[123]....
        /*0e7c*/ 	.word	0xffffffff


	//   ....[124]....
        /*0e80*/ 	.word	0xffffffff


	//   ....[125]....
        /*0e84*/ 	.word	0xffffffff


	//   ....[126]....
        /*0e88*/ 	.word	0xffffffff


	//   ....[127]....
        /*0e8c*/ 	.word	0xffffffff


	//   ....[128]....
        /*0e90*/ 	.word	0xffffffff


	//   ....[129]....
        /*0e94*/ 	.word	0xffffffff


	//   ....[130]....
        /*0e98*/ 	.word	0xffffffff


	//   ....[131]....
        /*0e9c*/ 	.word	0xffffffff


	//   ....[132]....
        /*0ea0*/ 	.word	0xffffffff


	//   ....[133]....
        /*0ea4*/ 	.word	0xffffffff


	//   ....[134]....
        /*0ea8*/ 	.word	0xffffffff


	//   ....[135]....
        /*0eac*/ 	.word	0xffffffff


	//   ....[136]....
        /*0eb0*/ 	.word	0xffffffff


	//   ....[137]....
        /*0eb4*/ 	.word	0xffffffff


	//   ....[138]....
        /*0eb8*/ 	.word	0xffffffff


	//   ....[139]....
        /*0ebc*/ 	.word	0xffffffff


	//   ....[140]....
        /*0ec0*/ 	.word	0xffffffff


	//   ....[141]....
        /*0ec4*/ 	.word	0xffffffff


	//   ....[142]....
        /*0ec8*/ 	.word	0xffffffff


	//   ....[143]....
        /*0ecc*/ 	.word	0xffffffff


	//   ....[144]....
        /*0ed0*/ 	.word	0xffffffff


	//   ....[145]....
        /*0ed4*/ 	.word	0xffffffff


	//   ....[146]....
        /*0ed8*/ 	.word	0xffffffff


	//   ....[147]....
        /*0edc*/ 	.word	0xffffffff


	//   ....[148]....
        /*0ee0*/ 	.word	0xffffffff


	//   ....[149]....
        /*0ee4*/ 	.word	0xffffffff


	//   ....[150]....
        /*0ee8*/ 	.word	0xffffffff


	//   ....[151]....
        /*0eec*/ 	.word	0xffffffff


	//   ....[152]....
        /*0ef0*/ 	.word	0xffffffff


	//   ....[153]....
        /*0ef4*/ 	.word	0xffffffff


	//   ....[154]....
        /*0ef8*/ 	.word	0xffffffff


	//   ....[155]....
        /*0efc*/ 	.word	0xffffffff


	//   ....[156]....
        /*0f00*/ 	.word	0xffffffff


	//   ....[157]....
        /*0f04*/ 	.word	0xffffffff


	//   ....[158]....
        /*0f08*/ 	.word	0xffffffff


	//   ....[159]....
        /*0f0c*/ 	.word	0xffffffff


	//   ....[160]....
        /*0f10*/ 	.word	0xffffffff


	//   ....[161]....
        /*0f14*/ 	.word	0xffffffff


	//   ....[162]....
        /*0f18*/ 	.word	0xffffffff


	//   ....[163]....
        /*0f1c*/ 	.word	0xffffffff


	//   ....[164]....
        /*0f20*/ 	.word	0xffffffff


	//   ....[165]....
        /*0f24*/ 	.word	0xffffffff


	//   ....[166]....
        /*0f28*/ 	.word	0xffffffff


	//   ....[167]....
        /*0f2c*/ 	.word	0xffffffff


	//   ....[168]....
        /*0f30*/ 	.word	0xffffffff


	//   ....[169]....
        /*0f34*/ 	.word	0xffffffff


	//   ....[170]....
        /*0f38*/ 	.word	0xffffffff


	//   ....[171]....
        /*0f3c*/ 	.word	0xffffffff


	//   ....[172]....
        /*0f40*/ 	.word	0xffffffff


	//   ....[173]....
        /*0f44*/ 	.word	0xffffffff


	//   ....[174]....
        /*0f48*/ 	.word	0xffffffff


	//   ....[175]....
        /*0f4c*/ 	.word	0xffffffff


	//   ....[176]....
        /*0f50*/ 	.word	0xffffffff


	//   ....[177]....
        /*0f54*/ 	.word	0xffffffff


	//   ....[178]....
        /*0f58*/ 	.word	0xffffffff


	//   ....[179]....
        /*0f5c*/ 	.word	0xffffffff


	//   ....[180]....
        /*0f60*/ 	.word	0xffffffff


	//   ....[181]....
        /*0f64*/ 	.word	0xffffffff


	//   ....[182]....
        /*0f68*/ 	.word	0xffffffff


	//   ....[183]....
        /*0f6c*/ 	.word	0xffffffff


	//   ....[184]....
        /*0f70*/ 	.word	0xffffffff


	//   ....[185]....
        /*0f74*/ 	.word	0xffffffff


	//   ....[186]....
        /*0f78*/ 	.word	0xffffffff


	//   ....[187]....
        /*0f7c*/ 	.word	0xffffffff


	//   ....[188]....
        /*0f80*/ 	.word	0xffffffff


	//   ....[189]....
        /*0f84*/ 	.word	0xffffffff


	//   ....[190]....
        /*0f88*/ 	.word	0xffffffff


	//   ....[191]....
        /*0f8c*/ 	.word	0xffffffff


	//   ....[192]....
        /*0f90*/ 	.word	0xffffffff


	//   ....[193]....
        /*0f94*/ 	.word	0xffffffff


	//   ....[194]....
        /*0f98*/ 	.word	0xffffffff


	//   ....[195]....
        /*0f9c*/ 	.word	0xffffffff


	//   ....[196]....
        /*0fa0*/ 	.word	0xffffffff


	//   ....[197]....
        /*0fa4*/ 	.word	0xffffffff


	//   ....[198]....
        /*0fa8*/ 	.word	0xffffffff


	//   ....[199]....
        /*0fac*/ 	.word	0xffffffff


	//   ....[200]....
        /*0fb0*/ 	.word	0xffffffff


	//   ....[201]....
        /*0fb4*/ 	.word	0x0500000f


	//   ....[202]....
        /*0fb8*/ 	.word	0x0500000f


	//   ....[203]....
        /*0fbc*/ 	.word	0x0500000f


	//   ....[204]....
        /*0fc0*/ 	.word	0x0500000f


	//   ....[205]....
        /*0fc4*/ 	.word	0x0500000f


	//   ....[206]....
        /*0fc8*/ 	.word	0x0500000f


	//   ....[207]....
        /*0fcc*/ 	.word	0x0500000f


	//   ....[208]....
        /*0fd0*/ 	.word	0x0500000f


	//   ....[209]....
        /*0fd4*/ 	.word	0x0500000f


	//   ....[210]....
        /*0fd8*/ 	.word	0x0500000f


	//   ....[211]....
        /*0fdc*/ 	.word	0x0500000f


	//   ....[212]....
        /*0fe0*/ 	.word	0x0500000f


	//   ....[213]....
        /*0fe4*/ 	.word	0x0500000f


	//   ....[214]....
        /*0fe8*/ 	.word	0x0500000f


	//   ....[215]....
        /*0fec*/ 	.word	0x0500000f


	//   ....[216]....
        /*0ff0*/ 	.word	0x0500000f


	//   ....[217]....
        /*0ff4*/ 	.word	0x0500000f


	//   ....[218]....
        /*0ff8*/ 	.word	0x0500000f


	//   ....[219]....
        /*0ffc*/ 	.word	0x0500000f


	//   ....[220]....
        /*1000*/ 	.word	0x0500000f


	//   ....[221]....
        /*1004*/ 	.word	0x0500000f


	//   ....[222]....
        /*1008*/ 	.word	0x0500000f


	//   ....[223]....
        /*100c*/ 	.word	0x0500000f


	//   ....[224]....
        /*1010*/ 	.word	0x0500000f


	//   ....[225]....
        /*1014*/ 	.word	0x0500000f


	//   ....[226]....
        /*1018*/ 	.word	0x0500000f


	//   ....[227]....
        /*101c*/ 	.word	0x0500000f


	//   ....[228]....
        /*1020*/ 	.word	0x0500000f


	//   ....[229]....
        /*1024*/ 	.word	0x0500000f


	//   ....[230]....
        /*1028*/ 	.word	0x0500000f


	//   ....[231]....
        /*102c*/ 	.word	0x0500000f


	//   ....[232]....
        /*1030*/ 	.word	0x0500000f


	//   ....[233]....
        /*1034*/ 	.word	0x0500000f


	//   ....[234]....
        /*1038*/ 	.word	0x0500000f


	//   ....[235]....
        /*103c*/ 	.word	0x0500000f


	//   ....[236]....
        /*1040*/ 	.word	0x0500000f


	//   ....[237]....
        /*1044*/ 	.word	0x0500000f


	//   ....[238]....
        /*1048*/ 	.word	0x0500000f


	//   ....[239]....
        /*104c*/ 	.word	0x0500000f


	//   ....[240]....
        /*1050*/ 	.word	0x0500000f


	//   ....[241]....
        /*1054*/ 	.word	0x0500000f


	//   ....[242]....
        /*1058*/ 	.word	0x0500000f


	//   ....[243]....
        /*105c*/ 	.word	0x0500000f


	//   ....[244]....
        /*1060*/ 	.word	0x0500000f


	//   ....[245]....
        /*1064*/ 	.word	0x0500000f


	//   ....[246]....
        /*1068*/ 	.word	0x0500000f


	//   ....[247]....
        /*106c*/ 	.word	0x0500000f


	//   ....[248]....
        /*1070*/ 	.word	0x0500000f


	//   ....[249]....
        /*1074*/ 	.word	0x0500000f


	//   ....[250]....
        /*1078*/ 	.word	0x0500000f


	//   ....[251]....
        /*107c*/ 	.word	0x0500000f


	//   ....[252]....
        /*1080*/ 	.word	0x0500000f


	//   ....[253]....
        /*1084*/ 	.word	0x0500000f


	//   ....[254]....
        /*1088*/ 	.word	0x0500000f


	//   ....[255]....
        /*108c*/ 	.word	0x0500000f


	//   ....[0]....
        /*1090*/ 	.word	0x0500000f


	//   ....[1]....
        /*1094*/ 	.word	0x0500000f


	//   ....[2]....
        /*1098*/ 	.word	0x0500000f


	//   ....[3]....
        /*109c*/ 	.word	0x0500000f


	//   ....[4]....
        /*10a0*/ 	.word	0x0500000f


	//   ....[5]....
        /*10a4*/ 	.word	0x0500000f


	//   ....[6]....
        /*10a8*/ 	.word	0x0500000f


	//   ....[7]....
        /*10ac*/ 	.word	0x0500000f


	//   ....[8]....
        /*10b0*/ 	.word	0x0500000f


	//   ....[9]....
        /*10b4*/ 	.word	0x0500000f


	//   ....[10]....
        /*10b8*/ 	.word	0x0500000f


	//   ....[11]....
        /*10bc*/ 	.word	0x0500000f


	//   ....[12]....
        /*10c0*/ 	.word	0x0500000f


	//   ....[13]....
        /*10c4*/ 	.word	0x0500000f


	//   ....[14]....
        /*10c8*/ 	.word	0x0500000f


	//   ....[15]....
        /*10cc*/ 	.word	0x0500000f


	//   ....[16]....
        /*10d0*/ 	.word	0x0500000f


	//   ....[17]....
        /*10d4*/ 	.word	0x0500000f


	//   ....[18]....
        /*10d8*/ 	.word	0x0500000f


	//   ....[19]....
        /*10dc*/ 	.word	0x0500000f


	//   ....[20]....
        /*10e0*/ 	.word	0x0500000f


	//   ....[21]....
        /*10e4*/ 	.word	0x0500000f


	//   ....[22]....
        /*10e8*/ 	.word	0x0500000f


	//   ....[23]....
        /*10ec*/ 	.word	0x0500000f


	//   ....[24]....
        /*10f0*/ 	.word	0x0500000f


	//   ....[25]....
        /*10f4*/ 	.word	0x0500000f


	//   ....[26]....
        /*10f8*/ 	.word	0x0500000f


	//   ....[27]....
        /*10fc*/ 	.word	0x0500000f


	//   ....[28]....
        /*1100*/ 	.word	0x0500000f


	//   ....[29]....
        /*1104*/ 	.word	0x0500000f


	//   ....[30]....
        /*1108*/ 	.word	0x0500000f


	//   ....[31]....
        /*110c*/ 	.word	0x0500000f


	//   ....[32]....
        /*1110*/ 	.word	0x0500000f


	//   ....[33]....
        /*1114*/ 	.word	0x0500000f


	//   ....[34]....
        /*1118*/ 	.word	0x0500000f


	//   ....[35]....
        /*111c*/ 	.word	0x0500000f


	//   ....[36]....
        /*1120*/ 	.word	0x0500000f


	//   ....[37]....
        /*1124*/ 	.word	0x0500000f


	//   ....[38]....
        /*1128*/ 	.word	0x0500000f


	//   ....[39]....
        /*112c*/ 	.word	0x0500000f


	//   ....[40]....
        /*1130*/ 	.word	0x0500000f


	//   ....[41]....
        /*1134*/ 	.word	0x0500000f


	//   ....[42]....
        /*1138*/ 	.word	0x0500000f


	//   ....[43]....
        /*113c*/ 	.word	0x0500000f


	//   ....[44]....
        /*1140*/ 	.word	0x0500000f


	//   ....[45]....
        /*1144*/ 	.word	0x0500000f


	//   ....[46]....
        /*1148*/ 	.word	0x0500000f


	//   ....[47]....
        /*114c*/ 	.word	0x0500000f


	//   ....[48]....
        /*1150*/ 	.word	0x0500000f


	//   ....[49]....
        /*1154*/ 	.word	0x0500000f


	//   ....[50]....
        /*1158*/ 	.word	0x0500000f


	//   ....[51]....
        /*115c*/ 	.word	0x0500000f


	//   ....[52]....
        /*1160*/ 	.word	0x0500000f


	//   ....[53]....
        /*1164*/ 	.word	0x0500000f


	//   ....[54]....
        /*1168*/ 	.word	0x0500000f


	//   ....[55]....
        /*116c*/ 	.word	0x0500000f


	//   ....[56]....
        /*1170*/ 	.word	0x0500000f


	//   ....[57]....
        /*1174*/ 	.word	0x0500000f


	//   ....[58]....
        /*1178*/ 	.word	0x0500000f


	//   ....[59]....
        /*117c*/ 	.word	0x0500000f


	//   ....[60]....
        /*1180*/ 	.word	0x0500000f


	//   ....[61]....
        /*1184*/ 	.word	0x0500000f


	//   ....[62]....
        /*1188*/ 	.word	0x0500000f


	//   ....[63]....
        /*118c*/ 	.word	0x0500000f


	//   ....[64]....
        /*1190*/ 	.word	0x0500000f


	//   ....[65]....
        /*1194*/ 	.word	0x0500000f


	//   ....[66]....
        /*1198*/ 	.word	0x0500000f


	//   ....[67]....
        /*119c*/ 	.word	0x0500000f


	//   ....[68]....
        /*11a0*/ 	.word	0x0500000f


	//   ....[69]....
        /*11a4*/ 	.word	0x0500000f


	//   ....[70]....
        /*11a8*/ 	.word	0x0500000f


	//   ....[71]....
        /*11ac*/ 	.word	0x0500000f


	//   ....[72]....
        /*11b0*/ 	.word	0x0500000f


	//   ....[73]....
        /*11b4*/ 	.word	0x0500000f


	//   ....[74]....
        /*11b8*/ 	.word	0x0500000f


	//   ....[75]....
        /*11bc*/ 	.word	0x0500000f


	//   ....[76]....
        /*11c0*/ 	.word	0x0500000f


	//   ....[77]....
        /*11c4*/ 	.word	0x0500000f


	//   ....[78]....
        /*11c8*/ 	.word	0x0500000f


	//   ....[79]....
        /*11cc*/ 	.word	0x0500000f


	//   ....[80]....
        /*11d0*/ 	.word	0x0500000f


	//   ....[81]....
        /*11d4*/ 	.word	0x0500000f


	//   ....[82]....
        /*11d8*/ 	.word	0x0500000f


	//   ....[83]....
        /*11dc*/ 	.word	0x0500000f


	//   ....[84]....
        /*11e0*/ 	.word	0x0500000f


	//   ....[85]....
        /*11e4*/ 	.word	0x0500000f


	//   ....[86]....
        /*11e8*/ 	.word	0x0500000f


	//   ....[87]....
        /*11ec*/ 	.word	0x0500000f


	//   ....[88]....
        /*11f0*/ 	.word	0x0500000f


	//   ....[89]....
        /*11f4*/ 	.word	0x0500000f


	//   ....[90]....
        /*11f8*/ 	.word	0x0500000f


	//   ....[91]....
        /*11fc*/ 	.word	0x0500000f


	//   ....[92]....
        /*1200*/ 	.word	0x0500000f


	//   ....[93]....
        /*1204*/ 	.word	0x0500000f


	//   ....[94]....
        /*1208*/ 	.word	0x0500000f


	//----- nvinfo : EIATTR_COOP_GROUP_INSTR_OFFSETS
	.align		4
.L_639:
        /*120c*/ 	.byte	0x04, 0x28
        /*120e*/ 	.short	(.L_641 - .L_640)


	//   ....[0]....
.L_640:
        /*1210*/ 	.word	0x00000070


	//   ....[1]....
        /*1214*/ 	.word	0x00000140


	//   ....[2]....
        /*1218*/ 	.word	0x00000190


	//   ....[3]....
        /*121c*/ 	.word	0x000003e0


	//   ....[4]....
        /*1220*/ 	.word	0x00000540


	//   ....[5]....
        /*1224*/ 	.word	0x00000660


	//   ....[6]....
        /*1228*/ 	.word	0x000007c0


	//   ....[7]....
        /*122c*/ 	.word	0x000038c0


	//   ....[8]....
        /*1230*/ 	.word	0x000038d0


	//   ....[9]....
        /*1234*/ 	.word	0x00003fd0


	//   ....[10]....
        /*1238*/ 	.word	0x00003fe0


	//   ....[11]....
        /*123c*/ 	.word	0x00004ba0


	//   ....[12]....
        /*1240*/ 	.word	0x00004bb0


	//   ....[13]....
        /*1244*/ 	.word	0x00005320


	//   ....[14]....
        /*1248*/ 	.word	0x00005330


	//   ....[15]....
        /*124c*/ 	.word	0x00005cf0


	//   ....[16]....
        /*1250*/ 	.word	0x00005d00


	//   ....[17]....
        /*1254*/ 	.word	0x00005e10


	//   ....[18]....
        /*1258*/ 	.word	0x00005e20


	//   ....[19]....
        /*125c*/ 	.word	0x00006220


	//   ....[20]....
        /*1260*/ 	.word	0x00006250


	//   ....[21]....
        /*1264*/ 	.word	0x00006520


	//   ....[22]....
        /*1268*/ 	.word	0x00006540


	//   ....[23]....
        /*126c*/ 	.word	0x000071a0


	//   ....[24]....
        /*1270*/ 	.word	0x00007970


	//   ....[25]....
        /*1274*/ 	.word	0x00007980


	//   ....[26]....
        /*1278*/ 	.word	0x00007990


	//   ....[27]....
        /*127c*/ 	.word	0x000079a0


	//   ....[28]....
        /*1280*/ 	.word	0x00007cb0


	//   ....[29]....
        /*1284*/ 	.word	0x00007cc0


	//   ....[30]....
        /*1288*/ 	.word	0x00007cd0


	//   ....[31]....
        /*128c*/ 	.word	0x00007ce0


	//   ....[32]....
        /*1290*/ 	.word	0x00008ee0


	//   ....[33]....
        /*1294*/ 	.word	0x00008f00


	//   ....[34]....
        /*1298*/ 	.word	0x00008f10


	//   ....[35]....
        /*129c*/ 	.word	0x00008f20


	//   ....[36]....
        /*12a0*/ 	.word	0x00009010


	//   ....[37]....
        /*12a4*/ 	.word	0x00009030


	//   ....[38]....
        /*12a8*/ 	.word	0x00009040


	//   ....[39]....
        /*12ac*/ 	.word	0x000090c0


	//   ....[40]....
        /*12b0*/ 	.word	0x0000b430


	//   ....[41]....
        /*12b4*/ 	.word	0x0000b8a0


	//   ....[42]....
        /*12b8*/ 	.word	0x0000b910


	//   ....[43]....
        /*12bc*/ 	.word	0x0000b9f0


	//   ....[44]....
        /*12c0*/ 	.word	0x0000bdd0


	//   ....[45]....
        /*12c4*/ 	.word	0x0000bdf0


	//   ....[46]....
        /*12c8*/ 	.word	0x0000dd50


	//   ....[47]....
        /*12cc*/ 	.word	0x0000dd70


	//   ....[48]....
        /*12d0*/ 	.word	0x0000e380


	//   ....[49]....
        /*12d4*/ 	.word	0x0000e480


	//   ....[50]....
        /*12d8*/ 	.word	0x0000eb10


	//   ....[51]....
        /*12dc*/ 	.word	0x0000ece0


	//   ....[52]....
        /*12e0*/ 	.word	0x00010f00


	//   ....[53]....
        /*12e4*/ 	.word	0x00010f20


	//   ....[54]....
        /*12e8*/ 	.word	0x00011600


	//   ....[55]....
        /*12ec*/ 	.word	0x00011760


	//   ....[56]....
        /*12f0*/ 	.word	0x00012810


	//   ....[57]....
        /*12f4*/ 	.word	0x000128a0


	//   ....[58]....
        /*12f8*/ 	.word	0x00012950


	//   ....[59]....
        /*12fc*/ 	.word	0x00012b20


	//   ....[60]....
        /*1300*/ 	.word	0x00014370


	//   ....[61]....
        /*1304*/ 	.word	0x00014390


	//   ....[62]....
        /*1308*/ 	.word	0x000143a0


	//   ....[63]....
        /*130c*/ 	.word	0x000143b0


	//   ....[64]....
        /*1310*/ 	.word	0x00014dd0


	//   ....[65]....
        /*1314*/ 	.word	0x00014de0


	//   ....[66]....
        /*1318*/ 	.word	0x00015010


	//   ....[67]....
        /*131c*/ 	.word	0x00015020


	//   ....[68]....
        /*1320*/ 	.word	0x00015250


	//   ....[69]....
        /*1324*/ 	.word	0x00015260


	//   ....[70]....
        /*1328*/ 	.word	0x00015490


	//   ....[71]....
        /*132c*/ 	.word	0x000154a0


	//   ....[72]....
        /*1330*/ 	.word	0x00015970


	//   ....[73]....
        /*1334*/ 	.word	0x00015980


	//   ....[74]....
        /*1338*/ 	.word	0x00016600


	//   ....[75]....
        /*133c*/ 	.word	0x00016610


	//   ....[76]....
        /*1340*/ 	.word	0x00017c50


	//   ....[77]....
        /*1344*/ 	.word	0x00017c60


	//   ....[78]....
        /*1348*/ 	.word	0x00017ea0


	//   ....[79]....
        /*134c*/ 	.word	0x00017eb0


	//   ....[80]....
        /*1350*/ 	.word	0x000180e0


	//   ....[81]....
        /*1354*/ 	.word	0x000180f0


	//   ....[82]....
        /*1358*/ 	.word	0x00018320


	//   ....[83]....
        /*135c*/ 	.word	0x00018330


	//   ....[84]....
        /*1360*/ 	.word	0x000185c0


	//   ....[85]....
        /*1364*/ 	.word	0x000187b0


	//   ....[86]....
        /*1368*/ 	.word	0x000187e0


	//   ....[87]....
        /*136c*/ 	.word	0x00018810


	//   ....[88]....
        /*1370*/ 	.word	0x00018840


	//   ....[89]....
        /*1374*/ 	.word	0x00018870


	//   ....[90]....
        /*1378*/ 	.word	0x000188a0


	//   ....[91]....
        /*137c*/ 	.word	0x00018a30


	//   ....[92]....
        /*1380*/ 	.word	0x00018a60


	//   ....[93]....
        /*1384*/ 	.word	0x00018a90


	//   ....[94]....
        /*1388*/ 	.word	0x00018ac0


	//   ....[95]....
        /*138c*/ 	.word	0x00018af0


	//   ....[96]....
        /*1390*/ 	.word	0x00018b20


	//   ....[97]....
        /*1394*/ 	.word	0x00018bb0


	//   ....[98]....
        /*1398*/ 	.word	0x00018be0


	//   ....[99]....
        /*139c*/ 	.word	0x00018bf0


	//   ....[100]....
        /*13a0*/ 	.word	0x00018c30


	//   ....[101]....
        /*13a4*/ 	.word	0x0001a0d0


	//   ....[102]....
        /*13a8*/ 	.word	0x0001c1e0


	//   ....[103]....
        /*13ac*/ 	.word	0x0001c200


	//   ....[104]....
        /*13b0*/ 	.word	0x0001c290


	//   ....[105]....
        /*13b4*/ 	.word	0x0001c2b0


	//   ....[106]....
        /*13b8*/ 	.word	0x0001c330


	//   ....[107]....
        /*13bc*/ 	.word	0x0001c350


	//   ....[108]....
        /*13c0*/ 	.word	0x0001c3d0


	//   ....[109]....
        /*13c4*/ 	.word	0x0001c3f0


	//   ....[110]....
        /*13c8*/ 	.word	0x0001c470


	//   ....[111]....
        /*13cc*/ 	.word	0x0001c490


	//   ....[112]....
        /*13d0*/ 	.word	0x0001c4a0


	//   ....[113]....
        /*13d4*/ 	.word	0x0001c4b0


	//   ....[114]....
        /*13d8*/ 	.word	0x0001cc50


	//   ....[115]....
        /*13dc*/ 	.word	0x0001cc80


	//   ....[116]....
        /*13e0*/ 	.word	0x0001cd70


	//   ....[117]....
        /*13e4*/ 	.word	0x0001cd80


	//   ....[118]....
        /*13e8*/ 	.word	0x0001ce30


	//   ....[119]....
        /*13ec*/ 	.word	0x0001ce40


	//   ....[120]....
        /*13f0*/ 	.word	0x0001cec0


	//   ....[121]....
        /*13f4*/ 	.word	0x0001ced0


	//   ....[122]....
        /*13f8*/ 	.word	0x0001cee0


	//   ....[123]....
        /*13fc*/ 	.word	0x0001cf80


	//   ....[124]....
        /*1400*/ 	.word	0x0001cfb0


	//   ....[125]....
        /*1404*/ 	.word	0x0001d030


	//   ....[126]....
        /*1408*/ 	.word	0x0001d060


	//   ....[127]....
        /*140c*/ 	.word	0x0001d080


	//   ....[128]....
        /*1410*/ 	.word	0x0001d0d0


	//   ....[129]....
        /*1414*/ 	.word	0x0001d0e0


	//   ....[130]....
        /*1418*/ 	.word	0x0001d7a0


	//   ....[131]....
        /*141c*/ 	.word	0x0001d7d0


	//   ....[132]....
        /*1420*/ 	.word	0x0001d7f0


	//   ....[133]....
        /*1424*/ 	.word	0x0001d8c0


	//   ....[134]....
        /*1428*/ 	.word	0x0001d8f0


	//   ....[135]....
        /*142c*/ 	.word	0x0001d960


	//   ....[136]....
        /*1430*/ 	.word	0x0001d9d0


	//   ....[137]....
        /*1434*/ 	.word	0x0001d9e0


	//   ....[138]....
        /*1438*/ 	.word	0x0001da60


	//   ....[139]....
        /*143c*/ 	.word	0x0001da70


	//   ....[140]....
        /*1440*/ 	.word	0x0001daf0


	//   ....[141]....
        /*1444*/ 	.word	0x0001db00


	//   ....[142]....
        /*1448*/ 	.word	0x0001db80


	//   ....[143]....
        /*144c*/ 	.word	0x0001db90


	//   ....[144]....
        /*1450*/ 	.word	0x0001dc10


	//   ....[145]....
        /*1454*/ 	.word	0x0001dc20


	//   ....[146]....
        /*1458*/ 	.word	0x0001e130


	//   ....[147]....
        /*145c*/ 	.word	0x0001e150


	//   ....[148]....
        /*1460*/ 	.word	0x0001e1a0


	//   ....[149]....
        /*1464*/ 	.word	0x0001e260


	//   ....[150]....
        /*1468*/ 	.word	0x0001e270


	//   ....[151]....
        /*146c*/ 	.word	0x0001e2a0


	//   ....[152]....
        /*1470*/ 	.word	0x0001e330


	//   ....[153]....
        /*1474*/ 	.word	0x0001e3e0


	//   ....[154]....
        /*1478*/ 	.word	0x0001e3f0


	//   ....[155]....
        /*147c*/ 	.word	0x0001e420


	//   ....[156]....
        /*1480*/ 	.word	0x0001e430


	//   ....[157]....
        /*1484*/ 	.word	0x0001e4c0


	//   ....[158]....
        /*1488*/ 	.word	0x0001ebd0


	//   ....[159]....
        /*148c*/ 	.word	0x0001ebf0


	//   ....[160]....
        /*1490*/ 	.word	0x0001ec40


	//   ....[161]....
        /*1494*/ 	.word	0x0001ec50


	//   ....[162]....
        /*1498*/ 	.word	0x0001ec90


	//   ....[163]....
        /*149c*/ 	.word	0x0001eca0


	//   ....[164]....
        /*14a0*/ 	.word	0x0001ece0


	//   ....[165]....
        /*14a4*/ 	.word	0x0001ecf0


	//   ....[166]....
        /*14a8*/ 	.word	0x0001ed30


	//   ....[167]....
        /*14ac*/ 	.word	0x0001ed40


	//   ....[168]....
        /*14b0*/ 	.word	0x0001ed50


	//   ....[169]....
        /*14b4*/ 	.word	0x0001ed90


	//   ....[170]....
        /*14b8*/ 	.word	0x0001f0b0


	//   ....[171]....
        /*14bc*/ 	.word	0x0001f0d0


	//   ....[172]....
        /*14c0*/ 	.word	0x0001f0e0


	//   ....[173]....
        /*14c4*/ 	.word	0x0001f0f0


	//   ....[174]....
        /*14c8*/ 	.word	0x0001f110


	//   ....[175]....
        /*14cc*/ 	.word	0x0001f180


	//   ....[176]....
        /*14d0*/ 	.word	0x0001f1f0


	//   ....[177]....
        /*14d4*/ 	.word	0x0001f210


	//   ....[178]....
        /*14d8*/ 	.word	0x0001f220


	//   ....[179]....
        /*14dc*/ 	.word	0x0001f280


	//   ....[180]....
        /*14e0*/ 	.word	0x0001f2a0


	//   ....[181]....
        /*14e4*/ 	.word	0x0001f300


	//   ....[182]....
        /*14e8*/ 	.word	0x0001f840


	//   ....[183]....
        /*14ec*/ 	.word	0x0001f870


	//   ....[184]....
        /*14f0*/ 	.word	0x0001f8d0


	//   ....[185]....
        /*14f4*/ 	.word	0x0001f900


	//   ....[186]....
        /*14f8*/ 	.word	0x0001f930


	//   ....[187]....
        /*14fc*/ 	.word	0x0001f960


	//   ....[188]....
        /*1500*/ 	.word	0x0001f990


	//   ....[189]....
        /*1504*/ 	.word	0x0001f9c0


	//   ....[190]....
        /*1508*/ 	.word	0x0001fb60


	//   ....[191]....
        /*150c*/ 	.word	0x0001fb90


	//   ....[192]....
        /*1510*/ 	.word	0x0001fbc0


	//   ....[193]....
        /*1514*/ 	.word	0x0001fbf0


	//   ....[194]....
        /*1518*/ 	.word	0x0001fc20


	//   ....[195]....
        /*151c*/ 	.word	0x0001fc50


	//   ....[196]....
        /*1520*/ 	.word	0x0001fd10


	//   ....[197]....
        /*1524*/ 	.word	0x0001fd30


	//   ....[198]....
        /*1528*/ 	.word	0x0001fd50


	//   ....[199]....
        /*152c*/ 	.word	0x0001fdb0


	//   ....[200]....
        /*1530*/ 	.word	0x000207d0


	//   ....[201]....
        /*1534*/ 	.word	0x00020af0


	//   ....[202]....
        /*1538*/ 	.word	0x00020b80


	//   ....[203]....
        /*153c*/ 	.word	0x00020c10


	//   ....[204]....
        /*1540*/ 	.word	0x00020ca0


	//   ....[205]....
        /*1544*/ 	.word	0x00020d80


	//   ....[206]....
        /*1548*/ 	.word	0x00020e10


	//   ....[207]....
        /*154c*/ 	.word	0x00020eb0


	//   ....[208]....
        /*1550*/ 	.word	0x00020f40


	//   ....[209]....
        /*1554*/ 	.word	0x00021030


	//   ....[210]....
        /*1558*/ 	.word	0x000210c0


	//   ....[211]....
        /*155c*/ 	.word	0x00021160


	//   ....[212]....
        /*1560*/ 	.word	0x000211f0


	//   ....[213]....
        /*1564*/ 	.word	0x000212d0


	//   ....[214]....
        /*1568*/ 	.word	0x00021370


	//   ....[215]....
        /*156c*/ 	.word	0x00021400


	//   ....[216]....
        /*1570*/ 	.word	0x00021450


	//   ....[217]....
        /*1574*/ 	.word	0x000214a0


	//   ....[218]....
        /*1578*/ 	.word	0x00021540


	//   ....[219]....
        /*157c*/ 	.word	0x000215d0


	//   ....[220]....
        /*1580*/ 	.word	0x00021620


	//   ....[221]....
        /*1584*/ 	.word	0x00021670


	//   ....[222]....
        /*1588*/ 	.word	0x00021770


	//   ....[223]....
        /*158c*/ 	.word	0x00021820


	//   ....[224]....
        /*1590*/ 	.word	0x000218a0


	//   ....[225]....
        /*1594*/ 	.word	0x00021910


	//   ....[226]....
        /*1598*/ 	.word	0x00021a40


	//   ....[227]....
        /*159c*/ 	.word	0x00021b60


	//   ....[228]....
        /*15a0*/ 	.word	0x00021c30


	//   ....[229]....
        /*15a4*/ 	.word	0x00021c80


	//   ....[230]....
        /*15a8*/ 	.word	0x00021f80


	//   ....[231]....
        /*15ac*/ 	.word	0x00021fd0


	//   ....[232]....
        /*15b0*/ 	.word	0x00022060


	//   ....[233]....
        /*15b4*/ 	.word	0x000220f0


	//   ....[234]....
        /*15b8*/ 	.word	0x00022180


	//   ....[235]....
        /*15bc*/ 	.word	0x00022210


	//   ....[236]....
        /*15c0*/ 	.word	0x000222a0


	//   ....[237]....
        /*15c4*/ 	.word	0x00022330


	//   ....[238]....
        /*15c8*/ 	.word	0x000223b0


	//   ....[239]....
        /*15cc*/ 	.word	0x00022400


	//   ....[240]....
        /*15d0*/ 	.word	0x000224a0


	//   ....[241]....
        /*15d4*/ 	.word	0x00022530


	//   ....[242]....
        /*15d8*/ 	.word	0x000225c0


	//   ....[243]....
        /*15dc*/ 	.word	0x00022610


	//   ....[244]....
        /*15e0*/ 	.word	0x000226b0


	//   ....[245]....
        /*15e4*/ 	.word	0x00022740


	//   ....[246]....
        /*15e8*/ 	.word	0x000227e0


	//   ....[247]....
        /*15ec*/ 	.word	0x00022870


	//   ....[248]....
        /*15f0*/ 	.word	0x00022910


	//   ....[249]....
        /*15f4*/ 	.word	0x000229a0


	//   ....[250]....
        /*15f8*/ 	.word	0x00022a70


	//   ....[251]....
        /*15fc*/ 	.word	0x00022d50


	//   ....[252]....
        /*1600*/ 	.word	0x00022e40


	//   ....[253]....
        /*1604*/ 	.word	0x00022ee0


	//   ....[254]....
        /*1608*/ 	.word	0x00022f40


	//   ....[255]....
        /*160c*/ 	.word	0x00023030


	//   ....[0]....
        /*1610*/ 	.word	0x000230a0


	//   ....[1]....
        /*1614*/ 	.word	0x00023190


	//   ....[2]....
        /*1618*/ 	.word	0x00023200


	//   ....[3]....
        /*161c*/ 	.word	0x000232f0


	//   ....[4]....
        /*1620*/ 	.word	0x00023360


	//   ....[5]....
        /*1624*/ 	.word	0x00023450


	//   ....[6]....
        /*1628*/ 	.word	0x000234c0


	//   ....[7]....
        /*162c*/ 	.word	0x00023560


	//   ....[8]....
        /*1630*/ 	.word	0x00023660


	//   ....[9]....
        /*1634*/ 	.word	0x00023700


	//   ....[10]....
        /*1638*/ 	.word	0x00023760


	//   ....[11]....
        /*163c*/ 	.word	0x00023850


	//   ....[12]....
        /*1640*/ 	.word	0x000238b0


	//   ....[13]....
        /*1644*/ 	.word	0x000239d0


	//   ....[14]....
        /*1648*/ 	.word	0x00023a30


	//   ....[15]....
        /*164c*/ 	.word	0x00023b20


	//   ....[16]....
        /*1650*/ 	.word	0x00023b80


	//   ....[17]....
        /*1654*/ 	.word	0x00023c20


	//   ....[18]....
        /*1658*/ 	.word	0x00023cf0


	//   ....[19]....
        /*165c*/ 	.word	0x00023d90


	//   ....[20]....
        /*1660*/ 	.word	0x00023e60


	//   ....[21]....
        /*1664*/ 	.word	0x00023f00


	//   ....[22]....
        /*1668*/ 	.word	0x00023fb0


	//   ....[23]....
        /*166c*/ 	.word	0x00024050


	//   ....[24]....
        /*1670*/ 	.word	0x000242c0


	//   ....[25]....
        /*1674*/ 	.word	0x00024380


	//   ....[26]....
        /*1678*/ 	.word	0x00024440


	//   ....[27]....
        /*167c*/ 	.word	0x00024530


	//   ....[28]....
        /*1680*/ 	.word	0x000245f0


	//   ....[29]....
        /*1684*/ 	.word	0x000246b0


	//   ....[30]....
        /*1688*/ 	.word	0x00024770


	//   ....[31]....
        /*168c*/ 	.word	0x00024830


	//   ....[32]....
        /*1690*/ 	.word	0x000248f0


	//   ....[33]....
        /*1694*/ 	.word	0x000249b0


	//   ....[34]....
        /*1698*/ 	.word	0x00024a70


	//   ....[35]....
        /*169c*/ 	.word	0x00024b30


	//   ....[36]....
        /*16a0*/ 	.word	0x00024bf0


	//   ....[37]....
        /*16a4*/ 	.word	0x00024ca0


	//   ....[38]....
        /*16a8*/ 	.word	0x00024d00


	//   ....[39]....
        /*16ac*/ 	.word	0x00024de0


	//   ....[40]....
        /*16b0*/ 	.word	0x00024f20


	//   ....[41]....
        /*16b4*/ 	.word	0x00025000


	//   ....[42]....
        /*16b8*/ 	.word	0x00025090


	//   ....[43]....
        /*16bc*/ 	.word	0x000251a0


	//   ....[44]....
        /*16c0*/ 	.word	0x00025200


	//   ....[45]....
        /*16c4*/ 	.word	0x00025310


	//   ....[46]....
        /*16c8*/ 	.word	0x00025370


	//   ....[47]....
        /*16cc*/ 	.word	0x00025480


	//   ....[48]....
        /*16d0*/ 	.word	0x000254e0


	//   ....[49]....
        /*16d4*/ 	.word	0x000255f0


	//   ....[50]....
        /*16d8*/ 	.word	0x00025650


	//   ....[51]....
        /*16dc*/ 	.word	0x00025710


	//   ....[52]....
        /*16e0*/ 	.word	0x00025870


	//   ....[53]....
        /*16e4*/ 	.word	0x00025910


	//   ....[54]....
        /*16e8*/ 	.word	0x00025970


	//   ....[55]....
        /*16ec*/ 	.word	0x00025a20


	//   ....[56]....
        /*16f0*/ 	.word	0x00025a80


	//   ....[57]....
        /*16f4*/ 	.word	0x00025b30


	//   ....[58]....
        /*16f8*/ 	.word	0x00025b90


	//   ....[59]....
        /*16fc*/ 	.word	0x00025c40


	//   ....[60]....
        /*1700*/ 	.word	0x00025ca0


	//   ....[61]....
        /*1704*/ 	.word	0x00025d50


	//   ....[62]....
        /*1708*/ 	.word	0x00025db0


	//   ....[63]....
        /*170c*/ 	.word	0x00025e60


	//   ....[64]....
        /*1710*/ 	.word	0x00025f50


	//   ....[65]....
        /*1714*/ 	.word	0x00025ff0


	//   ....[66]....
        /*1718*/ 	.word	0x00026050


	//   ....[67]....
        /*171c*/ 	.word	0x00026120


	//   ....[68]....
        /*1720*/ 	.word	0x00026180


	//   ....[69]....
        /*1724*/ 	.word	0x00026250


	//   ....[70]....
        /*1728*/ 	.word	0x000262b0


	//   ....[71]....
        /*172c*/ 	.word	0x00026380


	//   ....[72]....
        /*1730*/ 	.word	0x000263e0


	//   ....[73]....
        /*1734*/ 	.word	0x000264b0


	//   ....[74]....
        /*1738*/ 	.word	0x00026510


	//   ....[75]....
        /*173c*/ 	.word	0x000265e0


	//   ....[76]....
        /*1740*/ 	.word	0x00026670


	//   ....[77]....
        /*1744*/ 	.word	0x00026710


	//   ....[78]....
        /*1748*/ 	.word	0x00026890


	//   ....[79]....
        /*174c*/ 	.word	0x00026900


	//   ....[80]....
        /*1750*/ 	.word	0x00026970


	//   ....[81]....
        /*1754*/ 	.word	0x000269e0


	//   ....[82]....
        /*1758*/ 	.word	0x00026a50


	//   ....[83]....
        /*175c*/ 	.word	0x00026ad0


	//   ....[84]....
        /*1760*/ 	.word	0x00026b50


	//   ....[85]....
        /*1764*/ 	.word	0x00026be0


	//   ....[86]....
        /*1768*/ 	.word	0x00026c50


	//   ....[87]....
        /*176c*/ 	.word	0x00026cc0


	//   ....[88]....
        /*1770*/ 	.word	0x00026d30


	//   ....[89]....
        /*1774*/ 	.word	0x00026db0


	//   ....[90]....
        /*1778*/ 	.word	0x00026e20


	//   ....[91]....
        /*177c*/ 	.word	0x00026eb0


	//   ....[92]....
        /*1780*/ 	.word	0x00026f10


	//   ....[93]....
        /*1784*/ 	.word	0x00026fa0


	//   ....[94]....
        /*1788*/ 	.word	0x000270d0


	//----- nvinfo : EIATTR_REG_RECONFIG
	.align		4
.L_641:
        /*178c*/ 	.byte	0x01, 0x54
	.zero		2


	//----- nvinfo : EIATTR_SYSCALL_OFFSETS
	.align		4
        /*1790*/ 	.byte	0x04, 0x46
        /*1792*/ 	.short	(.L_643 - .L_642)


	//   ....[0]....
.L_642:
        /*1794*/ 	.word	0x00002490


	//   ....[1]....
        /*1798*/ 	.word	0x000025e0


	//   ....[2]....
        /*179c*/ 	.word	0x00007390


	//   ....[3]....
        /*17a0*/ 	.word	0x000076b0


	//   ....[4]....
        /*17a4*/ 	.word	0x0001b810


	//   ....[5]....
        /*17a8*/ 	.word	0x0001b960


	//   ....[6]....
        /*17ac*/ 	.word	0x0001ba50


	//   ....[7]....
        /*17b0*/ 	.word	0x0001c870


	//   ....[8]....
        /*17b4*/ 	.word	0x0001d3b0


	//----- nvinfo : EIATTR_MBARRIER_INSTR_OFFSETS
	.align		4
.L_643:
        /*17b8*/ 	.byte	0x04, 0x39
        /*17ba*/ 	.short	(.L_645 - .L_644)


	//   ....[0]....
.L_644:
        /*17bc*/ 	.word	0x00000280
        /*17c0*/ 	.word	0x000000ff
        /*17c4*/ 	.word	0x00032400
        /*17c8*/ 	.short	0x0100
        /*17ca*/ 	.byte	0x08
	.zero		1


	//   ....[1]....
        /*17cc*/ 	.word	0x00000290
        /*17d0*/ 	.word	0x000000ff
        /*17d4*/ 	.word	0x00032410
        /*17d8*/ 	.short	0x0100
        /*17da*/ 	.byte	0x08
	.zero		1


	//   ....[2]....
        /*17dc*/ 	.word	0x000002a0
        /*17e0*/ 	.word	0x000000ff
        /*17e4*/ 	.word	0x00032420
        /*17e8*/ 	.short	0x0100
        /*17ea*/ 	.byte	0x08
	.zero		1


	//   ....[3]....
        /*17ec*/ 	.word	0x00000390
        /*17f0*/ 	.word	0x000000ff
        /*17f4*/ 	.word	0x00032430
        /*17f8*/ 	.short	0x0100
        /*17fa*/ 	.byte	0x08
	.zero		1


	//   ....[4]....
        /*17fc*/ 	.word	0x000003a0
        /*1800*/ 	.word	0x000000ff
        /*1804*/ 	.word	0x00032440
        /*1808*/ 	.short	0x0100
        /*180a*/ 	.byte	0x08
	.zero		1


	//   ....[5]....
        /*180c*/ 	.word	0x000003b0
        /*1810*/ 	.word	0x000000ff
        /*1814*/ 	.word	0x00032438
        /*1818*/ 	.short	0x0100
        /*181a*/ 	.byte	0x08
	.zero		1


	//   ....[6]....
        /*181c*/ 	.word	0x000003c0
        /*1820*/ 	.word	0x000000ff
        /*1824*/ 	.word	0x00032448
        /*1828*/ 	.short	0x0100
        /*182a*/ 	.byte	0x08
	.zero		1


	//   ....[7]....
        /*182c*/ 	.word	0x000004f0
        /*1830*/ 	.word	0x000000ff
        /*1834*/ 	.word	0x00032450
        /*1838*/ 	.short	0x0100
        /*183a*/ 	.byte	0x08
	.zero		1


	//   ....[8]....
        /*183c*/ 	.word	0x00000500
        /*1840*/ 	.word	0x000000ff
        /*1844*/ 	.word	0x00032460
        /*1848*/ 	.short	0x0100
        /*184a*/ 	.byte	0x08
	.zero		1


	//   ....[9]....
        /*184c*/ 	.word	0x00000510
        /*1850*/ 	.word	0x000000ff
        /*1854*/ 	.word	0x00032458
        /*1858*/ 	.short	0x0100
        /*185a*/ 	.byte	0x08
	.zero		1


	//   ....[10]....
        /*185c*/ 	.word	0x00000520
        /*1860*/ 	.word	0x000000ff
        /*1864*/ 	.word	0x00032468
        /*1868*/ 	.short	0x0100
        /*186a*/ 	.byte	0x08
	.zero		1


	//   ....[11]....
        /*186c*/ 	.word	0x00000610
        /*1870*/ 	.word	0x000000ff
        /*1874*/ 	.word	0x00032470
        /*1878*/ 	.short	0x0100
        /*187a*/ 	.byte	0x06
	.zero		1


	//   ....[12]....
        /*187c*/ 	.word	0x00000620
        /*1880*/ 	.word	0x000000ff
        /*1884*/ 	.word	0x00032480
        /*1888*/ 	.short	0x0100
        /*188a*/ 	.byte	0x06
	.zero		1


	//   ....[13]....
        /*188c*/ 	.word	0x00000630
        /*1890*/ 	.word	0x000000ff
        /*1894*/ 	.word	0x00032478
        /*1898*/ 	.short	0x0100
        /*189a*/ 	.byte	0x06
	.zero		1


	//   ....[14]....
        /*189c*/ 	.word	0x00000640
        /*18a0*/ 	.word	0x000000ff
        /*18a4*/ 	.word	0x00032488
        /*18a8*/ 	.short	0x0100
        /*18aa*/ 	.byte	0x06
	.zero		1


	//   ....[15]....
        /*18ac*/ 	.word	0x00000770
        /*18b0*/ 	.word	0x000000ff
        /*18b4*/ 	.word	0x00032490
        /*18b8*/ 	.short	0x0100
        /*18ba*/ 	.byte	0x08
	.zero		1


	//   ....[16]....
        /*18bc*/ 	.word	0x00000780
        /*18c0*/ 	.word	0x000000ff
        /*18c4*/ 	.word	0x000324a0
        /*18c8*/ 	.short	0x0100
        /*18ca*/ 	.byte	0x08
	.zero		1


	//   ....[17]....
        /*18cc*/ 	.word	0x00000790
        /*18d0*/ 	.word	0x000000ff
        /*18d4*/ 	.word	0x00032498
        /*18d8*/ 	.short	0x0100
        /*18da*/ 	.byte	0x08
	.zero		1


	//   ....[18]....
        /*18dc*/ 	.word	0x000007a0
        /*18e0*/ 	.word	0x000000ff
        /*18e4*/ 	.word	0x000324a8
        /*18e8*/ 	.short	0x0100
        /*18ea*/ 	.byte	0x08
	.zero		1


	//   ....[19]....
        /*18ec*/ 	.word	0x000008d0
        /*18f0*/ 	.word	0x000000ff
        /*18f4*/ 	.word	0x000324b0
        /*18f8*/ 	.short	0x0100
        /*18fa*/ 	.byte	0x08
	.zero		1


	//   ....[20]....
        /*18fc*/ 	.word	0x000008e0
        /*1900*/ 	.word	0x000000ff
        /*1904*/ 	.word	0x000324c0
        /*1908*/ 	.short	0x0100
        /*190a*/ 	.byte	0x08
	.zero		1


	//   ....[21]....
        /*190c*/ 	.word	0x000008f0
        /*1910*/ 	.word	0x000000ff
        /*1914*/ 	.word	0x000324b8
        /*1918*/ 	.short	0x0100
        /*191a*/ 	.byte	0x08
	.zero		1


	//   ....[22]....
        /*191c*/ 	.word	0x00000900
        /*1920*/ 	.word	0x000000ff
        /*1924*/ 	.word	0x000324c8
        /*1928*/ 	.short	0x0100
        /*192a*/ 	.byte	0x08
	.zero		1


	//   ....[23]....
        /*192c*/ 	.word	0x00003870
        /*1930*/ 	.word	0x00000057
        /*1934*/ 	.word	0x00032490
        /*1938*/ 	.short	0x010a
        /*193a*/ 	.byte	0x3f
	.zero		1


	//   ....[24]....
        /*193c*/ 	.word	0x00004b40
        /*1940*/ 	.word	0x00000057
        /*1944*/ 	.word	0x00032490
        /*1948*/ 	.short	0x010a
        /*194a*/ 	.byte	0x3f
	.zero		1


	//   ....[25]....
        /*194c*/ 	.word	0x00005b50
        /*1950*/ 	.word	0x00000057
        /*1954*/ 	.word	0x00032490
        /*1958*/ 	.short	0x010a
        /*195a*/ 	.byte	0x3f
	.zero		1


	//   ....[26]....
        /*195c*/ 	.word	0x00005ff0
        /*1960*/ 	.word	0x00000004
        /*1964*/ 	.word	0x00000000
        /*1968*/ 	.short	0x0101
        /*196a*/ 	.byte	0x3f
	.zero		1


	//   ....[27]....
        /*196c*/ 	.word	0x00006030
        /*1970*/ 	.word	0x00000057
        /*1974*/ 	.word	0x000324b0
        /*1978*/ 	.short	0x010a
        /*197a*/ 	.byte	0x3f
	.zero		1


	//   ....[28]....
        /*197c*/ 	.word	0x000068b0
        /*1980*/ 	.word	0x00000057
        /*1984*/ 	.word	0x00000000
        /*1988*/ 	.short	0x0101
        /*198a*/ 	.byte	0x3f
	.zero		1


	//   ....[29]....
        /*198c*/ 	.word	0x00007430
        /*1990*/ 	.word	0x00000017
        /*1994*/ 	.word	0x00032400
        /*1998*/ 	.short	0x010a
        /*199a*/ 	.byte	0x3f
	.zero		1


	//   ....[30]....
        /*199c*/ 	.word	0x00007480
        /*19a0*/ 	.word	0x00000017
        /*19a4*/ 	.word	0x00032400
        /*19a8*/ 	.short	0x010a
        /*19aa*/ 	.byte	0x3f
	.zero		1


	//   ....[31]....
        /*19ac*/ 	.word	0x00007f40
        /*19b0*/ 	.word	0x00000017
        /*19b4*/ 	.word	0x00032400
        /*19b8*/ 	.short	0x010a
        /*19ba*/ 	.byte	0x3f
	.zero		1


	//   ....[32]....
        /*19bc*/ 	.word	0x00009390
        /*19c0*/ 	.word	0x00000017
        /*19c4*/ 	.word	0x00032400
        /*19c8*/ 	.short	0x010a
        /*19ca*/ 	.byte	0x3f
	.zero		1


	//   ....[33]....
        /*19cc*/ 	.word	0x0000a280
        /*19d0*/ 	.word	0x00000009
        /*19d4*/ 	.word	0x00032430
        /*19d8*/ 	.short	0x010a
        /*19da*/ 	.byte	0x3f
	.zero		1


	//   ....[34]....
        /*19dc*/ 	.word	0x0000a310
        /*19e0*/ 	.word	0x00000009
        /*19e4*/ 	.word	0x00032430
        /*19e8*/ 	.short	0x010a
        /*19ea*/ 	.byte	0x3f
	.zero		1


	//   ....[35]....
        /*19ec*/ 	.word	0x0000a640
        /*19f0*/ 	.word	0x00000017
        /*19f4*/ 	.word	0x00032410
        /*19f8*/ 	.short	0x010a
        /*19fa*/ 	.byte	0x3f
	.zero		1


	//   ....[36]....
        /*19fc*/ 	.word	0x0000a690
        /*1a00*/ 	.word	0x00000009
        /*1a04*/ 	.word	0x00032450
        /*1a08*/ 	.short	0x010a
        /*1a0a*/ 	.byte	0x3f
	.zero		1


	//   ....[37]....
        /*1a0c*/ 	.word	0x0000a6d0
        /*1a10*/ 	.word	0x00000009
        /*1a14*/ 	.word	0x00032450
        /*1a18*/ 	.short	0x010a
        /*1a1a*/ 	.byte	0x3f
	.zero		1


	//   ....[38]....
        /*1a1c*/ 	.word	0x0000bf80
        /*1a20*/ 	.word	0x0000000d
        /*1a24*/ 	.word	0x00000000
        /*1a28*/ 	.short	0x0101
        /*1a2a*/ 	.byte	0x3f
	.zero		1


	//   ....[39]....
        /*1a2c*/ 	.word	0x0000ccd0
        /*1a30*/ 	.word	0x00000009
        /*1a34*/ 	.word	0x00000000
        /*1a38*/ 	.short	0x0101
        /*1a3a*/ 	.byte	0x3f
	.zero		1


	//   ....[40]....
        /*1a3c*/ 	.word	0x0000ce50
        /*1a40*/ 	.word	0x0000000a
        /*1a44*/ 	.word	0x00032430
        /*1a48*/ 	.short	0x010a
        /*1a4a*/ 	.byte	0x3f
	.zero		1


	//   ....[41]....
        /*1a4c*/ 	.word	0x0000cec0
        /*1a50*/ 	.word	0x0000000a
        /*1a54*/ 	.word	0x00032430
        /*1a58*/ 	.short	0x010a
        /*1a5a*/ 	.byte	0x3f
	.zero		1


	//   ....[42]....
        /*1a5c*/ 	.word	0x0000d160
        /*1a60*/ 	.word	0x0000000a
        /*1a64*/ 	.word	0x00032450
        /*1a68*/ 	.short	0x010a
        /*1a6a*/ 	.byte	0x3f
	.zero		1


	//   ....[43]....
        /*1a6c*/ 	.word	0x0000d1a0
        /*1a70*/ 	.word	0x0000000a
        /*1a74*/ 	.word	0x00032450
        /*1a78*/ 	.short	0x010a
        /*1a7a*/ 	.byte	0x3f
	.zero		1


	//   ....[44]....
        /*1a7c*/ 	.word	0x0000ef90
        /*1a80*/ 	.word	0x0000000c
        /*1a84*/ 	.word	0x00000000
        /*1a88*/ 	.short	0x0101
        /*1a8a*/ 	.byte	0x3f
	.zero		1


	//   ....[45]....
        /*1a8c*/ 	.word	0x0000fe60
        /*1a90*/ 	.word	0x0000000a
        /*1a94*/ 	.word	0x00000000
        /*1a98*/ 	.short	0x0101
        /*1a9a*/ 	.byte	0x3f
	.zero		1


	//   ....[46]....
        /*1a9c*/ 	.word	0x0000ff70
        /*1aa0*/ 	.word	0x0000000a
        /*1aa4*/ 	.word	0x00032430
        /*1aa8*/ 	.short	0x010a
        /*1aaa*/ 	.byte	0x3f
	.zero		1


	//   ....[47]....
        /*1aac*/ 	.word	0x0000ffe0
        /*1ab0*/ 	.word	0x0000000a
        /*1ab4*/ 	.word	0x00032430
        /*1ab8*/ 	.short	0x010a
        /*1aba*/ 	.byte	0x3f
	.zero		1


	//   ....[48]....
        /*1abc*/ 	.word	0x00010280
        /*1ac0*/ 	.word	0x0000000a
        /*1ac4*/ 	.word	0x00032450
        /*1ac8*/ 	.short	0x010a
        /*1aca*/ 	.byte	0x3f
	.zero		1


	//   ....[49]....
        /*1acc*/ 	.word	0x000102c0
        /*1ad0*/ 	.word	0x0000000a
        /*1ad4*/ 	.word	0x00032450
        /*1ad8*/ 	.short	0x010a
        /*1ada*/ 	.byte	0x3f
	.zero		1


	//   ....[50]....
        /*1adc*/ 	.word	0x00011e30
        /*1ae0*/ 	.word	0x0000000c
        /*1ae4*/ 	.word	0x00000000
        /*1ae8*/ 	.short	0x0101
        /*1aea*/ 	.byte	0x3f
	.zero		1


	//   ....[51]....
        /*1aec*/ 	.word	0x000127a0
        /*1af0*/ 	.word	0x0000000a
        /*1af4*/ 	.word	0x00000000
        /*1af8*/ 	.short	0x0101
        /*1afa*/ 	.byte	0x3f
	.zero		1


	//   ....[52]....
        /*1afc*/ 	.word	0x00014d40
        /*1b00*/ 	.word	0x00000003
        /*1b04*/ 	.word	0x00000000
        /*1b08*/ 	.short	0x0101
        /*1b0a*/ 	.byte	0x3f
	.zero		1


	//   ....[53]....
        /*1b0c*/ 	.word	0x000158e0
        /*1b10*/ 	.word	0x0000000a
        /*1b14*/ 	.word	0x00000000
        /*1b18*/ 	.short	0x0101
        /*1b1a*/ 	.byte	0x3f
	.zero		1


	//   ....[54]....
        /*1b1c*/ 	.word	0x0001a1b0
        /*1b20*/ 	.word	0x00000010
        /*1b24*/ 	.word	0x00032420
        /*1b28*/ 	.short	0x010a
        /*1b2a*/ 	.byte	0x3f
	.zero		1


	//   ....[55]....
        /*1b2c*/ 	.word	0x0001a240
        /*1b30*/ 	.word	0x00000008
        /*1b34*/ 	.word	0x000324a0
        /*1b38*/ 	.short	0x010a
        /*1b3a*/ 	.byte	0x3f
	.zero		1


	//   ....[56]....
        /*1b3c*/ 	.word	0x0001a490
        /*1b40*/ 	.word	0x00000008
        /*1b44*/ 	.word	0x000324c0
        /*1b48*/ 	.short	0x010a
        /*1b4a*/ 	.byte	0x3f
	.zero		1


	//   ....[57]....
        /*1b4c*/ 	.word	0x0001aaa0
        /*1b50*/ 	.word	0x00000006
        /*1b54*/ 	.word	0x000324a0
        /*1b58*/ 	.short	0x010a
        /*1b5a*/ 	.byte	0x3f
	.zero		1


	//   ....[58]....
        /*1b5c*/ 	.word	0x0001ace0
        /*1b60*/ 	.word	0x00000006
        /*1b64*/ 	.word	0x000324c0
        /*1b68*/ 	.short	0x010a
        /*1b6a*/ 	.byte	0x3f
	.zero		1


	//   ....[59]....
        /*1b6c*/ 	.word	0x0001bf60
        /*1b70*/ 	.word	0x00000017
        /*1b74*/ 	.word	0x00032440
        /*1b78*/ 	.short	0x010a
        /*1b7a*/ 	.byte	0x3f
	.zero		1


	//   ....[60]....
        /*1b7c*/ 	.word	0x0001c5b0
        /*1b80*/ 	.word	0x00000017
        /*1b84*/ 	.word	0x00032430
        /*1b88*/ 	.short	0x0107
        /*1b8a*/ 	.byte	0x3f
	.zero		1


	//   ....[61]....
        /*1b8c*/ 	.word	0x0001c680
        /*1b90*/ 	.word	0x00000017
        /*1b94*/ 	.word	0x00032430
        /*1b98*/ 	.short	0x0101
        /*1b9a*/ 	.byte	0x3f
	.zero		1


	//   ....[62]....
        /*1b9c*/ 	.word	0x0001d1f0
        /*1ba0*/ 	.word	0x00000010
        /*1ba4*/ 	.word	0x00032400
        /*1ba8*/ 	.short	0x0107
        /*1baa*/ 	.byte	0x3f
	.zero		1


	//   ....[63]....
        /*1bac*/ 	.word	0x0001d280
        /*1bb0*/ 	.word	0x00000010
        /*1bb4*/ 	.word	0x00032400
        /*1bb8*/ 	.short	0x0101
        /*1bba*/ 	.byte	0x3f
	.zero		1


	//   ....[64]....
        /*1bbc*/ 	.word	0x0001dd10
        /*1bc0*/ 	.word	0x00000010
        /*1bc4*/ 	.word	0x00032410
        /*1bc8*/ 	.short	0x0107
        /*1bca*/ 	.byte	0x3f
	.zero		1


	//   ....[65]....
        /*1bcc*/ 	.word	0x0001de10
        /*1bd0*/ 	.word	0x00000010
        /*1bd4*/ 	.word	0x00032410
        /*1bd8*/ 	.short	0x0101
        /*1bda*/ 	.byte	0x3f
	.zero		1


	//   ....[66]....
        /*1bdc*/ 	.word	0x0001de30
        /*1be0*/ 	.word	0x00000010
        /*1be4*/ 	.word	0x00032420
        /*1be8*/ 	.short	0x010a
        /*1bea*/ 	.byte	0x3f
	.zero		1


	//   ....[67]....
        /*1bec*/ 	.word	0x0001dec0
        /*1bf0*/ 	.word	0x00000017
        /*1bf4*/ 	.word	0x00032460
        /*1bf8*/ 	.short	0x010a
        /*1bfa*/ 	.byte	0x3f
	.zero		1


	//   ....[68]....
        /*1bfc*/ 	.word	0x0001e640
        /*1c00*/ 	.word	0x00000017
        /*1c04*/ 	.word	0x00032450
        /*1c08*/ 	.short	0x0107
        /*1c0a*/ 	.byte	0x3f
	.zero		1


	//   ....[69]....
        /*1c0c*/ 	.word	0x0001e710
        /*1c10*/ 	.word	0x00000017
        /*1c14*/ 	.word	0x00032450
        /*1c18*/ 	.short	0x0101
        /*1c1a*/ 	.byte	0x3f
	.zero		1


	//   ....[70]....
        /*1c1c*/ 	.word	0x0001ea50
        /*1c20*/ 	.word	0x00000006
        /*1c24*/ 	.word	0x00032440
        /*1c28*/ 	.short	0x010a
        /*1c2a*/ 	.byte	0x3f
	.zero		1


	//   ....[71]....
        /*1c2c*/ 	.word	0x0001ee10
        /*1c30*/ 	.word	0x00000006
        /*1c34*/ 	.word	0x00032430
        /*1c38*/ 	.short	0x0107
        /*1c3a*/ 	.byte	0x3f
	.zero		1


	//   ....[72]....
        /*1c3c*/ 	.word	0x0001eed0
        /*1c40*/ 	.word	0x00000006
        /*1c44*/ 	.word	0x00032430
        /*1c48*/ 	.short	0x0101
        /*1c4a*/ 	.byte	0x3f
	.zero		1


	//   ....[73]....
        /*1c4c*/ 	.word	0x0001ef00
        /*1c50*/ 	.word	0x00000006
        /*1c54*/ 	.word	0x00032460
        /*1c58*/ 	.short	0x010a
        /*1c5a*/ 	.byte	0x3f
	.zero		1


	//   ....[74]....
        /*1c5c*/ 	.word	0x0001f400
        /*1c60*/ 	.word	0x00000006
        /*1c64*/ 	.word	0x00032450
        /*1c68*/ 	.short	0x0107
        /*1c6a*/ 	.byte	0x3f
	.zero		1


	//   ....[75]....
        /*1c6c*/ 	.word	0x0001f4c0
        /*1c70*/ 	.word	0x00000006
        /*1c74*/ 	.word	0x00032450
        /*1c78*/ 	.short	0x0101
        /*1c7a*/ 	.byte	0x3f
	.zero		1


	//   ....[76]....
        /*1c7c*/ 	.word	0x00020750
        /*1c80*/ 	.word	0x00000004
        /*1c84*/ 	.word	0x00032420
        /*1c88*/ 	.short	0x010a
        /*1c8a*/ 	.byte	0x3f
	.zero		1


	//   ....[77]....
        /*1c8c*/ 	.word	0x000208c0
        /*1c90*/ 	.word	0x00000005
        /*1c94*/ 	.word	0x00032440
        /*1c98*/ 	.short	0x010a
        /*1c9a*/ 	.byte	0x3f
	.zero		1


	//   ....[78]....
        /*1c9c*/ 	.word	0x00020960
        /*1ca0*/ 	.word	0x00000013
        /*1ca4*/ 	.word	0x00032440
        /*1ca8*/ 	.short	0x010a
        /*1caa*/ 	.byte	0x3f
	.zero		1


	//   ....[79]....
        /*1cac*/ 	.word	0x000209a0
        /*1cb0*/ 	.word	0x00000005
        /*1cb4*/ 	.word	0x00032460
        /*1cb8*/ 	.short	0x010a
        /*1cba*/ 	.byte	0x3f
	.zero		1


	//   ....[80]....
        /*1cbc*/ 	.word	0x000209e0
        /*1cc0*/ 	.word	0x00000013
        /*1cc4*/ 	.word	0x00032460
        /*1cc8*/ 	.short	0x010a
        /*1cca*/ 	.byte	0x3f
	.zero		1


	//   ....[81]....
        /*1ccc*/ 	.word	0x00020a40
        /*1cd0*/ 	.word	0x00000057
        /*1cd4*/ 	.word	0x00032490
        /*1cd8*/ 	.short	0x010a
        /*1cda*/ 	.byte	0x3f
	.zero		1


	//   ....[82]....
        /*1cdc*/ 	.word	0x00020cd0
        /*1ce0*/ 	.word	0x00000057
        /*1ce4*/ 	.word	0x00032490
        /*1ce8*/ 	.short	0x010a
        /*1cea*/ 	.byte	0x3f
	.zero		1


	//   ....[83]....
        /*1cec*/ 	.word	0x00020f80
        /*1cf0*/ 	.word	0x00000057
        /*1cf4*/ 	.word	0x00032490
        /*1cf8*/ 	.short	0x010a
        /*1cfa*/ 	.byte	0x3f
	.zero		1


	//   ....[84]....
        /*1cfc*/ 	.word	0x00021230
        /*1d00*/ 	.word	0x00000057
        /*1d04*/ 	.word	0x000324b0
        /*1d08*/ 	.short	0x010a
        /*1d0a*/ 	.byte	0x3f
	.zero		1


	//   ....[85]....
        /*1d0c*/ 	.word	0x000216b0
        /*1d10*/ 	.word	0x00000017
        /*1d14*/ 	.word	0x00032400
        /*1d18*/ 	.short	0x010a
        /*1d1a*/ 	.byte	0x3f
	.zero		1


	//   ....[86]....
        /*1d1c*/ 	.word	0x00021cb0
        /*1d20*/ 	.word	0x00000017
        /*1d24*/ 	.word	0x00032400
        /*1d28*/ 	.short	0x010a
        /*1d2a*/ 	.byte	0x3f
	.zero		1


	//   ....[87]....
        /*1d2c*/ 	.word	0x00021d00
        /*1d30*/ 	.word	0x00000009
        /*1d34*/ 	.word	0x00032430
        /*1d38*/ 	.short	0x010a
        /*1d3a*/ 	.byte	0x3f
	.zero		1


	//   ....[88]....
        /*1d3c*/ 	.word	0x00021d50
        /*1d40*/ 	.word	0x00000017
        /*1d44*/ 	.word	0x00032410
        /*1d48*/ 	.short	0x010a
        /*1d4a*/ 	.byte	0x3f
	.zero		1


	//   ....[89]....
        /*1d4c*/ 	.word	0x00021da0
        /*1d50*/ 	.word	0x00000009
        /*1d54*/ 	.word	0x00032450
        /*1d58*/ 	.short	0x010a
        /*1d5a*/ 	.byte	0x3f
	.zero		1


	//   ....[90]....
        /*1d5c*/ 	.word	0x00021df0
        /*1d60*/ 	.word	0x0000000a
        /*1d64*/ 	.word	0x00032430
        /*1d68*/ 	.short	0x010a
        /*1d6a*/ 	.byte	0x3f
	.zero		1


	//   ....[91]....
        /*1d6c*/ 	.word	0x00021e40
        /*1d70*/ 	.word	0x0000000a
        /*1d74*/ 	.word	0x00032450
        /*1d78*/ 	.short	0x010a
        /*1d7a*/ 	.byte	0x3f
	.zero		1


	//   ....[92]....
        /*1d7c*/ 	.word	0x00021e90
        /*1d80*/ 	.word	0x0000000a
        /*1d84*/ 	.word	0x00032430
        /*1d88*/ 	.short	0x010a
        /*1d8a*/ 	.byte	0x3f
	.zero		1


	//   ....[93]....
        /*1d8c*/ 	.word	0x00021ee0
        /*1d90*/ 	.word	0x0000000a
        /*1d94*/ 	.word	0x00032450
        /*1d98*/ 	.short	0x010a
        /*1d9a*/ 	.byte	0x3f
	.zero		1


	//   ....[94]....
        /*1d9c*/ 	.word	0x00022b30
        /*1da0*/ 	.word	0x00000010
        /*1da4*/ 	.word	0x00032420
        /*1da8*/ 	.short	0x010a
        /*1daa*/ 	.byte	0x3f
	.zero		1


	//   ....[95]....
        /*1dac*/ 	.word	0x00022b80
        /*1db0*/ 	.word	0x00000008
        /*1db4*/ 	.word	0x000324a0
        /*1db8*/ 	.short	0x010a
        /*1dba*/ 	.byte	0x3f
	.zero		1


	//   ....[96]....
        /*1dbc*/ 	.word	0x00022bd0
        /*1dc0*/ 	.word	0x00000008
        /*1dc4*/ 	.word	0x000324c0
        /*1dc8*/ 	.short	0x010a
        /*1dca*/ 	.byte	0x3f
	.zero		1


	//   ....[97]....
        /*1dcc*/ 	.word	0x00022c20
        /*1dd0*/ 	.word	0x00000006
        /*1dd4*/ 	.word	0x000324a0
        /*1dd8*/ 	.short	0x010a
        /*1dda*/ 	.byte	0x3f
	.zero		1


	//   ....[98]....
        /*1ddc*/ 	.word	0x00022c70
        /*1de0*/ 	.word	0x00000006
        /*1de4*/ 	.word	0x000324c0
        /*1de8*/ 	.short	0x010a
        /*1dea*/ 	.byte	0x3f
	.zero		1


	//   ....[99]....
        /*1dec*/ 	.word	0x00022d90
        /*1df0*/ 	.word	0x00000017
        /*1df4*/ 	.word	0x00032440
        /*1df8*/ 	.short	0x010a
        /*1dfa*/ 	.byte	0x3f
	.zero		1


	//   ....[100]....
        /*1dfc*/ 	.word	0x00024e20
        /*1e00*/ 	.word	0x00000010
        /*1e04*/ 	.word	0x00032420
        /*1e08*/ 	.short	0x010a
        /*1e0a*/ 	.byte	0x3f
	.zero		1


	//   ....[101]....
        /*1e0c*/ 	.word	0x00024e70
        /*1e10*/ 	.word	0x00000017
        /*1e14*/ 	.word	0x00032460
        /*1e18*/ 	.short	0x010a
        /*1e1a*/ 	.byte	0x3f
	.zero		1


	//   ....[102]....
        /*1e1c*/ 	.word	0x000257c0
        /*1e20*/ 	.word	0x00000006
        /*1e24*/ 	.word	0x00032440
        /*1e28*/ 	.short	0x010a
        /*1e2a*/ 	.byte	0x3f
	.zero		1


	//   ....[103]....
        /*1e2c*/ 	.word	0x00025ea0
        /*1e30*/ 	.word	0x00000006
        /*1e34*/ 	.word	0x00032460
        /*1e38*/ 	.short	0x010a
        /*1e3a*/ 	.byte	0x3f
	.zero		1


	//   ....[104]....
        /*1e3c*/ 	.word	0x00026ff0
        /*1e40*/ 	.word	0x00000004
        /*1e44*/ 	.word	0x00032420
        /*1e48*/ 	.short	0x010a
        /*1e4a*/ 	.byte	0x3f
	.zero		1


	//   ....[105]....
        /*1e4c*/ 	.word	0x00027190
        /*1e50*/ 	.word	0x00000005
        /*1e54*/ 	.word	0x00032440
        /*1e58*/ 	.short	0x010a
        /*1e5a*/ 	.byte	0x3f
	.zero		1


	//   ....[106]....
        /*1e5c*/ 	.word	0x000271e0
        /*1e60*/ 	.word	0x00000013
        /*1e64*/ 	.word	0x00032440
        /*1e68*/ 	.short	0x010a
        /*1e6a*/ 	.byte	0x3f
	.zero		1


	//   ....[107]....
        /*1e6c*/ 	.word	0x00027230
        /*1e70*/ 	.word	0x00000005
        /*1e74*/ 	.word	0x00032460
        /*1e78*/ 	.short	0x010a
        /*1e7a*/ 	.byte	0x3f
	.zero		1


	//----- nvinfo : EIATTR_NUM_MBARRIERS
	.align		4
.L_645:
        /*1e7c*/ 	.byte	0x03, 0x38
        /*1e7e*/ 	.short	0x0017


	//----- nvinfo : EIATTR_EXIT_INSTR_OFFSETS
	.align		4
        /*1e80*/ 	.byte	0x04, 0x1c
        /*1e82*/ 	.short	(.L_647 - .L_646)


	//   ....[0]....
.L_646:
        /*1e84*/ 	.word	0x00020a30


	//----- nvinfo : EIATTR_MAX_THREADS
	.align		4
.L_647:
        /*1e88*/ 	.byte	0x04, 0x05
        /*1e8a*/ 	.short	(.L_649 - .L_648)
.L_648:
        /*1e8c*/ 	.word	0x00000180
        /*1e90*/ 	.word	0x00000001
        /*1e94*/ 	.word	0x00000001


	//----- nvinfo : EIATTR_CRS_STACK_SIZE
	.align		4
.L_649:
        /*1e98*/ 	.byte	0x04, 0x1e
        /*1e9a*/ 	.short	(.L_651 - .L_650)
.L_650:
        /*1e9c*/ 	.word	0x00000000


	//----- nvinfo : EIATTR_CBANK_PARAM_SIZE
	.align		4
.L_651:
        /*1ea0*/ 	.byte	0x03, 0x19
        /*1ea2*/ 	.short	0x0bf0


	//----- nvinfo : EIATTR_PARAM_CBANK
	.align		4
        /*1ea4*/ 	.byte	0x04, 0x0a
        /*1ea6*/ 	.short	(.L_653 - .L_652)
	.align		4
.L_652:
        /*1ea8*/ 	.word	index@(.nv.constant0._ZN7cutlass13device_kernelIN5flash11enable_sm90INS1_16FlashAttnFwdSm90INS1_25CollectiveMainloopFwdSm90ILi2EN4cute5tupleIJNS5_1CILi1EEES8_S8_EEENS6_IJNS7_ILi128EEENS7_ILi96EEENS7_ILi64EEEEEELi256ENS_6half_tEfNS_4arch4Sm90ELb1ELb0ELb0ELb1ELb1ELb1ELb1ELb1ELb0ELb1ELb1ELb0EEENS1_21CollectiveEpilogueFwdINS6_IJSA_NS7_ILi256EEESB_EEES9_SE_SG_Li256ELb1ELb1ELb1ELb0EEENS1_36VarlenDynamicPersistentTileSchedulerILi128ELi96ELi256ELi128ELb1ELb1ELb1ELb1ELb1ELb1EEEEEEEEEvNT_6ParamsE)
        /*1eac*/ 	.short	0x0210
        /*1eae*/ 	.short	0x0bf0


	//----- nvinfo : EIATTR_SW_WAR
	.align		4
.L_653:
        /*1eb0*/ 	.byte	0x04, 0x36
        /*1eb2*/ 	.short	(.L_655 - .L_654)
.L_654:
        /*1eb4*/ 	.word	0x00000008
.L_655:


//--------------------- .nv.callgraph             --------------------------
	.section	.nv.callgraph,"",@"SHT_CUDA_CALLGRAPH"
	.align	4
	.sectionentsize	8
	.align		4
        /*0000*/ 	.word	0x00000000
	.align		4
        /*0004*/ 	.word	0xffffffff
	.align		4
        /*0008*/ 	.word	index@(_ZN7cutlass13device_kernelIN5flash11enable_sm90INS1_16FlashAttnFwdSm90INS1_25CollectiveMainloopFwdSm90ILi2EN4cute5tupleIJNS5_1CILi1EEES8_S8_EEENS6_IJNS7_ILi128EEENS7_ILi96EEENS7_ILi64EEEEEELi256ENS_6half_tEfNS_4arch4Sm90ELb0ELb0ELb0ELb0ELb1ELb0ELb0ELb1ELb0ELb1ELb1ELb0EEENS1_21CollectiveEpilogueFwdINS6_IJSA_NS7_ILi256EEESB_EEES9_SE_SG_Li256ELb0ELb1ELb1ELb0EEENS1_19SingleTileSchedulerILb0ELb1ELb1ELi128EEEEEEEEEvNT_6ParamsE)
	.align		4
        /*000c*/ 	.word	index@(__assertfail)
	.align		4
        /*0010*/ 	.word	index@(_ZN7cutlass13device_kernelIN5flash11enable_sm90INS1_16FlashAttnFwdSm90INS1_25CollectiveMainloopFwdSm90ILi2EN4cute5tupleIJNS5_1CILi1EEES8_S8_EEENS6_IJNS7_ILi128EEENS7_ILi96EEENS7_ILi64EEEEEELi256ENS_6half_tEfNS_4arch4Sm90ELb0ELb0ELb0ELb0ELb1ELb0ELb1ELb1ELb0ELb1ELb1ELb0EEENS1_21CollectiveEpilogueFwdINS6_IJSA_NS7_ILi256EEESB_EEES9_SE_SG_Li256ELb0ELb1ELb1ELb0EEENS1_19SingleTileSchedulerILb0ELb1ELb1ELi128EEEEEEEEEvNT_6ParamsE)
	.align		4
        /*0014*/ 	.word	index@(__assertfail)
	.align		4
        /*0018*/ 	.word	index@(_ZN7cutlass13device_kernelIN5flash11enable_sm90INS1_16FlashAttnFwdSm90INS1_25CollectiveMainloopFwdSm90ILi2EN4cute5tupleIJNS5_1CILi1EEES8_S8_EEENS6_IJNS7_ILi128EEENS7_ILi96EEENS7_ILi64EEEEEELi256ENS_6half_tEfNS_4arch4Sm90ELb0ELb0ELb0ELb1ELb1ELb0ELb0ELb1ELb0ELb1ELb1ELb0EEENS1_21CollectiveEpilogueFwdINS6_IJSA_NS7_ILi256EEESB_EEES9_SE_SG_Li256ELb1ELb1ELb1ELb0EEENS1_36VarlenDynamicPersistentTileSchedulerILi128ELi96ELi256ELi128ELb1ELb1ELb1ELb0ELb1ELb1EEEEEEEEEvNT_6ParamsE)
	.align		4
        /*001c*/ 	.word	index@(__assertfail)
	.align		4
        /*0020*/ 	.word	index@(_ZN7cutlass13device_kernelIN5flash11enable_sm90INS1_16FlashAttnFwdSm90INS1_25CollectiveMainloopFwdSm90ILi2EN4cute5tupleIJNS5_1CILi1EEES8_S8_EEENS6_IJNS7_ILi128EEENS7_ILi96EEENS7_ILi64EEEEEELi256ENS_6half_tEfNS_4arch4Sm90ELb0ELb0ELb0ELb1ELb1ELb1ELb0ELb1ELb0ELb1ELb1ELb0EEENS1_21CollectiveEpilogueFwdINS6_IJSA_NS7_ILi256EEESB_EEES9_SE_SG_Li256ELb1ELb1ELb1ELb0EEENS1_36VarlenDynamicPersistentTileSchedulerILi128ELi96ELi256ELi128ELb1ELb1ELb1ELb0ELb1ELb1EEEEEEEEEvNT_6ParamsE)
	.align		4
        /*0024*/ 	.word	index@(__assertfail)
	.align		4
        /*0028*/ 	.word	index@(_ZN7cutlass13device_kernelIN5flash11enable_sm90INS1_16FlashAttnFwdSm90INS1_25CollectiveMainloopFwdSm90ILi2EN4cute5tupleIJNS5_1CILi1EEES8_S8_EEENS6_IJNS7_ILi128EEENS7_ILi96EEENS7_ILi64EEEEEELi256ENS_6half_tEfNS_4arch4Sm90ELb0ELb0ELb0ELb1ELb1ELb0ELb1ELb1ELb0ELb1ELb1ELb0EEENS1_21CollectiveEpilogueFwdINS6_IJSA_NS7_ILi256EEESB_EEES9_SE_SG_Li256ELb1ELb1ELb1ELb0EEENS1_36VarlenDynamicPersistentTileSchedulerILi128ELi96ELi256ELi128ELb1ELb1ELb1ELb0ELb1ELb1EEEEEEEEEvNT_6ParamsE)
	.align		4
        /*002c*/ 	.word	index@(__assertfail)
	.align		4
        /*0030*/ 	.word	index@(_ZN7cutlass13device_kernelIN5flash11enable_sm90INS1_16FlashAttnFwdSm90INS1_25CollectiveMainloopFwdSm90ILi2EN4cute5tupleIJNS5_1CILi1EEES8_S8_EEENS6_IJNS7_ILi128EEENS7_ILi96EEENS7_ILi64EEEEEELi256ENS_6half_tEfNS_4arch4Sm90ELb0ELb0ELb0ELb1ELb1ELb1ELb1ELb1ELb0ELb1ELb1ELb0EEENS1_21CollectiveEpilogueFwdINS6_IJSA_NS7_ILi256EEESB_EEES9_SE_SG_Li256ELb1ELb1ELb1ELb0EEENS1_36VarlenDynamicPersistentTileSchedulerILi128ELi96ELi256ELi128ELb1ELb1ELb1ELb0ELb1ELb1EEEEEEEEEvNT_6ParamsE)
	.align		4
        /*0034*/ 	.word	index@(__assertfail)
	.align		4
        /*0038*/ 	.word	index@(_ZN7cutlass13device_kernelIN5flash11enable_sm90INS1_16FlashAttnFwdSm90INS1_25CollectiveMainloopFwdSm90ILi2EN4cute5tupleIJNS5_1CILi1EEES8_S8_EEENS6_IJNS7_ILi128EEENS7_ILi96EEENS7_ILi64EEEEEELi256ENS_6half_tEfNS_4arch4Sm90ELb0ELb1ELb0ELb0ELb1ELb0ELb0ELb1ELb0ELb1ELb1ELb0EEENS1_21CollectiveEpilogueFwdINS6_IJSA_NS7_ILi256EEESB_EEES9_SE_SG_Li256ELb0ELb1ELb1ELb0EEENS1_19SingleTileSchedulerILb0ELb1ELb1ELi128EEEEEEEEEvNT_6ParamsE)
	.align		4
        /*003c*/ 	.word	index@(__assertfail)
	.align		4
        /*0040*/ 	.word	index@(_ZN7cutlass13device_kernelIN5flash11enable_sm90INS1_16FlashAttnFwdSm90INS1_25CollectiveMainloopFwdSm90ILi2EN4cute5tupleIJNS5_1CILi1EEES8_S8_EEENS6_IJNS7_ILi128EEENS7_ILi96EEENS7_ILi64EEEEEELi256ENS_6half_tEfNS_4arch4Sm90ELb0ELb1ELb0ELb0ELb1ELb0ELb1ELb1ELb0ELb1ELb1ELb0EEENS1_21CollectiveEpilogueFwdINS6_IJSA_NS7_ILi256EEESB_EEES9_SE_SG_Li256ELb0ELb1ELb1ELb0EEENS1_19SingleTileSchedulerILb0ELb1ELb1ELi128EEEEEEEEEvNT_6ParamsE)
	.align		4
        /*0044*/ 	.word	index@(__assertfail)
	.align		4
        /*0048*/ 	.word	index@(_ZN7cutlass13device_kernelIN5flash11enable_sm90INS1_16FlashAttnFwdSm90INS1_25CollectiveMainloopFwdSm90ILi2EN4cute5tupleIJNS5_1CILi1EEES8_S8_EEENS6_IJNS7_ILi128EEENS7_ILi96EEENS7_ILi64EEEEEELi256ENS_6half_tEfNS_4arch4Sm90ELb0ELb1ELb0ELb1ELb1ELb0ELb0ELb1ELb0ELb1ELb1ELb0EEENS1_21CollectiveEpilogueFwdINS6_IJSA_NS7_ILi256EEESB_EEES9_SE_SG_Li256ELb1ELb1ELb1ELb0EEENS1_36VarlenDynamicPersistentTileSchedulerILi128ELi96ELi256ELi128ELb1ELb1ELb1ELb1ELb0ELb1EEEEEEEEEvNT_6ParamsE)
	.align		4
        /*004c*/ 	.word	index@(__assertfail)
	.align		4
        /*0050*/ 	.word	index@(_ZN7cutlass13device_kernelIN5flash11enable_sm90INS1_16FlashAttnFwdSm90INS1_25CollectiveMainloopFwdSm90ILi2EN4cute5tupleIJNS5_1CILi1EEES8_S8_EEENS6_IJNS7_ILi128EEENS7_ILi96EEENS7_ILi64EEEEEELi256ENS_6half_tEfNS_4arch4Sm90ELb0ELb1ELb0ELb1ELb1ELb1ELb0ELb1ELb0ELb1ELb1ELb0EEENS1_21CollectiveEpilogueFwdINS6_IJSA_NS7_ILi256EEESB_EEES9_SE_SG_Li256ELb1ELb1ELb1ELb0EEENS1_36VarlenDynamicPersistentTileSchedulerILi128ELi96ELi256ELi128ELb1ELb1ELb1ELb1ELb0ELb1EEEEEEEEEvNT_6ParamsE)
	.align		4
        /*0054*/ 	.word	index@(__assertfail)
	.align		4
        /*0058*/ 	.word	index@(_ZN7cutlass13device_kernelIN5flash11enable_sm90INS1_16FlashAttnFwdSm90INS1_25CollectiveMainloopFwdSm90ILi2EN4cute5tupleIJNS5_1CILi1EEES8_S8_EEENS6_IJNS7_ILi128EEENS7_ILi96EEENS7_ILi64EEEEEELi256ENS_6half_tEfNS_4arch4Sm90ELb0ELb1ELb0ELb1ELb1ELb0ELb1ELb1ELb0ELb1ELb1ELb0EEENS1_21CollectiveEpilogueFwdINS6_IJSA_NS7_ILi256EEESB_EEES9_SE_SG_Li256ELb1ELb1ELb1ELb0EEENS1_36VarlenDynamicPersistentTileSchedulerILi128ELi96ELi256ELi128ELb1ELb1ELb1ELb1ELb0ELb1EEEEEEEEEvNT_6ParamsE)
	.align		4
        /*005c*/ 	.word	index@(__assertfail)
	.align		4
        /*0060*/ 	.word	index@(_ZN7cutlass13device_kernelIN5flash11enable_sm90INS1_16FlashAttnFwdSm90INS1_25CollectiveMainloopFwdSm90ILi2EN4cute5tupleIJNS5_1CILi1EEES8_S8_EEENS6_IJNS7_ILi128EEENS7_ILi96EEENS7_ILi64EEEEEELi256ENS_6half_tEfNS_4arch4Sm90ELb0ELb1ELb0ELb1ELb1ELb1ELb1ELb1ELb0ELb1ELb1ELb0EEENS1_21CollectiveEpilogueFwdINS6_IJSA_NS7_ILi256EEESB_EEES9_SE_SG_Li256ELb1ELb1ELb1ELb0EEENS1_36VarlenDynamicPersistentTileSchedulerILi128ELi96ELi256ELi128ELb1ELb1ELb1ELb1ELb0ELb1EEEEEEEEEvNT_6ParamsE)
	.align		4
        /*0064*/ 	.word	index@(__assertfail)
	.align		4
        /*0068*/ 	.word	index@(_ZN7cutlass13device_kernelIN5flash11enable_sm90INS1_16FlashAttnFwdSm90INS1_25CollectiveMainloopFwdSm90ILi2EN4cute5tupleIJNS5_1CILi1EEES8_S8_EEENS6_IJNS7_ILi128EEENS7_ILi96EEENS7_ILi64EEEEEELi256ENS_6half_tEfNS_4arch4Sm90ELb1ELb0ELb0ELb0ELb1ELb0ELb0ELb1ELb0ELb1ELb1ELb0EEENS1_21CollectiveEpilogueFwdINS6_IJSA_NS7_ILi256EEESB_EEES9_SE_SG_Li256ELb0ELb1ELb1ELb0EEENS1_19SingleTileSchedulerILb0ELb1ELb1ELi128EEEEEEEEEvNT_6ParamsE)
	.align		4
        /*006c*/ 	.word	index@(__assertfail)
	.align		4
        /*0070*/ 	.word	index@(_ZN7cutlass13device_kernelIN5flash11enable_sm90INS1_16FlashAttnFwdSm90INS1_25CollectiveMainloopFwdSm90ILi2EN4cute5tupleIJNS5_1CILi1EEES8_S8_EEENS6_IJNS7_ILi128EEENS7_ILi96EEENS7_ILi64EEEEEELi256ENS_6half_tEfNS_4arch4Sm90ELb1ELb0ELb0ELb0ELb1ELb0ELb1ELb1ELb0ELb1ELb1ELb0EEENS1_21CollectiveEpilogueFwdINS6_IJSA_NS7_ILi256EEESB_EEES9_SE_SG_Li256ELb0ELb1ELb1ELb0EEENS1_19SingleTileSchedulerILb0ELb1ELb1ELi128EEEEEEEEEvNT_6ParamsE)
	.align		4
        /*0074*/ 	.word	index@(__assertfail)
	.align		4
        /*0078*/ 	.word	index@(_ZN7cutlass13device_kernelIN5flash11enable_sm90INS1_16FlashAttnFwdSm90INS1_25CollectiveMainloopFwdSm90ILi2EN4cute5tupleIJNS5_1CILi1EEES8_S8_EEENS6_IJNS7_ILi128EEENS7_ILi96EEENS7_ILi64EEEEEELi256ENS_6half_tEfNS_4arch4Sm90ELb1ELb0ELb0ELb1ELb1ELb0ELb0ELb1ELb0ELb1ELb1ELb0EEENS1_21CollectiveEpilogueFwdINS6_IJSA_NS7_ILi256EEESB_EEES9_SE_SG_Li256ELb1ELb1ELb1ELb0EEENS1_36VarlenDynamicPersistentTileSchedulerILi128ELi96ELi256ELi128ELb1ELb1ELb1ELb1ELb1ELb1EEEEEEEEEvNT_6ParamsE)
	.align		4
        /*007c*/ 	.word	index@(__assertfail)
	.align		4
        /*0080*/ 	.word	index@(_ZN7cutlass13device_kernelIN5flash11enable_sm90INS1_16FlashAttnFwdSm90INS1_25CollectiveMainloopFwdSm90ILi2EN4cute5tupleIJNS5_1CILi1EEES8_S8_EEENS6_IJNS7_ILi128EEENS7_ILi96EEENS7_ILi64EEEEEELi256ENS_6half_tEfNS_4arch4Sm90ELb1ELb0ELb0ELb1ELb1ELb1ELb0ELb1ELb0ELb1ELb1ELb0EEENS1_21CollectiveEpilogueFwdINS6_IJSA_NS7_ILi256EEESB_EEES9_SE_SG_Li256ELb1ELb1ELb1ELb0EEENS1_36VarlenDynamicPersistentTileSchedulerILi128ELi96ELi256ELi128ELb1ELb1ELb1ELb1ELb1ELb1EEEEEEEEEvNT_6ParamsE)
	.align		4
        /*0084*/ 	.word	index@(__assertfail)
	.align		4
        /*0088*/ 	.word	index@(_ZN7cutlass13device_kernelIN5flash11enable_sm90INS1_16FlashAttnFwdSm90INS1_25CollectiveMainloopFwdSm90ILi2EN4cute5tupleIJNS5_1CILi1EEES8_S8_EEENS6_IJNS7_ILi128EEENS7_ILi96EEENS7_ILi64EEEEEELi256ENS_6half_tEfNS_4arch4Sm90ELb1ELb0ELb0ELb1ELb1ELb0ELb1ELb1ELb0ELb1ELb1ELb0EEENS1_21CollectiveEpilogueFwdINS6_IJSA_NS7_ILi256EEESB_EEES9_SE_SG_Li256ELb1ELb1ELb1ELb0EEENS1_36VarlenDynamicPersistentTileSchedulerILi128ELi96ELi256ELi128ELb1ELb1ELb1ELb1ELb1ELb1EEEEEEEEEvNT_6ParamsE)
	.align		4
        /*008c*/ 	.word	index@(__assertfail)
	.align		4
        /*0090*/ 	.word	index@(_ZN7cutlass13device_kernelIN5flash11enable_sm90INS1_16FlashAttnFwdSm90INS1_25CollectiveMainloopFwdSm90ILi2EN4cute5tupleIJNS5_1CILi1EEES8_S8_EEENS6_IJNS7_ILi128EEENS7_ILi96EEENS7_ILi64EEEEEELi256ENS_6half_tEfNS_4arch4Sm90ELb1ELb0ELb0ELb1ELb1ELb1ELb1ELb1ELb0ELb1ELb1ELb0EEENS1_21CollectiveEpilogueFwdINS6_IJSA_NS7_ILi256EEESB_EEES9_SE_SG_Li256ELb1ELb1ELb1ELb0EEENS1_36VarlenDynamicPersistentTileSchedulerILi128ELi96ELi256ELi128ELb1ELb1ELb1ELb1ELb1ELb1EEEEEEEEEvNT_6ParamsE)
	.align		4
        /*0094*/ 	.word	index@(__assertfail)
	.align		4
        /*0098*/ 	.word	0x00000000
	.align		4
        /*009c*/ 	.word	0xfffffffe
	.align		4
        /*00a0*/ 	.word	0x00000000
	.align		4
        /*00a4*/ 	.word	0xfffffffd
	.align		4
        /*00a8*/ 	.word	0x00000000
	.align		4
        /*00ac*/ 	.word	0xfffffffc


//--------------------- .nv.constant4             --------------------------
	.section	.nv.constant4,"a",@progbits
	.align	8
	.align		8
.nv.constant4:
        /*0000*/ 	.dword	__assertfail
	.align		8
        /*0008*/ 	.dword	__unnamed_1
	.align		8
        /*0010*/ 	.dword	__unnamed_2
	.align		8
        /*0018*/ 	.dword	__unnamed_3
	.align		8
        /*0020*/ 	.dword	__unnamed_4
	.align		8
        /*0028*/ 	.dword	__unnamed_5
	.align		8
        /*0030*/ 	.dword	__unnamed_6
	.align		8
        /*0038*/ 	.dword	__unnamed_7
	.align		8
        /*0040*/ 	.dword	_ZN81_INTERNAL_2a66907c_45_flash_fwd_hdim64_256_fp16_paged_split_sm90_cu_9949e2e8_44324cuda3std3__45__cpo5beginE
	.align		8
        /*0048*/ 	.dword	_ZN81_INTERNAL_2a66907c_45_flash_fwd_hdim64_256_fp16_paged_split_sm90_cu_9949e2e8_44324cuda3std3__45__cpo3endE
	.align		8
        /*0050*/ 	.dword	_ZN81_INTERNAL_2a66907c_45_flash_fwd_hdim64_256_fp16_paged_split_sm90_cu_9949e2e8_44324cuda3std3__45__cpo6cbeginE
	.align		8
        /*0058*/ 	.dword	_ZN81_INTERNAL_2a66907c_45_flash_fwd_hdim64_256_fp16_paged_split_sm90_cu_9949e2e8_44324cuda3std3__45__cpo4cendE
	.align		8
        /*0060*/ 	.dword	_ZN81_INTERNAL_2a66907c_45_flash_fwd_hdim64_256_fp16_paged_split_sm90_cu_9949e2e8_44324cuda3std3__483_GLOBAL__N__2a66907c_45_flash_fwd_hdim64_256_fp16_paged_split_sm90_cu_9949e2e8_44326ignoreE
	.align		8
        /*0068*/ 	.dword	_ZN81_INTERNAL_2a66907c_45_flash_fwd_hdim64_256_fp16_paged_split_sm90_cu_9949e2e8_44324cuda3std3__419piecewise_constructE
	.align		8
        /*0070*/ 	.dword	_ZN81_INTERNAL_2a66907c_45_flash_fwd_hdim64_256_fp16_paged_split_sm90_cu_9949e2e8_44324cuda3std3__48in_placeE
	.align		8
        /*0078*/ 	.dword	_ZN81_INTERNAL_2a66907c_45_flash_fwd_hdim64_256_fp16_paged_split_sm90_cu_9949e2e8_44324cuda3std6ranges3__45__cpo4swapE
	.align		8
        /*0080*/ 	.dword	_ZN81_INTERNAL_2a66907c_45_flash_fwd_hdim64_256_fp16_paged_split_sm90_cu_9949e2e8_44324cuda3std6ranges3__45__cpo9iter_moveE
	.align		8
        /*0088*/ 	.dword	_ZN81_INTERNAL_2a66907c_45_flash_fwd_hdim64_256_fp16_paged_split_sm90_cu_9949e2e8_44324cute7productE
	.align		8
        /*0090*/ 	.dword	_ZN81_INTERNAL_2a66907c_45_flash_fwd_hdim64_256_fp16_paged_split_sm90_cu_9949e2e8_44324cute1_E
	.align		8
        /*0098*/ 	.dword	$str$23
	.align		8
        /*00a0*/ 	.dword	$str$24


//--------------------- .text._ZN7cutlass13device_kernelIN5flash11enable_sm90INS1_16FlashAttnFwdSm90INS1_25CollectiveMainloopFwdSm90ILi2EN4cute5tupleIJNS5_1CILi1EEES8_S8_EEENS6_IJNS7_ILi128EEENS7_ILi96EEENS7_ILi64EEEEEELi256ENS_6half_tEfNS_4arch4Sm90ELb0ELb0ELb0ELb0ELb1ELb0ELb0ELb1ELb0ELb1ELb1ELb0EEENS1_21CollectiveEpilogueFwdINS6_IJSA_NS7_ILi256EEESB_EEES9_SE_SG_Li256ELb0ELb1ELb1ELb0EEENS1_19SingleTileSchedulerILb0ELb1ELb1ELi128EEEEEEEEEvNT_6ParamsE --------------------------
	.section	.text._ZN7cutlass13device_kernelIN5flash11enable_sm90INS1_16FlashAttnFwdSm90INS1_25CollectiveMainloopFwdSm90ILi2EN4cute5tupleIJNS5_1CILi1EEES8_S8_EEENS6_IJNS7_ILi128EEENS7_ILi96EEENS7_ILi64EEEEEELi256ENS_6half_tEfNS_4arch4Sm90ELb0ELb0ELb0ELb0ELb1ELb0ELb0ELb1ELb0ELb1ELb1ELb0EEENS1_21CollectiveEpilogueFwdINS6_IJSA_NS7_ILi256EEESB_EEES9_SE_SG_Li256ELb0ELb1ELb1ELb0EEENS1_19SingleTileSchedulerILb0ELb1ELb1ELi128EEEEEEEEEvNT_6ParamsE,"ax",@progbits
	.align	128
.text._ZN7cutlass13device_kernelIN5flash11enable_sm90INS1_16FlashAttnFwdSm90INS1_25CollectiveMainloopFwdSm90ILi2EN4cute5tupleIJNS5_1CILi1EEES8_S8_EEENS6_IJNS7_ILi128EEENS7_ILi96EEENS7_ILi64EEEEEELi256ENS_6half_tEfNS_4arch4Sm90ELb0ELb0ELb0ELb0ELb1ELb0ELb0ELb1ELb0ELb1ELb1ELb0EEENS1_21CollectiveEpilogueFwdINS6_IJSA_NS7_ILi256EEESB_EEES9_SE_SG_Li256ELb0ELb1ELb1ELb0EEENS1_19SingleTileSchedulerILb0ELb1ELb1ELi128EEEEEEEEEvNT_6ParamsE:
        .type           _ZN7cutlass13device_kernelIN5flash11enable_sm90INS1_16FlashAttnFwdSm90INS1_25CollectiveMainloopFwdSm90ILi2EN4cute5tupleIJNS5_1CILi1EEES8_S8_EEENS6_IJNS7_ILi128EEENS7_ILi96EEENS7_ILi64EEEEEELi256ENS_6half_tEfNS_4arch4Sm90ELb0ELb0ELb0ELb0ELb1ELb0ELb0ELb1ELb0ELb1ELb1ELb0EEENS1_21CollectiveEpilogueFwdINS6_IJSA_NS7_ILi256EEESB_EEES9_SE_SG_Li256ELb0ELb1ELb1ELb0EEENS1_19SingleTileSchedulerILb0ELb1ELb1ELi128EEEEEEEEEvNT_6ParamsE,@function
        .size           _ZN7cutlass13device_kernelIN5flash11enable_sm90INS1_16FlashAttnFwdSm90INS1_25CollectiveMainloopFwdSm90ILi2EN4cute5tupleIJNS5_1CILi1EEES8_S8_EEENS6_IJNS7_ILi128EEENS7_ILi96EEENS7_ILi64EEEEEELi256ENS_6half_tEfNS_4arch4Sm90ELb0ELb0ELb0ELb0ELb1ELb0ELb0ELb1ELb0ELb1ELb1ELb0EEENS1_21CollectiveEpilogueFwdINS6_IJSA_NS7_ILi256EEESB_EEES9_SE_SG_Li256ELb0ELb1ELb1ELb0EEENS1_19SingleTileSchedulerILb0ELb1ELb1ELi128EEEEEEEEEvNT_6ParamsE,(.L_x_6556 - _ZN7cutlass13device_kernelIN5flash11enable_sm90INS1_16FlashAttnFwdSm90INS1_25CollectiveMainloopFwdSm90ILi2EN4cute5tupleIJNS5_1CILi1EEES8_S8_EEENS6_IJNS7_ILi128EEENS7_ILi96EEENS7_ILi64EEEEEELi256ENS_6half_tEfNS_4arch4Sm90ELb0ELb0ELb0ELb0ELb1ELb0ELb0ELb1ELb0ELb1ELb1ELb0EEENS1_21CollectiveEpilogueFwdINS6_IJSA_NS7_ILi256EEESB_EEES9_SE_SG_Li256ELb0ELb1ELb1ELb0EEENS1_19SingleTileSchedulerILb0ELb1ELb1ELi128EEEEEEEEEvNT_6ParamsE)
        .other          _ZN7cutlass13device_kernelIN5flash11enable_sm90INS1_16FlashAttnFwdSm90INS1_25CollectiveMainloopFwdSm90ILi2EN4cute5tupleIJNS5_1CILi1EEES8_S8_EEENS6_IJNS7_ILi128EEENS7_ILi96EEENS7_ILi64EEEEEELi256ENS_6half_tEfNS_4arch4Sm90ELb0ELb0ELb0ELb0ELb1ELb0ELb0ELb1ELb0ELb1ELb1ELb0EEENS1_21CollectiveEpilogueFwdINS6_IJSA_NS7_ILi256EEESB_EEES9_SE_SG_Li256ELb0ELb1ELb1ELb0EEENS1_19SingleTileSchedulerILb0ELb1ELb1ELi128EEEEEEEEEvNT_6ParamsE,@"STO_CUDA_ENTRY STV_DEFAULT"
_ZN7cutlass13device_kernelIN5flash11enable_sm90INS1_16FlashAttnFwdSm90INS1_25CollectiveMainloopFwdSm90ILi2EN4cute5tupleIJNS5_1CILi1EEES8_S8_EEENS6_IJNS7_ILi128EEENS7_ILi96EEENS7_ILi64EEEEEELi256ENS_6half_tEfNS_4arch4Sm90ELb0ELb0ELb0ELb0ELb1ELb0ELb0ELb1ELb0ELb1ELb1ELb0EEENS1_21CollectiveEpilogueFwdINS6_IJSA_NS7_ILi256EEESB_EEES9_SE_SG_Li256ELb0ELb1ELb1ELb0EEENS1_19SingleTileSchedulerILb0ELb1ELb1ELi128EEEEEEEEEvNT_6ParamsE:
[----:B------:R-:W0:Y:S01]  /*0000*/  LDC R1, c[0x0][0x28] ;  /* 0x00000a00ff017b82 */ /* 0x000e220000000800 */
[----:B------:R-:W1:Y:S01]  /*0010*/  S2R R16, SR_TID.X ;  /* 0x0000000000107919 */ /* 0x000e620000002100 */
[----:B------:R-:W-:Y:S01]  /*0020*/  ELECT P0, URZ, PT ;  /* 0x00000000003f782f */ /* 0x000fe20003800000 */
[----:B------:R-:W-:Y:S01]  /*0030*/  UMOV UR4, 0x80 ;  /* 0x0000008000047882 */ /* 0x000fe20000000000 */
[----:B------:R-:W-:Y:S01]  /*0040*/  UMOV UR7, 0x100 ;  /* 0x0000010000077882 */ /* 0x000fe20000000000 */
[----:B-1----:R-:W-:-:S05]  /*0050*/  SHF.R.U32.HI R0, RZ, 0x5, R16 ;  /* 0x00000005ff007819 */ /* 0x002fca0000011610 */
[----:B------:R-:W1:Y:S02]  /*0060*/  SHFL.IDX PT, R2, R0, RZ, 0x1f ;  /* 0x00001fff00027589 */ /* 0x000e6400000e0000 */
[C---:B-1----:R-:W-:Y:S02]  /*0070*/  ISETP.NE.OR P0, PT, R2.reuse, RZ, !P0 ;  /* 0x000000ff0200720c */ /* 0x042fe40004705670 */
[----:B------:R-:W-:Y:S02]  /*0080*/  ISETP.NE.AND P1, PT, R2, RZ, PT ;  /* 0x000000ff0200720c */ /* 0x000fe40003f25270 */
[----:B------:R-:W-:-:S05]  /*0090*/  SHF.R.U32.HI R2, RZ, 0x7, R16 ;  /* 0x00000007ff027819 */ /* 0x000fca0000011610 */
[----:B------:R1:W2:Y:S04]  /*00a0*/  SHFL.IDX PT, R4, R2, RZ, 0x1f ;  /* 0x00001fff02047589 */ /* 0x0002a800000e0000 */
[----:B------:R-:W-:Y:S01]  /*00b0*/  VOTEU.ALL UP0, P0 ;  /* 0x00000000003f7886 */ /* 0x000fe20000000000 */
[----:B------:R-:W-:-:S04]  /*00c0*/  VOTEU.ALL UP1, P0 ;  /* 0x00000000003f7886 */ /* 0x000fc80000020000 */
[----:B------:R-:W3:Y:S01]  /*00d0*/  @!UP0 S2UR UR8, SR_CgaCtaId ;  /* 0x00000000000889c3 */ /* 0x000ee20000008800 */
[----:B------:R-:W-:Y:S01]  /*00e0*/  @!UP0 UMOV UR6, 0x400 ;  /* 0x0000040000068882 */ /* 0x000fe20000000000 */
[----:B------:R-:W-:-:S04]  /*00f0*/  @!UP0 UIADD3 UR4, -UR4, 0x100000, URZ ;  /* 0x0010000004048890 */ /* 0x000fc8000fffe13f */
[----:B------:R-:W-:Y:S02]  /*0100*/  @!UP0 USHF.L.U32 UR5, UR4, 0xb, URZ ;  /* 0x0000000b04058899 */ /* 0x000fe4000800063f */
[----:B------:R-:W-:Y:S02]  /*0110*/  @!UP0 USHF.L.U32 UR4, UR4, 0x1, URZ ;  /* 0x0000000104048899 */ /* 0x000fe4000800063f */
[----:B---3--:R-:W-:Y:S02]  /*0120*/  @!UP0 ULEA UR8, UR8, UR6, 0x18 ;  /* 0x0000000608088291 */ /* 0x008fe4000f8ec03f */
[----:B------:R-:W-:-:S04]  /*0130*/  @!UP0 UIADD3 UR6, -UR7, 0x100000, URZ ;  /* 0x0010000007068890 */ /* 0x000fc8000fffe13f */
[----:B------:R-:W-:Y:S02]  /*0140*/  @!UP0 USHF.L.U32 UR7, UR6, 0xb, URZ ;  /* 0x0000000b06078899 */ /* 0x000fe4000800063f */
[----:B------:R-:W-:Y:S01]  /*0150*/  @!UP0 USHF.L.U32 UR6, UR6, 0x1, URZ ;  /* 0x0000000106068899 */ /* 0x000fe2000800063f */
[----:B------:R-:W-:-:S05]  /*0160*/  VOTEU.ALL UP0, P0 ;  /* 0x00000000003f7886 */ /* 0x000fca0000000000 */
[----:B------:R1:W3:Y:S06]  /*0170*/  @!UP0 SYNCS.EXCH.64 URZ, [UR8+0x22800], UR4 ;  /* 0x02280004083f85b2 */ /* 0x0002ec0008000100 */
[----:B------:R1:W4:Y:S02]  /*0180*/  @!UP1 SYNCS.EXCH.64 URZ, [UR8+0x22820], UR6 ;  /* 0x02282006083f95b2 */ /* 0x0003240008000100 */
[----:B012---:R-:W-:Y:S05]  /*0190*/  @P1 BRA `(.L_x_0) ;  /* 0x0000000000481947 */ /* 0x007fea0003800000 */
[----:B------:R-:W0:Y:S01]  /*01a0*/  S2UR UR5, SR_CgaCtaId ;  /* 0x00000000000579c3 */ /* 0x000e220000008800 */
[----:B------:R-:W-:Y:S01]  /*01b0*/  UMOV UR4, 0x400 ;  /* 0x0000040000047882 */ /* 0x000fe20000000000 */
[----:B------:R-:W-:Y:S01]  /*01c0*/  UMOV UR6, 0x80 ;  /* 0x0000008000067882 */ /* 0x000fe20000000000 */
[----:B------:R-:W-:Y:S01]  /*01d0*/  UMOV UR7, 0x100 ;  /* 0x0000010000077882 */ /* 0x000fe20000000000 */
[----:B------:R-:W-:Y:S01]  /*01e0*/  ELECT P0, URZ, PT ;  /* 0x00000000003f782f */ /* 0x000fe20003800000 */
[----:B0-----:R-:W-:Y:S02]  /*01f0*/  ULEA UR8, UR5, UR4, 0x18 ;  /* 0x0000000405087291 */ /* 0x001fe4000f8ec03f */
[----:B------:R-:W-:-:S04]  /*0200*/  UIADD3 UR4, -UR6, 0x100000, URZ ;  /* 0x0010000006047890 */ /* 0x000fc8000fffe13f */
[----:B------:R-:W-:Y:S02]  /*0210*/  USHF.L.U32 UR5, UR4, 0xb, URZ ;  /* 0x0000000b04057899 */ /* 0x000fe4000800063f */
[----:B------:R-:W-:Y:S02]  /*0220*/  USHF.L.U32 UR4, UR4, 0x1, URZ ;  /* 0x0000000104047899 */ /* 0x000fe4000800063f */
[----:B------:R-:W-:-:S04]  /*0230*/  UIADD3 UR6, -UR7, 0x100000, URZ ;  /* 0x0010000007067890 */ /* 0x000fc8000fffe13f */
[----:B------:R-:W-:Y:S02]  /*0240*/  USHF.L.U32 UR7, UR6, 0xb, URZ ;  /* 0x0000000b06077899 */ /* 0x000fe4000800063f */
[----:B------:R-:W-:Y:S01]  /*0250*/  USHF.L.U32 UR6, UR6, 0x1, URZ ;  /* 0x0000000106067899 */ /* 0x000fe2000800063f */
[----:B------:R-:W0:Y:S03]  /*0260*/  FENCE.VIEW.ASYNC.S ;  /* 0x00000000000073c6 */ /* 0x000e260000000000 */
[----:B0-----:R0:W1:Y:S08]  /*0270*/  SYNCS.EXCH.64 URZ, [UR8+0x22830], UR4 ;  /* 0x02283004083f75b2 */ /* 0x0010700008000100 */
[----:B------:R0:W2:Y:S01]  /*0280*/  SYNCS.EXCH.64 URZ, [UR8+0x22840], UR6 ;  /* 0x02284006083f75b2 */ /* 0x0000a20008000100 */
[----:B------:R0:W0:Y:S01]  /*0290*/  SYNCS.EXCH.64 URZ, [UR8+0x22838], UR4 ;  /* 0x02283804083f75b2 */ /* 0x0000220008000100 */
[----:B------:R0:W0:Y:S01]  /*02a0*/  SYNCS.EXCH.64 URZ, [UR8+0x22848], UR6 ;  /* 0x02284806083f75b2 */ /* 0x0000220008000100 */
[----:B------:R-:W-:Y:S01]  /*02b0*/  NOP ;  /* 0x0000000000007918 */ /* 0x000fe20000000000 */
.L_x_0:
[----:B------:R-:W5:Y:S01]  /*02c0*/  SHFL.IDX PT, R3, R0, RZ, 0x1f ;  /* 0x00001fff00037589 */ /* 0x000f6200000e0000 */
[----:B------:R-:W-:Y:S01]  /*02d0*/  NOP ;  /* 0x0000000000007918 */ /* 0x000fe20000000000 */
[----:B-----5:R-:W-:-:S13]  /*02e0*/  ISETP.NE.AND P0, PT, R3, RZ, PT ;  /* 0x000000ff0300720c */ /* 0x020fda0003f05270 */
[----:B------:R-:W-:Y:S05]  /*02f0*/  @P0 BRA `(.L_x_1) ;  /* 0x0000000000480947 */ /* 0x000fea0003800000 */
[----:B0-----:R-:W0:Y:S01]  /*0300*/  S2UR UR5, SR_CgaCtaId ;  /* 0x00000000000579c3 */ /* 0x001e220000008800 */
        /* <DEDUP_REMOVED lines=12> */
[----:B0-----:R0:W0:Y:S08]  /*03d0*/  SYNCS.EXCH.64 URZ, [UR8+0x22850], UR4 ;  /* 0x02285004083f75b2 */ /* 0x0010300008000100 */
[----:B------:R0:W0:Y:S01]  /*03e0*/  SYNCS.EXCH.64 URZ, [UR8+0x22860], UR6 ;  /* 0x02286006083f75b2 */ /* 0x0000220008000100 */
[----:B------:R0:W0:Y:S01]  /*03f0*/  SYNCS.EXCH.64 URZ, [UR8+0x22858], UR4 ;  /* 0x02285804083f75b2 */ /* 0x0000220008000100 */
[----:B------:R0:W0:Y:S01]  /*0400*/  SYNCS.EXCH.64 URZ, [UR8+0x22868], UR6 ;  /* 0x02286806083f75b2 */ /* 0x0000220008000100 */
[----:B------:R-:W-:Y:S01]  /*0410*/  NOP ;  /* 0x0000000000007918 */ /* 0x000fe20000000000 */
.L_x_1:
[----:B------:R-:W5:Y:S01]  /*0420*/  SHFL.IDX PT, R3, R0, RZ, 0x1f ;  /* 0x00001fff00037589 */ /* 0x000f6200000e0000 */
[----:B------:R-:W-:Y:S01]  /*0430*/  NOP ;  /* 0x0000000000007918 */ /* 0x000fe20000000000 */
[----:B-----5:R-:W-:-:S13]  /*0440*/  ISETP.NE.AND P0, PT, R3, RZ, PT ;  /* 0x000000ff0300720c */ /* 0x020fda0003f05270 */
[----:B------:R-:W-:Y:S05]  /*0450*/  @P0 BRA `(.L_x_2) ;  /* 0x0000000000380947 */ /* 0x000fea0003800000 */
[----:B0-----:R-:W0:Y:S01]  /*0460*/  S2UR UR5, SR_CgaCtaId ;  /* 0x00000000000579c3 */ /* 0x001e220000008800 */
[----:B------:R-:W-:Y:S01]  /*0470*/  UMOV UR4, 0x400 ;  /* 0x0000040000047882 */ /* 0x000fe20000000000 */
[----:B------:R-:W-:Y:S01]  /*0480*/  UMOV UR7, 0x80 ;  /* 0x0000008000077882 */ /* 0x000fe20000000000 */
[----:B------:R-:W-:Y:S01]  /*0490*/  ELECT P0, URZ, PT ;  /* 0x00000000003f782f */ /* 0x000fe20003800000 */
[----:B0-----:R-:W-:Y:S02]  /*04a0*/  ULEA UR6, UR5, UR4, 0x18 ;  /* 0x0000000405067291 */ /* 0x001fe4000f8ec03f */
[----:B------:R-:W-:-:S04]  /*04b0*/  UIADD3 UR4, -UR7, 0x100000, URZ ;  /* 0x0010000007047890 */ /* 0x000fc8000fffe13f */
[----:B------:R-:W-:Y:S02]  /*04c0*/  USHF.L.U32 UR5, UR4, 0xb, URZ ;  /* 0x0000000b04057899 */ /* 0x000fe4000800063f */
[----:B------:R-:W-:Y:S01]  /*04d0*/  USHF.L.U32 UR4, UR4, 0x1, URZ ;  /* 0x0000000104047899 */ /* 0x000fe2000800063f */
[----:B------:R-:W0:Y:S11]  /*04e0*/  FENCE.VIEW.ASYNC.S ;  /* 0x00000000000073c6 */ /* 0x000e360000000000 */
[----:B0-----:R0:W0:Y:S01]  /*04f0*/  SYNCS.EXCH.64 URZ, [UR6+0x22870], UR4 ;  /* 0x02287004063f75b2 */ /* 0x0010220008000100 */
[----:B------:R0:W0:Y:S01]  /*0500*/  SYNCS.EXCH.64 URZ, [UR6+0x22880], UR4 ;  /* 0x02288004063f75b2 */ /* 0x0000220008000100 */
[----:B------:R0:W0:Y:S01]  /*0510*/  SYNCS.EXCH.64 URZ, [UR6+0x22878], UR4 ;  /* 0x02287804063f75b2 */ /* 0x0000220008000100 */
[----:B------:R0:W0:Y:S01]  /*0520*/  SYNCS.EXCH.64 URZ, [UR6+0x22888], UR4 ;  /* 0x02288804063f75b2 */ /* 0x0000220008000100 */
[----:B------:R-:W-:Y:S01]  /*0530*/  NOP ;  /* 0x0000000000007918 */ /* 0x000fe20000000000 */
.L_x_2:
        /* <DEDUP_REMOVED lines=22> */
.L_x_3:
[----:B------:R-:W5:Y:S01]  /*06a0*/  SHFL.IDX PT, R3, R0, RZ, 0x1f ;  /* 0x00001fff00037589 */ /* 0x000f6200000e0000 */
[----:B------:R-:W-:Y:S01]  /*06b0*/  R2UR UR9, R4 ;  /* 0x00000000040972ca */ /* 0x000fe200000e0000 */
        /* <DEDUP_REMOVED lines=21> */
.L_x_4:
[----:B------:R-:W-:Y:S01]  /*0810*/  UISETP.NE.AND UP0, UPT, UR9, URZ, UPT ;  /* 0x0000003f0900728c */ /* 0x000fe2000bf05270 */
[----:B------:R-:W-:Y:S01]  /*0820*/  NOP ;  /* 0x0000000000007918 */ /* 0x000fe20000000000 */
[----:B------:R-:W-:Y:S01]  /*0830*/  UMOV UR39, 0x1 ;  /* 0x0000000100277882 */ /* 0x000fe20000000000 */
[----:B------:R-:W-:Y:S01]  /*0840*/  ULDC.64 UR36, c[0x0][0x208] ;  /* 0x0000820000247ab9 */ /* 0x000fe20000000a00 */
[----:B------:R-:W-:Y:S01]  /*0850*/  USEL UR39, UR39, 0x2, !UP0 ;  /* 0x0000000227277887 */ /* 0x000fe2000c000000 */
[----:B------:R-:W-:Y:S01]  /*0860*/  BSSY B6, `(.L_x_5) ;  /* 0x0000a96000067945 */ /* 0x000fe20003800000 */
[----:B01234-:R-:W-:Y:S01]  /*0870*/  BAR.SYNC.DEFER_BLOCKING 0x0 ;  /* 0x0000000000007b1d */ /* 0x01ffe20000010000 */
[----:B------:R-:W-:-:S13]  /*0880*/  PLOP3.LUT P0, PT, PT, PT, UP0, 0x80, 0x0 ;  /* 0x000000000000781c */ /* 0x000fda0003f0f008 */
[----:B------:R-:W-:Y:S05]  /*0890*/  @!P0 BRA `(.L_x_6) ;  /* 0x0000007000888947 */ /* 0x000fea0003800000 */
.L_x_7:
[----:B------:R-:W-:-:S08]  /*08a0*/  NOP ;  /* 0x0000000000007918 */ /* 0x000fd00000000000 */
[----:B------:R-:W0:Y:S02]  /*08b0*/  USETMAXREG.TRY_ALLOC.CTAPOOL UP0, 0xe8 ;  /* 0x000000e8000079c8 */ /* 0x000e240008000600 */
[----:B0-----:R-:W-:-:S13]  /*08c0*/  PLOP3.LUT P0, PT, PT, PT, UP0, 0x80, 0x0 ;  /* 0x000000000000781c */ /* 0x001fda0003f0f008 */
[----:B------:R-:W-:Y:S05]  /*08d0*/  @!P0 BRA `(.L_x_7) ;  /* 0xfffffffc00f08947 */ /* 0x000fea000383ffff */
[----:B------:R-:W0:Y:S01]  /*08e0*/  S2UR UR6, SR_CTAID.Y ;  /* 0x00000000000679c3 */ /* 0x000e220000002600 */
[----:B------:R-:W-:-:S07]  /*08f0*/  ULDC UR7, c[0x0][0xc50] ;  /* 0x0003140000077ab9 */ /* 0x000fce0000000800 */
[----:B------:R-:W-:Y:S08]  /*0900*/  BAR.ARV 0x8, 0x180 ;  /* 0x0206000000007b1d */ /* 0x000ff00000002000 */
[----:B------:R-:W1:Y:S01]  /*0910*/  S2UR UR8, SR_CTAID.Z ;  /* 0x00000000000879c3 */ /* 0x000e620000002700 */
[----:B------:R-:W-:Y:S01]  /*0920*/  ISETP.NE.AND P0, PT, R2, 0x1, PT ;  /* 0x000000010200780c */ /* 0x000fe20003f05270 */
[----:B------:R-:W-:-:S11]  /*0930*/  UISETP.NE.AND UP0, UPT, UR7, 0x1, UPT ;  /* 0x000000010700788c */ /* 0x000fd6000bf05270 */
[----:B------:R-:W-:Y:S01]  /*0940*/  @UP0 ULDC UR4, c[0x0][0xc54] ;  /* 0x0003150000040ab9 */ /* 0x000fe20000000800 */
[----:B------:R-:W-:Y:S06]  /*0950*/  @!P0 BAR.ARV 0x9, 0x100 ;  /* 0x0244000000008b1d */ /* 0x000fec0000002000 */
[----:B0-----:R-:W-:Y:S01]  /*0960*/  UIMAD.WIDE.U32 UR4, UR6, UR4, URZ ;  /* 0x00000004060472a5 */ /* 0x001fe2000f8e003f */
[----:B------:R-:W-:Y:S01]  /*0970*/  @UP0 ULDC UR9, c[0x0][0xc58] ;  /* 0x0003160000090ab9 */ /* 0x000fe20000000800 */
[----:B------:R-:W-:Y:S01]  /*0980*/  UMOV UR38, UR6 ;  /* 0x0000000600267c82 */ /* 0x000fe20008000000 */
[----:B-1----:R-:W-:Y:S01]  /*0990*/  ISETP.LE.AND P0, PT, RZ, UR8, PT ;  /* 0x00000008ff007c0c */ /* 0x002fe2000bf03270 */
[----:B------:R-:W-:-:S04]  /*09a0*/  @UP0 USHF.R.U32.HI UR38, URZ, UR9, UR5 ;  /* 0x000000093f260299 */ /* 0x000fc80008011605 */
[----:B------:R-:W-:-:S04]  /*09b0*/  UIADD3 UR4, -UR38, URZ, URZ ;  /* 0x0000003f26047290 */ /* 0x000fc8000fffe13f */
[----:B------:R-:W-:-:S04]  /*09c0*/  UIMAD UR7, UR7, UR4, UR6 ;  /* 0x00000004070772a4 */ /* 0x000fc8000f8e0206 */
[----:B------:R-:W-:Y:S08]  /*09d0*/  @!P0 BRA `(.L_x_8) ;  /* 0x000000a400f88947 */ /* 0x000ff00003800000 */
[----:B------:R-:W-:Y:S01]  /*09e0*/  ULDC.64 UR4, c[0x0][0x418] ;  /* 0x0001060000047ab9 */ /* 0x000fe20000000a00 */
[----:B------:R-:W-:Y:S01]  /*09f0*/  ULDC UR42, c[0x0][0x424] ;  /* 0x00010900002a7ab9 */ /* 0x000fe20000000800 */
[----:B------:R-:W-:Y:S02]  /*0a00*/  UISETP.NE.U32.AND UP0, UPT, UR4, URZ, UPT ;  /* 0x0000003f0400728c */ /* 0x000fe4000bf05070 */
[----:B------:R-:W-:Y:S02]  /*0a10*/  ULOP3.LUT UR40, UR7, 0xffff, URZ, 0xc0, !UPT ;  /* 0x0000ffff07287892 */ /* 0x000fe4000f8ec03f */
[----:B------:R-:W-:Y:S01]  /*0a20*/  UISETP.NE.AND.EX UP0, UPT, UR5, URZ, UPT, UP0 ;  /* 0x0000003f0500728c */ /* 0x000fe2000bf05300 */
[----:B------:R-:W-:-:S03]  /*0a30*/  ULDC UR4, c[0x0][0x2f0] ;  /* 0x0000bc0000047ab9 */ /* 0x000fc60000000800 */
[----:B------:R-:W-:-:S04]  /*0a40*/  USEL UR42, UR42, 0x1, UP0 ;  /* 0x000000012a2a7887 */ /* 0x000fc80008000000 */
[----:B------:R-:W-:-:S04]  /*0a50*/  UIMAD UR42, UR42, UR4, URZ ;  /* 0x000000042a2a72a4 */ /* 0x000fc8000f8e023f */
[----:B------:R-:W-:Y:S02]  /*0a60*/  UISETP.GE.AND UP0, UPT, UR42, 0x1, UPT ;  /* 0x000000012a00788c */ /* 0x000fe4000bf06270 */
[----:B------:R-:W-:-:S04]  /*0a70*/  UIADD3 UR4, UR42, 0x5f, URZ ;  /* 0x0000005f2a047890 */ /* 0x000fc8000fffe03f */
[----:B------:R-:W-:Y:S01]  /*0a80*/  PLOP3.LUT P0, PT, PT, PT, UP0, 0x80, 0x0 ;  /* 0x000000000000781c */ /* 0x000fe20003f0f008 */
[----:B------:R-:W-:-:S04]  /*0a90*/  UIMAD.WIDE UR4, UR4, 0x2aaaaaab, URZ ;  /* 0x2aaaaaab040478a5 */ /* 0x000fc8000f8e023f */
[----:B------:R-:W-:-:S03]  /*0aa0*/  USHF.R.U32.HI UR6, URZ, 0x1f, UR5 ;  /* 0x0000001f3f067899 */ /* 0x000fc60008011605 */
[----:B------:R-:W-:Y:S01]  /*0ab0*/  UMOV UR4, URZ ;  /* 0x0000003f00047c82 */ /* 0x000fe20008000000 */
[----:B------:R-:W-:-:S04]  /*0ac0*/  ULEA.HI.SX32 UR6, UR5, UR6, 0x1c ;  /* 0x0000000605067291 */ /* 0x000fc8000f8fe23f */
[----:B------:R-:W-:Y:S08]  /*0ad0*/  @!P0 BRA `(.L_x_9) ;  /* 0x0000000000908947 */ /* 0x000ff00003800000 */
[----:B------:R-:W-:Y:S01]  /*0ae0*/  USHF.R.U32.HI UR7, URZ, 0x10, UR7 ;  /* 0x000000103f077899 */ /* 0x000fe20008011607 */
[----:B------:R-:W-:-:S03]  /*0af0*/  UMOV UR4, URZ ;  /* 0x0000003f00047c82 */ /* 0x000fc60008000000 */
[----:B------:R-:W-:-:S11]  /*0b00*/  UISETP.NE.AND UP0, UPT, UR7, URZ, UPT ;  /* 0x0000003f0700728c */ /* 0x000fd6000bf05270 */
[----:B------:R-:W-:Y:S02]  /*0b10*/  @!UP0 ULDC UR7, c[0x0][0x9f0] ;  /* 0x00027c0000078ab9 */ /* 0x000fe40000000800 */
[----:B------:R-:W-:Y:S01]  /*0b20*/  IMAD.U32 R4, RZ, RZ, UR7 ;  /* 0x00000007ff047e24 */ /* 0x000fe2000f8e00ff */
[----:B------:R-:W-:-:S04]  /*0b30*/  UIADD3 UR8, UR6, -0x1, UR7 ;  /* 0xffffffff06087890 */ /* 0x000fc8000fffe007 */
[-C--:B------:R-:W-:Y:S02]  /*0b40*/  IABS R0, R4.reuse ;  /* 0x0000000400007213 */ /* 0x080fe40000000000 */
[----:B------:R-:W-:Y:S01]  /*0b50*/  IMAD.U32 R5, RZ, RZ, UR8 ;  /* 0x00000008ff057e24 */ /* 0x000fe2000f8e00ff */
[----:B------:R-:W-:Y:S01]  /*0b60*/  IABS R6, R4 ;  /* 0x0000000400067213 */ /* 0x000fe20000000000 */
[----:B------:R-:W-:Y:S01]  /*0b70*/  ULOP3.LUT UR8, UR8, UR7, URZ, 0x3c, !UPT ;  /* 0x0000000708087292 */ /* 0x000fe2000f8e3c3f */
[----:B------:R-:W-:Y:S02]  /*0b80*/  R2UR UR11, R0 ;  /* 0x00000000000b72ca */ /* 0x000fe400000e0000 */
[----:B------:R-:W-:-:S05]  /*0b90*/  IABS R5, R5 ;  /* 0x0000000500057213 */ /* 0x000fca0000000000 */
[----:B------:R-:W-:-:S05]  /*0ba0*/  IMAD.MOV.U32 R4, RZ, RZ, R5 ;  /* 0x000000ffff047224 */ /* 0x000fca00078e0005 */
[----:B------:R-:W-:Y:S01]  /*0bb0*/  R2UR UR10, R4 ;  /* 0x00000000040a72ca */ /* 0x000fe200000e0000 */
[----:B------:R-:W0:Y:S08]  /*0bc0*/  I2F.RP R0, UR11 ;  /* 0x0000000b00007d06 */ /* 0x000e300008209400 */
[----:B0-----:R-:W0:Y:S02]  /*0bd0*/  MUFU.RCP R0, R0 ;  /* 0x0000000000007308 */ /* 0x001e240000001000 */
[----:B0-----:R-:W-:Y:S01]  /*0be0*/  VIADD R3, R0, 0xffffffe ;  /* 0x0ffffffe00037836 */ /* 0x001fe20000000000 */
[----:B------:R-:W-:-:S05]  /*0bf0*/  IADD3 R0, RZ, -R6, RZ ;  /* 0x80000006ff007210 */ /* 0x000fca0007ffe0ff */
[----:B------:R-:W0:Y:S02]  /*0c00*/  F2I.FTZ.U32.TRUNC.NTZ R3, R3 ;  /* 0x0000000300037305 */ /* 0x000e24000021f000 */
[----:B0-----:R-:W-:-:S13]  /*0c10*/  R2UR UR5, R3 ;  /* 0x00000000030572ca */ /* 0x001fda00000e0000 */
[----:B------:R-:W-:-:S04]  /*0c20*/  UIADD3 UR9, URZ, -UR5, URZ ;  /* 0x800000053f097290 */ /* 0x000fc8000fffe03f */
[----:B------:R-:W-:-:S04]  /*0c30*/  UIMAD UR9, UR9, UR11, URZ ;  /* 0x0000000b090972a4 */ /* 0x000fc8000f8e023f */
[----:B------:R-:W-:-:S03]  /*0c40*/  UIMAD.WIDE.U32 UR4, UR5, UR9, UR4 ;  /* 0x00000009050472a5 */ /* 0x000fc6000f8e0004 */
[----:B------:R-:W-:Y:S01]  /*0c50*/  R2UR UR9, R0 ;  /* 0x00000000000972ca */ /* 0x000fe200000e0000 */
[----:B------:R-:W-:-:S12]  /*0c60*/  UIMAD.WIDE.U32 UR4, UR5, UR10, URZ ;  /* 0x0000000a050472a5 */ /* 0x000fd8000f8e003f */
[----:B------:R-:W-:-:S04]  /*0c70*/  UIMAD UR4, UR5, UR9, UR10 ;  /* 0x00000009050472a4 */ /* 0x000fc8000f8e020a */
[----:B------:R-:W-:-:S11]  /*0c80*/  UISETP.GT.U32.AND UP0, UPT, UR11, UR4, UPT ;  /* 0x000000040b00728c */ /* 0x000fd6000bf04070 */
[----:B------:R-:W-:Y:S02]  /*0c90*/  @!UP0 UIADD3 UR4, UR4, -UR11, URZ ;  /* 0x8000000b04048290 */ /* 0x000fe4000fffe03f */
[----:B------:R-:W-:Y:S02]  /*0ca0*/  @!UP0 UIADD3 UR5, UR5, 0x1, URZ ;  /* 0x0000000105058890 */ /* 0x000fe4000fffe03f */
[----:B------:R-:W-:Y:S02]  /*0cb0*/  UISETP.GE.U32.AND UP1, UPT, UR4, UR11, UPT ;  /* 0x0000000b0400728c */ /* 0x000fe4000bf26070 */
[----:B------:R-:W-:-:S09]  /*0cc0*/  UISETP.GE.AND UP0, UPT, UR8, URZ, UPT ;  /* 0x0000003f0800728c */ /* 0x000fd2000bf06270 */
[----:B------:R-:W-:Y:S02]  /*0cd0*/  @UP1 UIADD3 UR5, UR5, 0x1, URZ ;  /* 0x0000000105051890 */ /* 0x000fe4000fffe03f */
[----:B------:R-:W-:-:S05]  /*0ce0*/  UISETP.NE.AND UP1, UPT, UR7, URZ, UPT ;  /* 0x0000003f0700728c */ /* 0x000fca000bf25270 */
[----:B------:R-:W-:Y:S02]  /*0cf0*/  UMOV UR4, UR5 ;  /* 0x0000000500047c82 */ /* 0x000fe40008000000 */
[----:B------:R-:W-:-:S04]  /*0d00*/  @!UP0 UIADD3 UR4, -UR4, URZ, URZ ;  /* 0x0000003f04048290 */ /* 0x000fc8000fffe13f */
[----:B------:R-:W-:-:S12]  /*0d10*/  @!UP1 ULOP3.LUT UR4, URZ, UR7, URZ, 0x33, !UPT ;  /* 0x000000073f049292 */ /* 0x000fd8000f8e333f */
.L_x_9:
[----:B------:R-:W-:Y:S01]  /*0d20*/  UIMAD UR40, UR40, UR4, URZ ;  /* 0x00000004282872a4 */ /* 0x000fe2000f8e023f */
[----:B------:R-:W-:Y:S01]  /*0d30*/  IMAD.U32 R0, RZ, RZ, UR6 ;  /* 0x00000006ff007e24 */ /* 0x000fe2000f8e00ff */
[----:B------:R-:W-:Y:S01]  /*0d40*/  PLOP3.LUT P0, PT, PT, PT, PT, 0x80, 0x0 ;  /* 0x000000000000781c */ /* 0x000fe20003f0f070 */
[----:B------:R-:W-:Y:S01]  /*0d50*/  IMAD.U32 R3, RZ, RZ, UR4 ;  /* 0x00000004ff037e24 */ /* 0x000fe2000f8e00ff */
[----:B------:R-:W-:Y:S01]  /*0d60*/  MOV R6, RZ ;  /* 0x000000ff00067202 */ /* 0x000fe20000000f00 */
[----:B------:R-:W-:Y:S01]  /*0d70*/  VIADD R16, R16, 0xffffff80 ;  /* 0xffffff8010107836 */ /* 0x000fe20000000000 */
[----:B------:R-:W-:Y:S02]  /*0d80*/  CS2R R150, SRZ ;  /* 0x0000000000967805 */ /* 0x000fe4000001ff00 */
[----:B------:R-:W-:Y:S02]  /*0d90*/  CS2R R148, SRZ ;  /* 0x0000000000947805 */ /* 0x000fe4000001ff00 */
[----:B------:R-:W-:Y:S01]  /*0da0*/  VIADDMNMX R0, R3, UR40, R0, PT ;  /* 0x0000002803007c46 */ /* 0x000fe2000b800100 */
[----:B------:R-:W-:Y:S01]  /*0db0*/  IMAD.MOV.U32 R3, RZ, RZ, RZ ;  /* 0x000000ffff037224 */ /* 0x000fe200078e00ff */
[----:B------:R-:W-:-:S02]  /*0dc0*/  CS2R R146, SRZ ;  /* 0x0000000000927805 */ /* 0x000fc4000001ff00 */
[----:B------:R-:W-:Y:S02]  /*0dd0*/  CS2R R144, SRZ ;  /* 0x0000000000907805 */ /* 0x000fe4000001ff00 */
[----:B------:R-:W-:Y:S02]  /*0de0*/  R2UR UR43, R0 ;  /* 0x00000000002b72ca */ /* 0x000fe400000e0000 */
[----:B------:R-:W-:Y:S02]  /*0df0*/  CS2R R142, SRZ ;  /* 0x00000000008e7805 */ /* 0x000fe4000001ff00 */
[----:B------:R-:W-:Y:S02]  /*0e00*/  CS2R R140, SRZ ;  /* 0x00000000008c7805 */ /* 0x000fe4000001ff00 */
[----:B------:R-:W-:Y:S02]  /*0e10*/  CS2R R138, SRZ ;  /* 0x00000000008a7805 */ /* 0x000fe4000001ff00 */
[----:B------:R-:W-:-:S02]  /*0e20*/  CS2R R136, SRZ ;  /* 0x0000000000887805 */ /* 0x000fc4000001ff00 */
[----:B------:R-:W-:Y:S02]  /*0e30*/  CS2R R134, SRZ ;  /* 0x0000000000867805 */ /* 0x000fe4000001ff00 */
[----:B------:R-:W-:Y:S02]  /*0e40*/  CS2R R132, SRZ ;  /* 0x0000000000847805 */ /* 0x000fe4000001ff00 */
[----:B------:R-:W-:Y:S02]  /*0e50*/  CS2R R130, SRZ ;  /* 0x0000000000827805 */ /* 0x000fe4000001ff00 */
[----:B------:R-:W-:Y:S02]  /*0e60*/  CS2R R128, SRZ ;  /* 0x0000000000807805 */ /* 0x000fe4000001ff00 */
[----:B------:R-:W-:Y:S02]  /*0e70*/  CS2R R126, SRZ ;  /* 0x00000000007e7805 */ /* 0x000fe4000001ff00 */
[----:B------:R-:W-:-:S02]  /*0e80*/  CS2R R124, SRZ ;  /* 0x00000000007c7805 */ /* 0x000fc4000001ff00 */
[----:B------:R-:W-:Y:S02]  /*0e90*/  CS2R R122, SRZ ;  /* 0x00000000007a7805 */ /* 0x000fe4000001ff00 */
[----:B------:R-:W-:Y:S01]  /*0ea0*/  CS2R R120, SRZ ;  /* 0x0000000000787805 */ /* 0x000fe2000001ff00 */
[----:B------:R-:W-:Y:S01]  /*0eb0*/  UISETP.GT.AND UP0, UPT, UR43, UR40, UPT ;  /* 0x000000282b00728c */ /* 0x000fe2000bf04270 */
[----:B------:R-:W-:Y:S02]  /*0ec0*/  CS2R R118, SRZ ;  /* 0x0000000000767805 */ /* 0x000fe4000001ff00 */
[----:B------:R-:W-:Y:S02]  /*0ed0*/  CS2R R116, SRZ ;  /* 0x0000000000747805 */ /* 0x000fe4000001ff00 */
[----:B------:R-:W-:Y:S02]  /*0ee0*/  CS2R R114, SRZ ;  /* 0x0000000000727805 */ /* 0x000fe4000001ff00 */
[----:B------:R-:W-:-:S02]  /*0ef0*/  CS2R R112, SRZ ;  /* 0x0000000000707805 */ /* 0x000fc4000001ff00 */
[----:B------:R-:W-:Y:S02]  /*0f00*/  CS2R R110, SRZ ;  /* 0x00000000006e7805 */ /* 0x000fe4000001ff00 */
[----:B------:R-:W-:Y:S02]  /*0f10*/  PLOP3.LUT P1, PT, PT, PT, UP0, 0x80, 0x0 ;  /* 0x000000000000781c */ /* 0x000fe40003f2f008 */
        /* <DEDUP_REMOVED lines=42> */
[----:B------:R-:W-:Y:S01]  /*11c0*/  CS2R R24, SRZ ;  /* 0x0000000000187805 */ /* 0x000fe2000001ff00 */
[----:B------:R-:W-:Y:S06]  /*11d0*/  @!P1 BRA `(.L_x_10) ;  /* 0x0000004000f89947 */ /* 0x000fec0003800000 */
[----:B------:R-:W-:Y:S01]  /*11e0*/  SHF.R.S32.HI R3, RZ, 0x1f, R16 ;  /* 0x0000001fff037819 */ /* 0x000fe20000011410 */
[----:B------:R-:W0:Y:S01]  /*11f0*/  S2UR UR6, SR_CgaCtaId ;  /* 0x00000000000679c3 */ /* 0x000e220000008800 */
[----:B------:R-:W-:Y:S02]  /*1200*/  UMOV UR41, 0x400 ;  /* 0x0000040000297882 */ /* 0x000fe40000000000 */
[----:B------:R-:W-:-:S04]  /*1210*/  LEA.HI R17, R3, R16, RZ, 0x7 ;  /* 0x0000001003117211 */ /* 0x000fc800078f38ff */
[----:B------:R-:W-:-:S06]  /*1220*/  SHF.R.S32.HI R0, RZ, 0x7, R17 ;  /* 0x00000007ff007819 */ /* 0x000fcc0000011411 */
[----:B------:R-:W1:Y:S01]  /*1230*/  SHFL.IDX PT, R0, R0, RZ, 0x1f ;  /* 0x00001fff00007589 */ /* 0x000e6200000e0000 */
[----:B0-----:R-:W-:-:S04]  /*1240*/  ULEA UR41, UR6, UR41, 0x18 ;  /* 0x0000002906297291 */ /* 0x001fc8000f8ec03f */
[----:B------:R-:W-:-:S04]  /*1250*/  UIADD3 UR6, UR41, 0x18400, URZ ;  /* 0x0001840029067890 */ /* 0x000fc8000fffe03f */
[----:B------:R-:W-:Y:S01]  /*1260*/  ULOP3.LUT UP0, URZ, UR6, 0x1bf, URZ, 0xc0, !UPT ;  /* 0x000001bf063f7892 */ /* 0x000fe2000f80c03f */
[----:B-1----:R-:W-:-:S05]  /*1270*/  R2UR UR4, R0 ;  /* 0x00000000000472ca */ /* 0x002fca00000e0000 */
[----:B------:R-:W-:-:S08]  /*1280*/  PLOP3.LUT P0, PT, PT, PT, UP0, 0x80, 0x0 ;  /* 0x000000000000781c */ /* 0x000fd00003f0f008 */
[----:B------:R-:W-:-:S04]  /*1290*/  ULEA.HI UR5, UR4, UR4, URZ, 0x1 ;  /* 0x0000000404057291 */ /* 0x000fc8000f8f083f */
[----:B------:R-:W-:-:S04]  /*12a0*/  ULOP3.LUT UR5, UR5, 0x1e, URZ, 0xc0, !UPT ;  /* 0x0000001e05057892 */ /* 0x000fc8000f8ec03f */
[----:B------:R-:W-:-:S04]  /*12b0*/  UIADD3 UR5, UR4, -UR5, URZ ;  /* 0x8000000504057290 */ /* 0x000fc8000fffe03f */
[----:B------:R-:W-:-:S04]  /*12c0*/  ULEA UR5, UR5, UR6, 0xd ;  /* 0x0000000605057291 */ /* 0x000fc8000f8e683f */
[----:B------:R-:W-:-:S04]  /*12d0*/  USHF.R.U32.HI UR5, URZ, 0x4, UR5 ;  /* 0x000000043f057899 */ /* 0x000fc80008011605 */
[----:B------:R-:W-:Y:S01]  /*12e0*/  ULOP3.LUT UR44, UR5, 0x3fff, URZ, 0xc0, !UPT ;  /* 0x00003fff052c7892 */ /* 0x000fe2000f8ec03f */
[----:B------:R-:W-:Y:S11]  /*12f0*/  @!P0 BRA `(.L_x_11) ;  /* 0x0000000000408947 */ /* 0x000ff60003800000 */
[----:B------:R-:W-:Y:S01]  /*1300*/  MOV R0, 0x0 ;  /* 0x0000000000007802 */ /* 0x000fe20000000f00 */
[----:B------:R-:W-:Y:S01]  /*1310*/  ULDC.64 UR4, c[0x4][0x98] ;  /* 0x0100260000047ab9 */ /* 0x000fe20000000a00 */
[----:B------:R-:W-:Y:S01]  /*1320*/  ULDC.64 UR6, c[0x4][0x38] ;  /* 0x01000e0000067ab9 */ /* 0x000fe20000000a00 */
[----:B------:R-:W-:Y:S01]  /*1330*/  IMAD.U32 R4, RZ, RZ, UR4 ;  /* 0x00000004ff047e24 */ /* 0x000fe2000f8e00ff */
[----:B------:R0:W1:Y:S01]  /*1340*/  LDC.64 R14, c[0x4][R0] ;  /* 0x01000000000e7b82 */ /* 0x0000620000000a00 */
[----:B------:R-:W-:Y:S01]  /*1350*/  IMAD.U32 R5, RZ, RZ, UR5 ;  /* 0x00000005ff057e24 */ /* 0x000fe2000f8e00ff */
[----:B------:R-:W-:Y:S01]  /*1360*/  ULDC.64 UR4, c[0x4][0xa0] ;  /* 0x0100280000047ab9 */ /* 0x000fe20000000a00 */
[----:B------:R-:W-:Y:S01]  /*1370*/  MOV R10, UR6 ;  /* 0x00000006000a7c02 */ /* 0x000fe20008000f00 */
[----:B------:R-:W-:Y:S02]  /*1380*/  IMAD.U32 R6, RZ, RZ, UR4 ;  /* 0x00000004ff067e24 */ /* 0x000fe4000f8e00ff */
[----:B------:R-:W-:-:S02]  /*1390*/  IMAD.U32 R7, RZ, RZ, UR5 ;  /* 0x00000005ff077e24 */ /* 0x000fc4000f8e00ff */
[----:B------:R-:W-:Y:S02]  /*13a0*/  IMAD.U32 R11, RZ, RZ, UR7 ;  /* 0x00000007ff0b7e24 */ /* 0x000fe4000f8e00ff */
[----:B------:R-:W-:Y:S02]  /*13b0*/  IMAD.MOV.U32 R8, RZ, RZ, 0x70 ;  /* 0x00000070ff087424 */ /* 0x000fe400078e00ff */
[----:B------:R-:W-:Y:S02]  /*13c0*/  IMAD.MOV.U32 R12, RZ, RZ, 0x1 ;  /* 0x00000001ff0c7424 */ /* 0x000fe400078e00ff */
[----:B0-----:R-:W-:-:S07]  /*13d0*/  IMAD.MOV.U32 R13, RZ, RZ, RZ ;  /* 0x000000ffff0d7224 */ /* 0x001fce00078e00ff */
[----:B------:R-:W-:-:S07]  /*13e0*/  LEPC R20, `(.L_x_11) ;  /* 0x000000001014794e */ /* 0x000fce0000000000 */
[----:B-1----:R-:W-:Y:S05]  /*13f0*/  CALL.ABS.NOINC R14 ;  /* 0x000000000e007343 */ /* 0x002fea0003c00000 */
.L_x_11:
[----:B------:R-:W-:Y:S02]  /*1400*/  SHF.L.U32 R8, RZ, 0x1f, RZ ;  /* 0x0000001fff087819 */ /* 0x000fe400000006ff */
[----:B------:R-:W-:Y:S02]  /*1410*/  IADD3 R3, R2, 0x8, RZ ;  /* 0x0000000802037810 */ /* 0x000fe40007ffe0ff */
[----:B------:R-:W0:Y:S02]  /*1420*/  SYNCS.PHASECHK.TRANS64.TRYWAIT P0, [UR41+0x22800], R8 ;  /* 0x02280008ff0075a7 */ /* 0x000e240008000169 */
[----:B0-----:R-:W-:Y:S05]  /*1430*/  @!P0 BRA `(.L_x_12) ;  /* 0x0000009c00688947 */ /* 0x001fea0003800000 */
.L_x_84:
[----:B------:R-:W-:Y:S05]  /*1440*/  WARPSYNC.ALL ;  /* 0x0000000000007948 */ /* 0x000fea0003800000 */
[----:B------:R-:W-:Y:S01]  /*1450*/  ULOP3.LUT UR4, UR39, 0x1, URZ, 0xfc, !UPT ;  /* 0x0000000127047892 */ /* 0x000fe2000f8efc3f */
[----:B------:R1:W-:Y:S03]  /*1460*/  BAR.SYNC.DEFER_BLOCKING R3, 0x100 ;  /* 0x000400030000751d */ /* 0x0003e60000010000 */
[----:B------:R-:W-:-:S06]  /*1470*/  UISETP.NE.AND UP0, UPT, UR4, 0x3, UPT ;  /* 0x000000030400788c */ /* 0x000fcc000bf05270 */
[----:B------:R-:W-:-:S13]  /*1480*/  PLOP3.LUT P0, PT, PT, PT, UP0, 0x80, 0x0 ;  /* 0x000000000000781c */ /* 0x000fda0003f0f008 */
[----:B-1----:R-:W-:Y:S05]  /*1490*/  @!P0 BRA `(.L_x_13) ;  /* 0x0000000000048947 */ /* 0x002fea0003800000 */
[----:B------:R-:W-:Y:S01]  /*14a0*/  BPT.TRAP 0x1 ;  /* 0x000000040000795c */ /* 0x000fe20000300000 */
.L_x_13:
[----:B------:R1:W2:Y:S01]  /*14b0*/  SYNCS.PHASECHK.TRANS64.TRYWAIT P1, [UR41+0x22830], R8 ;  /* 0x02283008ff0075a7 */ /* 0x0002a20008020169 */
[----:B------:R-:W-:Y:S05]  /*14c0*/  @!P0 BRA `(.L_x_14) ;  /* 0x0000000000048947 */ /* 0x000fea0003800000 */
[----:B------:R-:W-:Y:S01]  /*14d0*/  BPT.TRAP 0x1 ;  /* 0x000000040000795c */ /* 0x000fe20000300000 */
.L_x_14:
[----:B--2---:R-:W-:Y:S05]  /*14e0*/  @P1 BRA `(.L_x_15) ;  /* 0x0000000000081947 */ /* 0x004fea0003800000 */
[----:B------:R-:W2:Y:S02]  /*14f0*/  SYNCS.PHASECHK.TRANS64.TRYWAIT P1, [UR41+0x22830], R8 ;  /* 0x02283008ff0075a7 */ /* 0x000ea40008020169 */
[----:B--2---:R-:W-:Y:S05]  /*1500*/  @!P1 BRA `(.L_x_16) ;  /* 0x0000009c004c9947 */ /* 0x004fea0003800000 */
.L_x_15:
[----:B------:R-:W-:Y:S01]  /*1510*/  UIADD3 UR4, UR41, 0x1c400, URZ ;  /* 0x0001c40029047890 */ /* 0x000fe2000fffe03f */
[----:B------:R-:W-:Y:S01]  /*1520*/  WARPGROUP.ARRIVE ;  /* 0x00000000000079c5 */ /* 0x000fe20000000000 */
[----:B------:R-:W-:Y:S01]  /*1530*/  ULOP3.LUT UR8, UR44, 0x10000, URZ, 0xfc, !UPT ;  /* 0x000100002c087892 */ /* 0x000fe2000f8efc3f */
[----:B------:R-:W-:Y:S01]  /*1540*/  IADD3 R0, -R2, 0xb, RZ ;  /* 0x0000000b02007810 */ /* 0x000fe20007ffe1ff */
[----:B------:R-:W-:-:S03]  /*1550*/  USHF.R.U32.HI UR4, URZ, 0x4, UR4 ;  /* 0x000000043f047899 */ /* 0x000fc60008011604 */
[----:B------:R-:W2:Y:S01]  /*1560*/  S2UR UR25, SR_CgaCtaId ;  /* 0x00000000001979c3 */ /* 0x000ea20000008800 */
[----:B------:R-:W-:Y:S01]  /*1570*/  UMOV UR9, 0x40000040 ;  /* 0x4000004000097882 */ /* 0x000fe20000000000 */
[----:B------:R-:W-:Y:S01]  /*1580*/  UMOV UR7, 0x40000040 ;  /* 0x4000004000077882 */ /* 0x000fe20000000000 */
[----:B------:R-:W-:Y:S01]  /*1590*/  ULOP3.LUT UR4, UR4, 0x3fff, URZ, 0xc0, !UPT ;  /* 0x00003fff04047892 */ /* 0x000fe2000f8ec03f */
[----:B------:R-:W-:Y:S01]  /*15a0*/  UMOV UR5, UR9 ;  /* 0x0000000900057c82 */ /* 0x000fe20008000000 */
[----:B------:R-:W-:Y:S02]  /*15b0*/  UIADD3 UR12, UR8, 0x2, URZ ;  /* 0x00000002080c7890 */ /* 0x000fe4000fffe03f */
[----:B------:R-:W-:Y:S01]  /*15c0*/  ULOP3.LUT UR6, UR4, 0x10000, URZ, 0xfc, !UPT ;  /* 0x0001000004067892 */ /* 0x000fe2000f8efc3f */
[----:B------:R-:W-:Y:S02]  /*15d0*/  UMOV UR13, 0x40000040 ;  /* 0x40000040000d7882 */ /* 0x000fe40000000000 */
[----:B------:R-:W-:Y:S01]  /*15e0*/  UMOV UR4, UR8 ;  /* 0x0000000800047c82 */ /* 0x000fe20008000000 */
[----:B------:R-:W-:Y:S01]  /*15f0*/  UIADD3 UR14, UR6, 0x2, URZ ;  /* 0x00000002060e7890 */ /* 0x000fe2000fffe03f */
[----:B------:R-:W-:Y:S01]  /*1600*/  UMOV UR15, 0x40000040 ;  /* 0x40000040000f7882 */ /* 0x000fe20000000000 */
[----:B------:R-:W-:-:S03]  /*1610*/  UIADD3 UR16, UR8, 0x4, URZ ;  /* 0x0000000408107890 */ /* 0x000fc6000fffe03f */
[----:B------:R-:W-:Y:S01]  /*1620*/  HGMMA.64x96x16.F32 R24, gdesc[UR4], RZ, !UPT, gsb0 ;  /* 0x01600000041879f0 */ /* 0x000fe2000c0008ff */
[----:B------:R-:W-:Y:S01]  /*1630*/  UIADD3 UR18, UR6, 0x4, URZ ;  /* 0x0000000406127890 */ /* 0x000fe2000fffe03f */
[----:B------:R-:W-:Y:S01]  /*1640*/  UMOV UR17, 0x40000040 ;  /* 0x4000004000117882 */ /* 0x000fe20000000000 */
[----:B------:R-:W-:Y:S01]  /*1650*/  UMOV UR19, 0x40000040 ;  /* 0x4000004000137882 */ /* 0x000fe20000000000 */
[----:B------:R-:W-:Y:S02]  /*1660*/  UIADD3 UR20, UR8, 0x6, URZ ;  /* 0x0000000608147890 */ /* 0x000fe4000fffe03f */
[----:B------:R-:W-:Y:S01]  /*1670*/  UIADD3 UR22, UR6, 0x6, URZ ;  /* 0x0000000606167890 */ /* 0x000fe2000fffe03f */
[----:B------:R-:W-:Y:S01]  /*1680*/  UMOV UR21, 0x40000040 ;  /* 0x4000004000157882 */ /* 0x000fe20000000000 */
[----:B------:R-:W-:Y:S01]  /*1690*/  UMOV UR23, 0x40000040 ;  /* 0x4000004000177882 */ /* 0x000fe20000000000 */
[----:B------:R-:W-:Y:S02]  /*16a0*/  WARPGROUP.DEPBAR.LE gsb0, 0x0 ;  /* 0x00008000000079c5 */ /* 0x000fe40000010000 */
[----:B------:R-:W-:-:S06]  /*16b0*/  WARPGROUP.ARRIVE ;  /* 0x00000000000079c5 */ /* 0x000fcc0000000000 */
[----:B------:R-:W-:Y:S03]  /*16c0*/  HGMMA.64x96x16.F32 R24, gdesc[UR12], R24, gsb0 ;  /* 0x016000000c1879f0 */ /* 0x000fe60008000818 */
[----:B------:R-:W-:Y:S02]  /*16d0*/  WARPGROUP.DEPBAR.LE gsb0, 0x0 ;  /* 0x00008000000079c5 */ /* 0x000fe40000010000 */
[----:B------:R-:W-:-:S06]  /*16e0*/  WARPGROUP.ARRIVE ;  /* 0x00000000000079c5 */ /* 0x000fcc0000000000 */
[----:B------:R-:W-:Y:S03]  /*16f0*/  HGMMA.64x96x16.F32 R24, gdesc[UR16], R24, gsb0 ;  /* 0x01600000101879f0 */ /* 0x000fe60008000818 */
[----:B------:R-:W-:Y:S02]  /*1700*/  WARPGROUP.DEPBAR.LE gsb0, 0x0 ;  /* 0x00008000000079c5 */ /* 0x000fe40000010000 */
[----:B------:R-:W-:-:S06]  /*1710*/  WARPGROUP.ARRIVE ;  /* 0x00000000000079c5 */ /* 0x000fcc0000000000 */
[----:B------:R-:W-:Y:S03]  /*1720*/  HGMMA.64x96x16.F32 R24, gdesc[UR20], R24, gsb0 ;  /* 0x01600000141879f0 */ /* 0x000fe60008000818 */
[----:B------:R-:W-:Y:S02]  /*1730*/  WARPGROUP.DEPBAR.LE gsb0, 0x0 ;  /* 0x00008000000079c5 */ /* 0x000fe40000010000 */
[----:B------:R3:W-:Y:S06]  /*1740*/  BAR.ARV R0, 0x100 ;  /* 0x000400000000751d */ /* 0x0007ec0000002000 */
[----:B--2---:R-:W-:Y:S05]  /*1750*/  @!P0 BRA `(.L_x_17) ;  /* 0x0000000000048947 */ /* 0x004fea0003800000 */
[----:B------:R-:W-:Y:S01]  /*1760*/  BPT.TRAP 0x1 ;  /* 0x000000040000795c */ /* 0x000fe20000300000 */
.L_x_17:
[----:B------:R-:W-:Y:S01]  /*1770*/  LOP3.LUT R17, R17, 0xffffff80, RZ, 0xc0, !PT ;  /* 0xffffff8011117812 */ /* 0x000fe200078ec0ff */
[----:B------:R-:W-:Y:S01]  /*1780*/  UIMAD UR42, UR43, -0x60, UR42 ;  /* 0xffffffa02b2a78a4 */ /* 0x000fe2000f8e022a */
[----:B------:R-:W-:Y:S01]  /*1790*/  P2R R11, PR, RZ, 0x1 ;  /* 0x00000001ff0b7803 */ /* 0x000fe20000000000 */
[----:B------:R-:W-:Y:S01]  /*17a0*/  ULDC UR10, c[0x0][0x988] ;  /* 0x00026200000a7ab9 */ /* 0x000fe20000000800 */
[----:B------:R-:W-:Y:S01]  /*17b0*/  UIADD3 UR4, UR41, 0x22840, URZ ;  /* 0x0002284029047890 */ /* 0x000fe2000fffe03f */
[----:B------:R-:W-:Y:S01]  /*17c0*/  IMAD.IADD R17, R16, 0x1, -R17 ;  /* 0x0000000110117824 */ /* 0x000fe200078e0a11 */
[----:B------:R-:W-:Y:S02]  /*17d0*/  UIADD3 UR42, UR42, 0x60, URZ ;  /* 0x000000602a2a7890 */ /* 0x000fe4000fffe03f */
[----:B------:R-:W-:Y:S02]  /*17e0*/  UPRMT UR4, UR25, 0x654, UR4 ;  /* 0x0000065419047896 */ /* 0x000fe40008000004 */
[----:B------:R-:W-:-:S02]  /*17f0*/  SHF.R.S32.HI R4, RZ, 0x1f, R17 ;  /* 0x0000001fff047819 */ /* 0x000fc40000011411 */
[----:B0-----:R-:W-:Y:S02]  /*1800*/  IMAD.U32 R5, RZ, RZ, UR42 ;  /* 0x0000002aff057e24 */ /* 0x001fe4000f8e00ff */
[----:B------:R-:W-:-:S03]  /*1810*/  LEA.HI R4, R4, R17, RZ, 0x2 ;  /* 0x0000001104047211 */ /* 0x000fc600078f10ff */
[----:B------:R-:W-:Y:S01]  /*1820*/  SYNCS.ARRIVE.TRANS64.RED.A1T0 RZ, [UR4], RZ ;  /* 0x000000ffffff79a7 */ /* 0x000fe20008100404 */
[----:B------:R-:W-:-:S05]  /*1830*/  LOP3.LUT R4, R4, 0x7ffffffc, RZ, 0xc0, !PT ;  /* 0x7ffffffc04047812 */ /* 0x000fca00078ec0ff */
[----:B------:R-:W-:-:S04]  /*1840*/  IMAD.IADD R4, R17, 0x1, -R4 ;  /* 0x0000000111047824 */ /* 0x000fc800078e0a04 */
[----:B------:R-:W-:-:S05]  /*1850*/  IMAD R4, R4, -0x2, R5 ;  /* 0xfffffffe04047824 */ /* 0x000fca00078e0205 */
[C---:B------:R-:W-:Y:S02]  /*1860*/  ISETP.GT.AND P6, PT, R4.reuse, RZ, PT ;  /* 0x000000ff0400720c */ /* 0x040fe40003fc4270 */
[C---:B------:R-:W-:Y:S02]  /*1870*/  ISETP.GT.AND P5, PT, R4.reuse, 0x1, PT ;  /* 0x000000010400780c */ /* 0x040fe40003fa4270 */
[----:B------:R-:W-:Y:S02]  /*1880*/  ISETP.GT.AND P4, PT, R4, 0x8, PT ;  /* 0x000000080400780c */ /* 0x000fe40003f84270 */
[----:B------:R-:W-:Y:S02]  /*1890*/  FSEL R24, R24, -INF , P6 ;  /* 0xff80000018187808 */ /* 0x000fe40003000000 */
[----:B------:R-:W-:Y:S02]  /*18a0*/  FSEL R25, R25, -INF , P5 ;  /* 0xff80000019197808 */ /* 0x000fe40002800000 */
[----:B------:R-:W-:-:S02]  /*18b0*/  ISETP.GT.AND P3, PT, R4, 0x9, PT ;  /* 0x000000090400780c */ /* 0x000fc40003f64270 */
[----:B------:R-:W-:Y:S02]  /*18c0*/  FSEL R28, R28, -INF , P4 ;  /* 0xff8000001c1c7808 */ /* 0x000fe40002000000 */
[----:B------:R-:W-:Y:S02]  /*18d0*/  FMNMX.FTZ R5, R24, R25, !PT ;  /* 0x0000001918057209 */ /* 0x000fe40007810000 */
[----:B------:R-:W-:Y:S02]  /*18e0*/  ISETP.GT.AND P2, PT, R4, 0x10, PT ;  /* 0x000000100400780c */ /* 0x000fe40003f44270 */
[----:B------:R-:W-:Y:S02]  /*18f0*/  FSEL R29, R29, -INF , P3 ;  /* 0xff8000001d1d7808 */ /* 0x000fe40001800000 */
[----:B------:R-:W-:Y:S02]  /*1900*/  FMNMX.FTZ R6, R28, R5, !PT ;  /* 0x000000051c067209 */ /* 0x000fe40007810000 */
[----:B------:R-:W-:-:S02]  /*1910*/  ISETP.GT.AND P1, PT, R4, 0x11, PT ;  /* 0x000000110400780c */ /* 0x000fc40003f24270 */
[----:B------:R-:W-:Y:S02]  /*1920*/  FSEL R32, R32, -INF , P2 ;  /* 0xff80000020207808 */ /* 0x000fe40001000000 */
[----:B------:R-:W-:Y:S02]  /*1930*/  FMNMX.FTZ R5, R29, R6, !PT ;  /* 0x000000061d057209 */ /* 0x000fe40007810000 */
[----:B------:R-:W-:Y:S02]  /*1940*/  FSEL R26, R26, -INF , P6 ;  /* 0xff8000001a1a7808 */ /* 0x000fe40003000000 */
[----:B------:R-:W-:Y:S02]  /*1950*/  ISETP.GT.AND P6, PT, R4, 0x18, PT ;  /* 0x000000180400780c */ /* 0x000fe40003fc4270 */
[----:B------:R-:W-:Y:S02]  /*1960*/  FSEL R33, R33, -INF , P1 ;  /* 0xff80000021217808 */ /* 0x000fe40000800000 */
[----:B------:R-:W-:-:S02]  /*1970*/  FMNMX.FTZ R6, R32, R5, !PT ;  /* 0x0000000520067209 */ /* 0x000fc40007810000 */
[----:B------:R-:W-:Y:S02]  /*1980*/  FSEL R27, R27, -INF , P5 ;  /* 0xff8000001b1b7808 */ /* 0x000fe40002800000 */
[----:B------:R-:W-:Y:S02]  /*1990*/  ISETP.GT.AND P5, PT, R4, 0x19, PT ;  /* 0x000000190400780c */ /* 0x000fe40003fa4270 */
[----:B------:R-:W-:Y:S02]  /*19a0*/  FSEL R36, R36, -INF , P6 ;  /* 0xff80000024247808 */ /* 0x000fe40003000000 */
[----:B------:R-:W-:Y:S02]  /*19b0*/  FMNMX.FTZ R5, R33, R6, !PT ;  /* 0x0000000621057209 */ /* 0x000fe40007810000 */
[----:B------:R-:W-:Y:S02]  /*19c0*/  FSEL R30, R30, -INF , P4 ;  /* 0xff8000001e1e7808 */ /* 0x000fe40002000000 */
        /* <DEDUP_REMOVED lines=64> */
[----:B------:R-:W-:Y:S02]  /*1dd0*/  FMNMX.FTZ R4, R68, R5, !PT ;  /* 0x0000000544047209 */ /* 0x000fe40007810000 */
[----:B------:R-:W-:Y:S02]  /*1de0*/  FSEL R62, R62, -INF , P6 ;  /* 0xff8000003e3e7808 */ /* 0x000fe40003000000 */
[----:B------:R-:W-:-:S02]  /*1df0*/  FMNMX.FTZ R7, R69, R4, !PT ;  /* 0x0000000445077209 */ /* 0x000fc40007810000 */
[----:B------:R-:W-:Y:S02]  /*1e00*/  FSEL R63, R63, -INF , P5 ;  /* 0xff8000003f3f7808 */ /* 0x000fe40002800000 */
[----:B------:R-:W-:Y:S01]  /*1e10*/  FSEL R66, R66, -INF , P4 ;  /* 0xff80000042427808 */ /* 0x000fe20002000000 */
[----:B------:R-:W0:Y:S01]  /*1e20*/  SHFL.BFLY PT, R4, R7, 0x2, 0x1f ;  /* 0x0c401f0007047f89 */ /* 0x000e2200000e0000 */
[----:B------:R-:W-:Y:S02]  /*1e30*/  FSEL R67, R67, -INF , P3 ;  /* 0xff80000043437808 */ /* 0x000fe40001800000 */
[----:B------:R-:W-:Y:S02]  /*1e40*/  FSEL R70, R70, -INF , P2 ;  /* 0xff80000046467808 */ /* 0x000fe40001000000 */
[----:B------:R-:W-:Y:S02]  /*1e50*/  FSEL R71, R71, -INF , P1 ;  /* 0xff80000047477808 */ /* 0x000fe40000800000 */
[----:B0-----:R-:W-:-:S05]  /*1e60*/  FMNMX.FTZ R9, R7, R4, !PT ;  /* 0x0000000407097209 */ /* 0x001fca0007810000 */
[----:B------:R-:W0:Y:S02]  /*1e70*/  SHFL.BFLY PT, R4, R9, 0x1, 0x1f ;  /* 0x0c201f0009047f89 */ /* 0x000e2400000e0000 */
[----:B0-----:R-:W-:-:S04]  /*1e80*/  FMNMX.FTZ R4, R9, R4, !PT ;  /* 0x0000000409047209 */ /* 0x001fc80007810000 */
[C---:B------:R-:W-:Y:S01]  /*1e90*/  FSETP.NEU.FTZ.AND P0, PT, R4.reuse, -INF , PT ;  /* 0xff8000000400780b */ /* 0x040fe20003f1d000 */
[----:B------:R-:W-:-:S05]  /*1ea0*/  FMUL.FTZ R5, R4, UR10 ;  /* 0x0000000a04057c20 */ /* 0x000fca0008410000 */
[----:B------:R-:W-:Y:S02]  /*1eb0*/  FSEL R10, R5, RZ, P0 ;  /* 0x000000ff050a7208 */ /* 0x000fe40000000000 */
[----:B------:R-:W-:Y:S02]  /*1ec0*/  FMNMX.FTZ R5, R26, R27, !PT ;  /* 0x0000001b1a057209 */ /* 0x000fe40007810000 */
[----:B------:R-:W-:Y:S01]  /*1ed0*/  ISETP.NE.AND P0, PT, R11, RZ, PT ;  /* 0x000000ff0b00720c */ /* 0x000fe20003f05270 */
[--C-:B------:R-:W-:Y:S01]  /*1ee0*/  FFMA.FTZ R24, R24, UR10, -R10.reuse ;  /* 0x0000000a18187c23 */ /* 0x100fe2000801080a */
[----:B------:R-:W-:Y:S01]  /*1ef0*/  FMNMX.FTZ R6, R30, R5, !PT ;  /* 0x000000051e067209 */ /* 0x000fe20007810000 */
[--C-:B------:R-:W-:Y:S01]  /*1f00*/  FFMA.FTZ R25, R25, UR10, -R10.reuse ;  /* 0x0000000a19197c23 */ /* 0x100fe2000801080a */
[--C-:B------:R-:W-:Y:S01]  /*1f10*/  FFMA.FTZ R28, R28, UR10, -R10.reuse ;  /* 0x0000000a1c1c7c23 */ /* 0x100fe2000801080a */
[--C-:B------:R-:W-:Y:S01]  /*1f20*/  FFMA.FTZ R29, R29, UR10, -R10.reuse ;  /* 0x0000000a1d1d7c23 */ /* 0x100fe2000801080a */
[----:B------:R-:W-:Y:S01]  /*1f30*/  FMNMX.FTZ R5, R31, R6, !PT ;  /* 0x000000061f057209 */ /* 0x000fe20007810000 */
[----:B------:R-:W-:Y:S01]  /*1f40*/  MUFU.EX2 R24, R24 ;  /* 0x0000001800187308 */ /* 0x000fe20000000800 */
[--C-:B------:R-:W-:Y:S01]  /*1f50*/  FFMA.FTZ R32, R32, UR10, -R10.reuse ;  /* 0x0000000a20207c23 */ /* 0x100fe2000801080a */
[--C-:B------:R-:W-:Y:S01]  /*1f60*/  FFMA.FTZ R33, R33, UR10, -R10.reuse ;  /* 0x0000000a21217c23 */ /* 0x100fe2000801080a */
[----:B------:R-:W-:Y:S01]  /*1f70*/  FMNMX.FTZ R6, R34, R5, !PT ;  /* 0x0000000522067209 */ /* 0x000fe20007810000 */
[--C-:B------:R-:W-:Y:S01]  /*1f80*/  FFMA.FTZ R36, R36, UR10, -R10.reuse ;  /* 0x0000000a24247c23 */ /* 0x100fe2000801080a */
[--C-:B------:R-:W-:Y:S01]  /*1f90*/  FFMA.FTZ R37, R37, UR10, -R10.reuse ;  /* 0x0000000a25257c23 */ /* 0x100fe2000801080a */
[--C-:B------:R-:W-:Y:S01]  /*1fa0*/  FFMA.FTZ R40, R40, UR10, -R10.reuse ;  /* 0x0000000a28287c23 */ /* 0x100fe2000801080a */
[----:B------:R-:W-:Y:S01]  /*1fb0*/  FMNMX.FTZ R5, R35, R6, !PT ;  /* 0x0000000623057209 */ /* 0x000fe20007810000 */
[----:B------:R-:W0:Y:S01]  /*1fc0*/  MUFU.EX2 R25, R25 ;  /* 0x0000001900197308 */ /* 0x000e220000000800 */
[--C-:B------:R-:W-:Y:S01]  /*1fd0*/  FFMA.FTZ R41, R41, UR10, -R10.reuse ;  /* 0x0000000a29297c23 */ /* 0x100fe2000801080a */
        /* <DEDUP_REMOVED lines=14> */
[----:B------:R-:W2:Y:S01]  /*20c0*/  MUFU.EX2 R29, R29 ;  /* 0x0000001d001d7308 */ /* 0x000ea20000000800 */
[--C-:B------:R-:W-:Y:S01]  /*20d0*/  FFMA.FTZ R61, R61, UR10, -R10.reuse ;  /* 0x0000000a3d3d7c23 */ /* 0x100fe2000801080a */
[--C-:B------:R-:W-:Y:S01]  /*20e0*/  FFMA.FTZ R64, R64, UR10, -R10.reuse ;  /* 0x0000000a40407c23 */ /* 0x100fe2000801080a */
[----:B------:R-:W-:Y:S01]  /*20f0*/  FMNMX.FTZ R6, R46, R5, !PT ;  /* 0x000000052e067209 */ /* 0x000fe20007810000 */
[--C-:B------:R-:W-:Y:S01]  /*2100*/  FFMA.FTZ R65, R65, UR10, -R10.reuse ;  /* 0x0000000a41417c23 */ /* 0x100fe2000801080a */
[--C-:B------:R-:W-:Y:S01]  /*2110*/  FFMA.FTZ R68, R68, UR10, -R10.reuse ;  /* 0x0000000a44447c23 */ /* 0x100fe2000801080a */
[----:B------:R-:W-:Y:S01]  /*2120*/  FFMA.FTZ R10, R69, UR10, -R10 ;  /* 0x0000000a450a7c23 */ /* 0x000fe2000801080a */
[----:B------:R-:W-:Y:S01]  /*2130*/  FMNMX.FTZ R5, R47, R6, !PT ;  /* 0x000000062f057209 */ /* 0x000fe20007810000 */
[----:B------:R-:W-:Y:S01]  /*2140*/  MUFU.EX2 R32, R32 ;  /* 0x0000002000207308 */ /* 0x000fe20000000800 */
[----:B0-----:R-:W-:-:S02]  /*2150*/  F2FP.F16.F32.PACK_AB R164, R25, R24 ;  /* 0x0000001819a4723e */ /* 0x001fc400000000ff */
[----:B------:R-:W-:-:S04]  /*2160*/  FMNMX.FTZ R6, R50, R5, !PT ;  /* 0x0000000532067209 */ /* 0x000fc80007810000 */
[----:B------:R-:W-:Y:S01]  /*2170*/  FMNMX.FTZ R5, R51, R6, !PT ;  /* 0x0000000633057209 */ /* 0x000fe20007810000 */
[----:B------:R-:W0:Y:S01]  /*2180*/  MUFU.EX2 R33, R33 ;  /* 0x0000002100217308 */ /* 0x000e220000000800 */
[----:B--2---:R-:W-:Y:S02]  /*2190*/  F2FP.F16.F32.PACK_AB R166, R29, R28 ;  /* 0x0000001c1da6723e */ /* 0x004fe400000000ff */
[----:B------:R-:W-:-:S04]  /*21a0*/  FMNMX.FTZ R6, R54, R5, !PT ;  /* 0x0000000536067209 */ /* 0x000fc80007810000 */
[----:B------:R-:W-:Y:S01]  /*21b0*/  FMNMX.FTZ R5, R55, R6, !PT ;  /* 0x0000000637057209 */ /* 0x000fe20007810000 */
[----:B------:R-:W-:Y:S03]  /*21c0*/  MUFU.EX2 R36, R36 ;  /* 0x0000002400247308 */ /* 0x000fe60000000800 */
[----:B------:R-:W-:-:S04]  /*21d0*/  FMNMX.FTZ R6, R58, R5, !PT ;  /* 0x000000053a067209 */ /* 0x000fc80007810000 */
[----:B------:R-:W-:Y:S01]  /*21e0*/  FMNMX.FTZ R5, R59, R6, !PT ;  /* 0x000000063b057209 */ /* 0x000fe20007810000 */
[----:B------:R-:W-:Y:S01]  /*21f0*/  MUFU.EX2 R9, R10 ;  /* 0x0000000a00097308 */ /* 0x000fe20000000800 */
[----:B0-----:R-:W-:Y:S02]  /*2200*/  F2FP.F16.F32.PACK_AB R160, R33, R32 ;  /* 0x0000002021a0723e */ /* 0x001fe400000000ff */
[----:B------:R-:W-:-:S04]  /*2210*/  FMNMX.FTZ R6, R62, R5, !PT ;  /* 0x000000053e067209 */ /* 0x000fc80007810000 */
[----:B------:R-:W-:Y:S01]  /*2220*/  FMNMX.FTZ R5, R63, R6, !PT ;  /* 0x000000063f057209 */ /* 0x000fe20007810000 */
[----:B------:R-:W0:Y:S03]  /*2230*/  MUFU.EX2 R37, R37 ;  /* 0x0000002500257308 */ /* 0x000e260000000800 */
[----:B------:R-:W-:-:S04]  /*2240*/  FMNMX.FTZ R6, R66, R5, !PT ;  /* 0x0000000542067209 */ /* 0x000fc80007810000 */
[----:B------:R-:W-:Y:S01]  /*2250*/  FMNMX.FTZ R5, R67, R6, !PT ;  /* 0x0000000643057209 */ /* 0x000fe20007810000 */
[----:B------:R-:W-:Y:S03]  /*2260*/  MUFU.EX2 R40, R40 ;  /* 0x0000002800287308 */ /* 0x000fe60000000800 */
[----:B------:R-:W-:-:S04]  /*2270*/  FMNMX.FTZ R6, R70, R5, !PT ;  /* 0x0000000546067209 */ /* 0x000fc80007810000 */
[----:B------:R-:W-:Y:S01]  /*2280*/  FMNMX.FTZ R6, R71, R6, !PT ;  /* 0x0000000647067209 */ /* 0x000fe20007810000 */
[----:B------:R-:W2:Y:S01]  /*2290*/  MUFU.EX2 R41, R41 ;  /* 0x0000002900297308 */ /* 0x000ea20000000800 */
[----:B0-----:R-:W-:-:S03]  /*22a0*/  F2FP.F16.F32.PACK_AB R162, R37, R36 ;  /* 0x0000002425a2723e */ /* 0x001fc600000000ff */
[----:B------:R-:W0:Y:S04]  /*22b0*/  SHFL.BFLY PT, R5, R6, 0x2, 0x1f ;  /* 0x0c401f0006057f89 */ /* 0x000e2800000e0000 */
[----:B------:R-:W-:Y:S08]  /*22c0*/  MUFU.EX2 R44, R44 ;  /* 0x0000002c002c7308 */ /* 0x000ff00000000800 */
[----:B------:R-:W4:Y:S01]  /*22d0*/  MUFU.EX2 R45, R45 ;  /* 0x0000002d002d7308 */ /* 0x000f220000000800 */
[----:B--2---:R-:W-:-:S07]  /*22e0*/  F2FP.F16.F32.PACK_AB R156, R41, R40 ;  /* 0x00000028299c723e */ /* 0x004fce00000000ff */
[----:B------:R-:W-:Y:S01]  /*22f0*/  MUFU.EX2 R48, R48 ;  /* 0x0000003000307308 */ /* 0x000fe20000000800 */
[----:B0-----:R-:W-:-:S07]  /*2300*/  FMNMX.FTZ R7, R6, R5, !PT ;  /* 0x0000000506077209 */ /* 0x001fce0007810000 */
[----:B------:R-:W0:Y:S01]  /*2310*/  MUFU.EX2 R49, R49 ;  /* 0x0000003100317308 */ /* 0x000e220000000800 */
[----:B------:R-:W2:Y:S01]  /*2320*/  SHFL.BFLY PT, R6, R7, 0x1, 0x1f ;  /* 0x0c201f0007067f89 */ /* 0x000ea200000e0000 */
[----:B----4-:R-:W-:-:S06]  /*2330*/  F2FP.F16.F32.PACK_AB R158, R45, R44 ;  /* 0x0000002c2d9e723e */ /* 0x010fcc00000000ff */
[----:B------:R-:W-:Y:S08]  /*2340*/  MUFU.EX2 R52, R52 ;  /* 0x0000003400347308 */ /* 0x000ff00000000800 */
[----:B------:R-:W4:Y:S01]  /*2350*/  MUFU.EX2 R53, R53 ;  /* 0x0000003500357308 */ /* 0x000f220000000800 */
[----:B0-----:R-:W-:-:S07]  /*2360*/  F2FP.F16.F32.PACK_AB R152, R49, R48 ;  /* 0x000000303198723e */ /* 0x001fce00000000ff */
[----:B------:R-:W-:Y:S01]  /*2370*/  MUFU.EX2 R56, R56 ;  /* 0x0000003800387308 */ /* 0x000fe20000000800 */
[----:B--2---:R-:W-:Y:S01]  /*2380*/  FMNMX.FTZ R5, R7, R6, !PT ;  /* 0x0000000607057209 */ /* 0x004fe20007810000 */
[----:B------:R-:W-:-:S03]  /*2390*/  FADD.FTZ R7, R24, R25 ;  /* 0x0000001918077221 */ /* 0x000fc60000010000 */
[C---:B------:R-:W-:Y:S01]  /*23a0*/  FSETP.NEU.FTZ.AND P1, PT, R5.reuse, -INF , PT ;  /* 0xff8000000500780b */ /* 0x040fe20003f3d000 */
[----:B------:R-:W-:Y:S01]  /*23b0*/  FMUL.FTZ R6, R5, UR10 ;  /* 0x0000000a05067c20 */ /* 0x000fe20008410000 */
[----:B------:R-:W-:Y:S01]  /*23c0*/  FADD.FTZ R10, R28, R7 ;  /* 0x000000071c0a7221 */ /* 0x000fe20000010000 */
[----:B------:R-:W-:Y:S01]  /*23d0*/  MUFU.EX2 R57, R57 ;  /* 0x0000003900397308 */ /* 0x000fe20000000800 */
[----:B----4-:R-:W-:Y:S02]  /*23e0*/  F2FP.F16.F32.PACK_AB R154, R53, R52 ;  /* 0x00000034359a723e */ /* 0x010fe400000000ff */
[----:B------:R-:W-:Y:S01]  /*23f0*/  FSEL R6, R6, RZ, P1 ;  /* 0x000000ff06067208 */ /* 0x000fe20000800000 */
[----:B------:R-:W-:-:S04]  /*2400*/  FADD.FTZ R7, R29, R10 ;  /* 0x0000000a1d077221 */ /* 0x000fc80000010000 */
[--C-:B------:R-:W-:Y:S01]  /*2410*/  FFMA.FTZ R26, R26, UR10, -R6.reuse ;  /* 0x0000000a1a1a7c23 */ /* 0x100fe20008010806 */
[--C-:B------:R-:W-:Y:S01]  /*2420*/  FFMA.FTZ R27, R27, UR10, -R6.reuse ;  /* 0x0000000a1b1b7c23 */ /* 0x100fe20008010806 */
[--C-:B------:R-:W-:Y:S01]  /*2430*/  FFMA.FTZ R30, R30, UR10, -R6.reuse ;  /* 0x0000000a1e1e7c23 */ /* 0x100fe20008010806 */
[--C-:B------:R-:W-:Y:S01]  /*2440*/  FFMA.FTZ R31, R31, UR10, -R6.reuse ;  /* 0x0000000a1f1f7c23 */ /* 0x100fe20008010806 */
[--C-:B------:R-:W-:Y:S01]  /*2450*/  FFMA.FTZ R34, R34, UR10, -R6.reuse ;  /* 0x0000000a22227c23 */ /* 0x100fe20008010806 */
[--C-:B------:R-:W-:Y:S01]  /*2460*/  FFMA.FTZ R35, R35, UR10, -R6.reuse ;  /* 0x0000000a23237c23 */ /* 0x100fe20008010806 */
[----:B------:R-:W-:Y:S01]  /*2470*/  MUFU.EX2 R26, R26 ;  /* 0x0000001a001a7308 */ /* 0x000fe20000000800 */
[--C-:B------:R-:W-:Y:S01]  /*2480*/  FFMA.FTZ R38, R38, UR10, -R6.reuse ;  /* 0x0000000a26267c23 */ /* 0x100fe20008010806 */
[----:B------:R-:W-:Y:S01]  /*2490*/  FADD.FTZ R10, R32, R7 ;  /* 0x00000007200a7221 */ /* 0x000fe20000010000 */
[--C-:B------:R-:W-:Y:S01]  /*24a0*/  FFMA.FTZ R39, R39, UR10, -R6.reuse ;  /* 0x0000000a27277c23 */ /* 0x100fe20008010806 */
[--C-:B------:R-:W-:Y:S01]  /*24b0*/  FFMA.FTZ R42, R42, UR10, -R6.reuse ;  /* 0x0000000a2a2a7c23 */ /* 0x100fe20008010806 */
[----:B------:R-:W-:Y:S01]  /*24c0*/  FFMA.FTZ R43, R43, UR10, -R6 ;  /* 0x0000000a2b2b7c23 */ /* 0x000fe20008010806 */
[----:B------:R-:W-:Y:S01]  /*24d0*/  FADD.FTZ R11, R33, R10 ;  /* 0x0000000a210b7221 */ /* 0x000fe20000010000 */
[--C-:B------:R-:W-:Y:S01]  /*24e0*/  FFMA.FTZ R46, R46, UR10, -R6.reuse ;  /* 0x0000000a2e2e7c23 */ /* 0x100fe20008010806 */
[----:B------:R-:W0:Y:S01]  /*24f0*/  MUFU.EX2 R27, R27 ;  /* 0x0000001b001b7308 */ /* 0x000e220000000800 */
[--C-:B------:R-:W-:Y:S01]  /*2500*/  FFMA.FTZ R47, R47, UR10, -R6.reuse ;  /* 0x0000000a2f2f7c23 */ /* 0x100fe20008010806 */
[----:B------:R-:W-:Y:S01]  /*2510*/  FADD.FTZ R12, R36, R11 ;  /* 0x0000000b240c7221 */ /* 0x000fe20000010000 */
[--C-:B------:R-:W-:Y:S01]  /*2520*/  FFMA.FTZ R50, R50, UR10, -R6.reuse ;  /* 0x0000000a32327c23 */ /* 0x100fe20008010806 */
[--C-:B------:R-:W-:Y:S01]  /*2530*/  FFMA.FTZ R51, R51, UR10, -R6.reuse ;  /* 0x0000000a33337c23 */ /* 0x100fe20008010806 */
[----:B------:R-:W-:Y:S01]  /*2540*/  FFMA.FTZ R54, R54, UR10, -R6 ;  /* 0x0000000a36367c23 */ /* 0x000fe20008010806 */
[----:B------:R-:W-:Y:S01]  /*2550*/  FADD.FTZ R11, R37, R12 ;  /* 0x0000000c250b7221 */ /* 0x000fe20000010000 */
[--C-:B------:R-:W-:Y:S01]  /*2560*/  FFMA.FTZ R55, R55, UR10, -R6.reuse ;  /* 0x0000000a37377c23 */ /* 0x100fe20008010806 */
[----:B------:R-:W2:Y:S01]  /*2570*/  MUFU.EX2 R30, R30 ;  /* 0x0000001e001e7308 */ /* 0x000ea20000000800 */
[--C-:B------:R-:W-:Y:S01]  /*2580*/  FFMA.FTZ R58, R58, UR10, -R6.reuse ;  /* 0x0000000a3a3a7c23 */ /* 0x100fe20008010806 */
[----:B------:R-:W-:Y:S01]  /*2590*/  FADD.FTZ R12, R40, R11 ;  /* 0x0000000b280c7221 */ /* 0x000fe20000010000 */
[--C-:B------:R-:W-:Y:S01]  /*25a0*/  FFMA.FTZ R59, R59, UR10, -R6.reuse ;  /* 0x0000000a3b3b7c23 */ /* 0x100fe20008010806 */
[--C-:B------:R-:W-:Y:S01]  /*25b0*/  FFMA.FTZ R62, R62, UR10, -R6.reuse ;  /* 0x0000000a3e3e7c23 */ /* 0x100fe20008010806 */
[----:B------:R-:W-:Y:S01]  /*25c0*/  FFMA.FTZ R63, R63, UR10, -R6 ;  /* 0x0000000a3f3f7c23 */ /* 0x000fe20008010806 */
[----:B------:R-:W-:Y:S01]  /*25d0*/  FADD.FTZ R11, R41, R12 ;  /* 0x0000000c290b7221 */ /* 0x000fe20000010000 */
[--C-:B------:R-:W-:Y:S01]  /*25e0*/  FFMA.FTZ R66, R66, UR10, -R6.reuse ;  /* 0x0000000a42427c23 */ /* 0x100fe20008010806 */
[----:B------:R-:W4:Y:S01]  /*25f0*/  MUFU.EX2 R31, R31 ;  /* 0x0000001f001f7308 */ /* 0x000f220000000800 */
[----:B0-----:R-:W-:Y:S01]  /*2600*/  FADD.FTZ R7, R26, R27 ;  /* 0x0000001b1a077221 */ /* 0x001fe20000010000 */
[----:B------:R-:W-:Y:S01]  /*2610*/  FADD.FTZ R12, R44, R11 ;  /* 0x0000000b2c0c7221 */ /* 0x000fe20000010000 */
[--C-:B------:R-:W-:Y:S01]  /*2620*/  FFMA.FTZ R67, R67, UR10, -R6.reuse ;  /* 0x0000000a43437c23 */ /* 0x100fe20008010806 */
[--C-:B------:R-:W-:Y:S01]  /*2630*/  FFMA.FTZ R70, R70, UR10, -R6.reuse ;  /* 0x0000000a46467c23 */ /* 0x100fe20008010806 */
[----:B------:R-:W-:Y:S01]  /*2640*/  FFMA.FTZ R6, R71, UR10, -R6 ;  /* 0x0000000a47067c23 */ /* 0x000fe20008010806 */
[----:B------:R-:W-:Y:S01]  /*2650*/  FADD.FTZ R11, R45, R12 ;  /* 0x0000000c2d0b7221 */ /* 0x000fe20000010000 */
[----:B------:R-:W-:Y:S01]  /*2660*/  F2FP.F16.F32.PACK_AB R168, R57, R56 ;  /* 0x0000003839a8723e */ /* 0x000fe200000000ff */
[----:B------:R-:W0:Y:S01]  /*2670*/  MUFU.EX2 R34, R34 ;  /* 0x0000002200227308 */ /* 0x000e220000000800 */
[----:B--2---:R-:W-:Y:S01]  /*2680*/  FADD.FTZ R10, R30, R7 ;  /* 0x000000071e0a7221 */ /* 0x004fe20000010000 */
[----:B------:R-:W-:Y:S01]  /*2690*/  FADD.FTZ R12, R48, R11 ;  /* 0x0000000b300c7221 */ /* 0x000fe20000010000 */
[----:B------:R-:W-:-:S03]  /*26a0*/  F2FP.F16.F32.PACK_AB R165, R27, R26 ;  /* 0x0000001a1ba5723e */ /* 0x000fc600000000ff */
[----:B------:R-:W-:Y:S02]  /*26b0*/  FADD.FTZ R11, R49, R12 ;  /* 0x0000000c310b7221 */ /* 0x000fe40000010000 */
[----:B------:R-:W2:Y:S01]  /*26c0*/  MUFU.EX2 R35, R35 ;  /* 0x0000002300237308 */ /* 0x000ea20000000800 */
[C---:B----4-:R-:W-:Y:S01]  /*26d0*/  FADD.FTZ R7, R31.reuse, R10 ;  /* 0x0000000a1f077221 */ /* 0x050fe20000010000 */
[----:B------:R-:W-:Y:S01]  /*26e0*/  FADD.FTZ R12, R52, R11 ;  /* 0x0000000b340c7221 */ /* 0x000fe20000010000 */
[----:B------:R-:W-:-:S03]  /*26f0*/  F2FP.F16.F32.PACK_AB R167, R31, R30 ;  /* 0x0000001e1fa7723e */ /* 0x000fc600000000ff */
[----:B------:R-:W-:Y:S02]  /*2700*/  FADD.FTZ R11, R53, R12 ;  /* 0x0000000c350b7221 */ /* 0x000fe40000010000 */
[----:B------:R-:W4:Y:S01]  /*2710*/  MUFU.EX2 R38, R38 ;  /* 0x0000002600267308 */ /* 0x000f220000000800 */
[----:B0-----:R-:W-:Y:S01]  /*2720*/  FADD.FTZ R10, R34, R7 ;  /* 0x00000007220a7221 */ /* 0x001fe20000010000 */
[----:B------:R-:W-:-:S04]  /*2730*/  FADD.FTZ R12, R56, R11 ;  /* 0x0000000b380c7221 */ /* 0x000fc80000010000 */
[----:B------:R-:W-:Y:S02]  /*2740*/  FADD.FTZ R11, R57, R12 ;  /* 0x0000000c390b7221 */ /* 0x000fe40000010000 */
[----:B------:R-:W0:Y:S01]  /*2750*/  MUFU.EX2 R39, R39 ;  /* 0x0000002700277308 */ /* 0x000e220000000800 */
[C---:B--2---:R-:W-:Y:S01]  /*2760*/  FADD.FTZ R7, R35.reuse, R10 ;  /* 0x0000000a23077221 */ /* 0x044fe20000010000 */
[----:B------:R-:W-:-:S06]  /*2770*/  F2FP.F16.F32.PACK_AB R161, R35, R34 ;  /* 0x0000002223a1723e */ /* 0x000fcc00000000ff */
[----:B------:R-:W2:Y:S01]  /*2780*/  MUFU.EX2 R42, R42 ;  /* 0x0000002a002a7308 */ /* 0x000ea20000000800 */
[----:B----4-:R-:W-:-:S07]  /*2790*/  FADD.FTZ R10, R38, R7 ;  /* 0x00000007260a7221 */ /* 0x010fce0000010000 */
[----:B------:R-:W4:Y:S01]  /*27a0*/  MUFU.EX2 R43, R43 ;  /* 0x0000002b002b7308 */ /* 0x000f220000000800 */
[C---:B0-----:R-:W-:Y:S01]  /*27b0*/  FADD.FTZ R7, R39.reuse, R10 ;  /* 0x0000000a27077221 */ /* 0x041fe20000010000 */
[----:B------:R-:W-:-:S06]  /*27c0*/  F2FP.F16.F32.PACK_AB R163, R39, R38 ;  /* 0x0000002627a3723e */ /* 0x000fcc00000000ff */
[----:B------:R-:W0:Y:S01]  /*27d0*/  MUFU.EX2 R46, R46 ;  /* 0x0000002e002e7308 */ /* 0x000e220000000800 */
[----:B--2---:R-:W-:-:S07]  /*27e0*/  FADD.FTZ R10, R42, R7 ;  /* 0x000000072a0a7221 */ /* 0x004fce0000010000 */
[----:B------:R-:W2:Y:S01]  /*27f0*/  MUFU.EX2 R47, R47 ;  /* 0x0000002f002f7308 */ /* 0x000ea20000000800 */
[C---:B----4-:R-:W-:Y:S01]  /*2800*/  FADD.FTZ R7, R43.reuse, R10 ;  /* 0x0000000a2b077221 */ /* 0x050fe20000010000 */
[----:B------:R-:W-:-:S06]  /*2810*/  F2FP.F16.F32.PACK_AB R157, R43, R42 ;  /* 0x0000002a2b9d723e */ /* 0x000fcc00000000ff */
[----:B------:R-:W4:Y:S01]  /*2820*/  MUFU.EX2 R50, R50 ;  /* 0x0000003200327308 */ /* 0x000f220000000800 */
[----:B0-----:R-:W-:-:S07]  /*2830*/  FADD.FTZ R10, R46, R7 ;  /* 0x000000072e0a7221 */ /* 0x001fce0000010000 */
        /* <DEDUP_REMOVED lines=11> */
[----:B----4-:R-:W-:-:S07]  /*28f0*/  FADD.FTZ R12, R60, R11 ;  /* 0x0000000b3c0c7221 */ /* 0x010fce0000010000 */
[----:B------:R-:W4:Y:S01]  /*2900*/  MUFU.EX2 R58, R58 ;  /* 0x0000003a003a7308 */ /* 0x000f220000000800 */
[C---:B0-----:R-:W-:Y:S01]  /*2910*/  FADD.FTZ R7, R55.reuse, R10 ;  /* 0x0000000a37077221 */ /* 0x041fe20000010000 */
[----:B------:R-:W-:-:S06]  /*2920*/  F2FP.F16.F32.PACK_AB R155, R55, R54 ;  /* 0x00000036379b723e */ /* 0x000fcc00000000ff */
[----:B------:R-:W0:Y:S01]  /*2930*/  MUFU.EX2 R64, R64 ;  /* 0x0000004000407308 */ /* 0x000e220000000800 */
[C---:B--2---:R-:W-:Y:S01]  /*2940*/  FADD.FTZ R11, R61.reuse, R12 ;  /* 0x0000000c3d0b7221 */ /* 0x044fe20000010000 */
[----:B------:R-:W-:-:S06]  /*2950*/  F2FP.F16.F32.PACK_AB R170, R61, R60 ;  /* 0x0000003c3daa723e */ /* 0x000fcc00000000ff */
[----:B------:R-:W2:Y:S01]  /*2960*/  MUFU.EX2 R59, R59 ;  /* 0x0000003b003b7308 */ /* 0x000ea20000000800 */
[----:B----4-:R-:W-:-:S07]  /*2970*/  FADD.FTZ R10, R58, R7 ;  /* 0x000000073a0a7221 */ /* 0x010fce0000010000 */
[----:B------:R-:W4:Y:S01]  /*2980*/  MUFU.EX2 R65, R65 ;  /* 0x0000004100417308 */ /* 0x000f220000000800 */
[----:B0-----:R-:W-:-:S07]  /*2990*/  FADD.FTZ R12, R64, R11 ;  /* 0x0000000b400c7221 */ /* 0x001fce0000010000 */
[----:B------:R-:W0:Y:S01]  /*29a0*/  MUFU.EX2 R62, R62 ;  /* 0x0000003e003e7308 */ /* 0x000e220000000800 */
[C---:B--2---:R-:W-:Y:S01]  /*29b0*/  FADD.FTZ R7, R59.reuse, R10 ;  /* 0x0000000a3b077221 */ /* 0x044fe20000010000 */
[----:B------:R-:W-:-:S06]  /*29c0*/  F2FP.F16.F32.PACK_AB R169, R59, R58 ;  /* 0x0000003a3ba9723e */ /* 0x000fcc00000000ff */
[----:B------:R-:W2:Y:S01]  /*29d0*/  MUFU.EX2 R68, R68 ;  /* 0x0000004400447308 */ /* 0x000ea20000000800 */
[C---:B----4-:R-:W-:Y:S01]  /*29e0*/  FADD.FTZ R11, R65.reuse, R12 ;  /* 0x0000000c410b7221 */ /* 0x050fe20000010000 */
[----:B------:R-:W-:-:S06]  /*29f0*/  F2FP.F16.F32.PACK_AB R172, R65, R64 ;  /* 0x0000004041ac723e */ /* 0x000fcc00000000ff */
[----:B------:R-:W4:Y:S01]  /*2a00*/  MUFU.EX2 R63, R63 ;  /* 0x0000003f003f7308 */ /* 0x000f220000000800 */
[----:B0-----:R-:W-:-:S07]  /*2a10*/  FADD.FTZ R10, R62, R7 ;  /* 0x000000073e0a7221 */ /* 0x001fce0000010000 */
[----:B------:R-:W0:Y:S01]  /*2a20*/  MUFU.EX2 R66, R66 ;  /* 0x0000004200427308 */ /* 0x000e220000000800 */
[----:B--2---:R-:W-:Y:S01]  /*2a30*/  FADD.FTZ R12, R68, R11 ;  /* 0x0000000b440c7221 */ /* 0x004fe20000010000 */
[----:B------:R-:W-:-:S03]  /*2a40*/  F2FP.F16.F32.PACK_AB R174, R9, R68 ;  /* 0x0000004409ae723e */ /* 0x000fc600000000ff */
[----:B------:R-:W-:-:S03]  /*2a50*/  FADD.FTZ R7, R9, R12 ;  /* 0x0000000c09077221 */ /* 0x000fc60000010000 */
[----:B------:R-:W2:Y:S01]  /*2a60*/  MUFU.EX2 R67, R67 ;  /* 0x0000004300437308 */ /* 0x000ea20000000800 */
[C---:B----4-:R-:W-:Y:S01]  /*2a70*/  FADD.FTZ R11, R63.reuse, R10 ;  /* 0x0000000a3f0b7221 */ /* 0x050fe20000010000 */
[----:B------:R-:W-:-:S06]  /*2a80*/  F2FP.F16.F32.PACK_AB R171, R63, R62 ;  /* 0x0000003e3fab723e */ /* 0x000fcc00000000ff */
[----:B------:R-:W4:Y:S01]  /*2a90*/  MUFU.EX2 R70, R70 ;  /* 0x0000004600467308 */ /* 0x000f220000000800 */
[----:B0-----:R-:W-:-:S07]  /*2aa0*/  FADD.FTZ R10, R66, R11 ;  /* 0x0000000b420a7221 */ /* 0x001fce0000010000 */
[----:B------:R4:W0:Y:S01]  /*2ab0*/  MUFU.EX2 R175, R6 ;  /* 0x0000000600af7308 */ /* 0x0008220000000800 */
[C---:B--2---:R-:W-:Y:S01]  /*2ac0*/  FADD.FTZ R9, R67.reuse, R10 ;  /* 0x0000000a43097221 */ /* 0x044fe20000010000 */
[----:B------:R-:W-:-:S03]  /*2ad0*/  F2FP.F16.F32.PACK_AB R173, R67, R66 ;  /* 0x0000004243ad723e */ /* 0x000fc600000000ff */
[----:B----4-:R-:W-:-:S04]  /*2ae0*/  FADD.FTZ R6, R70, R9 ;  /* 0x0000000946067221 */ /* 0x010fc80000010000 */
[C---:B0-----:R-:W-:Y:S01]  /*2af0*/  FADD.FTZ R6, R175.reuse, R6 ;  /* 0x00000006af067221 */ /* 0x041fe20000010000 */
[----:B------:R-:W-:Y:S01]  /*2b00*/  F2FP.F16.F32.PACK_AB R175, R175, R70 ;  /* 0x00000046afaf723e */ /* 0x000fe200000000ff */
[----:B------:R-:W-:Y:S06]  /*2b10*/  @!P0 BRA `(.L_x_18) ;  /* 0x0000000000048947 */ /* 0x000fec0003800000 */
[----:B------:R-:W-:Y:S01]  /*2b20*/  BPT.TRAP 0x1 ;  /* 0x000000040000795c */ /* 0x000fe20000300000 */
.L_x_18:
[----:B------:R0:W2:Y:S01]  /*2b30*/  SYNCS.PHASECHK.TRANS64.TRYWAIT P1, [UR41+0x22850], R8 ;  /* 0x02285008ff0075a7 */ /* 0x0000a20008020169 */
[----:B------:R-:W-:Y:S05]  /*2b40*/  @!P0 BRA `(.L_x_19) ;  /* 0x0000000000048947 */ /* 0x000fea0003800000 */
[----:B------:R-:W-:Y:S01]  /*2b50*/  BPT.TRAP 0x1 ;  /* 0x000000040000795c */ /* 0x000fe20000300000 */
.L_x_19:
[----:B--2---:R-:W-:Y:S05]  /*2b60*/  @P1 BRA `(.L_x_20) ;  /* 0x0000000000081947 */ /* 0x004fea0003800000 */
[----:B------:R-:W2:Y:S02]  /*2b70*/  SYNCS.PHASECHK.TRANS64.TRYWAIT P1, [UR41+0x22850], R8 ;  /* 0x02285008ff0075a7 */ /* 0x000ea40008020169 */
[----:B--2---:R-:W-:Y:S05]  /*2b80*/  @!P1 BRA `(.L_x_21) ;  /* 0x0000008400c49947 */ /* 0x004fea0003800000 */
.L_x_20:
[----:B------:R4:W-:Y:S01]  /*2b90*/  BAR.SYNC.DEFER_BLOCKING R3, 0x100 ;  /* 0x000400030000751d */ /* 0x0009e20000010000 */
[----:B------:R-:W-:-:S04]  /*2ba0*/  UIADD3 UR4, UR41, 0x400, URZ ;  /* 0x0000040029047890 */ /* 0x000fc8000fffe03f */
[----:B------:R-:W-:Y:S01]  /*2bb0*/  USHF.R.U32.HI UR4, URZ, 0x4, UR4 ;  /* 0x000000043f047899 */ /* 0x000fe20008011604 */
[----:B------:R-:W-:-:S03]  /*2bc0*/  UMOV UR15, 0x40000040 ;  /* 0x40000040000f7882 */ /* 0x000fc60000000000 */
[----:B------:R-:W-:-:S04]  /*2bd0*/  ULOP3.LUT UR4, UR4, 0x3fff, URZ, 0xc0, !UPT ;  /* 0x00003fff04047892 */ /* 0x000fc8000f8ec03f */
[----:B------:R-:W-:-:S04]  /*2be0*/  ULOP3.LUT UR24, UR4, 0x3000000, URZ, 0xfc, !UPT ;  /* 0x0300000004187892 */ /* 0x000fc8000f8efc3f */
[----:B------:R-:W-:-:S03]  /*2bf0*/  UIADD3 UR4, UR24, 0x80, URZ ;  /* 0x0000008018047890 */ /* 0x000fc6000fffe03f */
[----:B------:R-:W-:Y:S01]  /*2c00*/  UMOV UR14, UR24 ;  /* 0x00000018000e7c82 */ /* 0x000fe20008000000 */
[----:B------:R-:W-:-:S06]  /*2c10*/  WARPGROUP.ARRIVE ;  /* 0x00000000000079c5 */ /* 0x000fcc0000000000 */
[----:B------:R-:W-:Y:S01]  /*2c20*/  HGMMA.64x256x16.F32 R24, R164, gdesc[UR12].tnspB, RZ, !UPT, gsb0 ;  /* 0x43e0000ca4187df0 */ /* 0x000fe2000c0008ff */
[----:B------:R-:W-:Y:S01]  /*2c30*/  UMOV UR14, UR4 ;  /* 0x00000004000e7c82 */ /* 0x000fe20008000000 */
[----:B------:R-:W-:Y:S01]  /*2c40*/  UMOV UR15, 0x40000040 ;  /* 0x40000040000f7882 */ /* 0x000fe20000000000 */
[----:B------:R-:W-:Y:S01]  /*2c50*/  UIADD3 UR4, UR24, 0x100, URZ ;  /* 0x0000010018047890 */ /* 0x000fe2000fffe03f */
[----:B------:R-:W-:Y:S02]  /*2c60*/  WARPGROUP.DEPBAR.LE gsb0, 0x0 ;  /* 0x00008000000079c5 */ /* 0x000fe40000010000 */
[----:B------:R-:W-:-:S15]  /*2c70*/  WARPGROUP.ARRIVE ;  /* 0x00000000000079c5 */ /* 0x000fde0000000000 */
[----:B------:R-:W-:-:S07]  /*2c80*/  NOP ;  /* 0x0000000000007918 */ /* 0x000fce0000000000 */
[----:B------:R-:W-:Y:S01]  /*2c90*/  HGMMA.64x256x16.F32 R24, R160, gdesc[UR12].tnspB, R24, gsb0 ;  /* 0x43e0000ca0187df0 */ /* 0x000fe20008000818 */
        /* <DEDUP_REMOVED lines=23> */
[----:B------:R-:W-:Y:S02]  /*2e10*/  WARPGROUP.DEPBAR.LE gsb0, 0x0 ;  /* 0x00008000000079c5 */ /* 0x000fe40000010000 */
[----:B------:R-:W-:-:S15]  /*2e20*/  WARPGROUP.ARRIVE ;  /* 0x00000000000079c5 */ /* 0x000fde0000000000 */
[----:B------:R-:W-:-:S08]  /*2e30*/  NOP ;  /* 0x0000000000007918 */ /* 0x000fd00000000000 */
[----:B------:R-:W-:Y:S03]  /*2e40*/  HGMMA.64x256x16.F32 R24, R172, gdesc[UR12].tnspB, R24, gsb0 ;  /* 0x43e0000cac187df0 */ /* 0x000fe60008000818 */
[----:B------:R-:W-:Y:S02]  /*2e50*/  WARPGROUP.DEPBAR.LE gsb0, 0x0 ;  /* 0x00008000000079c5 */ /* 0x000fe40000010000 */
[----:B----4-:R-:W-:Y:S05]  /*2e60*/  @!P0 BRA `(.L_x_22) ;  /* 0x0000000000048947 */ /* 0x010fea0003800000 */
[----:B------:R-:W-:Y:S01]  /*2e70*/  BPT.TRAP 0x1 ;  /* 0x000000040000795c */ /* 0x000fe20000300000 */
.L_x_22:
[----:B------:R-:W-:Y:S02]  /*2e80*/  UIADD3 UR7, UR43, -0x2, URZ ;  /* 0xfffffffe2b077890 */ /* 0x000fe4000fffe03f */
[----:B------:R-:W-:Y:S02]  /*2e90*/  UIADD3 UR4, UR41, 0x22860, URZ ;  /* 0x0002286029047890 */ /* 0x000fe4000fffe03f */
[----:B------:R-:W-:Y:S02]  /*2ea0*/  UISETP.GE.AND UP0, UPT, UR7, UR40, UPT ;  /* 0x000000280700728c */ /* 0x000fe4000bf06270 */
[----:B------:R-:W-:-:S04]  /*2eb0*/  UPRMT UR4, UR25, 0x654, UR4 ;  /* 0x0000065419047896 */ /* 0x000fc80008000004 */
[----:B------:R-:W-:-:S05]  /*2ec0*/  PLOP3.LUT P1, PT, PT, PT, UP0, 0x80, 0x0 ;  /* 0x000000000000781c */ /* 0x000fca0003f2f008 */
[----:B------:R-:W-:Y:S08]  /*2ed0*/  SYNCS.ARRIVE.TRANS64.RED.A1T0 RZ, [UR4], RZ ;  /* 0x000000ffffff79a7 */ /* 0x000ff00008100404 */
[----:B------:R-:W-:Y:S05]  /*2ee0*/  @!P1 BRA `(.L_x_23) ;  /* 0x0000001c00409947 */ /* 0x000fea0003800000 */
[----:B------:R-:W-:Y:S01]  /*2ef0*/  IMAD.MOV.U32 R200, RZ, RZ, R5 ;  /* 0x000000ffffc87224 */ /* 0x000fe200078e0005 */
[----:B------:R-:W-:Y:S01]  /*2f00*/  MOV R11, R4 ;  /* 0x00000004000b7202 */ /* 0x000fe20000000f00 */
[----:B------:R-:W-:Y:S01]  /*2f10*/  UMOV UR4, URZ ;  /* 0x0000003f00047c82 */ /* 0x000fe20008000000 */
[----:B------:R-:W-:Y:S01]  /*2f20*/  UMOV UR5, URZ ;  /* 0x0000003f00057c82 */ /* 0x000fe20008000000 */
[----:B------:R-:W-:-:S05]  /*2f30*/  ULDC UR27, c[0x0][0x988] ;  /* 0x00026200001b7ab9 */ /* 0x000fca0000000800 */
.L_x_34:
[----:B------:R-:W-:Y:S01]  /*2f40*/  UIADD3 UR5, UR5, 0x1, URZ ;  /* 0x0000000105057890 */ /* 0x000fe2000fffe03f */
[----:B---3--:R-:W-:Y:S01]  /*2f50*/  IMAD.U32 R0, RZ, RZ, UR7 ;  /* 0x00000007ff007e24 */ /* 0x008fe2000f8e00ff */
[----:B------:R-:W-:Y:S02]  /*2f60*/  UIADD3 UR7, UR7, -0x1, URZ ;  /* 0xffffffff07077890 */ /* 0x000fe4000fffe03f */
[----:B------:R-:W-:Y:S02]  /*2f70*/  UISETP.NE.AND UP0, UPT, UR5, 0x2, UPT ;  /* 0x000000020500788c */ /* 0x000fe4000bf05270 */
[----:B------:R-:W-:Y:S02]  /*2f80*/  ISETP.GT.AND P1, PT, R0, UR40, PT ;  /* 0x0000002800007c0c */ /* 0x000fe4000bf24270 */
[----:B------:R-:W-:Y:S02]  /*2f90*/  USEL UR10, URZ, 0x1, UP0 ;  /* 0x000000013f0a7887 */ /* 0x000fe40008000000 */
[----:B------:R-:W-:-:S02]  /*2fa0*/  USEL UR5, UR5, URZ, UP0 ;  /* 0x0000003f05057287 */ /* 0x000fc40008000000 */
[----:B------:R-:W-:Y:S01]  /*2fb0*/  ULOP3.LUT UR4, UR4, UR10, URZ, 0x3c, !UPT ;  /* 0x0000000a04047292 */ /* 0x000fe2000f8e3c3f */
[----:B01----:R-:W-:Y:S11]  /*2fc0*/  @!P0 BRA `(.L_x_24) ;  /* 0x0000000000048947 */ /* 0x003ff60003800000 */
[----:B------:R-:W-:Y:S01]  /*2fd0*/  BPT.TRAP 0x1 ;  /* 0x000000040000795c */ /* 0x000fe20000300000 */
.L_x_24:
[----:B------:R-:W-:Y:S01]  /*2fe0*/  ULEA UR26, UR5, UR41, 0x3 ;  /* 0x00000029051a7291 */ /* 0x000fe2000f8e183f */
[----:B--2---:R-:W-:-:S05]  /*2ff0*/  IMAD.U32 R9, RZ, RZ, UR4 ;  /* 0x00000004ff097e24 */ /* 0x004fca000f8e00ff */
[----:B------:R-:W-:-:S04]  /*3000*/  SHF.L.U32 R9, R9, 0x1f, RZ ;  /* 0x0000001f09097819 */ /* 0x000fc800000006ff */
[----:B------:R2:W3:Y:S01]  /*3010*/  SYNCS.PHASECHK.TRANS64.TRYWAIT P2, [UR26+0x22830], R9 ;  /* 0x02283009ff0075a7 */ /* 0x0004e2000804015a */
[----:B------:R-:W-:Y:S05]  /*3020*/  @!P0 BRA `(.L_x_25) ;  /* 0x0000000000048947 */ /* 0x000fea0003800000 */
[----:B------:R-:W-:Y:S01]  /*3030*/  BPT.TRAP 0x1 ;  /* 0x000000040000795c */ /* 0x000fe20000300000 */
.L_x_25:
[----:B---3--:R-:W-:Y:S05]  /*3040*/  @P2 BRA `(.L_x_26) ;  /* 0x0000000000082947 */ /* 0x008fea0003800000 */
[----:B------:R-:W3:Y:S02]  /*3050*/  SYNCS.PHASECHK.TRANS64.TRYWAIT P2, [UR26+0x22830], R9 ;  /* 0x02283009ff0075a7 */ /* 0x000ee4000804015a */
[----:B---3--:R-:W-:Y:S05]  /*3060*/  @!P2 BRA `(.L_x_27) ;  /* 0x0000008000a4a947 */ /* 0x008fea0003800000 */
.L_x_26:
[----:B------:R-:W-:Y:S01]  /*3070*/  UIMAD UR10, UR5, 0x300, UR6 ;  /* 0x00000300050a78a4 */ /* 0x000fe2000f8e0206 */
[----:B------:R-:W-:Y:S01]  /*3080*/  WARPGROUP.ARRIVE ;  /* 0x00000000000079c5 */ /* 0x000fe20000000000 */
[----:B------:R-:W-:Y:S01]  /*3090*/  UMOV UR11, 0x40000040 ;  /* 0x40000040000b7882 */ /* 0x000fe20000000000 */
[----:B------:R-:W-:Y:S01]  /*30a0*/  UMOV UR15, 0x40000040 ;  /* 0x40000040000f7882 */ /* 0x000fe20000000000 */
[----:B------:R-:W-:Y:S01]  /*30b0*/  UIADD3 UR14, UR10, 0x2, URZ ;  /* 0x000000020a0e7890 */ /* 0x000fe2000fffe03f */
[----:B---3--:R-:W-:Y:S01]  /*30c0*/  IADD3 R0, -R2, 0xb, RZ ;  /* 0x0000000b02007810 */ /* 0x008fe20007ffe1ff */
[----:B------:R-:W-:Y:S01]  /*30d0*/  UIADD3 UR18, UR10, 0x4, URZ ;  /* 0x000000040a127890 */ /* 0x000fe2000fffe03f */
[----:B------:R-:W-:Y:S02]  /*30e0*/  UMOV UR19, 0x40000040 ;  /* 0x4000004000137882 */ /* 0x000fe40000000000 */
[----:B------:R-:W-:Y:S01]  /*30f0*/  HGMMA.64x96x16.F32 R152, gdesc[UR8], RZ, !UPT, gsb0 ;  /* 0x01600000089879f0 */ /* 0x000fe2000c0008ff */
[----:B------:R-:W-:Y:S01]  /*3100*/  UIADD3 UR22, UR10, 0x6, URZ ;  /* 0x000000060a167890 */ /* 0x000fe2000fffe03f */
[----:B------:R-:W-:Y:S01]  /*3110*/  UMOV UR23, 0x40000040 ;  /* 0x4000004000177882 */ /* 0x000fe20000000000 */
[----:B------:R-:W-:-:S02]  /*3120*/  WARPGROUP.DEPBAR.LE gsb0, 0x0 ;  /* 0x00008000000079c5 */ /* 0x000fc40000010000 */
        /* <DEDUP_REMOVED lines=10> */
[----:B------:R-:W-:Y:S05]  /*31d0*/  @!P0 BRA `(.L_x_28) ;  /* 0x0000000000048947 */ /* 0x000fea0003800000 */
[----:B------:R-:W-:Y:S01]  /*31e0*/  BPT.TRAP 0x1 ;  /* 0x000000040000795c */ /* 0x000fe20000300000 */
.L_x_28:
[----:B------:R-:W-:Y:S01]  /*31f0*/  FMNMX.FTZ R4, R152, R11, !PT ;  /* 0x0000000b98047209 */ /* 0x000fe20007810000 */
[----:B------:R-:W-:Y:S01]  /*3200*/  UMOV UR10, UR27 ;  /* 0x0000001b000a7c82 */ /* 0x000fe20008000000 */
[----:B------:R-:W-:Y:S01]  /*3210*/  FMNMX.FTZ R10, R154, R200, !PT ;  /* 0x000000c89a0a7209 */ /* 0x000fe20007810000 */
[----:B------:R-:W-:Y:S01]  /*3220*/  UIADD3 UR11, UR26, 0x22840, URZ ;  /* 0x000228401a0b7890 */ /* 0x000fe2000fffe03f */
[----:B------:R-:W-:-:S03]  /*3230*/  FMNMX.FTZ R5, R153, R4, !PT ;  /* 0x0000000499057209 */ /* 0x000fc60007810000 */
[----:B------:R-:W-:Y:S01]  /*3240*/  UPRMT UR11, UR25, 0x654, UR11 ;  /* 0x00000654190b7896 */ /* 0x000fe2000800000b */
[----:B------:R-:W-:-:S04]  /*3250*/  FMNMX.FTZ R4, R156, R5, !PT ;  /* 0x000000059c047209 */ /* 0x000fc80007810000 */
[----:B------:R-:W-:-:S04]  /*3260*/  FMNMX.FTZ R5, R157, R4, !PT ;  /* 0x000000049d057209 */ /* 0x000fc80007810000 */
[----:B------:R-:W-:Y:S01]  /*3270*/  FMNMX.FTZ R4, R160, R5, !PT ;  /* 0x00000005a0047209 */ /* 0x000fe20007810000 */
[----:B------:R-:W-:Y:S03]  /*3280*/  SYNCS.ARRIVE.TRANS64.RED.A1T0 RZ, [UR11], RZ ;  /* 0x000000ffffff79a7 */ /* 0x000fe6000810040b */
[----:B------:R-:W-:-:S04]  /*3290*/  FMNMX.FTZ R5, R161, R4, !PT ;  /* 0x00000004a1057209 */ /* 0x000fc80007810000 */
        /* <DEDUP_REMOVED lines=17> */
[----:B------:R-:W-:-:S05]  /*33b0*/  FMNMX.FTZ R5, R197, R4, !PT ;  /* 0x00000004c5057209 */ /* 0x000fca0007810000 */
[----:B------:R-:W4:Y:S02]  /*33c0*/  SHFL.BFLY PT, R4, R5, 0x2, 0x1f ;  /* 0x0c401f0005047f89 */ /* 0x000f2400000e0000 */
[----:B----4-:R-:W-:Y:S02]  /*33d0*/  FMNMX.FTZ R12, R5, R4, !PT ;  /* 0x00000004050c7209 */ /* 0x010fe40007810000 */
[----:B------:R-:W-:-:S03]  /*33e0*/  FMNMX.FTZ R5, R155, R10, !PT ;  /* 0x0000000a9b057209 */ /* 0x000fc60007810000 */
[----:B------:R-:W4:Y:S01]  /*33f0*/  SHFL.BFLY PT, R13, R12, 0x1, 0x1f ;  /* 0x0c201f000c0d7f89 */ /* 0x000f2200000e0000 */
[----:B------:R-:W-:-:S04]  /*3400*/  FMNMX.FTZ R10, R158, R5, !PT ;  /* 0x000000059e0a7209 */ /* 0x000fc80007810000 */
[----:B------:R-:W-:-:S04]  /*3410*/  FMNMX.FTZ R5, R159, R10, !PT ;  /* 0x0000000a9f057209 */ /* 0x000fc80007810000 */
[----:B------:R-:W-:-:S04]  /*3420*/  FMNMX.FTZ R10, R162, R5, !PT ;  /* 0x00000005a20a7209 */ /* 0x000fc80007810000 */
[----:B------:R-:W-:-:S04]  /*3430*/  FMNMX.FTZ R5, R163, R10, !PT ;  /* 0x0000000aa3057209 */ /* 0x000fc80007810000 */
[----:B------:R-:W-:-:S04]  /*3440*/  FMNMX.FTZ R10, R166, R5, !PT ;  /* 0x00000005a60a7209 */ /* 0x000fc80007810000 */
[----:B------:R-:W-:Y:S02]  /*3450*/  FMNMX.FTZ R5, R167, R10, !PT ;  /* 0x0000000aa7057209 */ /* 0x000fe40007810000 */
[----:B----4-:R-:W-:Y:S02]  /*3460*/  FMNMX.FTZ R4, R12, R13, !PT ;  /* 0x0000000d0c047209 */ /* 0x010fe40007810000 */
[----:B------:R-:W-:-:S03]  /*3470*/  FMNMX.FTZ R10, R170, R5, !PT ;  /* 0x00000005aa0a7209 */ /* 0x000fc60007810000 */
[C---:B------:R-:W-:Y:S01]  /*3480*/  FMUL.FTZ R202, R4.reuse, UR10 ;  /* 0x0000000a04ca7c20 */ /* 0x040fe20008410000 */
[----:B------:R-:W-:Y:S01]  /*3490*/  FMNMX.FTZ R5, R171, R10, !PT ;  /* 0x0000000aab057209 */ /* 0x000fe20007810000 */
[----:B01----:R-:W-:Y:S02]  /*34a0*/  FADD.FTZ R8, -R4, R11 ;  /* 0x0000000b04087221 */ /* 0x003fe40000010100 */
[--C-:B------:R-:W-:Y:S01]  /*34b0*/  FFMA.FTZ R17, R161, UR10, -R202.reuse ;  /* 0x0000000aa1117c23 */ /* 0x100fe200080108ca */
[----:B------:R-:W-:Y:S01]  /*34c0*/  FMNMX.FTZ R10, R174, R5, !PT ;  /* 0x00000005ae0a7209 */ /* 0x000fe20007810000 */
[--C-:B------:R-:W-:Y:S01]  /*34d0*/  FFMA.FTZ R22, R153, UR10, -R202.reuse ;  /* 0x0000000a99167c23 */ /* 0x100fe200080108ca */
[--C-:B------:R-:W-:Y:S01]  /*34e0*/  FFMA.FTZ R153, R177, UR10, -R202.reuse ;  /* 0x0000000ab1997c23 */ /* 0x100fe200080108ca */
[----:B------:R-:W-:Y:S01]  /*34f0*/  FMUL.FTZ R8, R8, UR10 ;  /* 0x0000000a08087c20 */ /* 0x000fe20008410000 */
        /* <DEDUP_REMOVED lines=21> */
[----:B------:R-:W1:Y:S01]  /*3650*/  MUFU.EX2 R22, R22 ;  /* 0x0000001600167308 */ /* 0x000e620000000800 */
[--C-:B------:R-:W-:Y:S01]  /*3660*/  FFMA.FTZ R21, R181, UR10, -R202.reuse ;  /* 0x0000000ab5157c23 */ /* 0x100fe200080108ca */
[--C-:B------:R-:W-:Y:S01]  /*3670*/  FFMA.FTZ R23, R185, UR10, -R202.reuse ;  /* 0x0000000ab9177c23 */ /* 0x100fe200080108ca */
[----:B------:R-:W-:Y:S01]  /*3680*/  FMNMX.FTZ R5, R187, R10, !PT ;  /* 0x0000000abb057209 */ /* 0x000fe20007810000 */
[--C-:B------:R-:W-:Y:S01]  /*3690*/  FFMA.FTZ R11, R188, UR10, -R202.reuse ;  /* 0x0000000abc0b7c23 */ /* 0x100fe200080108ca */
[--C-:B------:R-:W-:Y:S01]  /*36a0*/  FFMA.FTZ R18, R189, UR10, -R202.reuse ;  /* 0x0000000abd127c23 */ /* 0x100fe200080108ca */
[--C-:B------:R-:W-:Y:S01]  /*36b0*/  FFMA.FTZ R172, R192, UR10, -R202.reuse ;  /* 0x0000000ac0ac7c23 */ /* 0x100fe200080108ca */
[----:B------:R-:W-:Y:S01]  /*36c0*/  FMNMX.FTZ R10, R190, R5, !PT ;  /* 0x00000005be0a7209 */ /* 0x000fe20007810000 */
[----:B------:R-:W4:Y:S01]  /*36d0*/  MUFU.EX2 R20, R20 ;  /* 0x0000001400147308 */ /* 0x000f220000000800 */
[----:B0-----:R-:W-:Y:S01]  /*36e0*/  FFMA.FTZ R7, R8, R7, R15 ;  /* 0x0000000708077223 */ /* 0x001fe2000001000f */
[--C-:B------:R-:W-:Y:S01]  /*36f0*/  FFMA.FTZ R173, R193, UR10, -R202.reuse ;  /* 0x0000000ac1ad7c23 */ /* 0x100fe200080108ca */
[----:B------:R-:W-:Y:S01]  /*3700*/  FMNMX.FTZ R5, R191, R10, !PT ;  /* 0x0000000abf057209 */ /* 0x000fe20007810000 */
[--C-:B------:R-:W-:Y:S01]  /*3710*/  FFMA.FTZ R196, R196, UR10, -R202.reuse ;  /* 0x0000000ac4c47c23 */ /* 0x100fe200080108ca */
[----:B------:R-:W-:Y:S01]  /*3720*/  FFMA.FTZ R181, R197, UR10, -R202 ;  /* 0x0000000ac5b57c23 */ /* 0x000fe200080108ca */
[-C--:B------:R-:W-:Y:S01]  /*3730*/  FMUL.FTZ R24, R24, R8.reuse ;  /* 0x0000000818187220 */ /* 0x080fe20000410000 */
[----:B------:R-:W-:Y:S01]  /*3740*/  FMNMX.FTZ R10, R194, R5, !PT ;  /* 0x00000005c20a7209 */ /* 0x000fe20007810000 */
[----:B------:R-:W0:Y:S01]  /*3750*/  MUFU.EX2 R201, R201 ;  /* 0x000000c900c97308 */ /* 0x000e220000000800 */
[----:B-1----:R-:W-:Y:S01]  /*3760*/  FADD.FTZ R7, R22, R7 ;  /* 0x0000000716077221 */ /* 0x002fe20000010000 */
[----:B------:R-:W-:Y:S01]  /*3770*/  FMUL.FTZ R25, R25, R8 ;  /* 0x0000000819197220 */ /* 0x000fe20000410000 */
[----:B------:R-:W-:Y:S01]  /*3780*/  FMNMX.FTZ R5, R195, R10, !PT ;  /* 0x0000000ac3057209 */ /* 0x000fe20007810000 */
[-C--:B------:R-:W-:Y:S01]  /*3790*/  FMUL.FTZ R28, R28, R8.reuse ;  /* 0x000000081c1c7220 */ /* 0x080fe20000410000 */
[-C--:B------:R-:W-:Y:S01]  /*37a0*/  FMUL.FTZ R29, R29, R8.reuse ;  /* 0x000000081d1d7220 */ /* 0x080fe20000410000 */
[-C--:B------:R-:W-:Y:S01]  /*37b0*/  FMUL.FTZ R32, R32, R8.reuse ;  /* 0x0000000820207220 */ /* 0x080fe20000410000 */
[----:B------:R-:W-:Y:S01]  /*37c0*/  FMNMX.FTZ R10, R198, R5, !PT ;  /* 0x00000005c60a7209 */ /* 0x000fe20007810000 */
[----:B------:R-:W-:Y:S01]  /*37d0*/  MUFU.EX2 R160, R160 ;  /* 0x000000a000a07308 */ /* 0x000fe20000000800 */
[----:B----4-:R-:W-:Y:S01]  /*37e0*/  FADD.FTZ R164, R20, R7 ;  /* 0x0000000714a47221 */ /* 0x010fe20000010000 */
[----:B------:R-:W-:Y:S01]  /*37f0*/  FMUL.FTZ R33, R33, R8 ;  /* 0x0000000821217220 */ /* 0x000fe20000410000 */
[----:B------:R-:W-:Y:S01]  /*3800*/  FMNMX.FTZ R10, R199, R10, !PT ;  /* 0x0000000ac70a7209 */ /* 0x000fe20007810000 */
[-C--:B------:R-:W-:Y:S01]  /*3810*/  FMUL.FTZ R36, R36, R8.reuse ;  /* 0x0000000824247220 */ /* 0x080fe20000410000 */
[-C--:B------:R-:W-:Y:S01]  /*3820*/  FMUL.FTZ R37, R37, R8.reuse ;  /* 0x0000000825257220 */ /* 0x080fe20000410000 */
[-C--:B------:R-:W-:Y:S01]  /*3830*/  FMUL.FTZ R40, R40, R8.reuse ;  /* 0x0000000828287220 */ /* 0x080fe20000410000 */
[-C--:B------:R-:W-:Y:S01]  /*3840*/  FMUL.FTZ R41, R41, R8.reuse ;  /* 0x0000000829297220 */ /* 0x080fe20000410000 */
[----:B------:R-:W1:Y:S01]  /*3850*/  SHFL.BFLY PT, R5, R10, 0x2, 0x1f ;  /* 0x0c401f000a057f89 */ /* 0x000e6200000e0000 */
[----:B------:R-:W-:Y:S01]  /*3860*/  MUFU.EX2 R17, R17 ;  /* 0x0000001100117308 */ /* 0x000fe20000000800 */
[-C--:B------:R-:W-:Y:S01]  /*3870*/  FMUL.FTZ R44, R44, R8.reuse ;  /* 0x000000082c2c7220 */ /* 0x080fe20000410000 */
[-C--:B------:R-:W-:Y:S01]  /*3880*/  FMUL.FTZ R45, R45, R8.reuse ;  /* 0x000000082d2d7220 */ /* 0x080fe20000410000 */
[-C--:B------:R-:W-:Y:S01]  /*3890*/  FMUL.FTZ R48, R48, R8.reuse ;  /* 0x0000000830307220 */ /* 0x080fe20000410000 */
[-C--:B------:R-:W-:Y:S01]  /*38a0*/  FMUL.FTZ R49, R49, R8.reuse ;  /* 0x0000000831317220 */ /* 0x080fe20000410000 */
[-C--:B------:R-:W-:Y:S01]  /*38b0*/  FMUL.FTZ R52, R52, R8.reuse ;  /* 0x0000000834347220 */ /* 0x080fe20000410000 */
[-C--:B------:R-:W-:Y:S01]  /*38c0*/  FMUL.FTZ R53, R53, R8.reuse ;  /* 0x0000000835357220 */ /* 0x080fe20000410000 */
[-C--:B------:R-:W-:Y:S01]  /*38d0*/  FMUL.FTZ R56, R56, R8.reuse ;  /* 0x0000000838387220 */ /* 0x080fe20000410000 */
        /* <DEDUP_REMOVED lines=15> */
[----:B-1----:R-:W-:Y:S01]  /*39d0*/  FMNMX.FTZ R161, R10, R5, !PT ;  /* 0x000000050aa17209 */ /* 0x002fe20007810000 */
[----:B------:R-:W-:Y:S01]  /*39e0*/  MUFU.EX2 R156, R156 ;  /* 0x0000009c009c7308 */ /* 0x000fe20000000800 */
[-C--:B------:R-:W-:Y:S01]  /*39f0*/  FMUL.FTZ R84, R84, R8.reuse ;  /* 0x0000000854547220 */ /* 0x080fe20000410000 */
[-C--:B------:R-:W-:Y:S01]  /*3a00*/  FMUL.FTZ R85, R85, R8.reuse ;  /* 0x0000000855557220 */ /* 0x080fe20000410000 */
[-C--:B------:R-:W-:Y:S01]  /*3a10*/  FMUL.FTZ R88, R88, R8.reuse ;  /* 0x0000000858587220 */ /* 0x080fe20000410000 */
[----:B------:R-:W1:Y:S01]  /*3a20*/  SHFL.BFLY PT, R10, R161, 0x1, 0x1f ;  /* 0x0c201f00a10a7f89 */ /* 0x000e6200000e0000 */
        /* <DEDUP_REMOVED lines=22> */
[----:B------:R-:W-:Y:S01]  /*3b90*/  FMUL.FTZ R128, R128, R8 ;  /* 0x0000000880807220 */ /* 0x000fe20000410000 */
[----:B-1----:R-:W-:Y:S01]  /*3ba0*/  FMNMX.FTZ R5, R161, R10, !PT ;  /* 0x0000000aa1057209 */ /* 0x002fe20007810000 */
[-C--:B------:R-:W-:Y:S01]  /*3bb0*/  FMUL.FTZ R129, R129, R8.reuse ;  /* 0x0000000881817220 */ /* 0x080fe20000410000 */
[-C--:B------:R-:W-:Y:S01]  /*3bc0*/  FMUL.FTZ R132, R132, R8.reuse ;  /* 0x0000000884847220 */ /* 0x080fe20000410000 */
[-C--:B------:R-:W-:Y:S01]  /*3bd0*/  FMUL.FTZ R133, R133, R8.reuse ;  /* 0x0000000885857220 */ /* 0x080fe20000410000 */
[----:B------:R-:W-:Y:S01]  /*3be0*/  MUFU.EX2 R152, R152 ;  /* 0x0000009800987308 */ /* 0x000fe20000000800 */
[----:B------:R-:W-:Y:S01]  /*3bf0*/  FADD.FTZ R161, -R5, R200 ;  /* 0x000000c805a17221 */ /* 0x000fe20000010100 */
[-C--:B------:R-:W-:Y:S01]  /*3c00*/  FMUL.FTZ R136, R136, R8.reuse ;  /* 0x0000000888887220 */ /* 0x080fe20000410000 */
[-C--:B------:R-:W-:Y:S01]  /*3c10*/  FMUL.FTZ R137, R137, R8.reuse ;  /* 0x0000000889897220 */ /* 0x080fe20000410000 */
[-C--:B------:R-:W-:Y:S01]  /*3c20*/  FMUL.FTZ R140, R140, R8.reuse ;  /* 0x000000088c8c7220 */ /* 0x080fe20000410000 */
[----:B------:R-:W-:Y:S01]  /*3c30*/  FMUL.FTZ R177, R161, UR10 ;  /* 0x0000000aa1b17c20 */ /* 0x000fe20008410000 */
[----:B------:R-:W-:Y:S01]  /*3c40*/  FMUL.FTZ R161, R5, UR10 ;  /* 0x0000000a05a17c20 */ /* 0x000fe20008410000 */
[-C--:B------:R-:W-:Y:S01]  /*3c50*/  FMUL.FTZ R141, R141, R8.reuse ;  /* 0x000000088d8d7220 */ /* 0x080fe20000410000 */
[----:B------:R-:W-:Y:S01]  /*3c60*/  MUFU.EX2 R153, R153 ;  /* 0x0000009900997308 */ /* 0x000fe20000000800 */
[-C--:B------:R-:W-:Y:S01]  /*3c70*/  FMUL.FTZ R144, R144, R8.reuse ;  /* 0x0000000890907220 */ /* 0x080fe20000410000 */
        /* <DEDUP_REMOVED lines=8> */
[--C-:B------:R-:W-:Y:S01]  /*3d00*/  FFMA.FTZ R180, R167, UR10, -R161.reuse ;  /* 0x0000000aa7b47c23 */ /* 0x100fe200080108a1 */
[--C-:B------:R-:W-:Y:S01]  /*3d10*/  FFMA.FTZ R169, R170, UR10, -R161.reuse ;  /* 0x0000000aaaa97c23 */ /* 0x100fe200080108a1 */
[--C-:B------:R-:W-:Y:S01]  /*3d20*/  FFMA.FTZ R170, R174, UR10, -R161.reuse ;  /* 0x0000000aaeaa7c23 */ /* 0x100fe200080108a1 */
[--C-:B------:R-:W-:Y:S01]  /*3d30*/  FFMA.FTZ R174, R179, UR10, -R161.reuse ;  /* 0x0000000ab3ae7c23 */ /* 0x100fe200080108a1 */
[----:B0-----:R-:W-:Y:S01]  /*3d40*/  FADD.FTZ R179, R201, R164 ;  /* 0x000000a4c9b37221 */ /* 0x001fe20000010000 */
[--C-:B------:R-:W-:Y:S01]  /*3d50*/  FFMA.FTZ R184, R171, UR10, -R161.reuse ;  /* 0x0000000aabb87c23 */ /* 0x100fe200080108a1 */
[----:B------:R-:W0:Y:S01]  /*3d60*/  MUFU.EX2 R154, R154 ;  /* 0x0000009a009a7308 */ /* 0x000e220000000800 */
[--C-:B------:R-:W-:Y:S01]  /*3d70*/  FFMA.FTZ R175, R175, UR10, -R161.reuse ;  /* 0x0000000aafaf7c23 */ /* 0x100fe200080108a1 */
[--C-:B------:R-:W-:Y:S01]  /*3d80*/  FFMA.FTZ R171, R178, UR10, -R161.reuse ;  /* 0x0000000ab2ab7c23 */ /* 0x100fe200080108a1 */
[--C-:B------:R-:W-:Y:S01]  /*3d90*/  FFMA.FTZ R7, R183, UR10, -R161.reuse ;  /* 0x0000000ab7077c23 */ /* 0x100fe200080108a1 */
[--C-:B------:R-:W-:Y:S01]  /*3da0*/  FFMA.FTZ R182, R182, UR10, -R161.reuse ;  /* 0x0000000ab6b67c23 */ /* 0x100fe200080108a1 */
[--C-:B------:R-:W-:Y:S01]  /*3db0*/  FFMA.FTZ R178, R186, UR10, -R161.reuse ;  /* 0x0000000abab27c23 */ /* 0x100fe200080108a1 */
[--C-:B------:R-:W-:Y:S01]  /*3dc0*/  FFMA.FTZ R190, R190, UR10, -R161.reuse ;  /* 0x0000000abebe7c23 */ /* 0x100fe200080108a1 */
[--C-:B------:R-:W-:Y:S01]  /*3dd0*/  FFMA.FTZ R191, R191, UR10, -R161.reuse ;  /* 0x0000000abfbf7c23 */ /* 0x100fe200080108a1 */
[----:B------:R-:W1:Y:S01]  /*3de0*/  MUFU.EX2 R165, R165 ;  /* 0x000000a500a57308 */ /* 0x000e620000000800 */
[--C-:B------:R-:W-:Y:S01]  /*3df0*/  FFMA.FTZ R194, R194, UR10, -R161.reuse ;  /* 0x0000000ac2c27c23 */ /* 0x100fe200080108a1 */
[--C-:B------:R-:W-:Y:S01]  /*3e00*/  FFMA.FTZ R195, R195, UR10, -R161.reuse ;  /* 0x0000000ac3c37c23 */ /* 0x100fe200080108a1 */
[--C-:B------:R-:W-:Y:S01]  /*3e10*/  FFMA.FTZ R198, R198, UR10, -R161.reuse ;  /* 0x0000000ac6c67c23 */ /* 0x100fe200080108a1 */
[----:B------:R-:W-:Y:S01]  /*3e20*/  FFMA.FTZ R199, R199, UR10, -R161 ;  /* 0x0000000ac7c77c23 */ /* 0x000fe200080108a1 */
[-C--:B------:R-:W-:Y:S01]  /*3e30*/  FMUL.FTZ R145, R145, R8.reuse ;  /* 0x0000000891917220 */ /* 0x080fe20000410000 */
[-C--:B------:R-:W-:Y:S01]  /*3e40*/  FMUL.FTZ R148, R148, R8.reuse ;  /* 0x0000000894947220 */ /* 0x080fe20000410000 */
[----:B------:R-:W-:Y:S01]  /*3e50*/  FMUL.FTZ R149, R149, R8 ;  /* 0x0000000895957220 */ /* 0x000fe20000410000 */
[----:B------:R-:W4:Y:S01]  /*3e60*/  MUFU.EX2 R155, R155 ;  /* 0x0000009b009b7308 */ /* 0x000f220000000800 */
[----:B0-----:R-:W-:Y:S01]  /*3e70*/  FFMA.FTZ R162, R177, R6, R154 ;  /* 0x00000006b1a27223 */ /* 0x001fe2000001009a */
[-C--:B------:R-:W-:Y:S01]  /*3e80*/  FMUL.FTZ R26, R26, R177.reuse ;  /* 0x000000b11a1a7220 */ /* 0x080fe20000410000 */
[-C--:B------:R-:W-:Y:S01]  /*3e90*/  FMUL.FTZ R27, R27, R177.reuse ;  /* 0x000000b11b1b7220 */ /* 0x080fe20000410000 */
[-C--:B------:R-:W-:Y:S01]  /*3ea0*/  FMUL.FTZ R30, R30, R177.reuse ;  /* 0x000000b11e1e7220 */ /* 0x080fe20000410000 */
[-C--:B------:R-:W-:Y:S01]  /*3eb0*/  FMUL.FTZ R31, R31, R177.reuse ;  /* 0x000000b11f1f7220 */ /* 0x080fe20000410000 */
[-C--:B------:R-:W-:Y:S01]  /*3ec0*/  FMUL.FTZ R34, R34, R177.reuse ;  /* 0x000000b122227220 */ /* 0x080fe20000410000 */
[-C--:B------:R-:W-:Y:S01]  /*3ed0*/  FMUL.FTZ R35, R35, R177.reuse ;  /* 0x000000b123237220 */ /* 0x080fe20000410000 */
[----:B------:R-:W0:Y:S01]  /*3ee0*/  MUFU.EX2 R176, R176 ;  /* 0x000000b000b07308 */ /* 0x000e220000000800 */
[C---:B-1----:R-:W-:Y:S01]  /*3ef0*/  FADD.FTZ R162, R165.reuse, R162 ;  /* 0x000000a2a5a27221 */ /* 0x042fe20000010000 */
[----:B------:R-:W-:Y:S01]  /*3f00*/  F2FP.F16.F32.PACK_AB R165, R165, R154 ;  /* 0x0000009aa5a5723e */ /* 0x000fe200000000ff */
[-C--:B------:R-:W-:Y:S01]  /*3f10*/  FMUL.FTZ R38, R38, R177.reuse ;  /* 0x000000b126267220 */ /* 0x080fe20000410000 */
[-C--:B------:R-:W-:Y:S01]  /*3f20*/  FMUL.FTZ R39, R39, R177.reuse ;  /* 0x000000b127277220 */ /* 0x080fe20000410000 */
[-C--:B------:R-:W-:Y:S01]  /*3f30*/  FMUL.FTZ R42, R42, R177.reuse ;  /* 0x000000b12a2a7220 */ /* 0x080fe20000410000 */
[-C--:B------:R-:W-:Y:S01]  /*3f40*/  FMUL.FTZ R43, R43, R177.reuse ;  /* 0x000000b12b2b7220 */ /* 0x080fe20000410000 */
[-C--:B------:R-:W-:Y:S01]  /*3f50*/  FMUL.FTZ R46, R46, R177.reuse ;  /* 0x000000b12e2e7220 */ /* 0x080fe20000410000 */
[----:B------:R-:W1:Y:S01]  /*3f60*/  MUFU.EX2 R158, R158 ;  /* 0x0000009e009e7308 */ /* 0x000e620000000800 */
[----:B----4-:R-:W-:Y:S01]  /*3f70*/  FADD.FTZ R167, R155, R162 ;  /* 0x000000a29ba77221 */ /* 0x010fe20000010000 */
[----:B------:R-:W-:Y:S01]  /*3f80*/  FADD.FTZ R162, R160, R179 ;  /* 0x000000b3a0a27221 */ /* 0x000fe20000010000 */
[----:B------:R-:W-:Y:S01]  /*3f90*/  FFMA.FTZ R179, R187, UR10, -R161 ;  /* 0x0000000abbb37c23 */ /* 0x000fe200080108a1 */
[----:B------:R-:W-:Y:S01]  /*3fa0*/  F2FP.F16.F32.PACK_AB R160, R17, R160 ;  /* 0x000000a011a0723e */ /* 0x000fe200000000ff */
[-C--:B------:R-:W-:Y:S01]  /*3fb0*/  FMUL.FTZ R47, R47, R177.reuse ;  /* 0x000000b12f2f7220 */ /* 0x080fe20000410000 */
[-C--:B------:R-:W-:Y:S01]  /*3fc0*/  FMUL.FTZ R50, R50, R177.reuse ;  /* 0x000000b132327220 */ /* 0x080fe20000410000 */
[-C--:B------:R-:W-:Y:S01]  /*3fd0*/  FMUL.FTZ R51, R51, R177.reuse ;  /* 0x000000b133337220 */ /* 0x080fe20000410000 */
[----:B------:R-:W4:Y:S01]  /*3fe0*/  MUFU.EX2 R159, R159 ;  /* 0x0000009f009f7308 */ /* 0x000f220000000800 */
[----:B0-----:R-:W-:Y:S01]  /*3ff0*/  FADD.FTZ R167, R176, R167 ;  /* 0x000000a7b0a77221 */ /* 0x001fe20000010000 */
[-C--:B------:R-:W-:Y:S01]  /*4000*/  FMUL.FTZ R54, R54, R177.reuse ;  /* 0x000000b136367220 */ /* 0x080fe20000410000 */
[-C--:B------:R-:W-:Y:S01]  /*4010*/  FMUL.FTZ R55, R55, R177.reuse ;  /* 0x000000b137377220 */ /* 0x080fe20000410000 */
[-C--:B------:R-:W-:Y:S01]  /*4020*/  FMUL.FTZ R58, R58, R177.reuse ;  /* 0x000000b13a3a7220 */ /* 0x080fe20000410000 */
[-C--:B------:R-:W-:Y:S01]  /*4030*/  FMUL.FTZ R59, R59, R177.reuse ;  /* 0x000000b13b3b7220 */ /* 0x080fe20000410000 */
[-C--:B------:R-:W-:Y:S01]  /*4040*/  FMUL.FTZ R62, R62, R177.reuse ;  /* 0x000000b13e3e7220 */ /* 0x080fe20000410000 */
[-C--:B------:R-:W-:Y:S01]  /*4050*/  FMUL.FTZ R63, R63, R177.reuse ;  /* 0x000000b13f3f7220 */ /* 0x080fe20000410000 */
[----:B------:R-:W0:Y:S01]  /*4060*/  MUFU.EX2 R163, R163 ;  /* 0x000000a300a37308 */ /* 0x000e220000000800 */
[----:B-1----:R-:W-:Y:S01]  /*4070*/  FADD.FTZ R164, R158, R167 ;  /* 0x000000a79ea47221 */ /* 0x002fe20000010000 */
[----:B------:R-:W-:Y:S01]  /*4080*/  FADD.FTZ R167, R17, R162 ;  /* 0x000000a211a77221 */ /* 0x000fe20000010000 */
[-C--:B------:R-:W-:Y:S01]  /*4090*/  FMUL.FTZ R66, R66, R177.reuse ;  /* 0x000000b142427220 */ /* 0x080fe20000410000 */
[-C--:B------:R-:W-:Y:S01]  /*40a0*/  FMUL.FTZ R67, R67, R177.reuse ;  /* 0x000000b143437220 */ /* 0x080fe20000410000 */
[-C--:B------:R-:W-:Y:S01]  /*40b0*/  FMUL.FTZ R70, R70, R177.reuse ;  /* 0x000000b146467220 */ /* 0x080fe20000410000 */
[----:B------:R-:W-:Y:S01]  /*40c0*/  FADD.FTZ R162, R14, R167 ;  /* 0x000000a70ea27221 */ /* 0x000fe20000010000 */
[-C--:B------:R-:W-:Y:S01]  /*40d0*/  FMUL.FTZ R71, R71, R177.reuse ;  /* 0x000000b147477220 */ /* 0x080fe20000410000 */
[----:B------:R-:W1:Y:S01]  /*40e0*/  MUFU.EX2 R180, R180 ;  /* 0x000000b400b47308 */ /* 0x000e620000000800 */
[----:B----4-:R-:W-:Y:S01]  /*40f0*/  FADD.FTZ R164, R159, R164 ;  /* 0x000000a49fa47221 */ /* 0x010fe20000010000 */
[----:B------:R-:W-:Y:S01]  /*4100*/  FADD.FTZ R183, R157, R162 ;  /* 0x000000a29db77221 */ /* 0x000fe20000010000 */
[-C--:B------:R-:W-:Y:S01]  /*4110*/  FMUL.FTZ R74, R74, R177.reuse ;  /* 0x000000b14a4a7220 */ /* 0x080fe20000410000 */
[-C--:B------:R-:W-:Y:S01]  /*4120*/  FMUL.FTZ R75, R75, R177.reuse ;  /* 0x000000b14b4b7220 */ /* 0x080fe20000410000 */
[----:B------:R-:W-:Y:S01]  /*4130*/  FMUL.FTZ R78, R78, R177 ;  /* 0x000000b14e4e7220 */ /* 0x000fe20000410000 */
[----:B------:R-:W-:Y:S01]  /*4140*/  FADD.FTZ R166, R156, R183 ;  /* 0x000000b79ca67221 */ /* 0x000fe20000010000 */
[----:B------:R-:W-:Y:S01]  /*4150*/  F2FP.F16.F32.PACK_AB R156, R19, R156 ;  /* 0x0000009c139c723e */ /* 0x000fe200000000ff */
[----:B------:R-:W4:Y:S01]  /*4160*/  MUFU.EX2 R169, R169 ;  /* 0x000000a900a97308 */ /* 0x000f220000000800 */
[----:B0-----:R-:W-:Y:S01]  /*4170*/  FADD.FTZ R167, R163, R164 ;  /* 0x000000a4a3a77221 */ /* 0x001fe20000010000 */
[----:B------:R-:W-:Y:S01]  /*4180*/  F2FP.F16.F32.PACK_AB R164, R22, R15 ;  /* 0x0000000f16a4723e */ /* 0x000fe200000000ff */
[----:B------:R-:W-:Y:S01]  /*4190*/  FADD.FTZ R22, R19, R166 ;  /* 0x000000a613167221 */ /* 0x000fe20000010000 */
[----:B------:R-:W-:Y:S01]  /*41a0*/  F2FP.F16.F32.PACK_AB R166, R201, R20 ;  /* 0x00000014c9a6723e */ /* 0x000fe200000000ff */
[-C--:B------:R-:W-:Y:S01]  /*41b0*/  FMUL.FTZ R79, R79, R177.reuse ;  /* 0x000000b14f4f7220 */ /* 0x080fe20000410000 */
[----:B------:R-:W-:Y:S01]  /*41c0*/  FMUL.FTZ R82, R82, R177 ;  /* 0x000000b152527220 */ /* 0x000fe20000410000 */
[----:B------:R-:W-:Y:S01]  /*41d0*/  FADD.FTZ R183, R13, R22 ;  /* 0x000000160db77221 */ /* 0x000fe20000010000 */
[----:B------:R-:W0:Y:S01]  /*41e0*/  MUFU.EX2 R184, R184 ;  /* 0x000000b800b87308 */ /* 0x000e220000000800 */
[----:B-1----:R-:W-:Y:S01]  /*41f0*/  FADD.FTZ R162, R180, R167 ;  /* 0x000000a7b4a27221 */ /* 0x002fe20000010000 */
[----:B------:R-:W-:Y:S01]  /*4200*/  F2FP.F16.F32.PACK_AB R167, R176, R155 ;  /* 0x0000009bb0a7723e */ /* 0x000fe200000000ff */
[----:B------:R-:W-:Y:S01]  /*4210*/  FADD.FTZ R183, R16, R183 ;  /* 0x000000b710b77221 */ /* 0x000fe20000010000 */
[----:B------:R-:W-:Y:S01]  /*4220*/  F2FP.F16.F32.PACK_AB R163, R180, R163 ;  /* 0x000000a3b4a3723e */ /* 0x000fe200000000ff */
[-C--:B------:R-:W-:Y:S01]  /*4230*/  FMUL.FTZ R83, R83, R177.reuse ;  /* 0x000000b153537220 */ /* 0x080fe20000410000 */
[-C--:B------:R-:W-:Y:S01]  /*4240*/  FMUL.FTZ R86, R86, R177.reuse ;  /* 0x000000b156567220 */ /* 0x080fe20000410000 */
[----:B------:R-:W-:Y:S01]  /*4250*/  FADD.FTZ R154, R152, R183 ;  /* 0x000000b7989a7221 */ /* 0x000fe20000010000 */
[----:B------:R-:W1:Y:S01]  /*4260*/  MUFU.EX2 R170, R170 ;  /* 0x000000aa00aa7308 */ /* 0x000e620000000800 */
[----:B----4-:R-:W-:Y:S01]  /*4270*/  FADD.FTZ R161, R169, R162 ;  /* 0x000000a2a9a17221 */ /* 0x010fe20000010000 */
[----:B------:R-:W-:Y:S01]  /*4280*/  F2FP.F16.F32.PACK_AB R162, R157, R14 ;  /* 0x0000000e9da2723e */ /* 0x000fe200000000ff */
[C---:B------:R-:W-:Y:S01]  /*4290*/  FADD.FTZ R155, R153.reuse, R154 ;  /* 0x0000009a999b7221 */ /* 0x040fe20000010000 */
[----:B------:R-:W-:Y:S01]  /*42a0*/  F2FP.F16.F32.PACK_AB R152, R153, R152 ;  /* 0x000000989998723e */ /* 0x000fe200000000ff */
[-C--:B------:R-:W-:Y:S01]  /*42b0*/  FMUL.FTZ R87, R87, R177.reuse ;  /* 0x000000b157577220 */ /* 0x080fe20000410000 */
[-C--:B------:R-:W-:Y:S01]  /*42c0*/  FMUL.FTZ R90, R90, R177.reuse ;  /* 0x000000b15a5a7220 */ /* 0x080fe20000410000 */
[----:B------:R-:W-:Y:S01]  /*42d0*/  FMUL.FTZ R91, R91, R177 ;  /* 0x000000b15b5b7220 */ /* 0x000fe20000410000 */
[----:B------:R-:W4:Y:S01]  /*42e0*/  MUFU.EX2 R175, R175 ;  /* 0x000000af00af7308 */ /* 0x000f220000000800 */
[C---:B0-----:R-:W-:Y:S01]  /*42f0*/  FADD.FTZ R161, R184.reuse, R161 ;  /* 0x000000a1b8a17221 */ /* 0x041fe20000010000 */
[----:B------:R-:W-:Y:S01]  /*4300*/  F2FP.F16.F32.PACK_AB R157, R184, R169 ;  /* 0x000000a9b89d723e */ /* 0x000fe200000000ff */
[-C--:B------:R-:W-:Y:S01]  /*4310*/  FMUL.FTZ R94, R94, R177.reuse ;  /* 0x000000b15e5e7220 */ /* 0x080fe20000410000 */
[-C--:B------:R-:W-:Y:S01]  /*4320*/  FMUL.FTZ R95, R95, R177.reuse ;  /* 0x000000b15f5f7220 */ /* 0x080fe20000410000 */
[-C--:B------:R-:W-:Y:S01]  /*4330*/  FMUL.FTZ R98, R98, R177.reuse ;  /* 0x000000b162627220 */ /* 0x080fe20000410000 */
[-C--:B------:R-:W-:Y:S01]  /*4340*/  FMUL.FTZ R99, R99, R177.reuse ;  /* 0x000000b163637220 */ /* 0x080fe20000410000 */
[-C--:B------:R-:W-:Y:S01]  /*4350*/  FMUL.FTZ R102, R102, R177.reuse ;  /* 0x000000b166667220 */ /* 0x080fe20000410000 */
[----:B------:R-:W0:Y:S01]  /*4360*/  MUFU.EX2 R171, R171 ;  /* 0x000000ab00ab7308 */ /* 0x000e220000000800 */
[----:B-1----:R-:W-:Y:S01]  /*4370*/  FADD.FTZ R22, R170, R161 ;  /* 0x000000a1aa167221 */ /* 0x002fe20000010000 */
[----:B------:R-:W-:Y:S01]  /*4380*/  F2FP.F16.F32.PACK_AB R161, R159, R158 ;  /* 0x0000009e9fa1723e */ /* 0x000fe200000000ff */
[----:B------:R-:W-:Y:S01]  /*4390*/  FMUL.FTZ R103, R103, R177 ;  /* 0x000000b167677220 */ /* 0x000fe20000410000 */
[----:B------:R-:W-:Y:S01]  /*43a0*/  F2FP.F16.F32.PACK_AB R158, R16, R13 ;  /* 0x0000000d109e723e */ /* 0x000fe200000000ff */
[-C--:B------:R-:W-:Y:S01]  /*43b0*/  FMUL.FTZ R106, R106, R177.reuse ;  /* 0x000000b16a6a7220 */ /* 0x080fe20000410000 */
[-C--:B------:R-:W-:Y:S01]  /*43c0*/  FMUL.FTZ R107, R107, R177.reuse ;  /* 0x000000b16b6b7220 */ /* 0x080fe20000410000 */
[-C--:B------:R-:W-:Y:S01]  /*43d0*/  FMUL.FTZ R110, R110, R177.reuse ;  /* 0x000000b16e6e7220 */ /* 0x080fe20000410000 */
[----:B------:R-:W1:Y:S01]  /*43e0*/  MUFU.EX2 R174, R174 ;  /* 0x000000ae00ae7308 */ /* 0x000e620000000800 */
[C---:B----4-:R-:W-:Y:S01]  /*43f0*/  FADD.FTZ R22, R175.reuse, R22 ;  /* 0x00000016af167221 */ /* 0x050fe20000010000 */
[----:B------:R-:W-:Y:S01]  /*4400*/  F2FP.F16.F32.PACK_AB R159, R175, R170 ;  /* 0x000000aaaf9f723e */ /* 0x000fe200000000ff */
[-C--:B------:R-:W-:Y:S01]  /*4410*/  FMUL.FTZ R111, R111, R177.reuse ;  /* 0x000000b16f6f7220 */ /* 0x080fe20000410000 */
[-C--:B------:R-:W-:Y:S01]  /*4420*/  FMUL.FTZ R114, R114, R177.reuse ;  /* 0x000000b172727220 */ /* 0x080fe20000410000 */
        /* <DEDUP_REMOVED lines=10> */
[----:B------:R-:W-:Y:S01]  /*44d0*/  FMUL.FTZ R131, R131, R177 ;  /* 0x000000b183837220 */ /* 0x000fe20000410000 */
        /* <DEDUP_REMOVED lines=10> */
[-C--:B------:R-:W-:Y:S01]  /*4580*/  FMUL.FTZ R143, R143, R177.reuse ;  /* 0x000000b18f8f7220 */ /* 0x080fe20000410000 */
[-C--:B------:R-:W-:Y:S01]  /*4590*/  FMUL.FTZ R146, R146, R177.reuse ;  /* 0x000000b192927220 */ /* 0x080fe20000410000 */
[-C--:B------:R-:W-:Y:S01]  /*45a0*/  FMUL.FTZ R147, R147, R177.reuse ;  /* 0x000000b193937220 */ /* 0x080fe20000410000 */
[-C--:B------:R-:W-:Y:S01]  /*45b0*/  FMUL.FTZ R150, R150, R177.reuse ;  /* 0x000000b196967220 */ /* 0x080fe20000410000 */
[----:B------:R-:W-:-:S02]  /*45c0*/  FMUL.FTZ R151, R151, R177 ;  /* 0x000000b197977220 */ /* 0x000fc40000410000 */
[----:B------:R-:W4:Y:S01]  /*45d0*/  MUFU.EX2 R7, R7 ;  /* 0x0000000700077308 */ /* 0x000f220000000800 */
[----:B0-----:R-:W-:-:S07]  /*45e0*/  FADD.FTZ R22, R6, R17 ;  /* 0x0000001106167221 */ /* 0x001fce0000010000 */
[----:B------:R-:W0:Y:S01]  /*45f0*/  MUFU.EX2 R168, R168 ;  /* 0x000000a800a87308 */ /* 0x000e220000000800 */
[C---:B-1----:R-:W-:Y:S01]  /*4600*/  FADD.FTZ R17, R21.reuse, R14 ;  /* 0x0000000e15117221 */ /* 0x042fe20000010000 */
[----:B------:R-:W-:-:S06]  /*4610*/  F2FP.F16.F32.PACK_AB R154, R21, R12 ;  /* 0x0000000c159a723e */ /* 0x000fcc00000000ff */
[----:B------:R-:W1:Y:S01]  /*4620*/  MUFU.EX2 R178, R178 ;  /* 0x000000b200b27308 */ /* 0x000e620000000800 */
[C---:B----4-:R-:W-:Y:S01]  /*4630*/  FADD.FTZ R19, R7.reuse, R22 ;  /* 0x0000001607137221 */ /* 0x050fe20000010000 */
[----:B------:R-:W-:-:S06]  /*4640*/  F2FP.F16.F32.PACK_AB R155, R7, R6 ;  /* 0x00000006079b723e */ /* 0x000fcc00000000ff */
[----:B------:R-:W4:Y:S01]  /*4650*/  MUFU.EX2 R23, R23 ;  /* 0x0000001700177308 */ /* 0x000f220000000800 */
[----:B0-----:R-:W-:-:S07]  /*4660*/  FADD.FTZ R14, R168, R17 ;  /* 0x00000011a80e7221 */ /* 0x001fce0000010000 */
[----:B------:R-:W0:Y:S01]  /*4670*/  MUFU.EX2 R179, R179 ;  /* 0x000000b300b37308 */ /* 0x000e220000000800 */
[----:B-1----:R-:W-:-:S07]  /*4680*/  FADD.FTZ R16, R178, R19 ;  /* 0x00000013b2107221 */ /* 0x002fce0000010000 */
[----:B------:R-:W1:Y:S01]  /*4690*/  MUFU.EX2 R11, R11 ;  /* 0x0000000b000b7308 */ /* 0x000e620000000800 */
[C---:B----4-:R-:W-:Y:S01]  /*46a0*/  FADD.FTZ R14, R23.reuse, R14 ;  /* 0x0000000e170e7221 */ /* 0x050fe20000010000 */
[----:B------:R-:W-:-:S06]  /*46b0*/  F2FP.F16.F32.PACK_AB R168, R23, R168 ;  /* 0x000000a817a8723e */ /* 0x000fcc00000000ff */
[----:B------:R-:W4:Y:S01]  /*46c0*/  MUFU.EX2 R15, R190 ;  /* 0x000000be000f7308 */ /* 0x000f220000000800 */
[C---:B0-----:R-:W-:Y:S01]  /*46d0*/  FADD.FTZ R16, R179.reuse, R16 ;  /* 0x00000010b3107221 */ /* 0x041fe20000010000 */
[----:B------:R-:W-:-:S06]  /*46e0*/  F2FP.F16.F32.PACK_AB R169, R179, R178 ;  /* 0x000000b2b3a9723e */ /* 0x000fcc00000000ff */
[----:B------:R-:W0:Y:S01]  /*46f0*/  MUFU.EX2 R18, R18 ;  /* 0x0000001200127308 */ /* 0x000e220000000800 */
[----:B-1----:R-:W-:-:S07]  /*4700*/  FADD.FTZ R13, R11, R14 ;  /* 0x0000000e0b0d7221 */ /* 0x002fce0000010000 */
[----:B------:R-:W1:Y:S01]  /*4710*/  MUFU.EX2 R20, R191 ;  /* 0x000000bf00147308 */ /* 0x000e620000000800 */
[----:B----4-:R-:W-:-:S07]  /*4720*/  FADD.FTZ R17, R15, R16 ;  /* 0x000000100f117221 */ /* 0x010fce0000010000 */
[----:B------:R-:W4:Y:S01]  /*4730*/  MUFU.EX2 R172, R172 ;  /* 0x000000ac00ac7308 */ /* 0x000f220000000800 */
[C---:B0-----:R-:W-:Y:S01]  /*4740*/  FADD.FTZ R13, R18.reuse, R13 ;  /* 0x0000000d120d7221 */ /* 0x041fe20000010000 */
[----:B------:R-:W-:-:S06]  /*4750*/  F2FP.F16.F32.PACK_AB R170, R18, R11 ;  /* 0x0000000b12aa723e */ /* 0x000fcc00000000ff */
[----:B------:R-:W0:Y:S01]  /*4760*/  MUFU.EX2 R194, R194 ;  /* 0x000000c200c27308 */ /* 0x000e220000000800 */
[C---:B-1----:R-:W-:Y:S01]  /*4770*/  FADD.FTZ R17, R20.reuse, R17 ;  /* 0x0000001114117221 */ /* 0x042fe20000010000 */
[----:B------:R-:W-:-:S06]  /*4780*/  F2FP.F16.F32.PACK_AB R171, R20, R15 ;  /* 0x0000000f14ab723e */ /* 0x000fcc00000000ff */
[----:B------:R-:W1:Y:S01]  /*4790*/  MUFU.EX2 R173, R173 ;  /* 0x000000ad00ad7308 */ /* 0x000e620000000800 */
[----:B----4-:R-:W-:-:S07]  /*47a0*/  FADD.FTZ R6, R172, R13 ;  /* 0x0000000dac067221 */ /* 0x010fce0000010000 */
        /* <DEDUP_REMOVED lines=11> */
[----:B-1----:R-:W-:Y:S01]  /*4860*/  FADD.FTZ R11, R175, R14 ;  /* 0x0000000eaf0b7221 */ /* 0x002fe20000010000 */
[C---:B----4-:R-:W-:Y:S01]  /*4870*/  FADD.FTZ R7, R181.reuse, R6 ;  /* 0x00000006b5077221 */ /* 0x050fe20000010000 */
[----:B------:R-:W-:Y:S02]  /*4880*/  F2FP.F16.F32.PACK_AB R174, R181, R10 ;  /* 0x0000000ab5ae723e */ /* 0x000fe400000000ff */
[C---:B0-----:R-:W-:Y:S01]  /*4890*/  FADD.FTZ R6, R12.reuse, R11 ;  /* 0x0000000b0c067221 */ /* 0x041fe20000010000 */
[----:B------:R-:W-:Y:S01]  /*48a0*/  F2FP.F16.F32.PACK_AB R175, R12, R175 ;  /* 0x000000af0caf723e */ /* 0x000fe200000000ff */
[----:B------:R-:W-:Y:S06]  /*48b0*/  @!P0 BRA `(.L_x_29) ;  /* 0x0000000000048947 */ /* 0x000fec0003800000 */
[----:B------:R-:W-:Y:S01]  /*48c0*/  BPT.TRAP 0x1 ;  /* 0x000000040000795c */ /* 0x000fe20000300000 */
.L_x_29:
[----:B------:R0:W1:Y:S01]  /*48d0*/  SYNCS.PHASECHK.TRANS64.TRYWAIT P2, [UR26+0x22850], R9 ;  /* 0x02285009ff0075a7 */ /* 0x000062000804015a */
[----:B------:R-:W-:Y:S05]  /*48e0*/  @!P0 BRA `(.L_x_30) ;  /* 0x0000000000048947 */ /* 0x000fea0003800000 */
[----:B------:R-:W-:Y:S01]  /*48f0*/  BPT.TRAP 0x1 ;  /* 0x000000040000795c */ /* 0x000fe20000300000 */
.L_x_30:
[----:B-1----:R-:W-:Y:S05]  /*4900*/  @P2 BRA `(.L_x_31) ;  /* 0x0000000000082947 */ /* 0x002fea0003800000 */
[----:B------:R-:W1:Y:S02]  /*4910*/  SYNCS.PHASECHK.TRANS64.TRYWAIT P2, [UR26+0x22850], R9 ;  /* 0x02285009ff0075a7 */ /* 0x000e64000804015a */
[----:B-1----:R-:W-:Y:S05]  /*4920*/  @!P2 BRA `(.L_x_32) ;  /* 0x00000068008ca947 */ /* 0x002fea0003800000 */
.L_x_31:
[----:B------:R4:W-:Y:S01]  /*4930*/  BAR.SYNC.DEFER_BLOCKING R3, 0x100 ;  /* 0x000400030000751d */ /* 0x0009e20000010000 */
[----:B------:R-:W-:-:S04]  /*4940*/  UIMAD UR14, UR5, 0xc00, UR24 ;  /* 0x00000c00050e78a4 */ /* 0x000fc8000f8e0218 */
[----:B------:R-:W-:Y:S01]  /*4950*/  UIADD3 UR18, UR14, 0x80, URZ ;  /* 0x000000800e127890 */ /* 0x000fe2000fffe03f */
[----:B------:R-:W-:Y:S01]  /*4960*/  UMOV UR15, 0x40000040 ;  /* 0x40000040000f7882 */ /* 0x000fe20000000000 */
[----:B------:R-:W-:Y:S01]  /*4970*/  UMOV UR19, 0x40000040 ;  /* 0x4000004000137882 */ /* 0x000fe20000000000 */
[----:B------:R-:W-:-:S06]  /*4980*/  WARPGROUP.ARRIVE ;  /* 0x00000000000079c5 */ /* 0x000fcc0000000000 */
[----:B------:R-:W-:Y:S01]  /*4990*/  HGMMA.64x256x16.F32 R24, R164, gdesc[UR12].tnspB, R24, gsb0 ;  /* 0x43e0000ca4187df0 */ /* 0x000fe20008000818 */
[----:B------:R-:W-:Y:S02]  /*49a0*/  UMOV UR15, 0x40000040 ;  /* 0x40000040000f7882 */ /* 0x000fe40000000000 */
[----:B------:R-:W-:Y:S02]  /*49b0*/  WARPGROUP.DEPBAR.LE gsb0, 0x0 ;  /* 0x00008000000079c5 */ /* 0x000fe40000010000 */
[----:B------:R-:W-:-:S15]  /*49c0*/  WARPGROUP.ARRIVE ;  /* 0x00000000000079c5 */ /* 0x000fde0000000000 */
[----:B------:R-:W-:-:S08]  /*49d0*/  NOP ;  /* 0x0000000000007918 */ /* 0x000fd00000000000 */
[----:B------:R-:W-:Y:S01]  /*49e0*/  HGMMA.64x256x16.F32 R24, R160, gdesc[UR16].tnspB, R24, gsb0 ;  /* 0x43e00010a0187df0 */ /* 0x000fe20008000818 */
[----:B------:R-:W-:Y:S01]  /*49f0*/  UIADD3 UR18, UR14, 0x100, URZ ;  /* 0x000001000e127890 */ /* 0x000fe2000fffe03f */
[----:B------:R-:W-:Y:S01]  /*4a00*/  UMOV UR19, 0x40000040 ;  /* 0x4000004000137882 */ /* 0x000fe20000000000 */
        /* <DEDUP_REMOVED lines=12> */
[----:B------:R-:W-:Y:S01]  /*4ad0*/  UIADD3 UR14, UR14, 0x280, URZ ;  /* 0x000002800e0e7890 */ /* 0x000fe2000fffe03f */
[----:B------:R-:W-:Y:S02]  /*4ae0*/  WARPGROUP.DEPBAR.LE gsb0, 0x0 ;  /* 0x00008000000079c5 */ /* 0x000fe40000010000 */
[----:B------:R-:W-:-:S15]  /*4af0*/  WARPGROUP.ARRIVE ;  /* 0x00000000000079c5 */ /* 0x000fde0000000000 */
[----:B------:R-:W-:-:S07]  /*4b00*/  NOP ;  /* 0x0000000000007918 */ /* 0x000fce0000000000 */
[----:B------:R-:W-:Y:S03]  /*4b10*/  HGMMA.64x256x16.F32 R24, R168, gdesc[UR16].tnspB, R24, gsb0 ;  /* 0x43e00010a8187df0 */ /* 0x000fe60008000818 */
[----:B------:R-:W-:Y:S02]  /*4b20*/  WARPGROUP.DEPBAR.LE gsb0, 0x0 ;  /* 0x00008000000079c5 */ /* 0x000fe40000010000 */
[----:B------:R-:W-:-:S15]  /*4b30*/  WARPGROUP.ARRIVE ;  /* 0x00000000000079c5 */ /* 0x000fde0000000000 */
[----:B------:R-:W-:-:S08]  /*4b40*/  NOP ;  /* 0x0000000000007918 */ /* 0x000fd00000000000 */
[----:B------:R-:W-:Y:S03]  /*4b50*/  HGMMA.64x256x16.F32 R24, R172, gdesc[UR12].tnspB, R24, gsb0 ;  /* 0x43e0000cac187df0 */ /* 0x000fe60008000818 */
[----:B------:R-:W-:Y:S02]  /*4b60*/  WARPGROUP.DEPBAR.LE gsb0, 0x0 ;  /* 0x00008000000079c5 */ /* 0x000fe40000010000 */
[----:B----4-:R-:W-:Y:S05]  /*4b70*/  @!P0 BRA `(.L_x_33) ;  /* 0x0000000000048947 */ /* 0x010fea0003800000 */
[----:B------:R-:W-:Y:S01]  /*4b80*/  BPT.TRAP 0x1 ;  /* 0x000000040000795c */ /* 0x000fe20000300000 */
.L_x_33:
[----:B------:R-:W-:Y:S01]  /*4b90*/  UIADD3 UR11, UR26, 0x22860, URZ ;  /* 0x000228601a0b7890 */ /* 0x000fe2000fffe03f */
[----:B------:R-:W-:Y:S02]  /*4ba0*/  IMAD.MOV.U32 R200, RZ, RZ, R5 ;  /* 0x000000ffffc87224 */ /* 0x000fe400078e0005 */
[----:B------:R-:W-:Y:S01]  /*4bb0*/  IMAD.MOV.U32 R11, RZ, RZ, R4 ;  /* 0x000000ffff0b7224 */ /* 0x000fe200078e0004 */
[----:B------:R-:W-:-:S09]  /*4bc0*/  UPRMT UR11, UR25, 0x654, UR11 ;  /* 0x00000654190b7896 */ /* 0x000fd2000800000b */
[----:B------:R-:W-:Y:S01]  /*4bd0*/  SYNCS.ARRIVE.TRANS64.RED.A1T0 RZ, [UR11], RZ ;  /* 0x000000ffffff79a7 */ /* 0x000fe2000810040b */
[----:B------:R-:W-:Y:S05]  /*4be0*/  @P1 BRA `(.L_x_34) ;  /* 0xffffffe000d41947 */ /* 0x000fea000383ffff */
.L_x_23:
[----:B------:R-:W4:Y:S01]  /*4bf0*/  SHFL.BFLY PT, R2, R7, 0x2, 0x1f ;  /* 0x0c401f0007027f89 */ /* 0x000f2200000e0000 */
[----:B------:R3:W-:Y:S08]  /*4c00*/  BAR.ARV R0, 0x100 ;  /* 0x000400000000751d */ /* 0x0007f00000002000 */
[----:B------:R-:W-:Y:S06]  /*4c10*/  BAR.ARV 0x8, 0x180 ;  /* 0x0206000000007b1d */ /* 0x000fec0000002000 */
[----:B------:R-:W-:Y:S01]  /*4c20*/  PLOP3.LUT P0, PT, PT, PT, PT, 0x8, 0x0 ;  /* 0x000000000000781c */ /* 0x000fe20003f0e170 */
[----:B012---:R-:W0:Y:S01]  /*4c30*/  SHFL.BFLY PT, R9, R6, 0x2, 0x1f ;  /* 0x0c401f0006097f89 */ /* 0x007e2200000e0000 */
[----:B----4-:R-:W-:Y:S01]  /*4c40*/  FADD.FTZ R3, R2, R7 ;  /* 0x0000000702037221 */ /* 0x010fe20000010000 */
[----:B------:R-:W-:-:S04]  /*4c50*/  IMAD.U32 R7, RZ, RZ, UR10 ;  /* 0x0000000aff077e24 */ /* 0x000fc8000f8e00ff */
[----:B------:R-:W1:Y:S01]  /*4c60*/  SHFL.BFLY PT, R2, R3, 0x1, 0x1f ;  /* 0x0c201f0003027f89 */ /* 0x000e6200000e0000 */
[----:B0-----:R-:W-:Y:S01]  /*4c70*/  FADD.FTZ R9, R9, R6 ;  /* 0x0000000609097221 */ /* 0x001fe20000010000 */
[----:B------:R-:W-:-:S04]  /*4c80*/  IMAD.MOV.U32 R6, RZ, RZ, -0x800000 ;  /* 0xff800000ff067424 */ /* 0x000fc800078e00ff */
[----:B------:R-:W0:Y:S01]  /*4c90*/  SHFL.BFLY PT, R8, R9, 0x1, 0x1f ;  /* 0x0c201f0009087f89 */ /* 0x000e2200000e0000 */
[----:B-1----:R-:W-:Y:S01]  /*4ca0*/  FADD.FTZ R11, R3, R2 ;  /* 0x00000002030b7221 */ /* 0x002fe20000010000 */
[----:B------:R-:W-:Y:S01]  /*4cb0*/  IMAD.MOV.U32 R2, RZ, RZ, RZ ;  /* 0x000000ffff027224 */ /* 0x000fe200078e00ff */
[----:B------:R-:W-:-:S03]  /*4cc0*/  MOV R3, 0xff800000 ;  /* 0xff80000000037802 */ /* 0x000fc60000000f00 */
[----:B------:R-:W-:-:S13]  /*4cd0*/  FSETP.NE.FTZ.AND P1, PT, R11, RZ, PT ;  /* 0x000000ff0b00720b */ /* 0x000fda0003f35000 */
[----:B------:R-:W1:Y:S01]  /*4ce0*/  @P1 MUFU.LG2 R10, R11 ;  /* 0x0000000b000a1308 */ /* 0x000e620000000c00 */
[----:B------:R-:W-:Y:S01]  /*4cf0*/  @P1 FMUL.FTZ R7, R7, 0.69314718246459960938 ;  /* 0x3f31721807071820 */ /* 0x000fe20000410000 */
[----:B0-----:R-:W-:Y:S01]  /*4d00*/  FADD.FTZ R12, R9, R8 ;  /* 0x00000008090c7221 */ /* 0x001fe20000010000 */
[----:B------:R-:W-:-:S04]  /*4d10*/  MOV R8, RZ ;  /* 0x000000ff00087202 */ /* 0x000fc80000000f00 */
[----:B------:R-:W-:Y:S02]  /*4d20*/  FSETP.NE.FTZ.AND P2, PT, R12, RZ, PT ;  /* 0x000000ff0c00720b */ /* 0x000fe40003f55000 */
[----:B------:R0:W2:Y:S01]  /*4d30*/  @P1 MUFU.RCP R8, R11 ;  /* 0x0000000b00081308 */ /* 0x0000a20000001000 */
[----:B-1----:R-:W-:Y:S01]  /*4d40*/  @P1 FMUL.FTZ R10, R10, 0.69314718246459960938 ;  /* 0x3f3172180a0a1820 */ /* 0x002fe20000410000 */
[----:B0-----:R-:W-:-:S09]  /*4d50*/  IMAD.U32 R11, RZ, RZ, UR10 ;  /* 0x0000000aff0b7e24 */ /* 0x001fd2000f8e00ff */
[----:B------:R-:W3:Y:S01]  /*4d60*/  @P2 MUFU.LG2 R9, R12 ;  /* 0x0000000c00092308 */ /* 0x000ee20000000c00 */
[----:B------:R-:W-:Y:S01]  /*4d70*/  @P1 FFMA.FTZ R6, R7, R4, R10 ;  /* 0x0000000407061223 */ /* 0x000fe2000001000a */
[----:B------:R-:W-:Y:S01]  /*4d80*/  @P2 FMUL.FTZ R11, R11, 0.69314718246459960938 ;  /* 0x3f3172180b0b2820 */ /* 0x000fe20000410000 */
[-C--:B--2---:R-:W-:Y:S01]  /*4d90*/  FMUL.FTZ R24, R24, R8.reuse ;  /* 0x0000000818187220 */ /* 0x084fe20000410000 */
[----:B------:R-:W-:-:S04]  /*4da0*/  FMUL.FTZ R25, R25, R8 ;  /* 0x0000000819197220 */ /* 0x000fc80000410000 */
[----:B------:R-:W0:Y:S01]  /*4db0*/  @P2 MUFU.RCP R2, R12 ;  /* 0x0000000c00022308 */ /* 0x000e220000001000 */
[-C--:B------:R-:W-:Y:S01]  /*4dc0*/  FMUL.FTZ R28, R28, R8.reuse ;  /* 0x000000081c1c7220 */ /* 0x080fe20000410000 */
[-C--:B------:R-:W-:Y:S01]  /*4dd0*/  FMUL.FTZ R29, R29, R8.reuse ;  /* 0x000000081d1d7220 */ /* 0x080fe20000410000 */
[-C--:B------:R-:W-:Y:S01]  /*4de0*/  FMUL.FTZ R32, R32, R8.reuse ;  /* 0x0000000820207220 */ /* 0x080fe20000410000 */
[-C--:B------:R-:W-:Y:S01]  /*4df0*/  FMUL.FTZ R33, R33, R8.reuse ;  /* 0x0000000821217220 */ /* 0x080fe20000410000 */
[-C--:B------:R-:W-:Y:S01]  /*4e00*/  FMUL.FTZ R36, R36, R8.reuse ;  /* 0x0000000824247220 */ /* 0x080fe20000410000 */
[-C--:B------:R-:W-:Y:S01]  /*4e10*/  FMUL.FTZ R37, R37, R8.reuse ;  /* 0x0000000825257220 */ /* 0x080fe20000410000 */
[-C--:B------:R-:W-:Y:S01]  /*4e20*/  FMUL.FTZ R40, R40, R8.reuse ;  /* 0x0000000828287220 */ /* 0x080fe20000410000 */
[-C--:B------:R-:W-:Y:S01]  /*4e30*/  FMUL.FTZ R41, R41, R8.reuse ;  /* 0x0000000829297220 */ /* 0x080fe20000410000 */
[----:B---3--:R-:W-:Y:S01]  /*4e40*/  @P2 FMUL.FTZ R0, R9, 0.69314718246459960938 ;  /* 0x3f31721809002820 */ /* 0x008fe20000410000 */
        /* <DEDUP_REMOVED lines=53> */
[----:B------:R-:W-:Y:S01]  /*51a0*/  FMUL.FTZ R149, R149, R8 ;  /* 0x0000000895957220 */ /* 0x000fe20000410000 */
[-C--:B0-----:R-:W-:Y:S01]  /*51b0*/  FMUL.FTZ R26, R26, R2.reuse ;  /* 0x000000021a1a7220 */ /* 0x081fe20000410000 */
        /* <DEDUP_REMOVED lines=63> */
[----:B------:R-:W-:-:S07]  /*55b0*/  @P2 FFMA.FTZ R3, R11, R5, R0 ;  /* 0x000000050b032223 */ /* 0x000fce0000010000 */
.L_x_10:
[----:B------:R-:W-:Y:S05]  /*55c0*/  @P0 BRA `(.L_x_35) ;  /* 0x00000020004c0947 */ /* 0x000fea0003800000 */
[----:B------:R-:W0:Y:S01]  /*55d0*/  S2R R0, SR_TID.X ;  /* 0x0000000000007919 */ /* 0x000e220000002100 */
[----:B------:R-:W1:Y:S01]  /*55e0*/  LDC R8, c[0x0][0xbe8] ;  /* 0x0002fa00ff087b82 */ /* 0x000e620000000800 */
[----:B------:R-:W-:Y:S01]  /*55f0*/  USHF.R.S32.HI UR7, URZ, 0x1f, UR38 ;  /* 0x0000001f3f077899 */ /* 0x000fe20008011426 */
[----:B------:R-:W-:Y:S01]  /*5600*/  BSSY B0, `(.L_x_36) ;  /* 0x000014b000007945 */ /* 0x000fe20003800000 */
[----:B------:R-:W2:Y:S01]  /*5610*/  S2R R16, SR_CTAID.X ;  /* 0x0000000000107919 */ /* 0x000ea20000002500 */
[----:B------:R-:W-:Y:S02]  /*5620*/  ULDC.64 UR8, c[0x0][0xbd0] ;  /* 0x0002f40000087ab9 */ /* 0x000fe40000000a00 */
[----:B------:R-:W-:Y:S02]  /*5630*/  UIMAD UR6, UR7, UR8, URZ ;  /* 0x00000008070672a4 */ /* 0x000fe4000f8e023f */
[----:B------:R-:W3:Y:S01]  /*5640*/  S2UR UR12, SR_CTAID.Z ;  /* 0x00000000000c79c3 */ /* 0x000ee20000002700 */
[----:B------:R-:W-:-:S02]  /*5650*/  UIMAD.WIDE.U32 UR4, UR38, UR8, URZ ;  /* 0x00000008260472a5 */ /* 0x000fc4000f8e003f */
[----:B------:R-:W-:-:S03]  /*5660*/  UIMAD UR6, UR38, UR9, UR6 ;  /* 0x00000009260672a4 */ /* 0x000fc6000f8e0206 */
[----:B------:R-:W-:Y:S01]  /*5670*/  ULDC.64 UR8, c[0x0][0xb38] ;  /* 0x0002ce0000087ab9 */ /* 0x000fe20000000a00 */
[----:B------:R-:W-:Y:S01]  /*5680*/  UIADD3 UR6, UR5, UR6, URZ ;  /* 0x0000000605067290 */ /* 0x000fe2000fffe03f */
[----:B------:R-:W4:Y:S01]  /*5690*/  LDC.64 R18, c[0x0][0xbd8] ;  /* 0x0002f600ff127b82 */ /* 0x000f220000000a00 */
[----:B------:R-:W-:-:S07]  /*56a0*/  UIMAD UR7, UR7, UR8, URZ ;  /* 0x00000008070772a4 */ /* 0x000fce000f8e023f */
[----:B------:R-:W-:Y:S01]  /*56b0*/  BAR.SYNC.DEFER_BLOCKING 0x1, 0x100 ;  /* 0x0044000000007b1d */ /* 0x000fe20000010000 */
[----:B-1----:R-:W-:-:S07]  /*56c0*/  ISETP.NE.AND P0, PT, R8, 0x1, PT ;  /* 0x000000010800780c */ /* 0x002fce0003f05270 */
[----:B------:R-:W1:Y:S01]  /*56d0*/  S2UR UR11, SR_CTAID.Y ;  /* 0x00000000000b79c3 */ /* 0x000e620000002600 */
[----:B0-----:R-:W-:Y:S01]  /*56e0*/  VIADD R12, R0, 0xffffff80 ;  /* 0xffffff80000c7836 */ /* 0x001fe20000000000 */
[----:B---3--:R-:W-:-:S06]  /*56f0*/  USHF.R.S32.HI UR10, URZ, 0x1f, UR12 ;  /* 0x0000001f3f0a7899 */ /* 0x008fcc000801140c */
[----:B------:R-:W1:Y:S01]  /*5700*/  LDC R23, c[0x0][0xc50] ;  /* 0x00031400ff177b82 */ /* 0x000e620000000800 */
[----:B------:R-:W-:-:S04]  /*5710*/  SHF.R.S32.HI R7, RZ, 0x1f, R12 ;  /* 0x0000001fff077819 */ /* 0x000fc8000001140c */
[----:B------:R-:W-:-:S03]  /*5720*/  LEA.HI R2, R7, R12, RZ, 0x7 ;  /* 0x0000000c07027211 */ /* 0x000fc600078f38ff */
[----:B------:R-:W0:Y:S01]  /*5730*/  @P0 LDC R14, c[0x0][0xbec] ;  /* 0x0002fb00ff0e0b82 */ /* 0x000e220000000800 */
[----:B------:R-:W-:Y:S02]  /*5740*/  LEA.HI R7, R7, R12, RZ, 0x2 ;  /* 0x0000000c07077211 */ /* 0x000fe400078f10ff */
[----:B------:R-:W-:Y:S02]  /*5750*/  LOP3.LUT R5, R2, 0xffffff80, RZ, 0xc0, !PT ;  /* 0xffffff8002057812 */ /* 0x000fe400078ec0ff */
[----:B------:R-:W-:Y:S02]  /*5760*/  SHF.R.S32.HI R9, RZ, 0x7, R2 ;  /* 0x00000007ff097819 */ /* 0x000fe40000011402 */
[----:B------:R-:W-:Y:S01]  /*5770*/  LOP3.LUT R7, R7, 0xfffffffc, RZ, 0xc0, !PT ;  /* 0xfffffffc07077812 */ /* 0x000fe200078ec0ff */
[----:B------:R-:W-:Y:S01]  /*5780*/  IMAD.IADD R0, R12, 0x1, -R5 ;  /* 0x000000010c007824 */ /* 0x000fe200078e0a05 */
[----:B------:R-:W-:Y:S01]  /*5790*/  LEA.HI R2, R2, R9, RZ, 0x1 ;  /* 0x0000000902027211 */ /* 0x000fe200078f08ff */
[----:B------:R-:W3:Y:S02]  /*57a0*/  LDC.64 R20, c[0x0][0xb40] ;  /* 0x0002d000ff147b82 */ /* 0x000ee40000000a00 */
[----:B------:R-:W-:Y:S01]  /*57b0*/  IMAD.IADD R7, R12, 0x1, -R7 ;  /* 0x000000010c077824 */ /* 0x000fe200078e0a07 */
[----:B------:R-:W-:-:S02]  /*57c0*/  SHF.R.S32.HI R11, RZ, 0x1f, R0 ;  /* 0x0000001fff0b7819 */ /* 0x000fc40000011400 */
[----:B------:R-:W-:Y:S02]  /*57d0*/  LOP3.LUT R2, R2, 0x3fffffe, RZ, 0xc0, !PT ;  /* 0x03fffffe02027812 */ /* 0x000fe400078ec0ff */
[----:B------:R-:W-:Y:S01]  /*57e0*/  LEA.HI R10, R11, R0, RZ, 0x2 ;  /* 0x000000000b0a7211 */ /* 0x000fe200078f10ff */
[----:B------:R-:W5:Y:S02]  /*57f0*/  @P0 LDC R17, c[0x0][0xbf0] ;  /* 0x0002fc00ff110b82 */ /* 0x000f640000000800 */
[----:B------:R-:W-:Y:S01]  /*5800*/  IMAD.IADD R2, R9, 0x1, -R2 ;  /* 0x0000000109027824 */ /* 0x000fe200078e0a02 */
[--C-:B------:R-:W-:Y:S02]  /*5810*/  SHF.R.S32.HI R4, RZ, 0x2, R10.reuse ;  /* 0x00000002ff047819 */ /* 0x100fe4000001140a */
[----:B------:R-:W-:Y:S02]  /*5820*/  SHF.R.S32.HI R5, RZ, 0x1f, R10 ;  /* 0x0000001fff057819 */ /* 0x000fe4000001140a */
[----:B------:R-:W-:Y:S01]  /*5830*/  LEA.HI R9, R7, R7, RZ, 0x1 ;  /* 0x0000000707097211 */ /* 0x000fe200078f08ff */
[----:B------:R-:W5:Y:S01]  /*5840*/  @P0 LDC R22, c[0x0][0xbec] ;  /* 0x0002fb00ff160b82 */ /* 0x000f620000000800 */
[----:B------:R-:W-:-:S02]  /*5850*/  LEA.HI R5, R5, R4, RZ, 0x3 ;  /* 0x0000000405057211 */ /* 0x000fc400078f18ff */
[----:B------:R-:W-:Y:S02]  /*5860*/  LOP3.LUT R12, R9, 0x1ffffffe, RZ, 0xc0, !PT ;  /* 0x1ffffffe090c7812 */ /* 0x000fe400078ec0ff */
[----:B------:R-:W-:-:S03]  /*5870*/  LOP3.LUT R5, R5, 0xfffffff8, RZ, 0xc0, !PT ;  /* 0xfffffff805057812 */ /* 0x000fc600078ec0ff */
[----:B------:R-:W-:Y:S01]  /*5880*/  IMAD.IADD R12, R7, 0x1, -R12 ;  /* 0x00000001070c7824 */ /* 0x000fe200078e0a0c */
[----:B------:R-:W-:Y:S01]  /*5890*/  IADD3 R5, R4, -R5, RZ ;  /* 0x8000000504057210 */ /* 0x000fe20007ffe0ff */
[----:B------:R-:W5:Y:S01]  /*58a0*/  @P0 LDC R153, c[0x0][0xbf0] ;  /* 0x0002fc00ff990b82 */ /* 0x000f620000000800 */
[----:B------:R-:W-:-:S04]  /*58b0*/  LEA.HI R4, R11, R0, RZ, 0x5 ;  /* 0x000000000b047211 */ /* 0x000fc800078f28ff */
[----:B------:R-:W-:-:S05]  /*58c0*/  SHF.R.S32.HI R4, RZ, 0x5, R4 ;  /* 0x00000005ff047819 */ /* 0x000fca0000011404 */
[----:B------:R-:W-:Y:S02]  /*58d0*/  IMAD R7, R4, 0x10, R5 ;  /* 0x0000001004077824 */ /* 0x000fe400078e0205 */
[----:B------:R-:W-:Y:S01]  /*58e0*/  IMAD.U32 R5, RZ, RZ, UR5 ;  /* 0x00000005ff057e24 */ /* 0x000fe2000f8e00ff */
[----:B------:R-:W-:Y:S01]  /*58f0*/  MOV R5, UR6 ;  /* 0x0000000600057c02 */ /* 0x000fe20008000f00 */
[----:B------:R-:W-:Y:S01]  /*5900*/  IMAD R9, R2, 0x40, R7 ;  /* 0x0000004002097824 */ /* 0x000fe200078e0207 */
[----:B------:R-:W-:Y:S01]  /*5910*/  UIMAD UR6, UR38, UR9, UR7 ;  /* 0x00000009260672a4 */ /* 0x000fe2000f8e0207 */
[----:B------:R-:W-:Y:S01]  /*5920*/  IMAD.U32 R4, RZ, RZ, UR4 ;  /* 0x00000004ff047e24 */ /* 0x000fe2000f8e00ff */
[----:B------:R-:W-:Y:S01]  /*5930*/  UIMAD.WIDE.U32 UR4, UR38, UR8, URZ ;  /* 0x00000008260472a5 */ /* 0x000fe2000f8e003f */
[----:B------:R-:W-:Y:S02]  /*5940*/  IMAD R12, R12, 0x8, R9 ;  /* 0x000000080c0c7824 */ /* 0x000fe400078e0209 */
[----:B----4-:R-:W-:Y:S01]  /*5950*/  IMAD R2, R18, UR10, RZ ;  /* 0x0000000a12027c24 */ /* 0x010fe2000f8e02ff */
[----:B------:R-:W-:Y:S01]  /*5960*/  UIADD3 UR6, UR5, UR6, URZ ;  /* 0x0000000605067290 */ /* 0x000fe2000fffe03f */
[----:B--2---:R-:W-:Y:S01]  /*5970*/  IMAD R7, R16, 0x80, R12 ;  /* 0x0000008010077824 */ /* 0x004fe200078e020c */
[----:B------:R-:W-:Y:S01]  /*5980*/  MOV R13, UR5 ;  /* 0x00000005000d7c02 */ /* 0x000fe20008000f00 */
[----:B------:R-:W-:Y:S01]  /*5990*/  IMAD.WIDE.U32 R4, R18, UR12, R4 ;  /* 0x0000000c12047c25 */ /* 0x000fe2000f8e0004 */
[----:B------:R-:W-:-:S03]  /*59a0*/  ULDC.64 UR8, c[0x0][0xb28] ;  /* 0x0002ca0000087ab9 */ /* 0x000fc60000000a00 */
[----:B------:R-:W-:Y:S02]  /*59b0*/  IMAD R18, RZ, RZ, -UR38 ;  /* 0x80000026ff127e24 */ /* 0x000fe4000f8e02ff */
[----:B------:R-:W-:Y:S02]  /*59c0*/  IMAD R15, R19, UR12, R2 ;  /* 0x0000000c130f7c24 */ /* 0x000fe4000f8e0202 */
[----:B0-----:R-:W-:-:S04]  /*59d0*/  @P0 IMAD.HI.U32 R2, R7, R14, RZ ;  /* 0x0000000e07020227 */ /* 0x001fc800078e00ff */
[C---:B---3--:R-:W-:Y:S02]  /*59e0*/  IMAD R14, R20.reuse, UR10, RZ ;  /* 0x0000000a140e7c24 */ /* 0x048fe4000f8e02ff */
[----:B-1----:R-:W-:Y:S02]  /*59f0*/  IMAD R23, R23, R18, UR11 ;  /* 0x0000000b17177e24 */ /* 0x002fe4000f8e0212 */
[----:B------:R-:W-:Y:S01]  /*5a00*/  IMAD.U32 R12, RZ, RZ, UR4 ;  /* 0x00000004ff0c7e24 */ /* 0x000fe2000f8e00ff */
[----:B------:R-:W-:Y:S01]  /*5a10*/  ULDC.64 UR4, c[0x0][0xbe0] ;  /* 0x0002f80000047ab9 */ /* 0x000fe20000000a00 */
[----:B------:R-:W-:Y:S01]  /*5a20*/  IMAD.U32 R13, RZ, RZ, UR6 ;  /* 0x00000006ff0d7e24 */ /* 0x000fe2000f8e00ff */
[----:B------:R-:W-:Y:S01]  /*5a30*/  ULDC.64 UR6, c[0x0][0xb48] ;  /* 0x0002d20000067ab9 */ /* 0x000fe20000000a00 */
[----:B------:R-:W-:Y:S01]  /*5a40*/  IMAD.MOV.U32 R11, RZ, RZ, R7 ;  /* 0x000000ffff0b7224 */ /* 0x000fe200078e0007 */
[----:B-----5:R-:W-:Y:S01]  /*5a50*/  @P0 SHF.R.U32.HI R11, RZ, R17, R2 ;  /* 0x00000011ff0b0219 */ /* 0x020fe20000011602 */
[----:B------:R-:W-:Y:S01]  /*5a60*/  IMAD R17, R21, UR12, R14 ;  /* 0x0000000c15117c24 */ /* 0x000fe2000f8e020e */
[----:B------:R-:W-:Y:S01]  /*5a70*/  SHF.R.S32.HI R14, RZ, 0x1f, R23 ;  /* 0x0000001fff0e7819 */ /* 0x000fe20000011417 */
[----:B------:R-:W-:-:S04]  /*5a80*/  IMAD.WIDE.U32 R12, R20, UR12, R12 ;  /* 0x0000000c140c7c25 */ /* 0x000fc8000f8e000c */
[----:B------:R-:W-:Y:S01]  /*5a90*/  IMAD.IADD R5, R5, 0x1, R15 ;  /* 0x0000000105057824 */ /* 0x000fe200078e020f */
[----:B------:R-:W-:Y:S01]  /*5aa0*/  MOV R15, R7 ;  /* 0x00000007000f7202 */ /* 0x000fe20000000f00 */
[----:B------:R-:W-:-:S04]  /*5ab0*/  @P0 IMAD.HI.U32 R22, R7, R22, RZ ;  /* 0x0000001607160227 */ /* 0x000fc800078e00ff */
[----:B------:R-:W-:Y:S01]  /*5ac0*/  IMAD.IADD R13, R13, 0x1, R17 ;  /* 0x000000010d0d7824 */ /* 0x000fe200078e0211 */
[----:B------:R-:W-:Y:S01]  /*5ad0*/  @P0 SHF.R.U32.HI R15, RZ, R153, R22 ;  /* 0x00000099ff0f0219 */ /* 0x000fe20000011616 */
[C---:B------:R-:W-:Y:S02]  /*5ae0*/  IMAD R2, R14.reuse, UR4, RZ ;  /* 0x000000040e027c24 */ /* 0x040fe4000f8e02ff */
[----:B------:R-:W-:Y:S02]  /*5af0*/  IMAD R17, R14, UR6, RZ ;  /* 0x000000060e117c24 */ /* 0x000fe4000f8e02ff */
[----:B------:R-:W-:-:S04]  /*5b00*/  IMAD.WIDE.U32 R4, R23, UR4, R4 ;  /* 0x0000000417047c25 */ /* 0x000fc8000f8e0004 */
[----:B------:R-:W-:Y:S01]  /*5b10*/  IMAD R14, R23, UR5, R2 ;  /* 0x00000005170e7c24 */ /* 0x000fe2000f8e0202 */
[----:B------:R-:W-:Y:S01]  /*5b20*/  IADD3 R4, P0, R11, R4, RZ ;  /* 0x000000040b047210 */ /* 0x000fe20007f1e0ff */
[C---:B------:R-:W-:Y:S01]  /*5b30*/  IMAD R19, R23.reuse, UR7, R17 ;  /* 0x0000000717137c24 */ /* 0x040fe2000f8e0211 */
[--C-:B------:R-:W-:Y:S01]  /*5b40*/  SHF.R.S32.HI R17, RZ, 0x1f, R11.reuse ;  /* 0x0000001fff117819 */ /* 0x100fe2000001140b */
[----:B------:R-:W-:Y:S01]  /*5b50*/  IMAD.MOV R11, RZ, RZ, -R11 ;  /* 0x000000ffff0b7224 */ /* 0x000fe200078e0a0b */
[----:B------:R-:W-:Y:S01]  /*5b60*/  SHF.R.S32.HI R2, RZ, 0x1f, R15 ;  /* 0x0000001fff027819 */ /* 0x000fe2000001140f */
[----:B------:R-:W-:Y:S01]  /*5b70*/  ULDC.64 UR4, c[0x0][0xb30] ;  /* 0x0002cc0000047ab9 */ /* 0x000fe20000000a00 */
[----:B------:R-:W-:Y:S01]  /*5b80*/  IMAD.WIDE.U32 R12, R23, UR6, R12 ;  /* 0x00000006170c7c25 */ /* 0x000fe2000f8e000c */
[----:B------:R-:W-:Y:S01]  /*5b90*/  IADD3.X R5, R17, R5, R14, P0, !PT ;  /* 0x0000000511057210 */ /* 0x000fe200007fe40e */
[----:B------:R-:W-:Y:S02]  /*5ba0*/  ULDC.64 UR6, c[0x0][0xbc8] ;  /* 0x0002f20000067ab9 */ /* 0x000fe40000000a00 */
[----:B------:R-:W-:-:S02]  /*5bb0*/  IMAD.MOV R18, RZ, RZ, -R15 ;  /* 0x000000ffff127224 */ /* 0x000fc400078e0a0f */
[----:B------:R-:W-:Y:S02]  /*5bc0*/  IMAD R2, R2, UR4, RZ ;  /* 0x0000000402027c24 */ /* 0x000fe4000f8e02ff */
[C---:B------:R-:W-:Y:S02]  /*5bd0*/  IMAD R11, R8.reuse, R11, R7 ;  /* 0x0000000b080b7224 */ /* 0x040fe400078e0207 */
[----:B------:R-:W-:Y:S02]  /*5be0*/  IMAD.IADD R13, R13, 0x1, R19 ;  /* 0x000000010d0d7824 */ /* 0x000fe400078e0213 */
[----:B------:R-:W-:Y:S02]  /*5bf0*/  IMAD R7, R8, R18, R7 ;  /* 0x0000001208077224 */ /* 0x000fe400078e0207 */
[C---:B------:R-:W-:Y:S01]  /*5c00*/  IMAD R17, R15.reuse, UR5, R2 ;  /* 0x000000050f117c24 */ /* 0x040fe2000f8e0202 */
[----:B------:R-:W-:Y:S01]  /*5c10*/  SHF.R.S32.HI R2, RZ, 0x1f, R11 ;  /* 0x0000001fff027819 */ /* 0x000fe2000001140b */
[----:B------:R-:W-:Y:S01]  /*5c20*/  IMAD.WIDE.U32 R12, R15, UR4, R12 ;  /* 0x000000040f0c7c25 */ /* 0x000fe2000f8e000c */
[----:B------:R-:W-:Y:S01]  /*5c30*/  SHF.R.S32.HI R14, RZ, 0x1f, R7 ;  /* 0x0000001fff0e7819 */ /* 0x000fe20000011407 */
[----:B------:R-:W0:Y:S01]  /*5c40*/  S2UR UR5, SR_CgaCtaId ;  /* 0x00000000000579c3 */ /* 0x000e220000008800 */
[----:B------:R-:W-:Y:S01]  /*5c50*/  UMOV UR4, 0x400 ;  /* 0x0000040000047882 */ /* 0x000fe20000000000 */
[----:B------:R-:W-:Y:S01]  /*5c60*/  IMAD R2, R2, UR6, RZ ;  /* 0x0000000602027c24 */ /* 0x000fe2000f8e02ff */
[----:B------:R-:W-:Y:S01]  /*5c70*/  IADD3 R13, R13, R17, RZ ;  /* 0x000000110d0d7210 */ /* 0x000fe20007ffe0ff */
[----:B------:R-:W-:-:S02]  /*5c80*/  IMAD R14, R14, UR8, RZ ;  /* 0x000000080e0e7c24 */ /* 0x000fc4000f8e02ff */
[C---:B------:R-:W-:Y:S02]  /*5c90*/  IMAD R15, R11.reuse, UR7, R2 ;  /* 0x000000070b0f7c24 */ /* 0x040fe4000f8e0202 */
[----:B------:R-:W-:Y:S01]  /*5ca0*/  IMAD.WIDE.U32 R4, R11, UR6, R4 ;  /* 0x000000060b047c25 */ /* 0x000fe2000f8e0004 */
[----:B------:R-:W-:-:S03]  /*5cb0*/  ULDC.64 UR6, c[0x0][0xba8] ;  /* 0x0002ea0000067ab9 */ /* 0x000fc60000000a00 */
[C---:B------:R-:W-:Y:S01]  /*5cc0*/  IMAD R11, R7.reuse, UR9, R14 ;  /* 0x00000009070b7c24 */ /* 0x040fe2000f8e020e */
[----:B------:R-:W-:Y:S01]  /*5cd0*/  LEA R17, P0, R4, UR6, 0x2 ;  /* 0x0000000604117c11 */ /* 0x000fe2000f8010ff */
[----:B------:R-:W-:Y:S01]  /*5ce0*/  IMAD.WIDE.U32 R12, R7, UR8, R12 ;  /* 0x00000008070c7c25 */ /* 0x000fe2000f8e000c */
[----:B------:R-:W-:Y:S01]  /*5cf0*/  ULDC.64 UR8, c[0x0][0xb00] ;  /* 0x0002c00000087ab9 */ /* 0x000fe20000000a00 */
[----:B------:R-:W-:Y:S02]  /*5d00*/  ULDC UR6, c[0x0][0xa88] ;  /* 0x0002a20000067ab9 */ /* 0x000fe40000000800 */
[----:B------:R-:W-:Y:S01]  /*5d10*/  IMAD.IADD R5, R5, 0x1, R15 ;  /* 0x0000000105057824 */ /* 0x000fe200078e020f */
[----:B------:R-:W-:Y:S01]  /*5d20*/  LEA R2, P1, R12, UR8, 0x2 ;  /* 0x000000080c027c11 */ /* 0x000fe2000f8210ff */
[----:B------:R-:W-:Y:S01]  /*5d30*/  IMAD.IADD R7, R13, 0x1, R11 ;  /* 0x000000010d077824 */ /* 0x000fe200078e020b */
[----:B------:R-:W-:Y:S01]  /*5d40*/  SHFL.IDX PT, R14, R17, 0x1, 0x1c1f ;  /* 0x003c1f00110e7f89 */ /* 0x000fe200000e0000 */
[----:B------:R-:W-:Y:S01]  /*5d50*/  IMAD R11, R16, 0x80, R9 ;  /* 0x00000080100b7824 */ /* 0x000fe200078e0209 */
[----:B------:R-:W-:Y:S01]  /*5d60*/  LEA.HI.X R18, R4, UR7, R5, 0x2, P0 ;  /* 0x0000000704127c11 */ /* 0x000fe200080f1405 */
[----:B0-----:R-:W-:Y:S01]  /*5d70*/  ULEA UR4, UR5, UR4, 0x18 ;  /* 0x0000000405047291 */ /* 0x001fe2000f8ec03f */
[----:B------:R-:W-:Y:S01]  /*5d80*/  LEA.HI.X R7, R12, UR9, R7, 0x2, P1 ;  /* 0x000000090c077c11 */ /* 0x000fe200088f1407 */
[----:B------:R-:W-:Y:S01]  /*5d90*/  IMAD R8, R8, UR6, RZ ;  /* 0x0000000608087c24 */ /* 0x000fe2000f8e02ff */
[----:B------:R0:W-:Y:S01]  /*5da0*/  SHFL.IDX PT, R12, R17, RZ, 0x1c1f ;  /* 0x001c1fff110c7589 */ /* 0x0001e200000e0000 */
[----:B------:R-:W-:Y:S01]  /*5db0*/  LOP3.LUT P0, RZ, R0, 0x3, RZ, 0xc0, !PT ;  /* 0x0000000300ff7812 */ /* 0x000fe2000780c0ff */
[C---:B------:R-:W-:Y:S01]  /*5dc0*/  VIADD R9, R11.reuse, 0x8 ;  /* 0x000000080b097836 */ /* 0x040fe20000000000 */
[----:B------:R-:W-:Y:S01]  /*5dd0*/  UIADD3 UR4, UR4, 0x22820, URZ ;  /* 0x0002282004047890 */ /* 0x000fe2000fffe03f */
[----:B------:R-:W1:Y:S01]  /*5de0*/  SHFL.IDX PT, R13, R18, RZ, 0x1c1f ;  /* 0x001c1fff120d7589 */ /* 0x000e6200000e0000 */
[----:B------:R-:W-:-:S02]  /*5df0*/  ISETP.GE.OR P1, PT, R11, R8, P0 ;  /* 0x000000080b00720c */ /* 0x000fc40000726670 */
[-C--:B------:R-:W-:Y:S01]  /*5e00*/  ISETP.GE.OR P0, PT, R9, R8.reuse, P0 ;  /* 0x000000080900720c */ /* 0x080fe20000706670 */
[----:B------:R-:W2:Y:S01]  /*5e10*/  SHFL.IDX PT, R15, R18, 0x1, 0x1c1f ;  /* 0x003c1f00120f7f89 */ /* 0x000ea200000e0000 */
[----:B------:R-:W-:Y:S01]  /*5e20*/  UPRMT UR4, URZ, 0x654, UR4 ;  /* 0x000006543f047896 */ /* 0x000fe20008000004 */
[----:B------:R-:W-:Y:S02]  /*5e30*/  ISETP.GE.AND P2, PT, R11, R8, PT ;  /* 0x000000080b00720c */ /* 0x000fe40003f46270 */
[----:B0-----:R-:W-:Y:S01]  /*5e40*/  LOP3.LUT R17, R10, 0x7ffffffc, RZ, 0xc0, !PT ;  /* 0x7ffffffc0a117812 */ /* 0x001fe200078ec0ff */
[----:B------:R0:W3:Y:S03]  /*5e50*/  SHFL.IDX PT, R4, R2, RZ, 0x1c1f ;  /* 0x001c1fff02047589 */ /* 0x0000e600000e0000 */
[----:B------:R-:W-:Y:S01]  /*5e60*/  IADD3 R0, R0, -R17, RZ ;  /* 0x8000001100007210 */ /* 0x000fe20007ffe0ff */
[----:B------:R0:W4:Y:S01]  /*5e70*/  SHFL.IDX PT, R5, R7, RZ, 0x1c1f ;  /* 0x001c1fff07057589 */ /* 0x00012200000e0000 */
[----:B------:R-:W-:Y:S03]  /*5e80*/  SYNCS.ARRIVE.TRANS64.RED.A1T0 RZ, [UR4], RZ ;  /* 0x000000ffffff79a7 */ /* 0x000fe60008100404 */
[----:B------:R-:W-:Y:S01]  /*5e90*/  IMAD.SHL.U32 R0, R0, 0x2, RZ ;  /* 0x0000000200007824 */ /* 0x000fe200078e00ff */
[----:B-1----:R0:W-:Y:S04]  /*5ea0*/  @!P1 ST.E desc[UR36][R12.64], R6 ;  /* 0x000000060c009985 */ /* 0x0021e8000c101924 */
[----:B--2---:R0:W-:Y:S01]  /*5eb0*/  @!P0 ST.E desc[UR36][R14.64], R3 ;  /* 0x000000030e008985 */ /* 0x0041e2000c101924 */
[----:B------:R-:W-:Y:S05]  /*5ec0*/  @P2 BRA `(.L_x_37) ;  /* 0x0000000800f82947 */ /* 0x000fea0003800000 */
[C---:B0-----:R-:W-:Y:S01]  /*5ed0*/  VIADD R3, R0.reuse, 0x8 ;  /* 0x0000000800037836 */ /* 0x041fe20000000000 */
[----:B------:R-:W-:Y:S01]  /*5ee0*/  ULDC UR4, c[0x0][0xac8] ;  /* 0x0002b20000047ab9 */ /* 0x000fe20000000800 */
[C---:B------:R-:W-:Y:S01]  /*5ef0*/  VIADD R6, R0.reuse, 0x10 ;  /* 0x0000001000067836 */ /* 0x040fe20000000000 */
[C---:B------:R-:W-:Y:S01]  /*5f00*/  ISETP.GE.AND P2, PT, R0.reuse, UR4, PT ;  /* 0x0000000400007c0c */ /* 0x040fe2000bf46270 */
[C---:B------:R-:W-:Y:S01]  /*5f10*/  VIADD R10, R0.reuse, 0x18 ;  /* 0x00000018000a7836 */ /* 0x040fe20000000000 */
[----:B------:R-:W-:Y:S01]  /*5f20*/  ISETP.GE.AND P3, PT, R3, UR4, PT ;  /* 0x0000000403007c0c */ /* 0x000fe2000bf66270 */
[----:B------:R-:W-:Y:S01]  /*5f30*/  VIADD R19, R0, 0x28 ;  /* 0x0000002800137836 */ /* 0x000fe20000000000 */
[----:B------:R-:W-:Y:S01]  /*5f40*/  ISETP.GE.AND P4, PT, R6, UR4, PT ;  /* 0x0000000406007c0c */ /* 0x000fe2000bf86270 */
[----:B------:R-:W-:Y:S01]  /*5f50*/  VIADD R20, R0, 0x40 ;  /* 0x0000004000147836 */ /* 0x000fe20000000000 */
[----:B------:R-:W-:Y:S01]  /*5f60*/  ISETP.GE.AND P5, PT, R10, UR4, PT ;  /* 0x000000040a007c0c */ /* 0x000fe2000bfa6270 */
[C---:B------:R-:W-:Y:S01]  /*5f70*/  VIADD R22, R0.reuse, 0x50 ;  /* 0x0000005000167836 */ /* 0x040fe20000000000 */
[C---:B------:R-:W-:Y:S01]  /*5f80*/  IADD3 R18, R0.reuse, 0x20, RZ ;  /* 0x0000002000127810 */ /* 0x040fe20007ffe0ff */
[----:B------:R-:W-:Y:S01]  /*5f90*/  VIADD R23, R0, 0x58 ;  /* 0x0000005800177836 */ /* 0x000fe20000000000 */
[----:B------:R-:W-:-:S02]  /*5fa0*/  ISETP.GE.AND P1, PT, R19, UR4, PT ;  /* 0x0000000413007c0c */ /* 0x000fc4000bf26270 */
[----:B------:R-:W-:Y:S02]  /*5fb0*/  ISETP.GE.AND P0, PT, R18, UR4, PT ;  /* 0x0000000412007c0c */ /* 0x000fe4000bf06270 */
[----:B------:R-:W-:Y:S02]  /*5fc0*/  IADD3 R21, R0, 0x48, RZ ;  /* 0x0000004800157810 */ /* 0x000fe40007ffe0ff */
[----:B------:R-:W-:Y:S02]  /*5fd0*/  @!P3 LEA.HI R3, R3, R3, RZ, 0x1 ;  /* 0x000000030303b211 */ /* 0x000fe400078f08ff */
[----:B------:R-:W-:Y:S02]  /*5fe0*/  @!P4 LEA.HI R6, R6, R6, RZ, 0x1 ;  /* 0x000000060606c211 */ /* 0x000fe400078f08ff */
[----:B------:R-:W-:Y:S02]  /*5ff0*/  @!P5 LEA.HI R10, R10, R10, RZ, 0x1 ;  /* 0x0000000a0a0ad211 */ /* 0x000fe400078f08ff */
[----:B------:R-:W-:-:S02]  /*6000*/  @!P3 LOP3.LUT R3, R3, 0xfffffffe, RZ, 0xc0, !PT ;  /* 0xfffffffe0303b812 */ /* 0x000fc400078ec0ff */
[----:B------:R-:W-:Y:S01]  /*6010*/  @!P4 LOP3.LUT R15, R6, 0xfffffffe, RZ, 0xc0, !PT ;  /* 0xfffffffe060fc812 */ /* 0x000fe200078ec0ff */
[----:B------:R-:W-:Y:S01]  /*6020*/  VIADD R6, R0, 0x38 ;  /* 0x0000003800067836 */ /* 0x000fe20000000000 */
[----:B------:R-:W-:Y:S01]  /*6030*/  @!P5 LOP3.LUT R17, R10, 0xfffffffe, RZ, 0xc0, !PT ;  /* 0xfffffffe0a11d812 */ /* 0x000fe200078ec0ff */
[--C-:B---34-:R-:W-:Y:S01]  /*6040*/  @!P2 IMAD.WIDE R10, R0, 0x4, R4.reuse ;  /* 0x00000004000aa825 */ /* 0x118fe200078e0204 */
[----:B------:R-:W-:Y:S02]  /*6050*/  ISETP.GE.AND P6, PT, R22, UR4, PT ;  /* 0x0000000416007c0c */ /* 0x000fe4000bfc6270 */
[----:B------:R-:W-:Y:S01]  /*6060*/  @!P0 LEA.HI R18, R18, R18, RZ, 0x1 ;  /* 0x0000001212128211 */ /* 0x000fe200078f08ff */
[--C-:B------:R-:W-:Y:S01]  /*6070*/  @!P3 IMAD.WIDE R12, R3, 0x4, R4.reuse ;  /* 0x00000004030cb825 */ /* 0x100fe200078e0204 */
[----:B------:R0:W-:Y:S01]  /*6080*/  @!P2 ST.E.64 desc[UR36][R10.64], R24 ;  /* 0x000000180a00a985 */ /* 0x0001e2000c101b24 */
[----:B------:R-:W-:Y:S02]  /*6090*/  @!P1 LEA.HI R19, R19, R19, RZ, 0x1 ;  /* 0x0000001313139211 */ /* 0x000fe400078f08ff */
[----:B------:R-:W-:Y:S01]  /*60a0*/  VIADD R3, R0, 0x30 ;  /* 0x0000003000037836 */ /* 0x000fe20000000000 */
[----:B------:R1:W-:Y:S01]  /*60b0*/  @!P3 ST.E.64 desc[UR36][R12.64], R28 ;  /* 0x0000001c0c00b985 */ /* 0x0003e2000c101b24 */
[----:B------:R-:W-:Y:S01]  /*60c0*/  @!P4 IMAD.WIDE R14, R15, 0x4, R4 ;  /* 0x000000040f0ec825 */ /* 0x000fe200078e0204 */
[----:B------:R-:W-:-:S02]  /*60d0*/  ISETP.GE.AND P3, PT, R6, UR4, PT ;  /* 0x0000000406007c0c */ /* 0x000fc4000bf66270 */
[----:B------:R-:W-:Y:S01]  /*60e0*/  ISETP.GE.AND P2, PT, R3, UR4, PT ;  /* 0x0000000403007c0c */ /* 0x000fe2000bf46270 */
[----:B------:R-:W-:Y:S01]  /*60f0*/  @!P5 IMAD.WIDE R16, R17, 0x4, R4 ;  /* 0x000000041110d825 */ /* 0x000fe200078e0204 */
[----:B------:R2:W-:Y:S01]  /*6100*/  @!P4 ST.E.64 desc[UR36][R14.64], R32 ;  /* 0x000000200e00c985 */ /* 0x0005e2000c101b24 */
[----:B------:R-:W-:Y:S02]  /*6110*/  ISETP.GE.AND P4, PT, R20, UR4, PT ;  /* 0x0000000414007c0c */ /* 0x000fe4000bf86270 */
[----:B------:R-:W-:Y:S01]  /*6120*/  @!P6 LEA.HI R22, R22, R22, RZ, 0x1 ;  /* 0x000000161616e211 */ /* 0x000fe200078f08ff */
[----:B------:R3:W-:Y:S01]  /*6130*/  @!P5 ST.E.64 desc[UR36][R16.64], R36 ;  /* 0x000000241000d985 */ /* 0x0007e2000c101b24 */
[----:B------:R-:W-:Y:S01]  /*6140*/  ISETP.GE.AND P5, PT, R21, UR4, PT ;  /* 0x0000000415007c0c */ /* 0x000fe2000bfa6270 */
[----:B0-----:R-:W-:Y:S01]  /*6150*/  VIADD R24, R0, 0x60 ;  /* 0x0000006000187836 */ /* 0x001fe20000000000 */
[----:B------:R-:W-:Y:S02]  /*6160*/  @!P0 LOP3.LUT R11, R18, 0xfffffffe, RZ, 0xc0, !PT ;  /* 0xfffffffe120b8812 */ /* 0x000fe400078ec0ff */
[----:B-1----:R-:W-:-:S02]  /*6170*/  @!P1 LOP3.LUT R13, R19, 0xfffffffe, RZ, 0xc0, !PT ;  /* 0xfffffffe130d9812 */ /* 0x002fc400078ec0ff */
[----:B------:R-:W-:Y:S01]  /*6180*/  @!P2 LEA.HI R3, R3, R3, RZ, 0x1 ;  /* 0x000000030303a211 */ /* 0x000fe200078f08ff */
[--C-:B------:R-:W-:Y:S01]  /*6190*/  @!P0 IMAD.WIDE R10, R11, 0x4, R4.reuse ;  /* 0x000000040b0a8825 */ /* 0x100fe200078e0204 */
[----:B------:R-:W-:Y:S02]  /*61a0*/  @!P3 LEA.HI R6, R6, R6, RZ, 0x1 ;  /* 0x000000060606b211 */ /* 0x000fe400078f08ff */
[----:B------:R-:W-:Y:S01]  /*61b0*/  @!P4 LEA.HI R20, R20, R20, RZ, 0x1 ;  /* 0x000000141414c211 */ /* 0x000fe200078f08ff */
[----:B------:R-:W-:Y:S01]  /*61c0*/  @!P1 IMAD.WIDE R12, R13, 0x4, R4 ;  /* 0x000000040d0c9825 */ /* 0x000fe200078e0204 */
[----:B------:R-:W-:Y:S01]  /*61d0*/  @!P2 LOP3.LUT R3, R3, 0xfffffffe, RZ, 0xc0, !PT ;  /* 0xfffffffe0303a812 */ /* 0x000fe200078ec0ff */
[----:B------:R0:W-:Y:S01]  /*61e0*/  @!P0 ST.E.64 desc[UR36][R10.64], R40 ;  /* 0x000000280a008985 */ /* 0x0001e2000c101b24 */
[----:B------:R-:W-:Y:S02]  /*61f0*/  @!P5 LEA.HI R21, R21, R21, RZ, 0x1 ;  /* 0x000000151515d211 */ /* 0x000fe400078f08ff */
[----:B--2---:R-:W-:Y:S01]  /*6200*/  @!P3 LOP3.LUT R15, R6, 0xfffffffe, RZ, 0xc0, !PT ;  /* 0xfffffffe060fb812 */ /* 0x004fe200078ec0ff */
[----:B------:R1:W-:Y:S01]  /*6210*/  @!P1 ST.E.64 desc[UR36][R12.64], R44 ;  /* 0x0000002c0c009985 */ /* 0x0003e2000c101b24 */
[----:B---3--:R-:W-:Y:S01]  /*6220*/  @!P4 LOP3.LUT R17, R20, 0xfffffffe, RZ, 0xc0, !PT ;  /* 0xfffffffe1411c812 */ /* 0x008fe200078ec0ff */
[----:B------:R-:W-:Y:S01]  /*6230*/  VIADD R20, R0, 0x78 ;  /* 0x0000007800147836 */ /* 0x000fe20000000000 */
[----:B------:R-:W-:-:S02]  /*6240*/  @!P5 LOP3.LUT R21, R21, 0xfffffffe, RZ, 0xc0, !PT ;  /* 0xfffffffe1515d812 */ /* 0x000fc400078ec0ff */
[----:B------:R-:W-:Y:S01]  /*6250*/  @!P6 LOP3.LUT R19, R22, 0xfffffffe, RZ, 0xc0, !PT ;  /* 0xfffffffe1613e812 */ /* 0x000fe200078ec0ff */
[----:B------:R-:W-:Y:S01]  /*6260*/  VIADD R22, R0, 0x88 ;  /* 0x0000008800167836 */ /* 0x000fe20000000000 */
[----:B------:R-:W-:Y:S02]  /*6270*/  ISETP.GE.AND P1, PT, R23, UR4, PT ;  /* 0x0000000417007c0c */ /* 0x000fe4000bf26270 */
[----:B------:R-:W-:Y:S01]  /*6280*/  ISETP.GE.AND P0, PT, R24, UR4, PT ;  /* 0x0000000418007c0c */ /* 0x000fe2000bf06270 */
[----:B0-----:R-:W-:Y:S01]  /*6290*/  @!P2 IMAD.WIDE R10, R3, 0x4, R4 ;  /* 0x00000004030aa825 */ /* 0x001fe200078e0204 */
[----:B------:R-:W-:-:S03]  /*62a0*/  IADD3 R6, R0, 0x70, RZ ;  /* 0x0000007000067810 */ /* 0x000fc60007ffe0ff */
[--C-:B-1----:R-:W-:Y:S01]  /*62b0*/  @!P3 IMAD.WIDE R12, R15, 0x4, R4.reuse ;  /* 0x000000040f0cb825 */ /* 0x102fe200078e0204 */
[----:B------:R0:W-:Y:S03]  /*62c0*/  @!P2 ST.E.64 desc[UR36][R10.64], R48 ;  /* 0x000000300a00a985 */ /* 0x0001e6000c101b24 */
[--C-:B------:R-:W-:Y:S01]  /*62d0*/  @!P4 IMAD.WIDE R14, R17, 0x4, R4.reuse ;  /* 0x00000004110ec825 */ /* 0x100fe200078e0204 */
[----:B------:R1:W-:Y:S01]  /*62e0*/  @!P3 ST.E.64 desc[UR36][R12.64], R52 ;  /* 0x000000340c00b985 */ /* 0x0003e2000c101b24 */
[----:B------:R-:W-:Y:S02]  /*62f0*/  ISETP.GE.AND P3, PT, R22, UR4, PT ;  /* 0x0000000416007c0c */ /* 0x000fe4000bf66270 */
[----:B------:R-:W-:Y:S01]  /*6300*/  @!P5 IMAD.WIDE R16, R21, 0x4, R4 ;  /* 0x000000041510d825 */ /* 0x000fe200078e0204 */
[----:B------:R2:W-:Y:S01]  /*6310*/  @!P4 ST.E.64 desc[UR36][R14.64], R56 ;  /* 0x000000380e00c985 */ /* 0x0005e2000c101b24 */
[----:B------:R-:W-:-:S02]  /*6320*/  @!P1 LEA.HI R23, R23, R23, RZ, 0x1 ;  /* 0x0000001717179211 */ /* 0x000fc400078f08ff */
[----:B------:R-:W-:Y:S01]  /*6330*/  VIADD R3, R0, 0x68 ;  /* 0x0000006800037836 */ /* 0x000fe20000000000 */
[----:B------:R3:W-:Y:S01]  /*6340*/  @!P5 ST.E.64 desc[UR36][R16.64], R60 ;  /* 0x0000003c1000d985 */ /* 0x0007e2000c101b24 */
[----:B------:R-:W-:Y:S01]  /*6350*/  @!P6 IMAD.WIDE R18, R19, 0x4, R4 ;  /* 0x000000041312e825 */ /* 0x000fe200078e0204 */
[----:B------:R-:W-:Y:S02]  /*6360*/  ISETP.GE.AND P5, PT, R20, UR4, PT ;  /* 0x0000000414007c0c */ /* 0x000fe4000bfa6270 */
[----:B------:R-:W-:Y:S01]  /*6370*/  ISETP.GE.AND P2, PT, R3, UR4, PT ;  /* 0x0000000403007c0c */ /* 0x000fe2000bf46270 */
[----:B------:R-:W-:Y:S01]  /*6380*/  VIADD R21, R0, 0x80 ;  /* 0x0000008000157836 */ /* 0x000fe20000000000 */
[----:B------:R4:W-:Y:S01]  /*6390*/  @!P6 ST.E.64 desc[UR36][R18.64], R64 ;  /* 0x000000401200e985 */ /* 0x0009e2000c101b24 */
[----:B------:R-:W-:Y:S02]  /*63a0*/  ISETP.GE.AND P6, PT, R6, UR4, PT ;  /* 0x0000000406007c0c */ /* 0x000fe4000bfc6270 */
[----:B------:R-:W-:-:S02]  /*63b0*/  @!P0 LEA.HI R24, R24, R24, RZ, 0x1 ;  /* 0x0000001818188211 */ /* 0x000fc400078f08ff */
[----:B------:R-:W-:Y:S02]  /*63c0*/  ISETP.GE.AND P4, PT, R21, UR4, PT ;  /* 0x0000000415007c0c */ /* 0x000fe4000bf86270 */
[----:B0-----:R-:W-:Y:S01]  /*63d0*/  @!P1 LOP3.LUT R11, R23, 0xfffffffe, RZ, 0xc0, !PT ;  /* 0xfffffffe170b9812 */ /* 0x001fe200078ec0ff */
[----:B------:R-:W-:Y:S01]  /*63e0*/  VIADD R23, R0, 0x90 ;  /* 0x0000009000177836 */ /* 0x000fe20000000000 */
[----:B-1----:R-:W-:Y:S02]  /*63f0*/  @!P0 LOP3.LUT R13, R24, 0xfffffffe, RZ, 0xc0, !PT ;  /* 0xfffffffe180d8812 */ /* 0x002fe400078ec0ff */
[----:B------:R-:W-:Y:S01]  /*6400*/  @!P2 LEA.HI R3, R3, R3, RZ, 0x1 ;  /* 0x000000030303a211 */ /* 0x000fe200078f08ff */
[--C-:B------:R-:W-:Y:S01]  /*6410*/  @!P1 IMAD.WIDE R10, R11, 0x4, R4.reuse ;  /* 0x000000040b0a9825 */ /* 0x100fe200078e0204 */
[----:B------:R-:W-:Y:S02]  /*6420*/  @!P5 LEA.HI R20, R20, R20, RZ, 0x1 ;  /* 0x000000141414d211 */ /* 0x000fe400078f08ff */
[----:B------:R-:W-:Y:S01]  /*6430*/  @!P6 LEA.HI R6, R6, R6, RZ, 0x1 ;  /* 0x000000060606e211 */ /* 0x000fe200078f08ff */
[----:B------:R-:W-:Y:S01]  /*6440*/  @!P0 IMAD.WIDE R12, R13, 0x4, R4 ;  /* 0x000000040d0c8825 */ /* 0x000fe200078e0204 */
[----:B------:R-:W-:Y:S01]  /*6450*/  @!P2 LOP3.LUT R3, R3, 0xfffffffe, RZ, 0xc0, !PT ;  /* 0xfffffffe0303a812 */ /* 0x000fe200078ec0ff */
[----:B------:R0:W-:Y:S01]  /*6460*/  @!P1 ST.E.64 desc[UR36][R10.64], R68 ;  /* 0x000000440a009985 */ /* 0x0001e2000c101b24 */
[----:B------:R-:W-:-:S02]  /*6470*/  @!P4 LEA.HI R21, R21, R21, RZ, 0x1 ;  /* 0x000000151515c211 */ /* 0x000fc400078f08ff */
[----:B------:R-:W-:Y:S01]  /*6480*/  @!P3 LEA.HI R22, R22, R22, RZ, 0x1 ;  /* 0x000000161616b211 */ /* 0x000fe200078f08ff */
[----:B------:R1:W-:Y:S01]  /*6490*/  @!P0 ST.E.64 desc[UR36][R12.64], R72 ;  /* 0x000000480c008985 */ /* 0x0003e2000c101b24 */
[----:B--2---:R-:W-:Y:S01]  /*64a0*/  @!P6 LOP3.LUT R15, R6, 0xfffffffe, RZ, 0xc0, !PT ;  /* 0xfffffffe060fe812 */ /* 0x004fe200078ec0ff */
[----:B------:R-:W-:Y:S01]  /*64b0*/  VIADD R6, R0, 0xa8 ;  /* 0x000000a800067836 */ /* 0x000fe20000000000 */
[----:B---3--:R-:W-:Y:S01]  /*64c0*/  @!P5 LOP3.LUT R17, R20, 0xfffffffe, RZ, 0xc0, !PT ;  /* 0xfffffffe1411d812 */ /* 0x008fe200078ec0ff */
[----:B------:R-:W-:Y:S01]  /*64d0*/  VIADD R20, R0, 0xb0 ;  /* 0x000000b000147836 */ /* 0x000fe20000000000 */
[----:B------:R-:W-:Y:S02]  /*64e0*/  @!P4 LOP3.LUT R21, R21, 0xfffffffe, RZ, 0xc0, !PT ;  /* 0xfffffffe1515c812 */ /* 0x000fe400078ec0ff */
[----:B----4-:R-:W-:Y:S02]  /*64f0*/  @!P3 LOP3.LUT R19, R22, 0xfffffffe, RZ, 0xc0, !PT ;  /* 0xfffffffe1613b812 */ /* 0x010fe400078ec0ff */
[----:B------:R-:W-:Y:S01]  /*6500*/  IADD3 R24, R0, 0x98, RZ ;  /* 0x0000009800187810 */ /* 0x000fe20007ffe0ff */
[----:B0-----:R-:W-:Y:S01]  /*6510*/  @!P2 IMAD.WIDE R10, R3, 0x4, R4 ;  /* 0x00000004030aa825 */ /* 0x001fe200078e0204 */
[----:B------:R-:W-:-:S02]  /*6520*/  ISETP.GE.AND P0, PT, R23, UR4, PT ;  /* 0x0000000417007c0c */ /* 0x000fc4000bf06270 */
[----:B------:R-:W-:Y:S01]  /*6530*/  ISETP.GE.AND P1, PT, R24, UR4, PT ;  /* 0x0000000418007c0c */ /* 0x000fe2000bf26270 */
[C---:B------:R-:W-:Y:S01]  /*6540*/  VIADD R3, R0.reuse, 0xa0 ;  /* 0x000000a000037836 */ /* 0x040fe20000000000 */
[----:B------:R0:W-:Y:S01]  /*6550*/  @!P2 ST.E.64 desc[UR36][R10.64], R76 ;  /* 0x0000004c0a00a985 */ /* 0x0001e2000c101b24 */
[--C-:B-1----:R-:W-:Y:S01]  /*6560*/  @!P6 IMAD.WIDE R12, R15, 0x4, R4.reuse ;  /* 0x000000040f0ce825 */ /* 0x102fe200078e0204 */
[----:B------:R-:W-:Y:S02]  /*6570*/  IADD3 R22, R0, 0xc0, RZ ;  /* 0x000000c000167810 */ /* 0x000fe40007ffe0ff */
[----:B------:R-:W-:Y:S01]  /*6580*/  ISETP.GE.AND P2, PT, R3, UR4, PT ;  /* 0x0000000403007c0c */ /* 0x000fe2000bf46270 */
[--C-:B------:R-:W-:Y:S01]  /*6590*/  @!P5 IMAD.WIDE R14, R17, 0x4, R4.reuse ;  /* 0x00000004110ed825 */ /* 0x100fe200078e0204 */
[----:B------:R1:W-:Y:S01]  /*65a0*/  @!P6 ST.E.64 desc[UR36][R12.64], R80 ;  /* 0x000000500c00e985 */ /* 0x0003e2000c101b24 */
[----:B------:R-:W-:Y:S02]  /*65b0*/  ISETP.GE.AND P6, PT, R22, UR4, PT ;  /* 0x0000000416007c0c */ /* 0x000fe4000bfc6270 */
[----:B------:R-:W-:Y:S01]  /*65c0*/  @!P4 IMAD.WIDE R16, R21, 0x4, R4 ;  /* 0x000000041510c825 */ /* 0x000fe200078e0204 */
[----:B------:R2:W-:Y:S01]  /*65d0*/  @!P5 ST.E.64 desc[UR36][R14.64], R84 ;  /* 0x000000540e00d985 */ /* 0x0005e2000c101b24 */
[----:B------:R-:W-:-:S02]  /*65e0*/  @!P0 LEA.HI R23, R23, R23, RZ, 0x1 ;  /* 0x0000001717178211 */ /* 0x000fc400078f08ff */
[----:B------:R-:W-:Y:S01]  /*65f0*/  @!P3 IMAD.WIDE R18, R19, 0x4, R4 ;  /* 0x000000041312b825 */ /* 0x000fe200078e0204 */
[----:B------:R3:W-:Y:S01]  /*6600*/  @!P4 ST.E.64 desc[UR36][R16.64], R88 ;  /* 0x000000581000c985 */ /* 0x0007e2000c101b24 */
[----:B------:R-:W-:Y:S02]  /*6610*/  ISETP.GE.AND P4, PT, R20, UR4, PT ;  /* 0x0000000414007c0c */ /* 0x000fe4000bf86270 */
[----:B------:R-:W-:Y:S01]  /*6620*/  VIADD R21, R0, 0xb8 ;  /* 0x000000b800157836 */ /* 0x000fe20000000000 */
[----:B------:R4:W-:Y:S01]  /*6630*/  @!P3 ST.E.64 desc[UR36][R18.64], R92 ;  /* 0x0000005c1200b985 */ /* 0x0009e2000c101b24 */
[----:B------:R-:W-:Y:S02]  /*6640*/  ISETP.GE.AND P3, PT, R6, UR4, PT ;  /* 0x0000000406007c0c */ /* 0x000fe4000bf66270 */
[----:B------:R-:W-:Y:S02]  /*6650*/  @!P1 LEA.HI R24, R24, R24, RZ, 0x1 ;  /* 0x0000001818189211 */ /* 0x000fe400078f08ff */
[----:B------:R-:W-:-:S02]  /*6660*/  ISETP.GE.AND P5, PT, R21, UR4, PT ;  /* 0x0000000415007c0c */ /* 0x000fc4000bfa6270 */
[----:B------:R-:W-:Y:S02]  /*6670*/  @!P2 LEA.HI R3, R3, R3, RZ, 0x1 ;  /* 0x000000030303a211 */ /* 0x000fe400078f08ff */
[----:B0-----:R-:W-:Y:S02]  /*6680*/  @!P0 LOP3.LUT R11, R23, 0xfffffffe, RZ, 0xc0, !PT ;  /* 0xfffffffe170b8812 */ /* 0x001fe400078ec0ff */
[----:B-1----:R-:W-:Y:S02]  /*6690*/  @!P1 LOP3.LUT R13, R24, 0xfffffffe, RZ, 0xc0, !PT ;  /* 0xfffffffe180d9812 */ /* 0x002fe400078ec0ff */
[----:B------:R-:W-:Y:S01]  /*66a0*/  @!P2 LOP3.LUT R3, R3, 0xfffffffe, RZ, 0xc0, !PT ;  /* 0xfffffffe0303a812 */ /* 0x000fe200078ec0ff */
[--C-:B------:R-:W-:Y:S01]  /*66b0*/  @!P0 IMAD.WIDE R10, R11, 0x4, R4.reuse ;  /* 0x000000040b0a8825 */ /* 0x100fe200078e0204 */
[----:B------:R-:W-:Y:S02]  /*66c0*/  @!P3 LEA.HI R6, R6, R6, RZ, 0x1 ;  /* 0x000000060606b211 */ /* 0x000fe400078f08ff */
[----:B------:R-:W-:Y:S01]  /*66d0*/  @!P4 LEA.HI R20, R20, R20, RZ, 0x1 ;  /* 0x000000141414c211 */ /* 0x000fe200078f08ff */
[--C-:B------:R-:W-:Y:S01]  /*66e0*/  @!P1 IMAD.WIDE R12, R13, 0x4, R4.reuse ;  /* 0x000000040d0c9825 */ /* 0x100fe200078e0204 */
[----:B------:R-:W-:Y:S01]  /*66f0*/  @!P6 LEA.HI R22, R22, R22, RZ, 0x1 ;  /* 0x000000161616e211 */ /* 0x000fe200078f08ff */
[----:B------:R0:W-:Y:S01]  /*6700*/  @!P0 ST.E.64 desc[UR36][R10.64], R96 ;  /* 0x000000600a008985 */ /* 0x0001e2000c101b24 */
[----:B------:R-:W-:Y:S01]  /*6710*/  @!P5 LEA.HI R21, R21, R21, RZ, 0x1 ;  /* 0x000000151515d211 */ /* 0x000fe200078f08ff */
[--C-:B--2---:R-:W-:Y:S01]  /*6720*/  @!P2 IMAD.WIDE R14, R3, 0x4, R4.reuse ;  /* 0x00000004030ea825 */ /* 0x104fe200078e0204 */
[----:B---3--:R-:W-:Y:S01]  /*6730*/  @!P3 LOP3.LUT R17, R6, 0xfffffffe, RZ, 0xc0, !PT ;  /* 0xfffffffe0611b812 */ /* 0x008fe200078ec0ff */
[----:B------:R1:W-:Y:S01]  /*6740*/  @!P1 ST.E.64 desc[UR36][R12.64], R100 ;  /* 0x000000640c009985 */ /* 0x0003e2000c101b24 */
[----:B----4-:R-:W-:Y:S01]  /*6750*/  @!P4 LOP3.LUT R19, R20, 0xfffffffe, RZ, 0xc0, !PT ;  /* 0xfffffffe1413c812 */ /* 0x010fe200078ec0ff */
[----:B------:R-:W-:Y:S01]  /*6760*/  VIADD R6, R0, 0xd0 ;  /* 0x000000d000067836 */ /* 0x000fe20000000000 */
[----:B------:R-:W-:Y:S01]  /*6770*/  @!P6 LOP3.LUT R3, R22, 0xfffffffe, RZ, 0xc0, !PT ;  /* 0xfffffffe1603e812 */ /* 0x000fe200078ec0ff */
[----:B------:R2:W-:Y:S01]  /*6780*/  @!P2 ST.E.64 desc[UR36][R14.64], R104 ;  /* 0x000000680e00a985 */ /* 0x0005e2000c101b24 */
[----:B------:R-:W-:Y:S01]  /*6790*/  @!P5 LOP3.LUT R21, R21, 0xfffffffe, RZ, 0xc0, !PT ;  /* 0xfffffffe1515d812 */ /* 0x000fe200078ec0ff */
[----:B------:R-:W-:Y:S01]  /*67a0*/  VIADD R20, R0, 0xd8 ;  /* 0x000000d800147836 */ /* 0x000fe20000000000 */
[----:B------:R-:W-:Y:S01]  /*67b0*/  ISETP.GE.AND P1, PT, R6, UR4, PT ;  /* 0x0000000406007c0c */ /* 0x000fe2000bf26270 */
[----:B0-----:R-:W-:-:S03]  /*67c0*/  @!P3 IMAD.WIDE R10, R17, 0x4, R4 ;  /* 0x00000004110ab825 */ /* 0x001fc600078e0204 */
[----:B------:R-:W-:Y:S01]  /*67d0*/  ISETP.GE.AND P2, PT, R20, UR4, PT ;  /* 0x0000000414007c0c */ /* 0x000fe2000bf46270 */
[--C-:B-1----:R-:W-:Y:S01]  /*67e0*/  @!P4 IMAD.WIDE R12, R19, 0x4, R4.reuse ;  /* 0x00000004130cc825 */ /* 0x102fe200078e0204 */
[----:B------:R0:W-:Y:S03]  /*67f0*/  @!P3 ST.E.64 desc[UR36][R10.64], R108 ;  /* 0x0000006c0a00b985 */ /* 0x0001e6000c101b24 */
[--C-:B------:R-:W-:Y:S01]  /*6800*/  @!P6 IMAD.WIDE R18, R3, 0x4, R4.reuse ;  /* 0x000000040312e825 */ /* 0x100fe200078e0204 */
[----:B--2---:R-:W-:Y:S01]  /*6810*/  IADD3 R14, R0, 0xe8, RZ ;  /* 0x000000e8000e7810 */ /* 0x004fe20007ffe0ff */
[----:B------:R1:W-:Y:S02]  /*6820*/  @!P4 ST.E.64 desc[UR36][R12.64], R112 ;  /* 0x000000700c00c985 */ /* 0x0003e4000c101b24 */
[----:B------:R-:W-:Y:S01]  /*6830*/  @!P1 LEA.HI R6, R6, R6, RZ, 0x1 ;  /* 0x0000000606069211 */ /* 0x000fe200078f08ff */
[----:B------:R-:W-:Y:S01]  /*6840*/  VIADD R3, R0, 0xc8 ;  /* 0x000000c800037836 */ /* 0x000fe20000000000 */
[----:B------:R-:W-:Y:S01]  /*6850*/  ISETP.GE.AND P4, PT, R14, UR4, PT ;  /* 0x000000040e007c0c */ /* 0x000fe2000bf86270 */
[----:B------:R-:W-:Y:S01]  /*6860*/  @!P5 IMAD.WIDE R16, R21, 0x4, R4 ;  /* 0x000000041510d825 */ /* 0x000fe200078e0204 */
[----:B------:R-:W-:-:S02]  /*6870*/  @!P2 LEA.HI R20, R20, R20, RZ, 0x1 ;  /* 0x000000141414a211 */ /* 0x000fc400078f08ff */
[----:B------:R-:W-:Y:S01]  /*6880*/  ISETP.GE.AND P0, PT, R3, UR4, PT ;  /* 0x0000000403007c0c */ /* 0x000fe2000bf06270 */
[C---:B------:R-:W-:Y:S01]  /*6890*/  VIADD R21, R0.reuse, 0xe0 ;  /* 0x000000e000157836 */ /* 0x040fe20000000000 */
[----:B------:R2:W-:Y:S01]  /*68a0*/  @!P5 ST.E.64 desc[UR36][R16.64], R116 ;  /* 0x000000741000d985 */ /* 0x0005e2000c101b24 */
[C---:B------:R-:W-:Y:S02]  /*68b0*/  VIADD R15, R0.reuse, 0xf0 ;  /* 0x000000f0000f7836 */ /* 0x040fe40000000000 */
[----:B0-----:R-:W-:Y:S01]  /*68c0*/  VIADD R11, R0, 0xf8 ;  /* 0x000000f8000b7836 */ /* 0x001fe20000000000 */
[----:B------:R0:W-:Y:S01]  /*68d0*/  @!P6 ST.E.64 desc[UR36][R18.64], R120 ;  /* 0x000000781200e985 */ /* 0x0001e2000c101b24 */
[----:B------:R-:W-:Y:S02]  /*68e0*/  ISETP.GE.AND P3, PT, R21, UR4, PT ;  /* 0x0000000415007c0c */ /* 0x000fe4000bf66270 */
[----:B------:R-:W-:Y:S02]  /*68f0*/  ISETP.GE.AND P5, PT, R15, UR4, PT ;  /* 0x000000040f007c0c */ /* 0x000fe4000bfa6270 */
[----:B------:R-:W-:-:S02]  /*6900*/  ISETP.GE.AND P6, PT, R11, UR4, PT ;  /* 0x000000040b007c0c */ /* 0x000fc4000bfc6270 */
[----:B------:R-:W-:Y:S02]  /*6910*/  @!P0 LEA.HI R3, R3, R3, RZ, 0x1 ;  /* 0x0000000303038211 */ /* 0x000fe400078f08ff */
[----:B------:R-:W-:Y:S02]  /*6920*/  @!P4 LEA.HI R14, R14, R14, RZ, 0x1 ;  /* 0x0000000e0e0ec211 */ /* 0x000fe400078f08ff */
[----:B------:R-:W-:Y:S02]  /*6930*/  @!P0 LOP3.LUT R3, R3, 0xfffffffe, RZ, 0xc0, !PT ;  /* 0xfffffffe03038812 */ /* 0x000fe400078ec0ff */
[----:B-1----:R-:W-:Y:S02]  /*6940*/  @!P1 LOP3.LUT R13, R6, 0xfffffffe, RZ, 0xc0, !PT ;  /* 0xfffffffe060d9812 */ /* 0x002fe400078ec0ff */
[----:B------:R-:W-:Y:S02]  /*6950*/  @!P3 LEA.HI R21, R21, R21, RZ, 0x1 ;  /* 0x000000151515b211 */ /* 0x000fe400078f08ff */
[----:B------:R-:W-:Y:S01]  /*6960*/  @!P5 LEA.HI R10, R15, R15, RZ, 0x1 ;  /* 0x0000000f0f0ad211 */ /* 0x000fe200078f08ff */
[----:B------:R-:W-:Y:S01]  /*6970*/  @!P1 IMAD.WIDE R12, R13, 0x4, R4 ;  /* 0x000000040d0c9825 */ /* 0x000fe200078e0204 */
[----:B------:R-:W-:-:S02]  /*6980*/  @!P6 LEA.HI R11, R11, R11, RZ, 0x1 ;  /* 0x0000000b0b0be211 */ /* 0x000fc400078f08ff */
[----:B------:R-:W-:Y:S02]  /*6990*/  @!P2 LOP3.LUT R15, R20, 0xfffffffe, RZ, 0xc0, !PT ;  /* 0xfffffffe140fa812 */ /* 0x000fe400078ec0ff */
[----:B--2---:R-:W-:Y:S02]  /*69a0*/  @!P3 LOP3.LUT R17, R21, 0xfffffffe, RZ, 0xc0, !PT ;  /* 0xfffffffe1511b812 */ /* 0x004fe400078ec0ff */
[----:B0-----:R-:W-:Y:S01]  /*69b0*/  @!P4 LOP3.LUT R19, R14, 0xfffffffe, RZ, 0xc0, !PT ;  /* 0xfffffffe0e13c812 */ /* 0x001fe200078ec0ff */
[--C-:B------:R-:W-:Y:S01]  /*69c0*/  @!P2 IMAD.WIDE R14, R15, 0x4, R4.reuse ;  /* 0x000000040f0ea825 */ /* 0x100fe200078e0204 */
[----:B------:R-:W-:Y:S02]  /*69d0*/  @!P5 LOP3.LUT R21, R10, 0xfffffffe, RZ, 0xc0, !PT ;  /* 0xfffffffe0a15d812 */ /* 0x000fe400078ec0ff */
[----:B------:R-:W-:Y:S01]  /*69e0*/  @!P6 LOP3.LUT R23, R11, 0xfffffffe, RZ, 0xc0, !PT ;  /* 0xfffffffe0b17e812 */ /* 0x000fe200078ec0ff */
[----:B------:R-:W-:-:S04]  /*69f0*/  @!P0 IMAD.WIDE R10, R3, 0x4, R4 ;  /* 0x00000004030a8825 */ /* 0x000fc800078e0204 */
[--C-:B------:R-:W-:Y:S01]  /*6a00*/  @!P3 IMAD.WIDE R16, R17, 0x4, R4.reuse ;  /* 0x000000041110b825 */ /* 0x100fe200078e0204 */
[----:B------:R1:W-:Y:S03]  /*6a10*/  @!P0 ST.E.64 desc[UR36][R10.64], R124 ;  /* 0x0000007c0a008985 */ /* 0x0003e6000c101b24 */
[--C-:B------:R-:W-:Y:S01]  /*6a20*/  @!P4 IMAD.WIDE R18, R19, 0x4, R4.reuse ;  /* 0x000000041312c825 */ /* 0x100fe200078e0204 */
[----:B------:R1:W-:Y:S03]  /*6a30*/  @!P1 ST.E.64 desc[UR36][R12.64], R128 ;  /* 0x000000800c009985 */ /* 0x0003e6000c101b24 */
[--C-:B------:R-:W-:Y:S01]  /*6a40*/  @!P5 IMAD.WIDE R20, R21, 0x4, R4.reuse ;  /* 0x000000041514d825 */ /* 0x100fe200078e0204 */
[----:B------:R1:W-:Y:S03]  /*6a50*/  @!P2 ST.E.64 desc[UR36][R14.64], R132 ;  /* 0x000000840e00a985 */ /* 0x0003e6000c101b24 */
[----:B------:R-:W-:Y:S01]  /*6a60*/  @!P6 IMAD.WIDE R4, R23, 0x4, R4 ;  /* 0x000000041704e825 */ /* 0x000fe200078e0204 */
[----:B------:R1:W-:Y:S04]  /*6a70*/  @!P3 ST.E.64 desc[UR36][R16.64], R136 ;  /* 0x000000881000b985 */ /* 0x0003e8000c101b24 */
[----:B------:R1:W-:Y:S04]  /*6a80*/  @!P4 ST.E.64 desc[UR36][R18.64], R140 ;  /* 0x0000008c1200c985 */ /* 0x0003e8000c101b24 */
[----:B------:R1:W-:Y:S04]  /*6a90*/  @!P5 ST.E.64 desc[UR36][R20.64], R144 ;  /* 0x000000901400d985 */ /* 0x0003e8000c101b24 */
[----:B------:R1:W-:Y:S02]  /*6aa0*/  @!P6 ST.E.64 desc[UR36][R4.64], R148 ;  /* 0x000000940400e985 */ /* 0x0003e4000c101b24 */
.L_x_37:
[----:B------:R-:W-:Y:S05]  /*6ab0*/  BSYNC B0 ;  /* 0x0000000000007941 */ /* 0x000fea0003800000 */
.L_x_36:
[----:B------:R-:W-:Y:S01]  /*6ac0*/  ISETP.GE.AND P0, PT, R9, R8, PT ;  /* 0x000000080900720c */ /* 0x000fe20003f06270 */
[----:B0-----:R0:W2:Y:S04]  /*6ad0*/  SHFL.IDX PT, R3, R7, 0x1, 0x1c1f ;  /* 0x003c1f0007037f89 */ /* 0x0010a800000e0000 */
[----:B------:R-:W0:Y:S08]  /*6ae0*/  SHFL.IDX PT, R2, R2, 0x1, 0x1c1f ;  /* 0x003c1f0002027f89 */ /* 0x000e3000000e0000 */
[----:B------:R-:W-:Y:S05]  /*6af0*/  @P0 BRA `(.L_x_8) ;  /* 0x0000004400b00947 */ /* 0x000fea0003800000 */
[C---:B-1-3--:R-:W-:Y:S01]  /*6b00*/  VIADD R4, R0.reuse, 0x8 ;  /* 0x0000000800047836 */ /* 0x04afe20000000000 */
[----:B------:R-:W-:Y:S01]  /*6b10*/  ULDC UR4, c[0x0][0xac8] ;  /* 0x0002b20000047ab9 */ /* 0x000fe20000000800 */
[C---:B----4-:R-:W-:Y:S01]  /*6b20*/  VIADD R5, R0.reuse, 0x10 ;  /* 0x0000001000057836 */ /* 0x050fe20000000000 */
[C---:B------:R-:W-:Y:S01]  /*6b30*/  ISETP.GE.AND P0, PT, R0.reuse, UR4, PT ;  /* 0x0000000400007c0c */ /* 0x040fe2000bf06270 */
[----:B------:R-:W-:Y:S01]  /*6b40*/  VIADD R11, R0, 0x20 ;  /* 0x00000020000b7836 */ /* 0x000fe20000000000 */
[----:B------:R-:W-:Y:S01]  /*6b50*/  ISETP.GE.AND P1, PT, R4, UR4, PT ;  /* 0x0000000404007c0c */ /* 0x000fe2000bf26270 */
[C---:B------:R-:W-:Y:S01]  /*6b60*/  VIADD R12, R0.reuse, 0x28 ;  /* 0x00000028000c7836 */ /* 0x040fe20000000000 */
[----:B------:R-:W-:Y:S01]  /*6b70*/  ISETP.GE.AND P2, PT, R5, UR4, PT ;  /* 0x0000000405007c0c */ /* 0x000fe2000bf46270 */
[C---:B------:R-:W-:Y:S01]  /*6b80*/  VIADD R13, R0.reuse, 0x30 ;  /* 0x00000030000d7836 */ /* 0x040fe20000000000 */
[C---:B------:R-:W-:Y:S01]  /*6b90*/  IADD3 R10, R0.reuse, 0x18, RZ ;  /* 0x00000018000a7810 */ /* 0x040fe20007ffe0ff */
[C---:B------:R-:W-:Y:S01]  /*6ba0*/  VIADD R14, R0.reuse, 0x38 ;  /* 0x00000038000e7836 */ /* 0x040fe20000000000 */
[----:B------:R-:W-:Y:S01]  /*6bb0*/  ISETP.GE.AND P6, PT, R11, UR4, PT ;  /* 0x000000040b007c0c */ /* 0x000fe2000bfc6270 */
[----:B------:R-:W-:Y:S01]  /*6bc0*/  VIADD R16, R0, 0x48 ;  /* 0x0000004800107836 */ /* 0x000fe20000000000 */
[----:B------:R-:W-:Y:S01]  /*6bd0*/  ISETP.GE.AND P5, PT, R10, UR4, PT ;  /* 0x000000040a007c0c */ /* 0x000fe2000bfa6270 */
[C---:B------:R-:W-:Y:S01]  /*6be0*/  VIADD R18, R0.reuse, 0x50 ;  /* 0x0000005000127836 */ /* 0x040fe20000000000 */
[C---:B------:R-:W-:Y:S01]  /*6bf0*/  IADD3 R15, R0.reuse, 0x40, RZ ;  /* 0x00000040000f7810 */ /* 0x040fe20007ffe0ff */
[----:B------:R-:W-:Y:S01]  /*6c00*/  VIADD R19, R0, 0x58 ;  /* 0x0000005800137836 */ /* 0x000fe20000000000 */
[----:B------:R-:W-:Y:S01]  /*6c10*/  ISETP.GE.AND P4, PT, R16, UR4, PT ;  /* 0x0000000410007c0c */ /* 0x000fe2000bf86270 */
[----:B------:R-:W-:Y:S01]  /*6c20*/  VIADD R20, R0, 0x80 ;  /* 0x0000008000147836 */ /* 0x000fe20000000000 */
[----:B------:R-:W-:-:S02]  /*6c30*/  @!P1 LEA.HI R4, R4, R4, RZ, 0x1 ;  /* 0x0000000404049211 */ /* 0x000fc400078f08ff */
[----:B------:R-:W-:Y:S02]  /*6c40*/  @!P2 LEA.HI R5, R5, R5, RZ, 0x1 ;  /* 0x000000050505a211 */ /* 0x000fe400078f08ff */
[----:B0-----:R-:W-:Y:S02]  /*6c50*/  @!P1 LOP3.LUT R7, R4, 0xfffffffe, RZ, 0xc0, !PT ;  /* 0xfffffffe04079812 */ /* 0x001fe400078ec0ff */
[----:B------:R-:W-:Y:S01]  /*6c60*/  @!P2 LOP3.LUT R9, R5, 0xfffffffe, RZ, 0xc0, !PT ;  /* 0xfffffffe0509a812 */ /* 0x000fe200078ec0ff */
[--C-:B--2---:R-:W-:Y:S01]  /*6c70*/  @!P0 IMAD.WIDE R4, R0, 0x4, R2.reuse ;  /* 0x0000000400048825 */ /* 0x104fe200078e0202 */
[----:B------:R-:W-:Y:S02]  /*6c80*/  ISETP.GE.AND P3, PT, R15, UR4, PT ;  /* 0x000000040f007c0c */ /* 0x000fe4000bf66270 */
[----:B------:R-:W-:Y:S01]  /*6c90*/  @!P5 LEA.HI R10, R10, R10, RZ, 0x1 ;  /* 0x0000000a0a0ad211 */ /* 0x000fe200078f08ff */
[----:B------:R-:W-:Y:S01]  /*6ca0*/  @!P1 IMAD.WIDE R6, R7, 0x4, R2 ;  /* 0x0000000407069825 */ /* 0x000fe200078e0202 */
[----:B------:R0:W-:Y:S01]  /*6cb0*/  @!P0 ST.E.64 desc[UR36][R4.64], R26 ;  /* 0x0000001a04008985 */ /* 0x0001e2000c101b24 */
[----:B------:R-:W-:-:S02]  /*6cc0*/  ISETP.GE.AND P0, PT, R12, UR4, PT ;  /* 0x000000040c007c0c */ /* 0x000fc4000bf06270 */
[----:B------:R-:W-:Y:S01]  /*6cd0*/  @!P2 IMAD.WIDE R8, R9, 0x4, R2 ;  /* 0x000000040908a825 */ /* 0x000fe200078e0202 */
[----:B------:R1:W-:Y:S01]  /*6ce0*/  @!P1 ST.E.64 desc[UR36][R6.64], R30 ;  /* 0x0000001e06009985 */ /* 0x0003e2000c101b24 */
[----:B------:R-:W-:Y:S02]  /*6cf0*/  ISETP.GE.AND P1, PT, R13, UR4, PT ;  /* 0x000000040d007c0c */ /* 0x000fe4000bf26270 */
[----:B------:R-:W-:Y:S01]  /*6d00*/  @!P6 LEA.HI R11, R11, R11, RZ, 0x1 ;  /* 0x0000000b0b0be211 */ /* 0x000fe200078f08ff */
[----:B------:R2:W-:Y:S01]  /*6d10*/  @!P2 ST.E.64 desc[UR36][R8.64], R34 ;  /* 0x000000220800a985 */ /* 0x0005e2000c101b24 */
[----:B------:R-:W-:Y:S02]  /*6d20*/  ISETP.GE.AND P2, PT, R14, UR4, PT ;  /* 0x000000040e007c0c */ /* 0x000fe4000bf46270 */
[----:B------:R-:W-:Y:S02]  /*6d30*/  @!P3 LEA.HI R15, R15, R15, RZ, 0x1 ;  /* 0x0000000f0f0fb211 */ /* 0x000fe400078f08ff */
[----:B------:R-:W-:-:S02]  /*6d40*/  @!P4 LEA.HI R16, R16, R16, RZ, 0x1 ;  /* 0x000000101010c211 */ /* 0x000fc400078f08ff */
[----:B0-----:R-:W-:Y:S02]  /*6d50*/  @!P5 LOP3.LUT R5, R10, 0xfffffffe, RZ, 0xc0, !PT ;  /* 0xfffffffe0a05d812 */ /* 0x001fe400078ec0ff */
[----:B------:R-:W-:Y:S02]  /*6d60*/  @!P0 LEA.HI R12, R12, R12, RZ, 0x1 ;  /* 0x0000000c0c0c8211 */ /* 0x000fe400078f08ff */
[----:B-1----:R-:W-:Y:S01]  /*6d70*/  @!P6 LOP3.LUT R7, R11, 0xfffffffe, RZ, 0xc0, !PT ;  /* 0xfffffffe0b07e812 */ /* 0x002fe200078ec0ff */
[--C-:B------:R-:W-:Y:S01]  /*6d80*/  @!P5 IMAD.WIDE R4, R5, 0x4, R2.reuse ;  /* 0x000000040504d825 */ /* 0x100fe200078e0202 */
[----:B------:R-:W-:Y:S02]  /*6d90*/  @!P1 LEA.HI R13, R13, R13, RZ, 0x1 ;  /* 0x0000000d0d0d9211 */ /* 0x000fe400078f08ff */
[----:B------:R-:W-:Y:S01]  /*6da0*/  @!P2 LEA.HI R14, R14, R14, RZ, 0x1 ;  /* 0x0000000e0e0ea211 */ /* 0x000fe200078f08ff */
[----:B------:R-:W-:Y:S01]  /*6db0*/  @!P6 IMAD.WIDE R6, R7, 0x4, R2 ;  /* 0x000000040706e825 */ /* 0x000fe200078e0202 */
[----:B--2---:R-:W-:Y:S01]  /*6dc0*/  @!P0 LOP3.LUT R9, R12, 0xfffffffe, RZ, 0xc0, !PT ;  /* 0xfffffffe0c098812 */ /* 0x004fe200078ec0ff */
[----:B------:R0:W-:Y:S01]  /*6dd0*/  @!P5 ST.E.64 desc[UR36][R4.64], R38 ;  /* 0x000000260400d985 */ /* 0x0001e2000c101b24 */
[----:B------:R-:W-:-:S02]  /*6de0*/  @!P1 LOP3.LUT R13, R13, 0xfffffffe, RZ, 0xc0, !PT ;  /* 0xfffffffe0d0d9812 */ /* 0x000fc400078ec0ff */
[----:B------:R-:W-:Y:S01]  /*6df0*/  @!P2 LOP3.LUT R11, R14, 0xfffffffe, RZ, 0xc0, !PT ;  /* 0xfffffffe0e0ba812 */ /* 0x000fe200078ec0ff */
[----:B------:R1:W-:Y:S01]  /*6e00*/  @!P6 ST.E.64 desc[UR36][R6.64], R42 ;  /* 0x0000002a0600e985 */ /* 0x0003e2000c101b24 */
[----:B------:R-:W-:Y:S01]  /*6e10*/  @!P3 LOP3.LUT R15, R15, 0xfffffffe, RZ, 0xc0, !PT ;  /* 0xfffffffe0f0fb812 */ /* 0x000fe200078ec0ff */
[----:B------:R-:W-:Y:S01]  /*6e20*/  VIADD R14, R0, 0x60 ;  /* 0x00000060000e7836 */ /* 0x000fe20000000000 */
[----:B------:R-:W-:Y:S01]  /*6e30*/  @!P4 LOP3.LUT R17, R16, 0xfffffffe, RZ, 0xc0, !PT ;  /* 0xfffffffe1011c812 */ /* 0x000fe200078ec0ff */
[----:B------:R-:W-:Y:S01]  /*6e40*/  VIADD R16, R0, 0x70 ;  /* 0x0000007000107836 */ /* 0x000fe20000000000 */
[----:B------:R-:W-:Y:S02]  /*6e50*/  ISETP.GE.AND P5, PT, R18, UR4, PT ;  /* 0x0000000412007c0c */ /* 0x000fe4000bfa6270 */
[----:B------:R-:W-:Y:S01]  /*6e60*/  ISETP.GE.AND P6, PT, R19, UR4, PT ;  /* 0x0000000413007c0c */ /* 0x000fe2000bfc6270 */
[----:B0-----:R-:W-:-:S04]  /*6e70*/  @!P0 IMAD.WIDE R4, R9, 0x4, R2 ;  /* 0x0000000409048825 */ /* 0x001fc800078e0202 */
[--C-:B-1----:R-:W-:Y:S01]  /*6e80*/  @!P1 IMAD.WIDE R6, R13, 0x4, R2.reuse ;  /* 0x000000040d069825 */ /* 0x102fe200078e0202 */
[----:B------:R0:W-:Y:S01]  /*6e90*/  @!P0 ST.E.64 desc[UR36][R4.64], R46 ;  /* 0x0000002e04008985 */ /* 0x0001e2000c101b24 */
[----:B------:R-:W-:Y:S02]  /*6ea0*/  ISETP.GE.AND P0, PT, R20, UR4, PT ;  /* 0x0000000414007c0c */ /* 0x000fe4000bf06270 */
[--C-:B------:R-:W-:Y:S01]  /*6eb0*/  @!P2 IMAD.WIDE R8, R11, 0x4, R2.reuse ;  /* 0x000000040b08a825 */ /* 0x100fe200078e0202 */
[----:B------:R1:W-:Y:S01]  /*6ec0*/  @!P1 ST.E.64 desc[UR36][R6.64], R50 ;  /* 0x0000003206009985 */ /* 0x0003e2000c101b24 */
[----:B------:R-:W-:Y:S02]  /*6ed0*/  @!P5 LEA.HI R18, R18, R18, RZ, 0x1 ;  /* 0x000000121212d211 */ /* 0x000fe400078f08ff */
[----:B------:R-:W-:Y:S01]  /*6ee0*/  @!P3 IMAD.WIDE R10, R15, 0x4, R2 ;  /* 0x000000040f0ab825 */ /* 0x000fe200078e0202 */
[----:B------:R2:W-:Y:S01]  /*6ef0*/  @!P2 ST.E.64 desc[UR36][R8.64], R54 ;  /* 0x000000360800a985 */ /* 0x0005e2000c101b24 */
[----:B------:R-:W-:-:S02]  /*6f00*/  IADD3 R15, R0, 0x68, RZ ;  /* 0x00000068000f7810 */ /* 0x000fc40007ffe0ff */
[----:B------:R-:W-:Y:S01]  /*6f10*/  @!P4 IMAD.WIDE R12, R17, 0x4, R2 ;  /* 0x00000004110cc825 */ /* 0x000fe200078e0202 */
[----:B------:R3:W-:Y:S01]  /*6f20*/  @!P3 ST.E.64 desc[UR36][R10.64], R58 ;  /* 0x0000003a0a00b985 */ /* 0x0007e2000c101b24 */
[----:B------:R-:W-:Y:S02]  /*6f30*/  ISETP.GE.AND P3, PT, R15, UR4, PT ;  /* 0x000000040f007c0c */ /* 0x000fe4000bf66270 */
[----:B------:R-:W-:Y:S01]  /*6f40*/  VIADD R17, R0, 0x78 ;  /* 0x0000007800117836 */ /* 0x000fe20000000000 */
[----:B------:R4:W-:Y:S01]  /*6f50*/  @!P4 ST.E.64 desc[UR36][R12.64], R62 ;  /* 0x0000003e0c00c985 */ /* 0x0009e2000c101b24 */
[----:B------:R-:W-:Y:S02]  /*6f60*/  ISETP.GE.AND P4, PT, R14, UR4, PT ;  /* 0x000000040e007c0c */ /* 0x000fe4000bf86270 */
[----:B------:R-:W-:Y:S02]  /*6f70*/  ISETP.GE.AND P2, PT, R16, UR4, PT ;  /* 0x0000000410007c0c */ /* 0x000fe4000bf46270 */
[----:B------:R-:W-:-:S02]  /*6f80*/  ISETP.GE.AND P1, PT, R17, UR4, PT ;  /* 0x0000000411007c0c */ /* 0x000fc4000bf26270 */
[----:B------:R-:W-:Y:S02]  /*6f90*/  @!P6 LEA.HI R19, R19, R19, RZ, 0x1 ;  /* 0x000000131313e211 */ /* 0x000fe400078f08ff */
        /* <DEDUP_REMOVED lines=8> */
[----:B------:R-:W-:Y:S01]  /*7020*/  @!P1 LEA.HI R17, R17, R17, RZ, 0x1 ;  /* 0x0000001111119211 */ /* 0x000fe200078f08ff */
[----:B------:R0:W-:Y:S01]  /*7030*/  @!P5 ST.E.64 desc[UR36][R4.64], R66 ;  /* 0x000000420400d985 */ /* 0x0001e2000c101b24 */
[----:B------:R-:W-:-:S02]  /*7040*/  @!P0 LEA.HI R20, R20, R20, RZ, 0x1 ;  /* 0x0000001414148211 */ /* 0x000fc400078f08ff */
[----:B--2---:R-:W-:Y:S01]  /*7050*/  @!P4 LOP3.LUT R9, R14, 0xfffffffe, RZ, 0xc0, !PT ;  /* 0xfffffffe0e09c812 */ /* 0x004fe200078ec0ff */
[----:B------:R1:W-:Y:S01]  /*7060*/  @!P6 ST.E.64 desc[UR36][R6.64], R70 ;  /* 0x000000460600e985 */ /* 0x0003e2000c101b24 */
[----:B------:R-:W-:Y:S01]  /*7070*/  @!P3 LOP3.LUT R15, R15, 0xfffffffe, RZ, 0xc0, !PT ;  /* 0xfffffffe0f0fb812 */ /* 0x000fe200078ec0ff */
        /* <DEDUP_REMOVED lines=9> */
[--C-:B-1----:R-:W-:Y:S01]  /*7110*/  @!P3 IMAD.WIDE R6, R15, 0x4, R2.reuse ;  /* 0x000000040f06b825 */ /* 0x102fe200078e0202 */
[----:B------:R0:W-:Y:S01]  /*7120*/  @!P4 ST.E.64 desc[UR36][R4.64], R74 ;  /* 0x0000004a0400c985 */ /* 0x0001e2000c101b24 */
[----:B------:R-:W-:Y:S02]  /*7130*/  IADD3 R20, R0, 0xb8, RZ ;  /* 0x000000b800147810 */ /* 0x000fe40007ffe0ff */
        /* <DEDUP_REMOVED lines=9> */
[C---:B------:R-:W-:Y:S01]  /*71d0*/  VIADD R15, R0.reuse, 0xa0 ;  /* 0x000000a0000f7836 */ /* 0x040fe20000000000 */
[----:B------:R4:W-:Y:S01]  /*71e0*/  @!P0 ST.E.64 desc[UR36][R12.64], R90 ;  /* 0x0000005a0c008985 */ /* 0x0009e2000c101b24 */
[----:B------:R-:W-:Y:S01]  /*71f0*/  VIADD R17, R0, 0xb0 ;  /* 0x000000b000117836 */ /* 0x000fe20000000000 */
[----:B------:R-:W-:Y:S02]  /*7200*/  ISETP.GE.AND P0, PT, R14, UR4, PT ;  /* 0x000000040e007c0c */ /* 0x000fe4000bf06270 */
[----:B------:R-:W-:Y:S02]  /*7210*/  ISETP.GE.AND P4, PT, R15, UR4, PT ;  /* 0x000000040f007c0c */ /* 0x000fe4000bf86270 */
[----:B------:R-:W-:-:S02]  /*7220*/  ISETP.GE.AND P2, PT, R17, UR4, PT ;  /* 0x0000000411007c0c */ /* 0x000fc4000bf46270 */
[----:B------:R-:W-:Y:S02]  /*7230*/  @!P5 LEA.HI R19, R19, R19, RZ, 0x1 ;  /* 0x000000131313d211 */ /* 0x000fe400078f08ff */
[----:B0-----:R-:W-:Y:S01]  /*7240*/  @!P6 LOP3.LUT R5, R18, 0xfffffffe, RZ, 0xc0, !PT ;  /* 0xfffffffe1205e812 */ /* 0x001fe200078ec0ff */
[C---:B------:R-:W-:Y:S01]  /*7250*/  VIADD R18, R0.reuse, 0xc0 ;  /* 0x000000c000127836 */ /* 0x040fe20000000000 */
[----:B-1----:R-:W-:Y:S01]  /*7260*/  @!P5 LOP3.LUT R7, R19, 0xfffffffe, RZ, 0xc0, !PT ;  /* 0xfffffffe1307d812 */ /* 0x002fe200078ec0ff */
[----:B------:R-:W-:Y:S01]  /*7270*/  VIADD R19, R0, 0xc8 ;  /* 0x000000c800137836 */ /* 0x000fe20000000000 */
        /* <DEDUP_REMOVED lines=12> */
[----:B---3--:R-:W-:Y:S02]  /*7340*/  @!P3 LOP3.LUT R11, R16, 0xfffffffe, RZ, 0xc0, !PT ;  /* 0xfffffffe100bb812 */ /* 0x008fe400078ec0ff */
[----:B------:R-:W-:Y:S02]  /*7350*/  @!P2 LOP3.LUT R17, R17, 0xfffffffe, RZ, 0xc0, !PT ;  /* 0xfffffffe1111a812 */ /* 0x000fe400078ec0ff */
[----:B----4-:R-:W-:Y:S01]  /*7360*/  @!P1 LOP3.LUT R13, R20, 0xfffffffe, RZ, 0xc0, !PT ;  /* 0xfffffffe140d9812 */ /* 0x010fe200078ec0ff */
[----:B------:R-:W-:Y:S01]  /*7370*/  VIADD R20, R0, 0xf0 ;  /* 0x000000f000147836 */ /* 0x000fe20000000000 */
[----:B------:R-:W-:Y:S01]  /*7380*/  ISETP.GE.AND P5, PT, R18, UR4, PT ;  /* 0x0000000412007c0c */ /* 0x000fe2000bfa6270 */
[----:B0-----:R-:W-:Y:S01]  /*7390*/  @!P0 IMAD.WIDE R4, R9, 0x4, R2 ;  /* 0x0000000409048825 */ /* 0x001fe200078e0202 */
[----:B------:R-:W-:-:S02]  /*73a0*/  ISETP.GE.AND P6, PT, R19, UR4, PT ;  /* 0x0000000413007c0c */ /* 0x000fc4000bfc6270 */
[----:B------:R-:W-:Y:S01]  /*73b0*/  IADD3 R16, R0, 0xe0, RZ ;  /* 0x000000e000107810 */ /* 0x000fe20007ffe0ff */
[--C-:B-1----:R-:W-:Y:S01]  /*73c0*/  @!P4 IMAD.WIDE R6, R15, 0x4, R2.reuse ;  /* 0x000000040f06c825 */ /* 0x102fe200078e0202 */
[----:B------:R0:W-:Y:S01]  /*73d0*/  @!P0 ST.E.64 desc[UR36][R4.64], R102 ;  /* 0x0000006604008985 */ /* 0x0001e2000c101b24 */
[----:B------:R-:W-:Y:S02]  /*73e0*/  ISETP.GE.AND P0, PT, R14, UR4, PT ;  /* 0x000000040e007c0c */ /* 0x000fe4000bf06270 */
        /* <DEDUP_REMOVED lines=11> */
[C---:B------:R-:W-:Y:S01]  /*74a0*/  VIADD R17, R0.reuse, 0xe8 ;  /* 0x000000e800117836 */ /* 0x040fe20000000000 */
[----:B------:R-:W-:Y:S01]  /*74b0*/  @!P6 LEA.HI R19, R19, R19, RZ, 0x1 ;  /* 0x000000131313e211 */ /* 0x000fe200078f08ff */
[----:B------:R-:W-:Y:S01]  /*74c0*/  VIADD R0, R0, 0xf8 ;  /* 0x000000f800007836 */ /* 0x000fe20000000000 */
[----:B------:R-:W-:Y:S02]  /*74d0*/  ISETP.GE.AND P1, PT, R15, UR4, PT ;  /* 0x000000040f007c0c */ /* 0x000fe4000bf26270 */
[----:B------:R-:W-:-:S02]  /*74e0*/  ISETP.GE.AND P3, PT, R17, UR4, PT ;  /* 0x0000000411007c0c */ /* 0x000fc4000bf66270 */
[----:B0-----:R-:W-:Y:S02]  /*74f0*/  @!P5 LOP3.LUT R5, R18, 0xfffffffe, RZ, 0xc0, !PT ;  /* 0xfffffffe1205d812 */ /* 0x001fe400078ec0ff */
        /* <DEDUP_REMOVED lines=11> */
[----:B------:R-:W-:Y:S02]  /*75b0*/  @!P1 LOP3.LUT R15, R15, 0xfffffffe, RZ, 0xc0, !PT ;  /* 0xfffffffe0f0f9812 */ /* 0x000fe400078ec0ff */
[----:B---3--:R-:W-:Y:S02]  /*75c0*/  @!P2 LOP3.LUT R11, R16, 0xfffffffe, RZ, 0xc0, !PT ;  /* 0xfffffffe100ba812 */ /* 0x008fe400078ec0ff */
[----:B------:R-:W-:Y:S02]  /*75d0*/  @!P3 LOP3.LUT R17, R17, 0xfffffffe, RZ, 0xc0, !PT ;  /* 0xfffffffe1111b812 */ /* 0x000fe400078ec0ff */
[----:B----4-:R-:W-:Y:S01]  /*75e0*/  @!P4 LOP3.LUT R13, R20, 0xfffffffe, RZ, 0xc0, !PT ;  /* 0xfffffffe140dc812 */ /* 0x010fe200078ec0ff */
[----:B0-----:R-:W-:-:S04]  /*75f0*/  @!P0 IMAD.WIDE R4, R9, 0x4, R2 ;  /* 0x0000000409048825 */ /* 0x001fc800078e0202 */
[--C-:B-1----:R-:W-:Y:S01]  /*7600*/  @!P1 IMAD.WIDE R6, R15, 0x4, R2.reuse ;  /* 0x000000040f069825 */ /* 0x102fe200078e0202 */
[----:B------:R0:W-:Y:S01]  /*7610*/  @!P0 ST.E.64 desc[UR36][R4.64], R130 ;  /* 0x0000008204008985 */ /* 0x0001e2000c101b24 */
[----:B------:R-:W-:Y:S02]  /*7620*/  ISETP.GE.AND P0, PT, R0, UR4, PT ;  /* 0x0000000400007c0c */ /* 0x000fe4000bf06270 */
[--C-:B------:R-:W-:Y:S01]  /*7630*/  @!P2 IMAD.WIDE R8, R11, 0x4, R2.reuse ;  /* 0x000000040b08a825 */ /* 0x100fe200078e0202 */
[----:B------:R0:W-:Y:S03]  /*7640*/  @!P1 ST.E.64 desc[UR36][R6.64], R134 ;  /* 0x0000008606009985 */ /* 0x0001e6000c101b24 */
[--C-:B------:R-:W-:Y:S01]  /*7650*/  @!P3 IMAD.WIDE R10, R17, 0x4, R2.reuse ;  /* 0x00000004110ab825 */ /* 0x100fe200078e0202 */
[----:B------:R0:W-:Y:S03]  /*7660*/  @!P2 ST.E.64 desc[UR36][R8.64], R138 ;  /* 0x0000008a0800a985 */ /* 0x0001e6000c101b24 */
[----:B------:R-:W-:Y:S01]  /*7670*/  @!P4 IMAD.WIDE R12, R13, 0x4, R2 ;  /* 0x000000040d0cc825 */ /* 0x000fe200078e0202 */
[----:B------:R0:W-:Y:S04]  /*7680*/  @!P3 ST.E.64 desc[UR36][R10.64], R142 ;  /* 0x0000008e0a00b985 */ /* 0x0001e8000c101b24 */
[----:B------:R0:W-:Y:S01]  /*7690*/  @!P4 ST.E.64 desc[UR36][R12.64], R146 ;  /* 0x000000920c00c985 */ /* 0x0001e2000c101b24 */
[----:B------:R-:W-:Y:S05]  /*76a0*/  @P0 BRA `(.L_x_8) ;  /* 0x0000003800c40947 */ /* 0x000fea0003800000 */
[----:B------:R-:W-:-:S04]  /*76b0*/  LEA.HI R0, R0, R0, RZ, 0x1 ;  /* 0x0000000000007211 */ /* 0x000fc800078f08ff */
[----:B0-----:R-:W-:-:S05]  /*76c0*/  LOP3.LUT R5, R0, 0xfffffffe, RZ, 0xc0, !PT ;  /* 0xfffffffe00057812 */ /* 0x001fca00078ec0ff */
[----:B------:R-:W-:-:S05]  /*76d0*/  IMAD.WIDE R2, R5, 0x4, R2 ;  /* 0x0000000405027825 */ /* 0x000fca00078e0202 */
[----:B------:R0:W-:Y:S01]  /*76e0*/  ST.E.64 desc[UR36][R2.64], R150 ;  /* 0x0000009602007985 */ /* 0x0001e2000c101b24 */
[----:B------:R-:W-:Y:S05]  /*76f0*/  BRA `(.L_x_8) ;  /* 0x0000003800b07947 */ /* 0x000fea0003800000 */
.L_x_35:
[----:B------:R-:W0:Y:S02]  /*7700*/  S2R R0, SR_TID.X ;  /* 0x0000000000007919 */ /* 0x000e240000002100 */
[----:B0-----:R-:W-:-:S05]  /*7710*/  VIADD R2, R0, 0xffffff80 ;  /* 0xffffff8000027836 */ /* 0x001fca0000000000 */
[----:B------:R-:W-:-:S13]  /*7720*/  ISETP.GT.AND P0, PT, R2, 0x7f, PT ;  /* 0x0000007f0200780c */ /* 0x000fda0003f04270 */
[----:B------:R-:W-:Y:S05]  /*7730*/  @P0 BRA `(.L_x_8) ;  /* 0x0000003800a00947 */ /* 0x000fea0003800000 */
[----:B------:R-:W0:Y:S01]  /*7740*/  S2R R3, SR_CTAID.X ;  /* 0x0000000000037919 */ /* 0x000e220000002500 */
[----:B------:R-:W1:Y:S01]  /*7750*/  LDC R6, c[0x0][0xbe8] ;  /* 0x0002fa00ff067b82 */ /* 0x000e620000000800 */
[----:B------:R-:W-:Y:S01]  /*7760*/  ULDC UR4, c[0x0][0xa88] ;  /* 0x0002a20000047ab9 */ /* 0x000fe20000000800 */
[----:B0-----:R-:W-:Y:S01]  /*7770*/  LEA R0, R3, R0, 0x7 ;  /* 0x0000000003007211 */ /* 0x001fe200078e38ff */
[----:B-1----:R-:W-:-:S04]  /*7780*/  IMAD R3, R6, UR4, RZ ;  /* 0x0000000406037c24 */ /* 0x002fc8000f8e02ff */
[----:B------:R-:W-:-:S05]  /*7790*/  VIADD R0, R0, 0xffffff80 ;  /* 0xffffff8000007836 */ /* 0x000fca0000000000 */
[----:B------:R-:W-:-:S13]  /*77a0*/  ISETP.GE.AND P0, PT, R0, R3, PT ;  /* 0x000000030000720c */ /* 0x000fda0003f06270 */
[----:B------:R-:W-:Y:S05]  /*77b0*/  @P0 BRA `(.L_x_8) ;  /* 0x0000003800800947 */ /* 0x000fea0003800000 */
[----:B------:R-:W-:Y:S01]  /*77c0*/  ISETP.NE.AND P0, PT, R6, 0x1, PT ;  /* 0x000000010600780c */ /* 0x000fe20003f05270 */
[----:B------:R-:W0:Y:S01]  /*77d0*/  S2UR UR7, SR_CTAID.Z ;  /* 0x00000000000779c3 */ /* 0x000e220000002700 */
[----:B------:R-:W-:Y:S01]  /*77e0*/  USHF.R.S32.HI UR6, URZ, 0x1f, UR38 ;  /* 0x0000001f3f067899 */ /* 0x000fe20008011426 */
[----:B------:R-:W-:Y:S01]  /*77f0*/  IMAD.MOV.U32 R5, RZ, RZ, R0 ;  /* 0x000000ffff057224 */ /* 0x000fe200078e0000 */
[----:B------:R-:W-:Y:S02]  /*7800*/  ULDC.64 UR8, c[0x0][0xbd0] ;  /* 0x0002f40000087ab9 */ /* 0x000fe40000000a00 */
[----:B------:R-:W-:Y:S02]  /*7810*/  UIMAD UR6, UR6, UR8, URZ ;  /* 0x00000008060672a4 */ /* 0x000fe4000f8e023f */
[----:B------:R-:W-:Y:S01]  /*7820*/  UIMAD.WIDE.U32 UR4, UR38, UR8, URZ ;  /* 0x00000008260472a5 */ /* 0x000fe2000f8e003f */
[----:B------:R-:W1:Y:S01]  /*7830*/  LDC.64 R10, c[0x0][0xbd8] ;  /* 0x0002f600ff0a7b82 */ /* 0x000e620000000a00 */
[----:B------:R-:W-:-:S04]  /*7840*/  UIMAD UR6, UR38, UR9, UR6 ;  /* 0x00000009260672a4 */ /* 0x000fc8000f8e0206 */
[----:B------:R-:W-:Y:S02]  /*7850*/  UIADD3 UR6, UR5, UR6, URZ ;  /* 0x0000000605067290 */ /* 0x000fe4000fffe03f */
[----:B------:R-:W-:Y:S01]  /*7860*/  IMAD.U32 R3, RZ, RZ, UR5 ;  /* 0x00000005ff037e24 */ /* 0x000fe2000f8e00ff */
[----:B------:R-:W2:Y:S01]  /*7870*/  @P0 LDC R7, c[0x0][0xbec] ;  /* 0x0002fb00ff070b82 */ /* 0x000ea20000000800 */
[----:B------:R-:W-:Y:S01]  /*7880*/  IMAD.U32 R2, RZ, RZ, UR4 ;  /* 0x00000004ff027e24 */ /* 0x000fe2000f8e00ff */
[----:B------:R-:W-:Y:S01]  /*7890*/  ULDC.64 UR4, c[0x0][0xbe0] ;  /* 0x0002f80000047ab9 */ /* 0x000fe20000000a00 */
[----:B------:R-:W-:-:S05]  /*78a0*/  MOV R3, UR6 ;  /* 0x0000000600037c02 */ /* 0x000fca0008000f00 */
[----:B------:R-:W3:Y:S01]  /*78b0*/  @P0 LDC R9, c[0x0][0xbf0] ;  /* 0x0002fc00ff090b82 */ /* 0x000ee20000000800 */
[----:B0-----:R-:W-:-:S07]  /*78c0*/  USHF.R.S32.HI UR8, URZ, 0x1f, UR7 ;  /* 0x0000001f3f087899 */ /* 0x001fce0008011407 */
[----:B------:R-:W0:Y:S01]  /*78d0*/  S2UR UR10, SR_CTAID.Y ;  /* 0x00000000000a79c3 */ /* 0x000e220000002600 */
[C---:B-1----:R-:W-:Y:S02]  /*78e0*/  IMAD R12, R10.reuse, UR8, RZ ;  /* 0x000000080a0c7c24 */ /* 0x042fe4000f8e02ff */
[----:B------:R-:W-:-:S04]  /*78f0*/  IMAD.WIDE.U32 R2, R10, UR7, R2 ;  /* 0x000000070a027c25 */ /* 0x000fc8000f8e0002 */
[----:B------:R-:W-:Y:S01]  /*7900*/  IMAD R11, R11, UR7, R12 ;  /* 0x000000070b0b7c24 */ /* 0x000fe2000f8e020c */
[----:B------:R-:W0:Y:S01]  /*7910*/  LDC R8, c[0x0][0xc50] ;  /* 0x00031400ff087b82 */ /* 0x000e220000000800 */
[----:B--2---:R-:W-:-:S04]  /*7920*/  @P0 IMAD.HI.U32 R4, R0, R7, RZ ;  /* 0x0000000700040227 */ /* 0x004fc800078e00ff */
[----:B------:R-:W-:Y:S02]  /*7930*/  IMAD R7, RZ, RZ, -UR38 ;  /* 0x80000026ff077e24 */ /* 0x000fe4000f8e02ff */
[----:B------:R-:W-:Y:S01]  /*7940*/  IMAD.IADD R3, R11, 0x1, R3 ;  /* 0x000000010b037824 */ /* 0x000fe200078e0203 */
[----:B---3--:R-:W-:Y:S01]  /*7950*/  @P0 SHF.R.U32.HI R5, RZ, R9, R4 ;  /* 0x00000009ff050219 */ /* 0x008fe20000011604 */
[----:B0-----:R-:W-:-:S04]  /*7960*/  IMAD R9, R8, R7, UR10 ;  /* 0x0000000a08097e24 */ /* 0x001fc8000f8e0207 */
[----:B------:R-:W-:Y:S02]  /*7970*/  IMAD.MOV R7, RZ, RZ, -R5 ;  /* 0x000000ffff077224 */ /* 0x000fe400078e0a05 */
[----:B------:R-:W-:Y:S01]  /*7980*/  IMAD.WIDE.U32 R2, R9, UR4, R2 ;  /* 0x0000000409027c25 */ /* 0x000fe2000f8e0002 */
[----:B------:R-:W-:-:S03]  /*7990*/  SHF.R.S32.HI R4, RZ, 0x1f, R9 ;  /* 0x0000001fff047819 */ /* 0x000fc60000011409 */
[----:B------:R-:W-:Y:S01]  /*79a0*/  IMAD R7, R6, R7, R0 ;  /* 0x0000000706077224 */ /* 0x000fe200078e0200 */
[----:B------:R-:W-:Y:S01]  /*79b0*/  IADD3 R2, P0, R5, R2, RZ ;  /* 0x0000000205027210 */ /* 0x000fe20007f1e0ff */
[----:B------:R-:W-:-:S03]  /*79c0*/  IMAD R4, R4, UR4, RZ ;  /* 0x0000000404047c24 */ /* 0x000fc6000f8e02ff */
[----:B------:R-:W-:Y:S01]  /*79d0*/  SHF.R.S32.HI R0, RZ, 0x1f, R7 ;  /* 0x0000001fff007819 */ /* 0x000fe20000011407 */
[----:B------:R-:W-:Y:S01]  /*79e0*/  IMAD R4, R9, UR5, R4 ;  /* 0x0000000509047c24 */ /* 0x000fe2000f8e0204 */
[----:B------:R-:W-:Y:S01]  /*79f0*/  SHF.R.S32.HI R9, RZ, 0x1f, R5 ;  /* 0x0000001fff097819 */ /* 0x000fe20000011405 */
[----:B------:R-:W-:Y:S02]  /*7a00*/  ULDC.64 UR4, c[0x0][0xbc8] ;  /* 0x0002f20000047ab9 */ /* 0x000fe40000000a00 */
[----:B------:R-:W-:Y:S01]  /*7a10*/  IMAD R0, R0, UR4, RZ ;  /* 0x0000000400007c24 */ /* 0x000fe2000f8e02ff */
[----:B------:R-:W-:-:S03]  /*7a20*/  IADD3.X R3, R9, R3, R4, P0, !PT ;  /* 0x0000000309037210 */ /* 0x000fc600007fe404 */
[C---:B------:R-:W-:Y:S02]  /*7a30*/  IMAD R5, R7.reuse, UR5, R0 ;  /* 0x0000000507057c24 */ /* 0x040fe4000f8e0200 */
[----:B------:R-:W-:Y:S01]  /*7a40*/  IMAD.WIDE.U32 R2, R7, UR4, R2 ;  /* 0x0000000407027c25 */ /* 0x000fe2000f8e0002 */
[----:B------:R-:W-:-:S03]  /*7a50*/  ULDC.64 UR4, c[0x0][0xba8] ;  /* 0x0002ea0000047ab9 */ /* 0x000fc60000000a00 */
[----:B------:R-:W-:Y:S01]  /*7a60*/  IMAD.IADD R3, R3, 0x1, R5 ;  /* 0x0000000103037824 */ /* 0x000fe200078e0205 */
[----:B------:R-:W-:-:S04]  /*7a70*/  LEA R4, P0, R2, UR4, 0x2 ;  /* 0x0000000402047c11 */ /* 0x000fc8000f8010ff */
[----:B------:R-:W-:Y:S02]  /*7a80*/  LEA.HI.X R5, R2, UR5, R3, 0x2, P0 ;  /* 0x0000000502057c11 */ /* 0x000fe400080f1403 */
[----:B------:R-:W-:-:S05]  /*7a90*/  MOV R3, 0xff800000 ;  /* 0xff80000000037802 */ /* 0x000fca0000000f00 */
[----:B------:R0:W-:Y:S01]  /*7aa0*/  STG.E desc[UR36][R4.64], R3 ;  /* 0x0000000304007986 */ /* 0x0001e2000c101924 */
[----:B------:R-:W-:Y:S05]  /*7ab0*/  BRA `(.L_x_8) ;  /* 0x0000003400c07947 */ /* 0x000fea0003800000 */
.L_x_6:
[----:B------:R-:W-:-:S08]  /*7ac0*/  NOP ;  /* 0x0000000000007918 */ /* 0x000fd00000000000 */
[----:B------:R-:W0:-:S00]  /*7ad0*/  USETMAXREG.DEALLOC.CTAPOOL 0x28 ;  /* 0x00000028000079c8 */ /* 0x000e0000080e0500 */
[----:B0-----:R-:W-:Y:S01]  /*7ae0*/  LOP3.LUT R2, R0, 0x3, RZ, 0xc0, !PT ;  /* 0x0000000300027812 */ /* 0x001fe200078ec0ff */
[----:B------:R-:W0:Y:S05]  /*7af0*/  S2R R33, SR_CTAID.Z ;  /* 0x0000000000217919 */ /* 0x000e2a0000002700 */
[----:B------:R-:W1:Y:S01]  /*7b00*/  S2UR UR6, SR_CTAID.Y ;  /* 0x00000000000679c3 */ /* 0x000e620000002600 */
[----:B------:R-:W2:Y:S02]  /*7b10*/  SHFL.IDX PT, R0, R2, RZ, 0x1f ;  /* 0x00001fff02007589 */ /* 0x000ea400000e0000 */
[----:B--2---:R-:W-:-:S13]  /*7b20*/  ISETP.NE.AND P0, PT, R0, RZ, PT ;  /* 0x000000ff0000720c */ /* 0x004fda0003f05270 */
[----:B01----:R-:W-:Y:S05]  /*7b30*/  @!P0 BRA `(.L_x_38) ;  /* 0x0000000000288947 */ /* 0x003fea0003800000 */
[----:B------:R-:W-:Y:S01]  /*7b40*/  ULDC UR7, c[0x0][0xc50] ;  /* 0x0003140000077ab9 */ /* 0x000fe20000000800 */
[----:B------:R-:W-:Y:S01]  /*7b50*/  UMOV UR40, UR6 ;  /* 0x0000000600287c82 */ /* 0x000fe20008000000 */
[----:B------:R-:W-:-:S06]  /*7b60*/  UISETP.NE.AND UP0, UPT, UR7, 0x1, UPT ;  /* 0x000000010700788c */ /* 0x000fcc000bf05270 */
[----:B------:R-:W-:-:S13]  /*7b70*/  PLOP3.LUT P0, PT, PT, PT, UP0, 0x80, 0x0 ;  /* 0x000000000000781c */ /* 0x000fda0003f0f008 */
[----:B------:R-:W-:Y:S05]  /*7b80*/  @!P0 BRA `(.L_x_39) ;  /* 0x0000000000308947 */ /* 0x000fea0003800000 */
[----:B------:R-:W-:Y:S01]  /*7b90*/  ULDC UR4, c[0x0][0xc54] ;  /* 0x0003150000047ab9 */ /* 0x000fe20000000800 */
[----:B------:R-:W-:Y:S01]  /*7ba0*/  ULDC UR40, c[0x0][0xc58] ;  /* 0x0003160000287ab9 */ /* 0x000fe20000000800 */
[----:B------:R-:W-:-:S04]  /*7bb0*/  UIMAD.WIDE.U32 UR4, UR6, UR4, URZ ;  /* 0x00000004060472a5 */ /* 0x000fc8000f8e003f */
[----:B------:R-:W-:Y:S01]  /*7bc0*/  USHF.R.U32.HI UR40, URZ, UR40, UR5 ;  /* 0x000000283f287299 */ /* 0x000fe20008011605 */
[----:B------:R-:W-:Y:S11]  /*7bd0*/  BRA `(.L_x_39) ;  /* 0x00000000001c7947 */ /* 0x000ff60003800000 */
.L_x_38:
[----:B------:R-:W-:Y:S01]  /*7be0*/  ULDC UR7, c[0x0][0xc50] ;  /* 0x0003140000077ab9 */ /* 0x000fe20000000800 */
[----:B------:R-:W-:Y:S01]  /*7bf0*/  UMOV UR40, UR6 ;  /* 0x0000000600287c82 */ /* 0x000fe20008000000 */
[----:B------:R-:W-:-:S11]  /*7c00*/  UISETP.NE.AND UP0, UPT, UR7, 0x1, UPT ;  /* 0x000000010700788c */ /* 0x000fd6000bf05270 */
[----:B------:R-:W-:Y:S01]  /*7c10*/  @UP0 ULDC UR4, c[0x0][0xc54] ;  /* 0x0003150000040ab9 */ /* 0x000fe20000000800 */
[----:B------:R-:W-:Y:S01]  /*7c20*/  @UP0 ULDC UR8, c[0x0][0xc58] ;  /* 0x0003160000080ab9 */ /* 0x000fe20000000800 */
[----:B------:R-:W-:-:S04]  /*7c30*/  UIMAD.WIDE.U32 UR4, UR6, UR4, URZ ;  /* 0x00000004060472a5 */ /* 0x000fc8000f8e003f */
[----:B------:R-:W-:-:S12]  /*7c40*/  @UP0 USHF.R.U32.HI UR40, URZ, UR8, UR5 ;  /* 0x000000083f280299 */ /* 0x000fd80008011605 */
.L_x_39:
[----:B------:R-:W-:Y:S01]  /*7c50*/  ISETP.GE.AND P0, PT, R33, RZ, PT ;  /* 0x000000ff2100720c */ /* 0x000fe20003f06270 */
[----:B------:R-:W-:Y:S01]  /*7c60*/  UIADD3 UR4, -UR40, URZ, URZ ;  /* 0x0000003f28047290 */ /* 0x000fe2000fffe13f */
[----:B------:R-:W-:Y:S02]  /*7c70*/  IMAD.MOV.U32 R20, RZ, RZ, 0x1 ;  /* 0x00000001ff147424 */ /* 0x000fe400078e00ff */
[----:B------:R-:W-:Y:S01]  /*7c80*/  IMAD.MOV.U32 R21, RZ, RZ, RZ ;  /* 0x000000ffff157224 */ /* 0x000fe200078e00ff */
[----:B------:R-:W-:Y:S01]  /*7c90*/  UIMAD UR6, UR7, UR4, UR6 ;  /* 0x00000004070672a4 */ /* 0x000fe2000f8e0206 */
[----:B------:R-:W-:-:S07]  /*7ca0*/  IMAD.MOV.U32 R8, RZ, RZ, 0x1 ;  /* 0x00000001ff087424 */ /* 0x000fce00078e00ff */
[----:B------:R-:W-:Y:S05]  /*7cb0*/  @!P0 BRA `(.L_x_40) ;  /* 0x0000003000848947 */ /* 0x000fea0003800000 */
[----:B------:R-:W0:Y:S01]  /*7cc0*/  LDC.64 R4, c[0x0][0xa28] ;  /* 0x00028a00ff047b82 */ /* 0x000e220000000a00 */
[----:B------:R-:W-:Y:S01]  /*7cd0*/  ULDC.64 UR4, c[0x0][0x418] ;  /* 0x0001060000047ab9 */ /* 0x000fe20000000a00 */
[----:B------:R-:W-:Y:S01]  /*7ce0*/  ULDC UR41, c[0x0][0x2f0] ;  /* 0x0000bc0000297ab9 */ /* 0x000fe20000000800 */
[----:B------:R-:W-:Y:S01]  /*7cf0*/  IMAD.MOV.U32 R31, RZ, RZ, RZ ;  /* 0x000000ffff1f7224 */ /* 0x000fe200078e00ff */
[----:B0-----:R-:W-:-:S04]  /*7d00*/  ISETP.NE.U32.AND P0, PT, R4, RZ, PT ;  /* 0x000000ff0400720c */ /* 0x001fc80003f05070 */
[----:B------:R-:W-:Y:S01]  /*7d10*/  ISETP.NE.AND.EX P0, PT, R5, RZ, PT, P0 ;  /* 0x000000ff0500720c */ /* 0x000fe20003f05300 */
[----:B------:R-:W-:-:S03]  /*7d20*/  UISETP.NE.U32.AND UP0, UPT, UR4, URZ, UPT ;  /* 0x0000003f0400728c */ /* 0x000fc6000bf05070 */
[----:B------:R-:W-:-:S09]  /*7d30*/  ULDC UR4, c[0x0][0x424] ;  /* 0x0001090000047ab9 */ /* 0x000fd20000000800 */
[----:B------:R-:W0:Y:S01]  /*7d40*/  @P0 LDC.64 R4, c[0x0][0xa28] ;  /* 0x00028a00ff040b82 */ /* 0x000e220000000a00 */
[----:B------:R-:W-:-:S04]  /*7d50*/  UISETP.NE.AND.EX UP0, UPT, UR5, URZ, UPT, UP0 ;  /* 0x0000003f0500728c */ /* 0x000fc8000bf05300 */
[----:B------:R-:W-:-:S04]  /*7d60*/  USEL UR4, UR4, 0x1, UP0 ;  /* 0x0000000104047887 */ /* 0x000fc80008000000 */
[----:B------:R-:W-:Y:S01]  /*7d70*/  UIMAD UR41, UR4, UR41, URZ ;  /* 0x00000029042972a4 */ /* 0x000fe2000f8e023f */
[----:B------:R-:W1:Y:S03]  /*7d80*/  S2R R32, SR_CTAID.X ;  /* 0x0000000000207919 */ /* 0x000e660000002500 */
[----:B------:R-:W-:Y:S02]  /*7d90*/  UISETP.GE.AND UP0, UPT, UR41, 0x1, UPT ;  /* 0x000000012900788c */ /* 0x000fe4000bf06270 */
[----:B------:R-:W-:Y:S01]  /*7da0*/  UIADD3 UR4, UR41, 0x5f, URZ ;  /* 0x0000005f29047890 */ /* 0x000fe2000fffe03f */
[----:B0-----:R-:W-:-:S05]  /*7db0*/  @P0 IMAD.WIDE R4, R33, 0x4, R4 ;  /* 0x0000000421040825 */ /* 0x001fca00078e0204 */
[----:B------:R0:W5:Y:S01]  /*7dc0*/  @P0 LDG.E R31, desc[UR36][R4.64] ;  /* 0x00000024041f0981 */ /* 0x000162000c1e1900 */
[----:B------:R-:W-:Y:S01]  /*7dd0*/  PLOP3.LUT P0, PT, PT, PT, UP0, 0x80, 0x0 ;  /* 0x000000000000781c */ /* 0x000fe20003f0f008 */
[----:B------:R-:W-:Y:S02]  /*7de0*/  UIMAD.WIDE UR4, UR4, 0x2aaaaaab, URZ ;  /* 0x2aaaaaab040478a5 */ /* 0x000fe4000f8e023f */
[----:B------:R-:W-:Y:S02]  /*7df0*/  ULOP3.LUT UR44, UR6, 0xffff, URZ, 0xc0, !UPT ;  /* 0x0000ffff062c7892 */ /* 0x000fe4000f8ec03f */
[----:B------:R-:W-:Y:S01]  /*7e00*/  USHF.R.U32.HI UR42, URZ, 0x1f, UR5 ;  /* 0x0000001f3f2a7899 */ /* 0x000fe20008011605 */
[----:B------:R-:W-:-:S03]  /*7e10*/  UMOV UR38, URZ ;  /* 0x0000003f00267c82 */ /* 0x000fc60008000000 */
[----:B------:R-:W-:-:S04]  /*7e20*/  ULEA.HI.SX32 UR42, UR5, UR42, 0x1c ;  /* 0x0000002a052a7291 */ /* 0x000fc8000f8fe23f */
[----:B01----:R-:W-:Y:S08]  /*7e30*/  @!P0 BRA `(.L_x_41) ;  /* 0x0000000000848947 */ /* 0x003ff00003800000 */
[----:B------:R-:W-:Y:S01]  /*7e40*/  USHF.R.U32.HI UR6, URZ, 0x10, UR6 ;  /* 0x000000103f067899 */ /* 0x000fe20008011606 */
[----:B------:R-:W-:-:S03]  /*7e50*/  UMOV UR4, URZ ;  /* 0x0000003f00047c82 */ /* 0x000fc60008000000 */
[----:B------:R-:W-:-:S11]  /*7e60*/  UISETP.NE.AND UP0, UPT, UR6, URZ, UPT ;  /* 0x0000003f0600728c */ /* 0x000fd6000bf05270 */
[----:B------:R-:W-:Y:S02]  /*7e70*/  @!UP0 ULDC UR6, c[0x0][0x9f0] ;  /* 0x00027c0000068ab9 */ /* 0x000fe40000000800 */
[----:B------:R-:W-:Y:S01]  /*7e80*/  IABS R0, UR6 ;  /* 0x0000000600007c13 */ /* 0x000fe20008000000 */
[----:B------:R-:W-:Y:S02]  /*7e90*/  UIADD3 UR7, UR42, -0x1, UR6 ;  /* 0xffffffff2a077890 */ /* 0x000fe4000fffe006 */
[----:B------:R-:W-:Y:S02]  /*7ea0*/  IABS R5, UR6 ;  /* 0x0000000600057c13 */ /* 0x000fe40008000000 */
[----:B------:R-:W-:Y:S02]  /*7eb0*/  R2UR UR10, R0 ;  /* 0x00000000000a72ca */ /* 0x000fe400000e0000 */
[----:B------:R-:W-:Y:S01]  /*7ec0*/  IABS R4, UR7 ;  /* 0x0000000700047c13 */ /* 0x000fe20008000000 */
[----:B------:R-:W-:-:S03]  /*7ed0*/  ULOP3.LUT UR7, UR7, UR6, URZ, 0x3c, !UPT ;  /* 0x0000000607077292 */ /* 0x000fc6000f8e3c3f */
[----:B------:R-:W-:-:S07]  /*7ee0*/  R2UR UR9, R4 ;  /* 0x00000000040972ca */ /* 0x000fce00000e0000 */
[----:B------:R-:W0:Y:S08]  /*7ef0*/  I2F.RP R0, UR10 ;  /* 0x0000000a00007d06 */ /* 0x000e300008209400 */
[----:B0-----:R-:W0:Y:S02]  /*7f00*/  MUFU.RCP R0, R0 ;  /* 0x0000000000007308 */ /* 0x001e240000001000 */
[----:B0-----:R-:W-:Y:S01]  /*7f10*/  IADD3 R3, R0, 0xffffffe, RZ ;  /* 0x0ffffffe00037810 */ /* 0x001fe20007ffe0ff */
[----:B------:R-:W-:-:S05]  /*7f20*/  IMAD.MOV R0, RZ, RZ, -R5 ;  /* 0x000000ffff007224 */ /* 0x000fca00078e0a05 */
        /* <DEDUP_REMOVED lines=14> */
[----:B------:R-:W-:Y:S02]  /*8010*/  UISETP.NE.AND UP1, UPT, UR6, URZ, UPT ;  /* 0x0000003f0600728c */ /* 0x000fe4000bf25270 */
[----:B------:R-:W-:-:S09]  /*8020*/  @!UP0 UIADD3 UR5, -UR5, URZ, URZ ;  /* 0x0000003f05058290 */ /* 0x000fd2000fffe13f */
[----:B------:R-:W-:-:S07]  /*8030*/  @!UP1 ULOP3.LUT UR5, URZ, UR6, URZ, 0x33, !UPT ;  /* 0x000000063f059292 */ /* 0x000fce000f8e333f */
[----:B------:R-:W-:-:S05]  /*8040*/  UMOV UR38, UR5 ;  /* 0x0000000500267c82 */ /* 0x000fca0008000000 */
.L_x_41:
[----:B------:R-:W-:Y:S02]  /*8050*/  UIMAD UR45, UR44, UR38, URZ ;  /* 0x000000262c2d72a4 */ /* 0x000fe4000f8e023f */
[----:B------:R-:W-:Y:S01]  /*8060*/  IMAD.U32 R3, RZ, RZ, UR38 ;  /* 0x00000026ff037e24 */ /* 0x000fe2000f8e00ff */
[----:B------:R-:W-:Y:S01]  /*8070*/  MOV R8, 0x1 ;  /* 0x0000000100087802 */ /* 0x000fe20000000f00 */
[----:B------:R-:W-:Y:S02]  /*8080*/  IMAD.MOV.U32 R21, RZ, RZ, RZ ;  /* 0x000000ffff157224 */ /* 0x000fe400078e00ff */
[----:B------:R-:W-:-:S05]  /*8090*/  IMAD.U32 R0, RZ, RZ, UR45 ;  /* 0x0000002dff007e24 */ /* 0x000fca000f8e00ff */
[----:B------:R-:W-:-:S04]  /*80a0*/  VIADDMNMX R0, R0, R3, UR42, PT ;  /* 0x0000002a00007e46 */ /* 0x000fc8000b800103 */
[----:B------:R-:W-:-:S13]  /*80b0*/  R2UR UR46, R0 ;  /* 0x00000000002e72ca */ /* 0x000fda00000e0000 */
[----:B------:R-:W-:-:S06]  /*80c0*/  UISETP.GT.AND UP0, UPT, UR46, UR45, UPT ;  /* 0x0000002d2e00728c */ /* 0x000fcc000bf04270 */
[----:B------:R-:W-:-:S13]  /*80d0*/  PLOP3.LUT P0, PT, PT, PT, UP0, 0x80, 0x0 ;  /* 0x000000000000781c */ /* 0x000fda0003f0f008 */
[----:B------:R-:W-:Y:S05]  /*80e0*/  @!P0 BRA `(.L_x_40) ;  /* 0x0000002c00788947 */ /* 0x000fea0003800000 */
[----:B------:R-:W0:Y:S01]  /*80f0*/  S2UR UR4, SR_CgaCtaId ;  /* 0x00000000000479c3 */ /* 0x000e220000008800 */
[----:B------:R-:W-:Y:S02]  /*8100*/  UMOV UR43, 0x400 ;  /* 0x00000400002b7882 */ /* 0x000fe40000000000 */
[----:B0-----:R-:W-:-:S04]  /*8110*/  ULEA UR43, UR4, UR43, 0x18 ;  /* 0x0000002b042b7291 */ /* 0x001fc8000f8ec03f */
[----:B------:R-:W-:-:S04]  /*8120*/  UIADD3 UR4, UR43, 0x1c400, URZ ;  /* 0x0001c4002b047890 */ /* 0x000fc8000fffe03f */
[----:B------:R-:W-:-:S06]  /*8130*/  ULOP3.LUT UP0, URZ, UR4, 0x3ff, URZ, 0xc0, !UPT ;  /* 0x000003ff043f7892 */ /* 0x000fcc000f80c03f */
[----:B------:R-:W-:-:S13]  /*8140*/  PLOP3.LUT P0, PT, PT, PT, UP0, 0x80, 0x0 ;  /* 0x000000000000781c */ /* 0x000fda0003f0f008 */
[----:B------:R-:W-:Y:S05]  /*8150*/  @!P0 BRA `(.L_x_42) ;  /* 0x0000000000408947 */ /* 0x000fea0003800000 */
[----:B------:R-:W-:Y:S01]  /*8160*/  MOV R14, 0x0 ;  /* 0x00000000000e7802 */ /* 0x000fe20000000f00 */
[----:B------:R-:W-:Y:S01]  /*8170*/  ULDC.64 UR4, c[0x4][0x98] ;  /* 0x0100260000047ab9 */ /* 0x000fe20000000a00 */
[----:B------:R-:W-:Y:S01]  /*8180*/  ULDC.64 UR6, c[0x4][0xa0] ;  /* 0x0100280000067ab9 */ /* 0x000fe20000000a00 */
[----:B------:R-:W-:Y:S02]  /*8190*/  IMAD.U32 R4, RZ, RZ, UR4 ;  /* 0x00000004ff047e24 */ /* 0x000fe4000f8e00ff */
[----:B------:R-:W-:Y:S01]  /*81a0*/  IMAD.U32 R5, RZ, RZ, UR5 ;  /* 0x00000005ff057e24 */ /* 0x000fe2000f8e00ff */
[----:B------:R-:W0:Y:S01]  /*81b0*/  LDC.64 R14, c[0x4][R14] ;  /* 0x010000000e0e7b82 */ /* 0x000e220000000a00 */
[----:B------:R-:W-:Y:S01]  /*81c0*/  ULDC.64 UR4, c[0x4][0x8] ;  /* 0x0100020000047ab9 */ /* 0x000fe20000000a00 */
[----:B------:R-:W-:Y:S01]  /*81d0*/  IMAD.U32 R6, RZ, RZ, UR6 ;  /* 0x00000006ff067e24 */ /* 0x000fe2000f8e00ff */
[----:B------:R-:W-:Y:S01]  /*81e0*/  MOV R10, UR4 ;  /* 0x00000004000a7c02 */ /* 0x000fe20008000f00 */
[----:B------:R-:W-:-:S02]  /*81f0*/  IMAD.U32 R7, RZ, RZ, UR7 ;  /* 0x00000007ff077e24 */ /* 0x000fc4000f8e00ff */
[----:B------:R-:W-:Y:S02]  /*8200*/  IMAD.U32 R11, RZ, RZ, UR5 ;  /* 0x00000005ff0b7e24 */ /* 0x000fe4000f8e00ff */
[----:B------:R-:W-:Y:S02]  /*8210*/  IMAD.MOV.U32 R8, RZ, RZ, 0x70 ;  /* 0x00000070ff087424 */ /* 0x000fe400078e00ff */
[----:B------:R-:W-:Y:S02]  /*8220*/  IMAD.MOV.U32 R12, RZ, RZ, 0x1 ;  /* 0x00000001ff0c7424 */ /* 0x000fe400078e00ff */
[----:B------:R-:W-:-:S07]  /*8230*/  IMAD.MOV.U32 R13, RZ, RZ, RZ ;  /* 0x000000ffff0d7224 */ /* 0x000fce00078e00ff */
[----:B------:R-:W-:-:S07]  /*8240*/  LEPC R20, `(.L_x_42) ;  /* 0x000000001014794e */ /* 0x000fce0000000000 */
[----:B0----5:R-:W-:Y:S05]  /*8250*/  CALL.ABS.NOINC R14 ;  /* 0x000000000e007343 */ /* 0x021fea0003c00000 */
.L_x_42:
[----:B------:R-:W-:-:S04]  /*8260*/  UIADD3 UR4, UR43, 0x400, URZ ;  /* 0x000004002b047890 */ /* 0x000fc8000fffe03f */
[----:B------:R-:W-:-:S06]  /*8270*/  ULOP3.LUT UP0, URZ, UR4, 0x3ff, URZ, 0xc0, !UPT ;  /* 0x000003ff043f7892 */ /* 0x000fcc000f80c03f */
[----:B------:R-:W-:-:S13]  /*8280*/  PLOP3.LUT P0, PT, PT, PT, UP0, 0x80, 0x0 ;  /* 0x000000000000781c */ /* 0x000fda0003f0f008 */
[----:B------:R-:W-:Y:S05]  /*8290*/  @!P0 BRA `(.L_x_43) ;  /* 0x00000000007c8947 */ /* 0x000fea0003800000 */
[----:B------:R-:W-:Y:S01]  /*82a0*/  MOV R17, 0x0 ;  /* 0x0000000000117802 */ /* 0x000fe20000000f00 */
[----:B------:R-:W-:Y:S01]  /*82b0*/  ULDC.64 UR4, c[0x4][0x98] ;  /* 0x0100260000047ab9 */ /* 0x000fe20000000a00 */
[----:B------:R-:W-:Y:S01]  /*82c0*/  ULDC.64 UR6, c[0x4][0xa0] ;  /* 0x0100280000067ab9 */ /* 0x000fe20000000a00 */
[----:B------:R-:W-:Y:S01]  /*82d0*/  MOV R4, UR4 ;  /* 0x0000000400047c02 */ /* 0x000fe20008000f00 */
[----:B------:R0:W1:Y:S01]  /*82e0*/  LDC.64 R14, c[0x4][R17] ;  /* 0x01000000110e7b82 */ /* 0x0000620000000a00 */
[----:B------:R-:W-:Y:S01]  /*82f0*/  IMAD.U32 R5, RZ, RZ, UR5 ;  /* 0x00000005ff057e24 */ /* 0x000fe2000f8e00ff */
[----:B------:R-:W-:Y:S01]  /*8300*/  ULDC.64 UR4, c[0x4][0x10] ;  /* 0x0100040000047ab9 */ /* 0x000fe20000000a00 */
[----:B------:R-:W-:Y:S01]  /*8310*/  IMAD.U32 R6, RZ, RZ, UR6 ;  /* 0x00000006ff067e24 */ /* 0x000fe2000f8e00ff */
[----:B------:R-:W-:Y:S01]  /*8320*/  MOV R11, UR5 ;  /* 0x00000005000b7c02 */ /* 0x000fe20008000f00 */
[----:B------:R-:W-:Y:S02]  /*8330*/  IMAD.U32 R7, RZ, RZ, UR7 ;  /* 0x00000007ff077e24 */ /* 0x000fe4000f8e00ff */
[----:B------:R-:W-:-:S02]  /*8340*/  IMAD.U32 R10, RZ, RZ, UR4 ;  /* 0x00000004ff0a7e24 */ /* 0x000fc4000f8e00ff */
[----:B------:R-:W-:Y:S02]  /*8350*/  IMAD.MOV.U32 R8, RZ, RZ, 0x70 ;  /* 0x00000070ff087424 */ /* 0x000fe400078e00ff */
[----:B------:R-:W-:Y:S02]  /*8360*/  IMAD.MOV.U32 R12, RZ, RZ, 0x1 ;  /* 0x00000001ff0c7424 */ /* 0x000fe400078e00ff */
[----:B0-----:R-:W-:-:S07]  /*8370*/  IMAD.MOV.U32 R13, RZ, RZ, RZ ;  /* 0x000000ffff0d7224 */ /* 0x001fce00078e00ff */
[----:B------:R-:W-:-:S07]  /*8380*/  LEPC R20, `(.L_x_44) ;  /* 0x000000001014794e */ /* 0x000fce0000000000 */
[----:B-1---5:R-:W-:Y:S05]  /*8390*/  CALL.ABS.NOINC R14 ;  /* 0x000000000e007343 */ /* 0x022fea0003c00000 */
.L_x_44:
[----:B------:R0:W1:Y:S01]  /*83a0*/  LDC.64 R14, c[0x4][R17] ;  /* 0x01000000110e7b82 */ /* 0x0000620000000a00 */
[----:B------:R-:W-:Y:S01]  /*83b0*/  ULDC.64 UR4, c[0x4][0x98] ;  /* 0x0100260000047ab9 */ /* 0x000fe20000000a00 */
[----:B------:R-:W-:Y:S01]  /*83c0*/  ULDC.64 UR6, c[0x4][0xa0] ;  /* 0x0100280000067ab9 */ /* 0x000fe20000000a00 */
[----:B------:R-:W-:Y:S01]  /*83d0*/  IMAD.U32 R4, RZ, RZ, UR4 ;  /* 0x00000004ff047e24 */ /* 0x000fe2000f8e00ff */
[----:B------:R-:W-:Y:S01]  /*83e0*/  MOV R5, UR5 ;  /* 0x0000000500057c02 */ /* 0x000fe20008000f00 */
[----:B------:R-:W-:Y:S01]  /*83f0*/  ULDC.64 UR4, c[0x4][0x18] ;  /* 0x0100060000047ab9 */ /* 0x000fe20000000a00 */
[----:B------:R-:W-:Y:S01]  /*8400*/  IMAD.U32 R6, RZ, RZ, UR6 ;  /* 0x00000006ff067e24 */ /* 0x000fe2000f8e00ff */
[----:B------:R-:W-:Y:S01]  /*8410*/  MOV R8, 0x70 ;  /* 0x0000007000087802 */ /* 0x000fe20000000f00 */
[----:B------:R-:W-:Y:S02]  /*8420*/  IMAD.U32 R7, RZ, RZ, UR7 ;  /* 0x00000007ff077e24 */ /* 0x000fe4000f8e00ff */
[----:B------:R-:W-:-:S02]  /*8430*/  IMAD.U32 R10, RZ, RZ, UR4 ;  /* 0x00000004ff0a7e24 */ /* 0x000fc4000f8e00ff */
[----:B------:R-:W-:Y:S02]  /*8440*/  IMAD.U32 R11, RZ, RZ, UR5 ;  /* 0x00000005ff0b7e24 */ /* 0x000fe4000f8e00ff */
[----:B------:R-:W-:Y:S02]  /*8450*/  IMAD.MOV.U32 R12, RZ, RZ, 0x1 ;  /* 0x00000001ff0c7424 */ /* 0x000fe400078e00ff */
[----:B0-----:R-:W-:-:S07]  /*8460*/  IMAD.MOV.U32 R13, RZ, RZ, RZ ;  /* 0x000000ffff0d7224 */ /* 0x001fce00078e00ff */
[----:B------:R-:W-:-:S07]  /*8470*/  LEPC R20, `(.L_x_43) ;  /* 0x000000001014794e */ /* 0x000fce0000000000 */
[----:B-1----:R-:W-:Y:S05]  /*8480*/  CALL.ABS.NOINC R14 ;  /* 0x000000000e007343 */ /* 0x002fea0003c00000 */
.L_x_43:
[----:B------:R-:W0:Y:S01]  /*8490*/  LDC.64 R4, c[0x0][0x9f8] ;  /* 0x00027e00ff047b82 */ /* 0x000e220000000a00 */
[----:B------:R-:W-:-:S07]  /*84a0*/  IMAD.MOV.U32 R30, RZ, RZ, R33 ;  /* 0x000000ffff1e7224 */ /* 0x000fce00078e0021 */
[----:B------:R-:W1:Y:S01]  /*84b0*/  LDC R29, c[0x0][0x430] ;  /* 0x00010c00ff1d7b82 */ /* 0x000e620000000800 */
[C---:B------:R-:W-:Y:S01]  /*84c0*/  IMAD.SHL.U32 R28, R16.reuse, 0x10, RZ ;  /* 0x00000010101c7824 */ /* 0x040fe200078e00ff */
[C---:B------:R-:W-:Y:S02]  /*84d0*/  LOP3.LUT R7, R16.reuse, 0x7f, RZ, 0xc0, !PT ;  /* 0x0000007f10077812 */ /* 0x040fe400078ec0ff */
[----:B------:R-:W-:Y:S02]  /*84e0*/  MOV R9, UR46 ;  /* 0x0000002e00097c02 */ /* 0x000fe40008000f00 */
[----:B------:R-:W-:Y:S01]  /*84f0*/  LOP3.LUT R23, R23, 0xffffffbf, RZ, 0xc0, !PT ;  /* 0xffffffbf17177812 */ /* 0x000fe200078ec0ff */
[----:B------:R-:W-:Y:S01]  /*8500*/  IMAD.SHL.U32 R6, R16, 0x8, RZ ;  /* 0x0000000810067824 */ /* 0x000fe200078e00ff */
[----:B------:R-:W-:Y:S01]  /*8510*/  ULDC UR4, c[0x0][0x320] ;  /* 0x0000c80000047ab9 */ /* 0x000fe20000000800 */
[----:B0-----:R-:W-:-:S04]  /*8520*/  ISETP.NE.U32.AND P0, PT, R4, RZ, PT ;  /* 0x000000ff0400720c */ /* 0x001fc80003f05070 */
[----:B------:R-:W-:-:S13]  /*8530*/  ISETP.NE.AND.EX P0, PT, R5, RZ, PT, P0 ;  /* 0x000000ff0500720c */ /* 0x000fda0003f05300 */
[----:B------:R-:W0:Y:S02]  /*8540*/  @P0 LDC.64 R4, c[0x0][0x9f8] ;  /* 0x00027e00ff040b82 */ /* 0x000e240000000a00 */
[----:B0-----:R-:W-:-:S05]  /*8550*/  @P0 IMAD.WIDE R4, R33, 0x4, R4 ;  /* 0x0000000421040825 */ /* 0x001fca00078e0204 */
[----:B------:R0:W2:Y:S01]  /*8560*/  @P0 LDG.E R30, desc[UR36][R4.64] ;  /* 0x00000024041e0981 */ /* 0x0000a2000c1e1900 */
[----:B------:R-:W-:Y:S01]  /*8570*/  LOP3.LUT R28, R28, 0x70, RZ, 0xc0, !PT ;  /* 0x000000701c1c7812 */ /* 0x000fe200078ec0ff */
[----:B------:R-:W-:Y:S01]  /*8580*/  VIADD R9, R9, 0xffffffff ;  /* 0xffffffff09097836 */ /* 0x000fe20000000000 */
[----:B------:R-:W-:Y:S02]  /*8590*/  SHF.R.U32.HI R27, RZ, 0x3, R7 ;  /* 0x00000003ff1b7819 */ /* 0x000fe40000011607 */
[----:B-1----:R-:W-:Y:S02]  /*85a0*/  ISETP.NE.AND P1, PT, R29, 0x1, PT ;  /* 0x000000011d00780c */ /* 0x002fe40003f25270 */
[----:B------:R-:W-:-:S05]  /*85b0*/  LOP3.LUT R26, R28, R27, RZ, 0xfc, !PT ;  /* 0x0000001b1c1a7212 */ /* 0x000fca00078efcff */
[----:B------:R-:W-:-:S05]  /*85c0*/  IMAD R22, R9, 0x60, R26 ;  /* 0x0000006009167824 */ /* 0x000fca00078e021a */
[C---:B------:R-:W-:Y:S01]  /*85d0*/  ISETP.GE.AND P0, PT, R22.reuse, UR41, PT ;  /* 0x0000002916007c0c */ /* 0x040fe2000bf06270 */
[----:B------:R-:W1:Y:S01]  /*85e0*/  @P1 LDC R3, c[0x0][0x434] ;  /* 0x00010d00ff031b82 */ /* 0x000e620000000800 */
[----:B-----5:R-:W-:Y:S01]  /*85f0*/  IMAD.IADD R22, R22, 0x1, R31 ;  /* 0x0000000116167824 */ /* 0x020fe200078e021f */
[----:B------:R-:W-:Y:S02]  /*8600*/  @P1 LOP3.LUT R23, R23, 0x40, RZ, 0xfc, !PT ;  /* 0x0000004017171812 */ /* 0x000fe400078efcff */
[----:B------:R-:W-:-:S04]  /*8610*/  ISETP.GT.U32.OR P0, PT, R26, 0x5f, P0 ;  /* 0x0000005f1a00780c */ /* 0x000fc80000704470 */
[----:B0-----:R-:W0:Y:S09]  /*8620*/  @P1 LDC R5, c[0x0][0x438] ;  /* 0x00010e00ff051b82 */ /* 0x001e320000000800 */
[----:B------:R-:W3:Y:S01]  /*8630*/  @!P0 LDC.64 R10, c[0x0][0x428] ;  /* 0x00010a00ff0a8b82 */ /* 0x000ee20000000a00 */
[----:B-1----:R-:W-:-:S07]  /*8640*/  @P1 IMAD.HI.U32 R0, R22, R3, RZ ;  /* 0x0000000316001227 */ /* 0x002fce00078e00ff */
[----:B------:R-:W1:Y:S01]  /*8650*/  @!P0 LDC.64 R12, c[0x0][0x418] ;  /* 0x00010600ff0c8b82 */ /* 0x000e620000000a00 */
[----:B------:R-:W-:Y:S01]  /*8660*/  IMAD.MOV.U32 R3, RZ, RZ, R22 ;  /* 0x000000ffff037224 */ /* 0x000fe200078e0016 */
[----:B0-----:R-:W-:-:S04]  /*8670*/  @P1 SHF.R.U32.HI R3, RZ, R5, R0 ;  /* 0x00000005ff031219 */ /* 0x001fc80000011600 */
[--C-:B------:R-:W-:Y:S01]  /*8680*/  @!P0 SHF.R.S32.HI R5, RZ, 0x1f, R3.reuse ;  /* 0x0000001fff058819 */ /* 0x100fe20000011403 */
[----:B------:R-:W-:Y:S01]  /*8690*/  @!P0 IMAD.MOV.U32 R4, RZ, RZ, R3 ;  /* 0x000000ffff048224 */ /* 0x000fe200078e0003 */
[----:B--2---:R-:W-:-:S05]  /*86a0*/  SHF.R.S32.HI R25, RZ, 0x1f, R30 ;  /* 0x0000001fff197819 */ /* 0x004fca000001141e */
[----:B---3--:R-:W-:-:S04]  /*86b0*/  @!P0 IMAD R0, R25, R10, RZ ;  /* 0x0000000a19008224 */ /* 0x008fc800078e02ff */
[C---:B------:R-:W-:Y:S02]  /*86c0*/  @!P0 IMAD R15, R30.reuse, R11, R0 ;  /* 0x0000000b1e0f8224 */ /* 0x040fe400078e0200 */
[----:B------:R-:W-:-:S05]  /*86d0*/  @!P0 IMAD.WIDE.U32 R10, R30, R10, R4 ;  /* 0x0000000a1e0a8225 */ /* 0x000fca00078e0004 */
[----:B------:R-:W-:Y:S02]  /*86e0*/  @!P0 IADD3 R0, R11, R15, RZ ;  /* 0x0000000f0b008210 */ /* 0x000fe40007ffe0ff */
[----:B-1----:R-:W-:-:S04]  /*86f0*/  @!P0 LEA R4, P1, R10, R12, 0x2 ;  /* 0x0000000c0a048211 */ /* 0x002fc800078210ff */
[----:B------:R-:W-:-:S05]  /*8700*/  @!P0 LEA.HI.X R5, R10, R13, R0, 0x2, P1 ;  /* 0x0000000d0a058211 */ /* 0x000fca00008f1400 */
[----:B------:R0:W5:Y:S01]  /*8710*/  @!P0 LDG.E R4, desc[UR36][R4.64] ;  /* 0x0000002404048981 */ /* 0x000162000c1e1900 */
[----:B------:R-:W-:Y:S01]  /*8720*/  LOP3.LUT R24, R6, 0x38, RZ, 0xc0, !PT ;  /* 0x0000003806187812 */ /* 0x000fe200078ec0ff */
[----:B------:R-:W-:Y:S01]  /*8730*/  UMOV UR5, 0xffffffff ;  /* 0xffffffff00057882 */ /* 0x000fe20000000000 */
[----:B------:R-:W-:Y:S02]  /*8740*/  LOP3.LUT R23, R23, 0xffffffef, RZ, 0xc0, !PT ;  /* 0xffffffef17177812 */ /* 0x000fe400078ec0ff */
[C---:B------:R-:W-:Y:S02]  /*8750*/  LOP3.LUT R0, R24.reuse, 0x40, RZ, 0xfc, !PT ;  /* 0x0000004018007812 */ /* 0x040fe400078efcff */
[----:B------:R-:W-:Y:S02]  /*8760*/  LOP3.LUT R8, R24, 0xc0, RZ, 0xfc, !PT ;  /* 0x000000c018087812 */ /* 0x000fe400078efcff */
[----:B------:R-:W-:Y:S02]  /*8770*/  ISETP.GE.AND P1, PT, R0, UR4, PT ;  /* 0x0000000400007c0c */ /* 0x000fe4000bf26270 */
[----:B------:R-:W-:-:S04]  /*8780*/  LOP3.LUT R0, R24, 0x80, RZ, 0xfc, !PT ;  /* 0x0000008018007812 */ /* 0x000fc800078efcff */
[----:B------:R-:W-:-:S07]  /*8790*/  ISETP.GE.AND P2, PT, R0, UR4, PT ;  /* 0x0000000400007c0c */ /* 0x000fce000bf46270 */
[----:B------:R-:W-:Y:S02]  /*87a0*/  @P1 LOP3.LUT R23, R23, 0x10, RZ, 0xfc, !PT ;  /* 0x0000001017171812 */ /* 0x000fe400078efcff */
[----:B------:R-:W-:Y:S02]  /*87b0*/  ISETP.GE.AND P1, PT, R8, UR4, PT ;  /* 0x0000000408007c0c */ /* 0x000fe4000bf26270 */
[----:B------:R-:W-:-:S04]  /*87c0*/  LOP3.LUT R23, R23, 0xfffffff7, RZ, 0xc0, !PT ;  /* 0xfffffff717177812 */ /* 0x000fc800078ec0ff */
[----:B------:R-:W-:Y:S02]  /*87d0*/  @P2 LOP3.LUT R23, R23, 0x8, RZ, 0xfc, !PT ;  /* 0x0000000817172812 */ /* 0x000fe400078efcff */
[----:B------:R-:W-:Y:S02]  /*87e0*/  ISETP.GE.AND P2, PT, R24, UR4, PT ;  /* 0x0000000418007c0c */ /* 0x000fe4000bf46270 */
[----:B------:R-:W-:-:S04]  /*87f0*/  LOP3.LUT R23, R23, 0xfffffffb, RZ, 0xc0, !PT ;  /* 0xfffffffb17177812 */ /* 0x000fc800078ec0ff */
[----:B------:R-:W-:-:S04]  /*8800*/  @P1 LOP3.LUT R23, R23, 0x4, RZ, 0xfc, !PT ;  /* 0x0000000417171812 */ /* 0x000fc800078efcff */
[----:B------:R-:W-:-:S04]  /*8810*/  LOP3.LUT R23, R23, 0xfffffffe, RZ, 0xc0, !PT ;  /* 0xfffffffe17177812 */ /* 0x000fc800078ec0ff */
[----:B------:R-:W-:Y:S01]  /*8820*/  @P2 LOP3.LUT R23, R23, 0x1, RZ, 0xfc, !PT ;  /* 0x0000000117172812 */ /* 0x000fe200078efcff */
[----:B0-----:R-:W-:Y:S06]  /*8830*/  BRA.DIV UR5, `(.L_x_45) ;  /* 0x0000002a05e07947 */ /* 0x001fec000b800000 */
.L_x_86:
[----:B------:R-:W-:Y:S01]  /*8840*/  ULOP3.LUT UR4, UR39, 0x2, URZ, 0xfc, !UPT ;  /* 0x0000000227047892 */ /* 0x000fe2000f8efc3f */
[--C-:B-----5:R-:W-:Y:S02]  /*8850*/  @!P0 SHF.R.S32.HI R5, RZ, 0x1f, R4.reuse ;  /* 0x0000001fff058819 */ /* 0x120fe40000011404 */
[----:B------:R-:W-:Y:S02]  /*8860*/  CS2R R36, SRZ ;  /* 0x0000000000247805 */ /* 0x000fe4000001ff00 */
[----:B------:R-:W-:Y:S01]  /*8870*/  LOP3.LUT R23, R23, 0xffffffdf, RZ, 0xc0, !PT ;  /* 0xffffffdf17177812 */ /* 0x000fe200078ec0ff */
[----:B------:R-:W-:Y:S01]  /*8880*/  @!P0 IMAD.MOV.U32 R36, RZ, RZ, R4 ;  /* 0x000000ffff248224 */ /* 0x000fe200078e0004 */
[----:B------:R-:W-:Y:S01]  /*8890*/  SEL R18, RZ, 0x1, P2 ;  /* 0x00000001ff127807 */ /* 0x000fe20001000000 */
[----:B------:R-:W-:Y:S01]  /*88a0*/  @!P0 IMAD.MOV.U32 R37, RZ, RZ, R5 ;  /* 0x000000ffff258224 */ /* 0x000fe200078e0005 */
[----:B------:R-:W-:Y:S01]  /*88b0*/  MOV R34, UR4 ;  /* 0x0000000400227c02 */ /* 0x000fe20008000f00 */
[----:B------:R-:W-:Y:S01]  /*88c0*/  IMAD.U32 R19, RZ, RZ, UR40 ;  /* 0x00000028ff137e24 */ /* 0x000fe2000f8e00ff */
[----:B------:R-:W-:Y:S01]  /*88d0*/  ISETP.GT.U32.AND P0, PT, R26, 0x5f, PT ;  /* 0x0000005f1a00780c */ /* 0x000fe20003f04070 */
[----:B------:R-:W-:Y:S01]  /*88e0*/  IMAD.MOV R0, RZ, RZ, -R3 ;  /* 0x000000ffff007224 */ /* 0x000fe200078e0a03 */
[----:B------:R-:W-:-:S02]  /*88f0*/  ISETP.NE.AND P1, PT, R34, 0x3, PT ;  /* 0x000000032200780c */ /* 0x000fc40003f25270 */
[----:B------:R-:W-:Y:S01]  /*8900*/  LOP3.LUT R23, R23, 0xffffff7f, RZ, 0xc0, !PT ;  /* 0xffffff7f17177812 */ /* 0x000fe200078ec0ff */
[----:B------:R-:W-:Y:S01]  /*8910*/  IMAD R22, R29, R0, R22 ;  /* 0x000000001d167224 */ /* 0x000fe200078e0216 */
[----:B------:R-:W-:-:S07]  /*8920*/  SHF.R.S32.HI R19, RZ, 0x1f, R19 ;  /* 0x0000001fff137819 */ /* 0x000fce0000011413 */
[----:B------:R-:W-:-:S04]  /*8930*/  @P0 LOP3.LUT R23, R23, 0x80, RZ, 0xfc, !PT ;  /* 0x0000008017170812 */ /* 0x000fc800078efcff */
[----:B------:R-:W-:Y:S01]  /*8940*/  @P1 LOP3.LUT R23, R23, 0x20, RZ, 0xfc, !PT ;  /* 0x0000002017171812 */ /* 0x000fe200078efcff */
[----:B------:R-:W-:Y:S06]  /*8950*/  @!P1 BRA `(.L_x_46) ;  /* 0x0000000000049947 */ /* 0x000fec0003800000 */
[----:B------:R-:W-:Y:S01]  /*8960*/  BPT.TRAP 0x1 ;  /* 0x000000040000795c */ /* 0x000fe20000300000 */
.L_x_46:
[----:B------:R-:W-:-:S05]  /*8970*/  IMAD.MOV.U32 R0, RZ, RZ, 0x1 ;  /* 0x00000001ff007424 */ /* 0x000fca00078e00ff */
[----:B------:R-:W-:-:S04]  /*8980*/  SHF.L.U32 R0, R0, 0x1f, RZ ;  /* 0x0000001f00007819 */ /* 0x000fc800000006ff */
[----:B------:R-:W0:Y:S02]  /*8990*/  SYNCS.PHASECHK.TRANS64.TRYWAIT P0, [UR43+0x22840], R0 ;  /* 0x02284000ff0075a7 */ /* 0x000e24000800016b */
[----:B0-----:R-:W-:Y:S05]  /*89a0*/  @!P0 BRA `(.L_x_47) ;  /* 0x0000002800a48947 */ /* 0x001fea0003800000 */
.L_x_87:
[----:B------:R-:W-:Y:S01]  /*89b0*/  SHF.R.S32.HI R17, RZ, 0x1f, R22 ;  /* 0x0000001fff117819 */ /* 0x000fe20000011416 */
[----:B------:R-:W-:Y:S01]  /*89c0*/  ULDC.64 UR4, c[0x0][0x300] ;  /* 0x0000c00000047ab9 */ /* 0x000fe20000000a00 */
[----:B------:R-:W-:Y:S01]  /*89d0*/  R2UR UR6, R19 ;  /* 0x00000000130672ca */ /* 0x000fe200000e0000 */
[----:B------:R-:W-:Y:S01]  /*89e0*/  IMAD.WIDE.U32 R4, R22, UR4, RZ ;  /* 0x0000000416047c25 */ /* 0x000fe2000f8e00ff */
[----:B------:R-:W-:-:S03]  /*89f0*/  LOP3.LUT R23, R23, 0xfffffffd, RZ, 0xc0, !PT ;  /* 0xfffffffd17177812 */ /* 0x000fc600078ec0ff */
[----:B0-----:R-:W-:-:S04]  /*8a00*/  IMAD R3, R17, UR4, RZ ;  /* 0x0000000411037c24 */ /* 0x001fc8000f8e02ff */
[----:B------:R-:W-:Y:S01]  /*8a10*/  IMAD R3, R22, UR5, R3 ;  /* 0x0000000516037c24 */ /* 0x000fe2000f8e0203 */
[----:B------:R-:W-:-:S04]  /*8a20*/  ULDC.64 UR4, c[0x0][0x310] ;  /* 0x0000c40000047ab9 */ /* 0x000fc80000000a00 */
[----:B------:R-:W-:Y:S01]  /*8a30*/  IADD3 R5, R5, R3, RZ ;  /* 0x0000000305057210 */ /* 0x000fe20007ffe0ff */
[----:B------:R-:W-:-:S04]  /*8a40*/  IMAD R3, R37, UR4, RZ ;  /* 0x0000000425037c24 */ /* 0x000fc8000f8e02ff */
[C---:B------:R-:W-:Y:S02]  /*8a50*/  IMAD R3, R36.reuse, UR5, R3 ;  /* 0x0000000524037c24 */ /* 0x040fe4000f8e0203 */
[----:B------:R-:W-:Y:S01]  /*8a60*/  IMAD.WIDE.U32 R4, R36, UR4, R4 ;  /* 0x0000000424047c25 */ /* 0x000fe2000f8e0004 */
[----:B------:R-:W-:-:S03]  /*8a70*/  ULDC.64 UR4, c[0x0][0x308] ;  /* 0x0000c20000047ab9 */ /* 0x000fc60000000a00 */
[----:B------:R-:W-:Y:S02]  /*8a80*/  IMAD.IADD R5, R5, 0x1, R3 ;  /* 0x0000000105057824 */ /* 0x000fe400078e0203 */
[----:B------:R-:W-:Y:S01]  /*8a90*/  IMAD.U32 R3, RZ, RZ, UR4 ;  /* 0x00000004ff037e24 */ /* 0x000fe2000f8e00ff */
[----:B------:R-:W-:-:S03]  /*8aa0*/  UIMAD UR4, UR6, UR4, URZ ;  /* 0x00000004060472a4 */ /* 0x000fc6000f8e023f */
[----:B------:R-:W-:Y:S01]  /*8ab0*/  IMAD.WIDE.U32 R4, R3, UR40, R4 ;  /* 0x0000002803047c25 */ /* 0x000fe2000f8e0004 */
[----:B------:R-:W-:Y:S01]  /*8ac0*/  UIMAD UR4, UR40, UR5, UR4 ;  /* 0x00000005280472a4 */ /* 0x000fe2000f8e0204 */
[----:B------:R-:W-:Y:S02]  /*8ad0*/  ULDC.64 UR6, c[0x0][0x2e8] ;  /* 0x0000ba0000067ab9 */ /* 0x000fe40000000a00 */
[----:B------:R-:W-:Y:S01]  /*8ae0*/  UMOV UR5, 0xffffffff ;  /* 0xffffffff00057882 */ /* 0x000fe20000000000 */
[----:B------:R-:W-:Y:S02]  /*8af0*/  LEA R3, P0, R4, UR6, 0x1 ;  /* 0x0000000604037c11 */ /* 0x000fe4000f8008ff */
[----:B------:R-:W-:Y:S01]  /*8b00*/  VIADD R5, R5, UR4 ;  /* 0x0000000405057c36 */ /* 0x000fe20008000000 */
[----:B------:R-:W-:Y:S02]  /*8b10*/  ULDC UR4, c[0x0][0x2f4] ;  /* 0x0000bd0000047ab9 */ /* 0x000fe40000000800 */
[----:B------:R-:W-:-:S02]  /*8b20*/  ISETP.GE.AND P2, PT, R24, UR4, PT ;  /* 0x0000000418007c0c */ /* 0x000fc4000bf46270 */
[----:B------:R-:W-:Y:S02]  /*8b30*/  LEA.HI.X R0, R4, UR7, R5, 0x1, P0 ;  /* 0x0000000704007c11 */ /* 0x000fe400080f0c05 */
[----:B------:R-:W-:Y:S02]  /*8b40*/  LOP3.LUT R5, R6, 0x1c0, RZ, 0xc0, !PT ;  /* 0x000001c006057812 */ /* 0x000fe400078ec0ff */
[----:B------:R-:W-:Y:S02]  /*8b50*/  MOV R4, 0xffffffa0 ;  /* 0xffffffa000047802 */ /* 0x000fe40000000f00 */
[----:B------:R-:W-:-:S03]  /*8b60*/  LOP3.LUT R5, R5, 0x38, R6, 0xf8, !PT ;  /* 0x0000003805057812 */ /* 0x000fc600078ef806 */
[----:B------:R-:W-:Y:S01]  /*8b70*/  IMAD R4, R9, R4, UR41 ;  /* 0x0000002909047e24 */ /* 0x000fe2000f8e0204 */
[----:B------:R-:W-:Y:S01]  /*8b80*/  LOP3.LUT R5, R5, 0x38, R16, 0x78, !PT ;  /* 0x0000003805057812 */ /* 0x000fe200078e7810 */
[----:B------:R-:W-:Y:S01]  /*8b90*/  IMAD.SHL.U32 R16, R7, 0x8, RZ ;  /* 0x0000000807107824 */ /* 0x000fe200078e00ff */
[----:B------:R-:W-:Y:S01]  /*8ba0*/  @P2 LOP3.LUT R23, R23, 0x2, RZ, 0xfc, !PT ;  /* 0x0000000217172812 */ /* 0x000fe200078efcff */
[----:B------:R-:W-:-:S03]  /*8bb0*/  IMAD.IADD R35, R4, 0x1, -R27 ;  /* 0x0000000104237824 */ /* 0x000fc600078e0a1b */
[----:B------:R-:W-:Y:S02]  /*8bc0*/  LOP3.LUT R16, R5, 0x200, R16, 0xf8, !PT ;  /* 0x0000020005107812 */ /* 0x000fe400078ef810 */
[----:B------:R-:W-:Y:S01]  /*8bd0*/  ISETP.GE.AND P0, PT, R35, 0x1, PT ;  /* 0x000000012300780c */ /* 0x000fe20003f06270 */
[----:B------:R-:W-:-:S12]  /*8be0*/  BRA.DIV UR5, `(.L_x_48) ;  /* 0x0000002a052c7947 */ /* 0x000fd8000b800000 */
[----:B------:R-:W0:Y:S01]  /*8bf0*/  SHFL.IDX PT, R14, R3, RZ, 0x181f ;  /* 0x00181fff030e7589 */ /* 0x000e2200000e0000 */
[----:B------:R-:W-:-:S03]  /*8c00*/  @P0 LEA R7, R16, UR43, 0x1 ;  /* 0x0000002b10070c11 */ /* 0x000fc6000f8e08ff */
[----:B------:R-:W1:Y:S04]  /*8c10*/  SHFL.IDX PT, R4, R0, RZ, 0x181f ;  /* 0x00181fff00047589 */ /* 0x000e6800000e0000 */
[----:B------:R-:W-:Y:S01]  /*8c20*/  SHFL.IDX PT, R6, R0, 0x1, 0x181f ;  /* 0x00381f0000067f89 */ /* 0x000fe200000e0000 */
[----:B0-----:R-:W-:-:S05]  /*8c30*/  @P0 LEA R14, P1, R24, R14, 0x1 ;  /* 0x0000000e180e0211 */ /* 0x001fca00078208ff */
[----:B-1----:R-:W-:Y:S01]  /*8c40*/  @P0 IMAD.X R5, RZ, RZ, R4, P1 ;  /* 0x000000ffff050224 */ /* 0x002fe200008e0604 */
[----:B------:R-:W-:Y:S02]  /*8c50*/  @P0 MOV R4, R14 ;  /* 0x0000000e00040202 */ /* 0x000fe40000000f00 */
[----:B------:R-:W0:Y:S04]  /*8c60*/  SHFL.IDX PT, R14, R3, 0x1, 0x181f ;  /* 0x00381f00030e7f89 */ /* 0x000e2800000e0000 */
[----:B------:R0:W-:Y:S01]  /*8c70*/  @P0 LDGSTS.E.BYPASS.LTC128B.128 [R7+0x1c400], desc[UR36][R4.64], !P2 ;  /* 0x1c40000004070fae */ /* 0x0001e2000d101d64 */
[----:B------:R-:W-:-:S13]  /*8c80*/  ISETP.GE.AND P0, PT, R35, 0x11, PT ;  /* 0x000000112300780c */ /* 0x000fda0003f06270 */
[----:B------:R-:W-:Y:S02]  /*8c90*/  @P0 LEA R9, R16, UR43, 0x1 ;  /* 0x0000002b10090c11 */ /* 0x000fe4000f8e08ff */
[----:B0-----:R-:W-:Y:S02]  /*8ca0*/  @P0 LEA R4, P1, R24, R14, 0x1 ;  /* 0x0000000e18040211 */ /* 0x001fe400078208ff */
[----:B------:R-:W0:Y:S03]  /*8cb0*/  SHFL.IDX PT, R14, R3, 0x2, 0x181f ;  /* 0x00581f00030e7f89 */ /* 0x000e2600000e0000 */
[----:B------:R-:W-:Y:S02]  /*8cc0*/  @P0 IMAD.X R5, RZ, RZ, R6, P1 ;  /* 0x000000ffff050224 */ /* 0x000fe400008e0606 */
[----:B------:R-:W1:Y:S04]  /*8cd0*/  SHFL.IDX PT, R6, R0, 0x2, 0x181f ;  /* 0x00581f0000067f89 */ /* 0x000e6800000e0000 */
[----:B------:R0:W-:Y:S01]  /*8ce0*/  @P0 LDGSTS.E.BYPASS.LTC128B.128 [R9+0x1cc00], desc[UR36][R4.64], !P2 ;  /* 0x1cc0000004090fae */ /* 0x0001e2000d101d64 */
[----:B------:R-:W-:-:S13]  /*8cf0*/  ISETP.GE.AND P0, PT, R35, 0x21, PT ;  /* 0x000000212300780c */ /* 0x000fda0003f06270 */
[----:B------:R-:W-:Y:S02]  /*8d00*/  @P0 LEA R7, R16, UR43, 0x1 ;  /* 0x0000002b10070c11 */ /* 0x000fe4000f8e08ff */
[----:B0-----:R-:W-:Y:S02]  /*8d10*/  @P0 LEA R4, P1, R24, R14, 0x1 ;  /* 0x0000000e18040211 */ /* 0x001fe400078208ff */
[----:B------:R-:W0:Y:S03]  /*8d20*/  SHFL.IDX PT, R14, R3, 0x3, 0x181f ;  /* 0x00781f00030e7f89 */ /* 0x000e2600000e0000 */
[----:B-1----:R-:W-:Y:S02]  /*8d30*/  @P0 IMAD.X R5, RZ, RZ, R6, P1 ;  /* 0x000000ffff050224 */ /* 0x002fe400008e0606 */
        /* <DEDUP_REMOVED lines=12> */
[----:B------:R0:W2:Y:S02]  /*8e00*/  SHFL.IDX PT, R14, R3, 0x5, 0x181f ;  /* 0x00b81f00030e7f89 */ /* 0x0000a400000e0000 */
[----:B-1----:R-:W-:Y:S02]  /*8e10*/  @P0 IADD3.X R5, RZ, R6, RZ, P1, !PT ;  /* 0x00000006ff050210 */ /* 0x002fe40000ffe4ff */
[----:B------:R0:W1:Y:S04]  /*8e20*/  SHFL.IDX PT, R6, R0, 0x5, 0x181f ;  /* 0x00b81f0000067f89 */ /* 0x00006800000e0000 */
[----:B------:R0:W-:Y:S03]  /*8e30*/  @P0 LDGSTS.E.BYPASS.LTC128B.128 [R7+0x1e400], desc[UR36][R4.64], !P2 ;  /* 0x1e40000004070fae */ /* 0x0001e6000d101d64 */
.L_x_101:
[----:B------:R-:W-:-:S13]  /*8e40*/  ISETP.GE.AND P0, PT, R35, 0x51, PT ;  /* 0x000000512300780c */ /* 0x000fda0003f06270 */
[----:B0-2---:R-:W-:Y:S02]  /*8e50*/  @P0 LEA R4, P1, R24, R14, 0x1 ;  /* 0x0000000e18040211 */ /* 0x005fe400078208ff */
[----:B------:R-:W-:-:S03]  /*8e60*/  @P0 LEA R3, R16, UR43, 0x1 ;  /* 0x0000002b10030c11 */ /* 0x000fc6000f8e08ff */
[----:B-1----:R-:W-:-:S05]  /*8e70*/  @P0 IMAD.X R5, RZ, RZ, R6, P1 ;  /* 0x000000ffff050224 */ /* 0x002fca00008e0606 */
[----:B------:R-:W-:Y:S01]  /*8e80*/  @!PT LDS RZ, [RZ] ;  /* 0x00000000fffff984 */ /* 0x000fe20000000800 */
[----:B------:R-:W-:Y:S01]  /*8e90*/  @!PT LDS RZ, [RZ] ;  /* 0x00000000fffff984 */ /* 0x000fe20000000800 */
[----:B------:R-:W-:Y:S01]  /*8ea0*/  @!PT LDS RZ, [RZ] ;  /* 0x00000000fffff984 */ /* 0x000fe20000000800 */
[----:B------:R0:W-:Y:S01]  /*8eb0*/  @P0 LDGSTS.E.BYPASS.LTC128B.128 [R3+0x1ec00], desc[UR36][R4.64], !P2 ;  /* 0x1ec0000004030fae */ /* 0x0001e2000d101d64 */
[----:B------:R-:W-:Y:S01]  /*8ec0*/  NOP ;  /* 0x0000000000007918 */ /* 0x000fe20000000000 */
[----:B------:R-:W-:Y:S02]  /*8ed0*/  SYNCS.ARRIVE.TRANS64.RED.A0T1 RZ, [UR43+0x22830], RZ ;  /* 0x022830ffffff79a7 */ /* 0x000fe4000820042b */
[----:B------:R-:W-:Y:S01]  /*8ee0*/  ARRIVES.LDGSTSBAR.64.TRANSCNT [UR43+0x22830] ;  /* 0x02283000ff0079b0 */ /* 0x000fe20008000aab */
[----:B------:R-:W-:Y:S01]  /*8ef0*/  NOP ;  /* 0x0000000000007918 */ /* 0x000fe20000000000 */
[----:B------:R-:W-:-:S13]  /*8f00*/  ISETP.NE.AND P2, PT, R34, 0x3, PT ;  /* 0x000000032200780c */ /* 0x000fda0003f45270 */
[----:B0-----:R-:W-:Y:S05]  /*8f10*/  @!P2 BRA `(.L_x_49) ;  /* 0x000000000004a947 */ /* 0x001fea0003800000 */
[----:B------:R-:W-:Y:S01]  /*8f20*/  BPT.TRAP 0x1 ;  /* 0x000000040000795c */ /* 0x000fe20000300000 */
.L_x_49:
[----:B------:R-:W-:Y:S01]  /*8f30*/  SYNCS.ARRIVE.TRANS64.A1T0 RZ, [UR43+0x22830], RZ ;  /* 0x022830ffffff79a7 */ /* 0x000fe2000810002b */
[----:B------:R-:W-:Y:S05]  /*8f40*/  WARPSYNC.ALL ;  /* 0x0000000000007948 */ /* 0x000fea0003800000 */
[----:B------:R-:W-:-:S04]  /*8f50*/  UIADD3 UR4, UR43, 0x18400, URZ ;  /* 0x000184002b047890 */ /* 0x000fc8000fffe03f */
[----:B------:R-:W-:Y:S01]  /*8f60*/  ULOP3.LUT UP0, URZ, UR4, 0x3ff, URZ, 0xc0, !UPT ;  /* 0x000003ff043f7892 */ /* 0x000fe2000f80c03f */
[----:B------:R-:W-:Y:S05]  /*8f70*/  BAR.SYNC.DEFER_BLOCKING 0x8, 0x180 ;  /* 0x0206000000007b1d */ /* 0x000fea0000010000 */
[----:B------:R-:W-:-:S13]  /*8f80*/  PLOP3.LUT P0, PT, PT, PT, UP0, 0x80, 0x0 ;  /* 0x000000000000781c */ /* 0x000fda0003f0f008 */
[----:B------:R-:W-:Y:S05]  /*8f90*/  @!P0 BRA `(.L_x_50) ;  /* 0x0000000000408947 */ /* 0x000fea0003800000 */
[----:B------:R-:W-:Y:S01]  /*8fa0*/  MOV R14, 0x0 ;  /* 0x00000000000e7802 */ /* 0x000fe20000000f00 */
[----:B------:R-:W-:Y:S01]  /*8fb0*/  ULDC.64 UR6, c[0x4][0x98] ;  /* 0x0100260000067ab9 */ /* 0x000fe20000000a00 */
[----:B------:R-:W-:Y:S01]  /*8fc0*/  ULDC.64 UR8, c[0x4][0xa0] ;  /* 0x0100280000087ab9 */ /* 0x000fe20000000a00 */
[----:B------:R-:W-:Y:S01]  /*8fd0*/  ULDC.64 UR4, c[0x4][0x20] ;  /* 0x0100080000047ab9 */ /* 0x000fe20000000a00 */
[----:B------:R-:W-:Y:S01]  /*8fe0*/  IMAD.U32 R4, RZ, RZ, UR6 ;  /* 0x00000006ff047e24 */ /* 0x000fe2000f8e00ff */
[----:B------:R-:W-:Y:S01]  /*8ff0*/  MOV R6, UR8 ;  /* 0x0000000800067c02 */ /* 0x000fe20008000f00 */
[----:B------:R-:W0:Y:S01]  /*9000*/  LDC.64 R14, c[0x4][R14] ;  /* 0x010000000e0e7b82 */ /* 0x000e220000000a00 */
[----:B------:R-:W-:Y:S01]  /*9010*/  IMAD.U32 R5, RZ, RZ, UR7 ;  /* 0x00000007ff057e24 */ /* 0x000fe2000f8e00ff */
[----:B------:R-:W-:Y:S01]  /*9020*/  MOV R8, 0x70 ;  /* 0x0000007000087802 */ /* 0x000fe20000000f00 */
[----:B------:R-:W-:Y:S02]  /*9030*/  IMAD.U32 R7, RZ, RZ, UR9 ;  /* 0x00000009ff077e24 */ /* 0x000fe4000f8e00ff */
[----:B------:R-:W-:-:S02]  /*9040*/  IMAD.U32 R10, RZ, RZ, UR4 ;  /* 0x00000004ff0a7e24 */ /* 0x000fc4000f8e00ff */
[----:B------:R-:W-:Y:S02]  /*9050*/  IMAD.U32 R11, RZ, RZ, UR5 ;  /* 0x00000005ff0b7e24 */ /* 0x000fe4000f8e00ff */
[----:B------:R-:W-:Y:S02]  /*9060*/  IMAD.MOV.U32 R12, RZ, RZ, 0x1 ;  /* 0x00000001ff0c7424 */ /* 0x000fe400078e00ff */
[----:B------:R-:W-:-:S07]  /*9070*/  IMAD.MOV.U32 R13, RZ, RZ, RZ ;  /* 0x000000ffff0d7224 */ /* 0x000fce00078e00ff */
[----:B------:R-:W-:-:S07]  /*9080*/  LEPC R20, `(.L_x_50) ;  /* 0x000000001014794e */ /* 0x000fce0000000000 */
[----:B0-----:R-:W-:Y:S05]  /*9090*/  CALL.ABS.NOINC R14 ;  /* 0x000000000e007343 */ /* 0x001fea0003c00000 */
.L_x_50:
[----:B------:R-:W0:Y:S01]  /*90a0*/  LDC R3, c[0x0][0x448] ;  /* 0x00011200ff037b82 */ /* 0x000e220000000800 */
[----:B------:R-:W-:Y:S01]  /*90b0*/  R2UR UR6, R19 ;  /* 0x00000000130672ca */ /* 0x000fe200000e0000 */
[----:B------:R-:W-:Y:S01]  /*90c0*/  IMAD R0, R32, 0x80, R26 ;  /* 0x0000008020007824 */ /* 0x000fe200078e021a */
[----:B------:R-:W-:Y:S01]  /*90d0*/  ULDC.64 UR8, c[0x0][0x2d8] ;  /* 0x0000b60000087ab9 */ /* 0x000fe20000000a00 */
[----:B------:R-:W-:Y:S01]  /*90e0*/  SHF.R.S32.HI R8, RZ, 0x1f, R33 ;  /* 0x0000001fff087819 */ /* 0x000fe20000011421 */
[----:B------:R-:W-:Y:S02]  /*90f0*/  UIMAD.WIDE.U32 UR4, UR40, UR8, URZ ;  /* 0x00000008280472a5 */ /* 0x000fe4000f8e003f */
[----:B------:R-:W-:-:S07]  /*9100*/  MOV R9, R0 ;  /* 0x0000000000097202 */ /* 0x000fce0000000f00 */
[----:B------:R-:W-:-:S04]  /*9110*/  UIMAD UR6, UR6, UR8, URZ ;  /* 0x00000008060672a4 */ /* 0x000fc8000f8e023f */
[----:B------:R-:W-:-:S03]  /*9120*/  UIMAD UR6, UR40, UR9, UR6 ;  /* 0x00000009280672a4 */ /* 0x000fc6000f8e0206 */
[----:B------:R-:W-:Y:S01]  /*9130*/  ULDC.64 UR8, c[0x0][0x2e0] ;  /* 0x0000b80000087ab9 */ /* 0x000fe20000000a00 */
[----:B------:R-:W-:Y:S01]  /*9140*/  UIADD3 UR6, UR5, UR6, URZ ;  /* 0x0000000605067290 */ /* 0x000fe2000fffe03f */
[----:B------:R-:W-:Y:S01]  /*9150*/  IMAD R8, R8, UR8, RZ ;  /* 0x0000000808087c24 */ /* 0x000fe2000f8e02ff */
[----:B0-----:R-:W-:-:S03]  /*9160*/  ISETP.NE.AND P0, PT, R3, 0x1, PT ;  /* 0x000000010300780c */ /* 0x001fc60003f05270 */
[----:B------:R-:W-:-:S10]  /*9170*/  IMAD R11, R33, UR9, R8 ;  /* 0x00000009210b7c24 */ /* 0x000fd4000f8e0208 */
[----:B------:R-:W0:Y:S08]  /*9180*/  @P0 LDC R5, c[0x0][0x44c] ;  /* 0x00011300ff050b82 */ /* 0x000e300000000800 */
[----:B------:R-:W1:Y:S01]  /*9190*/  @P0 LDC R7, c[0x0][0x450] ;  /* 0x00011400ff070b82 */ /* 0x000e620000000800 */
[----:B0-----:R-:W-:-:S04]  /*91a0*/  @P0 IMAD.HI.U32 R4, R0, R5, RZ ;  /* 0x0000000500040227 */ /* 0x001fc800078e00ff */
[----:B------:R-:W-:Y:S01]  /*91b0*/  IMAD.U32 R5, RZ, RZ, UR5 ;  /* 0x00000005ff057e24 */ /* 0x000fe2000f8e00ff */
[----:B-1----:R-:W-:Y:S01]  /*91c0*/  @P0 SHF.R.U32.HI R9, RZ, R7, R4 ;  /* 0x00000007ff090219 */ /* 0x002fe20000011604 */
[----:B------:R-:W-:Y:S01]  /*91d0*/  IMAD.U32 R4, RZ, RZ, UR4 ;  /* 0x00000004ff047e24 */ /* 0x000fe2000f8e00ff */
[----:B------:R-:W-:Y:S01]  /*91e0*/  ULDC.64 UR4, c[0x0][0x2d0] ;  /* 0x0000b40000047ab9 */ /* 0x000fe20000000a00 */
[----:B------:R-:W-:-:S03]  /*91f0*/  IMAD.U32 R7, RZ, RZ, UR6 ;  /* 0x00000006ff077e24 */ /* 0x000fc6000f8e00ff */
[----:B------:R-:W-:-:S05]  /*9200*/  MOV R6, R4 ;  /* 0x0000000400067202 */ /* 0x000fca0000000f00 */
[----:B------:R-:W-:Y:S01]  /*9210*/  IMAD.WIDE.U32 R4, R33, UR8, R6 ;  /* 0x0000000821047c25 */ /* 0x000fe2000f8e0006 */
[----:B------:R-:W-:-:S03]  /*9220*/  SHF.R.S32.HI R6, RZ, 0x1f, R9 ;  /* 0x0000001fff067819 */ /* 0x000fc60000011409 */
[----:B------:R-:W-:Y:S02]  /*9230*/  IMAD.MOV R7, RZ, RZ, -R9 ;  /* 0x000000ffff077224 */ /* 0x000fe400078e0a09 */
[----:B------:R-:W-:Y:S02]  /*9240*/  IMAD.IADD R5, R5, 0x1, R11 ;  /* 0x0000000105057824 */ /* 0x000fe400078e020b */
[----:B------:R-:W-:Y:S02]  /*9250*/  IMAD R7, R3, R7, R0 ;  /* 0x0000000703077224 */ /* 0x000fe400078e0200 */
[----:B------:R-:W-:Y:S02]  /*9260*/  IMAD R6, R6, UR4, RZ ;  /* 0x0000000406067c24 */ /* 0x000fe4000f8e02ff */
[----:B------:R-:W-:Y:S01]  /*9270*/  IMAD.WIDE.U32 R4, R9, UR4, R4 ;  /* 0x0000000409047c25 */ /* 0x000fe2000f8e0004 */
[----:B------:R-:W-:-:S03]  /*9280*/  SHF.R.S32.HI R0, RZ, 0x1f, R7 ;  /* 0x0000001fff007819 */ /* 0x000fc60000011407 */
[----:B------:R-:W-:Y:S01]  /*9290*/  IMAD R11, R9, UR5, R6 ;  /* 0x00000005090b7c24 */ /* 0x000fe2000f8e0206 */
[----:B------:R-:W-:Y:S02]  /*92a0*/  ULDC.64 UR4, c[0x0][0x2c8] ;  /* 0x0000b20000047ab9 */ /* 0x000fe40000000a00 */
[----:B------:R-:W-:Y:S02]  /*92b0*/  IMAD R0, R0, UR4, RZ ;  /* 0x0000000400007c24 */ /* 0x000fe4000f8e02ff */
[----:B------:R-:W-:Y:S02]  /*92c0*/  IMAD.IADD R5, R5, 0x1, R11 ;  /* 0x0000000105057824 */ /* 0x000fe400078e020b */
[C---:B------:R-:W-:Y:S02]  /*92d0*/  IMAD R9, R7.reuse, UR5, R0 ;  /* 0x0000000507097c24 */ /* 0x040fe4000f8e0200 */
[----:B------:R-:W-:Y:S01]  /*92e0*/  IMAD.WIDE.U32 R4, R7, UR4, R4 ;  /* 0x0000000407047c25 */ /* 0x000fe2000f8e0004 */
[----:B------:R-:W-:-:S04]  /*92f0*/  ULDC.64 UR4, c[0x0][0x280] ;  /* 0x0000a00000047ab9 */ /* 0x000fc80000000a00 */
[----:B------:R-:W-:Y:S02]  /*9300*/  IADD3 R5, R5, R9, RZ ;  /* 0x0000000905057210 */ /* 0x000fe40007ffe0ff */
[----:B------:R-:W-:Y:S01]  /*9310*/  LEA R6, P0, R4, UR4, 0x1 ;  /* 0x0000000404067c11 */ /* 0x000fe2000f8008ff */
[----:B------:R-:W-:Y:S02]  /*9320*/  ULDC UR4, c[0x0][0x2b8] ;  /* 0x0000ae0000047ab9 */ /* 0x000fe40000000800 */
[----:B------:R-:W-:Y:S02]  /*9330*/  ISETP.GE.AND P1, PT, R24, UR4, PT ;  /* 0x0000000418007c0c */ /* 0x000fe4000bf26270 */
[----:B------:R-:W-:Y:S01]  /*9340*/  LEA.HI.X R0, R4, UR5, R5, 0x1, P0 ;  /* 0x0000000504007c11 */ /* 0x000fe200080f0c05 */
[----:B------:R-:W-:-:S03]  /*9350*/  UMOV UR5, 0xffffffff ;  /* 0xffffffff00057882 */ /* 0x000fc60000000000 */
[----:B------:R-:W-:Y:S07]  /*9360*/  BRA.DIV UR5, `(.L_x_51) ;  /* 0x0000002605fc7947 */ /* 0x000fee000b800000 */
[----:B------:R-:W0:Y:S01]  /*9370*/  SHFL.IDX PT, R14, R6, RZ, 0x181f ;  /* 0x00181fff060e7589 */ /* 0x000e2200000e0000 */
[----:B------:R-:W-:Y:S01]  /*9380*/  ULDC UR4, c[0x0][0x288] ;  /* 0x0000a20000047ab9 */ /* 0x000fe20000000800 */
[----:B------:R-:W-:Y:S02]  /*9390*/  IMAD R32, R32, 0x80, R27 ;  /* 0x0000008020207824 */ /* 0x000fe400078e021b */
[----:B------:R-:W1:Y:S01]  /*93a0*/  SHFL.IDX PT, R4, R0, RZ, 0x181f ;  /* 0x00181fff00047589 */ /* 0x000e6200000e0000 */
[----:B------:R-:W-:Y:S02]  /*93b0*/  IMAD R3, R3, UR4, RZ ;  /* 0x0000000403037c24 */ /* 0x000fe4000f8e02ff */
[C---:B------:R-:W-:Y:S01]  /*93c0*/  IADD3 R8, R32.reuse, 0x10, RZ ;  /* 0x0000001020087810 */ /* 0x040fe20007ffe0ff */
[----:B------:R-:W-:Y:S02]  /*93d0*/  SHFL.IDX PT, R7, R0, 0x1, 0x181f ;  /* 0x00381f0000077f89 */ /* 0x000fe400000e0000 */
[----:B------:R-:W-:-:S13]  /*93e0*/  ISETP.GE.AND P0, PT, R32, R3, PT ;  /* 0x000000032000720c */ /* 0x000fda0003f06270 */
[----:B------:R-:W-:Y:S02]  /*93f0*/  @!P0 LEA R9, R16, UR43, 0x1 ;  /* 0x0000002b10098c11 */ /* 0x000fe4000f8e08ff */
[----:B0-----:R-:W-:-:S05]  /*9400*/  @!P0 LEA R14, P2, R24, R14, 0x1 ;  /* 0x0000000e180e8211 */ /* 0x001fca00078408ff */
[----:B-1----:R-:W-:Y:S02]  /*9410*/  @!P0 IMAD.X R5, RZ, RZ, R4, P2 ;  /* 0x000000ffff058224 */ /* 0x002fe400010e0604 */
[----:B------:R-:W-:Y:S02]  /*9420*/  @!P0 IMAD.MOV.U32 R4, RZ, RZ, R14 ;  /* 0x000000ffff048224 */ /* 0x000fe400078e000e */
[----:B------:R-:W0:Y:S04]  /*9430*/  SHFL.IDX PT, R14, R6, 0x1, 0x181f ;  /* 0x00381f00060e7f89 */ /* 0x000e2800000e0000 */
[----:B------:R0:W-:Y:S01]  /*9440*/  @!P0 LDGSTS.E.BYPASS.LTC128B.128 [R9+0x18400], desc[UR36][R4.64], !P1 ;  /* 0x1840000004098fae */ /* 0x0001e2000c901d64 */
[----:B------:R-:W-:Y:S01]  /*9450*/  ISETP.GE.AND P0, PT, R8, R3, PT ;  /* 0x000000030800720c */ /* 0x000fe20003f06270 */
[----:B------:R-:W-:-:S12]  /*9460*/  VIADD R8, R32, 0x20 ;  /* 0x0000002020087836 */ /* 0x000fd80000000000 */
[----:B------:R-:W-:Y:S02]  /*9470*/  @!P0 LEA R21, R16, UR43, 0x1 ;  /* 0x0000002b10158c11 */ /* 0x000fe4000f8e08ff */
[----:B0-----:R-:W-:Y:S02]  /*9480*/  @!P0 LEA R4, P2, R24, R14, 0x1 ;  /* 0x0000000e18048211 */ /* 0x001fe400078408ff */
[----:B------:R-:W0:Y:S03]  /*9490*/  SHFL.IDX PT, R14, R6, 0x2, 0x181f ;  /* 0x00581f00060e7f89 */ /* 0x000e2600000e0000 */
[----:B------:R-:W-:Y:S02]  /*94a0*/  @!P0 IMAD.X R5, RZ, RZ, R7, P2 ;  /* 0x000000ffff058224 */ /* 0x000fe400010e0607 */
[----:B------:R-:W1:Y:S04]  /*94b0*/  SHFL.IDX PT, R7, R0, 0x2, 0x181f ;  /* 0x00581f0000077f89 */ /* 0x000e6800000e0000 */
[----:B------:R0:W-:Y:S01]  /*94c0*/  @!P0 LDGSTS.E.BYPASS.LTC128B.128 [R21+0x18c00], desc[UR36][R4.64], !P1 ;  /* 0x18c0000004158fae */ /* 0x0001e2000c901d64 */
[----:B------:R-:W-:-:S02]  /*94d0*/  ISETP.GE.AND P0, PT, R8, R3, PT ;  /* 0x000000030800720c */ /* 0x000fc40003f06270 */
[----:B------:R-:W-:-:S11]  /*94e0*/  IADD3 R8, R32, 0x30, RZ ;  /* 0x0000003020087810 */ /* 0x000fd60007ffe0ff */
[----:B------:R-:W-:Y:S02]  /*94f0*/  @!P0 LEA R9, R16, UR43, 0x1 ;  /* 0x0000002b10098c11 */ /* 0x000fe4000f8e08ff */
[----:B0-----:R-:W-:Y:S02]  /*9500*/  @!P0 LEA R4, P2, R24, R14, 0x1 ;  /* 0x0000000e18048211 */ /* 0x001fe400078408ff */
[----:B------:R-:W0:Y:S03]  /*9510*/  SHFL.IDX PT, R14, R6, 0x3, 0x181f ;  /* 0x00781f00060e7f89 */ /* 0x000e2600000e0000 */
[----:B-1----:R-:W-:Y:S02]  /*9520*/  @!P0 IMAD.X R5, RZ, RZ, R7, P2 ;  /* 0x000000ffff058224 */ /* 0x002fe400010e0607 */
[----:B------:R-:W1:Y:S04]  /*9530*/  SHFL.IDX PT, R7, R0, 0x3, 0x181f ;  /* 0x00781f0000077f89 */ /* 0x000e6800000e0000 */
[----:B------:R0:W-:Y:S01]  /*9540*/  @!P0 LDGSTS.E.BYPASS.LTC128B.128 [R9+0x19400], desc[UR36][R4.64], !P1 ;  /* 0x1940000004098fae */ /* 0x0001e2000c901d64 */
[----:B------:R-:W-:Y:S01]  /*9550*/  ISETP.GE.AND P0, PT, R8, R3, PT ;  /* 0x000000030800720c */ /* 0x000fe20003f06270 */
[----:B------:R-:W-:-:S12]  /*9560*/  VIADD R8, R32, 0x40 ;  /* 0x0000004020087836 */ /* 0x000fd80000000000 */
[----:B------:R-:W-:Y:S02]  /*9570*/  @!P0 LEA R21, R16, UR43, 0x1 ;  /* 0x0000002b10158c11 */ /* 0x000fe4000f8e08ff */
[----:B0-----:R-:W-:Y:S02]  /*9580*/  @!P0 LEA R4, P2, R24, R14, 0x1 ;  /* 0x0000000e18048211 */ /* 0x001fe400078408ff */
[----:B------:R-:W0:Y:S03]  /*9590*/  SHFL.IDX PT, R14, R6, 0x4, 0x181f ;  /* 0x00981f00060e7f89 */ /* 0x000e2600000e0000 */
[----:B-1----:R-:W-:Y:S02]  /*95a0*/  @!P0 IMAD.X R5, RZ, RZ, R7, P2 ;  /* 0x000000ffff058224 */ /* 0x002fe400010e0607 */
        /* <DEDUP_REMOVED lines=18> */
[----:B------:R-:W-:-:S13]  /*96d0*/  ISETP.GE.AND P0, PT, R8, R3, PT ;  /* 0x000000030800720c */ /* 0x000fda0003f06270 */
[----:B------:R-:W-:Y:S02]  /*96e0*/  @!P0 LEA R9, R16, UR43, 0x1 ;  /* 0x0000002b10098c11 */ /* 0x000fe4000f8e08ff */
[----:B0-----:R-:W-:Y:S02]  /*96f0*/  @!P0 LEA R4, P2, R24, R14, 0x1 ;  /* 0x0000000e18048211 */ /* 0x001fe400078408ff */
[----:B------:R0:W2:Y:S03]  /*9700*/  SHFL.IDX PT, R14, R6, 0x7, 0x181f ;  /* 0x00f81f00060e7f89 */ /* 0x0000a600000e0000 */
[----:B-1----:R-:W-:Y:S02]  /*9710*/  @!P0 IMAD.X R5, RZ, RZ, R7, P2 ;  /* 0x000000ffff058224 */ /* 0x002fe400010e0607 */
[----:B------:R0:W1:Y:S04]  /*9720*/  SHFL.IDX PT, R7, R0, 0x7, 0x181f ;  /* 0x00f81f0000077f89 */ /* 0x00006800000e0000 */
[----:B------:R0:W-:Y:S02]  /*9730*/  @!P0 LDGSTS.E.BYPASS.LTC128B.128 [R9+0x1b400], desc[UR36][R4.64], !P1 ;  /* 0x1b40000004098fae */ /* 0x0001e4000c901d64 */
.L_x_118:
[----:B------:R-:W-:Y:S01]  /*9740*/  IADD3 R32, R32, 0x70, RZ ;  /* 0x0000007020207810 */ /* 0x000fe20007ffe0ff */
[----:B0-----:R-:W-:-:S03]  /*9750*/  IMAD.MOV.U32 R0, RZ, RZ, 0x1 ;  /* 0x00000001ff007424 */ /* 0x001fc600078e00ff */
[----:B------:R-:W-:Y:S02]  /*9760*/  ISETP.GE.AND P0, PT, R32, R3, PT ;  /* 0x000000032000720c */ /* 0x000fe40003f06270 */
[----:B------:R-:W-:-:S11]  /*9770*/  SHF.L.U32 R0, R0, 0x1f, RZ ;  /* 0x0000001f00007819 */ /* 0x000fd600000006ff */
[----:B--2---:R-:W-:Y:S02]  /*9780*/  @!P0 LEA R4, P2, R24, R14, 0x1 ;  /* 0x0000000e18048211 */ /* 0x004fe400078408ff */
[----:B------:R-:W-:-:S03]  /*9790*/  @!P0 LEA R3, R16, UR43, 0x1 ;  /* 0x0000002b10038c11 */ /* 0x000fc6000f8e08ff */
[----:B-1----:R-:W-:-:S05]  /*97a0*/  @!P0 IMAD.X R5, RZ, RZ, R7, P2 ;  /* 0x000000ffff058224 */ /* 0x002fca00010e0607 */
[----:B------:R-:W-:Y:S01]  /*97b0*/  @!PT LDS RZ, [RZ] ;  /* 0x00000000fffff984 */ /* 0x000fe20000000800 */
[----:B------:R-:W-:Y:S01]  /*97c0*/  @!PT LDS RZ, [RZ] ;  /* 0x00000000fffff984 */ /* 0x000fe20000000800 */
[----:B------:R-:W-:Y:S01]  /*97d0*/  @!PT LDS RZ, [RZ] ;  /* 0x00000000fffff984 */ /* 0x000fe20000000800 */
[----:B------:R0:W-:Y:S01]  /*97e0*/  @!P0 LDGSTS.E.BYPASS.LTC128B.128 [R3+0x1bc00], desc[UR36][R4.64], !P1 ;  /* 0x1bc0000004038fae */ /* 0x0001e2000c901d64 */
[----:B------:R-:W-:Y:S01]  /*97f0*/  NOP ;  /* 0x0000000000007918 */ /* 0x000fe20000000000 */
[----:B------:R-:W-:Y:S02]  /*9800*/  SYNCS.ARRIVE.TRANS64.RED.A0T1 RZ, [UR43+0x22800], RZ ;  /* 0x022800ffffff79a7 */ /* 0x000fe4000820042b */
[----:B------:R-:W-:Y:S01]  /*9810*/  ARRIVES.LDGSTSBAR.64.TRANSCNT [UR43+0x22800] ;  /* 0x02280000ff0079b0 */ /* 0x000fe20008000aab */
[----:B------:R-:W-:Y:S01]  /*9820*/  NOP ;  /* 0x0000000000007918 */ /* 0x000fe20000000000 */
[----:B------:R-:W-:Y:S01]  /*9830*/  SYNCS.ARRIVE.TRANS64.A1T0 RZ, [UR43+0x22800], RZ ;  /* 0x022800ffffff79a7 */ /* 0x000fe2000810002b */
[----:B------:R-:W1:Y:S02]  /*9840*/  SYNCS.PHASECHK.TRANS64.TRYWAIT P0, [UR43+0x22820], R0 ;  /* 0x02282000ff0075a7 */ /* 0x000e64000800016b */
[----:B01----:R-:W-:Y:S05]  /*9850*/  @!P0 BRA `(.L_x_52) ;  /* 0x0000002c00148947 */ /* 0x003fea0003800000 */
.L_x_119:
[----:B------:R-:W-:-:S13]  /*9860*/  ISETP.NE.AND P0, PT, R34, 0x3, PT ;  /* 0x000000032200780c */ /* 0x000fda0003f05270 */
[----:B------:R-:W-:Y:S05]  /*9870*/  @!P0 BRA `(.L_x_53) ;  /* 0x0000000000048947 */ /* 0x000fea0003800000 */
[----:B------:R-:W-:Y:S01]  /*9880*/  BPT.TRAP 0x1 ;  /* 0x000000040000795c */ /* 0x000fe20000300000 */
.L_x_53:
[----:B------:R-:W1:Y:S02]  /*9890*/  SYNCS.PHASECHK.TRANS64.TRYWAIT P0, [UR43+0x22860], R0 ;  /* 0x02286000ff0075a7 */ /* 0x000e64000800016b */
[----:B-1----:R-:W-:Y:S05]  /*98a0*/  @!P0 BRA `(.L_x_54) ;  /* 0x0000002c00188947 */ /* 0x002fea0003800000 */
.L_x_120:
[----:B------:R-:W-:Y:S01]  /*98b0*/  ULDC.64 UR4, c[0x0][0x328] ;  /* 0x0000ca0000047ab9 */ /* 0x000fe20000000a00 */
[----:B------:R-:W-:Y:S01]  /*98c0*/  ULDC.64 UR6, c[0x0][0x338] ;  /* 0x0000ce0000067ab9 */ /* 0x000fe20000000a00 */
[----:B------:R-:W-:Y:S01]  /*98d0*/  IMAD R17, R17, UR4, RZ ;  /* 0x0000000411117c24 */ /* 0x000fe2000f8e02ff */
[----:B------:R-:W-:Y:S01]  /*98e0*/  LOP3.LUT P3, RZ, R23, 0x10, RZ, 0xc0, !PT ;  /* 0x0000001017ff7812 */ /* 0x000fe2000786c0ff */
[C---:B------:R-:W-:Y:S01]  /*98f0*/  IMAD.WIDE.U32 R4, R22.reuse, UR4, RZ ;  /* 0x0000000416047c25 */ /* 0x040fe2000f8e00ff */
[----:B------:R-:W-:Y:S02]  /*9900*/  R2UR UR4, R19 ;  /* 0x00000000130472ca */ /* 0x000fe400000e0000 */
[C---:B------:R-:W-:Y:S01]  /*9910*/  LOP3.LUT P2, RZ, R23.reuse, 0x8, RZ, 0xc0, !PT ;  /* 0x0000000817ff7812 */ /* 0x040fe2000784c0ff */
[----:B------:R-:W-:Y:S01]  /*9920*/  IMAD R17, R22, UR5, R17 ;  /* 0x0000000516117c24 */ /* 0x000fe2000f8e0211 */
[----:B------:R-:W-:Y:S01]  /*9930*/  LOP3.LUT P1, RZ, R23, 0x4, RZ, 0xc0, !PT ;  /* 0x0000000417ff7812 */ /* 0x000fe2000782c0ff */
[----:B0-----:R-:W-:Y:S01]  /*9940*/  IMAD R3, R37, UR6, RZ ;  /* 0x0000000625037c24 */ /* 0x001fe2000f8e02ff */
[----:B------:R-:W-:Y:S01]  /*9950*/  SEL R0, RZ, 0x4, P2 ;  /* 0x00000004ff007807 */ /* 0x000fe20001000000 */
[----:B------:R-:W-:Y:S01]  /*9960*/  IMAD.IADD R5, R5, 0x1, R17 ;  /* 0x0000000105057824 */ /* 0x000fe200078e0211 */
[----:B------:R-:W-:Y:S01]  /*9970*/  SEL R7, RZ, 0x8, P1 ;  /* 0x00000008ff077807 */ /* 0x000fe20000800000 */
[C---:B------:R-:W-:Y:S01]  /*9980*/  IMAD R3, R36.reuse, UR7, R3 ;  /* 0x0000000724037c24 */ /* 0x040fe2000f8e0203 */
[----:B------:R-:W-:Y:S01]  /*9990*/  LOP3.LUT P4, RZ, R23, 0x1, RZ, 0xc0, !PT ;  /* 0x0000000117ff7812 */ /* 0x000fe2000788c0ff */
[----:B------:R-:W-:Y:S01]  /*99a0*/  IMAD.WIDE.U32 R4, R36, UR6, R4 ;  /* 0x0000000624047c25 */ /* 0x000fe2000f8e0004 */
[----:B------:R-:W-:-:S02]  /*99b0*/  ULDC.64 UR6, c[0x0][0x330] ;  /* 0x0000cc0000067ab9 */ /* 0x000fc40000000a00 */
[----:B------:R-:W-:Y:S02]  /*99c0*/  UIMAD UR4, UR4, UR6, URZ ;  /* 0x00000006040472a4 */ /* 0x000fe4000f8e023f */
[----:B------:R-:W-:Y:S01]  /*99d0*/  IADD3 R5, R5, R3, RZ ;  /* 0x0000000305057210 */ /* 0x000fe20007ffe0ff */
[----:B------:R-:W-:Y:S01]  /*99e0*/  IMAD.U32 R3, RZ, RZ, UR6 ;  /* 0x00000006ff037e24 */ /* 0x000fe2000f8e00ff */
[----:B------:R-:W-:-:S03]  /*99f0*/  UIMAD UR4, UR40, UR7, UR4 ;  /* 0x00000007280472a4 */ /* 0x000fc6000f8e0204 */
[----:B------:R-:W-:Y:S01]  /*9a00*/  IMAD.WIDE.U32 R4, R3, UR40, R4 ;  /* 0x0000002803047c25 */ /* 0x000fe2000f8e0004 */
[----:B------:R-:W-:-:S03]  /*9a10*/  ULDC.64 UR6, c[0x0][0x318] ;  /* 0x0000c60000067ab9 */ /* 0x000fc60000000a00 */
[----:B------:R-:W-:Y:S01]  /*9a20*/  VIADD R3, R5, UR4 ;  /* 0x0000000405037c36 */ /* 0x000fe20008000000 */
[----:B------:R-:W-:Y:S01]  /*9a30*/  SEL R5, RZ, 0x2, P3 ;  /* 0x00000002ff057807 */ /* 0x000fe20001800000 */
[----:B------:R-:W-:Y:S01]  /*9a40*/  UMOV UR4, 0xffffffff ;  /* 0xffffffff00047882 */ /* 0x000fe20000000000 */
[----:B------:R-:W-:Y:S02]  /*9a50*/  LEA R17, P0, R4, UR6, 0x1 ;  /* 0x0000000604117c11 */ /* 0x000fe4000f8008ff */
[----:B------:R-:W-:Y:S02]  /*9a60*/  IADD3 R0, R0, R5, R18 ;  /* 0x0000000500007210 */ /* 0x000fe40007ffe012 */
[----:B------:R-:W-:-:S03]  /*9a70*/  LEA.HI.X R3, R4, UR7, R3, 0x1, P0 ;  /* 0x0000000704037c11 */ /* 0x000fc600080f0c03 */
[----:B------:R-:W-:Y:S01]  /*9a80*/  IMAD.IADD R6, R0, 0x1, R7 ;  /* 0x0000000100067824 */ /* 0x000fe200078e0207 */
[----:B------:R-:W-:Y:S06]  /*9a90*/  BRA.DIV UR4, `(.L_x_55) ;  /* 0x0000002a04b47947 */ /* 0x000fec000b800000 */
[----:B------:R-:W0:Y:S01]  /*9aa0*/  SHFL.IDX PT, R14, R17, RZ, 0x181f ;  /* 0x00181fff110e7589 */ /* 0x000e2200000e0000 */
[----:B------:R-:W-:Y:S02]  /*9ab0*/  SHF.L.U32 R24, R24, 0x1, RZ ;  /* 0x0000000118187819 */ /* 0x000fe400000006ff */
[----:B------:R-:W-:Y:S01]  /*9ac0*/  LEA R21, R16, UR43, 0x1 ;  /* 0x0000002b10157c11 */ /* 0x000fe2000f8e08ff */
[----:B------:R-:W1:Y:S01]  /*9ad0*/  SHFL.IDX PT, R0, R3, RZ, 0x181f ;  /* 0x00181fff03007589 */ /* 0x000e6200000e0000 */
[C---:B------:R-:W-:Y:S02]  /*9ae0*/  LOP3.LUT P2, RZ, R6.reuse, 0x2, RZ, 0xc0, !PT ;  /* 0x0000000206ff7812 */ /* 0x040fe4000784c0ff */
[----:B------:R-:W-:Y:S02]  /*9af0*/  LOP3.LUT P1, RZ, R6, 0x4, RZ, 0xc0, !PT ;  /* 0x0000000406ff7812 */ /* 0x000fe4000782c0ff */
[----:B0-----:R-:W-:Y:S02]  /*9b00*/  IADD3 R4, P0, R14, R24, RZ ;  /* 0x000000180e047210 */ /* 0x001fe40007f1e0ff */
[----:B------:R-:W0:Y:S03]  /*9b10*/  SHFL.IDX PT, R14, R17, 0x1, 0x181f ;  /* 0x00381f00110e7f89 */ /* 0x000e2600000e0000 */
[----:B-1----:R-:W-:-:S02]  /*9b20*/  IMAD.X R5, RZ, RZ, R0, P0 ;  /* 0x000000ffff057224 */ /* 0x002fc400000e0600 */
[----:B------:R-:W1:Y:S01]  /*9b30*/  SHFL.IDX PT, R0, R3, 0x1, 0x181f ;  /* 0x00381f0003007f89 */ /* 0x000e6200000e0000 */
[----:B0-----:R-:W-:-:S03]  /*9b40*/  IADD3 R10, P0, R14, R24, RZ ;  /* 0x000000180e0a7210 */ /* 0x001fc60007f1e0ff */
[----:B------:R-:W0:Y:S02]  /*9b50*/  SHFL.IDX PT, R14, R17, 0x2, 0x181f ;  /* 0x00581f00110e7f89 */ /* 0x000e2400000e0000 */
[----:B-1----:R-:W-:Y:S02]  /*9b60*/  IMAD.X R11, RZ, RZ, R0, P0 ;  /* 0x000000ffff0b7224 */ /* 0x002fe400000e0600 */
[----:B------:R-:W1:Y:S01]  /*9b70*/  SHFL.IDX PT, R0, R3, 0x2, 0x181f ;  /* 0x00581f0003007f89 */ /* 0x000e6200000e0000 */
[----:B0-----:R-:W-:-:S03]  /*9b80*/  IADD3 R8, P0, R14, R24, RZ ;  /* 0x000000180e087210 */ /* 0x001fc60007f1e0ff */
[----:B------:R-:W0:Y:S02]  /*9b90*/  SHFL.IDX PT, R14, R17, 0x3, 0x181f ;  /* 0x00781f00110e7f89 */ /* 0x000e2400000e0000 */
[----:B-1----:R-:W-:Y:S01]  /*9ba0*/  IMAD.X R9, RZ, RZ, R0, P0 ;  /* 0x000000ffff097224 */ /* 0x002fe200000e0600 */
[----:B------:R-:W-:Y:S01]  /*9bb0*/  ISETP.LT.OR P0, PT, R35, 0x1, P4 ;  /* 0x000000012300780c */ /* 0x000fe20002701670 */
[----:B------:R-:W1:-:S12]  /*9bc0*/  SHFL.IDX PT, R0, R3, 0x3, 0x181f ;  /* 0x00781f0003007f89 */ /* 0x000e5800000e0000 */
[----:B------:R-:W-:Y:S01]  /*9bd0*/  LDGSTS.E.BYPASS.LTC128B.128 [R21+0x400], desc[UR36][R4.64], !P0 ;  /* 0x0040000004157fae */ /* 0x000fe2000c101d64 */
[----:B------:R-:W-:-:S13]  /*9be0*/  ISETP.LT.OR P0, PT, R35, 0x1, !P2 ;  /* 0x000000012300780c */ /* 0x000fda0005701670 */
[----:B------:R-:W-:Y:S01]  /*9bf0*/  LDGSTS.E.BYPASS.LTC128B.128 [R21+0x3400], desc[UR36][R4.64+0x80], !P0 ;  /* 0x0340008004157fae */ /* 0x000fe2000c101d64 */
[----:B------:R-:W-:-:S13]  /*9c00*/  ISETP.LT.OR P0, PT, R35, 0x1, !P1 ;  /* 0x000000012300780c */ /* 0x000fda0004f01670 */
[----:B------:R-:W-:Y:S01]  /*9c10*/  LDGSTS.E.BYPASS.LTC128B.128 [R21+0x6400], desc[UR36][R4.64+0x100], !P0 ;  /* 0x0640010004157fae */ /* 0x000fe2000c101d64 */
[----:B------:R-:W-:-:S04]  /*9c20*/  LOP3.LUT P0, RZ, R6, 0x8, RZ, 0xc0, !PT ;  /* 0x0000000806ff7812 */ /* 0x000fc8000780c0ff */
[----:B------:R-:W-:-:S13]  /*9c30*/  ISETP.LT.OR P3, PT, R35, 0x1, !P0 ;  /* 0x000000012300780c */ /* 0x000fda0004761670 */
[----:B------:R2:W-:Y:S01]  /*9c40*/  LDGSTS.E.BYPASS.LTC128B.128 [R21+0x9400], desc[UR36][R4.64+0x180], !P3 ;  /* 0x0940018004157fae */ /* 0x0005e2000d901d64 */
[----:B0-----:R-:W-:-:S03]  /*9c50*/  IADD3 R6, P3, R14, R24, RZ ;  /* 0x000000180e067210 */ /* 0x001fc60007f7e0ff */
[----:B------:R-:W2:Y:S01]  /*9c60*/  SHFL.IDX PT, R14, R17, 0x4, 0x181f ;  /* 0x00981f00110e7f89 */ /* 0x000ea200000e0000 */
[----:B-1----:R-:W-:Y:S02]  /*9c70*/  IADD3.X R7, RZ, R0, RZ, P3, !PT ;  /* 0x00000000ff077210 */ /* 0x002fe40001ffe4ff */
[C---:B------:R-:W-:Y:S01]  /*9c80*/  ISETP.LT.OR P3, PT, R35.reuse, 0x11, P4 ;  /* 0x000000112300780c */ /* 0x040fe20002761670 */
[----:B------:R-:W0:Y:S04]  /*9c90*/  SHFL.IDX PT, R0, R3, 0x4, 0x181f ;  /* 0x00981f0003007f89 */ /* 0x000e2800000e0000 */
[----:B------:R-:W1:Y:S08]  /*9ca0*/  SHFL.IDX PT, R3, R3, 0x5, 0x181f ;  /* 0x00b81f0003037f89 */ /* 0x000e7000000e0000 */
[----:B------:R-:W-:Y:S01]  /*9cb0*/  LDGSTS.E.BYPASS.LTC128B.128 [R21+0xc00], desc[UR36][R10.64], !P3 ;  /* 0x00c000000a157fae */ /* 0x000fe2000d901d64 */
[----:B------:R-:W-:-:S13]  /*9cc0*/  ISETP.LT.OR P3, PT, R35, 0x11, !P2 ;  /* 0x000000112300780c */ /* 0x000fda0005761670 */
[----:B------:R-:W-:Y:S01]  /*9cd0*/  LDGSTS.E.BYPASS.LTC128B.128 [R21+0x3c00], desc[UR36][R10.64+0x80], !P3 ;  /* 0x03c000800a157fae */ /* 0x000fe2000d901d64 */
[----:B------:R-:W-:-:S13]  /*9ce0*/  ISETP.LT.OR P3, PT, R35, 0x11, !P1 ;  /* 0x000000112300780c */ /* 0x000fda0004f61670 */
[----:B------:R-:W-:Y:S01]  /*9cf0*/  LDGSTS.E.BYPASS.LTC128B.128 [R21+0x6c00], desc[UR36][R10.64+0x100], !P3 ;  /* 0x06c001000a157fae */ /* 0x000fe2000d901d64 */
[----:B------:R-:W-:-:S13]  /*9d00*/  ISETP.LT.OR P3, PT, R35, 0x11, !P0 ;  /* 0x000000112300780c */ /* 0x000fda0004761670 */
[----:B------:R-:W-:Y:S01]  /*9d10*/  LDGSTS.E.BYPASS.LTC128B.128 [R21+0x9c00], desc[UR36][R10.64+0x180], !P3 ;  /* 0x09c001800a157fae */ /* 0x000fe2000d901d64 */
[----:B--2---:R-:W-:-:S03]  /*9d20*/  IADD3 R4, P3, R14, R24, RZ ;  /* 0x000000180e047210 */ /* 0x004fc60007f7e0ff */
[----:B------:R2:W3:Y:S02]  /*9d30*/  SHFL.IDX PT, R14, R17, 0x5, 0x181f ;  /* 0x00b81f00110e7f89 */ /* 0x0004e400000e0000 */
[----:B0-----:R-:W-:Y:S01]  /*9d40*/  IMAD.X R5, RZ, RZ, R0, P3 ;  /* 0x000000ffff057224 */ /* 0x001fe200018e0600 */
[----:B------:R-:W-:Y:S01]  /*9d50*/  ISETP.LT.OR P3, PT, R35, 0x21, P4 ;  /* 0x000000212300780c */ /* 0x000fe20002761670 */
[----:B------:R-:W-:-:S12]  /*9d60*/  VIADD R0, R21, 0x400 ;  /* 0x0000040015007836 */ /* 0x000fd80000000000 */
[----:B------:R-:W-:Y:S01]  /*9d70*/  LDGSTS.E.BYPASS.LTC128B.128 [R21+0x1400], desc[UR36][R8.64], !P3 ;  /* 0x0140000008157fae */ /* 0x000fe2000d901d64 */
[----:B------:R-:W-:-:S13]  /*9d80*/  ISETP.LT.OR P3, PT, R35, 0x21, !P2 ;  /* 0x000000212300780c */ /* 0x000fda0005761670 */
[----:B------:R-:W-:Y:S01]  /*9d90*/  LDGSTS.E.BYPASS.LTC128B.128 [R21+0x4400], desc[UR36][R8.64+0x80], !P3 ;  /* 0x0440008008157fae */ /* 0x000fe2000d901d64 */
[----:B------:R-:W-:-:S13]  /*9da0*/  ISETP.LT.OR P3, PT, R35, 0x21, !P1 ;  /* 0x000000212300780c */ /* 0x000fda0004f61670 */
[----:B------:R-:W-:Y:S01]  /*9db0*/  LDGSTS.E.BYPASS.LTC128B.128 [R21+0x7400], desc[UR36][R8.64+0x100], !P3 ;  /* 0x0740010008157fae */ /* 0x000fe2000d901d64 */
[----:B------:R-:W-:-:S13]  /*9dc0*/  ISETP.LT.OR P3, PT, R35, 0x21, !P0 ;  /* 0x000000212300780c */ /* 0x000fda0004761670 */
[----:B------:R0:W-:Y:S01]  /*9dd0*/  LDGSTS.E.BYPASS.LTC128B.128 [R21+0xa400], desc[UR36][R8.64+0x180], !P3 ;  /* 0x0a40018008157fae */ /* 0x0001e2000d901d64 */
[----:B------:R-:W-:Y:S01]  /*9de0*/  ISETP.LT.OR P3, PT, R35, 0x31, P4 ;  /* 0x000000312300780c */ /* 0x000fe20002761670 */
[----:B0-----:R-:W-:-:S12]  /*9df0*/  IMAD.MOV.U32 R8, RZ, RZ, RZ ;  /* 0x000000ffff087224 */ /* 0x001fd800078e00ff */
[----:B------:R2:W-:Y:S01]  /*9e00*/  LDGSTS.E.BYPASS.LTC128B.128 [R21+0x1c00], desc[UR36][R6.64], !P3 ;  /* 0x01c0000006157fae */ /* 0x0005e2000d901d64 */
[----:B------:R-:W-:-:S13]  /*9e10*/  ISETP.LT.OR P3, PT, R35, 0x31, !P2 ;  /* 0x000000312300780c */ /* 0x000fda0005761670 */
[----:B------:R2:W-:Y:S01]  /*9e20*/  LDGSTS.E.BYPASS.LTC128B.128 [R21+0x4c00], desc[UR36][R6.64+0x80], !P3 ;  /* 0x04c0008006157fae */ /* 0x0005e2000d901d64 */
[----:B------:R-:W-:-:S13]  /*9e30*/  ISETP.LT.OR P3, PT, R35, 0x31, !P1 ;  /* 0x000000312300780c */ /* 0x000fda0004f61670 */
[----:B------:R2:W-:Y:S01]  /*9e40*/  LDGSTS.E.BYPASS.LTC128B.128 [R21+0x7c00], desc[UR36][R6.64+0x100], !P3 ;  /* 0x07c0010006157fae */ /* 0x0005e2000d901d64 */
[----:B------:R-:W-:-:S13]  /*9e50*/  ISETP.LT.OR P3, PT, R35, 0x31, !P0 ;  /* 0x000000312300780c */ /* 0x000fda0004761670 */
[----:B------:R2:W-:Y:S01]  /*9e60*/  LDGSTS.E.BYPASS.LTC128B.128 [R21+0xac00], desc[UR36][R6.64+0x180], !P3 ;  /* 0x0ac0018006157fae */ /* 0x0005e2000d901d64 */
[----:B------:R-:W-:-:S13]  /*9e70*/  ISETP.LT.OR P3, PT, R35, 0x41, P4 ;  /* 0x000000412300780c */ /* 0x000fda0002761670 */
[----:B------:R2:W-:Y:S01]  /*9e80*/  LDGSTS.E.BYPASS.LTC128B.128 [R21+0x2400], desc[UR36][R4.64], !P3 ;  /* 0x0240000004157fae */ /* 0x0005e2000d901d64 */
[----:B------:R-:W-:-:S13]  /*9e90*/  ISETP.LT.OR P3, PT, R35, 0x41, !P2 ;  /* 0x000000412300780c */ /* 0x000fda0005761670 */
[----:B------:R2:W-:Y:S01]  /*9ea0*/  LDGSTS.E.BYPASS.LTC128B.128 [R21+0x5400], desc[UR36][R4.64+0x80], !P3 ;  /* 0x0540008004157fae */ /* 0x0005e2000d901d64 */
[----:B------:R-:W-:-:S13]  /*9eb0*/  ISETP.LT.OR P3, PT, R35, 0x41, !P1 ;  /* 0x000000412300780c */ /* 0x000fda0004f61670 */
[----:B------:R2:W-:Y:S01]  /*9ec0*/  LDGSTS.E.BYPASS.LTC128B.128 [R21+0x8400], desc[UR36][R4.64+0x100], !P3 ;  /* 0x0840010004157fae */ /* 0x0005e2000d901d64 */
[----:B------:R-:W-:-:S13]  /*9ed0*/  ISETP.LT.OR P3, PT, R35, 0x41, !P0 ;  /* 0x000000412300780c */ /* 0x000fda0004761670 */
[----:B-1-3--:R2:W-:Y:S02]  /*9ee0*/  LDGSTS.E.BYPASS.LTC128B.128 [R21+0xb400], desc[UR36][R4.64+0x180], !P3 ;  /* 0x0b40018004157fae */ /* 0x00a5e4000d901d64 */
.L_x_134:
[----:B0-2---:R-:W-:Y:S02]  /*9ef0*/  IADD3 R4, P3, R14, R24, RZ ;  /* 0x000000180e047210 */ /* 0x005fe40007f7e0ff */
[C---:B------:R-:W-:Y:S02]  /*9f00*/  ISETP.LT.OR P2, PT, R35.reuse, 0x51, !P2 ;  /* 0x000000512300780c */ /* 0x040fe40005741670 */
[----:B------:R-:W-:Y:S02]  /*9f10*/  IADD3.X R5, RZ, R3, RZ, P3, !PT ;  /* 0x00000003ff057210 */ /* 0x000fe40001ffe4ff */
[C---:B------:R-:W-:Y:S02]  /*9f20*/  ISETP.LT.OR P3, PT, R35.reuse, 0x51, P4 ;  /* 0x000000512300780c */ /* 0x040fe40002761670 */
[C---:B------:R-:W-:Y:S02]  /*9f30*/  ISETP.LT.OR P1, PT, R35.reuse, 0x51, !P1 ;  /* 0x000000512300780c */ /* 0x040fe40004f21670 */
[----:B------:R-:W-:-:S09]  /*9f40*/  ISETP.LT.OR P0, PT, R35, 0x51, !P0 ;  /* 0x000000512300780c */ /* 0x000fd20004701670 */
[----:B------:R-:W-:Y:S01]  /*9f50*/  @!PT LDS RZ, [RZ] ;  /* 0x00000000fffff984 */ /* 0x000fe20000000800 */
[----:B------:R-:W-:Y:S01]  /*9f60*/  @!PT LDS RZ, [RZ] ;  /* 0x00000000fffff984 */ /* 0x000fe20000000800 */
[----:B------:R-:W-:Y:S01]  /*9f70*/  @!PT LDS RZ, [RZ] ;  /* 0x00000000fffff984 */ /* 0x000fe20000000800 */
[----:B------:R0:W-:Y:S04]  /*9f80*/  LDGSTS.E.BYPASS.LTC128B.128 [R21+0x2c00], desc[UR36][R4.64], !P3 ;  /* 0x02c0000004157fae */ /* 0x0001e8000d901d64 */
[----:B------:R0:W-:Y:S04]  /*9f90*/  LDGSTS.E.BYPASS.LTC128B.128 [R21+0x5c00], desc[UR36][R4.64+0x80], !P2 ;  /* 0x05c0008004157fae */ /* 0x0001e8000d101d64 */
[----:B------:R0:W-:Y:S04]  /*9fa0*/  LDGSTS.E.BYPASS.LTC128B.128 [R21+0x8c00], desc[UR36][R4.64+0x100], !P1 ;  /* 0x08c0010004157fae */ /* 0x0001e8000c901d64 */
[----:B------:R0:W-:Y:S01]  /*9fb0*/  LDGSTS.E.BYPASS.LTC128B.128 [R21+0xbc00], desc[UR36][R4.64+0x180], !P0 ;  /* 0x0bc0018004157fae */ /* 0x0001e2000c101d64 */
[----:B------:R-:W-:Y:S01]  /*9fc0*/  NOP ;  /* 0x0000000000007918 */ /* 0x000fe20000000000 */
[----:B------:R-:W-:Y:S02]  /*9fd0*/  SYNCS.ARRIVE.TRANS64.RED.A0T1 RZ, [UR43+0x22850], RZ ;  /* 0x022850ffffff79a7 */ /* 0x000fe4000820042b */
[----:B------:R-:W-:Y:S01]  /*9fe0*/  ARRIVES.LDGSTSBAR.64.TRANSCNT [UR43+0x22850] ;  /* 0x02285000ff0079b0 */ /* 0x000fe20008000aab */
[----:B------:R-:W-:Y:S01]  /*9ff0*/  NOP ;  /* 0x0000000000007918 */ /* 0x000fe20000000000 */
[----:B------:R-:W-:-:S13]  /*a000*/  ISETP.NE.AND P4, PT, R34, 0x3, PT ;  /* 0x000000032200780c */ /* 0x000fda0003f85270 */
[----:B0-----:R-:W-:Y:S05]  /*a010*/  @!P4 BRA `(.L_x_56) ;  /* 0x000000000004c947 */ /* 0x001fea0003800000 */
[----:B------:R-:W-:Y:S01]  /*a020*/  BPT.TRAP 0x1 ;  /* 0x000000040000795c */ /* 0x000fe20000300000 */
.L_x_56:
[----:B------:R-:W-:Y:S01]  /*a030*/  UIADD3 UR4, UR46, -0x2, URZ ;  /* 0xfffffffe2e047890 */ /* 0x000fe2000fffe03f */
[----:B------:R-:W-:Y:S01]  /*a040*/  SYNCS.ARRIVE.TRANS64.A1T0 RZ, [UR43+0x22850], RZ ;  /* 0x022850ffffff79a7 */ /* 0x000fe2000810002b */
[----:B------:R-:W-:Y:S01]  /*a050*/  BSSY B0, `(.L_x_40) ;  /* 0x00000e7000007945 */ /* 0x000fe20003800000 */
[----:B------:R-:W-:Y:S01]  /*a060*/  IMAD.MOV.U32 R20, RZ, RZ, 0x1 ;  /* 0x00000001ff147424 */ /* 0x000fe200078e00ff */
[----:B------:R-:W-:Y:S01]  /*a070*/  UISETP.GE.AND UP0, UPT, UR4, UR45, UPT ;  /* 0x0000002d0400728c */ /* 0x000fe2000bf06270 */
[----:B------:R-:W-:-:S05]  /*a080*/  IMAD.MOV.U32 R21, RZ, RZ, 0x1 ;  /* 0x00000001ff157424 */ /* 0x000fca00078e00ff */
[----:B------:R-:W-:-:S13]  /*a090*/  PLOP3.LUT P0, PT, PT, PT, UP0, 0x40, 0x0 ;  /* 0x000000000000781c */ /* 0x000fda0003f0e808 */
[----:B------:R-:W-:Y:S05]  /*a0a0*/  @P0 BRA `(.L_x_57) ;  /* 0x0000000c00840947 */ /* 0x000fea0003800000 */
[----:B------:R-:W-:Y:S01]  /*a0b0*/  UIADD3 UR4, UR44, 0x1, URZ ;  /* 0x000000012c047890 */ /* 0x000fe2000fffe03f */
[----:B------:R-:W-:Y:S01]  /*a0c0*/  IADD3 R27, R28, R31, R27 ;  /* 0x0000001f1c1b7210 */ /* 0x000fe20007ffe01b */
[----:B------:R-:W-:Y:S01]  /*a0d0*/  IMAD.MOV.U32 R20, RZ, RZ, 0x1 ;  /* 0x00000001ff147424 */ /* 0x000fe200078e00ff */
[----:B------:R-:W-:Y:S01]  /*a0e0*/  LOP3.LUT R4, RZ, UR42, RZ, 0x33, !PT ;  /* 0x0000002aff047c12 */ /* 0x000fe2000f8e33ff */
[----:B------:R-:W-:Y:S01]  /*a0f0*/  UIMAD UR4, UR4, UR38, URZ ;  /* 0x00000026040472a4 */ /* 0x000fe2000f8e023f */
[----:B------:R-:W-:Y:S01]  /*a100*/  MOV R21, 0x1 ;  /* 0x0000000100157802 */ /* 0x000fe20000000f00 */
[----:B------:R-:W-:-:S04]  /*a110*/  VIADD R36, R27, 0xfffffee0 ;  /* 0xfffffee01b247836 */ /* 0x000fc80000000000 */
[----:B------:R-:W-:-:S04]  /*a120*/  LOP3.LUT R3, RZ, UR4, RZ, 0x33, !PT ;  /* 0x00000004ff037c12 */ /* 0x000fc8000f8e33ff */
[----:B------:R-:W-:-:S04]  /*a130*/  VIMNMX R3, R3, R4, !PT ;  /* 0x0000000403037248 */ /* 0x000fc80007fe0100 */
[C---:B------:R-:W-:Y:S01]  /*a140*/  IADD3 R35, -R3.reuse, -0x2, RZ ;  /* 0xfffffffe03237810 */ /* 0x040fe20007ffe1ff */
[----:B------:R-:W-:-:S07]  /*a150*/  IMAD R36, R3, -0x60, R36 ;  /* 0xffffffa003247824 */ /* 0x000fce00078e0224 */
.L_x_72:
[----:B------:R-:W-:Y:S01]  /*a160*/  ISETP.NE.AND P1, PT, R29, 0x1, PT ;  /* 0x000000011d00780c */ /* 0x000fe20003f25270 */
[----:B------:R-:W-:Y:S01]  /*a170*/  BSSY B1, `(.L_x_58) ;  /* 0x0000014000017945 */ /* 0x000fe20003800000 */
[----:B------:R-:W-:Y:S01]  /*a180*/  ISETP.GT.U32.AND P0, PT, R26, 0x5f, PT ;  /* 0x0000005f1a00780c */ /* 0x000fe20003f04070 */
[----:B------:R-:W-:-:S10]  /*a190*/  IMAD.MOV.U32 R33, RZ, RZ, RZ ;  /* 0x000000ffff217224 */ /* 0x000fd400078e00ff */
[----:B0-----:R-:W0:Y:S08]  /*a1a0*/  @P1 LDC R3, c[0x0][0x434] ;  /* 0x00010d00ff031b82 */ /* 0x001e300000000800 */
[----:B------:R-:W1:Y:S01]  /*a1b0*/  @P1 LDC R5, c[0x0][0x438] ;  /* 0x00010e00ff051b82 */ /* 0x000e620000000800 */
[----:B0-----:R-:W-:-:S04]  /*a1c0*/  @P1 IMAD.HI.U32 R4, R36, R3, RZ ;  /* 0x0000000324041227 */ /* 0x001fc800078e00ff */
[----:B------:R-:W-:Y:S01]  /*a1d0*/  IMAD.MOV.U32 R3, RZ, RZ, R36 ;  /* 0x000000ffff037224 */ /* 0x000fe200078e0024 */
[----:B-1----:R-:W-:Y:S01]  /*a1e0*/  @P1 SHF.R.U32.HI R3, RZ, R5, R4 ;  /* 0x00000005ff031219 */ /* 0x002fe20000011604 */
[----:B--23--:R-:W-:Y:S06]  /*a1f0*/  @P0 BRA `(.L_x_59) ;  /* 0x00000000002c0947 */ /* 0x00cfec0003800000 */
[----:B------:R-:W-:Y:S01]  /*a200*/  SHF.R.S32.HI R5, RZ, 0x1f, R3 ;  /* 0x0000001fff057819 */ /* 0x000fe20000011403 */
[----:B------:R-:W-:Y:S01]  /*a210*/  ULDC.64 UR4, c[0x0][0x428] ;  /* 0x00010a0000047ab9 */ /* 0x000fe20000000a00 */
[----:B------:R-:W-:Y:S01]  /*a220*/  MOV R4, R3 ;  /* 0x0000000300047202 */ /* 0x000fe20000000f00 */
[----:B------:R-:W-:-:S04]  /*a230*/  IMAD R9, R25, UR4, RZ ;  /* 0x0000000419097c24 */ /* 0x000fc8000f8e02ff */
[----:B------:R-:W-:-:S04]  /*a240*/  IMAD.WIDE.U32 R6, R30, UR4, R4 ;  /* 0x000000041e067c25 */ /* 0x000fc8000f8e0004 */
[----:B------:R-:W-:Y:S01]  /*a250*/  IMAD R5, R30, UR5, R9 ;  /* 0x000000051e057c24 */ /* 0x000fe2000f8e0209 */
[----:B------:R-:W-:Y:S02]  /*a260*/  ULDC.64 UR4, c[0x0][0x418] ;  /* 0x0001060000047ab9 */ /* 0x000fe40000000a00 */
[----:B------:R-:W-:Y:S01]  /*a270*/  LEA R4, P0, R6, UR4, 0x2 ;  /* 0x0000000406047c11 */ /* 0x000fe2000f8010ff */
[----:B------:R-:W-:-:S05]  /*a280*/  IMAD.IADD R5, R5, 0x1, R7 ;  /* 0x0000000105057824 */ /* 0x000fca00078e0207 */
[----:B------:R-:W-:-:S05]  /*a290*/  LEA.HI.X R5, R6, UR5, R5, 0x2, P0 ;  /* 0x0000000506057c11 */ /* 0x000fca00080f1405 */
[----:B------:R0:W5:Y:S02]  /*a2a0*/  LDG.E R33, desc[UR36][R4.64] ;  /* 0x0000002404217981 */ /* 0x000164000c1e1900 */
.L_x_59:
[----:B------:R-:W-:Y:S05]  /*a2b0*/  BSYNC B1 ;  /* 0x0000000000017941 */ /* 0x000fea0003800000 */
.L_x_58:
[----:B------:R-:W-:-:S13]  /*a2c0*/  ISETP.NE.AND P0, PT, R34, 0x3, PT ;  /* 0x000000032200780c */ /* 0x000fda0003f05270 */
[----:B------:R-:W-:Y:S05]  /*a2d0*/  @!P0 BRA `(.L_x_60) ;  /* 0x0000000000048947 */ /* 0x000fea0003800000 */
[----:B------:R-:W-:Y:S01]  /*a2e0*/  BPT.TRAP 0x1 ;  /* 0x000000040000795c */ /* 0x000fe20000300000 */
.L_x_60:
[----:B------:R-:W-:Y:S01]  /*a2f0*/  LEA R32, R21, UR43, 0x3 ;  /* 0x0000002b15207c11 */ /* 0x000fe2000f8e18ff */
[----:B------:R-:W-:Y:S01]  /*a300*/  BSSY B1, `(.L_x_61) ;  /* 0x0000004000017945 */ /* 0x000fe20003800000 */
[----:B------:R-:W-:-:S04]  /*a310*/  SHF.L.U32 R31, R20, 0x1f, RZ ;  /* 0x0000001f141f7819 */ /* 0x000fc800000006ff */
[----:B------:R-:W1:Y:S02]  /*a320*/  SYNCS.PHASECHK.TRANS64.TRYWAIT P0, [R32+URZ+0x22840], R31 ;  /* 0x0228401f200075a7 */ /* 0x000e64000800017f */
[----:B-1----:R-:W-:Y:S05]  /*a330*/  @!P0 BRA `(.L_x_62) ;  /* 0x0000002800f88947 */ /* 0x002fea0003800000 */
.L_x_135:
[----:B------:R-:W-:Y:S05]  /*a340*/  BSYNC B1 ;  /* 0x0000000000017941 */ /* 0x000fea0003800000 */
.L_x_61:
[----:B------:R-:W-:Y:S01]  /*a350*/  ULDC UR4, c[0x0][0x430] ;  /* 0x00010c0000047ab9 */ /* 0x000fe20000000800 */
[----:B-----5:R-:W-:Y:S01]  /*a360*/  SHF.R.S32.HI R22, RZ, 0x1f, R33 ;  /* 0x0000001fff167819 */ /* 0x020fe20000011421 */
[----:B------:R-:W-:Y:S01]  /*a370*/  UIADD3 UR4, -UR4, URZ, URZ ;  /* 0x0000003f04047290 */ /* 0x000fe2000fffe13f */
[----:B------:R-:W-:Y:S01]  /*a380*/  LOP3.LUT P1, RZ, R23, 0x2, RZ, 0xc0, !PT ;  /* 0x0000000217ff7812 */ /* 0x000fe2000782c0ff */
[----:B------:R-:W-:Y:S01]  /*a390*/  ULDC.64 UR6, c[0x0][0x310] ;  /* 0x0000c40000067ab9 */ /* 0x000fe20000000a00 */
[----:B------:R-:W-:Y:S02]  /*a3a0*/  IMAD R17, R21, 0x1800, R16 ;  /* 0x0000180015117824 */ /* 0x000fe400078e0210 */
[----:B------:R-:W-:Y:S02]  /*a3b0*/  IMAD R6, R22, UR6, RZ ;  /* 0x0000000616067c24 */ /* 0x000fe4000f8e02ff */
[----:B------:R-:W-:Y:S01]  /*a3c0*/  IMAD R28, R3, UR4, R36 ;  /* 0x00000004031c7c24 */ /* 0x000fe2000f8e0224 */
[----:B------:R-:W-:-:S03]  /*a3d0*/  ULDC.64 UR4, c[0x0][0x300] ;  /* 0x0000c00000047ab9 */ /* 0x000fc60000000a00 */
[----:B0-----:R-:W-:Y:S01]  /*a3e0*/  IMAD.WIDE.U32 R4, R28, UR4, RZ ;  /* 0x000000041c047c25 */ /* 0x001fe2000f8e00ff */
[----:B------:R-:W-:-:S05]  /*a3f0*/  SHF.R.S32.HI R27, RZ, 0x1f, R28 ;  /* 0x0000001fff1b7819 */ /* 0x000fca000001141c */
[----:B------:R-:W-:Y:S01]  /*a400*/  IMAD R3, R27, UR4, RZ ;  /* 0x000000041b037c24 */ /* 0x000fe2000f8e02ff */
[----:B------:R-:W-:-:S03]  /*a410*/  R2UR UR4, R19 ;  /* 0x00000000130472ca */ /* 0x000fc600000e0000 */
[----:B------:R-:W-:-:S04]  /*a420*/  IMAD R3, R28, UR5, R3 ;  /* 0x000000051c037c24 */ /* 0x000fc8000f8e0203 */
[----:B------:R-:W-:Y:S02]  /*a430*/  IMAD.IADD R5, R5, 0x1, R3 ;  /* 0x0000000105057824 */ /* 0x000fe400078e0203 */
[C---:B------:R-:W-:Y:S02]  /*a440*/  IMAD R3, R33.reuse, UR7, R6 ;  /* 0x0000000721037c24 */ /* 0x040fe4000f8e0206 */
[----:B------:R-:W-:Y:S01]  /*a450*/  IMAD.WIDE.U32 R4, R33, UR6, R4 ;  /* 0x0000000621047c25 */ /* 0x000fe2000f8e0004 */
[----:B------:R-:W-:Y:S02]  /*a460*/  ULDC.64 UR6, c[0x0][0x308] ;  /* 0x0000c20000067ab9 */ /* 0x000fe40000000a00 */
[----:B------:R-:W-:Y:S01]  /*a470*/  UIMAD UR4, UR4, UR6, URZ ;  /* 0x00000006040472a4 */ /* 0x000fe2000f8e023f */
[----:B------:R-:W-:Y:S01]  /*a480*/  IMAD.IADD R5, R5, 0x1, R3 ;  /* 0x0000000105057824 */ /* 0x000fe200078e0203 */
[----:B------:R-:W-:Y:S02]  /*a490*/  MOV R3, UR6 ;  /* 0x0000000600037c02 */ /* 0x000fe40008000f00 */
[----:B------:R-:W-:-:S03]  /*a4a0*/  UIMAD UR4, UR40, UR7, UR4 ;  /* 0x00000007280472a4 */ /* 0x000fc6000f8e0204 */
[----:B------:R-:W-:Y:S01]  /*a4b0*/  IMAD.WIDE.U32 R4, R3, UR40, R4 ;  /* 0x0000002803047c25 */ /* 0x000fe2000f8e0004 */
[----:B------:R-:W-:-:S03]  /*a4c0*/  ULDC.64 UR6, c[0x0][0x2e8] ;  /* 0x0000ba0000067ab9 */ /* 0x000fc60000000a00 */
[----:B------:R-:W-:Y:S01]  /*a4d0*/  VIADD R3, R5, UR4 ;  /* 0x0000000405037c36 */ /* 0x000fe20008000000 */
[----:B------:R-:W-:Y:S01]  /*a4e0*/  LEA R10, P0, R4, UR6, 0x1 ;  /* 0x00000006040a7c11 */ /* 0x000fe2000f8008ff */
[----:B------:R-:W-:-:S03]  /*a4f0*/  UMOV UR4, 0xffffffff ;  /* 0xffffffff00047882 */ /* 0x000fc60000000000 */
[----:B------:R-:W-:Y:S01]  /*a500*/  LEA.HI.X R3, R4, UR7, R3, 0x1, P0 ;  /* 0x0000000704037c11 */ /* 0x000fe200080f0c03 */
[----:B------:R-:W-:Y:S08]  /*a510*/  BRA.DIV UR4, `(.L_x_63) ;  /* 0x0000002a04947947 */ /* 0x000ff0000b800000 */
[----:B------:R-:W0:Y:S01]  /*a520*/  SHFL.IDX PT, R14, R10, RZ, 0x181f ;  /* 0x00181fff0a0e7589 */ /* 0x000e2200000e0000 */
[----:B------:R-:W-:-:S03]  /*a530*/  LEA R17, R17, UR43, 0x1 ;  /* 0x0000002b11117c11 */ /* 0x000fc6000f8e08ff */
[----:B------:R-:W2:Y:S04]  /*a540*/  SHFL.IDX PT, R5, R3, RZ, 0x181f ;  /* 0x00181fff03057589 */ /* 0x000ea800000e0000 */
[----:B------:R-:W-:Y:S04]  /*a550*/  SHFL.IDX PT, R7, R3, 0x1, 0x181f ;  /* 0x00381f0003077f89 */ /* 0x000fe800000e0000 */
[----:B------:R-:W-:Y:S04]  /*a560*/  SHFL.IDX PT, R4, R3, 0x2, 0x181f ;  /* 0x00581f0003047f89 */ /* 0x000fe800000e0000 */
[----:B------:R-:W-:Y:S04]  /*a570*/  SHFL.IDX PT, R18, R3, 0x4, 0x181f ;  /* 0x00981f0003127f89 */ /* 0x000fe800000e0000 */
[----:B------:R-:W-:Y:S01]  /*a580*/  SHFL.IDX PT, R37, R10, 0x5, 0x181f ;  /* 0x00b81f000a257f89 */ /* 0x000fe200000e0000 */
[----:B0-----:R-:W-:-:S03]  /*a590*/  IADD3 R12, P0, R14, R24, RZ ;  /* 0x000000180e0c7210 */ /* 0x001fc60007f1e0ff */
[----:B------:R-:W0:Y:S02]  /*a5a0*/  SHFL.IDX PT, R14, R10, 0x1, 0x181f ;  /* 0x00381f000a0e7f89 */ /* 0x000e2400000e0000 */
[----:B--2---:R-:W-:Y:S02]  /*a5b0*/  IMAD.X R13, RZ, RZ, R5, P0 ;  /* 0x000000ffff0d7224 */ /* 0x004fe400000e0605 */
[----:B------:R-:W-:Y:S04]  /*a5c0*/  SHFL.IDX PT, R5, R3, 0x3, 0x181f ;  /* 0x00781f0003057f89 */ /* 0x000fe800000e0000 */
[----:B------:R2:W-:Y:S01]  /*a5d0*/  LDGSTS.E.BYPASS.LTC128B.128 [R17+0x1c400], desc[UR36][R12.64], !P1 ;  /* 0x1c4000000c117fae */ /* 0x0005e2000c901d64 */
[----:B0-----:R-:W-:-:S03]  /*a5e0*/  IADD3 R8, P0, R14, R24, RZ ;  /* 0x000000180e087210 */ /* 0x001fc60007f1e0ff */
[----:B------:R-:W0:Y:S02]  /*a5f0*/  SHFL.IDX PT, R14, R10, 0x2, 0x181f ;  /* 0x00581f000a0e7f89 */ /* 0x000e2400000e0000 */
[----:B------:R-:W-:-:S05]  /*a600*/  IMAD.X R9, RZ, RZ, R7, P0 ;  /* 0x000000ffff097224 */ /* 0x000fca00000e0607 */
[----:B------:R2:W-:Y:S01]  /*a610*/  LDGSTS.E.BYPASS.LTC128B.128 [R17+0x1cc00], desc[UR36][R8.64], !P1 ;  /* 0x1cc0000008117fae */ /* 0x0005e2000c901d64 */
[----:B0-----:R-:W-:-:S03]  /*a620*/  IADD3 R6, P0, R14, R24, RZ ;  /* 0x000000180e067210 */ /* 0x001fc60007f1e0ff */
[----:B------:R-:W0:Y:S01]  /*a630*/  SHFL.IDX PT, R14, R10, 0x3, 0x181f ;  /* 0x00781f000a0e7f89 */ /* 0x000e2200000e0000 */
[----:B------:R-:W-:-:S05]  /*a640*/  IADD3.X R7, RZ, R4, RZ, P0, !PT ;  /* 0x00000004ff077210 */ /* 0x000fca00007fe4ff */
[----:B------:R2:W-:Y:S01]  /*a650*/  LDGSTS.E.BYPASS.LTC128B.128 [R17+0x1d400], desc[UR36][R6.64], !P1 ;  /* 0x1d40000006117fae */ /* 0x0005e2000c901d64 */
[----:B0-----:R-:W-:-:S03]  /*a660*/  IADD3 R4, P0, R14, R24, RZ ;  /* 0x000000180e047210 */ /* 0x001fc60007f1e0ff */
[----:B------:R-:W0:Y:S02]  /*a670*/  SHFL.IDX PT, R14, R10, 0x4, 0x181f ;  /* 0x00981f000a0e7f89 */ /* 0x000e2400000e0000 */
[----:B------:R-:W-:-:S05]  /*a680*/  IMAD.X R5, RZ, RZ, R5, P0 ;  /* 0x000000ffff057224 */ /* 0x000fca00000e0605 */
[----:B------:R2:W-:Y:S01]  /*a690*/  LDGSTS.E.BYPASS.LTC128B.128 [R17+0x1dc00], desc[UR36][R4.64], !P1 ;  /* 0x1dc0000004117fae */ /* 0x0005e2000c901d64 */
[----:B0-----:R-:W-:-:S05]  /*a6a0*/  IADD3 R14, P0, R14, R24, RZ ;  /* 0x000000180e0e7210 */ /* 0x001fca0007f1e0ff */
[----:B------:R-:W-:Y:S02]  /*a6b0*/  IMAD.X R15, RZ, RZ, R18, P0 ;  /* 0x000000ffff0f7224 */ /* 0x000fe400000e0612 */
[----:B------:R2:W0:Y:S04]  /*a6c0*/  SHFL.IDX PT, R18, R3, 0x5, 0x181f ;  /* 0x00b81f0003127f89 */ /* 0x00042800000e0000 */
[----:B------:R2:W-:Y:S02]  /*a6d0*/  LDGSTS.E.BYPASS.LTC128B.128 [R17+0x1e400], desc[UR36][R14.64], !P1 ;  /* 0x1e4000000e117fae */ /* 0x0005e4000c901d64 */
.L_x_149:
[----:B--2---:R-:W-:-:S05]  /*a6e0*/  IADD3 R4, P0, R37, R24, RZ ;  /* 0x0000001825047210 */ /* 0x004fca0007f1e0ff */
[----:B0-----:R-:W-:Y:S01]  /*a6f0*/  IMAD.X R5, RZ, RZ, R18, P0 ;  /* 0x000000ffff057224 */ /* 0x001fe200000e0612 */
[----:B------:R-:W-:-:S04]  /*a700*/  PLOP3.LUT P0, PT, PT, PT, PT, 0x80, 0x0 ;  /* 0x000000000000781c */ /* 0x000fc80003f0f070 */
[----:B------:R-:W-:Y:S01]  /*a710*/  @!PT LDS RZ, [RZ] ;  /* 0x00000000fffff984 */ /* 0x000fe20000000800 */
[----:B------:R-:W-:Y:S01]  /*a720*/  @!PT LDS RZ, [RZ] ;  /* 0x00000000fffff984 */ /* 0x000fe20000000800 */
[----:B------:R-:W-:Y:S01]  /*a730*/  @!PT LDS RZ, [RZ] ;  /* 0x00000000fffff984 */ /* 0x000fe20000000800 */
[----:B------:R0:W-:Y:S01]  /*a740*/  LDGSTS.E.BYPASS.LTC128B.128 [R17+0x1ec00], desc[UR36][R4.64], !P1 ;  /* 0x1ec0000004117fae */ /* 0x0001e2000c901d64 */
[----:B------:R-:W-:-:S08]  /*a750*/  NOP ;  /* 0x0000000000007918 */ /* 0x000fd00000000000 */
.L_x_64:
[----:B------:R-:W-:Y:S02]  /*a760*/  PLOP3.LUT P1, PT, P1, P0, PT, 0xa2, 0x0 ;  /* 0x000000000000781c */ /* 0x000fe40000f21472 */
[----:B------:R-:W-:-:S08]  /*a770*/  @P0 R2UR P1, UR4, R32 ;  /* 0x00000000200402ca */ /* 0x000fd00000020000 */
[----:B------:R-:W-:-:S05]  /*a780*/  @P0 PLOP3.LUT P0, PT, P1, PT, PT, 0x80, 0x0 ;  /* 0x000000000000081c */ /* 0x000fca0000f0f070 */
[----:B------:R-:W-:Y:S01]  /*a790*/  @!P1 SYNCS.ARRIVE.TRANS64.RED.A0T1 RZ, [UR4+0x22830], RZ ;  /* 0x022830ffffff99a7 */ /* 0x000fe20008200404 */
[----:B------:R-:W-:Y:S07]  /*a7a0*/  @!P1 ARRIVES.LDGSTSBAR.64.TRANSCNT [UR4+0x22830] ;  /* 0x02283000ff0099b0 */ /* 0x000fee0008000a84 */
[----:B------:R-:W-:Y:S05]  /*a7b0*/  @P0 BRA.U.ANY `(.L_x_64) ;  /* 0xfffffffd00e80947 */ /* 0x000fea000393ffff */
[----:B------:R-:W-:Y:S01]  /*a7c0*/  NOP ;  /* 0x0000000000007918 */ /* 0x000fe20000000000 */
[----:B------:R-:W-:-:S13]  /*a7d0*/  ISETP.NE.AND P2, PT, R34, 0x3, PT ;  /* 0x000000032200780c */ /* 0x000fda0003f45270 */
[----:B------:R-:W-:Y:S05]  /*a7e0*/  @!P2 BRA `(.L_x_65) ;  /* 0x000000000004a947 */ /* 0x000fea0003800000 */
[----:B------:R-:W-:Y:S01]  /*a7f0*/  BPT.TRAP 0x1 ;  /* 0x000000040000795c */ /* 0x000fe20000300000 */
.L_x_65:
[----:B------:R2:W-:Y:S01]  /*a800*/  SYNCS.ARRIVE.TRANS64.A1T0 RZ, [R32+URZ+0x22830], RZ ;  /* 0x022830ff20ff79a7 */ /* 0x0005e2000810003f */
[----:B------:R-:W-:Y:S05]  /*a810*/  @!P2 BRA `(.L_x_66) ;  /* 0x000000000004a947 */ /* 0x000fea0003800000 */
[----:B------:R-:W-:Y:S01]  /*a820*/  BPT.TRAP 0x1 ;  /* 0x000000040000795c */ /* 0x000fe20000300000 */
.L_x_66:
[----:B------:R-:W3:Y:S01]  /*a830*/  SYNCS.PHASECHK.TRANS64.TRYWAIT P0, [R32+URZ+0x22860], R31 ;  /* 0x0228601f200075a7 */ /* 0x000ee2000800017f */
[----:B------:R-:W-:Y:S04]  /*a840*/  BSSY B1, `(.L_x_67) ;  /* 0x0000002000017945 */ /* 0x000fe80003800000 */
[----:B---3--:R-:W-:Y:S05]  /*a850*/  @!P0 BRA `(.L_x_68) ;  /* 0x0000002c00548947 */ /* 0x008fea0003800000 */
.L_x_150:
[----:B------:R-:W-:Y:S05]  /*a860*/  BSYNC B1 ;  /* 0x0000000000017941 */ /* 0x000fea0003800000 */
.L_x_67:
[----:B------:R-:W-:Y:S01]  /*a870*/  ULDC.64 UR4, c[0x0][0x328] ;  /* 0x0000ca0000047ab9 */ /* 0x000fe20000000a00 */
[----:B------:R-:W-:Y:S01]  /*a880*/  ULDC.64 UR6, c[0x0][0x338] ;  /* 0x0000ce0000067ab9 */ /* 0x000fe20000000a00 */
[----:B------:R-:W-:Y:S01]  /*a890*/  IMAD R27, R27, UR4, RZ ;  /* 0x000000041b1b7c24 */ /* 0x000fe2000f8e02ff */
[----:B------:R-:W-:Y:S01]  /*a8a0*/  LOP3.LUT P4, RZ, R23, 0x1, RZ, 0xc0, !PT ;  /* 0x0000000117ff7812 */ /* 0x000fe2000788c0ff */
[C---:B0-----:R-:W-:Y:S01]  /*a8b0*/  IMAD.WIDE.U32 R4, R28.reuse, UR4, RZ ;  /* 0x000000041c047c25 */ /* 0x041fe2000f8e00ff */
[----:B------:R-:W-:Y:S02]  /*a8c0*/  R2UR UR4, R19 ;  /* 0x00000000130472ca */ /* 0x000fe400000e0000 */
[C---:B------:R-:W-:Y:S01]  /*a8d0*/  LOP3.LUT P3, RZ, R23.reuse, 0x10, RZ, 0xc0, !PT ;  /* 0x0000001017ff7812 */ /* 0x040fe2000786c0ff */
[----:B------:R-:W-:Y:S01]  /*a8e0*/  IMAD R27, R28, UR5, R27 ;  /* 0x000000051c1b7c24 */ /* 0x000fe2000f8e021b */
[C---:B------:R-:W-:Y:S01]  /*a8f0*/  LOP3.LUT P2, RZ, R23.reuse, 0x8, RZ, 0xc0, !PT ;  /* 0x0000000817ff7812 */ /* 0x040fe2000784c0ff */
[----:B------:R-:W-:Y:S01]  /*a900*/  IMAD R22, R22, UR6, RZ ;  /* 0x0000000616167c24 */ /* 0x000fe2000f8e02ff */
[----:B------:R-:W-:-:S02]  /*a910*/  LOP3.LUT P1, RZ, R23, 0x4, RZ, 0xc0, !PT ;  /* 0x0000000417ff7812 */ /* 0x000fc4000782c0ff */
[----:B------:R-:W-:Y:S01]  /*a920*/  IADD3 R5, R5, R27, RZ ;  /* 0x0000001b05057210 */ /* 0x000fe20007ffe0ff */
[C---:B------:R-:W-:Y:S02]  /*a930*/  IMAD R3, R33.reuse, UR7, R22 ;  /* 0x0000000721037c24 */ /* 0x040fe4000f8e0216 */
[----:B------:R-:W-:Y:S01]  /*a940*/  IMAD.WIDE.U32 R4, R33, UR6, R4 ;  /* 0x0000000621047c25 */ /* 0x000fe2000f8e0004 */
[----:B------:R-:W-:Y:S02]  /*a950*/  ULDC.64 UR6, c[0x0][0x330] ;  /* 0x0000cc0000067ab9 */ /* 0x000fe40000000a00 */
[----:B------:R-:W-:Y:S01]  /*a960*/  UIMAD UR4, UR4, UR6, URZ ;  /* 0x00000006040472a4 */ /* 0x000fe2000f8e023f */
[----:B------:R-:W-:Y:S02]  /*a970*/  IMAD.IADD R5, R5, 0x1, R3 ;  /* 0x0000000105057824 */ /* 0x000fe400078e0203 */
[----:B------:R-:W-:Y:S01]  /*a980*/  IMAD.U32 R3, RZ, RZ, UR6 ;  /* 0x00000006ff037e24 */ /* 0x000fe2000f8e00ff */
        /* <DEDUP_REMOVED lines=9> */
[----:B------:R-:W-:-:S03]  /*aa20*/  IMAD R17, R21, 0xc000, R0 ;  /* 0x0000c00015117824 */ /* 0x000fc600078e0200 */
[----:B------:R-:W4:Y:S04]  /*aa30*/  SHFL.IDX PT, R5, R18, RZ, 0x181f ;  /* 0x00181fff12057589 */ /* 0x000f2800000e0000 */
[----:B------:R-:W-:Y:S04]  /*aa40*/  SHFL.IDX PT, R6, R18, 0x1, 0x181f ;  /* 0x00381f0012067f89 */ /* 0x000fe800000e0000 */
[----:B------:R-:W-:Y:S04]  /*aa50*/  SHFL.IDX PT, R7, R18, 0x3, 0x181f ;  /* 0x00781f0012077f89 */ /* 0x000fe800000e0000 */
[----:B------:R-:W-:Y:S01]  /*aa60*/  SHFL.IDX PT, R22, R18, 0x4, 0x181f ;  /* 0x00981f0012167f89 */ /* 0x000fe200000e0000 */
[----:B0-----:R-:W-:-:S04]  /*aa70*/  IADD3 R14, P0, R14, R24, RZ ;  /* 0x000000180e0e7210 */ /* 0x001fc80007f1e0ff */
[----:B----4-:R-:W-:Y:S02]  /*aa80*/  IADD3.X R15, RZ, R5, RZ, P0, !PT ;  /* 0x00000005ff0f7210 */ /* 0x010fe400007fe4ff */
[----:B------:R-:W0:Y:S04]  /*aa90*/  SHFL.IDX PT, R5, R3, 0x1, 0x181f ;  /* 0x00381f0003057f89 */ /* 0x000e2800000e0000 */
[----:B------:R-:W-:Y:S04]  /*aaa0*/  LDGSTS.E.BYPASS.LTC128B.128 [R17], desc[UR36][R14.64], !P4 ;  /* 0x000000000e117fae */ /* 0x000fe8000e101d64 */
[----:B------:R-:W-:Y:S04]  /*aab0*/  LDGSTS.E.BYPASS.LTC128B.128 [R17+0x3000], desc[UR36][R14.64+0x80], !P3 ;  /* 0x030000800e117fae */ /* 0x000fe8000d901d64 */
[----:B------:R-:W-:Y:S04]  /*aac0*/  LDGSTS.E.BYPASS.LTC128B.128 [R17+0x6000], desc[UR36][R14.64+0x100], !P2 ;  /* 0x060001000e117fae */ /* 0x000fe8000d101d64 */
[----:B------:R-:W-:Y:S01]  /*aad0*/  LDGSTS.E.BYPASS.LTC128B.128 [R17+0x9000], desc[UR36][R14.64+0x180], !P1 ;  /* 0x090001800e117fae */ /* 0x000fe2000c901d64 */
[----:B0-----:R-:W-:-:S03]  /*aae0*/  IADD3 R10, P0, R5, R24, RZ ;  /* 0x00000018050a7210 */ /* 0x001fc60007f1e0ff */
[----:B------:R-:W0:Y:S02]  /*aaf0*/  SHFL.IDX PT, R5, R3, 0x2, 0x181f ;  /* 0x00581f0003057f89 */ /* 0x000e2400000e0000 */
[----:B------:R-:W-:Y:S02]  /*ab00*/  IMAD.X R11, RZ, RZ, R6, P0 ;  /* 0x000000ffff0b7224 */ /* 0x000fe400000e0606 */
[----:B------:R-:W4:Y:S04]  /*ab10*/  SHFL.IDX PT, R6, R18, 0x2, 0x181f ;  /* 0x00581f0012067f89 */ /* 0x000f2800000e0000 */
[----:B------:R-:W-:Y:S04]  /*ab20*/  LDGSTS.E.BYPASS.LTC128B.128 [R17+0x800], desc[UR36][R10.64], !P4 ;  /* 0x008000000a117fae */ /* 0x000fe8000e101d64 */
[----:B------:R-:W-:Y:S04]  /*ab30*/  LDGSTS.E.BYPASS.LTC128B.128 [R17+0x3800], desc[UR36][R10.64+0x80], !P3 ;  /* 0x038000800a117fae */ /* 0x000fe8000d901d64 */
[----:B------:R-:W-:Y:S04]  /*ab40*/  LDGSTS.E.BYPASS.LTC128B.128 [R17+0x6800], desc[UR36][R10.64+0x100], !P2 ;  /* 0x068001000a117fae */ /* 0x000fe8000d101d64 */
[----:B------:R-:W-:Y:S01]  /*ab50*/  LDGSTS.E.BYPASS.LTC128B.128 [R17+0x9800], desc[UR36][R10.64+0x180], !P1 ;  /* 0x098001800a117fae */ /* 0x000fe2000c901d64 */
[----:B0-----:R-:W-:-:S03]  /*ab60*/  IADD3 R8, P0, R5, R24, RZ ;  /* 0x0000001805087210 */ /* 0x001fc60007f1e0ff */
[----:B------:R-:W-:Y:S04]  /*ab70*/  SHFL.IDX PT, R18, R18, 0x5, 0x181f ;  /* 0x00b81f0012127f89 */ /* 0x000fe800000e0000 */
[----:B------:R-:W0:Y:S01]  /*ab80*/  SHFL.IDX PT, R5, R3, 0x3, 0x181f ;  /* 0x00781f0003057f89 */ /* 0x000e2200000e0000 */
[----:B----4-:R-:W-:-:S05]  /*ab90*/  IMAD.X R9, RZ, RZ, R6, P0 ;  /* 0x000000ffff097224 */ /* 0x010fca00000e0606 */
[----:B------:R-:W-:Y:S04]  /*aba0*/  LDGSTS.E.BYPASS.LTC128B.128 [R17+0x1000], desc[UR36][R8.64], !P4 ;  /* 0x0100000008117fae */ /* 0x000fe8000e101d64 */
[----:B------:R-:W-:Y:S04]  /*abb0*/  LDGSTS.E.BYPASS.LTC128B.128 [R17+0x4000], desc[UR36][R8.64+0x80], !P3 ;  /* 0x0400008008117fae */ /* 0x000fe8000d901d64 */
[----:B------:R-:W-:Y:S04]  /*abc0*/  LDGSTS.E.BYPASS.LTC128B.128 [R17+0x7000], desc[UR36][R8.64+0x100], !P2 ;  /* 0x0700010008117fae */ /* 0x000fe8000d101d64 */
[----:B------:R4:W-:Y:S01]  /*abd0*/  LDGSTS.E.BYPASS.LTC128B.128 [R17+0xa000], desc[UR36][R8.64+0x180], !P1 ;  /* 0x0a00018008117fae */ /* 0x0009e2000c901d64 */
[----:B0-----:R-:W-:-:S03]  /*abe0*/  IADD3 R6, P0, R5, R24, RZ ;  /* 0x0000001805067210 */ /* 0x001fc60007f1e0ff */
[----:B------:R-:W0:Y:S02]  /*abf0*/  SHFL.IDX PT, R5, R3, 0x4, 0x181f ;  /* 0x00981f0003057f89 */ /* 0x000e2400000e0000 */
[----:B------:R-:W-:Y:S02]  /*ac00*/  IMAD.X R7, RZ, RZ, R7, P0 ;  /* 0x000000ffff077224 */ /* 0x000fe400000e0607 */
[----:B------:R-:W1:Y:S01]  /*ac10*/  SHFL.IDX PT, R3, R3, 0x5, 0x181f ;  /* 0x00b81f0003037f89 */ /* 0x000e6200000e0000 */
[----:B----4-:R-:W-:-:S03]  /*ac20*/  IMAD.MOV.U32 R8, RZ, RZ, RZ ;  /* 0x000000ffff087224 */ /* 0x010fc600078e00ff */
[----:B------:R4:W-:Y:S04]  /*ac30*/  LDGSTS.E.BYPASS.LTC128B.128 [R17+0x1800], desc[UR36][R6.64], !P4 ;  /* 0x0180000006117fae */ /* 0x0009e8000e101d64 */
[----:B------:R4:W-:Y:S04]  /*ac40*/  LDGSTS.E.BYPASS.LTC128B.128 [R17+0x4800], desc[UR36][R6.64+0x80], !P3 ;  /* 0x0480008006117fae */ /* 0x0009e8000d901d64 */
[----:B------:R4:W-:Y:S04]  /*ac50*/  LDGSTS.E.BYPASS.LTC128B.128 [R17+0x7800], desc[UR36][R6.64+0x100], !P2 ;  /* 0x0780010006117fae */ /* 0x0009e8000d101d64 */
[----:B------:R4:W-:Y:S01]  /*ac60*/  LDGSTS.E.BYPASS.LTC128B.128 [R17+0xa800], desc[UR36][R6.64+0x180], !P1 ;  /* 0x0a80018006117fae */ /* 0x0009e2000c901d64 */
[----:B0-----:R-:W-:-:S04]  /*ac70*/  IADD3 R4, P0, R5, R24, RZ ;  /* 0x0000001805047210 */ /* 0x001fc80007f1e0ff */
[----:B------:R-:W-:-:S05]  /*ac80*/  IADD3.X R5, RZ, R22, RZ, P0, !PT ;  /* 0x00000016ff057210 */ /* 0x000fca00007fe4ff */
[----:B------:R4:W-:Y:S04]  /*ac90*/  LDGSTS.E.BYPASS.LTC128B.128 [R17+0x2000], desc[UR36][R4.64], !P4 ;  /* 0x0200000004117fae */ /* 0x0009e8000e101d64 */
[----:B------:R4:W-:Y:S04]  /*aca0*/  LDGSTS.E.BYPASS.LTC128B.128 [R17+0x5000], desc[UR36][R4.64+0x80], !P3 ;  /* 0x0500008004117fae */ /* 0x0009e8000d901d64 */
[----:B------:R4:W-:Y:S04]  /*acb0*/  LDGSTS.E.BYPASS.LTC128B.128 [R17+0x8000], desc[UR36][R4.64+0x100], !P2 ;  /* 0x0800010004117fae */ /* 0x0009e8000d101d64 */
[----:B-1----:R4:W-:Y:S02]  /*acc0*/  LDGSTS.E.BYPASS.LTC128B.128 [R17+0xb000], desc[UR36][R4.64+0x180], !P1 ;  /* 0x0b00018004117fae */ /* 0x0029e4000c901d64 */
.L_x_164:
[----:B----4-:R-:W-:-:S05]  /*acd0*/  IADD3 R4, P0, R3, R24, RZ ;  /* 0x0000001803047210 */ /* 0x010fca0007f1e0ff */
[----:B------:R-:W-:Y:S01]  /*ace0*/  IMAD.X R5, RZ, RZ, R18, P0 ;  /* 0x000000ffff057224 */ /* 0x000fe200000e0612 */
[----:B------:R-:W-:-:S04]  /*acf0*/  PLOP3.LUT P0, PT, PT, PT, PT, 0x80, 0x0 ;  /* 0x000000000000781c */ /* 0x000fc80003f0f070 */
        /* <DEDUP_REMOVED lines=8> */
.L_x_70:
        /* <DEDUP_REMOVED lines=10> */
.L_x_71:
[----:B------:R-:W-:Y:S01]  /*ae20*/  VIADD R21, R21, 0x1 ;  /* 0x0000000115157836 */ /* 0x000fe20000000000 */
[----:B------:R-:W-:Y:S01]  /*ae30*/  IADD3 R35, R35, -0x1, RZ ;  /* 0xffffffff23237810 */ /* 0x000fe20007ffe0ff */
[----:B------:R1:W-:Y:S01]  /*ae40*/  SYNCS.ARRIVE.TRANS64.A1T0 RZ, [R32+URZ+0x22850], RZ ;  /* 0x022850ff20ff79a7 */ /* 0x0003e2000810003f */
[----:B------:R-:W-:Y:S02]  /*ae50*/  VIADD R36, R36, 0xffffffa0 ;  /* 0xffffffa024247836 */ /* 0x000fe40000000000 */
[----:B------:R-:W-:-:S04]  /*ae60*/  ISETP.NE.AND P0, PT, R21, 0x2, PT ;  /* 0x000000021500780c */ /* 0x000fc80003f05270 */
[----:B------:R-:W-:Y:S02]  /*ae70*/  SEL R21, R21, RZ, P0 ;  /* 0x000000ff15157207 */ /* 0x000fe40000000000 */
[----:B------:R-:W-:Y:S02]  /*ae80*/  SEL R3, RZ, 0x1, P0 ;  /* 0x00000001ff037807 */ /* 0x000fe40000000000 */
[----:B------:R-:W-:Y:S02]  /*ae90*/  ISETP.GT.AND P0, PT, R35, UR45, PT ;  /* 0x0000002d23007c0c */ /* 0x000fe4000bf04270 */
[----:B------:R-:W-:-:S11]  /*aea0*/  LOP3.LUT R20, R20, R3, RZ, 0x3c, !PT ;  /* 0x0000000314147212 */ /* 0x000fd600078e3cff */
[----:B-1----:R-:W-:Y:S05]  /*aeb0*/  @P0 BRA `(.L_x_72) ;  /* 0xfffffff000a80947 */ /* 0x002fea000383ffff */
.L_x_57:
[----:B------:R-:W-:Y:S05]  /*aec0*/  BSYNC B0 ;  /* 0x0000000000007941 */ /* 0x000fea0003800000 */
.L_x_40:
[----:B------:R-:W0:Y:S01]  /*aed0*/  S2R R3, SR_CgaCtaId ;  /* 0x0000000000037919 */ /* 0x000e220000008800 */
[----:B------:R-:W-:Y:S01]  /*aee0*/  MOV R0, 0x400 ;  /* 0x0000040000007802 */ /* 0x000fe20000000f00 */
[----:B------:R-:W-:Y:S01]  /*aef0*/  BSSY B0, `(.L_x_73) ;  /* 0x0000005000007945 */ /* 0x000fe20003800000 */
[----:B------:R-:W-:Y:S02]  /*af00*/  SHF.L.U32 R8, R8, 0x1f, RZ ;  /* 0x0000001f08087819 */ /* 0x000fe400000006ff */
[----:B0-----:R-:W-:-:S04]  /*af10*/  LEA R4, R3, R0, 0x18 ;  /* 0x0000000003047211 */ /* 0x001fc800078ec0ff */
[----:B------:R-:W0:Y:S02]  /*af20*/  SYNCS.PHASECHK.TRANS64.TRYWAIT P0, [R4+URZ+0x22820], R8 ;  /* 0x02282008040075a7 */ /* 0x000e24000800017f */
[----:B0-----:R-:W-:Y:S05]  /*af30*/  @!P0 BRA `(.L_x_74) ;  /* 0x0000002c00908947 */ /* 0x001fea0003800000 */
.L_x_165:
[----:B------:R-:W-:Y:S05]  /*af40*/  BSYNC B0 ;  /* 0x0000000000007941 */ /* 0x000fea0003800000 */
.L_x_73:
[----:B------:R-:W-:-:S03]  /*af50*/  UMOV UR4, 0xffffffff ;  /* 0xffffffff00047882 */ /* 0x000fc60000000000 */
[----:B------:R-:W-:Y:S05]  /*af60*/  BRA.DIV UR4, `(.L_x_75) ;  /* 0x0000002e04987947 */ /* 0x000fea000b800000 */
[----:B------:R1:W4:Y:S02]  /*af70*/  SHFL.IDX PT, R14, R2, RZ, 0x1f ;  /* 0x00001fff020e7589 */ /* 0x00032400000e0000 */
.L_x_168:
[----:B----4-:R-:W-:-:S13]  /*af80*/  ISETP.NE.AND P0, PT, R14, RZ, PT ;  /* 0x000000ff0e00720c */ /* 0x010fda0003f05270 */
[----:B------:R-:W-:Y:S05]  /*af90*/  @P0 BRA `(.L_x_8) ;  /* 0x0000000000880947 */ /* 0x000fea0003800000 */
[----:B------:R-:W-:-:S03]  /*afa0*/  UMOV UR4, 0xffffffff ;  /* 0xffffffff00047882 */ /* 0x000fc60000000000 */
[----:B------:R-:W-:Y:S05]  /*afb0*/  BRA.DIV UR4, `(.L_x_76) ;  /* 0x0000002e04ac7947 */ /* 0x000fea000b800000 */
[----:B------:R-:W-:-:S13]  /*afc0*/  ELECT P6, URZ, PT ;  /* 0x00000000003f782f */ /* 0x000fda00038c0000 */
.L_x_171:
[----:B------:R-:W-:Y:S05]  /*afd0*/  @!P6 BRA `(.L_x_8) ;  /* 0x000000000078e947 */ /* 0x000fea0003800000 */
[----:B------:R-:W-:-:S06]  /*afe0*/  ULOP3.LUT UR4, UR39, 0x2, URZ, 0xfc, !UPT ;  /* 0x0000000227047892 */ /* 0x000fcc000f8efc3f */
[----:B------:R-:W-:-:S05]  /*aff0*/  IMAD.U32 R0, RZ, RZ, UR4 ;  /* 0x00000004ff007e24 */ /* 0x000fca000f8e00ff */
[----:B------:R-:W-:-:S13]  /*b000*/  ISETP.NE.AND P0, PT, R0, 0x3, PT ;  /* 0x000000030000780c */ /* 0x000fda0003f05270 */
[----:B------:R-:W-:Y:S05]  /*b010*/  @!P0 BRA `(.L_x_77) ;  /* 0x0000000000048947 */ /* 0x000fea0003800000 */
[----:B------:R-:W-:Y:S01]  /*b020*/  BPT.TRAP 0x1 ;  /* 0x000000040000795c */ /* 0x000fe20000300000 */
.L_x_77:
[C---:B------:R-:W-:Y:S01]  /*b030*/  IMAD R5, R21.reuse, 0x8, R4 ;  /* 0x0000000815057824 */ /* 0x040fe200078e0204 */
[----:B------:R-:W-:Y:S02]  /*b040*/  SHF.L.U32 R0, R20, 0x1f, RZ ;  /* 0x0000001f14007819 */ /* 0x000fe400000006ff */
[----:B------:R-:W-:Y:S02]  /*b050*/  IADD3 R21, R21, 0x1, RZ ;  /* 0x0000000115157810 */ /* 0x000fe40007ffe0ff */
[----:B------:R-:W4:Y:S02]  /*b060*/  SYNCS.PHASECHK.TRANS64.TRYWAIT P1, [R5+URZ+0x22840], R0 ;  /* 0x02284000050075a7 */ /* 0x000f24000802017f */
[----:B------:R-:W-:-:S04]  /*b070*/  ISETP.NE.AND P2, PT, R21, 0x2, PT ;  /* 0x000000021500780c */ /* 0x000fc80003f45270 */
[----:B------:R-:W-:Y:S01]  /*b080*/  SEL R3, RZ, 0x1, P2 ;  /* 0x00000001ff037807 */ /* 0x000fe20001000000 */
[----:B----4-:R-:W-:Y:S08]  /*b090*/  @!P1 BRA `(.L_x_78) ;  /* 0x0000002c00949947 */ /* 0x010ff00003800000 */
.L_x_172:
[----:B------:R-:W-:Y:S02]  /*b0a0*/  SEL R21, R21, RZ, P2 ;  /* 0x000000ff15157207 */ /* 0x000fe40001000000 */
[----:B-1----:R-:W-:Y:S01]  /*b0b0*/  LOP3.LUT R2, R20, R3, RZ, 0x3c, !PT ;  /* 0x0000000314027212 */ /* 0x002fe200078e3cff */
[----:B------:R-:W-:Y:S06]  /*b0c0*/  @!P0 BRA `(.L_x_79) ;  /* 0x0000000000048947 */ /* 0x000fec0003800000 */
[----:B------:R-:W-:Y:S01]  /*b0d0*/  BPT.TRAP 0x1 ;  /* 0x000000040000795c */ /* 0x000fe20000300000 */
.L_x_79:
[----:B------:R-:W-:Y:S01]  /*b0e0*/  IMAD R21, R21, 0x8, R4 ;  /* 0x0000000815157824 */ /* 0x000fe200078e0204 */
[----:B------:R-:W-:-:S04]  /*b0f0*/  SHF.L.U32 R2, R2, 0x1f, RZ ;  /* 0x0000001f02027819 */ /* 0x000fc800000006ff */
[----:B------:R-:W1:Y:S02]  /*b100*/  SYNCS.PHASECHK.TRANS64.TRYWAIT P1, [R21+URZ+0x22840], R2 ;  /* 0x02284002150075a7 */ /* 0x000e64000802017f */
[----:B-1----:R-:W-:Y:S05]  /*b110*/  @!P1 BRA `(.L_x_80) ;  /* 0x0000002c00889947 */ /* 0x002fea0003800000 */
.L_x_173:
[----:B------:R-:W-:Y:S05]  /*b120*/  @!P0 BRA `(.L_x_81) ;  /* 0x0000000000048947 */ /* 0x000fea0003800000 */
[----:B------:R-:W-:Y:S01]  /*b130*/  BPT.TRAP 0x1 ;  /* 0x000000040000795c */ /* 0x000fe20000300000 */
.L_x_81:
[----:B------:R-:W0:Y:S02]  /*b140*/  SYNCS.PHASECHK.TRANS64.TRYWAIT P1, [R5+URZ+0x22860], R0 ;  /* 0x02286000050075a7 */ /* 0x000e24000802017f */
[----:B0-----:R-:W-:Y:S05]  /*b150*/  @!P1 BRA `(.L_x_82) ;  /* 0x0000002c008c9947 */ /* 0x001fea0003800000 */
.L_x_174:
[----:B------:R-:W-:Y:S05]  /*b160*/  @!P0 BRA `(.L_x_83) ;  /* 0x0000000000048947 */ /* 0x000fea0003800000 */
[----:B------:R-:W-:Y:S01]  /*b170*/  BPT.TRAP 0x1 ;  /* 0x000000040000795c */ /* 0x000fe20000300000 */
.L_x_83:
[----:B------:R0:W0:Y:S02]  /*b180*/  SYNCS.PHASECHK.TRANS64.TRYWAIT P0, [R21+URZ+0x22860], R2 ;  /* 0x02286002150075a7 */ /* 0x000024000800017f */
[----:B0-----:R-:W-:Y:S05]  /*b190*/  @!P0 NANOSLEEP.SYNCS 0x989680 ;  /* 0x009896800000895d */ /* 0x001fea0003900000 */
[----:B------:R-:W0:Y:S02]  /*b1a0*/  @!P0 SYNCS.PHASECHK.TRANS64 P0, [R21+URZ+0x22860], R2 ;  /* 0x02286002150085a7 */ /* 0x000e24000800007f */
[----:B0-----:R-:W-:Y:S05]  /*b1b0*/  @!P0 BRA `(.L_x_83) ;  /* 0xfffffffc00f08947 */ /* 0x001fea000383ffff */
.L_x_8:
[----:B------:R-:W-:Y:S05]  /*b1c0*/  BSYNC B6 ;  /* 0x0000000000067941 */ /* 0x000fea0003800000 */
.L_x_5:
[----:B------:R-:W-:Y:S05]  /*b1d0*/  EXIT ;  /* 0x000000000000794d */ /* 0x000fea0003800000 */
.L_x_12:
[----:B0-----:R-:W-:-:S04]  /*b1e0*/  IMAD.U32 R5, RZ, RZ, UR41 ;  /* 0x00000029ff057e24 */ /* 0x001fc8000f8e00ff */
[----:B------:R0:W1:Y:S03]  /*b1f0*/  SYNCS.PHASECHK.TRANS64.TRYWAIT P0, [R5+URZ+0x22800], R8 ;  /* 0x02280008050075a7 */ /* 0x000066000800017f */
[----:B-1----:R-:W-:Y:S05]  /*b200*/  @!P0 NANOSLEEP.SYNCS 0x989680 ;  /* 0x009896800000895d */ /* 0x002fea0003900000 */
[----:B------:R-:W1:Y:S02]  /*b210*/  @!P0 SYNCS.PHASECHK.TRANS64 P0, [R5+URZ+0x22800], R8 ;  /* 0x02280008050085a7 */ /* 0x000e64000800007f */
[----:B-1----:R-:W-:Y:S05]  /*b220*/  @!P0 BRA `(.L_x_12) ;  /* 0xfffffffc00ec8947 */ /* 0x002fea000383ffff */
[----:B------:R-:W-:Y:S05]  /*b230*/  BRA `(.L_x_84) ;  /* 0xffffff6000807947 */ /* 0x000fea000383ffff */
.L_x_16:
[----:B0-----:R-:W-:-:S04]  /*b240*/  IMAD.U32 R5, RZ, RZ, UR41 ;  /* 0x00000029ff057e24 */ /* 0x001fc8000f8e00ff */
[----:B------:R0:W2:Y:S03]  /*b250*/  SYNCS.PHASECHK.TRANS64.TRYWAIT P1, [R5+URZ+0x22830], R8 ;  /* 0x02283008050075a7 */ /* 0x0000a6000802017f */
[----:B--2---:R-:W-:Y:S05]  /*b260*/  @!P1 NANOSLEEP.SYNCS 0x989680 ;  /* 0x009896800000995d */ /* 0x004fea0003900000 */
[----:B------:R-:W2:Y:S02]  /*b270*/  @!P1 SYNCS.PHASECHK.TRANS64 P1, [R5+URZ+0x22830], R8 ;  /* 0x02283008050095a7 */ /* 0x000ea4000802007f */
[----:B--2---:R-:W-:Y:S05]  /*b280*/  @!P1 BRA `(.L_x_16) ;  /* 0xfffffffc00ec9947 */ /* 0x004fea000383ffff */
[----:B------:R-:W-:Y:S05]  /*b290*/  BRA `(.L_x_15) ;  /* 0xffffff60009c7947 */ /* 0x000fea000383ffff */
.L_x_21:
[----:B--2---:R-:W-:-:S04]  /*b2a0*/  MOV R9, UR41 ;  /* 0x0000002900097c02 */ /* 0x004fc80008000f00 */
[----:B------:R2:W4:Y:S03]  /*b2b0*/  SYNCS.PHASECHK.TRANS64.TRYWAIT P1, [R9+URZ+0x22850], R8 ;  /* 0x02285008090075a7 */ /* 0x000526000802017f */
[----:B----4-:R-:W-:Y:S05]  /*b2c0*/  @!P1 NANOSLEEP.SYNCS 0x989680 ;  /* 0x009896800000995d */ /* 0x010fea0003900000 */
[----:B------:R-:W4:Y:S02]  /*b2d0*/  @!P1 SYNCS.PHASECHK.TRANS64 P1, [R9+URZ+0x22850], R8 ;  /* 0x02285008090095a7 */ /* 0x000f24000802007f */
[----:B----4-:R-:W-:Y:S05]  /*b2e0*/  @!P1 BRA `(.L_x_21) ;  /* 0xfffffffc00ec9947 */ /* 0x010fea000383ffff */
[----:B------:R-:W-:Y:S05]  /*b2f0*/  BRA `(.L_x_20) ;  /* 0xffffff7800247947 */ /* 0x000fea000383ffff */
.L_x_27:
[----:B---3--:R-:W-:-:S04]  /*b300*/  IMAD.U32 R0, RZ, RZ, UR26 ;  /* 0x0000001aff007e24 */ /* 0x008fc8000f8e00ff */
[----:B------:R3:W4:Y:S03]  /*b310*/  SYNCS.PHASECHK.TRANS64.TRYWAIT P2, [R0+URZ+0x22830], R9 ;  /* 0x02283009000075a7 */ /* 0x000726000804017f */
[----:B----4-:R-:W-:Y:S05]  /*b320*/  @!P2 NANOSLEEP.SYNCS 0x989680 ;  /* 0x009896800000a95d */ /* 0x010fea0003900000 */
[----:B------:R-:W4:Y:S02]  /*b330*/  @!P2 SYNCS.PHASECHK.TRANS64 P2, [R0+URZ+0x22830], R9 ;  /* 0x022830090000a5a7 */ /* 0x000f24000804007f */
[----:B----4-:R-:W-:Y:S05]  /*b340*/  @!P2 BRA `(.L_x_27) ;  /* 0xfffffffc00eca947 */ /* 0x010fea000383ffff */
[----:B------:R-:W-:Y:S05]  /*b350*/  BRA `(.L_x_26) ;  /* 0xffffff7c00447947 */ /* 0x000fea000383ffff */
.L_x_32:
[----:B-1----:R-:W-:-:S04]  /*b360*/  IMAD.U32 R8, RZ, RZ, UR26 ;  /* 0x0000001aff087e24 */ /* 0x002fc8000f8e00ff */
[----:B------:R1:W4:Y:S03]  /*b370*/  SYNCS.PHASECHK.TRANS64.TRYWAIT P2, [R8+URZ+0x22850], R9 ;  /* 0x02285009080075a7 */ /* 0x000326000804017f */
[----:B----4-:R-:W-:Y:S05]  /*b380*/  @!P2 NANOSLEEP.SYNCS 0x989680 ;  /* 0x009896800000a95d */ /* 0x010fea0003900000 */
[----:B------:R-:W4:Y:S02]  /*b390*/  @!P2 SYNCS.PHASECHK.TRANS64 P2, [R8+URZ+0x22850], R9 ;  /* 0x022850090800a5a7 */ /* 0x000f24000804007f */
[----:B----4-:R-:W-:Y:S05]  /*b3a0*/  @!P2 BRA `(.L_x_32) ;  /* 0xfffffffc00eca947 */ /* 0x010fea000383ffff */
[----:B------:R-:W-:Y:S05]  /*b3b0*/  BRA `(.L_x_31) ;  /* 0xffffff94005c7947 */ /* 0x000fea000383ffff */
.L_x_45:
[----:B------:R-:W-:Y:S01]  /*b3c0*/  IMAD.MOV.U32 R13, RZ, RZ, R2 ;  /* 0x000000ffff0d7224 */ /* 0x000fe200078e0002 */
[----:B------:R-:W-:Y:S01]  /*b3d0*/  MOV R12, RZ ;  /* 0x000000ff000c7202 */ /* 0x000fe20000000f00 */
[----:B------:R-:W-:Y:S02]  /*b3e0*/  IMAD.MOV.U32 R11, RZ, RZ, 0x1f ;  /* 0x0000001fff0b7424 */ /* 0x000fe400078e00ff */
[----:B------:R-:W-:-:S07]  /*b3f0*/  IMAD.MOV.U32 R15, RZ, RZ, -0x1 ;  /* 0xffffffffff0f7424 */ /* 0x000fce00078e00ff */
[----:B-----5:R-:W-:Y:S05]  /*b400*/  WARPSYNC.COLLECTIVE R15, `(.L_x_85) ;  /* 0x000000000f087348 */ /* 0x020fea0003c00000 */
[----:B------:R0:W1:Y:S02]  /*b410*/  SHFL.IDX P6, R14, R13, R12, R11 ;  /* 0x0000000c0d0e7389 */ /* 0x00006400000c000b */
[----:B01---5:R-:W-:Y:S01]  /*b420*/  ENDCOLLECTIVE ;  /* 0x000000000000791b */ /* 0x023fe20003800000 */
.L_x_85:
[----:B------:R-:W-:Y:S05]  /*b430*/  BRA `(.L_x_86) ;  /* 0xffffffd400007947 */ /* 0x000fea000383ffff */
.L_x_47:
[----:B0-----:R-:W-:-:S04]  /*b440*/  IMAD.U32 R3, RZ, RZ, UR43 ;  /* 0x0000002bff037e24 */ /* 0x001fc8000f8e00ff */
[----:B------:R0:W1:Y:S03]  /*b450*/  SYNCS.PHASECHK.TRANS64.TRYWAIT P0, [R3+URZ+0x22840], R0 ;  /* 0x02284000030075a7 */ /* 0x000066000800017f */
[----:B-1----:R-:W-:Y:S05]  /*b460*/  @!P0 NANOSLEEP.SYNCS 0x989680 ;  /* 0x009896800000895d */ /* 0x002fea0003900000 */
[----:B------:R-:W1:Y:S02]  /*b470*/  @!P0 SYNCS.PHASECHK.TRANS64 P0, [R3+URZ+0x22840], R0 ;  /* 0x02284000030085a7 */ /* 0x000e64000800007f */
[----:B-1----:R-:W-:Y:S05]  /*b480*/  @!P0 BRA `(.L_x_47) ;  /* 0xfffffffc00ec8947 */ /* 0x002fea000383ffff */
[----:B------:R-:W-:Y:S05]  /*b490*/  BRA `(.L_x_87) ;  /* 0xffffffd400447947 */ /* 0x000fea000383ffff */
.L_x_48:
[----:B------:R-:W-:Y:S01]  /*b4a0*/  BSSY B0, `(.L_x_88) ;  /* 0x0000008000007945 */ /* 0x000fe20003800000 */
[----:B------:R-:W-:Y:S01]  /*b4b0*/  MOV R13, R0 ;  /* 0x00000000000d7202 */ /* 0x000fe20000000f00 */
[----:B------:R-:W-:Y:S02]  /*b4c0*/  IMAD.MOV.U32 R12, RZ, RZ, RZ ;  /* 0x000000ffff0c7224 */ /* 0x000fe400078e00ff */
[----:B------:R-:W-:Y:S02]  /*b4d0*/  IMAD.MOV.U32 R11, RZ, RZ, 0x181f ;  /* 0x0000181fff0b7424 */ /* 0x000fe400078e00ff */
[----:B------:R-:W-:-:S07]  /*b4e0*/  IMAD.MOV.U32 R15, RZ, RZ, -0x1 ;  /* 0xffffffffff0f7424 */ /* 0x000fce00078e00ff */
[----:B------:R-:W-:Y:S05]  /*b4f0*/  WARPSYNC.COLLECTIVE R15, `(.L_x_89) ;  /* 0x000000000f087348 */ /* 0x000fea0003c00000 */
[----:B------:R0:W1:Y:S02]  /*b500*/  SHFL.IDX P6, R14, R13, R12, R11 ;  /* 0x0000000c0d0e7389 */ /* 0x00006400000c000b */
[----:B01----:R-:W-:Y:S01]  /*b510*/  ENDCOLLECTIVE ;  /* 0x000000000000791b */ /* 0x003fe20003800000 */
.L_x_89:
[----:B------:R-:W-:Y:S05]  /*b520*/  BSYNC B0 ;  /* 0x0000000000007941 */ /* 0x000fea0003800000 */
.L_x_88:
[----:B------:R-:W-:Y:S01]  /*b530*/  IMAD.MOV.U32 R13, RZ, RZ, R3 ;  /* 0x000000ffff0d7224 */ /* 0x000fe200078e0003 */
[----:B------:R-:W-:Y:S01]  /*b540*/  MOV R15, 0xffffffff ;  /* 0xffffffff000f7802 */ /* 0x000fe20000000f00 */
[----:B------:R-:W-:Y:S01]  /*b550*/  IMAD.MOV.U32 R12, RZ, RZ, RZ ;  /* 0x000000ffff0c7224 */ /* 0x000fe200078e00ff */
[----:B------:R-:W-:Y:S01]  /*b560*/  MOV R4, R14 ;  /* 0x0000000e00047202 */ /* 0x000fe20000000f00 */
[----:B------:R-:W-:Y:S01]  /*b570*/  IMAD.MOV.U32 R11, RZ, RZ, 0x181f ;  /* 0x0000181fff0b7424 */ /* 0x000fe200078e00ff */
[----:B------:R-:W-:-:S07]  /*b580*/  @P0 LEA R7, R16, UR43, 0x1 ;  /* 0x0000002b10070c11 */ /* 0x000fce000f8e08ff */
[----:B------:R-:W-:Y:S05]  /*b590*/  WARPSYNC.COLLECTIVE R15, `(.L_x_90) ;  /* 0x000000000f087348 */ /* 0x000fea0003c00000 */
[----:B------:R0:W1:Y:S02]  /*b5a0*/  SHFL.IDX P6, R14, R13, R12, R11 ;  /* 0x0000000c0d0e7389 */ /* 0x00006400000c000b */
[----:B01----:R-:W-:Y:S01]  /*b5b0*/  ENDCOLLECTIVE ;  /* 0x000000000000791b */ /* 0x003fe20003800000 */
.L_x_90:
[----:B------:R-:W-:Y:S01]  /*b5c0*/  IMAD.MOV.U32 R13, RZ, RZ, R0 ;  /* 0x000000ffff0d7224 */ /* 0x000fe200078e0000 */
[----:B------:R-:W-:Y:S02]  /*b5d0*/  MOV R12, 0x1 ;  /* 0x00000001000c7802 */ /* 0x000fe40000000f00 */
[----:B------:R-:W-:-:S05]  /*b5e0*/  @P0 LEA R14, P1, R24, R14, 0x1 ;  /* 0x0000000e180e0211 */ /* 0x000fca00078208ff */
[----:B------:R-:W-:Y:S02]  /*b5f0*/  @P0 IMAD.X R5, RZ, RZ, R4, P1 ;  /* 0x000000ffff050224 */ /* 0x000fe400008e0604 */
[----:B------:R-:W-:-:S07]  /*b600*/  @P0 IMAD.MOV.U32 R4, RZ, RZ, R14 ;  /* 0x000000ffff040224 */ /* 0x000fce00078e000e */
[----:B------:R-:W-:Y:S05]  /*b610*/  WARPSYNC.COLLECTIVE R15, `(.L_x_91) ;  /* 0x000000000f087348 */ /* 0x000fea0003c00000 */
[----:B------:R0:W1:Y:S02]  /*b620*/  SHFL.IDX P6, R14, R13, R12, R11 ;  /* 0x0000000c0d0e7389 */ /* 0x00006400000c000b */
[----:B01----:R-:W-:Y:S01]  /*b630*/  ENDCOLLECTIVE ;  /* 0x000000000000791b */ /* 0x003fe20003800000 */
.L_x_91:
[----:B------:R-:W-:Y:S01]  /*b640*/  @!PT LDS RZ, [RZ] ;  /* 0x00000000fffff984 */ /* 0x000fe20000000800 */
[----:B------:R-:W-:Y:S01]  /*b650*/  @!PT LDS RZ, [RZ] ;  /* 0x00000000fffff984 */ /* 0x000fe20000000800 */
[----:B------:R-:W-:Y:S01]  /*b660*/  @!PT LDS RZ, [RZ] ;  /* 0x00000000fffff984 */ /* 0x000fe20000000800 */
[----:B------:R0:W-:Y:S01]  /*b670*/  @P0 LDGSTS.E.BYPASS.LTC128B.128 [R7+0x1c400], desc[UR36][R4.64], !P2 ;  /* 0x1c40000004070fae */ /* 0x0001e2000d101d64 */
[----:B------:R-:W-:Y:S01]  /*b680*/  ISETP.GE.AND P0, PT, R35, 0x11, PT ;  /* 0x000000112300780c */ /* 0x000fe20003f06270 */
[----:B------:R-:W-:-:S12]  /*b690*/  IMAD.MOV.U32 R13, RZ, RZ, R3 ;  /* 0x000000ffff0d7224 */ /* 0x000fd800078e0003 */
[----:B------:R-:W-:Y:S01]  /*b6a0*/  @P0 LEA R9, R16, UR43, 0x1 ;  /* 0x0000002b10090c11 */ /* 0x000fe2000f8e08ff */
[----:B0-----:R-:W-:-:S07]  /*b6b0*/  IMAD.MOV.U32 R6, RZ, RZ, R14 ;  /* 0x000000ffff067224 */ /* 0x001fce00078e000e */
[----:B------:R-:W-:Y:S05]  /*b6c0*/  WARPSYNC.COLLECTIVE R15, `(.L_x_92) ;  /* 0x000000000f087348 */ /* 0x000fea0003c00000 */
[----:B------:R0:W1:Y:S02]  /*b6d0*/  SHFL.IDX P6, R14, R13, R12, R11 ;  /* 0x0000000c0d0e7389 */ /* 0x00006400000c000b */
[----:B01----:R-:W-:Y:S01]  /*b6e0*/  ENDCOLLECTIVE ;  /* 0x000000000000791b */ /* 0x003fe20003800000 */
.L_x_92:
[----:B------:R-:W-:Y:S01]  /*b6f0*/  MOV R13, R0 ;  /* 0x00000000000d7202 */ /* 0x000fe20000000f00 */
[----:B------:R-:W-:Y:S01]  /*b700*/  IMAD.MOV.U32 R12, RZ, RZ, 0x2 ;  /* 0x00000002ff0c7424 */ /* 0x000fe200078e00ff */
[----:B------:R-:W-:-:S13]  /*b710*/  @P0 LEA R4, P1, R24, R14, 0x1 ;  /* 0x0000000e18040211 */ /* 0x000fda00078208ff */
[----:B------:R-:W-:Y:S05]  /*b720*/  WARPSYNC.COLLECTIVE R15, `(.L_x_93) ;  /* 0x000000000f087348 */ /* 0x000fea0003c00000 */
[----:B------:R0:W1:Y:S02]  /*b730*/  SHFL.IDX P6, R14, R13, R12, R11 ;  /* 0x0000000c0d0e7389 */ /* 0x00006400000c000b */
[----:B01----:R-:W-:Y:S01]  /*b740*/  ENDCOLLECTIVE ;  /* 0x000000000000791b */ /* 0x003fe20003800000 */
.L_x_93:
[----:B------:R-:W-:-:S05]  /*b750*/  @P0 IMAD.X R5, RZ, RZ, R6, P1 ;  /* 0x000000ffff050224 */ /* 0x000fca00008e0606 */
        /* <DEDUP_REMOVED lines=11> */
.L_x_94:
[----:B------:R-:W-:Y:S02]  /*b810*/  IMAD.MOV.U32 R13, RZ, RZ, R0 ;  /* 0x000000ffff0d7224 */ /* 0x000fe400078e0000 */
[----:B------:R-:W-:Y:S01]  /*b820*/  IMAD.MOV.U32 R12, RZ, RZ, 0x3 ;  /* 0x00000003ff0c7424 */ /* 0x000fe200078e00ff */
[----:B------:R-:W-:-:S13]  /*b830*/  @P0 LEA R4, P1, R24, R14, 0x1 ;  /* 0x0000000e18040211 */ /* 0x000fda00078208ff */
[----:B------:R-:W-:Y:S05]  /*b840*/  WARPSYNC.COLLECTIVE R15, `(.L_x_95) ;  /* 0x000000000f087348 */ /* 0x000fea0003c00000 */
[----:B------:R0:W1:Y:S02]  /*b850*/  SHFL.IDX P6, R14, R13, R12, R11 ;  /* 0x0000000c0d0e7389 */ /* 0x00006400000c000b */
[----:B01----:R-:W-:Y:S01]  /*b860*/  ENDCOLLECTIVE ;  /* 0x000000000000791b */ /* 0x003fe20003800000 */
.L_x_95:
[----:B------:R-:W-:-:S05]  /*b870*/  @P0 IADD3.X R5, RZ, R6, RZ, P1, !PT ;  /* 0x00000006ff050210 */ /* 0x000fca0000ffe4ff */
[----:B------:R-:W-:Y:S01]  /*b880*/  @!PT LDS RZ, [RZ] ;  /* 0x00000000fffff984 */ /* 0x000fe20000000800 */
[----:B------:R-:W-:Y:S01]  /*b890*/  @!PT LDS RZ, [RZ] ;  /* 0x00000000fffff984 */ /* 0x000fe20000000800 */
[----:B------:R-:W-:Y:S01]  /*b8a0*/  @!PT LDS RZ, [RZ] ;  /* 0x00000000fffff984 */ /* 0x000fe20000000800 */
[----:B------:R0:W-:Y:S01]  /*b8b0*/  @P0 LDGSTS.E.BYPASS.LTC128B.128 [R7+0x1d400], desc[UR36][R4.64], !P2 ;  /* 0x1d40000004070fae */ /* 0x0001e2000d101d64 */
[----:B------:R-:W-:Y:S02]  /*b8c0*/  ISETP.GE.AND P0, PT, R35, 0x31, PT ;  /* 0x000000312300780c */ /* 0x000fe40003f06270 */
[----:B------:R-:W-:-:S11]  /*b8d0*/  MOV R13, R3 ;  /* 0x00000003000d7202 */ /* 0x000fd60000000f00 */
[----:B------:R-:W-:Y:S01]  /*b8e0*/  @P0 LEA R9, R16, UR43, 0x1 ;  /* 0x0000002b10090c11 */ /* 0x000fe2000f8e08ff */
[----:B0-----:R-:W-:-:S07]  /*b8f0*/  IMAD.MOV.U32 R6, RZ, RZ, R14 ;  /* 0x000000ffff067224 */ /* 0x001fce00078e000e */
[----:B------:R-:W-:Y:S05]  /*b900*/  WARPSYNC.COLLECTIVE R15, `(.L_x_96) ;  /* 0x000000000f087348 */ /* 0x000fea0003c00000 */
[----:B------:R0:W1:Y:S02]  /*b910*/  SHFL.IDX P6, R14, R13, R12, R11 ;  /* 0x0000000c0d0e7389 */ /* 0x00006400000c000b */
[----:B01----:R-:W-:Y:S01]  /*b920*/  ENDCOLLECTIVE ;  /* 0x000000000000791b */ /* 0x003fe20003800000 */
.L_x_96:
[----:B------:R-:W-:Y:S02]  /*b930*/  IMAD.MOV.U32 R13, RZ, RZ, R0 ;  /* 0x000000ffff0d7224 */ /* 0x000fe400078e0000 */
[----:B------:R-:W-:Y:S01]  /*b940*/  IMAD.MOV.U32 R12, RZ, RZ, 0x4 ;  /* 0x00000004ff0c7424 */ /* 0x000fe200078e00ff */
[----:B------:R-:W-:-:S13]  /*b950*/  @P0 LEA R4, P1, R24, R14, 0x1 ;  /* 0x0000000e18040211 */ /* 0x000fda00078208ff */
[----:B------:R-:W-:Y:S05]  /*b960*/  WARPSYNC.COLLECTIVE R15, `(.L_x_97) ;  /* 0x000000000f087348 */ /* 0x000fea0003c00000 */
[----:B------:R0:W1:Y:S02]  /*b970*/  SHFL.IDX P6, R14, R13, R12, R11 ;  /* 0x0000000c0d0e7389 */ /* 0x00006400000c000b */
[----:B01----:R-:W-:Y:S01]  /*b980*/  ENDCOLLECTIVE ;  /* 0x000000000000791b */ /* 0x003fe20003800000 */
.L_x_97:
[----:B------:R-:W-:-:S05]  /*b990*/  @P0 IMAD.X R5, RZ, RZ, R6, P1 ;  /* 0x000000ffff050224 */ /* 0x000fca00008e0606 */
[----:B------:R-:W-:Y:S01]  /*b9a0*/  @!PT LDS RZ, [RZ] ;  /* 0x00000000fffff984 */ /* 0x000fe20000000800 */
[----:B------:R-:W-:Y:S01]  /*b9b0*/  @!PT LDS RZ, [RZ] ;  /* 0x00000000fffff984 */ /* 0x000fe20000000800 */
[----:B------:R-:W-:Y:S01]  /*b9c0*/  @!PT LDS RZ, [RZ] ;  /* 0x00000000fffff984 */ /* 0x000fe20000000800 */
[----:B------:R0:W-:Y:S01]  /*b9d0*/  @P0 LDGSTS.E.BYPASS.LTC128B.128 [R9+0x1dc00], desc[UR36][R4.64], !P2 ;  /* 0x1dc0000004090fae */ /* 0x0001e2000d101d64 */
[----:B------:R-:W-:Y:S01]  /*b9e0*/  ISETP.GE.AND P0, PT, R35, 0x41, PT ;  /* 0x000000412300780c */ /* 0x000fe20003f06270 */
[----:B------:R-:W-:-:S12]  /*b9f0*/  IMAD.MOV.U32 R13, RZ, RZ, R3 ;  /* 0x000000ffff0d7224 */ /* 0x000fd800078e0003 */
[----:B------:R-:W-:Y:S02]  /*ba00*/  @P0 LEA R7, R16, UR43, 0x1 ;  /* 0x0000002b10070c11 */ /* 0x000fe4000f8e08ff */
[----:B0-----:R-:W-:-:S07]  /*ba10*/  MOV R6, R14 ;  /* 0x0000000e00067202 */ /* 0x001fce0000000f00 */
[----:B------:R-:W-:Y:S05]  /*ba20*/  WARPSYNC.COLLECTIVE R15, `(.L_x_98) ;  /* 0x000000000f087348 */ /* 0x000fea0003c00000 */
[----:B------:R0:W1:Y:S02]  /*ba30*/  SHFL.IDX P6, R14, R13, R12, R11 ;  /* 0x0000000c0d0e7389 */ /* 0x00006400000c000b */
[----:B01----:R-:W-:Y:S01]  /*ba40*/  ENDCOLLECTIVE ;  /* 0x000000000000791b */ /* 0x003fe20003800000 */
.L_x_98:
[----:B------:R-:W-:Y:S01]  /*ba50*/  IMAD.MOV.U32 R13, RZ, RZ, R0 ;  /* 0x000000ffff0d7224 */ /* 0x000fe200078e0000 */
[----:B------:R-:W-:Y:S02]  /*ba60*/  MOV R12, 0x5 ;  /* 0x00000005000c7802 */ /* 0x000fe40000000f00 */
[----:B------:R-:W-:-:S13]  /*ba70*/  @P0 LEA R4, P1, R24, R14, 0x1 ;  /* 0x0000000e18040211 */ /* 0x000fda00078208ff */
[----:B------:R-:W-:Y:S05]  /*ba80*/  WARPSYNC.COLLECTIVE R15, `(.L_x_99) ;  /* 0x000000000f087348 */ /* 0x000fea0003c00000 */
[----:B------:R0:W1:Y:S02]  /*ba90*/  SHFL.IDX P6, R14, R13, R12, R11 ;  /* 0x0000000c0d0e7389 */ /* 0x00006400000c000b */
[----:B01----:R-:W-:Y:S01]  /*baa0*/  ENDCOLLECTIVE ;  /* 0x000000000000791b */ /* 0x003fe20003800000 */
.L_x_99:
[----:B------:R-:W-:-:S05]  /*bab0*/  @P0 IMAD.X R5, RZ, RZ, R6, P1 ;  /* 0x000000ffff050224 */ /* 0x000fca00008e0606 */
[----:B------:R-:W-:Y:S01]  /*bac0*/  @!PT LDS RZ, [RZ] ;  /* 0x00000000fffff984 */ /* 0x000fe20000000800 */
[----:B------:R-:W-:Y:S01]  /*bad0*/  @!PT LDS RZ, [RZ] ;  /* 0x00000000fffff984 */ /* 0x000fe20000000800 */
[----:B------:R-:W-:Y:S01]  /*bae0*/  @!PT LDS RZ, [RZ] ;  /* 0x00000000fffff984 */ /* 0x000fe20000000800 */
[----:B------:R0:W-:Y:S01]  /*baf0*/  @P0 LDGSTS.E.BYPASS.LTC128B.128 [R7+0x1e400], desc[UR36][R4.64], !P2 ;  /* 0x1e40000004070fae */ /* 0x0001e2000d101d64 */
[----:B------:R-:W-:Y:S02]  /*bb00*/  IMAD.MOV.U32 R13, RZ, RZ, R3 ;  /* 0x000000ffff0d7224 */ /* 0x000fe400078e0003 */
[----:B------:R-:W-:-:S07]  /*bb10*/  IMAD.MOV.U32 R6, RZ, RZ, R14 ;  /* 0x000000ffff067224 */ /* 0x000fce00078e000e */
[----:B0-----:R-:W-:Y:S05]  /*bb20*/  WARPSYNC.COLLECTIVE R15, `(.L_x_100) ;  /* 0x000000000f087348 */ /* 0x001fea0003c00000 */
[----:B------:R1:W2:Y:S02]  /*bb30*/  SHFL.IDX P6, R14, R13, R12, R11 ;  /* 0x0000000c0d0e7389 */ /* 0x0002a400000c000b */
[----:B012---:R-:W-:Y:S01]  /*bb40*/  ENDCOLLECTIVE ;  /* 0x000000000000791b */ /* 0x007fe20003800000 */
.L_x_100:
[----:B------:R-:W-:Y:S05]  /*bb50*/  BRA `(.L_x_101) ;  /* 0xffffffd000b87947 */ /* 0x000fea000383ffff */
.L_x_51:
[----:B------:R-:W-:Y:S01]  /*bb60*/  IMAD.MOV.U32 R13, RZ, RZ, R0 ;  /* 0x000000ffff0d7224 */ /* 0x000fe200078e0000 */
[----:B------:R-:W-:Y:S01]  /*bb70*/  MOV R12, RZ ;  /* 0x000000ff000c7202 */ /* 0x000fe20000000f00 */
[----:B------:R-:W-:Y:S02]  /*bb80*/  IMAD.MOV.U32 R11, RZ, RZ, 0x181f ;  /* 0x0000181fff0b7424 */ /* 0x000fe400078e00ff */
[----:B------:R-:W-:Y:S02]  /*bb90*/  IMAD.MOV.U32 R15, RZ, RZ, -0x1 ;  /* 0xffffffffff0f7424 */ /* 0x000fe400078e00ff */
[----:B------:R-:W-:-:S07]  /*bba0*/  IMAD R32, R32, 0x80, R27 ;  /* 0x0000008020207824 */ /* 0x000fce00078e021b */
[----:B------:R-:W-:Y:S05]  /*bbb0*/  WARPSYNC.COLLECTIVE R15, `(.L_x_102) ;  /* 0x000000000f087348 */ /* 0x000fea0003c00000 */
[----:B------:R0:W1:Y:S02]  /*bbc0*/  SHFL.IDX P6, R14, R13, R12, R11 ;  /* 0x0000000c0d0e7389 */ /* 0x00006400000c000b */
[----:B01----:R-:W-:Y:S01]  /*bbd0*/  ENDCOLLECTIVE ;  /* 0x000000000000791b */ /* 0x003fe20003800000 */
.L_x_102:
[----:B------:R-:W-:Y:S02]  /*bbe0*/  IADD3 R8, R32, 0x10, RZ ;  /* 0x0000001020087810 */ /* 0x000fe40007ffe0ff */
[----:B------:R-:W-:Y:S01]  /*bbf0*/  MOV R13, R6 ;  /* 0x00000006000d7202 */ /* 0x000fe20000000f00 */
[----:B------:R-:W-:-:S07]  /*bc00*/  IMAD.MOV.U32 R4, RZ, RZ, R14 ;  /* 0x000000ffff047224 */ /* 0x000fce00078e000e */
[----:B------:R-:W-:Y:S05]  /*bc10*/  WARPSYNC.COLLECTIVE R15, `(.L_x_103) ;  /* 0x000000000f087348 */ /* 0x000fea0003c00000 */
[----:B------:R0:W1:Y:S02]  /*bc20*/  SHFL.IDX P6, R14, R13, R12, R11 ;  /* 0x0000000c0d0e7389 */ /* 0x00006400000c000b */
[----:B01----:R-:W-:Y:S01]  /*bc30*/  ENDCOLLECTIVE ;  /* 0x000000000000791b */ /* 0x003fe20003800000 */
.L_x_103:
[----:B------:R-:W-:Y:S02]  /*bc40*/  ULDC UR4, c[0x0][0x288] ;  /* 0x0000a20000047ab9 */ /* 0x000fe40000000800 */
[----:B------:R-:W-:-:S05]  /*bc50*/  IMAD R3, R3, UR4, RZ ;  /* 0x0000000403037c24 */ /* 0x000fca000f8e02ff */
[----:B------:R-:W-:Y:S01]  /*bc60*/  ISETP.GE.AND P0, PT, R32, R3, PT ;  /* 0x000000032000720c */ /* 0x000fe20003f06270 */
[----:B------:R-:W-:Y:S02]  /*bc70*/  IMAD.MOV.U32 R13, RZ, RZ, R0 ;  /* 0x000000ffff0d7224 */ /* 0x000fe400078e0000 */
[----:B------:R-:W-:-:S10]  /*bc80*/  IMAD.MOV.U32 R12, RZ, RZ, 0x1 ;  /* 0x00000001ff0c7424 */ /* 0x000fd400078e00ff */
[----:B------:R-:W-:Y:S02]  /*bc90*/  @!P0 LEA R9, R16, UR43, 0x1 ;  /* 0x0000002b10098c11 */ /* 0x000fe4000f8e08ff */
[----:B------:R-:W-:-:S05]  /*bca0*/  @!P0 LEA R14, P2, R24, R14, 0x1 ;  /* 0x0000000e180e8211 */ /* 0x000fca00078408ff */
[----:B------:R-:W-:Y:S02]  /*bcb0*/  @!P0 IMAD.X R5, RZ, RZ, R4, P2 ;  /* 0x000000ffff058224 */ /* 0x000fe400010e0604 */
[----:B------:R-:W-:-:S07]  /*bcc0*/  @!P0 IMAD.MOV.U32 R4, RZ, RZ, R14 ;  /* 0x000000ffff048224 */ /* 0x000fce00078e000e */
[----:B------:R-:W-:Y:S05]  /*bcd0*/  WARPSYNC.COLLECTIVE R15, `(.L_x_104) ;  /* 0x000000000f087348 */ /* 0x000fea0003c00000 */
[----:B------:R0:W1:Y:S02]  /*bce0*/  SHFL.IDX P6, R14, R13, R12, R11 ;  /* 0x0000000c0d0e7389 */ /* 0x00006400000c000b */
[----:B01----:R-:W-:Y:S01]  /*bcf0*/  ENDCOLLECTIVE ;  /* 0x000000000000791b */ /* 0x003fe20003800000 */
.L_x_104:
[----:B------:R-:W-:Y:S01]  /*bd00*/  @!PT LDS RZ, [RZ] ;  /* 0x00000000fffff984 */ /* 0x000fe20000000800 */
[----:B------:R-:W-:Y:S01]  /*bd10*/  @!PT LDS RZ, [RZ] ;  /* 0x00000000fffff984 */ /* 0x000fe20000000800 */
[----:B------:R-:W-:Y:S01]  /*bd20*/  @!PT LDS RZ, [RZ] ;  /* 0x00000000fffff984 */ /* 0x000fe20000000800 */
[----:B------:R0:W-:Y:S01]  /*bd30*/  @!P0 LDGSTS.E.BYPASS.LTC128B.128 [R9+0x18400], desc[UR36][R4.64], !P1 ;  /* 0x1840000004098fae */ /* 0x0001e2000c901d64 */
[----:B------:R-:W-:Y:S01]  /*bd40*/  ISETP.GE.AND P0, PT, R8, R3, PT ;  /* 0x000000030800720c */ /* 0x000fe20003f06270 */
[----:B------:R-:W-:Y:S01]  /*bd50*/  VIADD R8, R32, 0x20 ;  /* 0x0000002020087836 */ /* 0x000fe20000000000 */
[----:B------:R-:W-:-:S11]  /*bd60*/  MOV R13, R6 ;  /* 0x00000006000d7202 */ /* 0x000fd60000000f00 */
[----:B------:R-:W-:Y:S01]  /*bd70*/  @!P0 LEA R21, R16, UR43, 0x1 ;  /* 0x0000002b10158c11 */ /* 0x000fe2000f8e08ff */
[----:B0-----:R-:W-:-:S07]  /*bd80*/  IMAD.MOV.U32 R7, RZ, RZ, R14 ;  /* 0x000000ffff077224 */ /* 0x001fce00078e000e */
[----:B------:R-:W-:Y:S05]  /*bd90*/  WARPSYNC.COLLECTIVE R15, `(.L_x_105) ;  /* 0x000000000f087348 */ /* 0x000fea0003c00000 */
[----:B------:R0:W1:Y:S02]  /*bda0*/  SHFL.IDX P6, R14, R13, R12, R11 ;  /* 0x0000000c0d0e7389 */ /* 0x00006400000c000b */
[----:B01----:R-:W-:Y:S01]  /*bdb0*/  ENDCOLLECTIVE ;  /* 0x000000000000791b */ /* 0x003fe20003800000 */
.L_x_105:
[----:B------:R-:W-:Y:S01]  /*bdc0*/  IMAD.MOV.U32 R13, RZ, RZ, R0 ;  /* 0x000000ffff0d7224 */ /* 0x000fe200078e0000 */
[----:B------:R-:W-:Y:S02]  /*bdd0*/  MOV R12, 0x2 ;  /* 0x00000002000c7802 */ /* 0x000fe40000000f00 */
[----:B------:R-:W-:-:S13]  /*bde0*/  @!P0 LEA R4, P2, R24, R14, 0x1 ;  /* 0x0000000e18048211 */ /* 0x000fda00078408ff */
[----:B------:R-:W-:Y:S05]  /*bdf0*/  WARPSYNC.COLLECTIVE R15, `(.L_x_106) ;  /* 0x000000000f087348 */ /* 0x000fea0003c00000 */
[----:B------:R0:W1:Y:S02]  /*be00*/  SHFL.IDX P6, R14, R13, R12, R11 ;  /* 0x0000000c0d0e7389 */ /* 0x00006400000c000b */
[----:B01----:R-:W-:Y:S01]  /*be10*/  ENDCOLLECTIVE ;  /* 0x000000000000791b */ /* 0x003fe20003800000 */
.L_x_106:
[----:B------:R-:W-:-:S05]  /*be20*/  @!P0 IMAD.X R5, RZ, RZ, R7, P2 ;  /* 0x000000ffff058224 */ /* 0x000fca00010e0607 */
[----:B------:R-:W-:Y:S01]  /*be30*/  @!PT LDS RZ, [RZ] ;  /* 0x00000000fffff984 */ /* 0x000fe20000000800 */
[----:B------:R-:W-:Y:S01]  /*be40*/  @!PT LDS RZ, [RZ] ;  /* 0x00000000fffff984 */ /* 0x000fe20000000800 */
[----:B------:R-:W-:Y:S01]  /*be50*/  @!PT LDS RZ, [RZ] ;  /* 0x00000000fffff984 */ /* 0x000fe20000000800 */
[----:B------:R0:W-:Y:S01]  /*be60*/  @!P0 LDGSTS.E.BYPASS.LTC128B.128 [R21+0x18c00], desc[UR36][R4.64], !P1 ;  /* 0x18c0000004158fae */ /* 0x0001e2000c901d64 */
[----:B------:R-:W-:Y:S02]  /*be70*/  ISETP.GE.AND P0, PT, R8, R3, PT ;  /* 0x000000030800720c */ /* 0x000fe40003f06270 */
[----:B------:R-:W-:Y:S01]  /*be80*/  IADD3 R8, R32, 0x30, RZ ;  /* 0x0000003020087810 */ /* 0x000fe20007ffe0ff */
[----:B------:R-:W-:-:S10]  /*be90*/  IMAD.MOV.U32 R13, RZ, RZ, R6 ;  /* 0x000000ffff0d7224 */ /* 0x000fd400078e0006 */
[----:B------:R-:W-:Y:S01]  /*bea0*/  @!P0 LEA R9, R16, UR43, 0x1 ;  /* 0x0000002b10098c11 */ /* 0x000fe2000f8e08ff */
[----:B0-----:R-:W-:-:S07]  /*beb0*/  IMAD.MOV.U32 R7, RZ, RZ, R14 ;  /* 0x000000ffff077224 */ /* 0x001fce00078e000e */
[----:B------:R-:W-:Y:S05]  /*bec0*/  WARPSYNC.COLLECTIVE R15, `(.L_x_107) ;  /* 0x000000000f087348 */ /* 0x000fea0003c00000 */
[----:B------:R0:W1:Y:S02]  /*bed0*/  SHFL.IDX P6, R14, R13, R12, R11 ;  /* 0x0000000c0d0e7389 */ /* 0x00006400000c000b */
[----:B01----:R-:W-:Y:S01]  /*bee0*/  ENDCOLLECTIVE ;  /* 0x000000000000791b */ /* 0x003fe20003800000 */
.L_x_107:
[----:B------:R-:W-:Y:S02]  /*bef0*/  IMAD.MOV.U32 R13, RZ, RZ, R0 ;  /* 0x000000ffff0d7224 */ /* 0x000fe400078e0000 */
[----:B------:R-:W-:Y:S01]  /*bf00*/  IMAD.MOV.U32 R12, RZ, RZ, 0x3 ;  /* 0x00000003ff0c7424 */ /* 0x000fe200078e00ff */
[----:B------:R-:W-:-:S13]  /*bf10*/  @!P0 LEA R4, P2, R24, R14, 0x1 ;  /* 0x0000000e18048211 */ /* 0x000fda00078408ff */
[----:B------:R-:W-:Y:S05]  /*bf20*/  WARPSYNC.COLLECTIVE R15, `(.L_x_108) ;  /* 0x000000000f087348 */ /* 0x000fea0003c00000 */
[----:B------:R0:W1:Y:S02]  /*bf30*/  SHFL.IDX P6, R14, R13, R12, R11 ;  /* 0x0000000c0d0e7389 */ /* 0x00006400000c000b */
[----:B01----:R-:W-:Y:S01]  /*bf40*/  ENDCOLLECTIVE ;  /* 0x000000000000791b */ /* 0x003fe20003800000 */
.L_x_108:
[----:B------:R-:W-:-:S05]  /*bf50*/  @!P0 IMAD.X R5, RZ, RZ, R7, P2 ;  /* 0x000000ffff058224 */ /* 0x000fca00010e0607 */
        /* <DEDUP_REMOVED lines=12> */
.L_x_109:
[----:B------:R-:W-:Y:S01]  /*c020*/  IMAD.MOV.U32 R13, RZ, RZ, R0 ;  /* 0x000000ffff0d7224 */ /* 0x000fe200078e0000 */
[----:B------:R-:W-:Y:S02]  /*c030*/  MOV R12, 0x4 ;  /* 0x00000004000c7802 */ /* 0x000fe40000000f00 */
[----:B------:R-:W-:-:S13]  /*c040*/  @!P0 LEA R4, P2, R24, R14, 0x1 ;  /* 0x0000000e18048211 */ /* 0x000fda00078408ff */
[----:B------:R-:W-:Y:S05]  /*c050*/  WARPSYNC.COLLECTIVE R15, `(.L_x_110) ;  /* 0x000000000f087348 */ /* 0x000fea0003c00000 */
[----:B------:R0:W1:Y:S02]  /*c060*/  SHFL.IDX P6, R14, R13, R12, R11 ;  /* 0x0000000c0d0e7389 */ /* 0x00006400000c000b */
[----:B01----:R-:W-:Y:S01]  /*c070*/  ENDCOLLECTIVE ;  /* 0x000000000000791b */ /* 0x003fe20003800000 */
.L_x_110:
        /* <DEDUP_REMOVED lines=13> */
.L_x_111:
[----:B------:R-:W-:Y:S02]  /*c150*/  IMAD.MOV.U32 R13, RZ, RZ, R0 ;  /* 0x000000ffff0d7224 */ /* 0x000fe400078e0000 */
[----:B------:R-:W-:Y:S01]  /*c160*/  IMAD.MOV.U32 R12, RZ, RZ, 0x5 ;  /* 0x00000005ff0c7424 */ /* 0x000fe200078e00ff */
[----:B------:R-:W-:-:S13]  /*c170*/  @!P0 LEA R4, P2, R24, R14, 0x1 ;  /* 0x0000000e18048211 */ /* 0x000fda00078408ff */
[----:B------:R-:W-:Y:S05]  /*c180*/  WARPSYNC.COLLECTIVE R15, `(.L_x_112) ;  /* 0x000000000f087348 */ /* 0x000fea0003c00000 */
[----:B------:R0:W1:Y:S02]  /*c190*/  SHFL.IDX P6, R14, R13, R12, R11 ;  /* 0x0000000c0d0e7389 */ /* 0x00006400000c000b */
[----:B01----:R-:W-:Y:S01]  /*c1a0*/  ENDCOLLECTIVE ;  /* 0x000000000000791b */ /* 0x003fe20003800000 */
.L_x_112:
[----:B------:R-:W-:-:S05]  /*c1b0*/  @!P0 IMAD.X R5, RZ, RZ, R7, P2 ;  /* 0x000000ffff058224 */ /* 0x000fca00010e0607 */
[----:B------:R-:W-:Y:S01]  /*c1c0*/  @!PT LDS RZ, [RZ] ;  /* 0x00000000fffff984 */ /* 0x000fe20000000800 */
[----:B------:R-:W-:Y:S01]  /*c1d0*/  @!PT LDS RZ, [RZ] ;  /* 0x00000000fffff984 */ /* 0x000fe20000000800 */
[----:B------:R-:W-:Y:S01]  /*c1e0*/  @!PT LDS RZ, [RZ] ;  /* 0x00000000fffff984 */ /* 0x000fe20000000800 */
[----:B------:R0:W-:Y:S01]  /*c1f0*/  @!P0 LDGSTS.E.BYPASS.LTC128B.128 [R9+0x1a400], desc[UR36][R4.64], !P1 ;  /* 0x1a40000004098fae */ /* 0x0001e2000c901d64 */
[----:B------:R-:W-:Y:S02]  /*c200*/  ISETP.GE.AND P0, PT, R8, R3, PT ;  /* 0x000000030800720c */ /* 0x000fe40003f06270 */
[----:B------:R-:W-:-:S11]  /*c210*/  MOV R13, R6 ;  /* 0x00000006000d7202 */ /* 0x000fd60000000f00 */
[----:B------:R-:W-:Y:S01]  /*c220*/  @!P0 LEA R21, R16, UR43, 0x1 ;  /* 0x0000002b10158c11 */ /* 0x000fe2000f8e08ff */
[----:B0-----:R-:W-:-:S07]  /*c230*/  IMAD.MOV.U32 R7, RZ, RZ, R14 ;  /* 0x000000ffff077224 */ /* 0x001fce00078e000e */
[----:B------:R-:W-:Y:S05]  /*c240*/  WARPSYNC.COLLECTIVE R15, `(.L_x_113) ;  /* 0x000000000f087348 */ /* 0x000fea0003c00000 */
[----:B------:R0:W1:Y:S02]  /*c250*/  SHFL.IDX P6, R14, R13, R12, R11 ;  /* 0x0000000c0d0e7389 */ /* 0x00006400000c000b */
[----:B01----:R-:W-:Y:S01]  /*c260*/  ENDCOLLECTIVE ;  /* 0x000000000000791b */ /* 0x003fe20003800000 */
.L_x_113:
[----:B------:R-:W-:Y:S02]  /*c270*/  IMAD.MOV.U32 R13, RZ, RZ, R0 ;  /* 0x000000ffff0d7224 */ /* 0x000fe400078e0000 */
[----:B------:R-:W-:Y:S01]  /*c280*/  IMAD.MOV.U32 R12, RZ, RZ, 0x6 ;  /* 0x00000006ff0c7424 */ /* 0x000fe200078e00ff */
[----:B------:R-:W-:-:S13]  /*c290*/  @!P0 LEA R4, P2, R24, R14, 0x1 ;  /* 0x0000000e18048211 */ /* 0x000fda00078408ff */
[----:B------:R-:W-:Y:S05]  /*c2a0*/  WARPSYNC.COLLECTIVE R15, `(.L_x_114) ;  /* 0x000000000f087348 */ /* 0x000fea0003c00000 */
[----:B------:R0:W1:Y:S02]  /*c2b0*/  SHFL.IDX P6, R14, R13, R12, R11 ;  /* 0x0000000c0d0e7389 */ /* 0x00006400000c000b */
[----:B01----:R-:W-:Y:S01]  /*c2c0*/  ENDCOLLECTIVE ;  /* 0x000000000000791b */ /* 0x003fe20003800000 */
.L_x_114:
[----:B------:R-:W-:-:S05]  /*c2d0*/  @!P0 IMAD.X R5, RZ, RZ, R7, P2 ;  /* 0x000000ffff058224 */ /* 0x000fca00010e0607 */
[----:B------:R-:W-:Y:S01]  /*c2e0*/  @!PT LDS RZ, [RZ] ;  /* 0x00000000fffff984 */ /* 0x000fe20000000800 */
[----:B------:R-:W-:Y:S01]  /*c2f0*/  @!PT LDS RZ, [RZ] ;  /* 0x00000000fffff984 */ /* 0x000fe20000000800 */
[----:B------:R-:W-:Y:S01]  /*c300*/  @!PT LDS RZ, [RZ] ;  /* 0x00000000fffff984 */ /* 0x000fe20000000800 */
[----:B------:R0:W-:Y:S01]  /*c310*/  @!P0 LDGSTS.E.BYPASS.LTC128B.128 [R21+0x1ac00], desc[UR36][R4.64], !P1 ;  /* 0x1ac0000004158fae */ /* 0x0001e2000c901d64 */
[----:B------:R-:W-:Y:S02]  /*c320*/  IMAD.MOV.U32 R13, RZ, RZ, R6 ;  /* 0x000000ffff0d7224 */ /* 0x000fe400078e0006 */
[----:B0-----:R-:W-:Y:S01]  /*c330*/  VIADD R4, R32, 0x60 ;  /* 0x0000006020047836 */ /* 0x001fe20000000000 */
[----:B------:R-:W-:-:S07]  /*c340*/  MOV R7, R14 ;  /* 0x0000000e00077202 */ /* 0x000fce0000000f00 */
[----:B------:R-:W-:Y:S05]  /*c350*/  WARPSYNC.COLLECTIVE R15, `(.L_x_115) ;  /* 0x000000000f087348 */ /* 0x000fea0003c00000 */
[----:B------:R0:W1:Y:S02]  /*c360*/  SHFL.IDX P6, R14, R13, R12, R11 ;  /* 0x0000000c0d0e7389 */ /* 0x00006400000c000b */
[----:B01----:R-:W-:Y:S01]  /*c370*/  ENDCOLLECTIVE ;  /* 0x000000000000791b */ /* 0x003fe20003800000 */
.L_x_115:
[----:B------:R-:W-:Y:S02]  /*c380*/  ISETP.GE.AND P0, PT, R4, R3, PT ;  /* 0x000000030400720c */ /* 0x000fe40003f06270 */
[----:B------:R-:W-:Y:S01]  /*c390*/  MOV R13, R0 ;  /* 0x00000000000d7202 */ /* 0x000fe20000000f00 */
[----:B------:R-:W-:-:S10]  /*c3a0*/  IMAD.MOV.U32 R12, RZ, RZ, 0x7 ;  /* 0x00000007ff0c7424 */ /* 0x000fd400078e00ff */
[----:B------:R-:W-:Y:S02]  /*c3b0*/  @!P0 LEA R9, R16, UR43, 0x1 ;  /* 0x0000002b10098c11 */ /* 0x000fe4000f8e08ff */
[----:B------:R-:W-:-:S13]  /*c3c0*/  @!P0 LEA R4, P2, R24, R14, 0x1 ;  /* 0x0000000e18048211 */ /* 0x000fda00078408ff */
[----:B------:R-:W-:Y:S05]  /*c3d0*/  WARPSYNC.COLLECTIVE R15, `(.L_x_116) ;  /* 0x000000000f087348 */ /* 0x000fea0003c00000 */
[----:B------:R0:W1:Y:S02]  /*c3e0*/  SHFL.IDX P6, R14, R13, R12, R11 ;  /* 0x0000000c0d0e7389 */ /* 0x00006400000c000b */
[----:B01----:R-:W-:Y:S01]  /*c3f0*/  ENDCOLLECTIVE ;  /* 0x000000000000791b */ /* 0x003fe20003800000 */
.L_x_116:
[----:B------:R-:W-:-:S05]  /*c400*/  @!P0 IMAD.X R5, RZ, RZ, R7, P2 ;  /* 0x000000ffff058224 */ /* 0x000fca00010e0607 */
[----:B------:R-:W-:Y:S01]  /*c410*/  @!PT LDS RZ, [RZ] ;  /* 0x00000000fffff984 */ /* 0x000fe20000000800 */
[----:B------:R-:W-:Y:S01]  /*c420*/  @!PT LDS RZ, [RZ] ;  /* 0x00000000fffff984 */ /* 0x000fe20000000800 */
[----:B------:R-:W-:Y:S01]  /*c430*/  @!PT LDS RZ, [RZ] ;  /* 0x00000000fffff984 */ /* 0x000fe20000000800 */
[----:B------:R0:W-:Y:S01]  /*c440*/  @!P0 LDGSTS.E.BYPASS.LTC128B.128 [R9+0x1b400], desc[UR36][R4.64], !P1 ;  /* 0x1b40000004098fae */ /* 0x0001e2000c901d64 */
[----:B------:R-:W-:Y:S02]  /*c450*/  IMAD.MOV.U32 R13, RZ, RZ, R6 ;  /* 0x000000ffff0d7224 */ /* 0x000fe400078e0006 */
[----:B------:R-:W-:-:S07]  /*c460*/  IMAD.MOV.U32 R7, RZ, RZ, R14 ;  /* 0x000000ffff077224 */ /* 0x000fce00078e000e */
[----:B0-----:R-:W-:Y:S05]  /*c470*/  WARPSYNC.COLLECTIVE R15, `(.L_x_117) ;  /* 0x000000000f087348 */ /* 0x001fea0003c00000 */
[----:B------:R1:W2:Y:S02]  /*c480*/  SHFL.IDX P6, R14, R13, R12, R11 ;  /* 0x0000000c0d0e7389 */ /* 0x0002a400000c000b */
[----:B012---:R-:W-:Y:S01]  /*c490*/  ENDCOLLECTIVE ;  /* 0x000000000000791b */ /* 0x007fe20003800000 */
.L_x_117:
[----:B------:R-:W-:Y:S05]  /*c4a0*/  BRA `(.L_x_118) ;  /* 0xffffffd000a47947 */ /* 0x000fea000383ffff */
.L_x_52:
[----:B0-----:R-:W-:-:S04]  /*c4b0*/  MOV R3, UR43 ;  /* 0x0000002b00037c02 */ /* 0x001fc80008000f00 */
[----:B------:R0:W1:Y:S03]  /*c4c0*/  SYNCS.PHASECHK.TRANS64.TRYWAIT P0, [R3+URZ+0x22820], R0 ;  /* 0x02282000030075a7 */ /* 0x000066000800017f */
[----:B-1----:R-:W-:Y:S05]  /*c4d0*/  @!P0 NANOSLEEP.SYNCS 0x989680 ;  /* 0x009896800000895d */ /* 0x002fea0003900000 */
[----:B------:R-:W1:Y:S02]  /*c4e0*/  @!P0 SYNCS.PHASECHK.TRANS64 P0, [R3+URZ+0x22820], R0 ;  /* 0x02282000030085a7 */ /* 0x000e64000800007f */
[----:B-1----:R-:W-:Y:S05]  /*c4f0*/  @!P0 BRA `(.L_x_52) ;  /* 0xfffffffc00ec8947 */ /* 0x002fea000383ffff */
[----:B------:R-:W-:Y:S05]  /*c500*/  BRA `(.L_x_119) ;  /* 0xffffffd000d47947 */ /* 0x000fea000383ffff */
.L_x_54:
[----:B0-----:R-:W-:-:S04]  /*c510*/  IMAD.U32 R3, RZ, RZ, UR43 ;  /* 0x0000002bff037e24 */ /* 0x001fc8000f8e00ff */
[----:B------:R0:W1:Y:S03]  /*c520*/  SYNCS.PHASECHK.TRANS64.TRYWAIT P0, [R3+URZ+0x22860], R0 ;  /* 0x02286000030075a7 */ /* 0x000066000800017f */
[----:B-1----:R-:W-:Y:S05]  /*c530*/  @!P0 NANOSLEEP.SYNCS 0x989680 ;  /* 0x009896800000895d */ /* 0x002fea0003900000 */
[----:B------:R-:W1:Y:S02]  /*c540*/  @!P0 SYNCS.PHASECHK.TRANS64 P0, [R3+URZ+0x22860], R0 ;  /* 0x02286000030085a7 */ /* 0x000e64000800007f */
[----:B-1----:R-:W-:Y:S05]  /*c550*/  @!P0 BRA `(.L_x_54) ;  /* 0xfffffffc00ec8947 */ /* 0x002fea000383ffff */
[----:B------:R-:W-:Y:S05]  /*c560*/  BRA `(.L_x_120) ;  /* 0xffffffd000d07947 */ /* 0x000fea000383ffff */
.L_x_55:
[----:B------:R-:W-:Y:S01]  /*c570*/  BSSY B0, `(.L_x_121) ;  /* 0x0000008000007945 */ /* 0x000fe20003800000 */
[----:B------:R-:W-:Y:S01]  /*c580*/  IMAD.MOV.U32 R13, RZ, RZ, R3 ;  /* 0x000000ffff0d7224 */ /* 0x000fe200078e0003 */
[----:B------:R-:W-:Y:S01]  /*c590*/  MOV R11, 0x181f ;  /* 0x0000181f000b7802 */ /* 0x000fe20000000f00 */
[----:B------:R-:W-:Y:S02]  /*c5a0*/  IMAD.MOV.U32 R12, RZ, RZ, RZ ;  /* 0x000000ffff0c7224 */ /* 0x000fe400078e00ff */
[----:B------:R-:W-:-:S07]  /*c5b0*/  IMAD.MOV.U32 R15, RZ, RZ, -0x1 ;  /* 0xffffffffff0f7424 */ /* 0x000fce00078e00ff */
[----:B------:R-:W-:Y:S05]  /*c5c0*/  WARPSYNC.COLLECTIVE R15, `(.L_x_122) ;  /* 0x000000000f087348 */ /* 0x000fea0003c00000 */
[----:B------:R0:W1:Y:S02]  /*c5d0*/  SHFL.IDX P6, R14, R13, R12, R11 ;  /* 0x0000000c0d0e7389 */ /* 0x00006400000c000b */
[----:B01----:R-:W-:Y:S01]  /*c5e0*/  ENDCOLLECTIVE ;  /* 0x000000000000791b */ /* 0x003fe20003800000 */
.L_x_122:
[----:B------:R-:W-:Y:S05]  /*c5f0*/  BSYNC B0 ;  /* 0x0000000000007941 */ /* 0x000fea0003800000 */
.L_x_121:
[----:B------:R-:W-:Y:S01]  /*c600*/  IMAD.MOV.U32 R13, RZ, RZ, R17 ;  /* 0x000000ffff0d7224 */ /* 0x000fe200078e0011 */
[----:B------:R-:W-:Y:S01]  /*c610*/  MOV R12, RZ ;  /* 0x000000ff000c7202 */ /* 0x000fe20000000f00 */
[----:B------:R-:W-:Y:S01]  /*c620*/  IMAD.MOV.U32 R11, RZ, RZ, 0x181f ;  /* 0x0000181fff0b7424 */ /* 0x000fe200078e00ff */
[----:B------:R-:W-:Y:S01]  /*c630*/  LEA R21, R16, UR43, 0x1 ;  /* 0x0000002b10157c11 */ /* 0x000fe2000f8e08ff */
[----:B------:R-:W-:Y:S01]  /*c640*/  IMAD.MOV.U32 R15, RZ, RZ, -0x1 ;  /* 0xffffffffff0f7424 */ /* 0x000fe200078e00ff */
[C---:B------:R-:W-:Y:S01]  /*c650*/  LOP3.LUT P2, RZ, R6.reuse, 0x2, RZ, 0xc0, !PT ;  /* 0x0000000206ff7812 */ /* 0x040fe2000784c0ff */
[----:B------:R-:W-:Y:S01]  /*c660*/  IMAD.MOV.U32 R0, RZ, RZ, R14 ;  /* 0x000000ffff007224 */ /* 0x000fe200078e000e */
[----:B------:R-:W-:Y:S01]  /*c670*/  LOP3.LUT P1, RZ, R6, 0x4, RZ, 0xc0, !PT ;  /* 0x0000000406ff7812 */ /* 0x000fe2000782c0ff */
[----:B------:R-:W-:-:S12]  /*c680*/  IMAD.SHL.U32 R24, R24, 0x2, RZ ;  /* 0x0000000218187824 */ /* 0x000fd800078e00ff */
[----:B------:R-:W-:Y:S05]  /*c690*/  WARPSYNC.COLLECTIVE R15, `(.L_x_123) ;  /* 0x000000000f087348 */ /* 0x000fea0003c00000 */
[----:B------:R0:W1:Y:S02]  /*c6a0*/  SHFL.IDX P6, R14, R13, R12, R11 ;  /* 0x0000000c0d0e7389 */ /* 0x00006400000c000b */
[----:B01----:R-:W-:Y:S01]  /*c6b0*/  ENDCOLLECTIVE ;  /* 0x000000000000791b */ /* 0x003fe20003800000 */
.L_x_123:
[----:B------:R-:W-:Y:S01]  /*c6c0*/  IMAD.MOV.U32 R8, RZ, RZ, RZ ;  /* 0x000000ffff087224 */ /* 0x000fe200078e00ff */
[----:B------:R-:W-:Y:S01]  /*c6d0*/  ISETP.LT.OR P3, PT, R35, 0x1, !P1 ;  /* 0x000000012300780c */ /* 0x000fe20004f61670 */
[----:B------:R-:W-:Y:S02]  /*c6e0*/  IMAD.MOV.U32 R13, RZ, RZ, R3 ;  /* 0x000000ffff0d7224 */ /* 0x000fe400078e0003 */
[----:B------:R-:W-:Y:S01]  /*c6f0*/  IMAD.MOV.U32 R12, RZ, RZ, 0x1 ;  /* 0x00000001ff0c7424 */ /* 0x000fe200078e00ff */
[----:B------:R-:W-:-:S13]  /*c700*/  IADD3 R4, P0, R14, R24, RZ ;  /* 0x000000180e047210 */ /* 0x000fda0007f1e0ff */
[----:B------:R-:W-:Y:S05]  /*c710*/  WARPSYNC.COLLECTIVE R15, `(.L_x_124) ;  /* 0x000000000f087348 */ /* 0x000fea0003c00000 */
[----:B------:R0:W1:Y:S02]  /*c720*/  SHFL.IDX P6, R14, R13, R12, R11 ;  /* 0x0000000c0d0e7389 */ /* 0x00006400000c000b */
[----:B01----:R-:W-:Y:S01]  /*c730*/  ENDCOLLECTIVE ;  /* 0x000000000000791b */ /* 0x003fe20003800000 */
.L_x_124:
[----:B------:R-:W-:Y:S02]  /*c740*/  IADD3.X R5, RZ, R0, RZ, P0, !PT ;  /* 0x00000000ff057210 */ /* 0x000fe400007fe4ff */
[----:B------:R-:W-:Y:S02]  /*c750*/  ISETP.LT.OR P0, PT, R35, 0x1, P4 ;  /* 0x000000012300780c */ /* 0x000fe40002701670 */
[----:B------:R-:W-:-:S11]  /*c760*/  MOV R13, R17 ;  /* 0x00000011000d7202 */ /* 0x000fd60000000f00 */
[----:B------:R-:W-:Y:S01]  /*c770*/  @!PT LDS RZ, [RZ] ;  /* 0x00000000fffff984 */ /* 0x000fe20000000800 */
[----:B------:R-:W-:Y:S01]  /*c780*/  @!PT LDS RZ, [RZ] ;  /* 0x00000000fffff984 */ /* 0x000fe20000000800 */
[----:B------:R-:W-:Y:S01]  /*c790*/  @!PT LDS RZ, [RZ] ;  /* 0x00000000fffff984 */ /* 0x000fe20000000800 */
[----:B------:R0:W-:Y:S01]  /*c7a0*/  LDGSTS.E.BYPASS.LTC128B.128 [R21+0x400], desc[UR36][R4.64], !P0 ;  /* 0x0040000004157fae */ /* 0x0001e2000c101d64 */
[----:B------:R-:W-:Y:S01]  /*c7b0*/  ISETP.LT.OR P0, PT, R35, 0x1, !P2 ;  /* 0x000000012300780c */ /* 0x000fe20005701670 */
[----:B------:R-:W-:-:S12]  /*c7c0*/  IMAD.MOV.U32 R0, RZ, RZ, R14 ;  /* 0x000000ffff007224 */ /* 0x000fd800078e000e */
[----:B0-----:R-:W-:Y:S05]  /*c7d0*/  WARPSYNC.COLLECTIVE R15, `(.L_x_125) ;  /* 0x000000000f087348 */ /* 0x001fea0003c00000 */
[----:B------:R1:W2:Y:S02]  /*c7e0*/  SHFL.IDX P6, R14, R13, R12, R11 ;  /* 0x0000000c0d0e7389 */ /* 0x0002a400000c000b */
[----:B012---:R-:W-:Y:S01]  /*c7f0*/  ENDCOLLECTIVE ;  /* 0x000000000000791b */ /* 0x007fe20003800000 */
.L_x_125:
[----:B------:R-:W-:Y:S01]  /*c800*/  @!PT LDS RZ, [RZ] ;  /* 0x00000000fffff984 */ /* 0x000fe20000000800 */
[----:B------:R-:W-:Y:S01]  /*c810*/  @!PT LDS RZ, [RZ] ;  /* 0x00000000fffff984 */ /* 0x000fe20000000800 */
[----:B------:R-:W-:Y:S01]  /*c820*/  @!PT LDS RZ, [RZ] ;  /* 0x00000000fffff984 */ /* 0x000fe20000000800 */
[----:B------:R-:W-:Y:S01]  /*c830*/  LDGSTS.E.BYPASS.LTC128B.128 [R21+0x3400], desc[UR36][R4.64+0x80], !P0 ;  /* 0x0340008004157fae */ /* 0x000fe2000c101d64 */
[----:B------:R-:W-:-:S03]  /*c840*/  LOP3.LUT P0, RZ, R6, 0x8, RZ, 0xc0, !PT ;  /* 0x0000000806ff7812 */ /* 0x000fc6000780c0ff */
[----:B------:R-:W-:Y:S01]  /*c850*/  LDGSTS.E.BYPASS.LTC128B.128 [R21+0x6400], desc[UR36][R4.64+0x100], !P3 ;  /* 0x0640010004157fae */ /* 0x000fe2000d901d64 */
[----:B------:R-:W-:Y:S01]  /*c860*/  ISETP.LT.OR P3, PT, R35, 0x1, !P0 ;  /* 0x000000012300780c */ /* 0x000fe20004761670 */
[----:B------:R-:W-:Y:S02]  /*c870*/  IMAD.MOV.U32 R13, RZ, RZ, R3 ;  /* 0x000000ffff0d7224 */ /* 0x000fe400078e0003 */
[----:B------:R-:W-:-:S10]  /*c880*/  IMAD.MOV.U32 R12, RZ, RZ, 0x2 ;  /* 0x00000002ff0c7424 */ /* 0x000fd400078e00ff */
[----:B------:R0:W-:Y:S02]  /*c890*/  LDGSTS.E.BYPASS.LTC128B.128 [R21+0x9400], desc[UR36][R4.64+0x180], !P3 ;  /* 0x0940018004157fae */ /* 0x0001e4000d901d64 */
[----:B0-----:R-:W-:-:S13]  /*c8a0*/  IADD3 R4, P3, R14, R24, RZ ;  /* 0x000000180e047210 */ /* 0x001fda0007f7e0ff */
[----:B------:R-:W-:Y:S05]  /*c8b0*/  WARPSYNC.COLLECTIVE R15, `(.L_x_126) ;  /* 0x000000000f087348 */ /* 0x000fea0003c00000 */
[----:B------:R0:W1:Y:S02]  /*c8c0*/  SHFL.IDX P6, R14, R13, R12, R11 ;  /* 0x0000000c0d0e7389 */ /* 0x00006400000c000b */
[----:B01----:R-:W-:Y:S01]  /*c8d0*/  ENDCOLLECTIVE ;  /* 0x000000000000791b */ /* 0x003fe20003800000 */
.L_x_126:
[----:B------:R-:W-:Y:S01]  /*c8e0*/  IMAD.X R5, RZ, RZ, R0, P3 ;  /* 0x000000ffff057224 */ /* 0x000fe200018e0600 */
[----:B------:R-:W-:Y:S01]  /*c8f0*/  ISETP.LT.OR P3, PT, R35, 0x11, P4 ;  /* 0x000000112300780c */ /* 0x000fe20002761670 */
[----:B------:R-:W-:-:S12]  /*c900*/  IMAD.MOV.U32 R13, RZ, RZ, R17 ;  /* 0x000000ffff0d7224 */ /* 0x000fd800078e0011 */
[----:B------:R-:W-:Y:S01]  /*c910*/  @!PT LDS RZ, [RZ] ;  /* 0x00000000fffff984 */ /* 0x000fe20000000800 */
[----:B------:R-:W-:Y:S01]  /*c920*/  @!PT LDS RZ, [RZ] ;  /* 0x00000000fffff984 */ /* 0x000fe20000000800 */
[----:B------:R-:W-:Y:S01]  /*c930*/  @!PT LDS RZ, [RZ] ;  /* 0x00000000fffff984 */ /* 0x000fe20000000800 */
[----:B------:R0:W-:Y:S01]  /*c940*/  LDGSTS.E.BYPASS.LTC128B.128 [R21+0xc00], desc[UR36][R4.64], !P3 ;  /* 0x00c0000004157fae */ /* 0x0001e2000d901d64 */
[----:B------:R-:W-:Y:S02]  /*c950*/  ISETP.LT.OR P3, PT, R35, 0x11, !P2 ;  /* 0x000000112300780c */ /* 0x000fe40005761670 */
[----:B------:R-:W-:-:S11]  /*c960*/  MOV R0, R14 ;  /* 0x0000000e00007202 */ /* 0x000fd60000000f00 */
[----:B0-----:R-:W-:Y:S05]  /*c970*/  WARPSYNC.COLLECTIVE R15, `(.L_x_127) ;  /* 0x000000000f087348 */ /* 0x001fea0003c00000 */
[----:B------:R1:W2:Y:S02]  /*c980*/  SHFL.IDX P6, R14, R13, R12, R11 ;  /* 0x0000000c0d0e7389 */ /* 0x0002a400000c000b */
[----:B012---:R-:W-:Y:S01]  /*c990*/  ENDCOLLECTIVE ;  /* 0x000000000000791b */ /* 0x007fe20003800000 */
.L_x_127:
[----:B------:R-:W-:Y:S01]  /*c9a0*/  @!PT LDS RZ, [RZ] ;  /* 0x00000000fffff984 */ /* 0x000fe20000000800 */
[----:B------:R-:W-:Y:S01]  /*c9b0*/  @!PT LDS RZ, [RZ] ;  /* 0x00000000fffff984 */ /* 0x000fe20000000800 */
[----:B------:R-:W-:Y:S01]  /*c9c0*/  @!PT LDS RZ, [RZ] ;  /* 0x00000000fffff984 */ /* 0x000fe20000000800 */
[----:B------:R-:W-:Y:S01]  /*c9d0*/  LDGSTS.E.BYPASS.LTC128B.128 [R21+0x3c00], desc[UR36][R4.64+0x80], !P3 ;  /* 0x03c0008004157fae */ /* 0x000fe2000d901d64 */
[----:B------:R-:W-:Y:S01]  /*c9e0*/  ISETP.LT.OR P3, PT, R35, 0x11, !P1 ;  /* 0x000000112300780c */ /* 0x000fe20004f61670 */
[----:B------:R-:W-:Y:S01]  /*c9f0*/  IMAD.MOV.U32 R13, RZ, RZ, R3 ;  /* 0x000000ffff0d7224 */ /* 0x000fe200078e0003 */
[----:B------:R-:W-:-:S11]  /*ca00*/  MOV R12, 0x3 ;  /* 0x00000003000c7802 */ /* 0x000fd60000000f00 */
[----:B------:R-:W-:Y:S01]  /*ca10*/  LDGSTS.E.BYPASS.LTC128B.128 [R21+0x6c00], desc[UR36][R4.64+0x100], !P3 ;  /* 0x06c0010004157fae */ /* 0x000fe2000d901d64 */
[----:B------:R-:W-:-:S13]  /*ca20*/  ISETP.LT.OR P3, PT, R35, 0x11, !P0 ;  /* 0x000000112300780c */ /* 0x000fda0004761670 */
[----:B------:R0:W-:Y:S02]  /*ca30*/  LDGSTS.E.BYPASS.LTC128B.128 [R21+0x9c00], desc[UR36][R4.64+0x180], !P3 ;  /* 0x09c0018004157fae */ /* 0x0001e4000d901d64 */
[----:B0-----:R-:W-:-:S13]  /*ca40*/  IADD3 R4, P3, R14, R24, RZ ;  /* 0x000000180e047210 */ /* 0x001fda0007f7e0ff */
[----:B------:R-:W-:Y:S05]  /*ca50*/  WARPSYNC.COLLECTIVE R15, `(.L_x_128) ;  /* 0x000000000f087348 */ /* 0x000fea0003c00000 */
[----:B------:R0:W1:Y:S02]  /*ca60*/  SHFL.IDX P6, R14, R13, R12, R11 ;  /* 0x0000000c0d0e7389 */ /* 0x00006400000c000b */
[----:B01----:R-:W-:Y:S01]  /*ca70*/  ENDCOLLECTIVE ;  /* 0x000000000000791b */ /* 0x003fe20003800000 */
.L_x_128:
[----:B------:R-:W-:Y:S01]  /*ca80*/  IMAD.X R5, RZ, RZ, R0, P3 ;  /* 0x000000ffff057224 */ /* 0x000fe200018e0600 */
[----:B------:R-:W-:Y:S01]  /*ca90*/  ISETP.LT.OR P3, PT, R35, 0x21, P4 ;  /* 0x000000212300780c */ /* 0x000fe20002761670 */
[----:B------:R-:W-:-:S12]  /*caa0*/  IMAD.MOV.U32 R13, RZ, RZ, R17 ;  /* 0x000000ffff0d7224 */ /* 0x000fd800078e0011 */
        /* <DEDUP_REMOVED lines=9> */
.L_x_129:
[----:B------:R-:W-:Y:S01]  /*cb40*/  @!PT LDS RZ, [RZ] ;  /* 0x00000000fffff984 */ /* 0x000fe20000000800 */
[----:B------:R-:W-:Y:S01]  /*cb50*/  @!PT LDS RZ, [RZ] ;  /* 0x00000000fffff984 */ /* 0x000fe20000000800 */
[----:B------:R-:W-:Y:S01]  /*cb60*/  @!PT LDS RZ, [RZ] ;  /* 0x00000000fffff984 */ /* 0x000fe20000000800 */
[----:B------:R-:W-:Y:S01]  /*cb70*/  LDGSTS.E.BYPASS.LTC128B.128 [R21+0x4400], desc[UR36][R4.64+0x80], !P3 ;  /* 0x0440008004157fae */ /* 0x000fe2000d901d64 */
[----:B------:R-:W-:Y:S02]  /*cb80*/  ISETP.LT.OR P3, PT, R35, 0x21, !P1 ;  /* 0x000000212300780c */ /* 0x000fe40004f61670 */
[----:B------:R-:W-:Y:S01]  /*cb90*/  MOV R13, R3 ;  /* 0x00000003000d7202 */ /* 0x000fe20000000f00 */
[----:B------:R-:W-:-:S10]  /*cba0*/  IMAD.MOV.U32 R12, RZ, RZ, 0x4 ;  /* 0x00000004ff0c7424 */ /* 0x000fd400078e00ff */
[----:B------:R-:W-:Y:S01]  /*cbb0*/  LDGSTS.E.BYPASS.LTC128B.128 [R21+0x7400], desc[UR36][R4.64+0x100], !P3 ;  /* 0x0740010004157fae */ /* 0x000fe2000d901d64 */
[----:B------:R-:W-:-:S13]  /*cbc0*/  ISETP.LT.OR P3, PT, R35, 0x21, !P0 ;  /* 0x000000212300780c */ /* 0x000fda0004761670 */
[----:B------:R0:W-:Y:S02]  /*cbd0*/  LDGSTS.E.BYPASS.LTC128B.128 [R21+0xa400], desc[UR36][R4.64+0x180], !P3 ;  /* 0x0a40018004157fae */ /* 0x0001e4000d901d64 */
[----:B0-----:R-:W-:-:S13]  /*cbe0*/  IADD3 R4, P3, R14, R24, RZ ;  /* 0x000000180e047210 */ /* 0x001fda0007f7e0ff */
[----:B------:R-:W-:Y:S05]  /*cbf0*/  WARPSYNC.COLLECTIVE R15, `(.L_x_130) ;  /* 0x000000000f087348 */ /* 0x000fea0003c00000 */
[----:B------:R0:W1:Y:S02]  /*cc00*/  SHFL.IDX P6, R14, R13, R12, R11 ;  /* 0x0000000c0d0e7389 */ /* 0x00006400000c000b */
[----:B01----:R-:W-:Y:S01]  /*cc10*/  ENDCOLLECTIVE ;  /* 0x000000000000791b */ /* 0x003fe20003800000 */
.L_x_130:
        /* <DEDUP_REMOVED lines=12> */
.L_x_131:
[----:B------:R-:W-:Y:S01]  /*cce0*/  @!PT LDS RZ, [RZ] ;  /* 0x00000000fffff984 */ /* 0x000fe20000000800 */
[----:B------:R-:W-:Y:S01]  /*ccf0*/  @!PT LDS RZ, [RZ] ;  /* 0x00000000fffff984 */ /* 0x000fe20000000800 */
[----:B------:R-:W-:Y:S01]  /*cd00*/  @!PT LDS RZ, [RZ] ;  /* 0x00000000fffff984 */ /* 0x000fe20000000800 */
[----:B------:R-:W-:Y:S01]  /*cd10*/  LDGSTS.E.BYPASS.LTC128B.128 [R21+0x4c00], desc[UR36][R4.64+0x80], !P3 ;  /* 0x04c0008004157fae */ /* 0x000fe2000d901d64 */
[----:B------:R-:W-:Y:S01]  /*cd20*/  ISETP.LT.OR P3, PT, R35, 0x31, !P1 ;  /* 0x000000312300780c */ /* 0x000fe20004f61670 */
[----:B------:R-:W-:Y:S02]  /*cd30*/  IMAD.MOV.U32 R13, RZ, RZ, R3 ;  /* 0x000000ffff0d7224 */ /* 0x000fe400078e0003 */
        /* <DEDUP_REMOVED lines=8> */
.L_x_132:
[----:B------:R-:W-:Y:S01]  /*cdc0*/  IADD3.X R5, RZ, R0, RZ, P3, !PT ;  /* 0x00000000ff057210 */ /* 0x000fe20001ffe4ff */
[----:B------:R-:W-:Y:S01]  /*cdd0*/  VIADD R0, R21, 0x400 ;  /* 0x0000040015007836 */ /* 0x000fe20000000000 */
        /* <DEDUP_REMOVED lines=11> */
.L_x_133:
[----:B------:R-:W-:Y:S01]  /*ce90*/  @!PT LDS RZ, [RZ] ;  /* 0x00000000fffff984 */ /* 0x000fe20000000800 */
[----:B------:R-:W-:Y:S01]  /*cea0*/  @!PT LDS RZ, [RZ] ;  /* 0x00000000fffff984 */ /* 0x000fe20000000800 */
[----:B------:R-:W-:Y:S01]  /*ceb0*/  @!PT LDS RZ, [RZ] ;  /* 0x00000000fffff984 */ /* 0x000fe20000000800 */
[----:B------:R0:W-:Y:S01]  /*cec0*/  LDGSTS.E.BYPASS.LTC128B.128 [R21+0x5400], desc[UR36][R4.64+0x80], !P3 ;  /* 0x0540008004157fae */ /* 0x0001e2000d901d64 */
[----:B------:R-:W-:-:S13]  /*ced0*/  ISETP.LT.OR P3, PT, R35, 0x41, !P1 ;  /* 0x000000412300780c */ /* 0x000fda0004f61670 */
[----:B------:R0:W-:Y:S01]  /*cee0*/  LDGSTS.E.BYPASS.LTC128B.128 [R21+0x8400], desc[UR36][R4.64+0x100], !P3 ;  /* 0x0840010004157fae */ /* 0x0001e2000d901d64 */
[----:B------:R-:W-:-:S13]  /*cef0*/  ISETP.LT.OR P3, PT, R35, 0x41, !P0 ;  /* 0x000000412300780c */ /* 0x000fda0004761670 */
[----:B------:R0:W-:Y:S01]  /*cf00*/  LDGSTS.E.BYPASS.LTC128B.128 [R21+0xb400], desc[UR36][R4.64+0x180], !P3 ;  /* 0x0b40018004157fae */ /* 0x0001e2000d901d64 */
[----:B------:R-:W-:Y:S05]  /*cf10*/  BRA `(.L_x_134) ;  /* 0xffffffcc00f47947 */ /* 0x000fea000383ffff */
.L_x_62:
[----:B-1----:R1:W2:Y:S02]  /*cf20*/  SYNCS.PHASECHK.TRANS64.TRYWAIT P0, [R32+URZ+0x22840], R31 ;  /* 0x0228401f200075a7 */ /* 0x0022a4000800017f */
[----:B--2---:R-:W-:Y:S05]  /*cf30*/  @!P0 NANOSLEEP.SYNCS 0x989680 ;  /* 0x009896800000895d */ /* 0x004fea0003900000 */
[----:B------:R-:W2:Y:S02]  /*cf40*/  @!P0 SYNCS.PHASECHK.TRANS64 P0, [R32+URZ+0x22840], R31 ;  /* 0x0228401f200085a7 */ /* 0x000ea4000800007f */
[----:B--2---:R-:W-:Y:S05]  /*cf50*/  @!P0 BRA `(.L_x_62) ;  /* 0xfffffffc00f08947 */ /* 0x004fea000383ffff */
[----:B------:R-:W-:Y:S05]  /*cf60*/  BRA `(.L_x_135) ;  /* 0xffffffd000f47947 */ /* 0x000fea000383ffff */
.L_x_63:
[----:B------:R-:W-:Y:S01]  /*cf70*/  BSSY B1, `(.L_x_136) ;  /* 0x0000008000017945 */ /* 0x000fe20003800000 */
[----:B------:R-:W-:Y:S01]  /*cf80*/  IMAD.MOV.U32 R13, RZ, RZ, R3 ;  /* 0x000000ffff0d7224 */ /* 0x000fe200078e0003 */
[----:B------:R-:W-:Y:S01]  /*cf90*/  MOV R12, RZ ;  /* 0x000000ff000c7202 */ /* 0x000fe20000000f00 */
[----:B------:R-:W-:Y:S02]  /*cfa0*/  IMAD.MOV.U32 R11, RZ, RZ, 0x181f ;  /* 0x0000181fff0b7424 */ /* 0x000fe400078e00ff */
[----:B------:R-:W-:-:S07]  /*cfb0*/  IMAD.MOV.U32 R15, RZ, RZ, -0x1 ;  /* 0xffffffffff0f7424 */ /* 0x000fce00078e00ff */
[----:B-1----:R-:W-:Y:S05]  /*cfc0*/  WARPSYNC.COLLECTIVE R15, `(.L_x_137) ;  /* 0x000000000f087348 */ /* 0x002fea0003c00000 */
[----:B------:R0:W2:Y:S02]  /*cfd0*/  SHFL.IDX P6, R14, R13, R12, R11 ;  /* 0x0000000c0d0e7389 */ /* 0x0000a400000c000b */
[----:B012---:R-:W-:Y:S01]  /*cfe0*/  ENDCOLLECTIVE ;  /* 0x000000000000791b */ /* 0x007fe20003800000 */
.L_x_137:
[----:B------:R-:W-:Y:S05]  /*cff0*/  BSYNC B1 ;  /* 0x0000000000017941 */ /* 0x000fea0003800000 */
.L_x_136:
[----:B------:R-:W-:Y:S01]  /*d000*/  MOV R13, R10 ;  /* 0x0000000a000d7202 */ /* 0x000fe20000000f00 */
[----:B------:R-:W-:Y:S01]  /*d010*/  IMAD.MOV.U32 R12, RZ, RZ, RZ ;  /* 0x000000ffff0c7224 */ /* 0x000fe200078e00ff */
[----:B------:R-:W-:Y:S01]  /*d020*/  LEA R17, R17, UR43, 0x1 ;  /* 0x0000002b11117c11 */ /* 0x000fe2000f8e08ff */
[----:B------:R-:W-:Y:S02]  /*d030*/  IMAD.MOV.U32 R11, RZ, RZ, 0x181f ;  /* 0x0000181fff0b7424 */ /* 0x000fe400078e00ff */
[----:B------:R-:W-:Y:S02]  /*d040*/  IMAD.MOV.U32 R15, RZ, RZ, -0x1 ;  /* 0xffffffffff0f7424 */ /* 0x000fe400078e00ff */
[----:B------:R-:W-:-:S07]  /*d050*/  IMAD.MOV.U32 R5, RZ, RZ, R14 ;  /* 0x000000ffff057224 */ /* 0x000fce00078e000e */
[----:B------:R-:W-:Y:S05]  /*d060*/  WARPSYNC.COLLECTIVE R15, `(.L_x_138) ;  /* 0x000000000f087348 */ /* 0x000fea0003c00000 */
[----:B------:R0:W1:Y:S02]  /*d070*/  SHFL.IDX P6, R14, R13, R12, R11 ;  /* 0x0000000c0d0e7389 */ /* 0x00006400000c000b */
[----:B01----:R-:W-:Y:S01]  /*d080*/  ENDCOLLECTIVE ;  /* 0x000000000000791b */ /* 0x003fe20003800000 */
.L_x_138:
[----:B------:R-:W-:Y:S02]  /*d090*/  IMAD.MOV.U32 R13, RZ, RZ, R3 ;  /* 0x000000ffff0d7224 */ /* 0x000fe400078e0003 */
[----:B------:R-:W-:Y:S01]  /*d0a0*/  IMAD.MOV.U32 R12, RZ, RZ, 0x1 ;  /* 0x00000001ff0c7424 */ /* 0x000fe200078e00ff */
[----:B------:R-:W-:-:S13]  /*d0b0*/  IADD3 R4, P0, R14, R24, RZ ;  /* 0x000000180e047210 */ /* 0x000fda0007f1e0ff */
[----:B------:R-:W-:Y:S05]  /*d0c0*/  WARPSYNC.COLLECTIVE R15, `(.L_x_139) ;  /* 0x000000000f087348 */ /* 0x000fea0003c00000 */
[----:B------:R0:W1:Y:S02]  /*d0d0*/  SHFL.IDX P6, R14, R13, R12, R11 ;  /* 0x0000000c0d0e7389 */ /* 0x00006400000c000b */
[----:B01----:R-:W-:Y:S01]  /*d0e0*/  ENDCOLLECTIVE ;  /* 0x000000000000791b */ /* 0x003fe20003800000 */
.L_x_139:
[----:B------:R-:W-:-:S05]  /*d0f0*/  IADD3.X R5, RZ, R5, RZ, P0, !PT ;  /* 0x00000005ff057210 */ /* 0x000fca00007fe4ff */
[----:B------:R-:W-:Y:S01]  /*d100*/  @!PT LDS RZ, [RZ] ;  /* 0x00000000fffff984 */ /* 0x000fe20000000800 */
[----:B------:R-:W-:Y:S01]  /*d110*/  @!PT LDS RZ, [RZ] ;  /* 0x00000000fffff984 */ /* 0x000fe20000000800 */
[----:B------:R-:W-:Y:S01]  /*d120*/  @!PT LDS RZ, [RZ] ;  /* 0x00000000fffff984 */ /* 0x000fe20000000800 */
[----:B------:R0:W-:Y:S01]  /*d130*/  LDGSTS.E.BYPASS.LTC128B.128 [R17+0x1c400], desc[UR36][R4.64], !P1 ;  /* 0x1c40000004117fae */ /* 0x0001e2000c901d64 */
[----:B------:R-:W-:Y:S01]  /*d140*/  MOV R13, R10 ;  /* 0x0000000a000d7202 */ /* 0x000fe20000000f00 */
[----:B------:R-:W-:-:S07]  /*d150*/  IMAD.MOV.U32 R7, RZ, RZ, R14 ;  /* 0x000000ffff077224 */ /* 0x000fce00078e000e */
[----:B0-----:R-:W-:Y:S05]  /*d160*/  WARPSYNC.COLLECTIVE R15, `(.L_x_140) ;  /* 0x000000000f087348 */ /* 0x001fea0003c00000 */
[----:B------:R1:W2:Y:S02]  /*d170*/  SHFL.IDX P6, R14, R13, R12, R11 ;  /* 0x0000000c0d0e7389 */ /* 0x0002a400000c000b */
[----:B012---:R-:W-:Y:S01]  /*d180*/  ENDCOLLECTIVE ;  /* 0x000000000000791b */ /* 0x007fe20003800000 */
.L_x_140:
[----:B------:R-:W-:Y:S02]  /*d190*/  IMAD.MOV.U32 R13, RZ, RZ, R3 ;  /* 0x000000ffff0d7224 */ /* 0x000fe400078e0003 */
[----:B------:R-:W-:Y:S01]  /*d1a0*/  IMAD.MOV.U32 R12, RZ, RZ, 0x2 ;  /* 0x00000002ff0c7424 */ /* 0x000fe200078e00ff */
[----:B------:R-:W-:-:S13]  /*d1b0*/  IADD3 R6, P0, R14, R24, RZ ;  /* 0x000000180e067210 */ /* 0x000fda0007f1e0ff */
[----:B------:R-:W-:Y:S05]  /*d1c0*/  WARPSYNC.COLLECTIVE R15, `(.L_x_141) ;  /* 0x000000000f087348 */ /* 0x000fea0003c00000 */
[----:B------:R0:W1:Y:S02]  /*d1d0*/  SHFL.IDX P6, R14, R13, R12, R11 ;  /* 0x0000000c0d0e7389 */ /* 0x00006400000c000b */
[----:B01----:R-:W-:Y:S01]  /*d1e0*/  ENDCOLLECTIVE ;  /* 0x000000000000791b */ /* 0x003fe20003800000 */
.L_x_141:
[----:B------:R-:W-:-:S05]  /*d1f0*/  IMAD.X R7, RZ, RZ, R7, P0 ;  /* 0x000000ffff077224 */ /* 0x000fca00000e0607 */
[----:B------:R-:W-:Y:S01]  /*d200*/  @!PT LDS RZ, [RZ] ;  /* 0x00000000fffff984 */ /* 0x000fe20000000800 */
[----:B------:R-:W-:Y:S01]  /*d210*/  @!PT LDS RZ, [RZ] ;  /* 0x00000000fffff984 */ /* 0x000fe20000000800 */
[----:B------:R-:W-:Y:S01]  /*d220*/  @!PT LDS RZ, [RZ] ;  /* 0x00000000fffff984 */ /* 0x000fe20000000800 */
[----:B------:R0:W-:Y:S01]  /*d230*/  LDGSTS.E.BYPASS.LTC128B.128 [R17+0x1cc00], desc[UR36][R6.64], !P1 ;  /* 0x1cc0000006117fae */ /* 0x0001e2000c901d64 */
[----:B------:R-:W-:Y:S01]  /*d240*/  IMAD.MOV.U32 R13, RZ, RZ, R10 ;  /* 0x000000ffff0d7224 */ /* 0x000fe200078e000a */
[----:B------:R-:W-:-:S07]  /*d250*/  MOV R4, R14 ;  /* 0x0000000e00047202 */ /* 0x000fce0000000f00 */
[----:B0-----:R-:W-:Y:S05]  /*d260*/  WARPSYNC.COLLECTIVE R15, `(.L_x_142) ;  /* 0x000000000f087348 */ /* 0x001fea0003c00000 */
[----:B------:R1:W2:Y:S02]  /*d270*/  SHFL.IDX P6, R14, R13, R12, R11 ;  /* 0x0000000c0d0e7389 */ /* 0x0002a400000c000b */
[----:B012---:R-:W-:Y:S01]  /*d280*/  ENDCOLLECTIVE ;  /* 0x000000000000791b */ /* 0x007fe20003800000 */
.L_x_142:
[----:B------:R-:W-:Y:S01]  /*d290*/  IMAD.MOV.U32 R13, RZ, RZ, R3 ;  /* 0x000000ffff0d7224 */ /* 0x000fe200078e0003 */
[----:B------:R-:W-:Y:S02]  /*d2a0*/  MOV R12, 0x3 ;  /* 0x00000003000c7802 */ /* 0x000fe40000000f00 */
[----:B------:R-:W-:-:S13]  /*d2b0*/  IADD3 R6, P0, R14, R24, RZ ;  /* 0x000000180e067210 */ /* 0x000fda0007f1e0ff */
[----:B------:R-:W-:Y:S05]  /*d2c0*/  WARPSYNC.COLLECTIVE R15, `(.L_x_143) ;  /* 0x000000000f087348 */ /* 0x000fea0003c00000 */
[----:B------:R0:W1:Y:S02]  /*d2d0*/  SHFL.IDX P6, R14, R13, R12, R11 ;  /* 0x0000000c0d0e7389 */ /* 0x00006400000c000b */
[----:B01----:R-:W-:Y:S01]  /*d2e0*/  ENDCOLLECTIVE ;  /* 0x000000000000791b */ /* 0x003fe20003800000 */
.L_x_143:
[----:B------:R-:W-:-:S05]  /*d2f0*/  IMAD.X R7, RZ, RZ, R4, P0 ;  /* 0x000000ffff077224 */ /* 0x000fca00000e0604 */
[----:B------:R-:W-:Y:S01]  /*d300*/  @!PT LDS RZ, [RZ] ;  /* 0x00000000fffff984 */ /* 0x000fe20000000800 */
[----:B------:R-:W-:Y:S01]  /*d310*/  @!PT LDS RZ, [RZ] ;  /* 0x00000000fffff984 */ /* 0x000fe20000000800 */
[----:B------:R-:W-:Y:S01]  /*d320*/  @!PT LDS RZ, [RZ] ;  /* 0x00000000fffff984 */ /* 0x000fe20000000800 */
[----:B------:R0:W-:Y:S01]  /*d330*/  LDGSTS.E.BYPASS.LTC128B.128 [R17+0x1d400], desc[UR36][R6.64], !P1 ;  /* 0x1d40000006117fae */ /* 0x0001e2000c901d64 */
[----:B------:R-:W-:Y:S02]  /*d340*/  IMAD.MOV.U32 R13, RZ, RZ, R10 ;  /* 0x000000ffff0d7224 */ /* 0x000fe400078e000a */
[----:B------:R-:W-:-:S07]  /*d350*/  IMAD.MOV.U32 R5, RZ, RZ, R14 ;  /* 0x000000ffff057224 */ /* 0x000fce00078e000e */
[----:B0-----:R-:W-:Y:S05]  /*d360*/  WARPSYNC.COLLECTIVE R15, `(.L_x_144) ;  /* 0x000000000f087348 */ /* 0x001fea0003c00000 */
[----:B------:R1:W2:Y:S02]  /*d370*/  SHFL.IDX P6, R14, R13, R12, R11 ;  /* 0x0000000c0d0e7389 */ /* 0x0002a400000c000b */
[----:B012---:R-:W-:Y:S01]  /*d380*/  ENDCOLLECTIVE ;  /* 0x000000000000791b */ /* 0x007fe20003800000 */
.L_x_144:
[----:B------:R-:W-:Y:S01]  /*d390*/  MOV R13, R3 ;  /* 0x00000003000d7202 */ /* 0x000fe20000000f00 */
[----:B------:R-:W-:Y:S01]  /*d3a0*/  IMAD.MOV.U32 R12, RZ, RZ, 0x4 ;  /* 0x00000004ff0c7424 */ /* 0x000fe200078e00ff */
[----:B------:R-:W-:-:S13]  /*d3b0*/  IADD3 R4, P0, R14, R24, RZ ;  /* 0x000000180e047210 */ /* 0x000fda0007f1e0ff */
[----:B------:R-:W-:Y:S05]  /*d3c0*/  WARPSYNC.COLLECTIVE R15, `(.L_x_145) ;  /* 0x000000000f087348 */ /* 0x000fea0003c00000 */
[----:B------:R0:W1:Y:S02]  /*d3d0*/  SHFL.IDX P6, R14, R13, R12, R11 ;  /* 0x0000000c0d0e7389 */ /* 0x00006400000c000b */
[----:B01----:R-:W-:Y:S01]  /*d3e0*/  ENDCOLLECTIVE ;  /* 0x000000000000791b */ /* 0x003fe20003800000 */
.L_x_145:
        /* <DEDUP_REMOVED lines=10> */
.L_x_146:
[----:B------:R-:W-:Y:S02]  /*d490*/  IMAD.MOV.U32 R13, RZ, RZ, R3 ;  /* 0x000000ffff0d7224 */ /* 0x000fe400078e0003 */
[----:B------:R-:W-:Y:S01]  /*d4a0*/  IMAD.MOV.U32 R12, RZ, RZ, 0x5 ;  /* 0x00000005ff0c7424 */ /* 0x000fe200078e00ff */
[----:B------:R-:W-:-:S13]  /*d4b0*/  IADD3 R4, P0, R14, R24, RZ ;  /* 0x000000180e047210 */ /* 0x000fda0007f1e0ff */
[----:B------:R-:W-:Y:S05]  /*d4c0*/  WARPSYNC.COLLECTIVE R15, `(.L_x_147) ;  /* 0x000000000f087348 */ /* 0x000fea0003c00000 */
[----:B------:R0:W1:Y:S02]  /*d4d0*/  SHFL.IDX P6, R14, R13, R12, R11 ;  /* 0x0000000c0d0e7389 */ /* 0x00006400000c000b */
[----:B01----:R-:W-:Y:S01]  /*d4e0*/  ENDCOLLECTIVE ;  /* 0x000000000000791b */ /* 0x003fe20003800000 */
.L_x_147:
        /* <DEDUP_REMOVED lines=10> */
.L_x_148:
[----:B------:R-:W-:Y:S01]  /*d590*/  IMAD.MOV.U32 R37, RZ, RZ, R14 ;  /* 0x000000ffff257224 */ /* 0x000fe200078e000e */
[----:B------:R-:W-:Y:S06]  /*d5a0*/  BRA `(.L_x_149) ;  /* 0xffffffd0004c7947 */ /* 0x000fec000383ffff */
.L_x_68:
[----:B---3--:R3:W4:Y:S02]  /*d5b0*/  SYNCS.PHASECHK.TRANS64.TRYWAIT P0, [R32+URZ+0x22860], R31 ;  /* 0x0228601f200075a7 */ /* 0x008724000800017f */
[----:B----4-:R-:W-:Y:S05]  /*d5c0*/  @!P0 NANOSLEEP.SYNCS 0x989680 ;  /* 0x009896800000895d */ /* 0x010fea0003900000 */
[----:B------:R-:W4:Y:S02]  /*d5d0*/  @!P0 SYNCS.PHASECHK.TRANS64 P0, [R32+URZ+0x22860], R31 ;  /* 0x0228601f200085a7 */ /* 0x000f24000800007f */
[----:B----4-:R-:W-:Y:S05]  /*d5e0*/  @!P0 BRA `(.L_x_68) ;  /* 0xfffffffc00f08947 */ /* 0x010fea000383ffff */
[----:B------:R-:W-:Y:S05]  /*d5f0*/  BRA `(.L_x_150) ;  /* 0xffffffd000987947 */ /* 0x000fea000383ffff */
.L_x_69:
[----:B------:R-:W-:Y:S01]  /*d600*/  BSSY B1, `(.L_x_151) ;  /* 0x0000008000017945 */ /* 0x000fe20003800000 */
[----:B------:R-:W-:Y:S01]  /*d610*/  IMAD.MOV.U32 R13, RZ, RZ, R18 ;  /* 0x000000ffff0d7224 */ /* 0x000fe200078e0012 */
[----:B------:R-:W-:Y:S01]  /*d620*/  MOV R11, 0x181f ;  /* 0x0000181f000b7802 */ /* 0x000fe20000000f00 */
[----:B------:R-:W-:Y:S02]  /*d630*/  IMAD.MOV.U32 R12, RZ, RZ, RZ ;  /* 0x000000ffff0c7224 */ /* 0x000fe400078e00ff */
[----:B------:R-:W-:-:S07]  /*d640*/  IMAD.MOV.U32 R15, RZ, RZ, -0x1 ;  /* 0xffffffffff0f7424 */ /* 0x000fce00078e00ff */
[----:B-123--:R-:W-:Y:S05]  /*d650*/  WARPSYNC.COLLECTIVE R15, `(.L_x_152) ;  /* 0x000000000f087348 */ /* 0x00efea0003c00000 */
[----:B------:R0:W4:Y:S02]  /*d660*/  SHFL.IDX P6, R14, R13, R12, R11 ;  /* 0x0000000c0d0e7389 */ /* 0x00012400000c000b */
[----:B01234-:R-:W-:Y:S01]  /*d670*/  ENDCOLLECTIVE ;  /* 0x000000000000791b */ /* 0x01ffe20003800000 */
.L_x_152:
[----:B------:R-:W-:Y:S05]  /*d680*/  BSYNC B1 ;  /* 0x0000000000017941 */ /* 0x000fea0003800000 */
.L_x_151:
[----:B------:R-:W-:Y:S01]  /*d690*/  IMAD.MOV.U32 R13, RZ, RZ, R3 ;  /* 0x000000ffff0d7224 */ /* 0x000fe200078e0003 */
[----:B------:R-:W-:Y:S01]  /*d6a0*/  MOV R12, RZ ;  /* 0x000000ff000c7202 */ /* 0x000fe20000000f00 */
[----:B------:R-:W-:Y:S02]  /*d6b0*/  IMAD.MOV.U32 R11, RZ, RZ, 0x181f ;  /* 0x0000181fff0b7424 */ /* 0x000fe400078e00ff */
[----:B------:R-:W-:Y:S02]  /*d6c0*/  IMAD.MOV.U32 R15, RZ, RZ, -0x1 ;  /* 0xffffffffff0f7424 */ /* 0x000fe400078e00ff */
[----:B------:R-:W-:Y:S02]  /*d6d0*/  IMAD.MOV.U32 R5, RZ, RZ, R14 ;  /* 0x000000ffff057224 */ /* 0x000fe400078e000e */
[----:B------:R-:W-:-:S07]  /*d6e0*/  IMAD R17, R21, 0xc000, R0 ;  /* 0x0000c00015117824 */ /* 0x000fce00078e0200 */
[----:B------:R-:W-:Y:S05]  /*d6f0*/  WARPSYNC.COLLECTIVE R15, `(.L_x_153) ;  /* 0x000000000f087348 */ /* 0x000fea0003c00000 */
[----:B------:R0:W1:Y:S02]  /*d700*/  SHFL.IDX P6, R14, R13, R12, R11 ;  /* 0x0000000c0d0e7389 */ /* 0x00006400000c000b */
[----:B01----:R-:W-:Y:S01]  /*d710*/  ENDCOLLECTIVE ;  /* 0x000000000000791b */ /* 0x003fe20003800000 */
.L_x_153:
[----:B------:R-:W-:Y:S01]  /*d720*/  IMAD.MOV.U32 R8, RZ, RZ, RZ ;  /* 0x000000ffff087224 */ /* 0x000fe200078e00ff */
[----:B------:R-:W-:Y:S01]  /*d730*/  MOV R13, R18 ;  /* 0x00000012000d7202 */ /* 0x000fe20000000f00 */
[----:B------:R-:W-:Y:S01]  /*d740*/  IMAD.MOV.U32 R12, RZ, RZ, 0x1 ;  /* 0x00000001ff0c7424 */ /* 0x000fe200078e00ff */
[----:B------:R-:W-:-:S13]  /*d750*/  IADD3 R4, P0, R14, R24, RZ ;  /* 0x000000180e047210 */ /* 0x000fda0007f1e0ff */
[----:B------:R-:W-:Y:S05]  /*d760*/  WARPSYNC.COLLECTIVE R15, `(.L_x_154) ;  /* 0x000000000f087348 */ /* 0x000fea0003c00000 */
[----:B------:R0:W1:Y:S02]  /*d770*/  SHFL.IDX P6, R14, R13, R12, R11 ;  /* 0x0000000c0d0e7389 */ /* 0x00006400000c000b */
[----:B01----:R-:W-:Y:S01]  /*d780*/  ENDCOLLECTIVE ;  /* 0x000000000000791b */ /* 0x003fe20003800000 */
.L_x_154:
[----:B------:R-:W-:-:S05]  /*d790*/  IMAD.X R5, RZ, RZ, R5, P0 ;  /* 0x000000ffff057224 */ /* 0x000fca00000e0605 */
[----:B------:R-:W-:Y:S01]  /*d7a0*/  @!PT LDS RZ, [RZ] ;  /* 0x00000000fffff984 */ /* 0x000fe20000000800 */
[----:B------:R-:W-:Y:S01]  /*d7b0*/  @!PT LDS RZ, [RZ] ;  /* 0x00000000fffff984 */ /* 0x000fe20000000800 */
[----:B------:R-:W-:Y:S01]  /*d7c0*/  @!PT LDS RZ, [RZ] ;  /* 0x00000000fffff984 */ /* 0x000fe20000000800 */
[----:B------:R0:W-:Y:S04]  /*d7d0*/  LDGSTS.E.BYPASS.LTC128B.128 [R17], desc[UR36][R4.64], !P4 ;  /* 0x0000000004117fae */ /* 0x0001e8000e101d64 */
[----:B------:R0:W-:Y:S01]  /*d7e0*/  LDGSTS.E.BYPASS.LTC128B.128 [R17+0x3000], desc[UR36][R4.64+0x80], !P3 ;  /* 0x0300008004117fae */ /* 0x0001e2000d901d64 */
[----:B------:R-:W-:-:S03]  /*d7f0*/  IMAD.MOV.U32 R13, RZ, RZ, R3 ;  /* 0x000000ffff0d7224 */ /* 0x000fc600078e0003 */
[----:B------:R0:W-:Y:S04]  /*d800*/  LDGSTS.E.BYPASS.LTC128B.128 [R17+0x6000], desc[UR36][R4.64+0x100], !P2 ;  /* 0x0600010004117fae */ /* 0x0001e8000d101d64 */
[----:B------:R0:W-:Y:S01]  /*d810*/  LDGSTS.E.BYPASS.LTC128B.128 [R17+0x9000], desc[UR36][R4.64+0x180], !P1 ;  /* 0x0900018004117fae */ /* 0x0001e2000c901d64 */
[----:B------:R-:W-:-:S07]  /*d820*/  IMAD.MOV.U32 R6, RZ, RZ, R14 ;  /* 0x000000ffff067224 */ /* 0x000fce00078e000e */
[----:B0-----:R-:W-:Y:S05]  /*d830*/  WARPSYNC.COLLECTIVE R15, `(.L_x_155) ;  /* 0x000000000f087348 */ /* 0x001fea0003c00000 */
[----:B------:R1:W2:Y:S02]  /*d840*/  SHFL.IDX P6, R14, R13, R12, R11 ;  /* 0x0000000c0d0e7389 */ /* 0x0002a400000c000b */
[----:B012---:R-:W-:Y:S01]  /*d850*/  ENDCOLLECTIVE ;  /* 0x000000000000791b */ /* 0x007fe20003800000 */
.L_x_155:
[----:B------:R-:W-:Y:S02]  /*d860*/  IMAD.MOV.U32 R13, RZ, RZ, R18 ;  /* 0x000000ffff0d7224 */ /* 0x000fe400078e0012 */
[----:B------:R-:W-:Y:S01]  /*d870*/  IMAD.MOV.U32 R12, RZ, RZ, 0x2 ;  /* 0x00000002ff0c7424 */ /* 0x000fe200078e00ff */
[----:B------:R-:W-:-:S07]  /*d880*/  MOV R5, R14 ;  /* 0x0000000e00057202 */ /* 0x000fce0000000f00 */
[----:B------:R-:W-:Y:S05]  /*d890*/  WARPSYNC.COLLECTIVE R15, `(.L_x_156) ;  /* 0x000000000f087348 */ /* 0x000fea0003c00000 */
[----:B------:R0:W1:Y:S02]  /*d8a0*/  SHFL.IDX P6, R14, R13, R12, R11 ;  /* 0x0000000c0d0e7389 */ /* 0x00006400000c000b */
[----:B01----:R-:W-:Y:S01]  /*d8b0*/  ENDCOLLECTIVE ;  /* 0x000000000000791b */ /* 0x003fe20003800000 */
.L_x_156:
[----:B------:R-:W-:-:S05]  /*d8c0*/  IADD3 R4, P0, R5, R24, RZ ;  /* 0x0000001805047210 */ /* 0x000fca0007f1e0ff */
[----:B------:R-:W-:-:S05]  /*d8d0*/  IMAD.X R5, RZ, RZ, R6, P0 ;  /* 0x000000ffff057224 */ /* 0x000fca00000e0606 */
[----:B------:R-:W-:Y:S01]  /*d8e0*/  @!PT LDS RZ, [RZ] ;  /* 0x00000000fffff984 */ /* 0x000fe20000000800 */
[----:B------:R-:W-:Y:S01]  /*d8f0*/  @!PT LDS RZ, [RZ] ;  /* 0x00000000fffff984 */ /* 0x000fe20000000800 */
[----:B------:R-:W-:Y:S01]  /*d900*/  @!PT LDS RZ, [RZ] ;  /* 0x00000000fffff984 */ /* 0x000fe20000000800 */
[----:B------:R0:W-:Y:S01]  /*d910*/  LDGSTS.E.BYPASS.LTC128B.128 [R17+0x800], desc[UR36][R4.64], !P4 ;  /* 0x0080000004117fae */ /* 0x0001e2000e101d64 */
[----:B------:R-:W-:-:S03]  /*d920*/  IMAD.MOV.U32 R13, RZ, RZ, R3 ;  /* 0x000000ffff0d7224 */ /* 0x000fc600078e0003 */
[----:B------:R0:W-:Y:S04]  /*d930*/  LDGSTS.E.BYPASS.LTC128B.128 [R17+0x3800], desc[UR36][R4.64+0x80], !P3 ;  /* 0x0380008004117fae */ /* 0x0001e8000d901d64 */
[----:B------:R0:W-:Y:S01]  /*d940*/  LDGSTS.E.BYPASS.LTC128B.128 [R17+0x6800], desc[UR36][R4.64+0x100], !P2 ;  /* 0x0680010004117fae */ /* 0x0001e2000d101d64 */
[----:B------:R-:W-:-:S03]  /*d950*/  MOV R6, R14 ;  /* 0x0000000e00067202 */ /* 0x000fc60000000f00 */
[----:B------:R0:W-:Y:S04]  /*d960*/  LDGSTS.E.BYPASS.LTC128B.128 [R17+0x9800], desc[UR36][R4.64+0x180], !P1 ;  /* 0x0980018004117fae */ /* 0x0001e8000c901d64 */
[----:B0-----:R-:W-:Y:S05]  /*d970*/  WARPSYNC.COLLECTIVE R15, `(.L_x_157) ;  /* 0x000000000f087348 */ /* 0x001fea0003c00000 */
[----:B------:R1:W2:Y:S02]  /*d980*/  SHFL.IDX P6, R14, R13, R12, R11 ;  /* 0x0000000c0d0e7389 */ /* 0x0002a400000c000b */
[----:B012---:R-:W-:Y:S01]  /*d990*/  ENDCOLLECTIVE ;  /* 0x000000000000791b */ /* 0x007fe20003800000 */
.L_x_157:
[----:B------:R-:W-:Y:S01]  /*d9a0*/  MOV R13, R18 ;  /* 0x00000012000d7202 */ /* 0x000fe20000000f00 */
[----:B------:R-:W-:Y:S02]  /*d9b0*/  IMAD.MOV.U32 R12, RZ, RZ, 0x3 ;  /* 0x00000003ff0c7424 */ /* 0x000fe400078e00ff */
[----:B------:R-:W-:-:S07]  /*d9c0*/  IMAD.MOV.U32 R5, RZ, RZ, R14 ;  /* 0x000000ffff057224 */ /* 0x000fce00078e000e */
[----:B------:R-:W-:Y:S05]  /*d9d0*/  WARPSYNC.COLLECTIVE R15, `(.L_x_158) ;  /* 0x000000000f087348 */ /* 0x000fea0003c00000 */
[----:B------:R0:W1:Y:S02]  /*d9e0*/  SHFL.IDX P6, R14, R13, R12, R11 ;  /* 0x0000000c0d0e7389 */ /* 0x00006400000c000b */
[----:B01----:R-:W-:Y:S01]  /*d9f0*/  ENDCOLLECTIVE ;  /* 0x000000000000791b */ /* 0x003fe20003800000 */
.L_x_158:
        /* <DEDUP_REMOVED lines=9> */
[----:B------:R-:W-:-:S03]  /*da90*/  IMAD.MOV.U32 R7, RZ, RZ, R14 ;  /* 0x000000ffff077224 */ /* 0x000fc600078e000e */
[----:B------:R0:W-:Y:S04]  /*daa0*/  LDGSTS.E.BYPASS.LTC128B.128 [R17+0xa000], desc[UR36][R4.64+0x180], !P1 ;  /* 0x0a00018004117fae */ /* 0x0001e8000c901d64 */
[----:B0-----:R-:W-:Y:S05]  /*dab0*/  WARPSYNC.COLLECTIVE R15, `(.L_x_159) ;  /* 0x000000000f087348 */ /* 0x001fea0003c00000 */
[----:B------:R1:W2:Y:S02]  /*dac0*/  SHFL.IDX P6, R14, R13, R12, R11 ;  /* 0x0000000c0d0e7389 */ /* 0x0002a400000c000b */
[----:B012---:R-:W-:Y:S01]  /*dad0*/  ENDCOLLECTIVE ;  /* 0x000000000000791b */ /* 0x007fe20003800000 */
.L_x_159:
[----:B------:R-:W-:Y:S02]  /*dae0*/  IMAD.MOV.U32 R13, RZ, RZ, R18 ;  /* 0x000000ffff0d7224 */ /* 0x000fe400078e0012 */
[----:B------:R-:W-:Y:S01]  /*daf0*/  IMAD.MOV.U32 R12, RZ, RZ, 0x4 ;  /* 0x00000004ff0c7424 */ /* 0x000fe200078e00ff */
[----:B------:R-:W-:-:S07]  /*db00*/  MOV R5, R14 ;  /* 0x0000000e00057202 */ /* 0x000fce0000000f00 */
[----:B------:R-:W-:Y:S05]  /*db10*/  WARPSYNC.COLLECTIVE R15, `(.L_x_160) ;  /* 0x000000000f087348 */ /* 0x000fea0003c00000 */
[----:B------:R0:W1:Y:S02]  /*db20*/  SHFL.IDX P6, R14, R13, R12, R11 ;  /* 0x0000000c0d0e7389 */ /* 0x00006400000c000b */
[----:B01----:R-:W-:Y:S01]  /*db30*/  ENDCOLLECTIVE ;  /* 0x000000000000791b */ /* 0x003fe20003800000 */
.L_x_160:
        /* <DEDUP_REMOVED lines=14> */
.L_x_161:
[----:B------:R-:W-:Y:S01]  /*dc20*/  MOV R13, R18 ;  /* 0x00000012000d7202 */ /* 0x000fe20000000f00 */
[----:B------:R-:W-:Y:S02]  /*dc30*/  IMAD.MOV.U32 R12, RZ, RZ, 0x5 ;  /* 0x00000005ff0c7424 */ /* 0x000fe400078e00ff */
[----:B------:R-:W-:-:S07]  /*dc40*/  IMAD.MOV.U32 R5, RZ, RZ, R14 ;  /* 0x000000ffff057224 */ /* 0x000fce00078e000e */
[----:B------:R-:W-:Y:S05]  /*dc50*/  WARPSYNC.COLLECTIVE R15, `(.L_x_162) ;  /* 0x000000000f087348 */ /* 0x000fea0003c00000 */
[----:B------:R0:W1:Y:S02]  /*dc60*/  SHFL.IDX P6, R14, R13, R12, R11 ;  /* 0x0000000c0d0e7389 */ /* 0x00006400000c000b */
[----:B01----:R-:W-:Y:S01]  /*dc70*/  ENDCOLLECTIVE ;  /* 0x000000000000791b */ /* 0x003fe20003800000 */
.L_x_162:
        /* <DEDUP_REMOVED lines=14> */
.L_x_163:
[----:B------:R-:W-:Y:S01]  /*dd60*/  MOV R3, R14 ;  /* 0x0000000e00037202 */ /* 0x000fe20000000f00 */
[----:B------:R-:W-:Y:S06]  /*dd70*/  BRA `(.L_x_164) ;  /* 0xffffffcc00d47947 */ /* 0x000fec000383ffff */
.L_x_74:
[----:B0-----:R0:W1:Y:S02]  /*dd80*/  SYNCS.PHASECHK.TRANS64.TRYWAIT P0, [R4+URZ+0x22820], R8 ;  /* 0x02282008040075a7 */ /* 0x001064000800017f */
[----:B-1----:R-:W-:Y:S05]  /*dd90*/  @!P0 NANOSLEEP.SYNCS 0x989680 ;  /* 0x009896800000895d */ /* 0x002fea0003900000 */
[----:B------:R-:W1:Y:S02]  /*dda0*/  @!P0 SYNCS.PHASECHK.TRANS64 P0, [R4+URZ+0x22820], R8 ;  /* 0x02282008040085a7 */ /* 0x000e64000800007f */
[----:B-1----:R-:W-:Y:S05]  /*ddb0*/  @!P0 BRA `(.L_x_74) ;  /* 0xfffffffc00f08947 */ /* 0x002fea000383ffff */
[----:B------:R-:W-:Y:S05]  /*ddc0*/  BRA `(.L_x_165) ;  /* 0xffffffd0005c7947 */ /* 0x000fea000383ffff */
.L_x_75:
[----:B------:R-:W-:Y:S01]  /*ddd0*/  BSSY B0, `(.L_x_166) ;  /* 0x0000008000007945 */ /* 0x000fe20003800000 */
[----:B------:R-:W-:Y:S01]  /*dde0*/  IMAD.MOV.U32 R13, RZ, RZ, R2 ;  /* 0x000000ffff0d7224 */ /* 0x000fe200078e0002 */
[----:B------:R-:W-:Y:S01]  /*ddf0*/  MOV R11, 0x1f ;  /* 0x0000001f000b7802 */ /* 0x000fe20000000f00 */
[----:B------:R-:W-:Y:S02]  /*de00*/  IMAD.MOV.U32 R12, RZ, RZ, RZ ;  /* 0x000000ffff0c7224 */ /* 0x000fe400078e00ff */
[----:B------:R-:W-:-:S07]  /*de10*/  IMAD.MOV.U32 R15, RZ, RZ, -0x1 ;  /* 0xffffffffff0f7424 */ /* 0x000fce00078e00ff */
[----:B0-23-5:R-:W-:Y:S05]  /*de20*/  WARPSYNC.COLLECTIVE R15, `(.L_x_167) ;  /* 0x000000000f087348 */ /* 0x02dfea0003c00000 */
[----:B------:R1:W4:Y:S02]  /*de30*/  SHFL.IDX P6, R14, R13, R12, R11 ;  /* 0x0000000c0d0e7389 */ /* 0x00032400000c000b */
[----:B012345:R-:W-:Y:S01]  /*de40*/  ENDCOLLECTIVE ;  /* 0x000000000000791b */ /* 0x03ffe20003800000 */
.L_x_167:
[----:B------:R-:W-:Y:S05]  /*de50*/  BSYNC B0 ;  /* 0x0000000000007941 */ /* 0x000fea0003800000 */
.L_x_166:
[----:B------:R-:W-:Y:S05]  /*de60*/  BRA `(.L_x_168) ;  /* 0xffffffd000447947 */ /* 0x000fea000383ffff */
.L_x_76:
[----:B------:R-:W-:Y:S01]  /*de70*/  BSSY B0, `(.L_x_169) ;  /* 0x0000006000007945 */ /* 0x000fe20003800000 */
[----:B------:R-:W-:-:S07]  /*de80*/  IMAD.MOV.U32 R15, RZ, RZ, -0x1 ;  /* 0xffffffffff0f7424 */ /* 0x000fce00078e00ff */
[----:B0123-5:R-:W-:Y:S05]  /*de90*/  WARPSYNC.COLLECTIVE R15, `(.L_x_170) ;  /* 0x000000000f0c7348 */ /* 0x02ffea0003c00000 */
[----:B------:R-:W-:Y:S02]  /*dea0*/  ELECT P6, UR62, PT ;  /* 0x00000000003e782f */ /* 0x000fe400038c0000 */
[----:B------:R-:W-:Y:S01]  /*deb0*/  MOV R14, UR62 ;  /* 0x0000003e000e7c02 */ /* 0x000fe20008000f00 */
[----:B0123-5:R-:W-:Y:S10]  /*dec0*/  ENDCOLLECTIVE ;  /* 0x000000000000791b */ /* 0x02fff40003800000 */
.L_x_170:
[----:B------:R-:W-:Y:S05]  /*ded0*/  BSYNC B0 ;  /* 0x0000000000007941 */ /* 0x000fea0003800000 */
.L_x_169:
[----:B------:R-:W-:Y:S05]  /*dee0*/  BRA `(.L_x_171) ;  /* 0xffffffd000387947 */ /* 0x000fea000383ffff */
.L_x_78:
[----:B----4-:R4:W0:Y:S02]  /*def0*/  SYNCS.PHASECHK.TRANS64.TRYWAIT P1, [R5+URZ+0x22840], R0 ;  /* 0x02284000050075a7 */ /* 0x010824000802017f */
[----:B0-----:R-:W-:Y:S05]  /*df00*/  @!P1 NANOSLEEP.SYNCS 0x989680 ;  /* 0x009896800000995d */ /* 0x001fea0003900000 */
[----:B------:R-:W0:Y:S02]  /*df10*/  @!P1 SYNCS.PHASECHK.TRANS64 P1, [R5+URZ+0x22840], R0 ;  /* 0x02284000050095a7 */ /* 0x000e24000802007f */
[----:B0-----:R-:W-:Y:S05]  /*df20*/  @!P1 BRA `(.L_x_78) ;  /* 0xfffffffc00f09947 */ /* 0x001fea000383ffff */
[----:B------:R-:W-:Y:S05]  /*df30*/  BRA `(.L_x_172) ;  /* 0xffffffd000587947 */ /* 0x000fea000383ffff */
.L_x_80:
[----:B-1----:R1:W0:Y:S02]  /*df40*/  SYNCS.PHASECHK.TRANS64.TRYWAIT P1, [R21+URZ+0x22840], R2 ;  /* 0x02284002150075a7 */ /* 0x002224000802017f */
[----:B0-----:R-:W-:Y:S05]  /*df50*/  @!P1 NANOSLEEP.SYNCS 0x989680 ;  /* 0x009896800000995d */ /* 0x001fea0003900000 */
[----:B------:R-:W0:Y:S02]  /*df60*/  @!P1 SYNCS.PHASECHK.TRANS64 P1, [R21+URZ+0x22840], R2 ;  /* 0x02284002150095a7 */ /* 0x000e24000802007f */
[----:B0-----:R-:W-:Y:S05]  /*df70*/  @!P1 BRA `(.L_x_80) ;  /* 0xfffffffc00f09947 */ /* 0x001fea000383ffff */
[----:B------:R-:W-:Y:S05]  /*df80*/  BRA `(.L_x_173) ;  /* 0xffffffd000647947 */ /* 0x000fea000383ffff */
.L_x_82:
[----:B------:R0:W0:Y:S02]  /*df90*/  SYNCS.PHASECHK.TRANS64.TRYWAIT P1, [R5+URZ+0x22860], R0 ;  /* 0x02286000050075a7 */ /* 0x000024000802017f */
[----:B0-----:R-:W-:Y:S05]  /*dfa0*/  @!P1 NANOSLEEP.SYNCS 0x989680 ;  /* 0x009896800000995d */ /* 0x001fea0003900000 */
[----:B------:R-:W0:Y:S02]  /*dfb0*/  @!P1 SYNCS.PHASECHK.TRANS64 P1, [R5+URZ+0x22860], R0 ;  /* 0x02286000050095a7 */ /* 0x000e24000802007f */
[----:B0-----:R-:W-:Y:S05]  /*dfc0*/  @!P1 BRA `(.L_x_82) ;  /* 0xfffffffc00f09947 */ /* 0x001fea000383ffff */
[----:B------:R-:W-:Y:S05]  /*dfd0*/  BRA `(.L_x_174) ;  /* 0xffffffd000607947 */ /* 0x000fea000383ffff */
.L_x_175:
[----:B------:R-:W-:-:S00]  /*dfe0*/  BRA `(.L_x_175) ;  /* 0xfffffffc00fc7947 */ /* 0x000fc0000383ffff */
[----:B------:R-:W-:-:S00]  /*dff0*/  NOP ;  /* 0x0000000000007918 */ /* 0x000fc00000000000 */
        /* <DEDUP_REMOVED lines=8> */
.L_x_6556:


//--------------------- .text._ZN7cutlass13device_kernelIN5flash11enable_sm90INS1_16FlashAttnFwdSm90INS1_25CollectiveMainloopFwdSm90ILi2EN4cute5tupleIJNS5_1CILi1EEES8_S8_EEENS6_IJNS7_ILi128EEENS7_ILi96EEENS7_ILi64EEEEEELi256ENS_6half_tEfNS_4arch4Sm90ELb0ELb0ELb0ELb0ELb1ELb0ELb1ELb1ELb0ELb1ELb1ELb0EEENS1_21CollectiveEpilogueFwdINS6_IJSA_NS7_ILi256EEESB_EEES9_SE_SG_Li256ELb0ELb1ELb1ELb0EEENS1_19SingleTileSchedulerILb0ELb1ELb1ELi128EEEEEEEEEvNT_6ParamsE --------------------------
	.section	.text._ZN7cutlass13device_kernelIN5flash11enable_sm90INS1_16FlashAttnFwdSm90INS1_25CollectiveMainloopFwdSm90ILi2EN4cute5tupleIJNS5_1CILi1EEES8_S8_EEENS6_IJNS7_ILi128EEENS7_ILi96EEENS7_ILi64EEEEEELi256ENS_6half_tEfNS_4arch4Sm90ELb0ELb0ELb0ELb0ELb1ELb0ELb1ELb1ELb0ELb1ELb1ELb0EEENS1_21CollectiveEpilogueFwdINS6_IJSA_NS7_ILi256EEESB_EEES9_SE_SG_Li256ELb0ELb1ELb1ELb0EEENS1_19SingleTileSchedulerILb0ELb1ELb1ELi128EEEEEEEEEvNT_6ParamsE,"ax",@progbits
	.align	128
.text._ZN7cutlass13device_kernelIN5flash11enable_sm90INS1_16FlashAttnFwdSm90INS1_25CollectiveMainloopFwdSm90ILi2EN4cute5tupleIJNS5_1CILi1EEES8_S8_EEENS6_IJNS7_ILi128EEENS7_ILi96EEENS7_ILi64EEEEEELi256ENS_6half_tEfNS_4arch4Sm90ELb0ELb0ELb0ELb0ELb1ELb0ELb1ELb1ELb0ELb1ELb1ELb0EEENS1_21CollectiveEpilogueFwdINS6_IJSA_NS7_ILi256EEESB_EEES9_SE_SG_Li256ELb0ELb1ELb1ELb0EEENS1_19SingleTileSchedulerILb0ELb1ELb1ELi128EEEEEEEEEvNT_6ParamsE:
        .type           _ZN7cutlass13device_kernelIN5flash11enable_sm90INS1_16FlashAttnFwdSm90INS1_25CollectiveMainloopFwdSm90ILi2EN4cute5tupleIJNS5_1CILi1EEES8_S8_EEENS6_IJNS7_ILi128EEENS7_ILi96EEENS7_ILi64EEEEEELi256ENS_6half_tEfNS_4arch4Sm90ELb0ELb0ELb0ELb0ELb1ELb0ELb1ELb1ELb0ELb1ELb1ELb0EEENS1_21CollectiveEpilogueFwdINS6_IJSA_NS7_ILi256EEESB_EEES9_SE_SG_Li256ELb0ELb1ELb1ELb0EEENS1_19SingleTileSchedulerILb0ELb1ELb1ELi128EEEEEEEEEvNT_6ParamsE,@function
        .size           _ZN7cutlass13device_kernelIN5flash11enable_sm90INS1_16FlashAttnFwdSm90INS1_25CollectiveMainloopFwdSm90ILi2EN4cute5tupleIJNS5_1CILi1EEES8_S8_EEENS6_IJNS7_ILi128EEENS7_ILi96EEENS7_ILi64EEEEEELi256ENS_6half_tEfNS_4arch4Sm90ELb0ELb0ELb0ELb0ELb1ELb0ELb1ELb1ELb0ELb1ELb1ELb0EEENS1_21CollectiveEpilogueFwdINS6_IJSA_NS7_ILi256EEESB_EEES9_SE_SG_Li256ELb0ELb1ELb1ELb0EEENS1_19SingleTileSchedulerILb0ELb1ELb1ELi128EEEEEEEEEvNT_6ParamsE,(.L_x_6557 - _ZN7cutlass13device_kernelIN5flash11enable_sm90INS1_16FlashAttnFwdSm90INS1_25CollectiveMainloopFwdSm90ILi2EN4cute5tupleIJNS5_1CILi1EEES8_S8_EEENS6_IJNS7_ILi128EEENS7_ILi96EEENS7_ILi64EEEEEELi256ENS_6half_tEfNS_4arch4Sm90ELb0ELb0ELb0ELb0ELb1ELb0ELb1ELb1ELb0ELb1ELb1ELb0EEENS1_21CollectiveEpilogueFwdINS6_IJSA_NS7_ILi256EEESB_EEES9_SE_SG_Li256ELb0ELb1ELb1ELb0EEENS1_19SingleTileSchedulerILb0ELb1ELb1ELi128EEEEEEEEEvNT_6ParamsE)
        .other          _ZN7cutlass13device_kernelIN5flash11enable_sm90INS1_16FlashAttnFwdSm90INS1_25CollectiveMainloopFwdSm90ILi2EN4cute5tupleIJNS5_1CILi1EEES8_S8_EEENS6_IJNS7_ILi128EEENS7_ILi96EEENS7_ILi64EEEEEELi256ENS_6half_tEfNS_4arch4Sm90ELb0ELb0ELb0ELb0ELb1ELb0ELb1ELb1ELb0ELb1ELb1ELb0EEENS1_21CollectiveEpilogueFwdINS6_IJSA_NS7_ILi256EEESB_EEES9_SE_SG_Li256ELb0ELb1ELb1ELb0EEENS1_19SingleTileSchedulerILb0ELb1ELb1ELi128EEEEEEEEEvNT_6ParamsE,@"STO_CUDA_ENTRY STV_DEFAULT"
_ZN7cutlass13device_kernelIN5flash11enable_sm90INS1_16FlashAttnFwdSm90INS1_25CollectiveMainloopFwdSm90ILi2EN4cute5tupleIJNS5_1CILi1EEES8_S8_EEENS6_IJNS7_ILi128EEENS7_ILi96EEENS7_ILi64EEEEEELi256ENS_6half_tEfNS_4arch4Sm90ELb0ELb0ELb0ELb0ELb1ELb0ELb1ELb1ELb0ELb1ELb1ELb0EEENS1_21CollectiveEpilogueFwdINS6_IJSA_NS7_ILi256EEESB_EEES9_SE_SG_Li256ELb0ELb1ELb1ELb0EEENS1_19SingleTileSchedulerILb0ELb1ELb1ELi128EEEEEEEEEvNT_6ParamsE:
[----:B------:R-:W0:Y:S02]  /*0000*/  LDC R1, c[0x0][0x28] ;  /* 0x00000a00ff017b82 */ /* 0x000e240000000800 */
[----:B0-----:R-:W-:Y:S01]  /*0010*/  VIADD R1, R1, 0xfffffff8 ;  /* 0xfffffff801017836 */ /* 0x001fe20000000000 */
[----:B------:R-:W0:Y:S01]  /*0020*/  S2R R28, SR_TID.X ;  /* 0x00000000001c7919 */ /* 0x000e220000002100 */
[----:B------:R-:W-:Y:S01]  /*0030*/  ELECT P0, URZ, PT ;  /* 0x00000000003f782f */ /* 0x000fe20003800000 */
[----:B------:R-:W-:Y:S01]  /*0040*/  UMOV UR4, 0x80 ;  /* 0x0000008000047882 */ /* 0x000fe20000000000 */
[----:B------:R-:W-:Y:S01]  /*0050*/  UMOV UR7, 0x100 ;  /* 0x0000010000077882 */ /* 0x000fe20000000000 */
[--C-:B0-----:R-:W-:Y:S02]  /*0060*/  SHF.R.U32.HI R0, RZ, 0x5, R28.reuse ;  /* 0x00000005ff007819 */ /* 0x101fe4000001161c */
[----:B------:R-:W-:-:S03]  /*0070*/  SHF.R.U32.HI R3, RZ, 0x7, R28 ;  /* 0x00000007ff037819 */ /* 0x000fc6000001161c */
[----:B------:R-:W0:Y:S04]  /*0080*/  SHFL.IDX PT, R2, R0, RZ, 0x1f ;  /* 0x00001fff00027589 */ /* 0x000e2800000e0000 */
[----:B------:R-:W1:Y:S01]  /*0090*/  SHFL.IDX PT, R3, R3, RZ, 0x1f ;  /* 0x00001fff03037589 */ /* 0x000e6200000e0000 */
[C---:B0-----:R-:W-:Y:S02]  /*00a0*/  ISETP.NE.OR P0, PT, R2.reuse, RZ, !P0 ;  /* 0x000000ff0200720c */ /* 0x041fe40004705670 */
[----:B------:R-:W-:-:S11]  /*00b0*/  ISETP.NE.AND P1, PT, R2, RZ, PT ;  /* 0x000000ff0200720c */ /* 0x000fd60003f25270 */
[----:B------:R-:W-:Y:S01]  /*00c0*/  VOTEU.ALL UP0, P0 ;  /* 0x00000000003f7886 */ /* 0x000fe20000000000 */
[----:B------:R-:W-:Y:S01]  /*00d0*/  VOTEU.ALL UP1, P0 ;  /* 0x00000000003f7886 */ /* 0x000fe20000020000 */
[----:B------:R-:W-:-:S03]  /*00e0*/  VOTEU.ALL UP2, P0 ;  /* 0x00000000003f7886 */ /* 0x000fc60000040000 */
[----:B------:R-:W0:Y:S01]  /*00f0*/  @!UP0 S2UR UR8, SR_CgaCtaId ;  /* 0x00000000000889c3 */ /* 0x000e220000008800 */
[----:B------:R-:W-:Y:S01]  /*0100*/  @!UP0 UMOV UR6, 0x400 ;  /* 0x0000040000068882 */ /* 0x000fe20000000000 */
[----:B------:R-:W-:-:S04]  /*0110*/  @!UP0 UIADD3 UR4, -UR4, 0x100000, URZ ;  /* 0x0010000004048890 */ /* 0x000fc8000fffe13f */
[----:B------:R-:W-:Y:S02]  /*0120*/  @!UP0 USHF.L.U32 UR5, UR4, 0xb, URZ ;  /* 0x0000000b04058899 */ /* 0x000fe4000800063f */
[----:B------:R-:W-:Y:S02]  /*0130*/  @!UP0 USHF.L.U32 UR4, UR4, 0x1, URZ ;  /* 0x0000000104048899 */ /* 0x000fe4000800063f */
[----:B0-----:R-:W-:Y:S02]  /*0140*/  @!UP0 ULEA UR8, UR8, UR6, 0x18 ;  /* 0x0000000608088291 */ /* 0x001fe4000f8ec03f */
[----:B------:R-:W-:-:S04]  /*0150*/  @!UP0 UIADD3 UR6, -UR7, 0x100000, URZ ;  /* 0x0010000007068890 */ /* 0x000fc8000fffe13f */
[----:B------:R-:W-:Y:S02]  /*0160*/  @!UP0 USHF.L.U32 UR7, UR6, 0xb, URZ ;  /* 0x0000000b06078899 */ /* 0x000fe4000800063f */
[----:B------:R-:W-:Y:S01]  /*0170*/  @!UP0 USHF.L.U32 UR6, UR6, 0x1, URZ ;  /* 0x0000000106068899 */ /* 0x000fe2000800063f */
[----:B------:R-:W-:-:S05]  /*0180*/  VOTEU.ALL UP0, P0 ;  /* 0x00000000003f7886 */ /* 0x000fca0000000000 */
[----:B------:R0:W2:Y:S01]  /*0190*/  @!UP0 SYNCS.EXCH.64 URZ, [UR8+0x32400], UR4 ;  /* 0x03240004083f85b2 */ /* 0x0000a20008000100 */
[----:B------:R0:W3:Y:S05]  /*01a0*/  @!UP1 SYNCS.EXCH.64 URZ, [UR8+0x32410], UR4 ;  /* 0x03241004083f95b2 */ /* 0x0000ea0008000100 */
[----:B------:R0:W4:Y:S02]  /*01b0*/  @!UP2 SYNCS.EXCH.64 URZ, [UR8+0x32420], UR6 ;  /* 0x03242006083fa5b2 */ /* 0x0001240008000100 */
[----:B01----:R-:W-:Y:S05]  /*01c0*/  @P1 BRA `(.L_x_176) ;  /* 0x0000000000481947 */ /* 0x003fea0003800000 */
        /* <DEDUP_REMOVED lines=14> */
[----:B------:R0:W0:Y:S01]  /*02b0*/  SYNCS.EXCH.64 URZ, [UR8+0x32440], UR6 ;  /* 0x03244006083f75b2 */ /* 0x0000220008000100 */
[----:B------:R0:W0:Y:S01]  /*02c0*/  SYNCS.EXCH.64 URZ, [UR8+0x32438], UR4 ;  /* 0x03243804083f75b2 */ /* 0x0000220008000100 */
[----:B------:R0:W0:Y:S01]  /*02d0*/  SYNCS.EXCH.64 URZ, [UR8+0x32448], UR6 ;  /* 0x03244806083f75b2 */ /* 0x0000220008000100 */
[----:B------:R-:W-:Y:S01]  /*02e0*/  NOP ;  /* 0x0000000000007918 */ /* 0x000fe20000000000 */
.L_x_176:
        /* <DEDUP_REMOVED lines=22> */
.L_x_177:
        /* <DEDUP_REMOVED lines=18> */
.L_x_178:
        /* <DEDUP_REMOVED lines=22> */
.L_x_179:
        /* <DEDUP_REMOVED lines=23> */
.L_x_180:
[----:B------:R-:W-:Y:S01]  /*0840*/  UISETP.NE.AND UP0, UPT, UR9, URZ, UPT ;  /* 0x0000003f0900728c */ /* 0x000fe2000bf05270 */
[----:B------:R-:W-:Y:S01]  /*0850*/  NOP ;  /* 0x0000000000007918 */ /* 0x000fe20000000000 */
[----:B0-----:R-:W-:Y:S01]  /*0860*/  UMOV UR4, 0x1 ;  /* 0x0000000100047882 */ /* 0x001fe20000000000 */
[----:B------:R-:W-:Y:S01]  /*0870*/  ULDC.64 UR36, c[0x0][0x208] ;  /* 0x0000820000247ab9 */ /* 0x000fe20000000a00 */
[----:B------:R-:W-:Y:S01]  /*0880*/  USEL UR4, UR4, 0x2, !UP0 ;  /* 0x0000000204047887 */ /* 0x000fe2000c000000 */
[----:B------:R-:W-:Y:S01]  /*0890*/  BSSY B6, `(.L_x_181) ;  /* 0x0000ca0000067945 */ /* 0x000fe20003800000 */
[----:B-1234-:R-:W-:Y:S01]  /*08a0*/  BAR.SYNC.DEFER_BLOCKING 0x0 ;  /* 0x0000000000007b1d */ /* 0x01efe20000010000 */
[----:B------:R-:W-:-:S03]  /*08b0*/  PLOP3.LUT P0, PT, PT, PT, UP0, 0x80, 0x0 ;  /* 0x000000000000781c */ /* 0x000fc60003f0f008 */
[----:B------:R-:W-:-:S05]  /*08c0*/  IMAD.U32 R2, RZ, RZ, UR4 ;  /* 0x00000004ff027e24 */ /* 0x000fca000f8e00ff */
[----:B------:R0:W-:Y:S05]  /*08d0*/  STL [R1], R2 ;  /* 0x0000000201007387 */ /* 0x0001ea0000100800 */
[----:B------:R-:W-:Y:S05]  /*08e0*/  @!P0 BRA `(.L_x_182) ;  /* 0x0000008400388947 */ /* 0x000fea0003800000 */
.L_x_183:
[----:B------:R-:W-:-:S08]  /*08f0*/  NOP ;  /* 0x0000000000007918 */ /* 0x000fd00000000000 */
[----:B------:R-:W1:Y:S02]  /*0900*/  USETMAXREG.TRY_ALLOC.CTAPOOL UP0, 0xe8 ;  /* 0x000000e8000079c8 */ /* 0x000e640008000600 */
[----:B-1----:R-:W-:-:S13]  /*0910*/  PLOP3.LUT P0, PT, PT, PT, UP0, 0x80, 0x0 ;  /* 0x000000000000781c */ /* 0x002fda0003f0f008 */
[----:B------:R-:W-:Y:S05]  /*0920*/  @!P0 BRA `(.L_x_183) ;  /* 0xfffffffc00f08947 */ /* 0x000fea000383ffff */
[----:B------:R-:W1:Y:S01]  /*0930*/  S2UR UR6, SR_CTAID.Y ;  /* 0x00000000000679c3 */ /* 0x000e620000002600 */
[----:B------:R-:W-:Y:S01]  /*0940*/  ULDC UR7, c[0x0][0xd50] ;  /* 0x0003540000077ab9 */ /* 0x000fe20000000800 */
[----:B------:R-:W-:Y:S01]  /*0950*/  SHF.R.U32.HI R17, RZ, 0x7, R28 ;  /* 0x00000007ff117819 */ /* 0x000fe2000001161c */
[----:B------:R-:W-:-:S05]  /*0960*/  UISETP.NE.AND UP0, UPT, UR7, 0x1, UPT ;  /* 0x000000010700788c */ /* 0x000fca000bf05270 */
[----:B------:R-:W-:Y:S08]  /*0970*/  BAR.ARV 0x8, 0x180 ;  /* 0x0206000000007b1d */ /* 0x000ff00000002000 */
[----:B------:R-:W2:Y:S01]  /*0980*/  S2UR UR8, SR_CTAID.Z ;  /* 0x00000000000879c3 */ /* 0x000ea20000002700 */
[----:B------:R-:W-:Y:S01]  /*0990*/  ISETP.NE.AND P0, PT, R17, 0x1, PT ;  /* 0x000000011100780c */ /* 0x000fe20003f05270 */
[----:B------:R-:W-:Y:S01]  /*09a0*/  @UP0 ULDC UR4, c[0x0][0xd54] ;  /* 0x0003550000040ab9 */ /* 0x000fe20000000800 */
[----:B------:R-:W-:Y:S01]  /*09b0*/  @UP0 ULDC UR9, c[0x0][0xd58] ;  /* 0x0003560000090ab9 */ /* 0x000fe20000000800 */
[----:B-1----:R-:W-:-:S10]  /*09c0*/  UIMAD.WIDE.U32 UR4, UR6, UR4, URZ ;  /* 0x00000004060472a5 */ /* 0x002fd4000f8e003f */
[----:B------:R-:W-:Y:S06]  /*09d0*/  @!P0 BAR.ARV 0x9, 0x100 ;  /* 0x0244000000008b1d */ /* 0x000fec0000002000 */
[----:B------:R-:W-:Y:S01]  /*09e0*/  UMOV UR10, UR6 ;  /* 0x00000006000a7c82 */ /* 0x000fe20008000000 */
[----:B------:R-:W-:Y:S01]  /*09f0*/  @UP0 USHF.R.U32.HI UR10, URZ, UR9, UR5 ;  /* 0x000000093f0a0299 */ /* 0x000fe20008011605 */
[----:B--2---:R-:W-:-:S03]  /*0a00*/  ISETP.LE.AND P0, PT, RZ, UR8, PT ;  /* 0x00000008ff007c0c */ /* 0x004fc6000bf03270 */
[----:B------:R-:W-:Y:S02]  /*0a10*/  UIADD3 UR4, -UR10, URZ, URZ ;  /* 0x0000003f0a047290 */ /* 0x000fe4000fffe13f */
[----:B------:R-:W-:Y:S02]  /*0a20*/  IMAD.U32 R0, RZ, RZ, UR10 ;  /* 0x0000000aff007e24 */ /* 0x000fe4000f8e00ff */
[----:B------:R-:W-:-:S03]  /*0a30*/  UIMAD UR7, UR7, UR4, UR6 ;  /* 0x00000004070772a4 */ /* 0x000fc6000f8e0206 */
[----:B------:R1:W-:Y:S03]  /*0a40*/  STL [R1+0x4], R0 ;  /* 0x0000040001007387 */ /* 0x0003e60000100800 */
[----:B------:R-:W-:Y:S06]  /*0a50*/  @!P0 BRA `(.L_x_184) ;  /* 0x000000c8000c8947 */ /* 0x000fec0003800000 */
        /* <DEDUP_REMOVED lines=22> */
[-C--:B-1----:R-:W-:Y:S02]  /*0bc0*/  IABS R0, R3.reuse ;  /* 0x0000000300007213 */ /* 0x082fe40000000000 */
[----:B------:R-:W-:Y:S01]  /*0bd0*/  IMAD.U32 R4, RZ, RZ, UR8 ;  /* 0x00000008ff047e24 */ /* 0x000fe2000f8e00ff */
[----:B------:R-:W-:Y:S01]  /*0be0*/  IABS R5, R3 ;  /* 0x0000000300057213 */ /* 0x000fe20000000000 */
[----:B------:R-:W-:Y:S01]  /*0bf0*/  ULOP3.LUT UR8, UR8, UR7, URZ, 0x3c, !UPT ;  /* 0x0000000708087292 */ /* 0x000fe2000f8e3c3f */
[----:B------:R-:W-:Y:S02]  /*0c00*/  R2UR UR12, R0 ;  /* 0x00000000000c72ca */ /* 0x000fe400000e0000 */
[----:B------:R-:W-:-:S04]  /*0c10*/  IABS R4, R4 ;  /* 0x0000000400047213 */ /* 0x000fc80000000000 */
[----:B------:R-:W-:-:S04]  /*0c20*/  MOV R3, R4 ;  /* 0x0000000400037202 */ /* 0x000fc80000000f00 */
[----:B------:R-:W-:-:S03]  /*0c30*/  R2UR UR11, R3 ;  /* 0x00000000030b72ca */ /* 0x000fc600000e0000 */
[----:B------:R-:W1:Y:S08]  /*0c40*/  I2F.RP R0, UR12 ;  /* 0x0000000c00007d06 */ /* 0x000e700008209400 */
[----:B-1----:R-:W0:Y:S02]  /*0c50*/  MUFU.RCP R0, R0 ;  /* 0x0000000000007308 */ /* 0x002e240000001000 */
[----:B0-----:R-:W-:-:S02]  /*0c60*/  VIADD R2, R0, 0xffffffe ;  /* 0x0ffffffe00027836 */ /* 0x001fc40000000000 */
[----:B------:R-:W-:-:S04]  /*0c70*/  IMAD.MOV R0, RZ, RZ, -R5 ;  /* 0x000000ffff007224 */ /* 0x000fc800078e0a05 */
        /* <DEDUP_REMOVED lines=18> */
.L_x_185:
[----:B------:R-:W-:Y:S01]  /*0da0*/  UIMAD UR5, UR9, UR4, URZ ;  /* 0x00000004090572a4 */ /* 0x000fe2000f8e023f */
[----:B-1----:R-:W-:Y:S01]  /*0db0*/  IMAD.U32 R0, RZ, RZ, UR6 ;  /* 0x00000006ff007e24 */ /* 0x002fe2000f8e00ff */
[----:B------:R-:W-:Y:S01]  /*0dc0*/  PLOP3.LUT P0, PT, PT, PT, PT, 0x80, 0x0 ;  /* 0x000000000000781c */ /* 0x000fe20003f0f070 */
[----:B------:R-:W-:Y:S01]  /*0dd0*/  IMAD.U32 R3, RZ, RZ, UR4 ;  /* 0x00000004ff037e24 */ /* 0x000fe2000f8e00ff */
[----:B------:R-:W-:Y:S01]  /*0de0*/  MOV R4, RZ ;  /* 0x000000ff00047202 */ /* 0x000fe20000000f00 */
[----:B------:R-:W-:Y:S01]  /*0df0*/  VIADD R22, R28, 0xffffff80 ;  /* 0xffffff801c167836 */ /* 0x000fe20000000000 */
[----:B------:R-:W-:Y:S01]  /*0e00*/  CS2R R150, SRZ ;  /* 0x0000000000967805 */ /* 0x000fe2000001ff00 */
[----:B------:R-:W-:Y:S01]  /*0e10*/  IMAD.U32 R19, RZ, RZ, UR5 ;  /* 0x00000005ff137e24 */ /* 0x000fe2000f8e00ff */
        /* <DEDUP_REMOVED lines=67> */
[----:B------:R-:W-:Y:S01]  /*1250*/  CS2R R24, SRZ ;  /* 0x0000000000187805 */ /* 0x000fe2000001ff00 */
[----:B------:R-:W-:Y:S06]  /*1260*/  @!P1 BRA `(.L_x_186) ;  /* 0x0000005400889947 */ /* 0x000fec0003800000 */
[----:B------:R-:W-:Y:S01]  /*1270*/  SHF.R.S32.HI R3, RZ, 0x1f, R22 ;  /* 0x0000001fff037819 */ /* 0x000fe20000011416 */
[----:B------:R-:W1:Y:S01]  /*1280*/  S2UR UR6, SR_CgaCtaId ;  /* 0x00000000000679c3 */ /* 0x000e620000008800 */
[----:B------:R-:W-:Y:S02]  /*1290*/  UMOV UR5, 0x400 ;  /* 0x0000040000057882 */ /* 0x000fe40000000000 */
[----:B------:R-:W-:-:S04]  /*12a0*/  LEA.HI R23, R3, R22, RZ, 0x7 ;  /* 0x0000001603177211 */ /* 0x000fc800078f38ff */
[----:B------:R-:W-:-:S06]  /*12b0*/  SHF.R.S32.HI R0, RZ, 0x7, R23 ;  /* 0x00000007ff007819 */ /* 0x000fcc0000011417 */
[----:B------:R-:W2:Y:S01]  /*12c0*/  SHFL.IDX PT, R0, R0, RZ, 0x1f ;  /* 0x00001fff00007589 */ /* 0x000ea200000e0000 */
[----:B-1----:R-:W-:-:S04]  /*12d0*/  ULEA UR7, UR6, UR5, 0x18 ;  /* 0x0000000506077291 */ /* 0x002fc8000f8ec03f */
[----:B------:R-:W-:Y:S02]  /*12e0*/  UIADD3 UR6, UR7, 0x18400, URZ ;  /* 0x0001840007067890 */ /* 0x000fe4000fffe03f */
[----:B------:R-:W-:Y:S02]  /*12f0*/  IMAD.U32 R16, RZ, RZ, UR7 ;  /* 0x00000007ff107e24 */ /* 0x000fe4000f8e00ff */
[----:B------:R-:W-:Y:S01]  /*1300*/  ULOP3.LUT UP0, URZ, UR6, 0x1bf, URZ, 0xc0, !UPT ;  /* 0x000001bf063f7892 */ /* 0x000fe2000f80c03f */
[----:B--2---:R-:W-:-:S05]  /*1310*/  R2UR UR4, R0 ;  /* 0x00000000000472ca */ /* 0x004fca00000e0000 */
[----:B------:R-:W-:-:S08]  /*1320*/  PLOP3.LUT P0, PT, PT, PT, UP0, 0x80, 0x0 ;  /* 0x000000000000781c */ /* 0x000fd00003f0f008 */
[----:B------:R-:W-:-:S04]  /*1330*/  ULEA.HI UR5, UR4, UR4, URZ, 0x1 ;  /* 0x0000000404057291 */ /* 0x000fc8000f8f083f */
[----:B------:R-:W-:-:S04]  /*1340*/  ULOP3.LUT UR5, UR5, 0xffffe, URZ, 0xc0, !UPT ;  /* 0x000ffffe05057892 */ /* 0x000fc8000f8ec03f */
[----:B------:R-:W-:Y:S01]  /*1350*/  UIADD3 UR40, UR4, -UR5, URZ ;  /* 0x8000000504287290 */ /* 0x000fe2000fffe03f */
[----:B------:R-:W-:Y:S11]  /*1360*/  @!P0 BRA `(.L_x_187) ;  /* 0x0000000000408947 */ /* 0x000ff60003800000 */
[----:B------:R-:W-:Y:S01]  /*1370*/  MOV R0, 0x0 ;  /* 0x0000000000007802 */ /* 0x000fe20000000f00 */
[----:B------:R-:W-:Y:S01]  /*1380*/  ULDC.64 UR4, c[0x4][0x98] ;  /* 0x0100260000047ab9 */ /* 0x000fe20000000a00 */
[----:B------:R-:W-:Y:S01]  /*1390*/  ULDC.64 UR6, c[0x4][0x38] ;  /* 0x01000e0000067ab9 */ /* 0x000fe20000000a00 */
[----:B------:R-:W-:Y:S01]  /*13a0*/  IMAD.U32 R4, RZ, RZ, UR4 ;  /* 0x00000004ff047e24 */ /* 0x000fe2000f8e00ff */
[----:B0-----:R0:W1:Y:S01]  /*13b0*/  LDC.64 R2, c[0x4][R0] ;  /* 0x0100000000027b82 */ /* 0x0010620000000a00 */
        /* <DEDUP_REMOVED lines=10> */
[----:B-1----:R-:W-:Y:S05]  /*1460*/  CALL.ABS.NOINC R2 ;  /* 0x0000000002007343 */ /* 0x002fea0003c00000 */
.L_x_187:
[----:B------:R-:W-:Y:S01]  /*1470*/  R2UR UR4, R16 ;  /* 0x00000000100472ca */ /* 0x000fe200000e0000 */
[----:B------:R-:W-:Y:S01]  /*1480*/  VIADD R210, R17, 0x8 ;  /* 0x0000000811d27836 */ /* 0x000fe20000000000 */
[----:B------:R-:W-:-:S11]  /*1490*/  SHF.L.U32 R0, RZ, 0x1f, RZ ;  /* 0x0000001fff007819 */ /* 0x000fd600000006ff */
[----:B------:R-:W1:Y:S02]  /*14a0*/  SYNCS.PHASECHK.TRANS64.TRYWAIT P0, [UR4+0x32400], R0 ;  /* 0x03240000ff0075a7 */ /* 0x000e640008000144 */
[----:B-1----:R-:W-:Y:S05]  /*14b0*/  @!P0 BRA `(.L_x_188) ;  /* 0x000000bc007c8947 */ /* 0x002fea0003800000 */
.L_x_265:
[----:B------:R-:W-:Y:S05]  /*14c0*/  WARPSYNC.ALL ;  /* 0x0000000000007948 */ /* 0x000fea0003800000 */
[----:B0-----:R-:W2:Y:S01]  /*14d0*/  LDL R2, [R1] ;  /* 0x0000000001027983 */ /* 0x001ea20000100800 */
[----:B------:R0:W-:Y:S01]  /*14e0*/  BAR.SYNC.DEFER_BLOCKING R210, 0x100 ;  /* 0x000400d20000751d */ /* 0x0001e20000010000 */
[----:B--2---:R-:W-:-:S13]  /*14f0*/  R2UR UR4, R2 ;  /* 0x00000000020472ca */ /* 0x004fda00000e0000 */
[----:B------:R-:W-:-:S04]  /*1500*/  ULOP3.LUT UR4, UR4, 0x1, URZ, 0xfc, !UPT ;  /* 0x0000000104047892 */ /* 0x000fc8000f8efc3f */
[----:B------:R-:W-:-:S06]  /*1510*/  UISETP.NE.AND UP0, UPT, UR4, 0x3, UPT ;  /* 0x000000030400788c */ /* 0x000fcc000bf05270 */
[----:B------:R-:W-:-:S13]  /*1520*/  PLOP3.LUT P0, PT, PT, PT, UP0, 0x80, 0x0 ;  /* 0x000000000000781c */ /* 0x000fda0003f0f008 */
[----:B0-----:R-:W-:Y:S05]  /*1530*/  @!P0 BRA `(.L_x_189) ;  /* 0x0000000000048947 */ /* 0x001fea0003800000 */
[----:B------:R-:W-:Y:S01]  /*1540*/  BPT.TRAP 0x1 ;  /* 0x000000040000795c */ /* 0x000fe20000300000 */
.L_x_189:
[----:B------:R-:W-:-:S13]  /*1550*/  R2UR UR4, R16 ;  /* 0x00000000100472ca */ /* 0x000fda00000e0000 */
[----:B------:R0:W2:Y:S01]  /*1560*/  SYNCS.PHASECHK.TRANS64.TRYWAIT P1, [UR4+0x32430], R0 ;  /* 0x03243000ff0075a7 */ /* 0x0000a20008020144 */
[----:B------:R-:W-:Y:S05]  /*1570*/  @!P0 BRA `(.L_x_190) ;  /* 0x0000000000048947 */ /* 0x000fea0003800000 */
[----:B------:R-:W-:Y:S01]  /*1580*/  BPT.TRAP 0x1 ;  /* 0x000000040000795c */ /* 0x000fe20000300000 */
.L_x_190:
[----:B--2---:R-:W-:Y:S05]  /*1590*/  @P1 BRA `(.L_x_191) ;  /* 0x00000000000c1947 */ /* 0x004fea0003800000 */
[----:B------:R-:W-:-:S13]  /*15a0*/  R2UR UR4, R16 ;  /* 0x00000000100472ca */ /* 0x000fda00000e0000 */
[----:B------:R-:W2:Y:S02]  /*15b0*/  SYNCS.PHASECHK.TRANS64.TRYWAIT P1, [UR4+0x32430], R0 ;  /* 0x03243000ff0075a7 */ /* 0x000ea40008020144 */
[----:B--2---:R-:W-:Y:S05]  /*15c0*/  @!P1 BRA `(.L_x_192) ;  /* 0x000000bc00549947 */ /* 0x004fea0003800000 */
.L_x_191:
[----:B------:R-:W-:Y:S01]  /*15d0*/  R2UR UR9, R16 ;  /* 0x00000000100972ca */ /* 0x000fe200000e0000 */
[----:B------:R-:W-:Y:S01]  /*15e0*/  WARPGROUP.ARRIVE ;  /* 0x00000000000079c5 */ /* 0x000fe20000000000 */
[----:B------:R-:W-:Y:S01]  /*15f0*/  UMOV UR7, 0x40000040 ;  /* 0x4000004000077882 */ /* 0x000fe20000000000 */
[----:B------:R-:W-:Y:S01]  /*1600*/  UMOV UR13, 0x40000040 ;  /* 0x40000040000d7882 */ /* 0x000fe20000000000 */
[----:B------:R-:W-:Y:S02]  /*1610*/  IMAD.U32 R15, RZ, RZ, UR7 ;  /* 0x00000007ff0f7e24 */ /* 0x000fe4000f8e00ff */
[----:B------:R-:W-:-:S07]  /*1620*/  IMAD.U32 R13, RZ, RZ, UR13 ;  /* 0x0000000dff0d7e24 */ /* 0x000fce000f8e00ff */
[----:B------:R-:W-:Y:S02]  /*1630*/  ULEA UR40, UR40, UR9, 0xd ;  /* 0x0000000928287291 */ /* 0x000fe4000f8e683f */
[----:B------:R-:W-:Y:S02]  /*1640*/  UIADD3 UR5, UR9, 0x1c400, URZ ;  /* 0x0001c40009057890 */ /* 0x000fe4000fffe03f */
[----:B------:R-:W-:Y:S02]  /*1650*/  UIADD3 UR4, UR40, 0x18400, URZ ;  /* 0x0001840028047890 */ /* 0x000fe4000fffe03f */
[----:B------:R-:W-:Y:S02]  /*1660*/  USHF.R.U32.HI UR5, URZ, 0x4, UR5 ;  /* 0x000000043f057899 */ /* 0x000fe40008011605 */
[----:B------:R-:W-:Y:S02]  /*1670*/  USHF.R.U32.HI UR4, URZ, 0x4, UR4 ;  /* 0x000000043f047899 */ /* 0x000fe40008011604 */
[----:B------:R-:W-:-:S02]  /*1680*/  ULOP3.LUT UR5, UR5, 0x3fff, URZ, 0xc0, !UPT ;  /* 0x00003fff05057892 */ /* 0x000fc4000f8ec03f */
[----:B------:R-:W-:Y:S02]  /*1690*/  ULOP3.LUT UR4, UR4, 0x3fff, URZ, 0xc0, !UPT ;  /* 0x00003fff04047892 */ /* 0x000fe4000f8ec03f */
[----:B------:R-:W-:Y:S02]  /*16a0*/  ULOP3.LUT UR10, UR5, 0x10000, URZ, 0xfc, !UPT ;  /* 0x00010000050a7892 */ /* 0x000fe4000f8efc3f */
[----:B------:R-:W-:Y:S01]  /*16b0*/  ULOP3.LUT UR8, UR4, 0x10000, URZ, 0xfc, !UPT ;  /* 0x0001000004087892 */ /* 0x000fe2000f8efc3f */
[----:B------:R-:W-:-:S03]  /*16c0*/  UMOV UR5, UR7 ;  /* 0x0000000700057c82 */ /* 0x000fc60008000000 */
[----:B------:R-:W-:-:S03]  /*16d0*/  MOV R17, UR10 ;  /* 0x0000000a00117c02 */ /* 0x000fc60008000f00 */
[----:B------:R-:W-:Y:S02]  /*16e0*/  UMOV UR6, UR8 ;  /* 0x0000000800067c82 */ /* 0x000fe40008000000 */
[----:B------:R-:W-:Y:S01]  /*16f0*/  IMAD.U32 R14, RZ, RZ, UR6 ;  /* 0x00000006ff0e7e24 */ /* 0x000fe2000f8e00ff */
[----:B------:R-:W-:Y:S01]  /*1700*/  UMOV UR4, UR6 ;  /* 0x0000000600047c82 */ /* 0x000fe20008000000 */
[----:B------:R-:W-:Y:S02]  /*1710*/  UMOV UR6, UR10 ;  /* 0x0000000a00067c82 */ /* 0x000fe40008000000 */
[----:B------:R-:W-:Y:S01]  /*1720*/  HGMMA.64x96x16.F32 R24, gdesc[UR4], RZ, !UPT, gsb0 ;  /* 0x01600000041879f0 */ /* 0x000fe2000c0008ff */
[----:B------:R-:W-:Y:S02]  /*1730*/  UIADD3 UR4, UR8, 0x2, URZ ;  /* 0x0000000208047890 */ /* 0x000fe4000fffe03f */
[----:B------:R-:W-:Y:S01]  /*1740*/  UIADD3 UR6, UR10, 0x2, URZ ;  /* 0x000000020a067890 */ /* 0x000fe2000fffe03f */
[----:B------:R-:W-:Y:S01]  /*1750*/  UMOV UR5, UR13 ;  /* 0x0000000d00057c82 */ /* 0x000fe20008000000 */
[----:B------:R-:W-:Y:S01]  /*1760*/  UMOV UR7, 0x40000040 ;  /* 0x4000004000077882 */ /* 0x000fe20000000000 */
[----:B------:R-:W-:-:S02]  /*1770*/  UMOV UR13, 0x40000040 ;  /* 0x40000040000d7882 */ /* 0x000fc40000000000 */
[----:B------:R-:W-:Y:S01]  /*1780*/  UMOV UR12, UR4 ;  /* 0x00000004000c7c82 */ /* 0x000fe20008000000 */
[----:B------:R-:W-:Y:S01]  /*1790*/  IMAD.U32 R11, RZ, RZ, UR13 ;  /* 0x0000000dff0b7e24 */ /* 0x000fe2000f8e00ff */
[----:B------:R-:W-:Y:S01]  /*17a0*/  UMOV UR4, UR12 ;  /* 0x0000000c00047c82 */ /* 0x000fe20008000000 */
[----:B------:R-:W-:Y:S01]  /*17b0*/  IMAD.U32 R12, RZ, RZ, UR12 ;  /* 0x0000000cff0c7e24 */ /* 0x000fe2000f8e00ff */
[----:B------:R-:W-:Y:S02]  /*17c0*/  WARPGROUP.DEPBAR.LE gsb0, 0x0 ;  /* 0x00008000000079c5 */ /* 0x000fe40000010000 */
[----:B------:R-:W-:-:S06]  /*17d0*/  WARPGROUP.ARRIVE ;  /* 0x00000000000079c5 */ /* 0x000fcc0000000000 */
[----:B------:R-:W-:Y:S01]  /*17e0*/  HGMMA.64x96x16.F32 R24, gdesc[UR4], R24, gsb0 ;  /* 0x01600000041879f0 */ /* 0x000fe20008000818 */
[----:B------:R-:W-:Y:S02]  /*17f0*/  UIADD3 UR4, UR8, 0x4, URZ ;  /* 0x0000000408047890 */ /* 0x000fe4000fffe03f */
[----:B------:R-:W-:Y:S01]  /*1800*/  UIADD3 UR6, UR10, 0x4, URZ ;  /* 0x000000040a067890 */ /* 0x000fe2000fffe03f */
[----:B------:R-:W-:Y:S01]  /*1810*/  UMOV UR5, UR13 ;  /* 0x0000000d00057c82 */ /* 0x000fe20008000000 */
[----:B------:R-:W-:-:S03]  /*1820*/  UMOV UR7, 0x40000040 ;  /* 0x4000004000077882 */ /* 0x000fc60000000000 */
[----:B------:R-:W-:Y:S02]  /*1830*/  UMOV UR12, UR4 ;  /* 0x00000004000c7c82 */ /* 0x000fe40008000000 */
[----:B------:R-:W-:Y:S01]  /*1840*/  UMOV UR4, UR12 ;  /* 0x0000000c00047c82 */ /* 0x000fe20008000000 */
[----:B------:R-:W-:Y:S01]  /*1850*/  IMAD.U32 R10, RZ, RZ, UR12 ;  /* 0x0000000cff0a7e24 */ /* 0x000fe2000f8e00ff */
[----:B------:R-:W-:Y:S02]  /*1860*/  WARPGROUP.DEPBAR.LE gsb0, 0x0 ;  /* 0x00008000000079c5 */ /* 0x000fe40000010000 */
[----:B------:R-:W-:-:S06]  /*1870*/  WARPGROUP.ARRIVE ;  /* 0x00000000000079c5 */ /* 0x000fcc0000000000 */
[----:B------:R-:W-:Y:S01]  /*1880*/  HGMMA.64x96x16.F32 R24, gdesc[UR4], R24, gsb0 ;  /* 0x01600000041879f0 */ /* 0x000fe20008000818 */
[----:B------:R-:W-:Y:S02]  /*1890*/  UIADD3 UR4, UR8, 0x6, URZ ;  /* 0x0000000608047890 */ /* 0x000fe4000fffe03f */
[----:B------:R-:W-:Y:S01]  /*18a0*/  UIADD3 UR6, UR10, 0x6, URZ ;  /* 0x000000060a067890 */ /* 0x000fe2000fffe03f */
[----:B------:R-:W-:Y:S01]  /*18b0*/  UMOV UR5, 0x40000040 ;  /* 0x4000004000057882 */ /* 0x000fe20000000000 */
[----:B------:R-:W-:Y:S02]  /*18c0*/  UMOV UR7, 0x40000040 ;  /* 0x4000004000077882 */ /* 0x000fe40000000000 */
[----:B------:R-:W-:Y:S02]  /*18d0*/  IMAD.U32 R8, RZ, RZ, UR4 ;  /* 0x00000004ff087e24 */ /* 0x000fe4000f8e00ff */
[----:B------:R-:W-:Y:S01]  /*18e0*/  IMAD.U32 R9, RZ, RZ, UR5 ;  /* 0x00000005ff097e24 */ /* 0x000fe2000f8e00ff */
[----:B------:R-:W-:-:S02]  /*18f0*/  WARPGROUP.DEPBAR.LE gsb0, 0x0 ;  /* 0x00008000000079c5 */ /* 0x000fc40000010000 */
[----:B------:R-:W-:-:S06]  /*1900*/  WARPGROUP.ARRIVE ;  /* 0x00000000000079c5 */ /* 0x000fcc0000000000 */
[----:B------:R-:W-:Y:S03]  /*1910*/  HGMMA.64x96x16.F32 R24, gdesc[UR4], R24, gsb0 ;  /* 0x01600000041879f0 */ /* 0x000fe60008000818 */
[----:B------:R-:W-:Y:S02]  /*1920*/  WARPGROUP.DEPBAR.LE gsb0, 0x0 ;  /* 0x00008000000079c5 */ /* 0x000fe40000010000 */
[----:B------:R-:W2:Y:S02]  /*1930*/  SYNCS.PHASECHK.TRANS64.TRYWAIT P1, [UR9+0x32410], R0 ;  /* 0x03241000ff0075a7 */ /* 0x000ea40008020149 */
[----:B--2---:R-:W-:Y:S05]  /*1940*/  @!P1 BRA `(.L_x_193) ;  /* 0x000000b800909947 */ /* 0x004fea0003800000 */
.L_x_266:
[----:B------:R-:W-:Y:S05]  /*1950*/  @!P0 BRA `(.L_x_194) ;  /* 0x0000000000048947 */ /* 0x000fea0003800000 */
[----:B------:R-:W-:Y:S01]  /*1960*/  BPT.TRAP 0x1 ;  /* 0x000000040000795c */ /* 0x000fe20000300000 */
.L_x_194:
[----:B------:R-:W-:-:S13]  /*1970*/  R2UR UR4, R16 ;  /* 0x00000000100472ca */ /* 0x000fda00000e0000 */
[----:B------:R2:W3:Y:S01]  /*1980*/  SYNCS.PHASECHK.TRANS64.TRYWAIT P1, [UR4+0x32450], R0 ;  /* 0x03245000ff0075a7 */ /* 0x0004e20008020144 */
[----:B------:R-:W-:Y:S05]  /*1990*/  @!P0 BRA `(.L_x_195) ;  /* 0x0000000000048947 */ /* 0x000fea0003800000 */
[----:B------:R-:W-:Y:S01]  /*19a0*/  BPT.TRAP 0x1 ;  /* 0x000000040000795c */ /* 0x000fe20000300000 */
.L_x_195:
[----:B---3--:R-:W-:Y:S05]  /*19b0*/  @P1 BRA `(.L_x_196) ;  /* 0x00000000000c1947 */ /* 0x008fea0003800000 */
[----:B------:R-:W-:-:S13]  /*19c0*/  R2UR UR4, R16 ;  /* 0x00000000100472ca */ /* 0x000fda00000e0000 */
[----:B------:R-:W3:Y:S02]  /*19d0*/  SYNCS.PHASECHK.TRANS64.TRYWAIT P1, [UR4+0x32450], R0 ;  /* 0x03245000ff0075a7 */ /* 0x000ee40008020144 */
[----:B---3--:R-:W-:Y:S05]  /*19e0*/  @!P1 BRA `(.L_x_197) ;  /* 0x000000b800849947 */ /* 0x008fea0003800000 */
.L_x_196:
[----:B------:R-:W-:Y:S01]  /*19f0*/  R2UR UR4, R16 ;  /* 0x00000000100472ca */ /* 0x000fe200000e0000 */
[----:B------:R-:W-:Y:S01]  /*1a00*/  UIADD3 UR40, UR40, 0x22400, URZ ;  /* 0x0002240028287890 */ /* 0x000fe2000fffe03f */
[----:B------:R-:W-:Y:S01]  /*1a10*/  WARPGROUP.ARRIVE ;  /* 0x00000000000079c5 */ /* 0x000fe20000000000 */
[----:B------:R-:W-:Y:S01]  /*1a20*/  UMOV UR9, 0x40000040 ;  /* 0x4000004000097882 */ /* 0x000fe20000000000 */
[----:B------:R-:W-:Y:S01]  /*1a30*/  UMOV UR11, 0x40000040 ;  /* 0x40000040000b7882 */ /* 0x000fe20000000000 */
[----:B------:R-:W-:Y:S01]  /*1a40*/  USHF.R.U32.HI UR40, URZ, 0x4, UR40 ;  /* 0x000000043f287899 */ /* 0x000fe20008011628 */
[----:B------:R-:W-:Y:S01]  /*1a50*/  IMAD.U32 R7, RZ, RZ, UR9 ;  /* 0x00000009ff077e24 */ /* 0x000fe2000f8e00ff */
[----:B------:R-:W-:Y:S01]  /*1a60*/  UMOV UR13, 0x40000040 ;  /* 0x40000040000d7882 */ /* 0x000fe20000000000 */
[----:B------:R-:W-:Y:S01]  /*1a70*/  UMOV UR5, 0x40000040 ;  /* 0x4000004000057882 */ /* 0x000fe20000000000 */
[----:B------:R-:W-:Y:S01]  /*1a80*/  ULOP3.LUT UR6, UR40, 0x3fff, URZ, 0xc0, !UPT ;  /* 0x00003fff28067892 */ /* 0x000fe2000f8ec03f */
[----:B------:R-:W-:Y:S01]  /*1a90*/  IMAD.U32 R5, RZ, RZ, UR13 ;  /* 0x0000000dff057e24 */ /* 0x000fe2000f8e00ff */
[----:B------:R-:W-:Y:S01]  /*1aa0*/  UMOV UR15, 0x40000040 ;  /* 0x40000040000f7882 */ /* 0x000fe20000000000 */
[----:B------:R-:W-:Y:S01]  /*1ab0*/  UMOV UR17, 0x40000040 ;  /* 0x4000004000117882 */ /* 0x000fe20000000000 */
[----:B------:R-:W-:Y:S01]  /*1ac0*/  UIADD3 UR4, UR4, 0x400, URZ ;  /* 0x0000040004047890 */ /* 0x000fe2000fffe03f */
[----:B------:R-:W3:Y:S01]  /*1ad0*/  S2R R20, SR_TID.X ;  /* 0x0000000000147919 */ /* 0x000ee20000002100 */
[----:B------:R-:W-:-:S02]  /*1ae0*/  ULOP3.LUT UR6, UR6, 0x10000, URZ, 0xfc, !UPT ;  /* 0x0001000006067892 */ /* 0x000fc4000f8efc3f */
[----:B------:R-:W-:Y:S02]  /*1af0*/  USHF.R.U32.HI UR4, URZ, 0x4, UR4 ;  /* 0x000000043f047899 */ /* 0x000fe40008011604 */
[----:B------:R-:W-:Y:S02]  /*1b00*/  UIADD3 UR16, UR6, 0x404, URZ ;  /* 0x0000040406107890 */ /* 0x000fe4000fffe03f */
[----:B------:R-:W-:Y:S01]  /*1b10*/  ULOP3.LUT UR7, UR4, 0x3fff, URZ, 0xc0, !UPT ;  /* 0x00003fff04077892 */ /* 0x000fe2000f8ec03f */
[----:B------:R-:W-:Y:S01]  /*1b20*/  UMOV UR8, UR6 ;  /* 0x0000000600087c82 */ /* 0x000fe20008000000 */
[----:B------:R-:W-:Y:S01]  /*1b30*/  UIADD3 UR4, UR6, 0x2, URZ ;  /* 0x0000000206047890 */ /* 0x000fe2000fffe03f */
[----:B------:R-:W-:Y:S01]  /*1b40*/  MOV R6, UR8 ;  /* 0x0000000800067c02 */ /* 0x000fe20008000f00 */
[----:B------:R-:W-:Y:S01]  /*1b50*/  ULOP3.LUT UR57, UR7, 0x10000, URZ, 0xfc, !UPT ;  /* 0x0001000007397892 */ /* 0x000fe2000f8efc3f */
[----:B------:R-:W-:Y:S01]  /*1b60*/  UMOV UR19, 0x40000040 ;  /* 0x4000004000137882 */ /* 0x000fe20000000000 */
[----:B------:R-:W-:-:S03]  /*1b70*/  UIADD3 UR20, UR6, 0x406, URZ ;  /* 0x0000040606147890 */ /* 0x000fc6000fffe03f */
[----:B------:R-:W-:Y:S01]  /*1b80*/  UMOV UR12, UR4 ;  /* 0x00000004000c7c82 */ /* 0x000fe20008000000 */
[----:B------:R-:W-:Y:S01]  /*1b90*/  UIADD3 UR4, UR6, 0x4, URZ ;  /* 0x0000000406047890 */ /* 0x000fe2000fffe03f */
[----:B------:R-:W-:Y:S01]  /*1ba0*/  IMAD.U32 R4, RZ, RZ, UR12 ;  /* 0x0000000cff047e24 */ /* 0x000fe2000f8e00ff */
[----:B------:R-:W-:Y:S01]  /*1bb0*/  UMOV UR10, UR57 ;  /* 0x00000039000a7c82 */ /* 0x000fe20008000000 */
[----:B------:R-:W-:Y:S01]  /*1bc0*/  UIADD3 UR14, UR57, 0x302, URZ ;  /* 0x00000302390e7890 */ /* 0x000fe2000fffe03f */
[----:B------:R-:W-:Y:S01]  /*1bd0*/  HGMMA.64x96x16.F32 R24, gdesc[UR8], R24, gsb0 ;  /* 0x01600000081879f0 */ /* 0x000fe20008000818 */
[----:B------:R-:W-:Y:S02]  /*1be0*/  UIADD3 UR10, UR57, 0x2, URZ ;  /* 0x00000002390a7890 */ /* 0x000fe4000fffe03f */
[----:B------:R-:W-:Y:S01]  /*1bf0*/  IMAD.U32 R18, RZ, RZ, UR57 ;  /* 0x00000039ff127e24 */ /* 0x000fe2000f8e00ff */
[----:B------:R-:W-:Y:S01]  /*1c00*/  UMOV UR8, UR12 ;  /* 0x0000000c00087c82 */ /* 0x000fe20008000000 */
[----:B------:R-:W-:Y:S01]  /*1c10*/  UMOV UR9, UR13 ;  /* 0x0000000d00097c82 */ /* 0x000fe20008000000 */
[----:B------:R-:W-:Y:S01]  /*1c20*/  UMOV UR11, 0x40000040 ;  /* 0x40000040000b7882 */ /* 0x000fe20000000000 */
[----:B------:R-:W-:Y:S01]  /*1c30*/  UMOV UR12, UR4 ;  /* 0x00000004000c7c82 */ /* 0x000fe20008000000 */
[----:B------:R-:W-:Y:S01]  /*1c40*/  UMOV UR13, 0x40000040 ;  /* 0x40000040000d7882 */ /* 0x000fe20000000000 */
[----:B------:R-:W-:Y:S01]  /*1c50*/  UIADD3 UR4, UR6, 0x6, URZ ;  /* 0x0000000606047890 */ /* 0x000fe2000fffe03f */
[----:B------:R-:W-:Y:S01]  /*1c60*/  IMAD.U32 R2, RZ, RZ, UR12 ;  /* 0x0000000cff027e24 */ /* 0x000fe2000f8e00ff */
[----:B------:R-:W-:Y:S01]  /*1c70*/  UIADD3 UR18, UR57, 0x304, URZ ;  /* 0x0000030439127890 */ /* 0x000fe2000fffe03f */
[----:B-1----:R-:W-:Y:S01]  /*1c80*/  IMAD.U32 R3, RZ, RZ, UR13 ;  /* 0x0000000dff037e24 */ /* 0x002fe2000f8e00ff */
[----:B------:R-:W-:Y:S01]  /*1c90*/  UIADD3 UR22, UR57, 0x306, URZ ;  /* 0x0000030639167890 */ /* 0x000fe2000fffe03f */
[----:B---3--:R-:W-:Y:S01]  /*1ca0*/  SHF.R.U32.HI R20, RZ, 0x7, R20 ;  /* 0x00000007ff147819 */ /* 0x008fe20000011614 */
[----:B------:R-:W-:Y:S01]  /*1cb0*/  UMOV UR21, 0x40000040 ;  /* 0x4000004000157882 */ /* 0x000fe20000000000 */
[----:B------:R-:W-:Y:S01]  /*1cc0*/  UMOV UR23, 0x40000040 ;  /* 0x4000004000177882 */ /* 0x000fe20000000000 */
[----:B------:R-:W-:Y:S01]  /*1cd0*/  UIADD3 UR24, UR6, 0x800, URZ ;  /* 0x0000080006187890 */ /* 0x000fe2000fffe03f */
[----:B0-2---:R-:W-:Y:S01]  /*1ce0*/  IADD3 R0, -R20, 0xb, RZ ;  /* 0x0000000b14007810 */ /* 0x005fe20007ffe1ff */
[----:B------:R-:W-:Y:S01]  /*1cf0*/  UIADD3 UR26, UR57, 0x600, URZ ;  /* 0x00000600391a7890 */ /* 0x000fe2000fffe03f */
[----:B------:R-:W-:Y:S01]  /*1d00*/  UMOV UR25, 0x40000040 ;  /* 0x4000004000197882 */ /* 0x000fe20000000000 */
[----:B------:R-:W-:Y:S01]  /*1d10*/  UMOV UR27, 0x40000040 ;  /* 0x40000040001b7882 */ /* 0x000fe20000000000 */
[----:B------:R-:W-:-:S02]  /*1d20*/  UIADD3 UR28, UR6, 0x802, URZ ;  /* 0x00000802061c7890 */ /* 0x000fc4000fffe03f */
[----:B------:R-:W-:Y:S01]  /*1d30*/  UIADD3 UR30, UR57, 0x602, URZ ;  /* 0x00000602391e7890 */ /* 0x000fe2000fffe03f */
[----:B------:R-:W-:Y:S01]  /*1d40*/  UMOV UR29, 0x40000040 ;  /* 0x40000040001d7882 */ /* 0x000fe20000000000 */
[----:B------:R-:W-:Y:S01]  /*1d50*/  UMOV UR31, 0x40000040 ;  /* 0x40000040001f7882 */ /* 0x000fe20000000000 */
[----:B------:R-:W-:Y:S02]  /*1d60*/  UIADD3 UR32, UR6, 0x804, URZ ;  /* 0x0000080406207890 */ /* 0x000fe4000fffe03f */
[----:B------:R-:W-:Y:S01]  /*1d70*/  UIADD3 UR34, UR57, 0x604, URZ ;  /* 0x0000060439227890 */ /* 0x000fe2000fffe03f */
[----:B------:R-:W-:Y:S01]  /*1d80*/  UMOV UR33, 0x40000040 ;  /* 0x4000004000217882 */ /* 0x000fe20000000000 */
[----:B------:R-:W-:Y:S01]  /*1d90*/  UMOV UR35, 0x40000040 ;  /* 0x4000004000237882 */ /* 0x000fe20000000000 */
[----:B------:R-:W-:Y:S02]  /*1da0*/  UIADD3 UR40, UR6, 0x806, URZ ;  /* 0x0000080606287890 */ /* 0x000fe4000fffe03f */
        /* <DEDUP_REMOVED lines=18> */
[----:B------:R-:W-:Y:S02]  /*1ed0*/  WARPGROUP.DEPBAR.LE gsb0, 0x0 ;  /* 0x00008000000079c5 */ /* 0x000fe40000010000 */
[----:B------:R-:W-:-:S06]  /*1ee0*/  WARPGROUP.ARRIVE ;  /* 0x00000000000079c5 */ /* 0x000fcc0000000000 */
[----:B------:R-:W-:Y:S01]  /*1ef0*/  HGMMA.64x96x16.F32 R24, gdesc[UR8], R24, gsb0 ;  /* 0x01600000081879f0 */ /* 0x000fe20008000818 */
[----:B------:R-:W-:Y:S01]  /*1f00*/  UIADD3 UR10, UR57, 0x4, URZ ;  /* 0x00000004390a7890 */ /* 0x000fe2000fffe03f */
[----:B------:R-:W-:Y:S01]  /*1f10*/  UMOV UR8, UR12 ;  /* 0x0000000c00087c82 */ /* 0x000fe20008000000 */
[----:B------:R-:W-:Y:S01]  /*1f20*/  UMOV UR9, UR13 ;  /* 0x0000000d00097c82 */ /* 0x000fe20008000000 */
[----:B------:R-:W-:Y:S01]  /*1f30*/  UMOV UR11, 0x40000040 ;  /* 0x40000040000b7882 */ /* 0x000fe20000000000 */
        /* <DEDUP_REMOVED lines=9> */
[----:B------:R-:W-:Y:S02]  /*1fd0*/  WARPGROUP.DEPBAR.LE gsb0, 0x0 ;  /* 0x00008000000079c5 */ /* 0x000fe40000010000 */
[----:B------:R-:W-:-:S06]  /*1fe0*/  WARPGROUP.ARRIVE ;  /* 0x00000000000079c5 */ /* 0x000fcc0000000000 */
[----:B------:R-:W-:Y:S01]  /*1ff0*/  HGMMA.64x96x16.F32 R24, gdesc[UR8], R24, gsb0 ;  /* 0x01600000081879f0 */ /* 0x000fe20008000818 */
[----:B------:R-:W-:Y:S02]  /*2000*/  UIADD3 UR8, UR6, 0x400, URZ ;  /* 0x0000040006087890 */ /* 0x000fe4000fffe03f */
[----:B------:R-:W-:Y:S01]  /*2010*/  UIADD3 UR10, UR57, 0x300, URZ ;  /* 0x00000300390a7890 */ /* 0x000fe2000fffe03f */
[----:B------:R-:W-:Y:S01]  /*2020*/  UMOV UR9, 0x40000040 ;  /* 0x4000004000097882 */ /* 0x000fe20000000000 */
        /* <DEDUP_REMOVED lines=42> */
.L_x_198:
[----:B------:R-:W-:Y:S01]  /*22d0*/  LOP3.LUT R23, R23, 0xffffff80, RZ, 0xc0, !PT ;  /* 0xffffff8017177812 */ /* 0x000fe200078ec0ff */
[----:B------:R-:W-:Y:S01]  /*22e0*/  UIMAD UR39, UR38, -0x60, UR39 ;  /* 0xffffffa0262778a4 */ /* 0x000fe2000f8e0227 */
[----:B------:R-:W1:Y:S01]  /*22f0*/  S2UR UR11, SR_CgaCtaId ;  /* 0x00000000000b79c3 */ /* 0x000e620000008800 */
[----:B------:R-:W-:Y:S01]  /*2300*/  R2UR UR10, R16 ;  /* 0x00000000100a72ca */ /* 0x000fe200000e0000 */
[----:B------:R-:W-:Y:S01]  /*2310*/  ULDC UR6, c[0x0][0xa80] ;  /* 0x0002a00000067ab9 */ /* 0x000fe20000000800 */
[----:B------:R-:W-:Y:S01]  /*2320*/  IADD3 R23, R22, -R23, RZ ;  /* 0x8000001716177210 */ /* 0x000fe20007ffe0ff */
[----:B------:R-:W-:Y:S02]  /*2330*/  UIADD3 UR39, UR39, 0x60, URZ ;  /* 0x0000006027277890 */ /* 0x000fe4000fffe03f */
[----:B------:R-:W-:Y:S01]  /*2340*/  ULOP3.LUT UR7, UR7, 0x3000000, URZ, 0xfc, !UPT ;  /* 0x0300000007077892 */ /* 0x000fe2000f8efc3f */
[----:B------:R-:W-:Y:S01]  /*2350*/  SHF.R.S32.HI R20, RZ, 0x1f, R23 ;  /* 0x0000001fff147819 */ /* 0x000fe20000011417 */
[----:B------:R-:W-:-:S02]  /*2360*/  UMOV UR15, 0x40000040 ;  /* 0x40000040000f7882 */ /* 0x000fc40000000000 */
[----:B------:R-:W-:Y:S01]  /*2370*/  IMAD.U32 R21, RZ, RZ, UR39 ;  /* 0x00000027ff157e24 */ /* 0x000fe2000f8e00ff */
[----:B------:R-:W-:Y:S02]  /*2380*/  LEA.HI R20, R20, R23, RZ, 0x2 ;  /* 0x0000001714147211 */ /* 0x000fe400078f10ff */
[----:B------:R-:W-:Y:S01]  /*2390*/  UMOV UR14, UR7 ;  /* 0x00000007000e7c82 */ /* 0x000fe20008000000 */
[----:B------:R-:W-:Y:S01]  /*23a0*/  UIADD3 UR10, UR10, 0x32440, URZ ;  /* 0x000324400a0a7890 */ /* 0x000fe2000fffe03f */
[----:B------:R-:W-:-:S05]  /*23b0*/  LOP3.LUT R20, R20, 0x7ffffffc, RZ, 0xc0, !PT ;  /* 0x7ffffffc14147812 */ /* 0x000fca00078ec0ff */
[----:B------:R-:W-:-:S04]  /*23c0*/  IMAD.IADD R20, R23, 0x1, -R20 ;  /* 0x0000000117147824 */ /* 0x000fc800078e0a14 */
[----:B------:R-:W-:Y:S01]  /*23d0*/  IMAD R20, R20, -0x2, R21 ;  /* 0xfffffffe14147824 */ /* 0x000fe200078e0215 */
[----:B-1----:R-:W-:-:S03]  /*23e0*/  UPRMT UR10, UR11, 0x654, UR10 ;  /* 0x000006540b0a7896 */ /* 0x002fc6000800000a */
[----:B------:R-:W-:Y:S01]  /*23f0*/  UMOV UR11, 0x40000040 ;  /* 0x40000040000b7882 */ /* 0x000fe20000000000 */
[C---:B------:R-:W-:Y:S02]  /*2400*/  ISETP.GT.AND P2, PT, R20.reuse, RZ, PT ;  /* 0x000000ff1400720c */ /* 0x040fe40003f44270 */
[C---:B------:R-:W-:Y:S02]  /*2410*/  ISETP.GT.AND P1, PT, R20.reuse, 0x1, PT ;  /* 0x000000011400780c */ /* 0x040fe40003f24270 */
[C---:B------:R-:W-:Y:S01]  /*2420*/  ISETP.GT.AND P4, PT, R20.reuse, 0x10, PT ;  /* 0x000000101400780c */ /* 0x040fe20003f84270 */
[----:B------:R-:W-:Y:S01]  /*2430*/  SYNCS.ARRIVE.TRANS64.RED.A1T0 RZ, [UR10], RZ ;  /* 0x000000ffffff79a7 */ /* 0x000fe2000810040a */
[----:B------:R-:W-:Y:S01]  /*2440*/  ISETP.GT.AND P6, PT, R20, 0x8, PT ;  /* 0x000000081400780c */ /* 0x000fe20003fc4270 */
[----:B------:R-:W-:Y:S01]  /*2450*/  UIADD3 UR10, UR7, 0x80, URZ ;  /* 0x00000080070a7890 */ /* 0x000fe2000fffe03f */
[----:B------:R-:W-:Y:S02]  /*2460*/  FSEL R21, R24, -INF , P2 ;  /* 0xff80000018157808 */ /* 0x000fe40001000000 */
[----:B------:R-:W-:-:S02]  /*2470*/  FSEL R25, R25, -INF , P1 ;  /* 0xff80000019197808 */ /* 0x000fc40000800000 */
[----:B------:R-:W-:Y:S02]  /*2480*/  FSEL R24, R27, -INF , P1 ;  /* 0xff8000001b187808 */ /* 0x000fe40000800000 */
[----:B------:R-:W-:Y:S02]  /*2490*/  FSEL R23, R32, -INF , P4 ;  /* 0xff80000020177808 */ /* 0x000fe40002000000 */
[----:B------:R-:W-:Y:S02]  /*24a0*/  ISETP.GT.AND P5, PT, R20, 0x9, PT ;  /* 0x000000091400780c */ /* 0x000fe40003fa4270 */
[----:B------:R-:W-:Y:S02]  /*24b0*/  FSEL R27, R28, -INF , P6 ;  /* 0xff8000001c1b7808 */ /* 0x000fe40003000000 */
[----:B------:R-:W-:Y:S02]  /*24c0*/  FMNMX.FTZ R32, R21, R25, !PT ;  /* 0x0000001915207209 */ /* 0x000fe40007810000 */
[----:B------:R-:W-:-:S02]  /*24d0*/  FSEL R29, R29, -INF , P5 ;  /* 0xff8000001d1d7808 */ /* 0x000fc40002800000 */
[----:B------:R-:W-:Y:S01]  /*24e0*/  FMNMX.FTZ R32, R27, R32, !PT ;  /* 0x000000201b207209 */ /* 0x000fe20007810000 */
[----:B------:R1:W-:Y:S01]  /*24f0*/  BAR.SYNC.DEFER_BLOCKING R210, 0x100 ;  /* 0x000400d20000751d */ /* 0x0003e20000010000 */
[----:B------:R-:W-:Y:S02]  /*2500*/  ISETP.GT.AND P3, PT, R20, 0x11, PT ;  /* 0x000000111400780c */ /* 0x000fe40003f64270 */
[----:B------:R-:W-:Y:S02]  /*2510*/  FMNMX.FTZ R32, R29, R32, !PT ;  /* 0x000000201d207209 */ /* 0x000fe40007810000 */
[----:B------:R-:W-:Y:S02]  /*2520*/  FSEL R28, R31, -INF , P5 ;  /* 0xff8000001f1c7808 */ /* 0x000fe40002800000 */
[----:B------:R-:W-:Y:S02]  /*2530*/  FSEL R158, R33, -INF , P3 ;  /* 0xff800000219e7808 */ /* 0x000fe40001800000 */
[----:B------:R-:W-:-:S02]  /*2540*/  FMNMX.FTZ R31, R23, R32, !PT ;  /* 0x00000020171f7209 */ /* 0x000fc40007810000 */
[----:B------:R-:W-:Y:S02]  /*2550*/  FSEL R26, R26, -INF , P2 ;  /* 0xff8000001a1a7808 */ /* 0x000fe40001000000 */
[----:B------:R-:W-:Y:S02]  /*2560*/  ISETP.GT.AND P2, PT, R20, 0x18, PT ;  /* 0x000000181400780c */ /* 0x000fe40003f44270 */
[----:B------:R-:W-:Y:S02]  /*2570*/  FMNMX.FTZ R32, R158, R31, !PT ;  /* 0x0000001f9e207209 */ /* 0x000fe40007810000 */
[----:B------:R-:W-:Y:S02]  /*2580*/  FSEL R30, R30, -INF , P6 ;  /* 0xff8000001e1e7808 */ /* 0x000fe40003000000 */
[----:B------:R-:W-:Y:S02]  /*2590*/  FMNMX.FTZ R31, R26, R24, !PT ;  /* 0x000000181a1f7209 */ /* 0x000fe40007810000 */
[----:B------:R-:W-:-:S02]  /*25a0*/  ISETP.GT.AND P1, PT, R20, 0x19, PT ;  /* 0x000000191400780c */ /* 0x000fc40003f24270 */
[----:B------:R-:W-:Y:S02]  /*25b0*/  FSEL R161, R36, -INF , P2 ;  /* 0xff80000024a17808 */ /* 0x000fe40001000000 */
[----:B------:R-:W-:Y:S02]  /*25c0*/  FMNMX.FTZ R31, R30, R31, !PT ;  /* 0x0000001f1e1f7209 */ /* 0x000fe40007810000 */
[----:B------:R-:W-:Y:S02]  /*25d0*/  FSEL R165, R37, -INF , P1 ;  /* 0xff80000025a57808 */ /* 0x000fe40000800000 */
[----:B------:R-:W-:Y:S02]  /*25e0*/  FMNMX.FTZ R32, R161, R32, !PT ;  /* 0x00000020a1207209 */ /* 0x000fe40007810000 */
[----:B------:R-:W-:Y:S02]  /*25f0*/  FSEL R22, R34, -INF , P4 ;  /* 0xff80000022167808 */ /* 0x000fe40002000000 */
[----:B------:R-:W-:-:S02]  /*2600*/  FMNMX.FTZ R31, R28, R31, !PT ;  /* 0x0000001f1c1f7209 */ /* 0x000fc40007810000 */
[----:B------:R-:W-:Y:S02]  /*2610*/  FMNMX.FTZ R33, R165, R32, !PT ;  /* 0x00000020a5217209 */ /* 0x000fe40007810000 */
[----:B------:R-:W-:Y:S02]  /*2620*/  FSEL R157, R35, -INF , P3 ;  /* 0xff800000239d7808 */ /* 0x000fe40001800000 */
[----:B------:R-:W-:Y:S02]  /*2630*/  FMNMX.FTZ R32, R22, R31, !PT ;  /* 0x0000001f16207209 */ /* 0x000fe40007810000 */
[----:B------:R-:W-:Y:S02]  /*2640*/  ISETP.GT.AND P6, PT, R20, 0x20, PT ;  /* 0x000000201400780c */ /* 0x000fe40003fc4270 */
[----:B------:R-:W-:Y:S02]  /*2650*/  FSEL R159, R38, -INF , P2 ;  /* 0xff800000269f7808 */ /* 0x000fe40001000000 */
[----:B------:R-:W-:-:S02]  /*2660*/  FMNMX.FTZ R32, R157, R32, !PT ;  /* 0x000000209d207209 */ /* 0x000fc40007810000 */
[----:B------:R-:W-:Y:S02]  /*2670*/  ISETP.GT.AND P5, PT, R20, 0x21, PT ;  /* 0x000000211400780c */ /* 0x000fe40003fa4270 */
[----:B------:R-:W-:Y:S02]  /*2680*/  FSEL R162, R40, -INF , P6 ;  /* 0xff80000028a27808 */ /* 0x000fe40003000000 */
[----:B------:R-:W-:Y:S02]  /*2690*/  FSEL R163, R39, -INF , P1 ;  /* 0xff80000027a37808 */ /* 0x000fe40000800000 */
[----:B------:R-:W-:Y:S02]  /*26a0*/  FMNMX.FTZ R32, R159, R32, !PT ;  /* 0x000000209f207209 */ /* 0x000fe40007810000 */
[----:B------:R-:W-:Y:S02]  /*26b0*/  ISETP.GT.AND P4, PT, R20, 0x28, PT ;  /* 0x000000281400780c */ /* 0x000fe40003f84270 */
[----:B------:R-:W-:-:S02]  /*26c0*/  FSEL R166, R41, -INF , P5 ;  /* 0xff80000029a67808 */ /* 0x000fc40002800000 */
[----:B------:R-:W-:Y:S02]  /*26d0*/  FMNMX.FTZ R33, R162, R33, !PT ;  /* 0x00000021a2217209 */ /* 0x000fe40007810000 */
[----:B------:R-:W-:Y:S02]  /*26e0*/  FSEL R160, R42, -INF , P6 ;  /* 0xff8000002aa07808 */ /* 0x000fe40003000000 */
[----:B------:R-:W-:Y:S02]  /*26f0*/  FMNMX.FTZ R31, R163, R32, !PT ;  /* 0x00000020a31f7209 */ /* 0x000fe40007810000 */
[----:B------:R-:W-:Y:S02]  /*2700*/  ISETP.GT.AND P3, PT, R20, 0x29, PT ;  /* 0x000000291400780c */ /* 0x000fe40003f64270 */
[----:B------:R-:W-:Y:S02]  /*2710*/  FSEL R169, R44, -INF , P4 ;  /* 0xff8000002ca97808 */ /* 0x000fe40002000000 */
[----:B------:R-:W-:-:S02]  /*2720*/  FMNMX.FTZ R34, R166, R33, !PT ;  /* 0x00000021a6227209 */ /* 0x000fc40007810000 */
[----:B------:R-:W-:Y:S02]  /*2730*/  FSEL R164, R43, -INF , P5 ;  /* 0xff8000002ba47808 */ /* 0x000fe40002800000 */
[----:B------:R-:W-:Y:S02]  /*2740*/  FMNMX.FTZ R31, R160, R31, !PT ;  /* 0x0000001fa01f7209 */ /* 0x000fe40007810000 */
[----:B------:R-:W-:Y:S02]  /*2750*/  ISETP.GT.AND P2, PT, R20, 0x30, PT ;  /* 0x000000301400780c */ /* 0x000fe40003f44270 */
[----:B------:R-:W-:Y:S02]  /*2760*/  FSEL R173, R45, -INF , P3 ;  /* 0xff8000002dad7808 */ /* 0x000fe40001800000 */
[----:B------:R-:W-:Y:S02]  /*2770*/  FMNMX.FTZ R34, R169, R34, !PT ;  /* 0x00000022a9227209 */ /* 0x000fe40007810000 */
[----:B------:R-:W-:-:S02]  /*2780*/  FSEL R167, R46, -INF , P4 ;  /* 0xff8000002ea77808 */ /* 0x000fc40002000000 */
[----:B------:R-:W-:Y:S02]  /*2790*/  FMNMX.FTZ R32, R164, R31, !PT ;  /* 0x0000001fa4207209 */ /* 0x000fe40007810000 */
[----:B------:R-:W-:Y:S02]  /*27a0*/  ISETP.GT.AND P1, PT, R20, 0x31, PT ;  /* 0x000000311400780c */ /* 0x000fe40003f24270 */
[----:B------:R-:W-:Y:S02]  /*27b0*/  FSEL R170, R48, -INF , P2 ;  /* 0xff80000030aa7808 */ /* 0x000fe40001000000 */
[----:B------:R-:W-:Y:S02]  /*27c0*/  FMNMX.FTZ R33, R173, R34, !PT ;  /* 0x00000022ad217209 */ /* 0x000fe40007810000 */
[----:B------:R-:W-:Y:S02]  /*27d0*/  FSEL R171, R47, -INF , P3 ;  /* 0xff8000002fab7808 */ /* 0x000fe40001800000 */
[----:B------:R-:W-:-:S02]  /*27e0*/  FMNMX.FTZ R32, R167, R32, !PT ;  /* 0x00000020a7207209 */ /* 0x000fc40007810000 */
[----:B------:R-:W-:Y:S02]  /*27f0*/  ISETP.GT.AND P6, PT, R20, 0x38, PT ;  /* 0x000000381400780c */ /* 0x000fe40003fc4270 */
[----:B------:R-:W-:Y:S02]  /*2800*/  FSEL R174, R49, -INF , P1 ;  /* 0xff80000031ae7808 */ /* 0x000fe40000800000 */
        /* <DEDUP_REMOVED lines=23> */
[----:B------:R-:W-:Y:S02]  /*2980*/  FSEL R187, R59, -INF , P3 ;  /* 0xff8000003bbb7808 */ /* 0x000fe40001800000 */
[C---:B------:R-:W-:Y:S02]  /*2990*/  ISETP.GT.AND P6, PT, R20.reuse, 0x49, PT ;  /* 0x000000491400780c */ /* 0x040fe40003fc4270 */
[C---:B------:R-:W-:Y:S02]  /*29a0*/  ISETP.GT.AND P1, PT, R20.reuse, 0x50, PT ;  /* 0x000000501400780c */ /* 0x040fe40003f24270 */
[----:B------:R-:W-:Y:S02]  /*29b0*/  ISETP.GT.AND P5, PT, R20, 0x51, PT ;  /* 0x000000511400780c */ /* 0x000fe40003fa4270 */
[----:B------:R-:W-:-:S02]  /*29c0*/  FSEL R181, R60, -INF , P2 ;  /* 0xff8000003cb57808 */ /* 0x000fc40001000000 */
[----:B------:R-:W-:Y:S02]  /*29d0*/  FMNMX.FTZ R34, R179, R34, !PT ;  /* 0x00000022b3227209 */ /* 0x000fe40007810000 */
[C---:B------:R-:W-:Y:S02]  /*29e0*/  ISETP.GT.AND P4, PT, R20.reuse, 0x58, PT ;  /* 0x000000581400780c */ /* 0x040fe40003f84270 */
[----:B------:R-:W-:Y:S02]  /*29f0*/  ISETP.GT.AND P3, PT, R20, 0x59, PT ;  /* 0x000000591400780c */ /* 0x000fe40003f64270 */
[----:B------:R-:W-:Y:S02]  /*2a00*/  FMNMX.FTZ R20, R182, R31, !PT ;  /* 0x0000001fb6147209 */ /* 0x000fe40007810000 */
[----:B------:R-:W-:Y:S02]  /*2a10*/  FSEL R185, R61, -INF , P6 ;  /* 0xff8000003db97808 */ /* 0x000fe40003000000 */
[----:B------:R-:W-:-:S02]  /*2a20*/  FMNMX.FTZ R34, R181, R34, !PT ;  /* 0x00000022b5227209 */ /* 0x000fc40007810000 */
[----:B------:R-:W-:Y:S02]  /*2a30*/  FSEL R198, R62, -INF , P2 ;  /* 0xff8000003ec67808 */ /* 0x000fe40001000000 */
[----:B------:R-:W-:Y:S02]  /*2a40*/  FMNMX.FTZ R31, R187, R20, !PT ;  /* 0x00000014bb1f7209 */ /* 0x000fe40007810000 */
[----:B------:R-:W-:Y:S02]  /*2a50*/  FSEL R177, R64, -INF , P1 ;  /* 0xff80000040b17808 */ /* 0x000fe40000800000 */
        /* <DEDUP_REMOVED lines=17> */
[----:B------:R-:W-:Y:S01]  /*2b70*/  FMNMX.FTZ R31, R200, R31, !PT ;  /* 0x0000001fc81f7209 */ /* 0x000fe20007810000 */
[----:B------:R-:W2:Y:S03]  /*2b80*/  SHFL.BFLY PT, R32, R33, 0x2, 0x1f ;  /* 0x0c401f0021207f89 */ /* 0x000ea600000e0000 */
[----:B------:R-:W-:-:S05]  /*2b90*/  FMNMX.FTZ R31, R204, R31, !PT ;  /* 0x0000001fcc1f7209 */ /* 0x000fca0007810000 */
[----:B------:R-:W3:Y:S01]  /*2ba0*/  SHFL.BFLY PT, R20, R31, 0x2, 0x1f ;  /* 0x0c401f001f147f89 */ /* 0x000ee200000e0000 */
[----:B--2---:R-:W-:-:S05]  /*2bb0*/  FMNMX.FTZ R32, R33, R32, !PT ;  /* 0x0000002021207209 */ /* 0x004fca0007810000 */
[----:B------:R-:W2:Y:S01]  /*2bc0*/  SHFL.BFLY PT, R35, R32, 0x1, 0x1f ;  /* 0x0c201f0020237f89 */ /* 0x000ea200000e0000 */
[----:B---3--:R-:W-:-:S05]  /*2bd0*/  FMNMX.FTZ R33, R31, R20, !PT ;  /* 0x000000141f217209 */ /* 0x008fca0007810000 */
[----:B------:R-:W3:Y:S01]  /*2be0*/  SHFL.BFLY PT, R156, R33, 0x1, 0x1f ;  /* 0x0c201f00219c7f89 */ /* 0x000ee200000e0000 */
[----:B--2---:R-:W-:-:S04]  /*2bf0*/  FMNMX.FTZ R20, R32, R35, !PT ;  /* 0x0000002320147209 */ /* 0x004fc80007810000 */
[C---:B------:R-:W-:Y:S01]  /*2c00*/  FSETP.NEU.FTZ.AND P1, PT, R20.reuse, -INF , PT ;  /* 0xff8000001400780b */ /* 0x040fe20003f3d000 */
[----:B------:R-:W-:Y:S01]  /*2c10*/  FMUL.FTZ R202, R20, UR6 ;  /* 0x0000000614ca7c20 */ /* 0x000fe20008410000 */
[----:B---3--:R-:W-:-:S04]  /*2c20*/  FMNMX.FTZ R156, R33, R156, !PT ;  /* 0x0000009c219c7209 */ /* 0x008fc80007810000 */
[----:B------:R-:W-:Y:S02]  /*2c30*/  FSEL R202, R202, RZ, P1 ;  /* 0x000000ffcaca7208 */ /* 0x000fe40000800000 */
[C---:B------:R-:W-:Y:S01]  /*2c40*/  FSETP.NEU.FTZ.AND P1, PT, R156.reuse, -INF , PT ;  /* 0xff8000009c00780b */ /* 0x040fe20003f3d000 */
[----:B------:R-:W-:Y:S02]  /*2c50*/  FMUL.FTZ R203, R156, UR6 ;  /* 0x000000069ccb7c20 */ /* 0x000fe40008410000 */
[--C-:B------:R-:W-:Y:S01]  /*2c60*/  FFMA.FTZ R190, R21, UR6, -R202.reuse ;  /* 0x0000000615be7c23 */ /* 0x100fe200080108ca */
[--C-:B------:R-:W-:Y:S01]  /*2c70*/  FFMA.FTZ R189, R25, UR6, -R202.reuse ;  /* 0x0000000619bd7c23 */ /* 0x100fe200080108ca */
[--C-:B------:R-:W-:Y:S01]  /*2c80*/  FFMA.FTZ R192, R27, UR6, -R202.reuse ;  /* 0x000000061bc07c23 */ /* 0x100fe200080108ca */
[----:B------:R-:W-:Y:S01]  /*2c90*/  FSEL R203, R203, RZ, P1 ;  /* 0x000000ffcbcb7208 */ /* 0x000fe20000800000 */
        /* <DEDUP_REMOVED lines=8> */
[--C-:B------:R-:W-:Y:S01]  /*2d20*/  FFMA.FTZ R161, R161, UR6, -R202.reuse ;  /* 0x00000006a1a17c23 */ /* 0x100fe200080108ca */
[--C-:B------:R-:W-:Y:S01]  /*2d30*/  FFMA.FTZ R206, R165, UR6, -R202.reuse ;  /* 0x00000006a5ce7c23 */ /* 0x100fe200080108ca */
[----:B------:R-:W2:Y:S01]  /*2d40*/  MUFU.EX2 R189, R189 ;  /* 0x000000bd00bd7308 */ /* 0x000ea20000000800 */
[--C-:B------:R-:W-:Y:S01]  /*2d50*/  FFMA.FTZ R22, R22, UR6, -R203.reuse ;  /* 0x0000000616167c23 */ /* 0x100fe200080108cb */
        /* <DEDUP_REMOVED lines=14> */
[----:B------:R-:W3:Y:S01]  /*2e40*/  MUFU.EX2 R195, R195 ;  /* 0x000000c300c37308 */ /* 0x000ee20000000800 */
[----:B--2---:R-:W-:Y:S01]  /*2e50*/  F2FP.F16.F32.PACK_AB R152, R189, R190 ;  /* 0x000000bebd98723e */ /* 0x004fe200000000ff */
        /* <DEDUP_REMOVED lines=15> */
[----:B---3--:R-:W-:Y:S01]  /*2f50*/  F2FP.F16.F32.PACK_AB R154, R195, R192 ;  /* 0x000000c0c39a723e */ /* 0x008fe200000000ff */
[--C-:B------:R-:W-:Y:S01]  /*2f60*/  FFMA.FTZ R185, R201, UR6, -R203.reuse ;  /* 0x00000006c9b97c23 */ /* 0x100fe200080108cb */
[--C-:B------:R-:W-:Y:S01]  /*2f70*/  FFMA.FTZ R184, R183, UR6, -R202.reuse ;  /* 0x00000006b7b87c23 */ /* 0x100fe200080108ca */
[--C-:B------:R-:W-:Y:S01]  /*2f80*/  FFMA.FTZ R183, R186, UR6, -R202.reuse ;  /* 0x00000006bab77c23 */ /* 0x100fe200080108ca */
[--C-:B------:R-:W-:Y:S01]  /*2f90*/  FFMA.FTZ R187, R197, UR6, -R203.reuse ;  /* 0x00000006c5bb7c23 */ /* 0x100fe200080108cb */
[--C-:B------:R-:W-:Y:S01]  /*2fa0*/  FFMA.FTZ R186, R188, UR6, -R202.reuse ;  /* 0x00000006bcba7c23 */ /* 0x100fe200080108ca */
[--C-:B------:R-:W-:Y:S01]  /*2fb0*/  FFMA.FTZ R197, R200, UR6, -R203.reuse ;  /* 0x00000006c8c57c23 */ /* 0x100fe200080108cb */
[----:B------:R-:W-:Y:S01]  /*2fc0*/  MUFU.EX2 R193, R193 ;  /* 0x000000c100c17308 */ /* 0x000fe20000000800 */
[----:B------:R-:W-:Y:S01]  /*2fd0*/  FFMA.FTZ R177, R177, UR6, -R202 ;  /* 0x00000006b1b17c23 */ /* 0x000fe200080108ca */
[--C-:B------:R-:W-:Y:S01]  /*2fe0*/  FFMA.FTZ R188, R199, UR6, -R203.reuse ;  /* 0x00000006c7bc7c23 */ /* 0x100fe200080108cb */
[----:B------:R-:W-:Y:S01]  /*2ff0*/  FFMA.FTZ R200, R204, UR6, -R203 ;  /* 0x00000006ccc87c23 */ /* 0x000fe200080108cb */
[----:B------:R-:W-:Y:S01]  /*3000*/  FADD.FTZ R189, R190, R189 ;  /* 0x000000bdbebd7221 */ /* 0x000fe20000010000 */
[----:B------:R-:W-:-:S03]  /*3010*/  IMAD.U32 R21, RZ, RZ, UR7 ;  /* 0x00000007ff157e24 */ /* 0x000fc6000f8e00ff */
[----:B------:R-:W3:Y:S01]  /*3020*/  MUFU.EX2 R194, R194 ;  /* 0x000000c200c27308 */ /* 0x000ee20000000800 */
[----:B--2---:R-:W-:Y:S01]  /*3030*/  F2FP.F16.F32.PACK_AB R153, R196, R191 ;  /* 0x000000bfc499723e */ /* 0x004fe200000000ff */
[----:B------:R-:W-:Y:S01]  /*3040*/  FADD.FTZ R196, R191, R196 ;  /* 0x000000c4bfc47221 */ /* 0x000fe20000010000 */
[----:B------:R-:W-:-:S04]  /*3050*/  FADD.FTZ R192, R192, R189 ;  /* 0x000000bdc0c07221 */ /* 0x000fc80000010000 */
[----:B------:R-:W-:Y:S01]  /*3060*/  FADD.FTZ R192, R195, R192 ;  /* 0x000000c0c3c07221 */ /* 0x000fe20000010000 */
[----:B------:R-:W-:Y:S08]  /*3070*/  MUFU.EX2 R23, R23 ;  /* 0x0000001700177308 */ /* 0x000ff00000000800 */
[----:B------:R-:W2:Y:S01]  /*3080*/  MUFU.EX2 R158, R158 ;  /* 0x0000009e009e7308 */ /* 0x000ea20000000800 */
[----:B---3--:R-:W-:Y:S01]  /*3090*/  F2FP.F16.F32.PACK_AB R155, R194, R193 ;  /* 0x000000c1c29b723e */ /* 0x008fe200000000ff */
[----:B------:R-:W-:-:S03]  /*30a0*/  FADD.FTZ R193, R193, R196 ;  /* 0x000000c4c1c17221 */ /* 0x000fc60000010000 */
[----:B------:R-:W-:Y:S01]  /*30b0*/  WARPGROUP.ARRIVE ;  /* 0x00000000000079c5 */ /* 0x000fe20000000000 */
[----:B------:R-:W-:Y:S02]  /*30c0*/  FADD.FTZ R193, R194, R193 ;  /* 0x000000c1c2c17221 */ /* 0x000fe40000010000 */
[----:B------:R-:W-:Y:S03]  /*30d0*/  MUFU.EX2 R161, R161 ;  /* 0x000000a100a17308 */ /* 0x000fe60000000800 */
[----:B------:R-:W-:Y:S05]  /*30e0*/  HGMMA.64x256x16.F32 R24, R152, gdesc[UR12].tnspB, RZ, !UPT, gsb0 ;  /* 0x43e0000c98187df0 */ /* 0x000fea000c0008ff */
[----:B------:R-:W-:Y:S08]  /*30f0*/  MUFU.EX2 R206, R206 ;  /* 0x000000ce00ce7308 */ /* 0x000ff00000000800 */
[----:B------:R-:W-:Y:S08]  /*3100*/  MUFU.EX2 R22, R22 ;  /* 0x0000001600167308 */ /* 0x000ff00000000800 */
[----:B------:R-:W3:Y:S08]  /*3110*/  MUFU.EX2 R157, R157 ;  /* 0x0000009d009d7308 */ /* 0x000ef00000000800 */
[----:B------:R-:W-:Y:S08]  /*3120*/  MUFU.EX2 R159, R159 ;  /* 0x0000009f009f7308 */ /* 0x000ff00000000800 */
[----:B------:R-:W4:Y:S08]  /*3130*/  MUFU.EX2 R208, R208 ;  /* 0x000000d000d07308 */ /* 0x000f300000000800 */
[----:B------:R-:W-:Y:S08]  /*3140*/  MUFU.EX2 R162, R162 ;  /* 0x000000a200a27308 */ /* 0x000ff00000000800 */
[----:B------:R-:W5:Y:S08]  /*3150*/  MUFU.EX2 R163, R163 ;  /* 0x000000a300a37308 */ /* 0x000f700000000800 */
[----:B------:R-:W-:Y:S08]  /*3160*/  MUFU.EX2 R165, R165 ;  /* 0x000000a500a57308 */ /* 0x000ff00000000800 */
[----:B------:R-:W-:Y:S08]  /*3170*/  MUFU.EX2 R166, R166 ;  /* 0x000000a600a67308 */ /* 0x000ff00000000800 */
[----:B------:R-:W-:Y:S08]  /*3180*/  MUFU.EX2 R160, R160 ;  /* 0x000000a000a07308 */ /* 0x000ff00000000800 */
[----:B------:R-:W0:Y:S08]  /*3190*/  MUFU.EX2 R169, R169 ;  /* 0x000000a900a97308 */ /* 0x000e300000000800 */
[----:B------:R-:W-:Y:S08]  /*31a0*/  MUFU.EX2 R164, R164 ;  /* 0x000000a400a47308 */ /* 0x000ff00000000800 */
[----:B------:R-:W1:Y:S08]  /*31b0*/  MUFU.EX2 R167, R167 ;  /* 0x000000a700a77308 */ /* 0x000e700000000800 */
[----:B------:R-:W-:Y:S08]  /*31c0*/  MUFU.EX2 R170, R170 ;  /* 0x000000aa00aa7308 */ /* 0x000ff00000000800 */
[----:B------:R-:W1:Y:S08]  /*31d0*/  MUFU.EX2 R171, R171 ;  /* 0x000000ab00ab7308 */ /* 0x000e700000000800 */
[----:B------:R-:W-:Y:S08]  /*31e0*/  MUFU.EX2 R173, R173 ;  /* 0x000000ad00ad7308 */ /* 0x000ff00000000800 */
[----:B------:R-:W-:Y:S08]  /*31f0*/  MUFU.EX2 R174, R174 ;  /* 0x000000ae00ae7308 */ /* 0x000ff00000000800 */
[----:B------:R-:W-:Y:S08]  /*3200*/  MUFU.EX2 R168, R168 ;  /* 0x000000a800a87308 */ /* 0x000ff00000000800 */
[----:B------:R-:W1:Y:S08]  /*3210*/  MUFU.EX2 R205, R205 ;  /* 0x000000cd00cd7308 */ /* 0x000e700000000800 */
        /* <DEDUP_REMOVED lines=14> */
[----:B------:R-:W-:Y:S01]  /*3300*/  MUFU.EX2 R187, R187 ;  /* 0x000000bb00bb7308 */ /* 0x000fe20000000800 */
[----:B------:R-:W-:-:S02]  /*3310*/  WARPGROUP.DEPBAR.LE gsb0, 0x0 ;  /* 0x00008000000079c5 */ /* 0x000fc40000010000 */
[----:B--2---:R-:W-:Y:S01]  /*3320*/  F2FP.F16.F32.PACK_AB R152, R158, R23 ;  /* 0x000000179e98723e */ /* 0x004fe200000000ff */
[----:B------:R-:W-:Y:S01]  /*3330*/  FADD.FTZ R23, R23, R192 ;  /* 0x000000c017177221 */ /* 0x000fe20000010000 */
[C---:B---3--:R-:W-:Y:S01]  /*3340*/  F2FP.F16.F32.PACK_AB R153, R157.reuse, R22 ;  /* 0x000000169d99723e */ /* 0x048fe200000000ff */
[----:B------:R-:W-:Y:S01]  /*3350*/  FADD.FTZ R22, R22, R193 ;  /* 0x000000c116167221 */ /* 0x000fe20000010000 */
[----:B------:R-:W-:Y:S01]  /*3360*/  F2FP.F16.F32.PACK_AB R154, R206, R161 ;  /* 0x000000a1ce9a723e */ /* 0x000fe200000000ff */
[----:B------:R-:W2:Y:S01]  /*3370*/  MUFU.EX2 R188, R188 ;  /* 0x000000bc00bc7308 */ /* 0x000ea20000000800 */
[----:B----4-:R-:W-:Y:S01]  /*3380*/  F2FP.F16.F32.PACK_AB R155, R208, R159 ;  /* 0x0000009fd09b723e */ /* 0x010fe200000000ff */
[----:B------:R-:W-:Y:S01]  /*3390*/  FADD.FTZ R158, R158, R23 ;  /* 0x000000179e9e7221 */ /* 0x000fe20000010000 */
[----:B------:R-:W-:Y:S02]  /*33a0*/  FADD.FTZ R22, R157, R22 ;  /* 0x000000169d167221 */ /* 0x000fe40000010000 */
[----:B------:R-:W-:Y:S01]  /*33b0*/  WARPGROUP.ARRIVE ;  /* 0x00000000000079c5 */ /* 0x000fe20000000000 */
[----:B------:R-:W-:Y:S01]  /*33c0*/  FADD.FTZ R161, R161, R158 ;  /* 0x0000009ea1a17221 */ /* 0x000fe20000010000 */
[----:B------:R-:W-:Y:S01]  /*33d0*/  FADD.FTZ R159, R159, R22 ;  /* 0x000000169f9f7221 */ /* 0x000fe20000010000 */
[----:B------:R-:W-:Y:S02]  /*33e0*/  MUFU.EX2 R197, R197 ;  /* 0x000000c500c57308 */ /* 0x000fe40000000800 */
[----:B------:R-:W-:Y:S01]  /*33f0*/  FADD.FTZ R161, R206, R161 ;  /* 0x000000a1cea17221 */ /* 0x000fe20000010000 */
[----:B------:R-:W-:Y:S01]  /*3400*/  HGMMA.64x256x16.F32 R24, R152, gdesc[UR8].tnspB, R24, gsb0 ;  /* 0x43e0000898187df0 */ /* 0x000fe20008000818 */
[----:B------:R-:W-:Y:S01]  /*3410*/  UIADD3 UR10, UR7, 0x100, URZ ;  /* 0x00000100070a7890 */ /* 0x000fe2000fffe03f */
[----:B------:R-:W-:Y:S01]  /*3420*/  FADD.FTZ R159, R208, R159 ;  /* 0x0000009fd09f7221 */ /* 0x000fe20000010000 */
[----:B------:R-:W-:-:S02]  /*3430*/  UMOV UR11, 0x40000040 ;  /* 0x40000040000b7882 */ /* 0x000fc40000000000 */
[----:B------:R-:W3:Y:S01]  /*3440*/  MUFU.EX2 R200, R200 ;  /* 0x000000c800c87308 */ /* 0x000ee20000000800 */
[----:B------:R-:W-:Y:S02]  /*3450*/  WARPGROUP.DEPBAR.LE gsb0, 0x0 ;  /* 0x00008000000079c5 */ /* 0x000fe40000010000 */
[----:B-----5:R-:W-:Y:S01]  /*3460*/  F2FP.F16.F32.PACK_AB R152, R163, R162 ;  /* 0x000000a2a398723e */ /* 0x020fe200000000ff */
[----:B------:R-:W-:Y:S01]  /*3470*/  FADD.FTZ R162, R162, R161 ;  /* 0x000000a1a2a27221 */ /* 0x000fe20000010000 */
[----:B0-----:R-:W-:Y:S01]  /*3480*/  F2FP.F16.F32.PACK_AB R153, R169, R160 ;  /* 0x000000a0a999723e */ /* 0x001fe200000000ff */
[----:B------:R-:W-:Y:S01]  /*3490*/  FADD.FTZ R160, R160, R159 ;  /* 0x0000009fa0a07221 */ /* 0x000fe20000010000 */
[----:B------:R-:W-:Y:S01]  /*34a0*/  F2FP.F16.F32.PACK_AB R154, R166, R165 ;  /* 0x000000a5a69a723e */ /* 0x000fe200000000ff */
[----:B------:R-:W-:Y:S01]  /*34b0*/  FADD.FTZ R162, R163, R162 ;  /* 0x000000a2a3a27221 */ /* 0x000fe20000010000 */
[----:B-1----:R-:W-:Y:S01]  /*34c0*/  F2FP.F16.F32.PACK_AB R155, R167, R164 ;  /* 0x000000a4a79b723e */ /* 0x002fe200000000ff */
[----:B------:R-:W-:-:S02]  /*34d0*/  FADD.FTZ R169, R169, R160 ;  /* 0x000000a0a9a97221 */ /* 0x000fc40000010000 */
[----:B------:R-:W-:Y:S01]  /*34e0*/  FADD.FTZ R165, R165, R162 ;  /* 0x000000a2a5a57221 */ /* 0x000fe20000010000 */
[----:B------:R-:W-:Y:S01]  /*34f0*/  WARPGROUP.ARRIVE ;  /* 0x00000000000079c5 */ /* 0x000fe20000000000 */
[----:B------:R-:W-:Y:S02]  /*3500*/  FADD.FTZ R164, R164, R169 ;  /* 0x000000a9a4a47221 */ /* 0x000fe40000010000 */
[----:B------:R-:W-:Y:S02]  /*3510*/  FADD.FTZ R165, R166, R165 ;  /* 0x000000a5a6a57221 */ /* 0x000fe40000010000 */
[----:B------:R-:W-:-:S05]  /*3520*/  FADD.FTZ R167, R167, R164 ;  /* 0x000000a4a7a77221 */ /* 0x000fca0000010000 */
[----:B------:R-:W-:Y:S01]  /*3530*/  HGMMA.64x256x16.F32 R24, R152, gdesc[UR8].tnspB, R24, gsb0 ;  /* 0x43e0000898187df0 */ /* 0x000fe20008000818 */
[----:B------:R-:W-:Y:S01]  /*3540*/  UIADD3 UR10, UR7, 0x180, URZ ;  /* 0x00000180070a7890 */ /* 0x000fe2000fffe03f */
[----:B------:R-:W-:Y:S01]  /*3550*/  UMOV UR11, 0x40000040 ;  /* 0x40000040000b7882 */ /* 0x000fe20000000000 */
[----:B------:R-:W-:Y:S02]  /*3560*/  WARPGROUP.DEPBAR.LE gsb0, 0x0 ;  /* 0x00008000000079c5 */ /* 0x000fe40000010000 */
[----:B------:R-:W-:Y:S01]  /*3570*/  F2FP.F16.F32.PACK_AB R152, R171, R170 ;  /* 0x000000aaab98723e */ /* 0x000fe200000000ff */
[----:B------:R-:W-:Y:S01]  /*3580*/  FADD.FTZ R170, R170, R165 ;  /* 0x000000a5aaaa7221 */ /* 0x000fe20000010000 */
[----:B------:R-:W-:Y:S01]  /*3590*/  F2FP.F16.F32.PACK_AB R153, R205, R168 ;  /* 0x000000a8cd99723e */ /* 0x000fe200000000ff */
[----:B------:R-:W-:Y:S01]  /*35a0*/  FADD.FTZ R168, R168, R167 ;  /* 0x000000a7a8a87221 */ /* 0x000fe20000010000 */
[----:B------:R-:W-:Y:S01]  /*35b0*/  F2FP.F16.F32.PACK_AB R154, R174, R173 ;  /* 0x000000adae9a723e */ /* 0x000fe200000000ff */
[----:B------:R-:W-:Y:S01]  /*35c0*/  FADD.FTZ R170, R171, R170 ;  /* 0x000000aaabaa7221 */ /* 0x000fe20000010000 */
[----:B------:R-:W-:Y:S01]  /*35d0*/  F2FP.F16.F32.PACK_AB R155, R207, R172 ;  /* 0x000000accf9b723e */ /* 0x000fe200000000ff */
[----:B------:R-:W-:-:S02]  /*35e0*/  FADD.FTZ R205, R205, R168 ;  /* 0x000000a8cdcd7221 */ /* 0x000fc40000010000 */
[----:B------:R-:W-:Y:S01]  /*35f0*/  FADD.FTZ R173, R173, R170 ;  /* 0x000000aaadad7221 */ /* 0x000fe20000010000 */
[----:B------:R-:W-:Y:S01]  /*3600*/  WARPGROUP.ARRIVE ;  /* 0x00000000000079c5 */ /* 0x000fe20000000000 */
[----:B------:R-:W-:Y:S02]  /*3610*/  FADD.FTZ R172, R172, R205 ;  /* 0x000000cdacac7221 */ /* 0x000fe40000010000 */
[----:B------:R-:W-:Y:S02]  /*3620*/  FADD.FTZ R174, R174, R173 ;  /* 0x000000adaeae7221 */ /* 0x000fe40000010000 */
[----:B------:R-:W-:-:S08]  /*3630*/  FADD.FTZ R207, R207, R172 ;  /* 0x000000accfcf7221 */ /* 0x000fd00000010000 */
        /* <DEDUP_REMOVED lines=23> */
[----:B--2---:R-:W-:Y:S01]  /*37b0*/  F2FP.F16.F32.PACK_AB R153, R188, R187 ;  /* 0x000000bbbc99723e */ /* 0x004fe200000000ff */
[----:B------:R-:W-:Y:S01]  /*37c0*/  FADD.FTZ R187, R187, R182 ;  /* 0x000000b6bbbb7221 */ /* 0x000fe20000010000 */
[----:B------:R-:W-:Y:S01]  /*37d0*/  F2FP.F16.F32.PACK_AB R154, R186, R183 ;  /* 0x000000b7ba9a723e */ /* 0x000fe200000000ff */
[----:B------:R-:W-:Y:S01]  /*37e0*/  FADD.FTZ R184, R184, R177 ;  /* 0x000000b1b8b87221 */ /* 0x000fe20000010000 */
[----:B---3--:R-:W-:Y:S01]  /*37f0*/  F2FP.F16.F32.PACK_AB R155, R200, R197 ;  /* 0x000000c5c89b723e */ /* 0x008fe200000000ff */
[----:B------:R-:W-:-:S02]  /*3800*/  FADD.FTZ R188, R188, R187 ;  /* 0x000000bbbcbc7221 */ /* 0x000fc40000010000 */
[----:B------:R-:W-:Y:S01]  /*3810*/  FADD.FTZ R183, R183, R184 ;  /* 0x000000b8b7b77221 */ /* 0x000fe20000010000 */
[----:B------:R-:W-:Y:S01]  /*3820*/  WARPGROUP.ARRIVE ;  /* 0x00000000000079c5 */ /* 0x000fe20000000000 */
[----:B------:R-:W-:Y:S02]  /*3830*/  FADD.FTZ R197, R197, R188 ;  /* 0x000000bcc5c57221 */ /* 0x000fe40000010000 */
[----:B------:R-:W-:Y:S02]  /*3840*/  FADD.FTZ R22, R186, R183 ;  /* 0x000000b7ba167221 */ /* 0x000fe40000010000 */
[----:B------:R-:W-:-:S08]  /*3850*/  FADD.FTZ R200, R200, R197 ;  /* 0x000000c5c8c87221 */ /* 0x000fd00000010000 */
[----:B------:R-:W-:Y:S03]  /*3860*/  HGMMA.64x256x16.F32 R24, R152, gdesc[UR8].tnspB, R24, gsb0 ;  /* 0x43e0000898187df0 */ /* 0x000fe60008000818 */
[----:B------:R-:W-:Y:S02]  /*3870*/  WARPGROUP.DEPBAR.LE gsb0, 0x0 ;  /* 0x00008000000079c5 */ /* 0x000fe40000010000 */
[----:B------:R-:W-:Y:S05]  /*3880*/  @!P0 BRA `(.L_x_199) ;  /* 0x0000000000048947 */ /* 0x000fea0003800000 */
[----:B------:R-:W-:Y:S01]  /*3890*/  BPT.TRAP 0x1 ;  /* 0x000000040000795c */ /* 0x000fe20000300000 */
.L_x_199:
[----:B------:R-:W0:Y:S01]  /*38a0*/  S2UR UR11, SR_CgaCtaId ;  /* 0x00000000000b79c3 */ /* 0x000e220000008800 */
[----:B------:R-:W-:Y:S01]  /*38b0*/  R2UR UR10, R19 ;  /* 0x00000000130a72ca */ /* 0x000fe200000e0000 */
[----:B------:R-:W-:Y:S01]  /*38c0*/  UIADD3 UR38, UR38, -0x2, URZ ;  /* 0xfffffffe26267890 */ /* 0x000fe2000fffe03f */
[----:B------:R-:W-:-:S11]  /*38d0*/  R2UR UR7, R16 ;  /* 0x00000000100772ca */ /* 0x000fd600000e0000 */
[----:B------:R-:W-:Y:S02]  /*38e0*/  UISETP.GE.AND UP0, UPT, UR38, UR10, UPT ;  /* 0x0000000a2600728c */ /* 0x000fe4000bf06270 */
[----:B------:R-:W-:-:S04]  /*38f0*/  UIADD3 UR7, UR7, 0x32460, URZ ;  /* 0x0003246007077890 */ /* 0x000fc8000fffe03f */
[----:B------:R-:W-:Y:S01]  /*3900*/  PLOP3.LUT P1, PT, PT, PT, UP0, 0x80, 0x0 ;  /* 0x000000000000781c */ /* 0x000fe20003f2f008 */
[----:B0-----:R-:W-:-:S09]  /*3910*/  UPRMT UR7, UR11, 0x654, UR7 ;  /* 0x000006540b077896 */ /* 0x001fd20008000007 */
[----:B------:R-:W-:Y:S03]  /*3920*/  SYNCS.ARRIVE.TRANS64.RED.A1T0 RZ, [UR7], RZ ;  /* 0x000000ffffff79a7 */ /* 0x000fe60008100407 */
[----:B------:R-:W-:Y:S05]  /*3930*/  @!P1 BRA `(.L_x_200) ;  /* 0x0000002400609947 */ /* 0x000fea0003800000 */
[----:B------:R-:W-:Y:S01]  /*3940*/  IMAD.MOV.U32 R205, RZ, RZ, R156 ;  /* 0x000000ffffcd7224 */ /* 0x000fe200078e009c */
[----:B------:R-:W-:Y:S01]  /*3950*/  UMOV UR61, URZ ;  /* 0x0000003f003d7c82 */ /* 0x000fe20008000000 */
[----:B------:R-:W-:Y:S02]  /*3960*/  IMAD.MOV.U32 R23, RZ, RZ, R20 ;  /* 0x000000ffff177224 */ /* 0x000fe400078e0014 */
[----:B------:R-:W-:Y:S01]  /*3970*/  IMAD.U32 R201, RZ, RZ, UR38 ;  /* 0x00000026ffc97e24 */ /* 0x000fe2000f8e00ff */
[----:B------:R-:W-:-:S06]  /*3980*/  UMOV UR38, URZ ;  /* 0x0000003f00267c82 */ /* 0x000fcc0008000000 */
.L_x_211:
[----:B------:R-:W-:Y:S01]  /*3990*/  R2UR UR6, R201 ;  /* 0x00000000c90672ca */ /* 0x000fe200000e0000 */
[----:B------:R-:W-:Y:S01]  /*39a0*/  UIADD3 UR38, UR38, 0x1, URZ ;  /* 0x0000000126267890 */ /* 0x000fe2000fffe03f */
[----:B------:R-:W-:-:S03]  /*39b0*/  R2UR UR7, R19 ;  /* 0x00000000130772ca */ /* 0x000fc600000e0000 */
[----:B------:R-:W-:-:S04]  /*39c0*/  UISETP.NE.AND UP0, UPT, UR38, 0x2, UPT ;  /* 0x000000022600788c */ /* 0x000fc8000bf05270 */
[----:B------:R-:W-:-:S04]  /*39d0*/  USEL UR38, UR38, URZ, UP0 ;  /* 0x0000003f26267287 */ /* 0x000fc80008000000 */
[----:B------:R-:W-:Y:S01]  /*39e0*/  MOV R0, UR6 ;  /* 0x0000000600007c02 */ /* 0x000fe20008000f00 */
[----:B------:R-:W-:-:S03]  /*39f0*/  UIADD3 UR6, UR6, -0x1, URZ ;  /* 0xffffffff06067890 */ /* 0x000fc6000fffe03f */
[----:B------:R-:W-:-:S03]  /*3a00*/  ISETP.GT.AND P1, PT, R0, UR7, PT ;  /* 0x0000000700007c0c */ /* 0x000fc6000bf24270 */
[----:B------:R-:W-:Y:S01]  /*3a10*/  IMAD.U32 R201, RZ, RZ, UR6 ;  /* 0x00000006ffc97e24 */ /* 0x000fe2000f8e00ff */
[----:B------:R-:W-:-:S04]  /*3a20*/  USEL UR6, URZ, 0x1, UP0 ;  /* 0x000000013f067887 */ /* 0x000fc80008000000 */
[----:B------:R-:W-:Y:S01]  /*3a30*/  ULOP3.LUT UR61, UR61, UR6, URZ, 0x3c, !UPT ;  /* 0x000000063d3d7292 */ /* 0x000fe2000f8e3c3f */
[----:B------:R-:W-:Y:S11]  /*3a40*/  @!P0 BRA `(.L_x_201) ;  /* 0x0000000000048947 */ /* 0x000ff60003800000 */
[----:B------:R-:W-:Y:S01]  /*3a50*/  BPT.TRAP 0x1 ;  /* 0x000000040000795c */ /* 0x000fe20000300000 */
.L_x_201:
[----:B------:R-:W-:Y:S01]  /*3a60*/  R2UR UR6, R16 ;  /* 0x00000000100672ca */ /* 0x000fe200000e0000 */
[----:B------:R-:W-:-:S05]  /*3a70*/  IMAD.U32 R0, RZ, RZ, UR61 ;  /* 0x0000003dff007e24 */ /* 0x000fca000f8e00ff */
[----:B------:R-:W-:-:S07]  /*3a80*/  SHF.L.U32 R0, R0, 0x1f, RZ ;  /* 0x0000001f00007819 */ /* 0x000fce00000006ff */
[----:B------:R-:W-:-:S09]  /*3a90*/  ULEA UR60, UR38, UR6, 0x3 ;  /* 0x00000006263c7291 */ /* 0x000fd2000f8e183f */
[----:B------:R0:W1:Y:S01]  /*3aa0*/  SYNCS.PHASECHK.TRANS64.TRYWAIT P2, [UR60+0x32430], R0 ;  /* 0x03243000ff0075a7 */ /* 0x000062000804017c */
[----:B------:R-:W-:Y:S05]  /*3ab0*/  @!P0 BRA `(.L_x_202) ;  /* 0x0000000000048947 */ /* 0x000fea0003800000 */
[----:B------:R-:W-:Y:S01]  /*3ac0*/  BPT.TRAP 0x1 ;  /* 0x000000040000795c */ /* 0x000fe20000300000 */
.L_x_202:
[----:B-1----:R-:W-:Y:S05]  /*3ad0*/  @P2 BRA `(.L_x_203) ;  /* 0x0000000000082947 */ /* 0x002fea0003800000 */
[----:B------:R-:W1:Y:S02]  /*3ae0*/  SYNCS.PHASECHK.TRANS64.TRYWAIT P2, [UR60+0x32430], R0 ;  /* 0x03243000ff0075a7 */ /* 0x000e64000804017c */
[----:B-1----:R-:W-:Y:S05]  /*3af0*/  @!P2 BRA `(.L_x_204) ;  /* 0x00000098005ca947 */ /* 0x002fea0003800000 */
.L_x_203:
[----:B------:R-:W-:Y:S01]  /*3b00*/  R2UR UR6, R17 ;  /* 0x00000000110672ca */ /* 0x000fe200000e0000 */
[----:B-1----:R-:W-:Y:S01]  /*3b10*/  WARPGROUP.ARRIVE ;  /* 0x00000000000079c5 */ /* 0x002fe20000000000 */
[----:B------:R-:W-:Y:S01]  /*3b20*/  MOV R20, UR21 ;  /* 0x0000001500147c02 */ /* 0x000fe20008000f00 */
[----:B------:R-:W-:Y:S01]  /*3b30*/  UMOV UR23, 0x40000040 ;  /* 0x4000004000177882 */ /* 0x000fe20000000000 */
[----:B------:R-:W-:Y:S01]  /*3b40*/  MOV R202, UR20 ;  /* 0x0000001400ca7c02 */ /* 0x000fe20008000f00 */
[----:B------:R-:W-:Y:S01]  /*3b50*/  UMOV UR19, 0x40000040 ;  /* 0x4000004000137882 */ /* 0x000fe20000000000 */
[----:B------:R-:W-:Y:S01]  /*3b60*/  R2UR UR20, R14 ;  /* 0x000000000e1472ca */ /* 0x000fe200000e0000 */
[----:B------:R-:W-:Y:S01]  /*3b70*/  UMOV UR15, 0x40000040 ;  /* 0x40000040000f7882 */ /* 0x000fe20000000000 */
[----:B------:R-:W-:Y:S01]  /*3b80*/  R2UR UR21, R15 ;  /* 0x000000000f1572ca */ /* 0x000fe200000e0000 */
[----:B------:R-:W-:Y:S01]  /*3b90*/  UMOV UR11, 0x40000040 ;  /* 0x40000040000b7882 */ /* 0x000fe20000000000 */
[----:B------:R-:W-:-:S02]  /*3ba0*/  MOV R203, UR17 ;  /* 0x0000001100cb7c02 */ /* 0x000fc40008000f00 */
[----:B------:R-:W-:Y:S01]  /*3bb0*/  MOV R204, UR16 ;  /* 0x0000001000cc7c02 */ /* 0x000fe20008000f00 */
[----:B------:R-:W-:Y:S01]  /*3bc0*/  UIMAD UR6, UR38, 0x300, UR6 ;  /* 0x00000300260678a4 */ /* 0x000fe2000f8e0206 */
[----:B------:R-:W-:Y:S02]  /*3bd0*/  R2UR UR16, R12 ;  /* 0x000000000c1072ca */ /* 0x000fe400000e0000 */
[----:B------:R-:W-:Y:S01]  /*3be0*/  R2UR UR17, R13 ;  /* 0x000000000d1172ca */ /* 0x000fe200000e0000 */
[----:B------:R-:W-:Y:S01]  /*3bf0*/  UIADD3 UR7, UR6, 0x2, URZ ;  /* 0x0000000206077890 */ /* 0x000fe2000fffe03f */
[----:B------:R-:W-:Y:S02]  /*3c00*/  MOV R206, UR13 ;  /* 0x0000000d00ce7c02 */ /* 0x000fe40008000f00 */
[----:B------:R-:W-:Y:S01]  /*3c10*/  UMOV UR22, UR6 ;  /* 0x0000000600167c82 */ /* 0x000fe20008000000 */
[----:B------:R-:W-:Y:S01]  /*3c20*/  MOV R207, UR12 ;  /* 0x0000000c00cf7c02 */ /* 0x000fe20008000f00 */
[----:B------:R-:W-:Y:S01]  /*3c30*/  HGMMA.64x96x16.F32 R152, gdesc[UR20], RZ, !UPT, gsb0 ;  /* 0x01600000149879f0 */ /* 0x000fe2000c0008ff */
[----:B------:R-:W-:Y:S01]  /*3c40*/  R2UR UR12, R10 ;  /* 0x000000000a0c72ca */ /* 0x000fe200000e0000 */
[----:B------:R-:W-:Y:S01]  /*3c50*/  UMOV UR18, UR7 ;  /* 0x0000000700127c82 */ /* 0x000fe20008000000 */
[----:B------:R-:W-:Y:S01]  /*3c60*/  R2UR UR13, R11 ;  /* 0x000000000b0d72ca */ /* 0x000fe200000e0000 */
[----:B------:R-:W-:Y:S01]  /*3c70*/  UIADD3 UR7, UR6, 0x4, URZ ;  /* 0x0000000406077890 */ /* 0x000fe2000fffe03f */
[----:B------:R-:W-:Y:S01]  /*3c80*/  MOV R208, UR9 ;  /* 0x0000000900d07c02 */ /* 0x000fe20008000f00 */
[----:B------:R-:W-:Y:S01]  /*3c90*/  UIADD3 UR6, UR6, 0x6, URZ ;  /* 0x0000000606067890 */ /* 0x000fe2000fffe03f */
[----:B------:R-:W-:-:S02]  /*3ca0*/  MOV R209, UR8 ;  /* 0x0000000800d17c02 */ /* 0x000fc40008000f00 */
[----:B------:R-:W-:Y:S02]  /*3cb0*/  R2UR UR8, R8 ;  /* 0x00000000080872ca */ /* 0x000fe400000e0000 */
[----:B------:R-:W-:Y:S01]  /*3cc0*/  UMOV UR14, UR7 ;  /* 0x00000007000e7c82 */ /* 0x000fe20008000000 */
[----:B------:R-:W-:Y:S01]  /*3cd0*/  R2UR UR9, R9 ;  /* 0x00000000090972ca */ /* 0x000fe200000e0000 */
[----:B------:R-:W-:Y:S01]  /*3ce0*/  UMOV UR10, UR6 ;  /* 0x00000006000a7c82 */ /* 0x000fe20008000000 */
[----:B------:R-:W-:Y:S02]  /*3cf0*/  R2UR UR21, R20 ;  /* 0x00000000141572ca */ /* 0x000fe400000e0000 */
[----:B------:R-:W-:Y:S01]  /*3d00*/  R2UR UR20, R202 ;  /* 0x00000000ca1472ca */ /* 0x000fe200000e0000 */
[----:B------:R-:W-:Y:S02]  /*3d10*/  WARPGROUP.DEPBAR.LE gsb0, 0x0 ;  /* 0x00008000000079c5 */ /* 0x000fe40000010000 */
[----:B------:R-:W-:-:S06]  /*3d20*/  WARPGROUP.ARRIVE ;  /* 0x00000000000079c5 */ /* 0x000fcc0000000000 */
[----:B------:R-:W-:Y:S01]  /*3d30*/  HGMMA.64x96x16.F32 R152, gdesc[UR16], R152, gsb0 ;  /* 0x01600000109879f0 */ /* 0x000fe20008000898 */
        /* <DEDUP_REMOVED lines=13> */
[----:B------:R-:W-:-:S12]  /*3e10*/  @!P0 BRA `(.L_x_205) ;  /* 0x0000000000048947 */ /* 0x000fd80003800000 */
[----:B------:R-:W-:Y:S01]  /*3e20*/  BPT.TRAP 0x1 ;  /* 0x000000040000795c */ /* 0x000fe20000300000 */
.L_x_205:
[----:B------:R1:W2:Y:S01]  /*3e30*/  SYNCS.PHASECHK.TRANS64.TRYWAIT P2, [UR60+0x32450], R0 ;  /* 0x03245000ff0075a7 */ /* 0x0002a2000804017c */
[----:B------:R-:W-:Y:S05]  /*3e40*/  @!P0 BRA `(.L_x_206) ;  /* 0x0000000000048947 */ /* 0x000fea0003800000 */
[----:B------:R-:W-:Y:S01]  /*3e50*/  BPT.TRAP 0x1 ;  /* 0x000000040000795c */ /* 0x000fe20000300000 */
.L_x_206:
[----:B--2---:R-:W-:Y:S05]  /*3e60*/  @P2 BRA `(.L_x_207) ;  /* 0x0000000000082947 */ /* 0x004fea0003800000 */
[----:B------:R-:W2:Y:S02]  /*3e70*/  SYNCS.PHASECHK.TRANS64.TRYWAIT P2, [UR60+0x32450], R0 ;  /* 0x03245000ff0075a7 */ /* 0x000ea4000804017c */
[----:B--2---:R-:W-:Y:S05]  /*3e80*/  @!P2 BRA `(.L_x_208) ;  /* 0x000000940090a947 */ /* 0x004fea0003800000 */
.L_x_207:
[----:B------:R-:W-:Y:S01]  /*3e90*/  R2UR UR6, R18 ;  /* 0x00000000120672ca */ /* 0x000fe200000e0000 */
[----:B------:R-:W-:Y:S01]  /*3ea0*/  WARPGROUP.ARRIVE ;  /* 0x00000000000079c5 */ /* 0x000fe20000000000 */
[----:B012---:R-:W-:Y:S01]  /*3eb0*/  MOV R0, UR49 ;  /* 0x0000003100007c02 */ /* 0x007fe20008000f00 */
[----:B------:R-:W-:Y:S01]  /*3ec0*/  UMOV UR51, 0x40000040 ;  /* 0x4000004000337882 */ /* 0x000fe20000000000 */
[----:B------:R-:W-:Y:S01]  /*3ed0*/  MOV R20, UR48 ;  /* 0x0000003000147c02 */ /* 0x000fe20008000f00 */
[----:B------:R-:W-:Y:S01]  /*3ee0*/  UMOV UR55, 0x40000040 ;  /* 0x4000004000377882 */ /* 0x000fe20000000000 */
[----:B------:R-:W-:Y:S01]  /*3ef0*/  R2UR UR48, R6 ;  /* 0x00000000063072ca */ /* 0x000fe200000e0000 */
[----:B------:R-:W-:Y:S01]  /*3f00*/  UMOV UR59, 0x40000040 ;  /* 0x40000040003b7882 */ /* 0x000fe20000000000 */
[----:B------:R-:W-:Y:S01]  /*3f10*/  R2UR UR49, R7 ;  /* 0x00000000073172ca */ /* 0x000fe200000e0000 */
[----:B------:R-:W-:Y:S01]  /*3f20*/  UMOV UR7, 0x40000040 ;  /* 0x4000004000077882 */ /* 0x000fe20000000000 */
[----:B------:R-:W-:Y:S01]  /*3f30*/  MOV R202, UR53 ;  /* 0x0000003500ca7c02 */ /* 0x000fe20008000f00 */
[----:B------:R-:W-:Y:S01]  /*3f40*/  UMOV UR11, 0x40000040 ;  /* 0x40000040000b7882 */ /* 0x000fe20000000000 */
[----:B------:R-:W-:Y:S01]  /*3f50*/  MOV R203, UR52 ;  /* 0x0000003400cb7c02 */ /* 0x000fe20008000f00 */
[----:B------:R-:W-:Y:S01]  /*3f60*/  UIMAD UR39, UR38, 0xc00, UR6 ;  /* 0x00000c00262778a4 */ /* 0x000fe2000f8e0206 */
[----:B------:R-:W-:Y:S01]  /*3f70*/  R2UR UR52, R4 ;  /* 0x00000000043472ca */ /* 0x000fe200000e0000 */
[----:B------:R-:W-:Y:S01]  /*3f80*/  UMOV UR15, 0x40000040 ;  /* 0x40000040000f7882 */ /* 0x000fe20000000000 */
[----:B------:R-:W-:Y:S01]  /*3f90*/  R2UR UR53, R5 ;  /* 0x00000000053572ca */ /* 0x000fe200000e0000 */
[----:B------:R-:W-:Y:S01]  /*3fa0*/  UIADD3 UR6, UR39, 0x2, URZ ;  /* 0x0000000227067890 */ /* 0x000fe2000fffe03f */
[----:B------:R-:W-:Y:S01]  /*3fb0*/  MOV R204, UR57 ;  /* 0x0000003900cc7c02 */ /* 0x000fe20008000f00 */
[----:B------:R-:W-:Y:S01]  /*3fc0*/  UIADD3 UR10, UR39, 0x300, URZ ;  /* 0x00000300270a7890 */ /* 0x000fe2000fffe03f */
[----:B------:R-:W-:Y:S01]  /*3fd0*/  MOV R206, UR56 ;  /* 0x0000003800ce7c02 */ /* 0x000fe20008000f00 */
[----:B------:R-:W-:Y:S01]  /*3fe0*/  UMOV UR50, UR39 ;  /* 0x0000002700327c82 */ /* 0x000fe20008000000 */
[----:B------:R-:W-:Y:S01]  /*3ff0*/  R2UR UR56, R2 ;  /* 0x00000000023872ca */ /* 0x000fe200000e0000 */
[----:B------:R-:W-:Y:S01]  /*4000*/  HGMMA.64x96x16.F32 R152, gdesc[UR48], R152, gsb0 ;  /* 0x01600000309879f0 */ /* 0x000fe20008000898 */
[----:B------:R-:W-:Y:S01]  /*4010*/  UMOV UR54, UR6 ;  /* 0x0000000600367c82 */ /* 0x000fe20008000000 */
[----:B------:R-:W-:Y:S01]  /*4020*/  R2UR UR57, R3 ;  /* 0x00000000033972ca */ /* 0x000fe200000e0000 */
[----:B------:R-:W-:Y:S01]  /*4030*/  UIADD3 UR6, UR39, 0x4, URZ ;  /* 0x0000000427067890 */ /* 0x000fe2000fffe03f */
[----:B------:R-:W-:Y:S01]  /*4040*/  R2UR UR49, R0 ;  /* 0x00000000003172ca */ /* 0x000fe200000e0000 */
[----:B------:R-:W-:Y:S01]  /*4050*/  UIADD3 UR14, UR39, 0x302, URZ ;  /* 0x00000302270e7890 */ /* 0x000fe2000fffe03f */
[----:B------:R-:W-:Y:S01]  /*4060*/  R2UR UR48, R20 ;  /* 0x00000000143072ca */ /* 0x000fe200000e0000 */
[----:B------:R-:W-:Y:S01]  /*4070*/  UIADD3 UR18, UR39, 0x304, URZ ;  /* 0x0000030427127890 */ /* 0x000fe2000fffe03f */
[----:B------:R-:W0:Y:S01]  /*4080*/  S2R R207, SR_TID.X ;  /* 0x0000000000cf7919 */ /* 0x000e220000002100 */
[----:B------:R-:W-:Y:S01]  /*4090*/  UMOV UR19, 0x40000040 ;  /* 0x4000004000137882 */ /* 0x000fe20000000000 */
[----:B------:R-:W-:Y:S01]  /*40a0*/  UMOV UR58, UR6 ;  /* 0x00000006003a7c82 */ /* 0x000fe20008000000 */
[----:B------:R-:W-:-:S02]  /*40b0*/  UIADD3 UR6, UR39, 0x6, URZ ;  /* 0x0000000627067890 */ /* 0x000fc4000fffe03f */
[----:B------:R-:W-:Y:S01]  /*40c0*/  UIADD3 UR22, UR39, 0x306, URZ ;  /* 0x0000030627167890 */ /* 0x000fe2000fffe03f */
[----:B------:R-:W-:Y:S01]  /*40d0*/  UMOV UR23, 0x40000040 ;  /* 0x4000004000177882 */ /* 0x000fe20000000000 */
        /* <DEDUP_REMOVED lines=12> */
[----:B0-----:R-:W-:-:S04]  /*41a0*/  SHF.R.U32.HI R207, RZ, 0x7, R207 ;  /* 0x00000007ffcf7819 */ /* 0x001fc800000116cf */
[----:B------:R-:W-:Y:S01]  /*41b0*/  IADD3 R0, -R207, 0xb, RZ ;  /* 0x0000000bcf007810 */ /* 0x000fe20007ffe1ff */
[----:B------:R-:W-:Y:S02]  /*41c0*/  WARPGROUP.DEPBAR.LE gsb0, 0x0 ;  /* 0x00008000000079c5 */ /* 0x000fe40000010000 */
[----:B------:R-:W-:-:S06]  /*41d0*/  WARPGROUP.ARRIVE ;  /* 0x00000000000079c5 */ /* 0x000fcc0000000000 */
[----:B------:R-:W-:Y:S01]  /*41e0*/  HGMMA.64x96x16.F32 R152, gdesc[UR52], R152, gsb0 ;  /* 0x01600000349879f0 */ /* 0x000fe20008000898 */
[----:B------:R-:W-:Y:S01]  /*41f0*/  R2UR UR53, R202 ;  /* 0x00000000ca3572ca */ /* 0x000fe200000e0000 */
[----:B------:R-:W-:Y:S01]  /*4200*/  UIADD3 UR54, UR39, 0x904, URZ ;  /* 0x0000090427367890 */ /* 0x000fe2000fffe03f */
[----:B------:R-:W-:Y:S01]  /*4210*/  R2UR UR52, R203 ;  /* 0x00000000cb3472ca */ /* 0x000fe200000e0000 */
[----:B------:R-:W-:Y:S01]  /*4220*/  UMOV UR55, 0x40000040 ;  /* 0x4000004000377882 */ /* 0x000fe20000000000 */
        /* <DEDUP_REMOVED lines=50> */
.L_x_209:
[----:B------:R-:W-:Y:S01]  /*4550*/  FMNMX.FTZ R20, R152, R23, !PT ;  /* 0x0000001798147209 */ /* 0x000fe20007810000 */
[----:B------:R-:W1:Y:S01]  /*4560*/  S2UR UR10, SR_CgaCtaId ;  /* 0x00000000000a79c3 */ /* 0x000e620000008800 */
[----:B------:R-:W-:Y:S01]  /*4570*/  ULDC UR6, c[0x0][0xa80] ;  /* 0x0002a00000067ab9 */ /* 0x000fe20000000800 */
[----:B------:R-:W-:Y:S01]  /*4580*/  UIADD3 UR7, UR60, 0x32440, URZ ;  /* 0x000324403c077890 */ /* 0x000fe2000fffe03f */
[----:B------:R-:W-:Y:S02]  /*4590*/  FMNMX.FTZ R203, R153, R20, !PT ;  /* 0x0000001499cb7209 */ /* 0x000fe40007810000 */
[----:B------:R-:W-:Y:S02]  /*45a0*/  R2UR UR11, R21 ;  /* 0x00000000150b72ca */ /* 0x000fe400000e0000 */
[----:B------:R-:W-:-:S04]  /*45b0*/  FMNMX.FTZ R20, R156, R203, !PT ;  /* 0x000000cb9c147209 */ /* 0x000fc80007810000 */
[----:B------:R-:W-:-:S04]  /*45c0*/  FMNMX.FTZ R203, R157, R20, !PT ;  /* 0x000000149dcb7209 */ /* 0x000fc80007810000 */
[----:B------:R-:W-:-:S04]  /*45d0*/  FMNMX.FTZ R20, R160, R203, !PT ;  /* 0x000000cba0147209 */ /* 0x000fc80007810000 */
[----:B------:R-:W-:Y:S02]  /*45e0*/  FMNMX.FTZ R203, R161, R20, !PT ;  /* 0x00000014a1cb7209 */ /* 0x000fe40007810000 */
[----:B------:R-:W-:Y:S02]  /*45f0*/  FMNMX.FTZ R20, R154, R205, !PT ;  /* 0x000000cd9a147209 */ /* 0x000fe40007810000 */
[----:B------:R-:W-:Y:S01]  /*4600*/  FMNMX.FTZ R202, R164, R203, !PT ;  /* 0x000000cba4ca7209 */ /* 0x000fe20007810000 */
[----:B-1----:R-:W-:Y:S01]  /*4610*/  UPRMT UR10, UR10, 0x654, UR7 ;  /* 0x000006540a0a7896 */ /* 0x002fe20008000007 */
[----:B------:R-:W-:Y:S01]  /*4620*/  FMNMX.FTZ R203, R155, R20, !PT ;  /* 0x000000149bcb7209 */ /* 0x000fe20007810000 */
[----:B------:R-:W-:Y:S01]  /*4630*/  UIMAD UR7, UR38, 0xc00, UR11 ;  /* 0x00000c00260778a4 */ /* 0x000fe2000f8e020b */
[----:B------:R-:W-:Y:S02]  /*4640*/  FMNMX.FTZ R207, R165, R202, !PT ;  /* 0x000000caa5cf7209 */ /* 0x000fe40007810000 */
[----:B------:R-:W-:Y:S01]  /*4650*/  FMNMX.FTZ R20, R158, R203, !PT ;  /* 0x000000cb9e147209 */ /* 0x000fe20007810000 */
[----:B------:R-:W-:Y:S01]  /*4660*/  UMOV UR11, 0x40000040 ;  /* 0x40000040000b7882 */ /* 0x000fe20000000000 */
[----:B------:R-:W-:-:S02]  /*4670*/  FMNMX.FTZ R202, R168, R207, !PT ;  /* 0x000000cfa8ca7209 */ /* 0x000fc40007810000 */
[----:B------:R-:W-:Y:S01]  /*4680*/  FMNMX.FTZ R203, R159, R20, !PT ;  /* 0x000000149fcb7209 */ /* 0x000fe20007810000 */
[----:B------:R-:W-:Y:S01]  /*4690*/  SYNCS.ARRIVE.TRANS64.RED.A1T0 RZ, [UR10], RZ ;  /* 0x000000ffffff79a7 */ /* 0x000fe2000810040a */
[----:B------:R-:W-:Y:S01]  /*46a0*/  FMNMX.FTZ R207, R169, R202, !PT ;  /* 0x000000caa9cf7209 */ /* 0x000fe20007810000 */
[----:B------:R-:W-:Y:S01]  /*46b0*/  UMOV UR10, UR7 ;  /* 0x00000007000a7c82 */ /* 0x000fe20008000000 */
[----:B------:R-:W-:Y:S02]  /*46c0*/  FMNMX.FTZ R20, R162, R203, !PT ;  /* 0x000000cba2147209 */ /* 0x000fe40007810000 */
[----:B------:R-:W-:Y:S02]  /*46d0*/  FMNMX.FTZ R202, R172, R207, !PT ;  /* 0x000000cfacca7209 */ /* 0x000fe40007810000 */
[----:B------:R-:W-:Y:S02]  /*46e0*/  FMNMX.FTZ R203, R163, R20, !PT ;  /* 0x00000014a3cb7209 */ /* 0x000fe40007810000 */
[----:B------:R-:W-:-:S02]  /*46f0*/  FMNMX.FTZ R207, R173, R202, !PT ;  /* 0x000000caadcf7209 */ /* 0x000fc40007810000 */
[----:B------:R-:W-:Y:S02]  /*4700*/  FMNMX.FTZ R20, R166, R203, !PT ;  /* 0x000000cba6147209 */ /* 0x000fe40007810000 */
[----:B------:R-:W-:Y:S02]  /*4710*/  FMNMX.FTZ R202, R176, R207, !PT ;  /* 0x000000cfb0ca7209 */ /* 0x000fe40007810000 */
        /* <DEDUP_REMOVED lines=22> */
[----:B------:R-:W-:-:S03]  /*4880*/  FMNMX.FTZ R20, R190, R203, !PT ;  /* 0x000000cbbe147209 */ /* 0x000fc60007810000 */
[----:B------:R-:W1:Y:S01]  /*4890*/  SHFL.BFLY PT, R207, R202, 0x2, 0x1f ;  /* 0x0c401f00cacf7f89 */ /* 0x000e6200000e0000 */
[----:B------:R-:W-:-:S04]  /*48a0*/  FMNMX.FTZ R203, R191, R20, !PT ;  /* 0x00000014bfcb7209 */ /* 0x000fc80007810000 */
[----:B------:R-:W-:-:S04]  /*48b0*/  FMNMX.FTZ R20, R194, R203, !PT ;  /* 0x000000cbc2147209 */ /* 0x000fc80007810000 */
[----:B------:R-:W-:-:S04]  /*48c0*/  FMNMX.FTZ R203, R195, R20, !PT ;  /* 0x00000014c3cb7209 */ /* 0x000fc80007810000 */
[----:B------:R-:W-:-:S04]  /*48d0*/  FMNMX.FTZ R20, R198, R203, !PT ;  /* 0x000000cbc6147209 */ /* 0x000fc80007810000 */
[----:B------:R-:W-:-:S05]  /*48e0*/  FMNMX.FTZ R203, R199, R20, !PT ;  /* 0x00000014c7cb7209 */ /* 0x000fca0007810000 */
[----:B------:R-:W2:Y:S01]  /*48f0*/  SHFL.BFLY PT, R204, R203, 0x2, 0x1f ;  /* 0x0c401f00cbcc7f89 */ /* 0x000ea200000e0000 */
[----:B-1----:R-:W-:-:S05]  /*4900*/  FMNMX.FTZ R207, R202, R207, !PT ;  /* 0x000000cfcacf7209 */ /* 0x002fca0007810000 */
[----:B------:R-:W1:Y:S01]  /*4910*/  SHFL.BFLY PT, R20, R207, 0x1, 0x1f ;  /* 0x0c201f00cf147f89 */ /* 0x000e6200000e0000 */
[----:B--2---:R-:W-:-:S05]  /*4920*/  FMNMX.FTZ R204, R203, R204, !PT ;  /* 0x000000cccbcc7209 */ /* 0x004fca0007810000 */
[----:B------:R-:W2:Y:S01]  /*4930*/  SHFL.BFLY PT, R209, R204, 0x1, 0x1f ;  /* 0x0c201f00ccd17f89 */ /* 0x000ea200000e0000 */
[----:B-1----:R-:W-:-:S05]  /*4940*/  FMNMX.FTZ R20, R207, R20, !PT ;  /* 0x00000014cf147209 */ /* 0x002fca0007810000 */
[C---:B------:R-:W-:Y:S01]  /*4950*/  FMUL.FTZ R206, R20.reuse, UR6 ;  /* 0x0000000614ce7c20 */ /* 0x040fe20008410000 */
[----:B------:R-:W-:-:S03]  /*4960*/  FADD.FTZ R23, -R20, R23 ;  /* 0x0000001714177221 */ /* 0x000fc60000010100 */
[--C-:B------:R-:W-:Y:S01]  /*4970*/  FFMA.FTZ R203, R153, UR6, -R206.reuse ;  /* 0x0000000699cb7c23 */ /* 0x100fe200080108ce */
[--C-:B------:R-:W-:Y:S01]  /*4980*/  FFMA.FTZ R153, R156, UR6, -R206.reuse ;  /* 0x000000069c997c23 */ /* 0x100fe200080108ce */
[--C-:B------:R-:W-:Y:S01]  /*4990*/  FFMA.FTZ R202, R152, UR6, -R206.reuse ;  /* 0x0000000698ca7c23 */ /* 0x100fe200080108ce */
[----:B------:R-:W-:Y:S01]  /*49a0*/  FMUL.FTZ R23, R23, UR6 ;  /* 0x0000000617177c20 */ /* 0x000fe20008410000 */
        /* <DEDUP_REMOVED lines=9> */
[----:B--2---:R-:W-:Y:S01]  /*4a40*/  FMNMX.FTZ R156, R204, R209, !PT ;  /* 0x000000d1cc9c7209 */ /* 0x004fe20007810000 */
[----:B------:R-:W1:Y:S01]  /*4a50*/  MUFU.EX2 R23, R23 ;  /* 0x0000001700177308 */ /* 0x000e620000000800 */
[--C-:B------:R-:W-:Y:S01]  /*4a60*/  FFMA.FTZ R173, R173, UR6, -R206.reuse ;  /* 0x00000006adad7c23 */ /* 0x100fe200080108ce */
[--C-:B------:R-:W-:Y:S01]  /*4a70*/  FFMA.FTZ R176, R176, UR6, -R206.reuse ;  /* 0x00000006b0b07c23 */ /* 0x100fe200080108ce */
[--C-:B------:R-:W-:Y:S01]  /*4a80*/  FFMA.FTZ R177, R177, UR6, -R206.reuse ;  /* 0x00000006b1b17c23 */ /* 0x100fe200080108ce */
[C---:B------:R-:W-:Y:S01]  /*4a90*/  FADD.FTZ R152, -R156.reuse, R205 ;  /* 0x000000cd9c987221 */ /* 0x040fe20000010100 */
[----:B------:R-:W-:Y:S01]  /*4aa0*/  FMUL.FTZ R209, R156, UR6 ;  /* 0x000000069cd17c20 */ /* 0x000fe20008410000 */
[--C-:B------:R-:W-:Y:S01]  /*4ab0*/  FFMA.FTZ R180, R180, UR6, -R206.reuse ;  /* 0x00000006b4b47c23 */ /* 0x100fe200080108ce */
[--C-:B------:R-:W-:Y:S01]  /*4ac0*/  FFMA.FTZ R181, R181, UR6, -R206.reuse ;  /* 0x00000006b5b57c23 */ /* 0x100fe200080108ce */
[----:B------:R-:W-:Y:S01]  /*4ad0*/  FMUL.FTZ R152, R152, UR6 ;  /* 0x0000000698987c20 */ /* 0x000fe20008410000 */
        /* <DEDUP_REMOVED lines=8> */
[-C--:B-1----:R-:W-:Y:S01]  /*4b60*/  FMUL.FTZ R24, R24, R23.reuse ;  /* 0x0000001718187220 */ /* 0x082fe20000410000 */
[-C--:B------:R-:W-:Y:S01]  /*4b70*/  FMUL.FTZ R25, R25, R23.reuse ;  /* 0x0000001719197220 */ /* 0x080fe20000410000 */
[-C--:B------:R-:W-:Y:S01]  /*4b80*/  FMUL.FTZ R28, R28, R23.reuse ;  /* 0x000000171c1c7220 */ /* 0x080fe20000410000 */
[-C--:B------:R-:W-:Y:S01]  /*4b90*/  FMUL.FTZ R29, R29, R23.reuse ;  /* 0x000000171d1d7220 */ /* 0x080fe20000410000 */
[----:B------:R-:W1:Y:S01]  /*4ba0*/  MUFU.EX2 R202, R202 ;  /* 0x000000ca00ca7308 */ /* 0x000e620000000800 */
        /* <DEDUP_REMOVED lines=15> */
[----:B------:R-:W3:Y:S01]  /*4ca0*/  MUFU.EX2 R205, R211 ;  /* 0x000000d300cd7308 */ /* 0x000ee20000000800 */
        /* <DEDUP_REMOVED lines=15> */
[----:B------:R-:W4:Y:S01]  /*4da0*/  MUFU.EX2 R208, R208 ;  /* 0x000000d000d07308 */ /* 0x000f220000000800 */
        /* <DEDUP_REMOVED lines=15> */
[----:B------:R-:W5:Y:S01]  /*4ea0*/  MUFU.EX2 R159, R159 ;  /* 0x0000009f009f7308 */ /* 0x000f620000000800 */
        /* <DEDUP_REMOVED lines=18> */
[-C--:B--2---:R-:W-:Y:S01]  /*4fd0*/  FMUL.FTZ R26, R26, R157.reuse ;  /* 0x0000009d1a1a7220 */ /* 0x084fe20000410000 */
        /* <DEDUP_REMOVED lines=63> */
[----:B-1----:R-:W-:Y:S01]  /*53d0*/  F2FP.F16.F32.PACK_AB R152, R203, R202 ;  /* 0x000000cacb98723e */ /* 0x002fe200000000ff */
[--C-:B------:R-:W-:Y:S01]  /*53e0*/  FFMA.FTZ R167, R167, UR6, -R209.reuse ;  /* 0x00000006a7a77c23 */ /* 0x100fe200080108d1 */
[----:B---3--:R-:W-:Y:S01]  /*53f0*/  F2FP.F16.F32.PACK_AB R154, R205, R204 ;  /* 0x000000cccd9a723e */ /* 0x008fe200000000ff */
[----:B------:R-:W-:Y:S01]  /*5400*/  MUFU.EX2 R160, R160 ;  /* 0x000000a000a07308 */ /* 0x000fe20000000800 */
[----:B----4-:R-:W-:Y:S01]  /*5410*/  F2FP.F16.F32.PACK_AB R153, R208, R207 ;  /* 0x000000cfd099723e */ /* 0x010fe200000000ff */
[--C-:B------:R-:W-:Y:S01]  /*5420*/  FFMA.FTZ R170, R170, UR6, -R209.reuse ;  /* 0x00000006aaaa7c23 */ /* 0x100fe200080108d1 */
[----:B-----5:R-:W-:Y:S01]  /*5430*/  F2FP.F16.F32.PACK_AB R155, R159, R158 ;  /* 0x0000009e9f9b723e */ /* 0x020fe200000000ff */
[----:B------:R1:W-:Y:S01]  /*5440*/  BAR.SYNC.DEFER_BLOCKING R210, 0x100 ;  /* 0x000400d20000751d */ /* 0x0003e20000010000 */
        /* <DEDUP_REMOVED lines=20> */
[----:B------:R-:W-:Y:S01]  /*5590*/  FFMA.FTZ R197, R197, UR6, -R206 ;  /* 0x00000006c5c57c23 */ /* 0x000fe200080108ce */
[----:B------:R-:W-:Y:S01]  /*55a0*/  MUFU.EX2 R165, R165 ;  /* 0x000000a500a57308 */ /* 0x000fe20000000800 */
[--C-:B------:R-:W-:Y:S01]  /*55b0*/  FFMA.FTZ R194, R194, UR6, -R209.reuse ;  /* 0x00000006c2c27c23 */ /* 0x100fe200080108d1 */
[----:B------:R-:W-:Y:S01]  /*55c0*/  WARPGROUP.ARRIVE ;  /* 0x00000000000079c5 */ /* 0x000fe20000000000 */
[--C-:B------:R-:W-:Y:S01]  /*55d0*/  FFMA.FTZ R195, R195, UR6, -R209.reuse ;  /* 0x00000006c3c37c23 */ /* 0x100fe200080108d1 */
[--C-:B------:R-:W-:Y:S01]  /*55e0*/  FFMA.FTZ R198, R198, UR6, -R209.reuse ;  /* 0x00000006c6c67c23 */ /* 0x100fe200080108d1 */
[----:B------:R-:W-:Y:S01]  /*55f0*/  FFMA.FTZ R199, R199, UR6, -R209 ;  /* 0x00000006c7c77c23 */ /* 0x000fe200080108d1 */
[----:B------:R-:W-:Y:S01]  /*5600*/  FFMA.FTZ R22, R23, R22, R202 ;  /* 0x0000001617167223 */ /* 0x000fe200000100ca */
[----:B------:R-:W-:Y:S01]  /*5610*/  FFMA.FTZ R157, R157, R200, R207 ;  /* 0x000000c89d9d7223 */ /* 0x000fe200000100cf */
[----:B------:R-:W-:Y:S01]  /*5620*/  HGMMA.64x256x16.F32 R24, R152, gdesc[UR8].tnspB, R24, gsb0 ;  /* 0x43e0000898187df0 */ /* 0x000fe20008000818 */
[----:B------:R-:W-:Y:S01]  /*5630*/  MUFU.EX2 R162, R162 ;  /* 0x000000a200a27308 */ /* 0x000fe20000000800 */
[----:B------:R-:W-:Y:S01]  /*5640*/  UIADD3 UR10, UR7, 0x80, URZ ;  /* 0x00000080070a7890 */ /* 0x000fe2000fffe03f */
[----:B------:R-:W-:Y:S01]  /*5650*/  FADD.FTZ R203, R203, R22 ;  /* 0x00000016cbcb7221 */ /* 0x000fe20000010000 */
[----:B------:R-:W-:Y:S01]  /*5660*/  UMOV UR11, 0x40000040 ;  /* 0x40000040000b7882 */ /* 0x000fe20000000000 */
[----:B------:R-:W-:-:S02]  /*5670*/  FADD.FTZ R157, R208, R157 ;  /* 0x0000009dd09d7221 */ /* 0x000fc40000010000 */
[----:B------:R-:W-:Y:S02]  /*5680*/  FADD.FTZ R204, R204, R203 ;  /* 0x000000cbcccc7221 */ /* 0x000fe40000010000 */
[----:B------:R-:W3:Y:S01]  /*5690*/  MUFU.EX2 R163, R163 ;  /* 0x000000a300a37308 */ /* 0x000ee20000000800 */
[----:B------:R-:W-:Y:S01]  /*56a0*/  FADD.FTZ R158, R158, R157 ;  /* 0x0000009d9e9e7221 */ /* 0x000fe20000010000 */
[----:B------:R-:W-:-:S03]  /*56b0*/  FADD.FTZ R205, R205, R204 ;  /* 0x000000cccdcd7221 */ /* 0x000fc60000010000 */
[----:B------:R-:W-:-:S03]  /*56c0*/  FADD.FTZ R159, R159, R158 ;  /* 0x0000009e9f9f7221 */ /* 0x000fc60000010000 */
        /* <DEDUP_REMOVED lines=31> */
[----:B------:R-:W1:Y:S01]  /*58c0*/  MUFU.EX2 R195, R195 ;  /* 0x000000c300c37308 */ /* 0x000e620000000800 */
[----:B------:R-:W-:-:S02]  /*58d0*/  WARPGROUP.DEPBAR.LE gsb0, 0x0 ;  /* 0x00008000000079c5 */ /* 0x000fc40000010000 */
[----:B--2---:R-:W-:-:S05]  /*58e0*/  F2FP.F16.F32.PACK_AB R152, R161, R160 ;  /* 0x000000a0a198723e */ /* 0x004fca00000000ff */
[----:B------:R-:W-:Y:S01]  /*58f0*/  MUFU.EX2 R198, R198 ;  /* 0x000000c600c67308 */ /* 0x000fe20000000800 */
[----:B---3--:R-:W-:Y:S01]  /*5900*/  F2FP.F16.F32.PACK_AB R153, R163, R162 ;  /* 0x000000a2a399723e */ /* 0x008fe200000000ff */
[----:B------:R-:W-:Y:S01]  /*5910*/  FADD.FTZ R160, R160, R205 ;  /* 0x000000cda0a07221 */ /* 0x000fe20000010000 */
[----:B------:R-:W-:Y:S01]  /*5920*/  F2FP.F16.F32.PACK_AB R154, R165, R164 ;  /* 0x000000a4a59a723e */ /* 0x000fe200000000ff */
[----:B------:R-:W-:Y:S01]  /*5930*/  FADD.FTZ R162, R162, R159 ;  /* 0x0000009fa2a27221 */ /* 0x000fe20000010000 */
[----:B----4-:R-:W-:Y:S01]  /*5940*/  F2FP.F16.F32.PACK_AB R155, R167, R166 ;  /* 0x000000a6a79b723e */ /* 0x010fe200000000ff */
[----:B------:R-:W-:Y:S02]  /*5950*/  FADD.FTZ R161, R161, R160 ;  /* 0x000000a0a1a17221 */ /* 0x000fe40000010000 */
[----:B------:R-:W2:Y:S01]  /*5960*/  MUFU.EX2 R199, R199 ;  /* 0x000000c700c77308 */ /* 0x000ea20000000800 */
[----:B------:R-:W-:Y:S01]  /*5970*/  WARPGROUP.ARRIVE ;  /* 0x00000000000079c5 */ /* 0x000fe20000000000 */
[----:B------:R-:W-:Y:S01]  /*5980*/  FADD.FTZ R163, R163, R162 ;  /* 0x000000a2a3a37221 */ /* 0x000fe20000010000 */
[----:B------:R-:W-:-:S03]  /*5990*/  FADD.FTZ R164, R164, R161 ;  /* 0x000000a1a4a47221 */ /* 0x000fc60000010000 */
[----:B------:R-:W-:Y:S01]  /*59a0*/  FADD.FTZ R166, R166, R163 ;  /* 0x000000a3a6a67221 */ /* 0x000fe20000010000 */
[----:B------:R-:W-:Y:S01]  /*59b0*/  HGMMA.64x256x16.F32 R24, R152, gdesc[UR8].tnspB, R24, gsb0 ;  /* 0x43e0000898187df0 */ /* 0x000fe20008000818 */
[----:B------:R-:W-:Y:S01]  /*59c0*/  UIADD3 UR10, UR7, 0x100, URZ ;  /* 0x00000100070a7890 */ /* 0x000fe2000fffe03f */
[----:B------:R-:W-:Y:S01]  /*59d0*/  FADD.FTZ R165, R165, R164 ;  /* 0x000000a4a5a57221 */ /* 0x000fe20000010000 */
[----:B------:R-:W-:Y:S01]  /*59e0*/  UMOV UR11, 0x40000040 ;  /* 0x40000040000b7882 */ /* 0x000fe20000000000 */
[----:B------:R-:W-:Y:S01]  /*59f0*/  FADD.FTZ R167, R167, R166 ;  /* 0x000000a6a7a77221 */ /* 0x000fe20000010000 */
        /* <DEDUP_REMOVED lines=13> */
[----:B------:R-:W-:-:S06]  /*5ad0*/  FADD.FTZ R175, R175, R174 ;  /* 0x000000aeafaf7221 */ /* 0x000fcc0000010000 */
        /* <DEDUP_REMOVED lines=44> */
[----:B--2---:R-:W-:Y:S01]  /*5da0*/  F2FP.F16.F32.PACK_AB R155, R199, R198 ;  /* 0x000000c6c79b723e */ /* 0x004fe200000000ff */
        /* <DEDUP_REMOVED lines=10> */
.L_x_210:
[----:B------:R-:W0:Y:S01]  /*5e50*/  S2UR UR7, SR_CgaCtaId ;  /* 0x00000000000779c3 */ /* 0x000e220000008800 */
[----:B------:R-:W-:Y:S01]  /*5e60*/  UIADD3 UR60, UR60, 0x32460, URZ ;  /* 0x000324603c3c7890 */ /* 0x000fe2000fffe03f */
[----:B------:R-:W-:Y:S02]  /*5e70*/  IMAD.MOV.U32 R205, RZ, RZ, R156 ;  /* 0x000000ffffcd7224 */ /* 0x000fe400078e009c */
[----:B------:R-:W-:Y:S01]  /*5e80*/  IMAD.MOV.U32 R23, RZ, RZ, R20 ;  /* 0x000000ffff177224 */ /* 0x000fe200078e0014 */
[----:B0-----:R-:W-:-:S09]  /*5e90*/  UPRMT UR60, UR7, 0x654, UR60 ;  /* 0x00000654073c7896 */ /* 0x001fd2000800003c */
[----:B------:R-:W-:Y:S01]  /*5ea0*/  SYNCS.ARRIVE.TRANS64.RED.A1T0 RZ, [UR60], RZ ;  /* 0x000000ffffff79a7 */ /* 0x000fe2000810043c */
[----:B------:R-:W-:Y:S05]  /*5eb0*/  @P1 BRA `(.L_x_211) ;  /* 0xffffffd800b41947 */ /* 0x000fea000383ffff */
.L_x_200:
[----:B------:R-:W0:Y:S01]  /*5ec0*/  SHFL.BFLY PT, R3, R22, 0x2, 0x1f ;  /* 0x0c401f0016037f89 */ /* 0x000e2200000e0000 */
[----:B------:R1:W-:Y:S08]  /*5ed0*/  BAR.ARV R0, 0x100 ;  /* 0x000400000000751d */ /* 0x0003f00000002000 */
[----:B------:R-:W-:Y:S06]  /*5ee0*/  BAR.ARV 0x8, 0x180 ;  /* 0x0206000000007b1d */ /* 0x000fec0000002000 */
[----:B-1----:R-:W-:Y:S01]  /*5ef0*/  IMAD.U32 R0, RZ, RZ, UR6 ;  /* 0x00000006ff007e24 */ /* 0x002fe2000f8e00ff */
[----:B------:R-:W-:Y:S01]  /*5f00*/  PLOP3.LUT P0, PT, PT, PT, PT, 0x8, 0x0 ;  /* 0x000000000000781c */ /* 0x000fe20003f0e170 */
[----:B------:R-:W1:Y:S01]  /*5f10*/  SHFL.BFLY PT, R5, R200, 0x2, 0x1f ;  /* 0x0c401f00c8057f89 */ /* 0x000e6200000e0000 */
[----:B0-----:R-:W-:-:S05]  /*5f20*/  FADD.FTZ R3, R3, R22 ;  /* 0x0000001603037221 */ /* 0x001fca0000010000 */
[----:B------:R-:W0:Y:S01]  /*5f30*/  SHFL.BFLY PT, R2, R3, 0x1, 0x1f ;  /* 0x0c201f0003027f89 */ /* 0x000e2200000e0000 */
[----:B-1----:R-:W-:-:S05]  /*5f40*/  FADD.FTZ R5, R5, R200 ;  /* 0x000000c805057221 */ /* 0x002fca0000010000 */
[----:B------:R-:W1:Y:S01]  /*5f50*/  SHFL.BFLY PT, R4, R5, 0x1, 0x1f ;  /* 0x0c201f0005047f89 */ /* 0x000e6200000e0000 */
[----:B0-----:R-:W-:Y:S01]  /*5f60*/  FADD.FTZ R8, R3, R2 ;  /* 0x0000000203087221 */ /* 0x001fe20000010000 */
[----:B------:R-:W-:Y:S02]  /*5f70*/  IMAD.MOV.U32 R2, RZ, RZ, RZ ;  /* 0x000000ffff027224 */ /* 0x000fe400078e00ff */
[----:B------:R-:W-:Y:S02]  /*5f80*/  IMAD.MOV.U32 R3, RZ, RZ, -0x800000 ;  /* 0xff800000ff037424 */ /* 0x000fe400078e00ff */
[----:B------:R-:W-:-:S13]  /*5f90*/  FSETP.NE.FTZ.AND P1, PT, R8, RZ, PT ;  /* 0x000000ff0800720b */ /* 0x000fda0003f35000 */
[----:B------:R-:W0:Y:S01]  /*5fa0*/  @P1 MUFU.LG2 R6, R8 ;  /* 0x0000000800061308 */ /* 0x000e220000000c00 */
[----:B-1----:R-:W-:Y:S01]  /*5fb0*/  FADD.FTZ R9, R5, R4 ;  /* 0x0000000405097221 */ /* 0x002fe20000010000 */
[----:B------:R-:W-:Y:S01]  /*5fc0*/  IMAD.MOV.U32 R4, RZ, RZ, RZ ;  /* 0x000000ffff047224 */ /* 0x000fe200078e00ff */
[----:B------:R-:W-:-:S03]  /*5fd0*/  MOV R5, UR6 ;  /* 0x0000000600057c02 */ /* 0x000fc60008000f00 */
[----:B------:R-:W-:Y:S02]  /*5fe0*/  FSETP.NE.FTZ.AND P2, PT, R9, RZ, PT ;  /* 0x000000ff0900720b */ /* 0x000fe40003f55000 */
[----:B------:R-:W1:Y:S01]  /*5ff0*/  @P1 MUFU.RCP R4, R8 ;  /* 0x0000000800041308 */ /* 0x000e620000001000 */
[----:B------:R-:W-:Y:S01]  /*6000*/  @P1 FMUL.FTZ R5, R5, 0.69314718246459960938 ;  /* 0x3f31721805051820 */ /* 0x000fe20000410000 */
[----:B0-----:R-:W-:-:S09]  /*6010*/  @P1 FMUL.FTZ R6, R6, 0.69314718246459960938 ;  /* 0x3f31721806061820 */ /* 0x001fd20000410000 */
[----:B------:R-:W0:Y:S01]  /*6020*/  @P2 MUFU.LG2 R7, R9 ;  /* 0x0000000900072308 */ /* 0x000e220000000c00 */
[----:B------:R-:W-:Y:S01]  /*6030*/  @P2 FMUL.FTZ R0, R0, 0.69314718246459960938 ;  /* 0x3f31721800002820 */ /* 0x000fe20000410000 */
[-C--:B-1----:R-:W-:Y:S01]  /*6040*/  FMUL.FTZ R24, R24, R4.reuse ;  /* 0x0000000418187220 */ /* 0x082fe20000410000 */
[----:B------:R-:W-:-:S05]  /*6050*/  FMUL.FTZ R25, R25, R4 ;  /* 0x0000000419197220 */ /* 0x000fca0000410000 */
[----:B------:R-:W1:Y:S01]  /*6060*/  @P2 MUFU.RCP R2, R9 ;  /* 0x0000000900022308 */ /* 0x000e620000001000 */
        /* <DEDUP_REMOVED lines=8> */
[----:B0-----:R-:W-:Y:S01]  /*60f0*/  @P2 FMUL.FTZ R7, R7, 0.69314718246459960938 ;  /* 0x3f31721807072820 */ /* 0x001fe20000410000 */
        /* <DEDUP_REMOVED lines=54> */
[----:B------:R-:W-:-:S02]  /*6460*/  IMAD.MOV.U32 R4, RZ, RZ, -0x800000 ;  /* 0xff800000ff047424 */ /* 0x000fc400078e00ff */
[-C--:B-1----:R-:W-:Y:S01]  /*6470*/  FMUL.FTZ R26, R26, R2.reuse ;  /* 0x000000021a1a7220 */ /* 0x082fe20000410000 */
        /* <DEDUP_REMOVED lines=63> */
[----:B------:R-:W-:Y:S01]  /*6870*/  @P1 FFMA.FTZ R4, R5, R20, R6 ;  /* 0x0000001405041223 */ /* 0x000fe20000010006 */
[----:B------:R-:W-:-:S07]  /*6880*/  @P2 FFMA.FTZ R3, R0, R156, R7 ;  /* 0x0000009c00032223 */ /* 0x000fce0000010007 */
.L_x_186:
[----:B------:R-:W-:Y:S05]  /*6890*/  @P0 BRA `(.L_x_212) ;  /* 0x0000002000540947 */ /* 0x000fea0003800000 */
[----:B------:R-:W2:Y:S01]  /*68a0*/  LDL R0, [R1+0x4] ;  /* 0x0000040001007983 */ /* 0x000ea20000100800 */
[----:B------:R-:W1:Y:S01]  /*68b0*/  LDC R8, c[0x0][0xce8] ;  /* 0x00033a00ff087b82 */ /* 0x000e620000000800 */
[----:B------:R-:W-:Y:S01]  /*68c0*/  ULDC.64 UR8, c[0x0][0xcd0] ;  /* 0x0003340000087ab9 */ /* 0x000fe20000000a00 */
[----:B------:R-:W-:Y:S06]  /*68d0*/  BSSY B0, `(.L_x_213) ;  /* 0x000014d000007945 */ /* 0x000fec0003800000 */
[----:B------:R-:W3:Y:S08]  /*68e0*/  S2UR UR12, SR_CTAID.Z ;  /* 0x00000000000c79c3 */ /* 0x000ef00000002700 */
[----:B------:R-:W4:Y:S08]  /*68f0*/  LDC.64 R18, c[0x0][0xcd8] ;  /* 0x00033600ff127b82 */ /* 0x000f300000000a00 */
[----:B------:R-:W-:Y:S01]  /*6900*/  BAR.SYNC.DEFER_BLOCKING 0x1, 0x100 ;  /* 0x0044000000007b1d */ /* 0x000fe20000010000 */
[----:B-1----:R-:W-:-:S07]  /*6910*/  ISETP.NE.AND P0, PT, R8, 0x1, PT ;  /* 0x000000010800780c */ /* 0x002fce0003f05270 */
[----:B------:R-:W1:Y:S01]  /*6920*/  S2UR UR11, SR_CTAID.Y ;  /* 0x00000000000b79c3 */ /* 0x000e620000002600 */
[----:B---3--:R-:W-:-:S07]  /*6930*/  USHF.R.S32.HI UR10, URZ, 0x1f, UR12 ;  /* 0x0000001f3f0a7899 */ /* 0x008fce000801140c */
[----:B------:R-:W1:Y:S08]  /*6940*/  LDC R23, c[0x0][0xd50] ;  /* 0x00035400ff177b82 */ /* 0x000e700000000800 */
[----:B------:R-:W3:Y:S08]  /*6950*/  @P0 LDC R14, c[0x0][0xcec] ;  /* 0x00033b00ff0e0b82 */ /* 0x000ef00000000800 */
[----:B------:R-:W5:Y:S08]  /*6960*/  LDC.64 R20, c[0x0][0xc40] ;  /* 0x00031000ff147b82 */ /* 0x000f700000000a00 */
[----:B------:R-:W1:Y:S08]  /*6970*/  @P0 LDC R17, c[0x0][0xcf0] ;  /* 0x00033c00ff110b82 */ /* 0x000e700000000800 */
[----:B------:R-:W1:Y:S08]  /*6980*/  @P0 LDC R22, c[0x0][0xcec] ;  /* 0x00033b00ff160b82 */ /* 0x000e700000000800 */
[----:B------:R-:W1:Y:S01]  /*6990*/  @P0 LDC R153, c[0x0][0xcf0] ;  /* 0x00033c00ff990b82 */ /* 0x000e620000000800 */
[----:B--2---:R-:W-:-:S02]  /*69a0*/  R2UR UR13, R0 ;  /* 0x00000000000d72ca */ /* 0x004fc400000e0000 */
[----:B------:R-:W2:Y:S11]  /*69b0*/  S2R R0, SR_TID.X ;  /* 0x0000000000007919 */ /* 0x000eb60000002100 */
[----:B------:R-:W-:-:S02]  /*69c0*/  USHF.R.S32.HI UR7, URZ, 0x1f, UR13 ;  /* 0x0000001f3f077899 */ /* 0x000fc4000801140d */
[----:B------:R-:W-:Y:S02]  /*69d0*/  UIMAD.WIDE.U32 UR4, UR13, UR8, URZ ;  /* 0x000000080d0472a5 */ /* 0x000fe4000f8e003f */
[----:B------:R-:W-:-:S04]  /*69e0*/  UIMAD UR6, UR7, UR8, URZ ;  /* 0x00000008070672a4 */ /* 0x000fc8000f8e023f */
[----:B------:R-:W-:-:S03]  /*69f0*/  UIMAD UR6, UR13, UR9, UR6 ;  /* 0x000000090d0672a4 */ /* 0x000fc6000f8e0206 */
[----:B------:R-:W-:Y:S01]  /*6a00*/  ULDC.64 UR8, c[0x0][0xc38] ;  /* 0x00030e0000087ab9 */ /* 0x000fe20000000a00 */
[----:B------:R-:W-:Y:S02]  /*6a10*/  UIADD3 UR6, UR5, UR6, URZ ;  /* 0x0000000605067290 */ /* 0x000fe4000fffe03f */
[----:B------:R-:W-:Y:S01]  /*6a20*/  UIMAD UR7, UR7, UR8, URZ ;  /* 0x00000008070772a4 */ /* 0x000fe2000f8e023f */
[----:B--2---:R-:W-:-:S05]  /*6a30*/  VIADD R12, R0, 0xffffff80 ;  /* 0xffffff80000c7836 */ /* 0x004fca0000000000 */
[----:B------:R-:W-:-:S04]  /*6a40*/  SHF.R.S32.HI R7, RZ, 0x1f, R12 ;  /* 0x0000001fff077819 */ /* 0x000fc8000001140c */
[CC--:B0-----:R-:W-:Y:S02]  /*6a50*/  LEA.HI R2, R7.reuse, R12.reuse, RZ, 0x7 ;  /* 0x0000000c07027211 */ /* 0x0c1fe400078f38ff */
[----:B------:R-:W-:Y:S02]  /*6a60*/  LEA.HI R7, R7, R12, RZ, 0x2 ;  /* 0x0000000c07077211 */ /* 0x000fe400078f10ff */
[----:B------:R-:W-:Y:S02]  /*6a70*/  LOP3.LUT R5, R2, 0xffffff80, RZ, 0xc0, !PT ;  /* 0xffffff8002057812 */ /* 0x000fe400078ec0ff */
[----:B------:R-:W-:Y:S02]  /*6a80*/  SHF.R.S32.HI R9, RZ, 0x7, R2 ;  /* 0x00000007ff097819 */ /* 0x000fe40000011402 */
[----:B------:R-:W-:Y:S01]  /*6a90*/  LOP3.LUT R7, R7, 0xfffffffc, RZ, 0xc0, !PT ;  /* 0xfffffffc07077812 */ /* 0x000fe200078ec0ff */
[----:B------:R-:W-:Y:S01]  /*6aa0*/  IMAD.IADD R0, R12, 0x1, -R5 ;  /* 0x000000010c007824 */ /* 0x000fe200078e0a05 */
[----:B------:R-:W-:-:S03]  /*6ab0*/  LEA.HI R2, R2, R9, RZ, 0x1 ;  /* 0x0000000902027211 */ /* 0x000fc600078f08ff */
[----:B------:R-:W-:Y:S01]  /*6ac0*/  IMAD.IADD R7, R12, 0x1, -R7 ;  /* 0x000000010c077824 */ /* 0x000fe200078e0a07 */
[----:B------:R-:W-:Y:S02]  /*6ad0*/  SHF.R.S32.HI R13, RZ, 0x1f, R0 ;  /* 0x0000001fff0d7819 */ /* 0x000fe40000011400 */
[----:B------:R-:W-:Y:S02]  /*6ae0*/  LOP3.LUT R2, R2, 0x3fffffe, RZ, 0xc0, !PT ;  /* 0x03fffffe02027812 */ /* 0x000fe400078ec0ff */
[----:B------:R-:W-:Y:S02]  /*6af0*/  LEA.HI R10, R13, R0, RZ, 0x2 ;  /* 0x000000000d0a7211 */ /* 0x000fe400078f10ff */
[----:B------:R-:W-:Y:S02]  /*6b00*/  IADD3 R2, R9, -R2, RZ ;  /* 0x8000000209027210 */ /* 0x000fe40007ffe0ff */
[--C-:B------:R-:W-:Y:S01]  /*6b10*/  SHF.R.S32.HI R5, RZ, 0x2, R10.reuse ;  /* 0x00000002ff057819 */ /* 0x100fe2000001140a */
[----:B------:R-:W0:Y:S01]  /*6b20*/  S2R R9, SR_CTAID.X ;  /* 0x0000000000097919 */ /* 0x000e220000002500 */
[----:B------:R-:W-:-:S02]  /*6b30*/  SHF.R.S32.HI R6, RZ, 0x1f, R10 ;  /* 0x0000001fff067819 */ /* 0x000fc4000001140a */
[----:B------:R-:W-:Y:S02]  /*6b40*/  LEA.HI R11, R7, R7, RZ, 0x1 ;  /* 0x00000007070b7211 */ /* 0x000fe400078f08ff */
[----:B------:R-:W-:Y:S02]  /*6b50*/  LEA.HI R6, R6, R5, RZ, 0x3 ;  /* 0x0000000506067211 */ /* 0x000fe400078f18ff */
[----:B------:R-:W-:Y:S02]  /*6b60*/  LOP3.LUT R12, R11, 0x1ffffffe, RZ, 0xc0, !PT ;  /* 0x1ffffffe0b0c7812 */ /* 0x000fe400078ec0ff */
[----:B------:R-:W-:-:S03]  /*6b70*/  LOP3.LUT R6, R6, 0xfffffff8, RZ, 0xc0, !PT ;  /* 0xfffffff806067812 */ /* 0x000fc600078ec0ff */
[----:B------:R-:W-:Y:S02]  /*6b80*/  IMAD.IADD R11, R7, 0x1, -R12 ;  /* 0x00000001070b7824 */ /* 0x000fe400078e0a0c */
[----:B------:R-:W-:Y:S01]  /*6b90*/  IMAD.IADD R6, R5, 0x1, -R6 ;  /* 0x0000000105067824 */ /* 0x000fe200078e0a06 */
[----:B------:R-:W-:Y:S01]  /*6ba0*/  LEA.HI R5, R13, R0, RZ, 0x5 ;  /* 0x000000000d057211 */ /* 0x000fe200078f28ff */
[----:B------:R-:W-:Y:S01]  /*6bb0*/  IMAD.U32 R7, RZ, RZ, UR5 ;  /* 0x00000005ff077e24 */ /* 0x000fe2000f8e00ff */
[----:B------:R-:W-:Y:S01]  /*6bc0*/  MOV R7, UR6 ;  /* 0x0000000600077c02 */ /* 0x000fe20008000f00 */
[----:B------:R-:W-:Y:S01]  /*6bd0*/  UIMAD UR6, UR13, UR9, UR7 ;  /* 0x000000090d0672a4 */ /* 0x000fe2000f8e0207 */
[----:B------:R-:W-:Y:S01]  /*6be0*/  SHF.R.S32.HI R5, RZ, 0x5, R5 ;  /* 0x00000005ff057819 */ /* 0x000fe20000011405 */
[----:B----4-:R-:W-:-:S04]  /*6bf0*/  IMAD R12, R18, UR10, RZ ;  /* 0x0000000a120c7c24 */ /* 0x010fc8000f8e02ff */
[----:B------:R-:W-:Y:S02]  /*6c00*/  IMAD R5, R5, 0x10, R6 ;  /* 0x0000001005057824 */ /* 0x000fe400078e0206 */
[----:B------:R-:W-:Y:S01]  /*6c10*/  IMAD.U32 R6, RZ, RZ, UR4 ;  /* 0x00000004ff067e24 */ /* 0x000fe2000f8e00ff */
[----:B------:R-:W-:Y:S01]  /*6c20*/  UIMAD.WIDE.U32 UR4, UR13, UR8, URZ ;  /* 0x000000080d0472a5 */ /* 0x000fe2000f8e003f */
[----:B------:R-:W-:Y:S02]  /*6c30*/  IMAD R16, R2, 0x40, R5 ;  /* 0x0000004002107824 */ /* 0x000fe400078e0205 */
[----:B------:R-:W-:Y:S01]  /*6c40*/  IMAD.WIDE.U32 R6, R18, UR12, R6 ;  /* 0x0000000c12067c25 */ /* 0x000fe2000f8e0006 */
[----:B------:R-:W-:Y:S01]  /*6c50*/  UIADD3 UR6, UR5, UR6, URZ ;  /* 0x0000000605067290 */ /* 0x000fe2000fffe03f */
[----:B------:R-:W-:Y:S02]  /*6c60*/  ULDC.64 UR8, c[0x0][0xc28] ;  /* 0x00030a0000087ab9 */ /* 0x000fe40000000a00 */
[----:B------:R-:W-:-:S02]  /*6c70*/  IMAD R2, R11, 0x8, R16 ;  /* 0x000000080b027824 */ /* 0x000fc400078e0210 */
[----:B------:R-:W-:Y:S02]  /*6c80*/  IMAD R18, RZ, RZ, -UR13 ;  /* 0x8000000dff127e24 */ /* 0x000fe4000f8e02ff */
[----:B0-----:R-:W-:Y:S02]  /*6c90*/  IMAD R5, R9, 0x80, R2 ;  /* 0x0000008009057824 */ /* 0x001fe400078e0202 */
[----:B------:R-:W-:Y:S01]  /*6ca0*/  IMAD.U32 R13, RZ, RZ, UR5 ;  /* 0x00000005ff0d7e24 */ /* 0x000fe2000f8e00ff */
[----:B------:R-:W-:Y:S01]  /*6cb0*/  MOV R13, UR6 ;  /* 0x00000006000d7c02 */ /* 0x000fe20008000f00 */
[----:B---3--:R-:W-:Y:S01]  /*6cc0*/  @P0 IMAD.HI.U32 R2, R5, R14, RZ ;  /* 0x0000000e05020227 */ /* 0x008fe200078e00ff */
[----:B------:R-:W-:-:S03]  /*6cd0*/  ULDC.64 UR6, c[0x0][0xc48] ;  /* 0x0003120000067ab9 */ /* 0x000fc60000000a00 */
[----:B------:R-:W-:Y:S02]  /*6ce0*/  IMAD R15, R19, UR12, R12 ;  /* 0x0000000c130f7c24 */ /* 0x000fe4000f8e020c */
[C---:B-----5:R-:W-:Y:S02]  /*6cf0*/  IMAD R14, R20.reuse, UR10, RZ ;  /* 0x0000000a140e7c24 */ /* 0x060fe4000f8e02ff */
[----:B-1----:R-:W-:Y:S02]  /*6d00*/  IMAD R23, R23, R18, UR11 ;  /* 0x0000000b17177e24 */ /* 0x002fe4000f8e0212 */
[----:B------:R-:W-:Y:S01]  /*6d10*/  IMAD.U32 R12, RZ, RZ, UR4 ;  /* 0x00000004ff0c7e24 */ /* 0x000fe2000f8e00ff */
[----:B------:R-:W-:Y:S01]  /*6d20*/  ULDC.64 UR4, c[0x0][0xce0] ;  /* 0x0003380000047ab9 */ /* 0x000fe20000000a00 */
[----:B------:R-:W-:Y:S01]  /*6d30*/  IMAD.MOV.U32 R11, RZ, RZ, R5 ;  /* 0x000000ffff0b7224 */ /* 0x000fe200078e0005 */
[----:B------:R-:W-:Y:S01]  /*6d40*/  @P0 SHF.R.U32.HI R11, RZ, R17, R2 ;  /* 0x00000011ff0b0219 */ /* 0x000fe20000011602 */
[----:B------:R-:W-:Y:S01]  /*6d50*/  IMAD R17, R21, UR12, R14 ;  /* 0x0000000c15117c24 */ /* 0x000fe2000f8e020e */
[----:B------:R-:W-:Y:S01]  /*6d60*/  SHF.R.S32.HI R14, RZ, 0x1f, R23 ;  /* 0x0000001fff0e7819 */ /* 0x000fe20000011417 */
[----:B------:R-:W-:-:S04]  /*6d70*/  IMAD.WIDE.U32 R12, R20, UR12, R12 ;  /* 0x0000000c140c7c25 */ /* 0x000fc8000f8e000c */
[----:B------:R-:W-:Y:S02]  /*6d80*/  IMAD.IADD R7, R7, 0x1, R15 ;  /* 0x0000000107077824 */ /* 0x000fe400078e020f */
[----:B------:R-:W-:-:S04]  /*6d90*/  @P0 IMAD.HI.U32 R22, R5, R22, RZ ;  /* 0x0000001605160227 */ /* 0x000fc800078e00ff */
[----:B------:R-:W-:Y:S02]  /*6da0*/  IMAD.IADD R13, R13, 0x1, R17 ;  /* 0x000000010d0d7824 */ /* 0x000fe400078e0211 */
[----:B------:R-:W-:Y:S02]  /*6db0*/  IMAD R17, R14, UR6, RZ ;  /* 0x000000060e117c24 */ /* 0x000fe4000f8e02ff */
[----:B------:R-:W-:-:S04]  /*6dc0*/  IMAD.WIDE.U32 R6, R23, UR4, R6 ;  /* 0x0000000417067c25 */ /* 0x000fc8000f8e0006 */
[----:B------:R-:W-:Y:S01]  /*6dd0*/  IMAD.MOV.U32 R15, RZ, RZ, R5 ;  /* 0x000000ffff0f7224 */ /* 0x000fe200078e0005 */
[----:B------:R-:W-:Y:S01]  /*6de0*/  @P0 SHF.R.U32.HI R15, RZ, R153, R22 ;  /* 0x00000099ff0f0219 */ /* 0x000fe20000011616 */
[----:B------:R-:W-:Y:S01]  /*6df0*/  IMAD R2, R14, UR4, RZ ;  /* 0x000000040e027c24 */ /* 0x000fe2000f8e02ff */
[----:B------:R-:W-:Y:S01]  /*6e00*/  IADD3 R6, P0, R11, R6, RZ ;  /* 0x000000060b067210 */ /* 0x000fe20007f1e0ff */
[C---:B------:R-:W-:Y:S01]  /*6e10*/  IMAD R19, R23.reuse, UR7, R17 ;  /* 0x0000000717137c24 */ /* 0x040fe2000f8e0211 */
[----:B------:R-:W-:Y:S01]  /*6e20*/  SHF.R.S32.HI R17, RZ, 0x1f, R11 ;  /* 0x0000001fff117819 */ /* 0x000fe2000001140b */
[----:B------:R-:W-:Y:S01]  /*6e30*/  IMAD R14, R23, UR5, R2 ;  /* 0x00000005170e7c24 */ /* 0x000fe2000f8e0202 */
[--C-:B------:R-:W-:Y:S01]  /*6e40*/  SHF.R.S32.HI R2, RZ, 0x1f, R15.reuse ;  /* 0x0000001fff027819 */ /* 0x100fe2000001140f */
[----:B------:R-:W-:Y:S01]  /*6e50*/  ULDC.64 UR4, c[0x0][0xc30] ;  /* 0x00030c0000047ab9 */ /* 0x000fe20000000a00 */
[----:B------:R-:W-:Y:S01]  /*6e60*/  IADD3 R11, -R11, RZ, RZ ;  /* 0x000000ff0b0b7210 */ /* 0x000fe20007ffe1ff */
[----:B------:R-:W-:Y:S01]  /*6e70*/  IMAD.MOV R18, RZ, RZ, -R15 ;  /* 0x000000ffff127224 */ /* 0x000fe200078e0a0f */
[----:B------:R-:W-:Y:S01]  /*6e80*/  IADD3.X R7, R17, R7, R14, P0, !PT ;  /* 0x0000000711077210 */ /* 0x000fe200007fe40e */
[----:B------:R-:W-:-:S02]  /*6e90*/  IMAD R2, R2, UR4, RZ ;  /* 0x0000000402027c24 */ /* 0x000fc4000f8e02ff */
[----:B------:R-:W-:Y:S02]  /*6ea0*/  IMAD R11, R8, R11, R5 ;  /* 0x0000000b080b7224 */ /* 0x000fe400078e0205 */
[----:B------:R-:W-:Y:S01]  /*6eb0*/  IMAD.WIDE.U32 R12, R23, UR6, R12 ;  /* 0x00000006170c7c25 */ /* 0x000fe2000f8e000c */
[----:B------:R-:W-:-:S03]  /*6ec0*/  ULDC.64 UR6, c[0x0][0xcc8] ;  /* 0x0003320000067ab9 */ /* 0x000fc60000000a00 */
[----:B------:R-:W-:Y:S02]  /*6ed0*/  IMAD R5, R8, R18, R5 ;  /* 0x0000001208057224 */ /* 0x000fe400078e0205 */
[----:B------:R-:W-:Y:S01]  /*6ee0*/  IMAD R17, R15, UR5, R2 ;  /* 0x000000050f117c24 */ /* 0x000fe2000f8e0202 */
[----:B------:R-:W-:Y:S01]  /*6ef0*/  SHF.R.S32.HI R2, RZ, 0x1f, R11 ;  /* 0x0000001fff027819 */ /* 0x000fe2000001140b */
[----:B------:R-:W-:Y:S01]  /*6f00*/  IMAD.IADD R13, R13, 0x1, R19 ;  /* 0x000000010d0d7824 */ /* 0x000fe200078e0213 */
[----:B------:R-:W-:Y:S01]  /*6f10*/  SHF.R.S32.HI R14, RZ, 0x1f, R5 ;  /* 0x0000001fff0e7819 */ /* 0x000fe20000011405 */
[----:B------:R-:W0:Y:S01]  /*6f20*/  S2UR UR5, SR_CgaCtaId ;  /* 0x00000000000579c3 */ /* 0x000e220000008800 */
[----:B------:R-:W-:-:S04]  /*6f30*/  IMAD.WIDE.U32 R6, R11, UR6, R6 ;  /* 0x000000060b067c25 */ /* 0x000fc8000f8e0006 */
[----:B------:R-:W-:Y:S01]  /*6f40*/  IMAD.WIDE.U32 R12, R15, UR4, R12 ;  /* 0x000000040f0c7c25 */ /* 0x000fe2000f8e000c */
[----:B------:R-:W-:-:S03]  /*6f50*/  UMOV UR4, 0x400 ;  /* 0x0000040000047882 */ /* 0x000fc60000000000 */
[----:B------:R-:W-:Y:S02]  /*6f60*/  IMAD R2, R2, UR6, RZ ;  /* 0x0000000602027c24 */ /* 0x000fe4000f8e02ff */
[----:B------:R-:W-:Y:S02]  /*6f70*/  IMAD.IADD R13, R13, 0x1, R17 ;  /* 0x000000010d0d7824 */ /* 0x000fe400078e0211 */
[----:B------:R-:W-:Y:S02]  /*6f80*/  IMAD R14, R14, UR8, RZ ;  /* 0x000000080e0e7c24 */ /* 0x000fe4000f8e02ff */
[----:B------:R-:W-:Y:S01]  /*6f90*/  IMAD R15, R11, UR7, R2 ;  /* 0x000000070b0f7c24 */ /* 0x000fe2000f8e0202 */
[----:B------:R-:W-:Y:S01]  /*6fa0*/  ULDC.64 UR6, c[0x0][0xca8] ;  /* 0x00032a0000067ab9 */ /* 0x000fe20000000a00 */
[C---:B------:R-:W-:Y:S01]  /*6fb0*/  IMAD R11, R5.reuse, UR9, R14 ;  /* 0x00000009050b7c24 */ /* 0x040fe2000f8e020e */
[----:B------:R-:W-:Y:S01]  /*6fc0*/  LEA R17, P0, R6, UR6, 0x2 ;  /* 0x0000000606117c11 */ /* 0x000fe2000f8010ff */
[----:B------:R-:W-:Y:S01]  /*6fd0*/  IMAD.WIDE.U32 R12, R5, UR8, R12 ;  /* 0x00000008050c7c25 */ /* 0x000fe2000f8e000c */
[----:B------:R-:W-:Y:S01]  /*6fe0*/  ULDC.64 UR8, c[0x0][0xc00] ;  /* 0x0003000000087ab9 */ /* 0x000fe20000000a00 */
[----:B------:R-:W-:-:S02]  /*6ff0*/  ULDC UR6, c[0x0][0xb88] ;  /* 0x0002e20000067ab9 */ /* 0x000fc40000000800 */
[----:B------:R-:W-:Y:S01]  /*7000*/  IMAD.IADD R7, R7, 0x1, R15 ;  /* 0x0000000107077824 */ /* 0x000fe200078e020f */
[----:B------:R-:W-:Y:S01]  /*7010*/  LEA R2, P1, R12, UR8, 0x2 ;  /* 0x000000080c027c11 */ /* 0x000fe2000f8210ff */
[----:B------:R-:W-:Y:S01]  /*7020*/  IMAD.IADD R5, R13, 0x1, R11 ;  /* 0x000000010d057824 */ /* 0x000fe200078e020b */
[----:B------:R-:W-:Y:S01]  /*7030*/  SHFL.IDX PT, R14, R17, 0x1, 0x1c1f ;  /* 0x003c1f00110e7f89 */ /* 0x000fe200000e0000 */
[----:B------:R-:W-:Y:S01]  /*7040*/  LEA R11, R9, R16, 0x7 ;  /* 0x00000010090b7211 */ /* 0x000fe200078e38ff */
[----:B0-----:R-:W-:Y:S01]  /*7050*/  ULEA UR4, UR5, UR4, 0x18 ;  /* 0x0000000405047291 */ /* 0x001fe2000f8ec03f */
[----:B------:R-:W-:Y:S01]  /*7060*/  LEA.HI.X R18, R6, UR7, R7, 0x2, P0 ;  /* 0x0000000706127c11 */ /* 0x000fe200080f1407 */
[----:B------:R-:W-:Y:S01]  /*7070*/  IMAD R8, R8, UR6, RZ ;  /* 0x0000000608087c24 */ /* 0x000fe2000f8e02ff */
[----:B------:R-:W-:Y:S01]  /*7080*/  LEA.HI.X R5, R12, UR9, R5, 0x2, P1 ;  /* 0x000000090c057c11 */ /* 0x000fe200088f1405 */
[C---:B------:R-:W-:Y:S01]  /*7090*/  VIADD R9, R11.reuse, 0x8 ;  /* 0x000000080b097836 */ /* 0x040fe20000000000 */
[----:B------:R0:W-:Y:S01]  /*70a0*/  SHFL.IDX PT, R12, R17, RZ, 0x1c1f ;  /* 0x001c1fff110c7589 */ /* 0x0001e200000e0000 */
[----:B------:R-:W-:Y:S01]  /*70b0*/  LOP3.LUT P0, RZ, R0, 0x3, RZ, 0xc0, !PT ;  /* 0x0000000300ff7812 */ /* 0x000fe2000780c0ff */
[----:B------:R-:W-:Y:S01]  /*70c0*/  UIADD3 UR4, UR4, 0x32420, URZ ;  /* 0x0003242004047890 */ /* 0x000fe2000fffe03f */
[CC--:B------:R-:W-:Y:S01]  /*70d0*/  ISETP.GE.AND P2, PT, R11.reuse, R8.reuse, PT ;  /* 0x000000080b00720c */ /* 0x0c0fe20003f46270 */
[----:B------:R-:W1:Y:S01]  /*70e0*/  SHFL.IDX PT, R13, R18, RZ, 0x1c1f ;  /* 0x001c1fff120d7589 */ /* 0x000e6200000e0000 */
[-C--:B------:R-:W-:Y:S01]  /*70f0*/  ISETP.GE.OR P1, PT, R11, R8.reuse, P0 ;  /* 0x000000080b00720c */ /* 0x080fe20000726670 */
[----:B------:R-:W-:Y:S01]  /*7100*/  UPRMT UR4, URZ, 0x654, UR4 ;  /* 0x000006543f047896 */ /* 0x000fe20008000004 */
[----:B------:R-:W-:Y:S01]  /*7110*/  ISETP.GE.OR P0, PT, R9, R8, P0 ;  /* 0x000000080900720c */ /* 0x000fe20000706670 */
[----:B------:R-:W2:Y:S01]  /*7120*/  SHFL.IDX PT, R15, R18, 0x1, 0x1c1f ;  /* 0x003c1f00120f7f89 */ /* 0x000ea200000e0000 */
[----:B0-----:R-:W-:-:S03]  /*7130*/  LOP3.LUT R17, R10, 0x7ffffffc, RZ, 0xc0, !PT ;  /* 0x7ffffffc0a117812 */ /* 0x001fc600078ec0ff */
[----:B------:R0:W3:Y:S02]  /*7140*/  SHFL.IDX PT, R6, R2, RZ, 0x1c1f ;  /* 0x001c1fff02067589 */ /* 0x0000e400000e0000 */
[----:B------:R-:W-:Y:S01]  /*7150*/  IMAD.IADD R0, R0, 0x1, -R17 ;  /* 0x0000000100007824 */ /* 0x000fe200078e0a11 */
[----:B------:R-:W-:Y:S01]  /*7160*/  SYNCS.ARRIVE.TRANS64.RED.A1T0 RZ, [UR4], RZ ;  /* 0x000000ffffff79a7 */ /* 0x000fe20008100404 */
[----:B------:R0:W4:Y:S02]  /*7170*/  SHFL.IDX PT, R7, R5, RZ, 0x1c1f ;  /* 0x001c1fff05077589 */ /* 0x00012400000e0000 */
[----:B------:R-:W-:Y:S02]  /*7180*/  IMAD.SHL.U32 R0, R0, 0x2, RZ ;  /* 0x0000000200007824 */ /* 0x000fe400078e00ff */
[----:B-1----:R0:W-:Y:S04]  /*7190*/  @!P1 ST.E desc[UR36][R12.64], R4 ;  /* 0x000000040c009985 */ /* 0x0021e8000c101924 */
[----:B--2---:R0:W-:Y:S01]  /*71a0*/  @!P0 ST.E desc[UR36][R14.64], R3 ;  /* 0x000000030e008985 */ /* 0x0041e2000c101924 */
[----:B------:R-:W-:Y:S05]  /*71b0*/  @P2 BRA `(.L_x_214) ;  /* 0x0000000800f82947 */ /* 0x000fea0003800000 */
[C---:B0-----:R-:W-:Y:S01]  /*71c0*/  VIADD R3, R0.reuse, 0x8 ;  /* 0x0000000800037836 */ /* 0x041fe20000000000 */
[----:B------:R-:W-:Y:S01]  /*71d0*/  ULDC UR4, c[0x0][0xbc8] ;  /* 0x0002f20000047ab9 */ /* 0x000fe20000000800 */
[C---:B------:R-:W-:Y:S01]  /*71e0*/  VIADD R4, R0.reuse, 0x10 ;  /* 0x0000001000047836 */ /* 0x040fe20000000000 */
[C---:B------:R-:W-:Y:S01]  /*71f0*/  IADD3 R10, R0.reuse, 0x18, RZ ;  /* 0x00000018000a7810 */ /* 0x040fe20007ffe0ff */
[C---:B------:R-:W-:Y:S01]  /*7200*/  VIADD R18, R0.reuse, 0x20 ;  /* 0x0000002000127836 */ /* 0x040fe20000000000 */
[----:B------:R-:W-:Y:S01]  /*7210*/  ISETP.GE.AND P3, PT, R3, UR4, PT ;  /* 0x0000000403007c0c */ /* 0x000fe2000bf66270 */
[----:B------:R-:W-:Y:S01]  /*7220*/  VIADD R19, R0, 0x28 ;  /* 0x0000002800137836 */ /* 0x000fe20000000000 */
[----:B------:R-:W-:Y:S01]  /*7230*/  ISETP.GE.AND P4, PT, R4, UR4, PT ;  /* 0x0000000404007c0c */ /* 0x000fe2000bf86270 */
[----:B------:R-:W-:Y:S01]  /*7240*/  VIADD R20, R0, 0x40 ;  /* 0x0000004000147836 */ /* 0x000fe20000000000 */
[----:B------:R-:W-:Y:S01]  /*7250*/  ISETP.GE.AND P5, PT, R10, UR4, PT ;  /* 0x000000040a007c0c */ /* 0x000fe2000bfa6270 */
[C---:B------:R-:W-:Y:S01]  /*7260*/  VIADD R22, R0.reuse, 0x50 ;  /* 0x0000005000167836 */ /* 0x040fe20000000000 */
[C---:B------:R-:W-:Y:S01]  /*7270*/  ISETP.GE.AND P2, PT, R0.reuse, UR4, PT ;  /* 0x0000000400007c0c */ /* 0x040fe2000bf46270 */
        /* <DEDUP_REMOVED lines=70> */
[----:B-1----:R-:W-:Y:S01]  /*76e0*/  @!P0 LOP3.LUT R13, R24, 0xfffffffe, RZ, 0xc0, !PT ;  /* 0xfffffffe180d8812 */ /* 0x002fe200078ec0ff */
[----:B------:R-:W-:Y:S01]  /*76f0*/  VIADD R24, R0, 0x98 ;  /* 0x0000009800187836 */ /* 0x000fe20000000000 */
        /* <DEDUP_REMOVED lines=10> */
[----:B--2---:R-:W-:Y:S02]  /*77a0*/  @!P6 LOP3.LUT R15, R4, 0xfffffffe, RZ, 0xc0, !PT ;  /* 0xfffffffe040fe812 */ /* 0x004fe400078ec0ff */
[----:B---3--:R-:W-:Y:S01]  /*77b0*/  @!P5 LOP3.LUT R17, R20, 0xfffffffe, RZ, 0xc0, !PT ;  /* 0xfffffffe1411d812 */ /* 0x008fe200078ec0ff */
[----:B------:R-:W-:Y:S01]  /*77c0*/  VIADD R20, R0, 0xb0 ;  /* 0x000000b000147836 */ /* 0x000fe20000000000 */
[----:B------:R-:W-:Y:S02]  /*77d0*/  @!P4 LOP3.LUT R21, R21, 0xfffffffe, RZ, 0xc0, !PT ;  /* 0xfffffffe1515c812 */ /* 0x000fe400078ec0ff */
[----:B----4-:R-:W-:Y:S01]  /*77e0*/  @!P3 LOP3.LUT R19, R22, 0xfffffffe, RZ, 0xc0, !PT ;  /* 0xfffffffe1613b812 */ /* 0x010fe200078ec0ff */
[----:B------:R-:W-:Y:S01]  /*77f0*/  VIADD R22, R0, 0xc0 ;  /* 0x000000c000167836 */ /* 0x000fe20000000000 */
[----:B------:R-:W-:Y:S01]  /*7800*/  ISETP.GE.AND P0, PT, R23, UR4, PT ;  /* 0x0000000417007c0c */ /* 0x000fe2000bf06270 */
[----:B0-----:R-:W-:Y:S01]  /*7810*/  @!P2 IMAD.WIDE R10, R3, 0x4, R6 ;  /* 0x00000004030aa825 */ /* 0x001fe200078e0206 */
[----:B------:R-:W-:-:S02]  /*7820*/  ISETP.GE.AND P1, PT, R24, UR4, PT ;  /* 0x0000000418007c0c */ /* 0x000fc4000bf26270 */
[C---:B------:R-:W-:Y:S01]  /*7830*/  IADD3 R4, R0.reuse, 0xa8, RZ ;  /* 0x000000a800047810 */ /* 0x040fe20007ffe0ff */
[----:B------:R-:W-:Y:S01]  /*7840*/  VIADD R3, R0, 0xa0 ;  /* 0x000000a000037836 */ /* 0x000fe20000000000 */
[----:B------:R0:W-:Y:S01]  /*7850*/  @!P2 ST.E.64 desc[UR36][R10.64], R76 ;  /* 0x0000004c0a00a985 */ /* 0x0001e2000c101b24 */
[----:B-1----:R-:W-:-:S03]  /*7860*/  @!P6 IMAD.WIDE R12, R15, 0x4, R6 ;  /* 0x000000040f0ce825 */ /* 0x002fc600078e0206 */
[----:B------:R-:W-:Y:S01]  /*7870*/  ISETP.GE.AND P2, PT, R3, UR4, PT ;  /* 0x0000000403007c0c */ /* 0x000fe2000bf46270 */
[--C-:B------:R-:W-:Y:S01]  /*7880*/  @!P5 IMAD.WIDE R14, R17, 0x4, R6.reuse ;  /* 0x00000004110ed825 */ /* 0x100fe200078e0206 */
[----:B------:R1:W-:Y:S01]  /*7890*/  @!P6 ST.E.64 desc[UR36][R12.64], R80 ;  /* 0x000000500c00e985 */ /* 0x0003e2000c101b24 */
[----:B------:R-:W-:Y:S02]  /*78a0*/  ISETP.GE.AND P6, PT, R22, UR4, PT ;  /* 0x0000000416007c0c */ /* 0x000fe4000bfc6270 */
[--C-:B------:R-:W-:Y:S01]  /*78b0*/  @!P4 IMAD.WIDE R16, R21, 0x4, R6.reuse ;  /* 0x000000041510c825 */ /* 0x100fe200078e0206 */
[----:B------:R2:W-:Y:S01]  /*78c0*/  @!P5 ST.E.64 desc[UR36][R14.64], R84 ;  /* 0x000000540e00d985 */ /* 0x0005e2000c101b24 */
[----:B------:R-:W-:Y:S02]  /*78d0*/  @!P0 LEA.HI R23, R23, R23, RZ, 0x1 ;  /* 0x0000001717178211 */ /* 0x000fe400078f08ff */
[----:B------:R-:W-:Y:S01]  /*78e0*/  @!P3 IMAD.WIDE R18, R19, 0x4, R6 ;  /* 0x000000041312b825 */ /* 0x000fe200078e0206 */
[----:B------:R3:W-:Y:S01]  /*78f0*/  @!P4 ST.E.64 desc[UR36][R16.64], R88 ;  /* 0x000000581000c985 */ /* 0x0007e2000c101b24 */
[----:B------:R-:W-:-:S02]  /*7900*/  ISETP.GE.AND P4, PT, R20, UR4, PT ;  /* 0x0000000414007c0c */ /* 0x000fc4000bf86270 */
[----:B------:R-:W-:Y:S01]  /*7910*/  VIADD R21, R0, 0xb8 ;  /* 0x000000b800157836 */ /* 0x000fe20000000000 */
[----:B------:R4:W-:Y:S01]  /*7920*/  @!P3 ST.E.64 desc[UR36][R18.64], R92 ;  /* 0x0000005c1200b985 */ /* 0x0009e2000c101b24 */
[----:B------:R-:W-:Y:S02]  /*7930*/  ISETP.GE.AND P3, PT, R4, UR4, PT ;  /* 0x0000000404007c0c */ /* 0x000fe4000bf66270 */
[----:B------:R-:W-:Y:S02]  /*7940*/  @!P1 LEA.HI R24, R24, R24, RZ, 0x1 ;  /* 0x0000001818189211 */ /* 0x000fe400078f08ff */
[----:B------:R-:W-:Y:S02]  /*7950*/  ISETP.GE.AND P5, PT, R21, UR4, PT ;  /* 0x0000000415007c0c */ /* 0x000fe4000bfa6270 */
[----:B------:R-:W-:Y:S02]  /*7960*/  @!P2 LEA.HI R3, R3, R3, RZ, 0x1 ;  /* 0x000000030303a211 */ /* 0x000fe400078f08ff */
[----:B0-----:R-:W-:-:S02]  /*7970*/  @!P0 LOP3.LUT R11, R23, 0xfffffffe, RZ, 0xc0, !PT ;  /* 0xfffffffe170b8812 */ /* 0x001fc400078ec0ff */
        /* <DEDUP_REMOVED lines=9> */
[----:B--2---:R-:W-:Y:S01]  /*7a10*/  @!P2 IMAD.WIDE R14, R3, 0x4, R6 ;  /* 0x00000004030ea825 */ /* 0x004fe200078e0206 */
[----:B---3--:R-:W-:Y:S01]  /*7a20*/  @!P3 LOP3.LUT R17, R4, 0xfffffffe, RZ, 0xc0, !PT ;  /* 0xfffffffe0411b812 */ /* 0x008fe200078ec0ff */
[----:B------:R1:W-:Y:S01]  /*7a30*/  @!P1 ST.E.64 desc[UR36][R12.64], R100 ;  /* 0x000000640c009985 */ /* 0x0003e2000c101b24 */
[----:B----4-:R-:W-:Y:S01]  /*7a40*/  @!P4 LOP3.LUT R19, R20, 0xfffffffe, RZ, 0xc0, !PT ;  /* 0xfffffffe1413c812 */ /* 0x010fe200078ec0ff */
[----:B------:R-:W-:Y:S01]  /*7a50*/  VIADD R4, R0, 0xd0 ;  /* 0x000000d000047836 */ /* 0x000fe20000000000 */
[----:B------:R-:W-:Y:S01]  /*7a60*/  @!P6 LOP3.LUT R3, R22, 0xfffffffe, RZ, 0xc0, !PT ;  /* 0xfffffffe1603e812 */ /* 0x000fe200078ec0ff */
[----:B------:R2:W-:Y:S01]  /*7a70*/  @!P2 ST.E.64 desc[UR36][R14.64], R104 ;  /* 0x000000680e00a985 */ /* 0x0005e2000c101b24 */
[----:B------:R-:W-:-:S02]  /*7a80*/  @!P5 LOP3.LUT R21, R21, 0xfffffffe, RZ, 0xc0, !PT ;  /* 0xfffffffe1515d812 */ /* 0x000fc400078ec0ff */
[----:B------:R-:W-:Y:S02]  /*7a90*/  IADD3 R20, R0, 0xd8, RZ ;  /* 0x000000d800147810 */ /* 0x000fe40007ffe0ff */
[----:B------:R-:W-:Y:S01]  /*7aa0*/  ISETP.GE.AND P1, PT, R4, UR4, PT ;  /* 0x0000000404007c0c */ /* 0x000fe2000bf26270 */
[----:B0-----:R-:W-:Y:S01]  /*7ab0*/  @!P3 IMAD.WIDE R10, R17, 0x4, R6 ;  /* 0x00000004110ab825 */ /* 0x001fe200078e0206 */
[----:B------:R-:W-:-:S03]  /*7ac0*/  ISETP.GE.AND P2, PT, R20, UR4, PT ;  /* 0x0000000414007c0c */ /* 0x000fc6000bf46270 */
[--C-:B-1----:R-:W-:Y:S01]  /*7ad0*/  @!P4 IMAD.WIDE R12, R19, 0x4, R6.reuse ;  /* 0x00000004130cc825 */ /* 0x102fe200078e0206 */
[----:B------:R0:W-:Y:S03]  /*7ae0*/  @!P3 ST.E.64 desc[UR36][R10.64], R108 ;  /* 0x0000006c0a00b985 */ /* 0x0001e6000c101b24 */
[--C-:B------:R-:W-:Y:S01]  /*7af0*/  @!P6 IMAD.WIDE R18, R3, 0x4, R6.reuse ;  /* 0x000000040312e825 */ /* 0x100fe200078e0206 */
[----:B------:R1:W-:Y:S03]  /*7b00*/  @!P4 ST.E.64 desc[UR36][R12.64], R112 ;  /* 0x000000700c00c985 */ /* 0x0003e6000c101b24 */
[----:B------:R-:W-:Y:S01]  /*7b10*/  VIADD R3, R0, 0xc8 ;  /* 0x000000c800037836 */ /* 0x000fe20000000000 */
[----:B------:R-:W-:Y:S01]  /*7b20*/  @!P1 LEA.HI R4, R4, R4, RZ, 0x1 ;  /* 0x0000000404049211 */ /* 0x000fe200078f08ff */
[----:B------:R-:W-:Y:S01]  /*7b30*/  @!P5 IMAD.WIDE R16, R21, 0x4, R6 ;  /* 0x000000041510d825 */ /* 0x000fe200078e0206 */
[----:B------:R-:W-:-:S02]  /*7b40*/  @!P2 LEA.HI R20, R20, R20, RZ, 0x1 ;  /* 0x000000141414a211 */ /* 0x000fc400078f08ff */
[----:B------:R-:W-:Y:S01]  /*7b50*/  ISETP.GE.AND P0, PT, R3, UR4, PT ;  /* 0x0000000403007c0c */ /* 0x000fe2000bf06270 */
[C---:B------:R-:W-:Y:S01]  /*7b60*/  VIADD R21, R0.reuse, 0xe0 ;  /* 0x000000e000157836 */ /* 0x040fe20000000000 */
[----:B------:R3:W-:Y:S01]  /*7b70*/  @!P5 ST.E.64 desc[UR36][R16.64], R116 ;  /* 0x000000741000d985 */ /* 0x0007e2000c101b24 */
[C---:B--2---:R-:W-:Y:S02]  /*7b80*/  VIADD R14, R0.reuse, 0xe8 ;  /* 0x000000e8000e7836 */ /* 0x044fe40000000000 */
[C---:B------:R-:W-:Y:S01]  /*7b90*/  VIADD R15, R0.reuse, 0xf0 ;  /* 0x000000f0000f7836 */ /* 0x040fe20000000000 */
[----:B------:R2:W-:Y:S01]  /*7ba0*/  @!P6 ST.E.64 desc[UR36][R18.64], R120 ;  /* 0x000000781200e985 */ /* 0x0005e2000c101b24 */
[----:B0-----:R-:W-:Y:S01]  /*7bb0*/  VIADD R11, R0, 0xf8 ;  /* 0x000000f8000b7836 */ /* 0x001fe20000000000 */
[----:B------:R-:W-:Y:S02]  /*7bc0*/  ISETP.GE.AND P3, PT, R21, UR4, PT ;  /* 0x0000000415007c0c */ /* 0x000fe4000bf66270 */
[----:B------:R-:W-:-:S02]  /*7bd0*/  ISETP.GE.AND P4, PT, R14, UR4, PT ;  /* 0x000000040e007c0c */ /* 0x000fc4000bf86270 */
[----:B------:R-:W-:Y:S02]  /*7be0*/  ISETP.GE.AND P5, PT, R15, UR4, PT ;  /* 0x000000040f007c0c */ /* 0x000fe4000bfa6270 */
[----:B------:R-:W-:Y:S02]  /*7bf0*/  ISETP.GE.AND P6, PT, R11, UR4, PT ;  /* 0x000000040b007c0c */ /* 0x000fe4000bfc6270 */
[----:B------:R-:W-:Y:S02]  /*7c00*/  @!P0 LEA.HI R3, R3, R3, RZ, 0x1 ;  /* 0x0000000303038211 */ /* 0x000fe400078f08ff */
[----:B-1----:R-:W-:Y:S02]  /*7c10*/  @!P1 LOP3.LUT R13, R4, 0xfffffffe, RZ, 0xc0, !PT ;  /* 0xfffffffe040d9812 */ /* 0x002fe400078ec0ff */
[----:B------:R-:W-:Y:S02]  /*7c20*/  @!P0 LOP3.LUT R3, R3, 0xfffffffe, RZ, 0xc0, !PT ;  /* 0xfffffffe03038812 */ /* 0x000fe400078ec0ff */
[----:B------:R-:W-:Y:S01]  /*7c30*/  @!P3 LEA.HI R21, R21, R21, RZ, 0x1 ;  /* 0x000000151515b211 */ /* 0x000fe200078f08ff */
[----:B------:R-:W-:Y:S01]  /*7c40*/  @!P1 IMAD.WIDE R12, R13, 0x4, R6 ;  /* 0x000000040d0c9825 */ /* 0x000fe200078e0206 */
[----:B------:R-:W-:-:S02]  /*7c50*/  @!P4 LEA.HI R14, R14, R14, RZ, 0x1 ;  /* 0x0000000e0e0ec211 */ /* 0x000fc400078f08ff */
[----:B------:R-:W-:Y:S02]  /*7c60*/  @!P5 LEA.HI R10, R15, R15, RZ, 0x1 ;  /* 0x0000000f0f0ad211 */ /* 0x000fe400078f08ff */
[----:B------:R-:W-:Y:S02]  /*7c70*/  @!P6 LEA.HI R11, R11, R11, RZ, 0x1 ;  /* 0x0000000b0b0be211 */ /* 0x000fe400078f08ff */
[----:B------:R-:W-:Y:S02]  /*7c80*/  @!P2 LOP3.LUT R15, R20, 0xfffffffe, RZ, 0xc0, !PT ;  /* 0xfffffffe140fa812 */ /* 0x000fe400078ec0ff */
[----:B---3--:R-:W-:Y:S02]  /*7c90*/  @!P3 LOP3.LUT R17, R21, 0xfffffffe, RZ, 0xc0, !PT ;  /* 0xfffffffe1511b812 */ /* 0x008fe400078ec0ff */
[----:B--2---:R-:W-:Y:S01]  /*7ca0*/  @!P4 LOP3.LUT R19, R14, 0xfffffffe, RZ, 0xc0, !PT ;  /* 0xfffffffe0e13c812 */ /* 0x004fe200078ec0ff */
[----:B------:R-:W-:Y:S01]  /*7cb0*/  @!P2 IMAD.WIDE R14, R15, 0x4, R6 ;  /* 0x000000040f0ea825 */ /* 0x000fe200078e0206 */
[----:B------:R-:W-:-:S02]  /*7cc0*/  @!P5 LOP3.LUT R21, R10, 0xfffffffe, RZ, 0xc0, !PT ;  /* 0xfffffffe0a15d812 */ /* 0x000fc400078ec0ff */
        /* <DEDUP_REMOVED lines=13> */
.L_x_214:
[----:B------:R-:W-:Y:S05]  /*7da0*/  BSYNC B0 ;  /* 0x0000000000007941 */ /* 0x000fea0003800000 */
.L_x_213:
[----:B------:R-:W-:Y:S01]  /*7db0*/  ISETP.GE.AND P0, PT, R9, R8, PT ;  /* 0x000000080900720c */ /* 0x000fe20003f06270 */
[----:B0-----:R2:W0:Y:S04]  /*7dc0*/  SHFL.IDX PT, R3, R5, 0x1, 0x1c1f ;  /* 0x003c1f0005037f89 */ /* 0x00142800000e0000 */
[----:B------:R-:W0:Y:S08]  /*7dd0*/  SHFL.IDX PT, R2, R2, 0x1, 0x1c1f ;  /* 0x003c1f0002027f89 */ /* 0x000e3000000e0000 */
[----:B--2---:R-:W-:Y:S05]  /*7de0*/  @P0 BRA `(.L_x_184) ;  /* 0x0000005400280947 */ /* 0x004fea0003800000 */
[C---:B------:R-:W-:Y:S01]  /*7df0*/  VIADD R4, R0.reuse, 0x8 ;  /* 0x0000000800047836 */ /* 0x040fe20000000000 */
[C---:B------:R-:W-:Y:S01]  /*7e00*/  IADD3 R5, R0.reuse, 0x10, RZ ;  /* 0x0000001000057810 */ /* 0x040fe20007ffe0ff */
[----:B------:R-:W-:Y:S01]  /*7e10*/  ULDC UR4, c[0x0][0xbc8] ;  /* 0x0002f20000047ab9 */ /* 0x000fe20000000800 */
[C---:B-1----:R-:W-:Y:S01]  /*7e20*/  VIADD R10, R0.reuse, 0x18 ;  /* 0x00000018000a7836 */ /* 0x042fe20000000000 */
[C---:B------:R-:W-:Y:S01]  /*7e30*/  ISETP.GE.AND P0, PT, R0.reuse, UR4, PT ;  /* 0x0000000400007c0c */ /* 0x040fe2000bf06270 */
[----:B------:R-:W-:Y:S01]  /*7e40*/  VIADD R11, R0, 0x20 ;  /* 0x00000020000b7836 */ /* 0x000fe20000000000 */
[----:B------:R-:W-:Y:S01]  /*7e50*/  ISETP.GE.AND P1, PT, R4, UR4, PT ;  /* 0x0000000404007c0c */ /* 0x000fe2000bf26270 */
[C---:B------:R-:W-:Y:S01]  /*7e60*/  VIADD R12, R0.reuse, 0x28 ;  /* 0x00000028000c7836 */ /* 0x040fe20000000000 */
[----:B------:R-:W-:Y:S01]  /*7e70*/  ISETP.GE.AND P2, PT, R5, UR4, PT ;  /* 0x0000000405007c0c */ /* 0x000fe2000bf46270 */
[----:B------:R-:W-:Y:S01]  /*7e80*/  VIADD R13, R0, 0x30 ;  /* 0x00000030000d7836 */ /* 0x000fe20000000000 */
[----:B------:R-:W-:Y:S01]  /*7e90*/  ISETP.GE.AND P5, PT, R10, UR4, PT ;  /* 0x000000040a007c0c */ /* 0x000fe2000bfa6270 */
[C---:B------:R-:W-:Y:S01]  /*7ea0*/  VIADD R14, R0.reuse, 0x38 ;  /* 0x00000038000e7836 */ /* 0x040fe20000000000 */
[----:B------:R-:W-:Y:S01]  /*7eb0*/  ISETP.GE.AND P6, PT, R11, UR4, PT ;  /* 0x000000040b007c0c */ /* 0x000fe2000bfc6270 */
[C---:B------:R-:W-:Y:S01]  /*7ec0*/  VIADD R16, R0.reuse, 0x48 ;  /* 0x0000004800107836 */ /* 0x040fe20000000000 */
[C---:B------:R-:W-:Y:S01]  /*7ed0*/  IADD3 R15, R0.reuse, 0x40, RZ ;  /* 0x00000040000f7810 */ /* 0x040fe20007ffe0ff */
[----:B------:R-:W-:-:S02]  /*7ee0*/  VIADD R18, R0, 0x50 ;  /* 0x0000005000127836 */ /* 0x000fc40000000000 */
[C---:B------:R-:W-:Y:S01]  /*7ef0*/  VIADD R19, R0.reuse, 0x58 ;  /* 0x0000005800137836 */ /* 0x040fe20000000000 */
[----:B------:R-:W-:Y:S01]  /*7f00*/  ISETP.GE.AND P3, PT, R15, UR4, PT ;  /* 0x000000040f007c0c */ /* 0x000fe2000bf66270 */
[----:B------:R-:W-:Y:S01]  /*7f10*/  VIADD R20, R0, 0x80 ;  /* 0x0000008000147836 */ /* 0x000fe20000000000 */
[----:B------:R-:W-:Y:S02]  /*7f20*/  @!P1 LEA.HI R4, R4, R4, RZ, 0x1 ;  /* 0x0000000404049211 */ /* 0x000fe400078f08ff */
[----:B------:R-:W-:Y:S02]  /*7f30*/  @!P2 LEA.HI R5, R5, R5, RZ, 0x1 ;  /* 0x000000050505a211 */ /* 0x000fe400078f08ff */
[----:B----4-:R-:W-:Y:S02]  /*7f40*/  @!P1 LOP3.LUT R7, R4, 0xfffffffe, RZ, 0xc0, !PT ;  /* 0xfffffffe04079812 */ /* 0x010fe400078ec0ff */
[----:B------:R-:W-:Y:S01]  /*7f50*/  @!P2 LOP3.LUT R9, R5, 0xfffffffe, RZ, 0xc0, !PT ;  /* 0xfffffffe0509a812 */ /* 0x000fe200078ec0ff */
[----:B0-----:R-:W-:Y:S01]  /*7f60*/  @!P0 IMAD.WIDE R4, R0, 0x4, R2 ;  /* 0x0000000400048825 */ /* 0x001fe200078e0202 */
[----:B------:R-:W-:-:S02]  /*7f70*/  ISETP.GE.AND P4, PT, R16, UR4, PT ;  /* 0x0000000410007c0c */ /* 0x000fc4000bf86270 */
[----:B------:R-:W-:Y:S01]  /*7f80*/  @!P5 LEA.HI R10, R10, R10, RZ, 0x1 ;  /* 0x0000000a0a0ad211 */ /* 0x000fe200078f08ff */
[--C-:B---3--:R-:W-:Y:S01]  /*7f90*/  @!P1 IMAD.WIDE R6, R7, 0x4, R2.reuse ;  /* 0x0000000407069825 */ /* 0x108fe200078e0202 */
[----:B------:R0:W-:Y:S01]  /*7fa0*/  @!P0 ST.E.64 desc[UR36][R4.64], R26 ;  /* 0x0000001a04008985 */ /* 0x0001e2000c101b24 */
[----:B------:R-:W-:Y:S02]  /*7fb0*/  ISETP.GE.AND P0, PT, R12, UR4, PT ;  /* 0x000000040c007c0c */ /* 0x000fe4000bf06270 */
[----:B------:R-:W-:Y:S01]  /*7fc0*/  @!P2 IMAD.WIDE R8, R9, 0x4, R2 ;  /* 0x000000040908a825 */ /* 0x000fe200078e0202 */
[----:B------:R1:W-:Y:S01]  /*7fd0*/  @!P1 ST.E.64 desc[UR36][R6.64], R30 ;  /* 0x0000001e06009985 */ /* 0x0003e2000c101b24 */
[----:B------:R-:W-:Y:S02]  /*7fe0*/  ISETP.GE.AND P1, PT, R13, UR4, PT ;  /* 0x000000040d007c0c */ /* 0x000fe4000bf26270 */
[----:B------:R-:W-:Y:S01]  /*7ff0*/  @!P6 LEA.HI R11, R11, R11, RZ, 0x1 ;  /* 0x0000000b0b0be211 */ /* 0x000fe200078f08ff */
[----:B------:R2:W-:Y:S01]  /*8000*/  @!P2 ST.E.64 desc[UR36][R8.64], R34 ;  /* 0x000000220800a985 */ /* 0x0005e2000c101b24 */
[----:B------:R-:W-:-:S02]  /*8010*/  ISETP.GE.AND P2, PT, R14, UR4, PT ;  /* 0x000000040e007c0c */ /* 0x000fc4000bf46270 */
[----:B------:R-:W-:Y:S02]  /*8020*/  @!P3 LEA.HI R15, R15, R15, RZ, 0x1 ;  /* 0x0000000f0f0fb211 */ /* 0x000fe400078f08ff */
[----:B------:R-:W-:Y:S02]  /*8030*/  @!P4 LEA.HI R16, R16, R16, RZ, 0x1 ;  /* 0x000000101010c211 */ /* 0x000fe400078f08ff */
[----:B0-----:R-:W-:Y:S02]  /*8040*/  @!P5 LOP3.LUT R5, R10, 0xfffffffe, RZ, 0xc0, !PT ;  /* 0xfffffffe0a05d812 */ /* 0x001fe400078ec0ff */
[----:B------:R-:W-:Y:S02]  /*8050*/  @!P0 LEA.HI R12, R12, R12, RZ, 0x1 ;  /* 0x0000000c0c0c8211 */ /* 0x000fe400078f08ff */
[----:B-1----:R-:W-:Y:S01]  /*8060*/  @!P6 LOP3.LUT R7, R11, 0xfffffffe, RZ, 0xc0, !PT ;  /* 0xfffffffe0b07e812 */ /* 0x002fe200078ec0ff */
[----:B------:R-:W-:Y:S01]  /*8070*/  @!P5 IMAD.WIDE R4, R5, 0x4, R2 ;  /* 0x000000040504d825 */ /* 0x000fe200078e0202 */
[----:B------:R-:W-:-:S02]  /*8080*/  @!P1 LEA.HI R13, R13, R13, RZ, 0x1 ;  /* 0x0000000d0d0d9211 */ /* 0x000fc400078f08ff */
[----:B------:R-:W-:Y:S01]  /*8090*/  @!P2 LEA.HI R14, R14, R14, RZ, 0x1 ;  /* 0x0000000e0e0ea211 */ /* 0x000fe200078f08ff */
[----:B------:R-:W-:Y:S01]  /*80a0*/  @!P6 IMAD.WIDE R6, R7, 0x4, R2 ;  /* 0x000000040706e825 */ /* 0x000fe200078e0202 */
[----:B--2---:R-:W-:Y:S01]  /*80b0*/  @!P0 LOP3.LUT R9, R12, 0xfffffffe, RZ, 0xc0, !PT ;  /* 0xfffffffe0c098812 */ /* 0x004fe200078ec0ff */
[----:B------:R0:W-:Y:S01]  /*80c0*/  @!P5 ST.E.64 desc[UR36][R4.64], R38 ;  /* 0x000000260400d985 */ /* 0x0001e2000c101b24 */
[----:B------:R-:W-:Y:S02]  /*80d0*/  @!P1 LOP3.LUT R13, R13, 0xfffffffe, RZ, 0xc0, !PT ;  /* 0xfffffffe0d0d9812 */ /* 0x000fe400078ec0ff */
[----:B------:R-:W-:Y:S01]  /*80e0*/  @!P2 LOP3.LUT R11, R14, 0xfffffffe, RZ, 0xc0, !PT ;  /* 0xfffffffe0e0ba812 */ /* 0x000fe200078ec0ff */
[----:B------:R1:W-:Y:S01]  /*80f0*/  @!P6 ST.E.64 desc[UR36][R6.64], R42 ;  /* 0x0000002a0600e985 */ /* 0x0003e2000c101b24 */
[----:B------:R-:W-:Y:S01]  /*8100*/  @!P3 LOP3.LUT R15, R15, 0xfffffffe, RZ, 0xc0, !PT ;  /* 0xfffffffe0f0fb812 */ /* 0x000fe200078ec0ff */
[----:B------:R-:W-:Y:S01]  /*8110*/  VIADD R14, R0, 0x60 ;  /* 0x00000060000e7836 */ /* 0x000fe20000000000 */
[----:B------:R-:W-:-:S02]  /*8120*/  @!P4 LOP3.LUT R17, R16, 0xfffffffe, RZ, 0xc0, !PT ;  /* 0xfffffffe1011c812 */ /* 0x000fc400078ec0ff */
[----:B------:R-:W-:Y:S02]  /*8130*/  ISETP.GE.AND P5, PT, R18, UR4, PT ;  /* 0x0000000412007c0c */ /* 0x000fe4000bfa6270 */
[----:B------:R-:W-:Y:S02]  /*8140*/  ISETP.GE.AND P6, PT, R19, UR4, PT ;  /* 0x0000000413007c0c */ /* 0x000fe4000bfc6270 */
[----:B------:R-:W-:Y:S01]  /*8150*/  IADD3 R16, R0, 0x70, RZ ;  /* 0x0000007000107810 */ /* 0x000fe20007ffe0ff */
        /* <DEDUP_REMOVED lines=10> */
[----:B------:R-:W-:Y:S01]  /*8200*/  @!P4 IMAD.WIDE R12, R17, 0x4, R2 ;  /* 0x00000004110cc825 */ /* 0x000fe200078e0202 */
[----:B------:R3:W-:Y:S01]  /*8210*/  @!P3 ST.E.64 desc[UR36][R10.64], R58 ;  /* 0x0000003a0a00b985 */ /* 0x0007e2000c101b24 */
[----:B------:R-:W-:Y:S02]  /*8220*/  @!P6 LEA.HI R19, R19, R19, RZ, 0x1 ;  /* 0x000000131313e211 */ /* 0x000fe400078f08ff */
[C---:B------:R-:W-:Y:S01]  /*8230*/  VIADD R15, R0.reuse, 0x68 ;  /* 0x00000068000f7836 */ /* 0x040fe20000000000 */
[----:B------:R4:W-:Y:S01]  /*8240*/  @!P4 ST.E.64 desc[UR36][R12.64], R62 ;  /* 0x0000003e0c00c985 */ /* 0x0009e2000c101b24 */
[----:B------:R-:W-:Y:S01]  /*8250*/  VIADD R17, R0, 0x78 ;  /* 0x0000007800117836 */ /* 0x000fe20000000000 */
[----:B------:R-:W-:Y:S02]  /*8260*/  ISETP.GE.AND P4, PT, R14, UR4, PT ;  /* 0x000000040e007c0c */ /* 0x000fe4000bf86270 */
[----:B------:R-:W-:Y:S02]  /*8270*/  ISETP.GE.AND P3, PT, R15, UR4, PT ;  /* 0x000000040f007c0c */ /* 0x000fe4000bf66270 */
[----:B------:R-:W-:-:S02]  /*8280*/  ISETP.GE.AND P1, PT, R17, UR4, PT ;  /* 0x0000000411007c0c */ /* 0x000fc4000bf26270 */
        /* <DEDUP_REMOVED lines=19> */
[----:B----4-:R-:W-:Y:S01]  /*83c0*/  @!P0 LOP3.LUT R13, R20, 0xfffffffe, RZ, 0xc0, !PT ;  /* 0xfffffffe140d8812 */ /* 0x010fe200078ec0ff */
[----:B------:R-:W-:Y:S01]  /*83d0*/  VIADD R20, R0, 0xb8 ;  /* 0x000000b800147836 */ /* 0x000fe20000000000 */
[----:B------:R-:W-:Y:S01]  /*83e0*/  ISETP.GE.AND P6, PT, R18, UR4, PT ;  /* 0x0000000412007c0c */ /* 0x000fe2000bfc6270 */
[----:B0-----:R-:W-:Y:S01]  /*83f0*/  @!P4 IMAD.WIDE R4, R9, 0x4, R2 ;  /* 0x000000040904c825 */ /* 0x001fe200078e0202 */
[----:B------:R-:W-:-:S03]  /*8400*/  ISETP.GE.AND P5, PT, R19, UR4, PT ;  /* 0x0000000413007c0c */ /* 0x000fc6000bfa6270 */
        /* <DEDUP_REMOVED lines=8> */
[----:B------:R-:W-:-:S02]  /*8490*/  ISETP.GE.AND P3, PT, R16, UR4, PT ;  /* 0x0000000410007c0c */ /* 0x000fc4000bf66270 */
        /* <DEDUP_REMOVED lines=34> */
[----:B------:R0:W-:Y:S02]  /*86c0*/  @!P0 ST.E.64 desc[UR36][R4.64], R102 ;  /* 0x0000006604008985 */ /* 0x0001e4000c101b24 */
        /* <DEDUP_REMOVED lines=46> */
[----:B--2---:R-:W-:-:S05]  /*89b0*/  LOP3.LUT R5, R0, 0xfffffffe, RZ, 0xc0, !PT ;  /* 0xfffffffe00057812 */ /* 0x004fca00078ec0ff */
[----:B------:R-:W-:-:S05]  /*89c0*/  IMAD.WIDE R2, R5, 0x4, R2 ;  /* 0x0000000405027825 */ /* 0x000fca00078e0202 */
[----:B------:R0:W-:Y:S01]  /*89d0*/  ST.E.64 desc[UR36][R2.64], R150 ;  /* 0x0000009602007985 */ /* 0x0001e2000c101b24 */
[----:B------:R-:W-:Y:S05]  /*89e0*/  BRA `(.L_x_184) ;  /* 0x0000004800287947 */ /* 0x000fea0003800000 */
.L_x_212:
[----:B------:R-:W0:Y:S02]  /*89f0*/  S2R R0, SR_TID.X ;  /* 0x0000000000007919 */ /* 0x000e240000002100 */
[----:B0-----:R-:W-:-:S04]  /*8a00*/  IADD3 R2, R0, -0x80, RZ ;  /* 0xffffff8000027810 */ /* 0x001fc80007ffe0ff */
[----:B------:R-:W-:-:S13]  /*8a10*/  ISETP.GT.AND P0, PT, R2, 0x7f, PT ;  /* 0x0000007f0200780c */ /* 0x000fda0003f04270 */
[----:B------:R-:W-:Y:S05]  /*8a20*/  @P0 BRA `(.L_x_184) ;  /* 0x0000004800180947 */ /* 0x000fea0003800000 */
[----:B------:R-:W0:Y:S01]  /*8a30*/  S2R R3, SR_CTAID.X ;  /* 0x0000000000037919 */ /* 0x000e220000002500 */
[----:B------:R-:W1:Y:S01]  /*8a40*/  LDC R6, c[0x0][0xce8] ;  /* 0x00033a00ff067b82 */ /* 0x000e620000000800 */
[----:B------:R-:W-:Y:S01]  /*8a50*/  ULDC UR4, c[0x0][0xb88] ;  /* 0x0002e20000047ab9 */ /* 0x000fe20000000800 */
[----:B0-----:R-:W-:Y:S02]  /*8a60*/  IMAD R0, R3, 0x80, R0 ;  /* 0x0000008003007824 */ /* 0x001fe400078e0200 */
[----:B-1----:R-:W-:Y:S02]  /*8a70*/  IMAD R3, R6, UR4, RZ ;  /* 0x0000000406037c24 */ /* 0x002fe4000f8e02ff */
[----:B------:R-:W-:-:S05]  /*8a80*/  VIADD R0, R0, 0xffffff80 ;  /* 0xffffff8000007836 */ /* 0x000fca0000000000 */
[----:B------:R-:W-:-:S13]  /*8a90*/  ISETP.GE.AND P0, PT, R0, R3, PT ;  /* 0x000000030000720c */ /* 0x000fda0003f06270 */
[----:B------:R-:W-:Y:S05]  /*8aa0*/  @P0 BRA `(.L_x_184) ;  /* 0x0000004400f80947 */ /* 0x000fea0003800000 */
[----:B------:R-:W2:Y:S01]  /*8ab0*/  LDL R4, [R1+0x4] ;  /* 0x0000040001047983 */ /* 0x000ea20000100800 */
[----:B------:R-:W-:Y:S01]  /*8ac0*/  ISETP.NE.AND P0, PT, R6, 0x1, PT ;  /* 0x000000010600780c */ /* 0x000fe20003f05270 */
[----:B------:R-:W-:Y:S01]  /*8ad0*/  S2UR UR7, SR_CTAID.Z ;  /* 0x00000000000779c3 */ /* 0x000fe20000002700 */
[----:B------:R-:W-:Y:S01]  /*8ae0*/  ULDC.64 UR8, c[0x0][0xcd0] ;  /* 0x0003340000087ab9 */ /* 0x000fe20000000a00 */
[----:B------:R-:W-:-:S06]  /*8af0*/  IMAD.MOV.U32 R5, RZ, RZ, R0 ;  /* 0x000000ffff057224 */ /* 0x000fcc00078e0000 */
[----:B------:R-:W0:Y:S08]  /*8b00*/  LDC.64 R10, c[0x0][0xcd8] ;  /* 0x00033600ff0a7b82 */ /* 0x000e300000000a00 */
[----:B------:R-:W1:Y:S08]  /*8b10*/  @P0 LDC R7, c[0x0][0xcec] ;  /* 0x00033b00ff070b82 */ /* 0x000e700000000800 */
[----:B------:R-:W3:Y:S08]  /*8b20*/  @P0 LDC R9, c[0x0][0xcf0] ;  /* 0x00033c00ff090b82 */ /* 0x000ef00000000800 */
[----:B------:R-:W4:Y:S08]  /*8b30*/  S2UR UR10, SR_CTAID.Y ;  /* 0x00000000000a79c3 */ /* 0x000f300000002600 */
[----:B------:R-:W4:Y:S01]  /*8b40*/  LDC R8, c[0x0][0xd50] ;  /* 0x00035400ff087b82 */ /* 0x000f220000000800 */
[----:B--2---:R-:W-:Y:S01]  /*8b50*/  R2UR UR11, R4 ;  /* 0x00000000040b72ca */ /* 0x004fe200000e0000 */
[----:B-1----:R-:W-:-:S05]  /*8b60*/  @P0 IMAD.HI.U32 R4, R0, R7, RZ ;  /* 0x0000000700040227 */ /* 0x002fca00078e00ff */
[----:B---3--:R-:W-:-:S07]  /*8b70*/  @P0 SHF.R.U32.HI R5, RZ, R9, R4 ;  /* 0x00000009ff050219 */ /* 0x008fce0000011604 */
[----:B------:R-:W-:Y:S02]  /*8b80*/  USHF.R.S32.HI UR6, URZ, 0x1f, UR11 ;  /* 0x0000001f3f067899 */ /* 0x000fe4000801140b */
[----:B------:R-:W-:Y:S01]  /*8b90*/  IMAD R7, RZ, RZ, -UR11 ;  /* 0x8000000bff077e24 */ /* 0x000fe2000f8e02ff */
[----:B------:R-:W-:Y:S02]  /*8ba0*/  UIMAD.WIDE.U32 UR4, UR11, UR8, URZ ;  /* 0x000000080b0472a5 */ /* 0x000fe4000f8e003f */
[----:B------:R-:W-:Y:S01]  /*8bb0*/  UIMAD UR6, UR6, UR8, URZ ;  /* 0x00000008060672a4 */ /* 0x000fe2000f8e023f */
[----:B----4-:R-:W-:Y:S01]  /*8bc0*/  IMAD R9, R8, R7, UR10 ;  /* 0x0000000a08097e24 */ /* 0x010fe2000f8e0207 */
[----:B------:R-:W-:Y:S01]  /*8bd0*/  USHF.R.S32.HI UR8, URZ, 0x1f, UR7 ;  /* 0x0000001f3f087899 */ /* 0x000fe20008011407 */
[----:B------:R-:W-:Y:S01]  /*8be0*/  IMAD.MOV R7, RZ, RZ, -R5 ;  /* 0x000000ffff077224 */ /* 0x000fe200078e0a05 */
[----:B------:R-:W-:Y:S01]  /*8bf0*/  UIMAD UR6, UR11, UR9, UR6 ;  /* 0x000000090b0672a4 */ /* 0x000fe2000f8e0206 */
[----:B------:R-:W-:Y:S01]  /*8c00*/  IMAD.U32 R3, RZ, RZ, UR5 ;  /* 0x00000005ff037e24 */ /* 0x000fe2000f8e00ff */
[----:B------:R-:W-:Y:S01]  /*8c10*/  SHF.R.S32.HI R4, RZ, 0x1f, R9 ;  /* 0x0000001fff047819 */ /* 0x000fe20000011409 */
[----:B------:R-:W-:Y:S01]  /*8c20*/  IMAD.U32 R2, RZ, RZ, UR4 ;  /* 0x00000004ff027e24 */ /* 0x000fe2000f8e00ff */
[----:B------:R-:W-:Y:S01]  /*8c30*/  UIADD3 UR6, UR5, UR6, URZ ;  /* 0x0000000605067290 */ /* 0x000fe2000fffe03f */
[----:B0-----:R-:W-:-:S02]  /*8c40*/  IMAD R12, R10, UR8, RZ ;  /* 0x000000080a0c7c24 */ /* 0x001fc4000f8e02ff */
[----:B------:R-:W-:Y:S01]  /*8c50*/  ULDC.64 UR4, c[0x0][0xce0] ;  /* 0x0003380000047ab9 */ /* 0x000fe20000000a00 */
[----:B------:R-:W-:Y:S02]  /*8c60*/  IMAD R7, R6, R7, R0 ;  /* 0x0000000706077224 */ /* 0x000fe400078e0200 */
[----:B------:R-:W-:Y:S01]  /*8c70*/  MOV R3, UR6 ;  /* 0x0000000600037c02 */ /* 0x000fe20008000f00 */
[----:B------:R-:W-:Y:S02]  /*8c80*/  IMAD R11, R11, UR7, R12 ;  /* 0x000000070b0b7c24 */ /* 0x000fe4000f8e020c */
[----:B------:R-:W-:Y:S01]  /*8c90*/  IMAD R4, R4, UR4, RZ ;  /* 0x0000000404047c24 */ /* 0x000fe2000f8e02ff */
[----:B------:R-:W-:Y:S01]  /*8ca0*/  SHF.R.S32.HI R0, RZ, 0x1f, R7 ;  /* 0x0000001fff007819 */ /* 0x000fe20000011407 */
[----:B------:R-:W-:-:S04]  /*8cb0*/  IMAD.WIDE.U32 R2, R10, UR7, R2 ;  /* 0x000000070a027c25 */ /* 0x000fc8000f8e0002 */
[----:B------:R-:W-:Y:S02]  /*8cc0*/  IMAD.IADD R3, R11, 0x1, R3 ;  /* 0x000000010b037824 */ /* 0x000fe400078e0203 */
[C---:B------:R-:W-:Y:S02]  /*8cd0*/  IMAD R4, R9.reuse, UR5, R4 ;  /* 0x0000000509047c24 */ /* 0x040fe4000f8e0204 */
[----:B------:R-:W-:Y:S01]  /*8ce0*/  IMAD.WIDE.U32 R2, R9, UR4, R2 ;  /* 0x0000000409027c25 */ /* 0x000fe2000f8e0002 */
[----:B------:R-:W-:Y:S01]  /*8cf0*/  SHF.R.S32.HI R9, RZ, 0x1f, R5 ;  /* 0x0000001fff097819 */ /* 0x000fe20000011405 */
[----:B------:R-:W-:Y:S02]  /*8d00*/  ULDC.64 UR4, c[0x0][0xcc8] ;  /* 0x0003320000047ab9 */ /* 0x000fe40000000a00 */
[----:B------:R-:W-:Y:S01]  /*8d10*/  IMAD R0, R0, UR4, RZ ;  /* 0x0000000400007c24 */ /* 0x000fe2000f8e02ff */
[----:B------:R-:W-:-:S03]  /*8d20*/  IADD3 R2, P0, R5, R2, RZ ;  /* 0x0000000205027210 */ /* 0x000fc60007f1e0ff */
[----:B------:R-:W-:Y:S01]  /*8d30*/  IMAD R5, R7, UR5, R0 ;  /* 0x0000000507057c24 */ /* 0x000fe2000f8e0200 */
[----:B------:R-:W-:-:S03]  /*8d40*/  IADD3.X R3, R9, R3, R4, P0, !PT ;  /* 0x0000000309037210 */ /* 0x000fc600007fe404 */
[----:B------:R-:W-:Y:S01]  /*8d50*/  IMAD.WIDE.U32 R2, R7, UR4, R2 ;  /* 0x0000000407027c25 */ /* 0x000fe2000f8e0002 */
[----:B------:R-:W-:-:S03]  /*8d60*/  ULDC.64 UR4, c[0x0][0xca8] ;  /* 0x00032a0000047ab9 */ /* 0x000fc60000000a00 */
[----:B------:R-:W-:Y:S01]  /*8d70*/  IMAD.IADD R3, R3, 0x1, R5 ;  /* 0x0000000103037824 */ /* 0x000fe200078e0205 */
[----:B------:R-:W-:-:S04]  /*8d80*/  LEA R4, P0, R2, UR4, 0x2 ;  /* 0x0000000402047c11 */ /* 0x000fc8000f8010ff */
[----:B------:R-:W-:Y:S01]  /*8d90*/  LEA.HI.X R5, R2, UR5, R3, 0x2, P0 ;  /* 0x0000000502057c11 */ /* 0x000fe200080f1403 */
[----:B------:R-:W-:-:S05]  /*8da0*/  IMAD.MOV.U32 R3, RZ, RZ, -0x800000 ;  /* 0xff800000ff037424 */ /* 0x000fca00078e00ff */
[----:B------:R0:W-:Y:S01]  /*8db0*/  STG.E desc[UR36][R4.64], R3 ;  /* 0x0000000304007986 */ /* 0x0001e2000c101924 */
[----:B------:R-:W-:Y:S05]  /*8dc0*/  BRA `(.L_x_184) ;  /* 0x0000004400307947 */ /* 0x000fea0003800000 */
.L_x_182:
[----:B------:R-:W-:-:S08]  /*8dd0*/  NOP ;  /* 0x0000000000007918 */ /* 0x000fd00000000000 */
[----:B0-----:R-:W0:-:S00]  /*8de0*/  USETMAXREG.DEALLOC.CTAPOOL 0x28 ;  /* 0x00000028000079c8 */ /* 0x001e0000080e0500 */
[----:B0-----:R-:W-:-:S06]  /*8df0*/  LOP3.LUT R18, R0, 0x3, RZ, 0xc0, !PT ;  /* 0x0000000300127812 */ /* 0x001fcc00078ec0ff */
[----:B------:R-:W0:Y:S01]  /*8e00*/  S2UR UR6, SR_CTAID.Y ;  /* 0x00000000000679c3 */ /* 0x000e220000002600 */
[----:B------:R-:W1:Y:S07]  /*8e10*/  SHFL.IDX PT, R0, R18, RZ, 0x1f ;  /* 0x00001fff12007589 */ /* 0x000e6e00000e0000 */
[----:B------:R-:W2:Y:S01]  /*8e20*/  S2UR UR43, SR_CTAID.Z ;  /* 0x00000000002b79c3 */ /* 0x000ea20000002700 */
[----:B-1----:R-:W-:-:S13]  /*8e30*/  ISETP.NE.AND P0, PT, R0, RZ, PT ;  /* 0x000000ff0000720c */ /* 0x002fda0003f05270 */
[----:B0-2---:R-:W-:Y:S05]  /*8e40*/  @!P0 BRA `(.L_x_215) ;  /* 0x0000000000288947 */ /* 0x005fea0003800000 */
        /* <DEDUP_REMOVED lines=10> */
.L_x_215:
[----:B------:R-:W-:Y:S01]  /*8ef0*/  ULDC UR7, c[0x0][0xd50] ;  /* 0x0003540000077ab9 */ /* 0x000fe20000000800 */
[----:B------:R-:W-:Y:S01]  /*8f00*/  UMOV UR39, UR6 ;  /* 0x0000000600277c82 */ /* 0x000fe20008000000 */
[----:B------:R-:W-:-:S11]  /*8f10*/  UISETP.NE.AND UP0, UPT, UR7, 0x1, UPT ;  /* 0x000000010700788c */ /* 0x000fd6000bf05270 */
[----:B------:R-:W-:Y:S01]  /*8f20*/  @UP0 ULDC UR4, c[0x0][0xd54] ;  /* 0x0003550000040ab9 */ /* 0x000fe20000000800 */
[----:B------:R-:W-:Y:S01]  /*8f30*/  @UP0 ULDC UR8, c[0x0][0xd58] ;  /* 0x0003560000080ab9 */ /* 0x000fe20000000800 */
[----:B------:R-:W-:-:S04]  /*8f40*/  UIMAD.WIDE.U32 UR4, UR6, UR4, URZ ;  /* 0x00000004060472a5 */ /* 0x000fc8000f8e003f */
[----:B------:R-:W-:-:S12]  /*8f50*/  @UP0 USHF.R.U32.HI UR39, URZ, UR8, UR5 ;  /* 0x000000083f270299 */ /* 0x000fd80008011605 */
.L_x_216:
[----:B------:R-:W-:Y:S01]  /*8f60*/  ISETP.LE.AND P0, PT, RZ, UR43, PT ;  /* 0x0000002bff007c0c */ /* 0x000fe2000bf03270 */
[----:B------:R-:W-:Y:S01]  /*8f70*/  UIADD3 UR4, -UR39, URZ, URZ ;  /* 0x0000003f27047290 */ /* 0x000fe2000fffe13f */
[----:B------:R-:W-:Y:S01]  /*8f80*/  MOV R26, 0x1 ;  /* 0x00000001001a7802 */ /* 0x000fe20000000f00 */
[----:B------:R-:W-:Y:S02]  /*8f90*/  IMAD.MOV.U32 R17, RZ, RZ, RZ ;  /* 0x000000ffff117224 */ /* 0x000fe400078e00ff */
[----:B------:R-:W-:Y:S01]  /*8fa0*/  UIMAD UR6, UR7, UR4, UR6 ;  /* 0x00000004070672a4 */ /* 0x000fe2000f8e0206 */
[----:B------:R-:W-:-:S07]  /*8fb0*/  IMAD.MOV.U32 R6, RZ, RZ, 0x1 ;  /* 0x00000001ff067424 */ /* 0x000fce00078e00ff */
[----:B------:R-:W-:Y:S05]  /*8fc0*/  @!P0 BRA `(.L_x_217) ;  /* 0x0000003c00e08947 */ /* 0x000fea0003800000 */
[----:B------:R-:W-:Y:S01]  /*8fd0*/  ULDC.64 UR4, c[0x0][0xb20] ;  /* 0x0002c80000047ab9 */ /* 0x000fe20000000a00 */
[----:B------:R-:W-:Y:S01]  /*8fe0*/  ULDC UR41, c[0x0][0x2f0] ;  /* 0x0000bc0000297ab9 */ /* 0x000fe20000000800 */
[----:B------:R-:W-:Y:S01]  /*8ff0*/  UISETP.NE.U32.AND UP0, UPT, UR4, URZ, UPT ;  /* 0x0000003f0400728c */ /* 0x000fe2000bf05070 */
[----:B------:R-:W-:-:S03]  /*9000*/  IMAD.MOV.U32 R24, RZ, RZ, RZ ;  /* 0x000000ffff187224 */ /* 0x000fc600078e00ff */
[----:B------:R-:W-:-:S06]  /*9010*/  UISETP.NE.AND.EX UP0, UPT, UR5, URZ, UPT, UP0 ;  /* 0x0000003f0500728c */ /* 0x000fcc000bf05300 */
[----:B------:R-:W-:-:S05]  /*9020*/  PLOP3.LUT P0, PT, PT, PT, UP0, 0x80, 0x0 ;  /* 0x000000000000781c */ /* 0x000fca0003f0f008 */
[----:B------:R-:W-:Y:S02]  /*9030*/  @UP0 ULDC.64 UR4, c[0x0][0xb20] ;  /* 0x0002c80000040ab9 */ /* 0x000fe40000000a00 */
[----:B------:R-:W-:-:S06]  /*9040*/  @UP0 UIMAD.WIDE UR4, UR43, 0x4, UR4 ;  /* 0x000000042b0408a5 */ /* 0x000fcc000f8e0204 */
[----:B------:R-:W-:Y:S02]  /*9050*/  IMAD.U32 R2, RZ, RZ, UR4 ;  /* 0x00000004ff027e24 */ /* 0x000fe4000f8e00ff */
[----:B------:R-:W-:Y:S01]  /*9060*/  IMAD.U32 R3, RZ, RZ, UR5 ;  /* 0x00000005ff037e24 */ /* 0x000fe2000f8e00ff */
[----:B------:R-:W-:Y:S02]  /*9070*/  ULDC.64 UR4, c[0x0][0x418] ;  /* 0x0001060000047ab9 */ /* 0x000fe40000000a00 */
[----:B------:R-:W-:Y:S01]  /*9080*/  UISETP.NE.U32.AND UP0, UPT, UR4, URZ, UPT ;  /* 0x0000003f0400728c */ /* 0x000fe2000bf05070 */
[----:B------:R-:W0:Y:S02]  /*9090*/  S2R R36, SR_CTAID.X ;  /* 0x0000000000247919 */ /* 0x000e240000002500 */
[----:B------:R-:W-:Y:S01]  /*90a0*/  ULDC UR4, c[0x0][0x424] ;  /* 0x0001090000047ab9 */ /* 0x000fe20000000800 */
[----:B------:R-:W-:Y:S01]  /*90b0*/  UISETP.NE.AND.EX UP0, UPT, UR5, URZ, UPT, UP0 ;  /* 0x0000003f0500728c */ /* 0x000fe2000bf05300 */
[----:B------:R1:W5:Y:S01]  /*90c0*/  @P0 LDG.E R24, desc[UR36][R2.64] ;  /* 0x0000002402180981 */ /* 0x000362000c1e1900 */
[----:B------:R-:W-:-:S02]  /*90d0*/  ULOP3.LUT UR44, UR6, 0xffff, URZ, 0xc0, !UPT ;  /* 0x0000ffff062c7892 */ /* 0x000fc4000f8ec03f */
[----:B------:R-:W-:Y:S01]  /*90e0*/  USEL UR4, UR4, 0x1, UP0 ;  /* 0x0000000104047887 */ /* 0x000fe20008000000 */
[----:B------:R-:W-:-:S03]  /*90f0*/  UMOV UR38, URZ ;  /* 0x0000003f00267c82 */ /* 0x000fc60008000000 */
[----:B------:R-:W-:-:S04]  /*9100*/  UIMAD UR41, UR4, UR41, URZ ;  /* 0x00000029042972a4 */ /* 0x000fc8000f8e023f */
[----:B------:R-:W-:Y:S02]  /*9110*/  UISETP.GE.AND UP0, UPT, UR41, 0x1, UPT ;  /* 0x000000012900788c */ /* 0x000fe4000bf06270 */
[----:B------:R-:W-:-:S04]  /*9120*/  UIADD3 UR4, UR41, 0x5f, URZ ;  /* 0x0000005f29047890 */ /* 0x000fc8000fffe03f */
[----:B------:R-:W-:Y:S01]  /*9130*/  PLOP3.LUT P0, PT, PT, PT, UP0, 0x80, 0x0 ;  /* 0x000000000000781c */ /* 0x000fe20003f0f008 */
[----:B------:R-:W-:-:S04]  /*9140*/  UIMAD.WIDE UR4, UR4, 0x2aaaaaab, URZ ;  /* 0x2aaaaaab040478a5 */ /* 0x000fc8000f8e023f */
[----:B------:R-:W-:-:S04]  /*9150*/  USHF.R.U32.HI UR40, URZ, 0x1f, UR5 ;  /* 0x0000001f3f287899 */ /* 0x000fc80008011605 */
        /* <DEDUP_REMOVED lines=35> */
.L_x_218:
[----:B------:R-:W-:Y:S02]  /*9390*/  UIMAD UR46, UR44, UR38, URZ ;  /* 0x000000262c2e72a4 */ /* 0x000fe4000f8e023f */
[----:B------:R-:W-:Y:S02]  /*93a0*/  IMAD.U32 R3, RZ, RZ, UR38 ;  /* 0x00000026ff037e24 */ /* 0x000fe4000f8e00ff */
[----:B------:R-:W-:Y:S02]  /*93b0*/  IMAD.MOV.U32 R17, RZ, RZ, RZ ;  /* 0x000000ffff117224 */ /* 0x000fe400078e00ff */
[----:B------:R-:W-:Y:S02]  /*93c0*/  IMAD.MOV.U32 R6, RZ, RZ, 0x1 ;  /* 0x00000001ff067424 */ /* 0x000fe400078e00ff */
        /* <DEDUP_REMOVED lines=17> */
[----:B------:R-:W-:Y:S01]  /*94e0*/  IMAD.U32 R5, RZ, RZ, UR5 ;  /* 0x00000005ff057e24 */ /* 0x000fe2000f8e00ff */
[----:B------:R-:W-:Y:S01]  /*94f0*/  ULDC.64 UR4, c[0x4][0x8] ;  /* 0x0100020000047ab9 */ /* 0x000fe20000000a00 */
        /* <DEDUP_REMOVED lines=9> */
[----:B0----5:R-:W-:Y:S05]  /*9590*/  CALL.ABS.NOINC R2 ;  /* 0x0000000002007343 */ /* 0x021fea0003c00000 */
.L_x_219:
[----:B------:R-:W-:-:S04]  /*95a0*/  UIADD3 UR4, UR42, 0x400, URZ ;  /* 0x000004002a047890 */ /* 0x000fc8000fffe03f */
[----:B------:R-:W-:-:S06]  /*95b0*/  ULOP3.LUT UP0, URZ, UR4, 0x3ff, URZ, 0xc0, !UPT ;  /* 0x000003ff043f7892 */ /* 0x000fcc000f80c03f */
[----:B------:R-:W-:-:S13]  /*95c0*/  PLOP3.LUT P0, PT, PT, PT, UP0, 0x80, 0x0 ;  /* 0x000000000000781c */ /* 0x000fda0003f0f008 */
[----:B------:R-:W-:Y:S05]  /*95d0*/  @!P0 BRA `(.L_x_220) ;  /* 0x00000000007c8947 */ /* 0x000fea0003800000 */
[----:B------:R-:W-:Y:S01]  /*95e0*/  MOV R16, 0x0 ;  /* 0x0000000000107802 */ /* 0x000fe20000000f00 */
[----:B------:R-:W-:Y:S01]  /*95f0*/  ULDC.64 UR4, c[0x4][0x98] ;  /* 0x0100260000047ab9 */ /* 0x000fe20000000a00 */
[----:B------:R-:W-:Y:S01]  /*9600*/  ULDC.64 UR6, c[0x4][0xa0] ;  /* 0x0100280000067ab9 */ /* 0x000fe20000000a00 */
[----:B------:R-:W-:Y:S01]  /*9610*/  IMAD.U32 R4, RZ, RZ, UR4 ;  /* 0x00000004ff047e24 */ /* 0x000fe2000f8e00ff */
        /* <DEDUP_REMOVED lines=12> */
.L_x_221:
[----:B------:R0:W1:Y:S01]  /*96e0*/  LDC.64 R2, c[0x4][R16] ;  /* 0x0100000010027b82 */ /* 0x0000620000000a00 */
[----:B------:R-:W-:Y:S01]  /*96f0*/  ULDC.64 UR4, c[0x4][0x98] ;  /* 0x0100260000047ab9 */ /* 0x000fe20000000a00 */
[----:B------:R-:W-:Y:S01]  /*9700*/  ULDC.64 UR6, c[0x4][0xa0] ;  /* 0x0100280000067ab9 */ /* 0x000fe20000000a00 */
[----:B------:R-:W-:Y:S01]  /*9710*/  MOV R4, UR4 ;  /* 0x0000000400047c02 */ /* 0x000fe20008000f00 */
[----:B------:R-:W-:Y:S01]  /*9720*/  IMAD.U32 R5, RZ, RZ, UR5 ;  /* 0x00000005ff057e24 */ /* 0x000fe2000f8e00ff */
        /* <DEDUP_REMOVED lines=10> */
.L_x_220:
[----:B------:R-:W-:Y:S01]  /*97d0*/  ULDC.64 UR4, c[0x0][0xaf0] ;  /* 0x0002bc0000047ab9 */ /* 0x000fe20000000a00 */
[----:B------:R-:W-:Y:S01]  /*97e0*/  IMAD.U32 R30, RZ, RZ, UR43 ;  /* 0x0000002bff1e7e24 */ /* 0x000fe2000f8e00ff */
[----:B------:R-:W-:Y:S01]  /*97f0*/  UISETP.NE.U32.AND UP0, UPT, UR4, URZ, UPT ;  /* 0x0000003f0400728c */ /* 0x000fe2000bf05070 */
[----:B------:R-:W0:Y:S03]  /*9800*/  LDC R12, c[0x0][0x430] ;  /* 0x00010c00ff0c7b82 */ /* 0x000e260000000800 */
[----:B------:R-:W-:-:S06]  /*9810*/  UISETP.NE.AND.EX UP0, UPT, UR5, URZ, UPT, UP0 ;  /* 0x0000003f0500728c */ /* 0x000fcc000bf05300 */
[----:B------:R-:W-:-:S05]  /*9820*/  PLOP3.LUT P0, PT, PT, PT, UP0, 0x80, 0x0 ;  /* 0x000000000000781c */ /* 0x000fca0003f0f008 */
[----:B------:R-:W-:Y:S02]  /*9830*/  @UP0 ULDC.64 UR4, c[0x0][0xaf0] ;  /* 0x0002bc0000040ab9 */ /* 0x000fe40000000a00 */
[----:B------:R-:W-:-:S06]  /*9840*/  @UP0 UIMAD.WIDE UR4, UR43, 0x4, UR4 ;  /* 0x000000042b0408a5 */ /* 0x000fcc000f8e0204 */
[----:B------:R-:W-:Y:S01]  /*9850*/  IMAD.U32 R2, RZ, RZ, UR4 ;  /* 0x00000004ff027e24 */ /* 0x000fe2000f8e00ff */
[C---:B------:R-:W-:Y:S01]  /*9860*/  SHF.L.U32 R0, R28.reuse, 0x4, RZ ;  /* 0x000000041c007819 */ /* 0x040fe200000006ff */
[----:B------:R-:W-:Y:S01]  /*9870*/  IMAD.U32 R3, RZ, RZ, UR5 ;  /* 0x00000005ff037e24 */ /* 0x000fe2000f8e00ff */
[----:B------:R-:W-:Y:S01]  /*9880*/  LOP3.LUT R7, R28, 0x7f, RZ, 0xc0, !PT ;  /* 0x0000007f1c077812 */ /* 0x000fe200078ec0ff */
[----:B------:R-:W-:Y:S01]  /*9890*/  IMAD.U32 R4, RZ, RZ, UR45 ;  /* 0x0000002dff047e24 */ /* 0x000fe2000f8e00ff */
[----:B0-----:R-:W-:Y:S02]  /*98a0*/  ISETP.NE.AND P1, PT, R12, 0x1, PT ;  /* 0x000000010c00780c */ /* 0x001fe40003f25270 */
[----:B------:R-:W-:Y:S01]  /*98b0*/  LOP3.LUT R16, R16, 0xffffbfff, RZ, 0xc0, !PT ;  /* 0xffffbfff10107812 */ /* 0x000fe200078ec0ff */
[----:B------:R0:W2:Y:S01]  /*98c0*/  @P0 LDG.E R30, desc[UR36][R2.64] ;  /* 0x00000024021e0981 */ /* 0x0000a2000c1e1900 */
[----:B------:R-:W-:Y:S01]  /*98d0*/  LOP3.LUT R5, R0, 0x70, RZ, 0xc0, !PT ;  /* 0x0000007000057812 */ /* 0x000fe200078ec0ff */
[----:B------:R-:W-:Y:S01]  /*98e0*/  VIADD R0, R4, 0xffffffff ;  /* 0xffffffff04007836 */ /* 0x000fe20000000000 */
[----:B------:R-:W-:Y:S01]  /*98f0*/  SHF.R.U32.HI R37, RZ, 0x3, R7 ;  /* 0x00000003ff257819 */ /* 0x000fe20000011607 */
[----:B------:R-:W-:Y:S01]  /*9900*/  IMAD.SHL.U32 R6, R28, 0x8, RZ ;  /* 0x000000081c067824 */ /* 0x000fe200078e00ff */
[----:B------:R-:W-:-:S02]  /*9910*/  ULDC UR4, c[0x0][0x320] ;  /* 0x0000c80000047ab9 */ /* 0x000fc40000000800 */
[----:B------:R-:W-:-:S03]  /*9920*/  LOP3.LUT R32, R5, R37, RZ, 0xfc, !PT ;  /* 0x0000002505207212 */ /* 0x000fc600078efcff */
[----:B0-----:R-:W0:Y:S01]  /*9930*/  @P1 LDC R2, c[0x0][0x434] ;  /* 0x00010d00ff021b82 */ /* 0x001e220000000800 */
[----:B------:R-:W-:Y:S01]  /*9940*/  @P1 LOP3.LUT R16, R16, 0x4000, RZ, 0xfc, !PT ;  /* 0x0000400010101812 */ /* 0x000fe200078efcff */
[----:B------:R-:W-:-:S04]  /*9950*/  IMAD R5, R0, 0x60, R32 ;  /* 0x0000006000057824 */ /* 0x000fc800078e0220 */
[C---:B-----5:R-:W-:Y:S01]  /*9960*/  IMAD.IADD R10, R5.reuse, 0x1, R24 ;  /* 0x00000001050a7824 */ /* 0x060fe200078e0218 */
[----:B------:R-:W-:Y:S01]  /*9970*/  ISETP.GE.AND P0, PT, R5, UR41, PT ;  /* 0x0000002905007c0c */ /* 0x000fe2000bf06270 */
[----:B------:R-:W1:Y:S02]  /*9980*/  @P1 LDC R3, c[0x0][0x438] ;  /* 0x00010e00ff031b82 */ /* 0x000e640000000800 */
[----:B------:R-:W-:Y:S01]  /*9990*/  IMAD.MOV.U32 R11, RZ, RZ, R10 ;  /* 0x000000ffff0b7224 */ /* 0x000fe200078e000a */
[----:B------:R-:W-:-:S13]  /*99a0*/  ISETP.GT.U32.OR P0, PT, R32, 0x5f, P0 ;  /* 0x0000005f2000780c */ /* 0x000fda0000704470 */
[----:B------:R-:W3:Y:S01]  /*99b0*/  @!P0 LDC.64 R8, c[0x0][0x428] ;  /* 0x00010a00ff088b82 */ /* 0x000ee20000000a00 */
[----:B0-----:R-:W-:-:S07]  /*99c0*/  @P1 IMAD.HI.U32 R2, R10, R2, RZ ;  /* 0x000000020a021227 */ /* 0x001fce00078e00ff */
[----:B------:R-:W0:Y:S01]  /*99d0*/  @!P0 LDC.64 R4, c[0x0][0x418] ;  /* 0x00010600ff048b82 */ /* 0x000e220000000a00 */
[----:B-1----:R-:W-:-:S04]  /*99e0*/  @P1 SHF.R.U32.HI R11, RZ, R3, R2 ;  /* 0x00000003ff0b1219 */ /* 0x002fc80000011602 */
[----:B------:R-:W-:Y:S02]  /*99f0*/  @!P0 SHF.R.S32.HI R3, RZ, 0x1f, R11 ;  /* 0x0000001fff038819 */ /* 0x000fe4000001140b */
[----:B--2---:R-:W-:-:S05]  /*9a00*/  SHF.R.S32.HI R33, RZ, 0x1f, R30 ;  /* 0x0000001fff217819 */ /* 0x004fca000001141e */
[----:B---3--:R-:W-:-:S04]  /*9a10*/  @!P0 IMAD R2, R33, R8, RZ ;  /* 0x0000000821028224 */ /* 0x008fc800078e02ff */
[----:B------:R-:W-:Y:S02]  /*9a20*/  @!P0 IMAD R9, R30, R9, R2 ;  /* 0x000000091e098224 */ /* 0x000fe400078e0202 */
[----:B------:R-:W-:-:S04]  /*9a30*/  @!P0 IMAD.MOV.U32 R2, RZ, RZ, R11 ;  /* 0x000000ffff028224 */ /* 0x000fc800078e000b */
[----:B------:R-:W-:-:S05]  /*9a40*/  @!P0 IMAD.WIDE.U32 R2, R30, R8, R2 ;  /* 0x000000081e028225 */ /* 0x000fca00078e0002 */
[----:B------:R-:W-:Y:S02]  /*9a50*/  @!P0 IADD3 R3, R3, R9, RZ ;  /* 0x0000000903038210 */ /* 0x000fe40007ffe0ff */
[----:B0-----:R-:W-:-:S04]  /*9a60*/  @!P0 LEA R4, P1, R2, R4, 0x2 ;  /* 0x0000000402048211 */ /* 0x001fc800078210ff */
[----:B------:R-:W-:-:S05]  /*9a70*/  @!P0 LEA.HI.X R5, R2, R5, R3, 0x2, P1 ;  /* 0x0000000502058211 */ /* 0x000fca00008f1403 */
[----:B------:R0:W5:Y:S01]  /*9a80*/  @!P0 LDG.E R4, desc[UR36][R4.64] ;  /* 0x0000002404048981 */ /* 0x000162000c1e1900 */
[----:B------:R-:W-:Y:S01]  /*9a90*/  LOP3.LUT R22, R6, 0x38, RZ, 0xc0, !PT ;  /* 0x0000003806167812 */ /* 0x000fe200078ec0ff */
[----:B------:R-:W-:Y:S01]  /*9aa0*/  UMOV UR5, 0xffffffff ;  /* 0xffffffff00057882 */ /* 0x000fe20000000000 */
[----:B------:R-:W-:Y:S01]  /*9ab0*/  LOP3.LUT R16, R16, 0xffffffef, RZ, 0xc0, !PT ;  /* 0xffffffef10107812 */ /* 0x000fe200078ec0ff */
[----:B------:R-:W-:Y:S01]  /*9ac0*/  IMAD.MOV R23, RZ, RZ, -R11 ;  /* 0x000000ffff177224 */ /* 0x000fe200078e0a0b */
[C---:B------:R-:W-:Y:S02]  /*9ad0*/  LOP3.LUT R31, R22.reuse, 0x40, RZ, 0xfc, !PT ;  /* 0x00000040161f7812 */ /* 0x040fe400078efcff */
[----:B------:R-:W-:Y:S01]  /*9ae0*/  LOP3.LUT R27, R22, 0x80, RZ, 0xfc, !PT ;  /* 0x00000080161b7812 */ /* 0x000fe200078efcff */
[----:B------:R-:W-:Y:S01]  /*9af0*/  IMAD R23, R12, R23, R10 ;  /* 0x000000170c177224 */ /* 0x000fe200078e020a */
[----:B------:R-:W-:Y:S02]  /*9b00*/  ISETP.GE.AND P4, PT, R31, UR4, PT ;  /* 0x000000041f007c0c */ /* 0x000fe4000bf86270 */
[----:B------:R-:W-:-:S02]  /*9b10*/  ISETP.GE.AND P3, PT, R27, UR4, PT ;  /* 0x000000041b007c0c */ /* 0x000fc4000bf66270 */
[C---:B------:R-:W-:Y:S02]  /*9b20*/  ISETP.GE.AND P2, PT, R22.reuse, UR4, PT ;  /* 0x0000000416007c0c */ /* 0x040fe4000bf46270 */
[----:B------:R-:W-:-:S04]  /*9b30*/  LOP3.LUT R26, R22, 0xc0, RZ, 0xfc, !PT ;  /* 0x000000c0161a7812 */ /* 0x000fc800078efcff */
[----:B------:R-:W-:-:S03]  /*9b40*/  ISETP.GE.AND P1, PT, R26, UR4, PT ;  /* 0x000000041a007c0c */ /* 0x000fc6000bf26270 */
[----:B------:R-:W-:-:S04]  /*9b50*/  @P4 LOP3.LUT R16, R16, 0x10, RZ, 0xfc, !PT ;  /* 0x0000001010104812 */ /* 0x000fc800078efcff */
[----:B------:R-:W-:-:S04]  /*9b60*/  LOP3.LUT R16, R16, 0xfffffffe, RZ, 0xc0, !PT ;  /* 0xfffffffe10107812 */ /* 0x000fc800078ec0ff */
[----:B------:R-:W-:-:S04]  /*9b70*/  LOP3.LUT R16, R16, 0xfffffff7, RZ, 0xc0, !PT ;  /* 0xfffffff710107812 */ /* 0x000fc800078ec0ff */
[----:B------:R-:W-:-:S04]  /*9b80*/  @P3 LOP3.LUT R16, R16, 0x8, RZ, 0xfc, !PT ;  /* 0x0000000810103812 */ /* 0x000fc800078efcff */
[----:B------:R-:W-:-:S04]  /*9b90*/  @P2 LOP3.LUT R16, R16, 0x1, RZ, 0xfc, !PT ;  /* 0x0000000110102812 */ /* 0x000fc800078efcff */
[----:B------:R-:W-:-:S04]  /*9ba0*/  LOP3.LUT R16, R16, 0xfffffffb, RZ, 0xc0, !PT ;  /* 0xfffffffb10107812 */ /* 0x000fc800078ec0ff */
[----:B------:R-:W-:Y:S01]  /*9bb0*/  @P1 LOP3.LUT R16, R16, 0x4, RZ, 0xfc, !PT ;  /* 0x0000000410101812 */ /* 0x000fe200078efcff */
[----:B0-----:R-:W-:Y:S06]  /*9bc0*/  BRA.DIV UR5, `(.L_x_222) ;  /* 0x0000003a05587947 */ /* 0x001fec000b800000 */
.L_x_268:
[----:B------:R-:W2:Y:S01]  /*9bd0*/  LDL R2, [R1] ;  /* 0x0000000001027983 */ /* 0x000ea20000100800 */
[--C-:B-----5:R-:W-:Y:S02]  /*9be0*/  @!P0 SHF.R.S32.HI R3, RZ, 0x1f, R4.reuse ;  /* 0x0000001fff038819 */ /* 0x120fe40000011404 */
[----:B------:R-:W-:Y:S02]  /*9bf0*/  CS2R R18, SRZ ;  /* 0x0000000000127805 */ /* 0x000fe4000001ff00 */
[----:B------:R-:W-:Y:S01]  /*9c00*/  LOP3.LUT R16, R16, 0xffff7fff, RZ, 0xc0, !PT ;  /* 0xffff7fff10107812 */ /* 0x000fe200078ec0ff */
[----:B------:R-:W-:Y:S01]  /*9c10*/  @!P0 IMAD.MOV.U32 R18, RZ, RZ, R4 ;  /* 0x000000ffff128224 */ /* 0x000fe200078e0004 */
[----:B------:R-:W-:Y:S01]  /*9c20*/  MOV R29, UR39 ;  /* 0x00000027001d7c02 */ /* 0x000fe20008000f00 */
[----:B------:R-:W-:Y:S01]  /*9c30*/  @!P0 IMAD.MOV.U32 R19, RZ, RZ, R3 ;  /* 0x000000ffff138224 */ /* 0x000fe200078e0003 */
[----:B------:R-:W-:Y:S02]  /*9c40*/  ISETP.GT.U32.AND P0, PT, R32, 0x5f, PT ;  /* 0x0000005f2000780c */ /* 0x000fe40003f04070 */
[----:B------:R-:W-:-:S02]  /*9c50*/  SHF.R.S32.HI R29, RZ, 0x1f, R29 ;  /* 0x0000001fff1d7819 */ /* 0x000fc4000001141d */
[----:B------:R-:W-:-:S09]  /*9c60*/  SEL R34, RZ, 0x1, P2 ;  /* 0x00000001ff227807 */ /* 0x000fd20001000000 */
[----:B------:R-:W-:-:S04]  /*9c70*/  @P0 LOP3.LUT R16, R16, 0x8000, RZ, 0xfc, !PT ;  /* 0x0000800010100812 */ /* 0x000fc800078efcff */
[----:B------:R-:W-:Y:S02]  /*9c80*/  LOP3.LUT R16, R16, 0xffffffdf, RZ, 0xc0, !PT ;  /* 0xffffffdf10107812 */ /* 0x000fe400078ec0ff */
[----:B--2---:R-:W-:-:S13]  /*9c90*/  R2UR UR4, R2 ;  /* 0x00000000020472ca */ /* 0x004fda00000e0000 */
[----:B------:R-:W-:-:S06]  /*9ca0*/  ULOP3.LUT UR4, UR4, 0x2, URZ, 0xfc, !UPT ;  /* 0x0000000204047892 */ /* 0x000fcc000f8efc3f */
[----:B------:R-:W-:-:S05]  /*9cb0*/  IMAD.U32 R2, RZ, RZ, UR4 ;  /* 0x00000004ff027e24 */ /* 0x000fca000f8e00ff */
[----:B------:R-:W-:-:S13]  /*9cc0*/  ISETP.NE.AND P1, PT, R2, 0x3, PT ;  /* 0x000000030200780c */ /* 0x000fda0003f25270 */
[----:B------:R-:W-:Y:S01]  /*9cd0*/  @P1 LOP3.LUT R16, R16, 0x20, RZ, 0xfc, !PT ;  /* 0x0000002010101812 */ /* 0x000fe200078efcff */
[----:B------:R-:W-:Y:S06]  /*9ce0*/  @!P1 BRA `(.L_x_223) ;  /* 0x0000000000049947 */ /* 0x000fec0003800000 */
[----:B------:R-:W-:Y:S01]  /*9cf0*/  BPT.TRAP 0x1 ;  /* 0x000000040000795c */ /* 0x000fe20000300000 */
.L_x_223:
[----:B------:R-:W-:-:S05]  /*9d00*/  IMAD.MOV.U32 R2, RZ, RZ, 0x1 ;  /* 0x00000001ff027424 */ /* 0x000fca00078e00ff */
[----:B------:R-:W-:-:S04]  /*9d10*/  SHF.L.U32 R2, R2, 0x1f, RZ ;  /* 0x0000001f02027819 */ /* 0x000fc800000006ff */
[----:B------:R-:W0:Y:S02]  /*9d20*/  SYNCS.PHASECHK.TRANS64.TRYWAIT P0, [UR42+0x32440], R2 ;  /* 0x03244002ff0075a7 */ /* 0x000e24000800016a */
[----:B0-----:R-:W-:Y:S05]  /*9d30*/  @!P0 BRA `(.L_x_224) ;  /* 0x00000038001c8947 */ /* 0x001fea0003800000 */
.L_x_269:
[----:B------:R-:W-:Y:S01]  /*9d40*/  SHF.R.S32.HI R25, RZ, 0x1f, R23 ;  /* 0x0000001fff197819 */ /* 0x000fe20000011417 */
[----:B------:R-:W-:Y:S01]  /*9d50*/  ULDC.64 UR4, c[0x0][0x300] ;  /* 0x0000c00000047ab9 */ /* 0x000fe20000000a00 */
[----:B------:R-:W-:Y:S02]  /*9d60*/  R2UR UR6, R29 ;  /* 0x000000001d0672ca */ /* 0x000fe400000e0000 */
[----:B------:R-:W-:Y:S01]  /*9d70*/  MOV R9, 0xffffffa0 ;  /* 0xffffffa000097802 */ /* 0x000fe20000000f00 */
[----:B0-----:R-:W-:Y:S01]  /*9d80*/  IMAD R2, R25, UR4, RZ ;  /* 0x0000000419027c24 */ /* 0x001fe2000f8e02ff */
[----:B------:R-:W-:-:S03]  /*9d90*/  LOP3.LUT R16, R16, 0xfffffffd, RZ, 0xc0, !PT ;  /* 0xfffffffd10107812 */ /* 0x000fc600078ec0ff */
[C---:B------:R-:W-:Y:S02]  /*9da0*/  IMAD R5, R23.reuse, UR5, R2 ;  /* 0x0000000517057c24 */ /* 0x040fe4000f8e0202 */
[----:B------:R-:W-:Y:S01]  /*9db0*/  IMAD.WIDE.U32 R2, R23, UR4, RZ ;  /* 0x0000000417027c25 */ /* 0x000fe2000f8e00ff */
[----:B------:R-:W-:-:S03]  /*9dc0*/  ULDC.64 UR4, c[0x0][0x310] ;  /* 0x0000c40000047ab9 */ /* 0x000fc60000000a00 */
[----:B------:R-:W-:Y:S02]  /*9dd0*/  IMAD.IADD R3, R3, 0x1, R5 ;  /* 0x0000000103037824 */ /* 0x000fe400078e0205 */
[----:B------:R-:W-:Y:S02]  /*9de0*/  IMAD R5, R19, UR4, RZ ;  /* 0x0000000413057c24 */ /* 0x000fe4000f8e02ff */
[----:B------:R-:W-:-:S04]  /*9df0*/  IMAD.WIDE.U32 R2, R18, UR4, R2 ;  /* 0x0000000412027c25 */ /* 0x000fc8000f8e0002 */
[----:B------:R-:W-:Y:S01]  /*9e00*/  IMAD R5, R18, UR5, R5 ;  /* 0x0000000512057c24 */ /* 0x000fe2000f8e0205 */
[----:B------:R-:W-:Y:S01]  /*9e10*/  ULDC.64 UR4, c[0x0][0x308] ;  /* 0x0000c20000047ab9 */ /* 0x000fe20000000a00 */
[----:B------:R-:W-:Y:S02]  /*9e20*/  IMAD R0, R0, R9, UR41 ;  /* 0x0000002900007e24 */ /* 0x000fe4000f8e0209 */
[----:B------:R-:W-:Y:S02]  /*9e30*/  IMAD.IADD R3, R3, 0x1, R5 ;  /* 0x0000000103037824 */ /* 0x000fe400078e0205 */
[----:B------:R-:W-:Y:S01]  /*9e40*/  IMAD.U32 R5, RZ, RZ, UR4 ;  /* 0x00000004ff057e24 */ /* 0x000fe2000f8e00ff */
[----:B------:R-:W-:Y:S01]  /*9e50*/  UIMAD UR4, UR6, UR4, URZ ;  /* 0x00000004060472a4 */ /* 0x000fe2000f8e023f */
[----:B------:R-:W-:Y:S02]  /*9e60*/  IMAD.IADD R17, R0, 0x1, -R37 ;  /* 0x0000000100117824 */ /* 0x000fe400078e0a25 */
[----:B------:R-:W-:Y:S01]  /*9e70*/  IMAD.WIDE.U32 R2, R5, UR39, R2 ;  /* 0x0000002705027c25 */ /* 0x000fe2000f8e0002 */
[----:B------:R-:W-:Y:S01]  /*9e80*/  UIMAD UR4, UR39, UR5, UR4 ;  /* 0x00000005270472a4 */ /* 0x000fe2000f8e0204 */
[----:B------:R-:W-:-:S02]  /*9e90*/  ULDC.64 UR6, c[0x0][0x2e8] ;  /* 0x0000ba0000067ab9 */ /* 0x000fc40000000a00 */
[----:B------:R-:W-:Y:S01]  /*9ea0*/  UMOV UR5, 0xffffffff ;  /* 0xffffffff00057882 */ /* 0x000fe20000000000 */
[----:B------:R-:W-:Y:S02]  /*9eb0*/  LEA R4, P0, R2, UR6, 0x1 ;  /* 0x0000000602047c11 */ /* 0x000fe4000f8008ff */
[----:B------:R-:W-:Y:S01]  /*9ec0*/  VIADD R5, R3, UR4 ;  /* 0x0000000403057c36 */ /* 0x000fe20008000000 */
[----:B------:R-:W-:Y:S01]  /*9ed0*/  ULDC UR4, c[0x0][0x2f4] ;  /* 0x0000bd0000047ab9 */ /* 0x000fe20000000800 */
[----:B------:R-:W-:Y:S02]  /*9ee0*/  LOP3.LUT R3, R6, 0x1c0, RZ, 0xc0, !PT ;  /* 0x000001c006037812 */ /* 0x000fe400078ec0ff */
[----:B------:R-:W-:Y:S02]  /*9ef0*/  ISETP.GE.AND P2, PT, R22, UR4, PT ;  /* 0x0000000416007c0c */ /* 0x000fe4000bf46270 */
[----:B------:R-:W-:Y:S02]  /*9f00*/  LOP3.LUT R3, R3, 0x38, R6, 0xf8, !PT ;  /* 0x0000003803037812 */ /* 0x000fe400078ef806 */
[----:B------:R-:W-:-:S02]  /*9f10*/  LEA.HI.X R5, R2, UR7, R5, 0x1, P0 ;  /* 0x0000000702057c11 */ /* 0x000fc400080f0c05 */
[----:B------:R-:W-:Y:S01]  /*9f20*/  LOP3.LUT R3, R3, 0x38, R28, 0x78, !PT ;  /* 0x0000003803037812 */ /* 0x000fe200078e781c */
[----:B------:R-:W-:Y:S01]  /*9f30*/  IMAD.SHL.U32 R28, R7, 0x8, RZ ;  /* 0x00000008071c7824 */ /* 0x000fe200078e00ff */
[----:B------:R-:W-:-:S04]  /*9f40*/  ISETP.GE.AND P0, PT, R17, 0x1, PT ;  /* 0x000000011100780c */ /* 0x000fc80003f06270 */
[----:B------:R-:W-:Y:S02]  /*9f50*/  LOP3.LUT R28, R3, 0x200, R28, 0xf8, !PT ;  /* 0x00000200031c7812 */ /* 0x000fe400078ef81c */
[----:B------:R-:W-:Y:S01]  /*9f60*/  @P2 LOP3.LUT R16, R16, 0x2, RZ, 0xfc, !PT ;  /* 0x0000000210102812 */ /* 0x000fe200078efcff */
[----:B------:R-:W-:Y:S06]  /*9f70*/  BRA.DIV UR5, `(.L_x_225) ;  /* 0x0000003605a47947 */ /* 0x000fec000b800000 */
[----:B------:R-:W0:Y:S01]  /*9f80*/  SHFL.IDX PT, R14, R4, RZ, 0x181f ;  /* 0x00181fff040e7589 */ /* 0x000e2200000e0000 */
[----:B------:R-:W-:-:S03]  /*9f90*/  @P0 LEA R7, R28, UR42, 0x1 ;  /* 0x0000002a1c070c11 */ /* 0x000fc6000f8e08ff */
[----:B------:R-:W1:Y:S01]  /*9fa0*/  SHFL.IDX PT, R0, R5, RZ, 0x181f ;  /* 0x00181fff05007589 */ /* 0x000e6200000e0000 */
[----:B0-----:R-:W-:-:S03]  /*9fb0*/  @P0 LEA R2, P1, R22, R14, 0x1 ;  /* 0x0000000e16020211 */ /* 0x001fc600078208ff */
[----:B------:R-:W0:Y:S02]  /*9fc0*/  SHFL.IDX PT, R14, R4, 0x1, 0x181f ;  /* 0x00381f00040e7f89 */ /* 0x000e2400000e0000 */
        /* <DEDUP_REMOVED lines=20> */
[----:B------:R-:W0:Y:S02]  /*a110*/  SHFL.IDX PT, R14, R4, 0x4, 0x181f ;  /* 0x00981f00040e7f89 */ /* 0x000e2400000e0000 */
[----:B-1----:R-:W-:Y:S02]  /*a120*/  @P0 IADD3.X R3, RZ, R0, RZ, P1, !PT ;  /* 0x00000000ff030210 */ /* 0x002fe40000ffe4ff */
[----:B------:R-:W1:Y:S04]  /*a130*/  SHFL.IDX PT, R0, R5, 0x4, 0x181f ;  /* 0x00981f0005007f89 */ /* 0x000e6800000e0000 */
[----:B------:R0:W-:Y:S01]  /*a140*/  @P0 LDGSTS.E.BYPASS.LTC128B.128 [R9+0x1dc00], desc[UR36][R2.64], !P2 ;  /* 0x1dc0000002090fae */ /* 0x0001e2000d101d64 */
[----:B------:R-:W-:-:S13]  /*a150*/  ISETP.GE.AND P0, PT, R17, 0x41, PT ;  /* 0x000000411100780c */ /* 0x000fda0003f06270 */
[----:B------:R-:W-:Y:S02]  /*a160*/  @P0 LEA R7, R28, UR42, 0x1 ;  /* 0x0000002a1c070c11 */ /* 0x000fe4000f8e08ff */
[----:B0-----:R-:W-:Y:S02]  /*a170*/  @P0 LEA R2, P1, R22, R14, 0x1 ;  /* 0x0000000e16020211 */ /* 0x001fe400078208ff */
[----:B------:R0:W2:Y:S03]  /*a180*/  SHFL.IDX PT, R14, R4, 0x5, 0x181f ;  /* 0x00b81f00040e7f89 */ /* 0x0000a600000e0000 */
[----:B-1----:R-:W-:Y:S02]  /*a190*/  @P0 IMAD.X R3, RZ, RZ, R0, P1 ;  /* 0x000000ffff030224 */ /* 0x002fe400008e0600 */
[----:B------:R0:W1:Y:S04]  /*a1a0*/  SHFL.IDX PT, R0, R5, 0x5, 0x181f ;  /* 0x00b81f0005007f89 */ /* 0x00006800000e0000 */
[----:B------:R0:W-:Y:S02]  /*a1b0*/  @P0 LDGSTS.E.BYPASS.LTC128B.128 [R7+0x1e400], desc[UR36][R2.64], !P2 ;  /* 0x1e40000002070fae */ /* 0x0001e4000d101d64 */
.L_x_283:
        /* <DEDUP_REMOVED lines=12> */
[----:B------:R-:W-:-:S13]  /*a280*/  LOP3.LUT P2, RZ, R16, 0x20, RZ, 0xc0, !PT ;  /* 0x0000002010ff7812 */ /* 0x000fda000784c0ff */
[----:B0-----:R-:W-:Y:S05]  /*a290*/  @!P2 BRA `(.L_x_226) ;  /* 0x000000000004a947 */ /* 0x001fea0003800000 */
[----:B------:R-:W-:Y:S01]  /*a2a0*/  BPT.TRAP 0x1 ;  /* 0x000000040000795c */ /* 0x000fe20000300000 */
.L_x_226:
[----:B------:R-:W-:Y:S01]  /*a2b0*/  SYNCS.ARRIVE.TRANS64.A1T0 RZ, [UR42+0x32430], RZ ;  /* 0x032430ffffff79a7 */ /* 0x000fe2000810002a */
[----:B------:R-:W-:Y:S05]  /*a2c0*/  WARPSYNC.ALL ;  /* 0x0000000000007948 */ /* 0x000fea0003800000 */
[----:B------:R-:W-:Y:S01]  /*a2d0*/  UIADD3 UR4, UR42, 0x18400, URZ ;  /* 0x000184002a047890 */ /* 0x000fe2000fffe03f */
[----:B------:R-:W-:Y:S01]  /*a2e0*/  BAR.SYNC.DEFER_BLOCKING 0x8, 0x180 ;  /* 0x0206000000007b1d */ /* 0x000fe20000010000 */
[----:B------:R-:W-:Y:S02]  /*a2f0*/  USHF.R.S32.HI UR47, URZ, 0x1f, UR43 ;  /* 0x0000001f3f2f7899 */ /* 0x000fe4000801142b */
[----:B------:R-:W-:-:S06]  /*a300*/  ULOP3.LUT UP0, URZ, UR4, 0x3ff, URZ, 0xc0, !UPT ;  /* 0x000003ff043f7892 */ /* 0x000fcc000f80c03f */
        /* <DEDUP_REMOVED lines=9> */
[----:B------:R-:W-:Y:S02]  /*a3a0*/  IMAD.U32 R5, RZ, RZ, UR7 ;  /* 0x00000007ff057e24 */ /* 0x000fe4000f8e00ff */
[----:B------:R-:W-:Y:S02]  /*a3b0*/  IMAD.U32 R6, RZ, RZ, UR8 ;  /* 0x00000008ff067e24 */ /* 0x000fe4000f8e00ff */
[----:B------:R-:W-:-:S02]  /*a3c0*/  IMAD.U32 R10, RZ, RZ, UR4 ;  /* 0x00000004ff0a7e24 */ /* 0x000fc4000f8e00ff */
[----:B------:R-:W-:Y:S02]  /*a3d0*/  IMAD.U32 R11, RZ, RZ, UR5 ;  /* 0x00000005ff0b7e24 */ /* 0x000fe4000f8e00ff */
[----:B------:R-:W-:Y:S02]  /*a3e0*/  IMAD.MOV.U32 R8, RZ, RZ, 0x70 ;  /* 0x00000070ff087424 */ /* 0x000fe400078e00ff */
[----:B------:R-:W-:Y:S02]  /*a3f0*/  IMAD.MOV.U32 R12, RZ, RZ, 0x1 ;  /* 0x00000001ff0c7424 */ /* 0x000fe400078e00ff */
[----:B------:R-:W-:-:S07]  /*a400*/  IMAD.MOV.U32 R13, RZ, RZ, RZ ;  /* 0x000000ffff0d7224 */ /* 0x000fce00078e00ff */
[----:B------:R-:W-:-:S07]  /*a410*/  LEPC R20, `(.L_x_227) ;  /* 0x000000001014794e */ /* 0x000fce0000000000 */
[----:B0-----:R-:W-:Y:S05]  /*a420*/  CALL.ABS.NOINC R2 ;  /* 0x0000000002007343 */ /* 0x001fea0003c00000 */
.L_x_227:
[----:B------:R-:W0:Y:S01]  /*a430*/  LDC R6, c[0x0][0x448] ;  /* 0x00011200ff067b82 */ /* 0x000e220000000800 */
[----:B------:R-:W-:Y:S01]  /*a440*/  R2UR UR6, R29 ;  /* 0x000000001d0672ca */ /* 0x000fe200000e0000 */
[----:B------:R-:W-:Y:S01]  /*a450*/  ULDC.64 UR8, c[0x0][0x2d8] ;  /* 0x0000b60000087ab9 */ /* 0x000fe20000000a00 */
[----:B------:R-:W-:Y:S01]  /*a460*/  LEA R35, R36, R32, 0x7 ;  /* 0x0000002024237211 */ /* 0x000fe200078e38ff */
[----:B------:R-:W-:Y:S01]  /*a470*/  UIMAD.WIDE.U32 UR4, UR39, UR8, URZ ;  /* 0x00000008270472a5 */ /* 0x000fe2000f8e003f */
[----:B------:R-:W-:-:S03]  /*a480*/  LOP3.LUT R16, R16, 0xfffeffff, RZ, 0xc0, !PT ;  /* 0xfffeffff10107812 */ /* 0x000fc600078ec0ff */
[----:B------:R-:W-:-:S06]  /*a490*/  IMAD.MOV.U32 R7, RZ, RZ, R35 ;  /* 0x000000ffff077224 */ /* 0x000fcc00078e0023 */
[----:B------:R-:W-:-:S04]  /*a4a0*/  UIMAD UR6, UR6, UR8, URZ ;  /* 0x00000008060672a4 */ /* 0x000fc8000f8e023f */
[----:B------:R-:W-:-:S03]  /*a4b0*/  UIMAD UR6, UR39, UR9, UR6 ;  /* 0x00000009270672a4 */ /* 0x000fc6000f8e0206 */
[----:B------:R-:W-:Y:S01]  /*a4c0*/  ULDC.64 UR8, c[0x0][0x2e0] ;  /* 0x0000b80000087ab9 */ /* 0x000fe20000000a00 */
[----:B------:R-:W-:Y:S01]  /*a4d0*/  UIADD3 UR5, UR5, UR6, URZ ;  /* 0x0000000605057290 */ /* 0x000fe2000fffe03f */
[----:B0-----:R-:W-:Y:S01]  /*a4e0*/  ISETP.NE.AND P0, PT, R6, 0x1, PT ;  /* 0x000000010600780c */ /* 0x001fe20003f05270 */
[----:B------:R-:W-:Y:S02]  /*a4f0*/  UIMAD UR6, UR47, UR8, URZ ;  /* 0x000000082f0672a4 */ /* 0x000fe4000f8e023f */
[----:B------:R-:W-:Y:S02]  /*a500*/  UIMAD.WIDE.U32 UR4, UR43, UR8, UR4 ;  /* 0x000000082b0472a5 */ /* 0x000fe4000f8e0004 */
[----:B------:R-:W-:-:S04]  /*a510*/  UIMAD UR6, UR43, UR9, UR6 ;  /* 0x000000092b0672a4 */ /* 0x000fc8000f8e0206 */
[----:B------:R-:W-:Y:S01]  /*a520*/  IMAD.U32 R4, RZ, RZ, UR4 ;  /* 0x00000004ff047e24 */ /* 0x000fe2000f8e00ff */
[----:B------:R-:W-:Y:S02]  /*a530*/  UIADD3 UR6, UR5, UR6, URZ ;  /* 0x0000000605067290 */ /* 0x000fe4000fffe03f */
[----:B------:R-:W-:Y:S01]  /*a540*/  IMAD.U32 R5, RZ, RZ, UR5 ;  /* 0x00000005ff057e24 */ /* 0x000fe2000f8e00ff */
[----:B------:R-:W0:Y:S01]  /*a550*/  @P0 LDC R0, c[0x0][0x44c] ;  /* 0x00011300ff000b82 */ /* 0x000e220000000800 */
[----:B------:R-:W-:Y:S01]  /*a560*/  IMAD.MOV.U32 R2, RZ, RZ, R4 ;  /* 0x000000ffff027224 */ /* 0x000fe200078e0004 */
[----:B------:R-:W-:Y:S01]  /*a570*/  ULDC.64 UR4, c[0x0][0x2d0] ;  /* 0x0000b40000047ab9 */ /* 0x000fe20000000a00 */
[----:B------:R-:W-:-:S05]  /*a580*/  @P0 LOP3.LUT R16, R16, 0x10000, RZ, 0xfc, !PT ;  /* 0x0001000010100812 */ /* 0x000fca00078efcff */
[----:B------:R-:W1:Y:S01]  /*a590*/  @P0 LDC R3, c[0x0][0x450] ;  /* 0x00011400ff030b82 */ /* 0x000e620000000800 */
[----:B0-----:R-:W-:-:S05]  /*a5a0*/  @P0 IMAD.HI.U32 R0, R35, R0, RZ ;  /* 0x0000000023000227 */ /* 0x001fca00078e00ff */
[----:B-1----:R-:W-:Y:S01]  /*a5b0*/  @P0 SHF.R.U32.HI R7, RZ, R3, R0 ;  /* 0x00000003ff070219 */ /* 0x002fe20000011600 */
[----:B------:R-:W-:-:S03]  /*a5c0*/  IMAD.U32 R3, RZ, RZ, UR6 ;  /* 0x00000006ff037e24 */ /* 0x000fc6000f8e00ff */
[----:B------:R-:W-:Y:S01]  /*a5d0*/  SHF.R.S32.HI R0, RZ, 0x1f, R7 ;  /* 0x0000001fff007819 */ /* 0x000fe20000011407 */
[C---:B------:R-:W-:Y:S01]  /*a5e0*/  IMAD.WIDE.U32 R2, R7.reuse, UR4, R2 ;  /* 0x0000000407027c25 */ /* 0x040fe2000f8e0002 */
[----:B------:R-:W-:-:S03]  /*a5f0*/  IADD3 R4, -R7, RZ, RZ ;  /* 0x000000ff07047210 */ /* 0x000fc60007ffe1ff */
[----:B------:R-:W-:Y:S02]  /*a600*/  IMAD R0, R0, UR4, RZ ;  /* 0x0000000400007c24 */ /* 0x000fe4000f8e02ff */
[----:B------:R-:W-:Y:S02]  /*a610*/  IMAD R5, R6, R4, R35 ;  /* 0x0000000406057224 */ /* 0x000fe400078e0223 */
[----:B------:R-:W-:Y:S01]  /*a620*/  IMAD R9, R7, UR5, R0 ;  /* 0x0000000507097c24 */ /* 0x000fe2000f8e0200 */
[----:B------:R-:W-:Y:S02]  /*a630*/  ULDC.64 UR4, c[0x0][0x2c8] ;  /* 0x0000b20000047ab9 */ /* 0x000fe40000000a00 */
[----:B------:R-:W-:Y:S01]  /*a640*/  SHF.R.S32.HI R0, RZ, 0x1f, R5 ;  /* 0x0000001fff007819 */ /* 0x000fe20000011405 */
[----:B------:R-:W-:-:S04]  /*a650*/  IMAD.IADD R3, R3, 0x1, R9 ;  /* 0x0000000103037824 */ /* 0x000fc800078e0209 */
[----:B------:R-:W-:Y:S02]  /*a660*/  IMAD R0, R0, UR4, RZ ;  /* 0x0000000400007c24 */ /* 0x000fe4000f8e02ff */
[----:B------:R-:W-:-:S04]  /*a670*/  IMAD.WIDE.U32 R2, R5, UR4, R2 ;  /* 0x0000000405027c25 */ /* 0x000fc8000f8e0002 */
[----:B------:R-:W-:Y:S01]  /*a680*/  IMAD R7, R5, UR5, R0 ;  /* 0x0000000505077c24 */ /* 0x000fe2000f8e0200 */
[----:B------:R-:W-:Y:S02]  /*a690*/  ULDC.64 UR4, c[0x0][0x280] ;  /* 0x0000a00000047ab9 */ /* 0x000fe40000000a00 */
[----:B------:R-:W-:Y:S01]  /*a6a0*/  LEA R0, P0, R2, UR4, 0x1 ;  /* 0x0000000402007c11 */ /* 0x000fe2000f8008ff */
[----:B------:R-:W-:Y:S01]  /*a6b0*/  IMAD.IADD R3, R3, 0x1, R7 ;  /* 0x0000000103037824 */ /* 0x000fe200078e0207 */
[----:B------:R-:W-:-:S04]  /*a6c0*/  ULDC UR4, c[0x0][0x2b8] ;  /* 0x0000ae0000047ab9 */ /* 0x000fc80000000800 */
[----:B------:R-:W-:Y:S01]  /*a6d0*/  LEA.HI.X R4, R2, UR5, R3, 0x1, P0 ;  /* 0x0000000502047c11 */ /* 0x000fe200080f0c03 */
[----:B------:R-:W-:Y:S01]  /*a6e0*/  UMOV UR5, 0xffffffff ;  /* 0xffffffff00057882 */ /* 0x000fe20000000000 */
[----:B------:R-:W-:Y:S02]  /*a6f0*/  ISETP.GE.AND P0, PT, R22, UR4, PT ;  /* 0x0000000416007c0c */ /* 0x000fe4000bf06270 */
[----:B------:R-:W-:Y:S11]  /*a700*/  BRA.DIV UR5, `(.L_x_228) ;  /* 0x00000036056c7947 */ /* 0x000ff6000b800000 */
[----:B------:R-:W0:Y:S01]  /*a710*/  LDC R2, c[0x0][0x448] ;  /* 0x00011200ff027b82 */ /* 0x000e220000000800 */
[----:B------:R-:W1:Y:S01]  /*a720*/  SHFL.IDX PT, R14, R0, RZ, 0x181f ;  /* 0x00181fff000e7589 */ /* 0x000e6200000e0000 */
[----:B------:R-:W-:Y:S01]  /*a730*/  ULDC UR4, c[0x0][0x288] ;  /* 0x0000a20000047ab9 */ /* 0x000fe20000000800 */
[----:B------:R-:W-:Y:S01]  /*a740*/  IMAD R6, R36, 0x80, R37 ;  /* 0x0000008024067824 */ /* 0x000fe200078e0225 */
[----:B------:R-:W-:Y:S01]  /*a750*/  LOP3.LUT R16, R16, 0xffffefff, RZ, 0xc0, !PT ;  /* 0xffffefff10107812 */ /* 0x000fe200078ec0ff */
[----:B------:R-:W2:Y:S02]  /*a760*/  SHFL.IDX PT, R3, R4, RZ, 0x181f ;  /* 0x00181fff04037589 */ /* 0x000ea400000e0000 */
[C---:B------:R-:W-:Y:S02]  /*a770*/  VIADD R8, R6.reuse, 0x10 ;  /* 0x0000001006087836 */ /* 0x040fe40000000000 */
[----:B------:R-:W-:Y:S01]  /*a780*/  SHFL.IDX PT, R7, R4, 0x1, 0x181f ;  /* 0x00381f0004077f89 */ /* 0x000fe200000e0000 */
[----:B------:R-:W-:-:S03]  /*a790*/  VIADD R9, R6, 0x40 ;  /* 0x0000004006097836 */ /* 0x000fc60000000000 */
[----:B------:R-:W-:Y:S04]  /*a7a0*/  SHFL.IDX PT, R20, R4, 0x2, 0x181f ;  /* 0x00581f0004147f89 */ /* 0x000fe800000e0000 */
[----:B------:R-:W-:Y:S01]  /*a7b0*/  SHFL.IDX PT, R10, R4, 0x5, 0x181f ;  /* 0x00b81f00040a7f89 */ /* 0x000fe200000e0000 */
[----:B0-----:R-:W-:-:S05]  /*a7c0*/  IMAD R5, R2, UR4, RZ ;  /* 0x0000000402057c24 */ /* 0x001fca000f8e02ff */
[-C--:B------:R-:W-:Y:S02]  /*a7d0*/  ISETP.GE.AND P3, PT, R6, R5.reuse, PT ;  /* 0x000000050600720c */ /* 0x080fe40003f66270 */
[-C--:B------:R-:W-:Y:S01]  /*a7e0*/  ISETP.GE.AND P2, PT, R8, R5.reuse, PT ;  /* 0x000000050800720c */ /* 0x080fe20003f46270 */
[----:B------:R-:W-:Y:S01]  /*a7f0*/  VIADD R8, R6, 0x20 ;  /* 0x0000002006087836 */ /* 0x000fe20000000000 */
[----:B------:R-:W-:-:S04]  /*a800*/  ISETP.GE.AND P4, PT, R9, R5, PT ;  /* 0x000000050900720c */ /* 0x000fc80003f86270 */
[----:B------:R-:W-:Y:S01]  /*a810*/  ISETP.GE.AND P6, PT, R8, R5, PT ;  /* 0x000000050800720c */ /* 0x000fe20003fc6270 */
[----:B------:R-:W-:-:S04]  /*a820*/  VIADD R8, R6, 0x30 ;  /* 0x0000003006087836 */ /* 0x000fc80000000000 */
[----:B-1----:R-:W-:Y:S02]  /*a830*/  @!P3 LEA R2, P1, R22, R14, 0x1 ;  /* 0x0000000e1602b211 */ /* 0x002fe400078208ff */
[----:B------:R-:W0:Y:S01]  /*a840*/  SHFL.IDX PT, R14, R0, 0x1, 0x181f ;  /* 0x00381f00000e7f89 */ /* 0x000e2200000e0000 */
[----:B------:R-:W-:Y:S02]  /*a850*/  ISETP.GE.AND P5, PT, R8, R5, PT ;  /* 0x000000050800720c */ /* 0x000fe40003fa6270 */
[----:B--2---:R-:W-:Y:S01]  /*a860*/  @!P3 IMAD.X R3, RZ, RZ, R3, P1 ;  /* 0x000000ffff03b224 */ /* 0x004fe200008e0603 */
[----:B------:R-:W-:Y:S01]  /*a870*/  @!P3 LEA R9, R28, UR42, 0x1 ;  /* 0x0000002a1c09bc11 */ /* 0x000fe2000f8e08ff */
[----:B------:R-:W-:Y:S01]  /*a880*/  SHFL.IDX PT, R8, R4, 0x4, 0x181f ;  /* 0x00981f0004087f89 */ /* 0x000fe200000e0000 */
[----:B------:R-:W-:Y:S02]  /*a890*/  @P3 LOP3.LUT R16, R16, 0x1000, RZ, 0xfc, !PT ;  /* 0x0000100010103812 */ /* 0x000fe400078efcff */
[----:B------:R-:W-:Y:S01]  /*a8a0*/  @!P2 LEA R21, R28, UR42, 0x1 ;  /* 0x0000002a1c15ac11 */ /* 0x000fe2000f8e08ff */
[----:B------:R1:W-:Y:S01]  /*a8b0*/  @!P3 LDGSTS.E.BYPASS.LTC128B.128 [R9+0x18400], desc[UR36][R2.64], !P0 ;  /* 0x184000000209bfae */ /* 0x0003e2000c101d64 */
[----:B------:R-:W-:-:S04]  /*a8c0*/  LOP3.LUT R16, R16, 0xfffff7ff, RZ, 0xc0, !PT ;  /* 0xfffff7ff10107812 */ /* 0x000fc800078ec0ff */
[----:B------:R-:W-:-:S04]  /*a8d0*/  @P2 LOP3.LUT R16, R16, 0x800, RZ, 0xfc, !PT ;  /* 0x0000080010102812 */ /* 0x000fc800078efcff */
[----:B------:R-:W-:Y:S01]  /*a8e0*/  LOP3.LUT R16, R16, 0xfffffbff, RZ, 0xc0, !PT ;  /* 0xfffffbff10107812 */ /* 0x000fe200078ec0ff */
[----:B-1----:R-:W-:Y:S01]  /*a8f0*/  VIADD R2, R6, 0x50 ;  /* 0x0000005006027836 */ /* 0x002fe20000000000 */
[----:B------:R-:W-:Y:S02]  /*a900*/  SHFL.IDX PT, R9, R0, 0x5, 0x181f ;  /* 0x00b81f0000097f89 */ /* 0x000fe400000e0000 */
[----:B------:R-:W-:Y:S02]  /*a910*/  @P6 LOP3.LUT R16, R16, 0x400, RZ, 0xfc, !PT ;  /* 0x0000040010106812 */ /* 0x000fe400078efcff */
[----:B0-----:R-:W-:Y:S02]  /*a920*/  @!P2 LEA R12, P1, R22, R14, 0x1 ;  /* 0x0000000e160ca211 */ /* 0x001fe400078208ff */
[----:B------:R-:W0:Y:S01]  /*a930*/  SHFL.IDX PT, R14, R0, 0x2, 0x181f ;  /* 0x00581f00000e7f89 */ /* 0x000e2200000e0000 */
[----:B------:R-:W-:Y:S02]  /*a940*/  ISETP.GE.AND P3, PT, R2, R5, PT ;  /* 0x000000050200720c */ /* 0x000fe40003f66270 */
[----:B------:R-:W-:Y:S01]  /*a950*/  @!P2 IADD3.X R11, RZ, R7, RZ, P1, !PT ;  /* 0x00000007ff0ba210 */ /* 0x000fe20000ffe4ff */
[----:B------:R-:W-:Y:S01]  /*a960*/  @!P2 IMAD.MOV.U32 R2, RZ, RZ, R12 ;  /* 0x000000ffff02a224 */ /* 0x000fe200078e000c */
[----:B------:R-:W-:Y:S01]  /*a970*/  SHFL.IDX PT, R7, R4, 0x3, 0x181f ;  /* 0x00781f0004077f89 */ /* 0x000fe200000e0000 */
[----:B------:R-:W-:-:S02]  /*a980*/  LOP3.LUT R16, R16, 0xfffffdff, RZ, 0xc0, !PT ;  /* 0xfffffdff10107812 */ /* 0x000fc400078ec0ff */
[----:B------:R-:W-:Y:S02]  /*a990*/  @!P2 IMAD.MOV.U32 R3, RZ, RZ, R11 ;  /* 0x000000ffff03a224 */ /* 0x000fe400078e000b */
[----:B------:R-:W-:Y:S01]  /*a9a0*/  SHFL.IDX PT, R11, R0, 0x6, 0x181f ;  /* 0x00d81f00000b7f89 */ /* 0x000fe200000e0000 */
[----:B------:R-:W-:-:S03]  /*a9b0*/  @P5 LOP3.LUT R16, R16, 0x200, RZ, 0xfc, !PT ;  /* 0x0000020010105812 */ /* 0x000fc600078efcff */
[----:B------:R1:W-:Y:S01]  /*a9c0*/  @!P2 LDGSTS.E.BYPASS.LTC128B.128 [R21+0x18c00], desc[UR36][R2.64], !P0 ;  /* 0x18c000000215afae */ /* 0x0003e2000c101d64 */
[----:B------:R-:W-:-:S04]  /*a9d0*/  LOP3.LUT R16, R16, 0xfffffeff, RZ, 0xc0, !PT ;  /* 0xfffffeff10107812 */ /* 0x000fc800078ec0ff */
[----:B------:R-:W-:-:S04]  /*a9e0*/  @P4 LOP3.LUT R16, R16, 0x100, RZ, 0xfc, !PT ;  /* 0x0000010010104812 */ /* 0x000fc800078efcff */
[----:B------:R-:W-:Y:S02]  /*a9f0*/  LOP3.LUT R16, R16, 0xffffff7f, RZ, 0xc0, !PT ;  /* 0xffffff7f10107812 */ /* 0x000fe400078ec0ff */
[----:B0-----:R-:W-:Y:S01]  /*aa00*/  @!P6 LEA R15, P1, R22, R14, 0x1 ;  /* 0x0000000e160fe211 */ /* 0x001fe200078208ff */
[----:B-1----:R-:W-:Y:S01]  /*aa10*/  SHFL.IDX PT, R2, R4, 0x6, 0x181f ;  /* 0x00d81f0004027f89 */ /* 0x002fe200000e0000 */
[----:B------:R-:W-:Y:S01]  /*aa20*/  VIADD R3, R6, 0x60 ;  /* 0x0000006006037836 */ /* 0x000fe20000000000 */
[C---:B------:R-:W-:Y:S02]  /*aa30*/  @!P6 LEA R21, R28.reuse, UR42, 0x1 ;  /* 0x0000002a1c15ec11 */ /* 0x040fe4000f8e08ff */
[----:B------:R-:W0:Y:S01]  /*aa40*/  SHFL.IDX PT, R14, R0, 0x3, 0x181f ;  /* 0x00781f00000e7f89 */ /* 0x000e2200000e0000 */
[----:B------:R-:W-:Y:S01]  /*aa50*/  @!P6 IMAD.X R20, RZ, RZ, R20, P1 ;  /* 0x000000ffff14e224 */ /* 0x000fe200008e0614 */
[----:B------:R-:W-:Y:S02]  /*aa60*/  ISETP.GE.AND P2, PT, R3, R5, PT ;  /* 0x000000050300720c */ /* 0x000fe40003f46270 */
[----:B------:R-:W-:Y:S01]  /*aa70*/  SHFL.IDX PT, R4, R4, 0x7, 0x181f ;  /* 0x00f81f0004047f89 */ /* 0x000fe200000e0000 */
[----:B------:R-:W-:Y:S01]  /*aa80*/  @!P6 IMAD.MOV.U32 R3, RZ, RZ, R20 ;  /* 0x000000ffff03e224 */ /* 0x000fe200078e0014 */
[----:B------:R-:W-:-:S02]  /*aa90*/  @!P4 LEA R20, R28, UR42, 0x1 ;  /* 0x0000002a1c14cc11 */ /* 0x000fc4000f8e08ff */
[----:B------:R-:W-:-:S04]  /*aaa0*/  @P3 LOP3.LUT R16, R16, 0x80, RZ, 0xfc, !PT ;  /* 0x0000008010103812 */ /* 0x000fc800078efcff */
[----:B------:R-:W-:-:S04]  /*aab0*/  LOP3.LUT R16, R16, 0xffffffbf, RZ, 0xc0, !PT ;  /* 0xffffffbf10107812 */ /* 0x000fc800078ec0ff */
[----:B------:R-:W-:Y:S02]  /*aac0*/  @P2 LOP3.LUT R16, R16, 0x40, RZ, 0xfc, !PT ;  /* 0x0000004010102812 */ /* 0x000fe400078efcff */
[----:B0-----:R-:W-:-:S05]  /*aad0*/  @!P5 LEA R13, P1, R22, R14, 0x1 ;  /* 0x0000000e160dd211 */ /* 0x001fca00078208ff */
[----:B------:R-:W-:Y:S02]  /*aae0*/  @!P5 IMAD.X R14, RZ, RZ, R7, P1 ;  /* 0x000000ffff0ed224 */ /* 0x000fe400008e0607 */
[----:B------:R-:W0:Y:S02]  /*aaf0*/  SHFL.IDX PT, R7, R0, 0x4, 0x181f ;  /* 0x00981f0000077f89 */ /* 0x000e2400000e0000 */
[----:B0-----:R-:W-:-:S04]  /*ab00*/  @!P4 LEA R7, P1, R22, R7, 0x1 ;  /* 0x000000071607c211 */ /* 0x001fc800078208ff */
[----:B------:R-:W-:Y:S02]  /*ab10*/  @!P4 IADD3.X R8, RZ, R8, RZ, P1, !PT ;  /* 0x00000008ff08c210 */ /* 0x000fe40000ffe4ff */
[----:B------:R-:W-:-:S05]  /*ab20*/  @!P3 LEA R9, P1, R22, R9, 0x1 ;  /* 0x000000091609b211 */ /* 0x000fca00078208ff */
[----:B------:R-:W-:Y:S01]  /*ab30*/  @!P3 IMAD.X R10, RZ, RZ, R10, P1 ;  /* 0x000000ffff0ab224 */ /* 0x000fe200008e060a */
[----:B------:R-:W-:-:S04]  /*ab40*/  @!P2 LEA R11, P1, R22, R11, 0x1 ;  /* 0x0000000b160ba211 */ /* 0x000fc800078208ff */
[----:B------:R-:W-:Y:S01]  /*ab50*/  @!P2 IADD3.X R12, RZ, R2, RZ, P1, !PT ;  /* 0x00000002ff0ca210 */ /* 0x000fe20000ffe4ff */
[----:B------:R-:W-:Y:S01]  /*ab60*/  @!P6 IMAD.MOV.U32 R2, RZ, RZ, R15 ;  /* 0x000000ffff02e224 */ /* 0x000fe200078e000f */
[----:B------:R-:W-:-:S04]  /*ab70*/  @!P5 LEA R15, R28, UR42, 0x1 ;  /* 0x0000002a1c0fdc11 */ /* 0x000fc8000f8e08ff */
[----:B------:R0:W-:Y:S02]  /*ab80*/  @!P6 LDGSTS.E.BYPASS.LTC128B.128 [R21+0x19400], desc[UR36][R2.64], !P0 ;  /* 0x194000000215efae */ /* 0x0001e4000c101d64 */
[----:B0-----:R-:W-:Y:S02]  /*ab90*/  @!P5 IMAD.MOV.U32 R2, RZ, RZ, R13 ;  /* 0x000000ffff02d224 */ /* 0x001fe400078e000d */
[----:B------:R-:W-:Y:S02]  /*aba0*/  @!P5 IMAD.MOV.U32 R3, RZ, RZ, R14 ;  /* 0x000000ffff03d224 */ /* 0x000fe400078e000e */
[----:B------:R0:W1:Y:S04]  /*abb0*/  SHFL.IDX PT, R14, R0, 0x7, 0x181f ;  /* 0x00f81f00000e7f89 */ /* 0x00006800000e0000 */
[----:B------:R2:W-:Y:S02]  /*abc0*/  @!P5 LDGSTS.E.BYPASS.LTC128B.128 [R15+0x19c00], desc[UR36][R2.64], !P0 ;  /* 0x19c00000020fdfae */ /* 0x0005e4000c101d64 */
[----:B--2---:R-:W-:Y:S01]  /*abd0*/  @!P4 IMAD.MOV.U32 R2, RZ, RZ, R7 ;  /* 0x000000ffff02c224 */ /* 0x004fe200078e0007 */
[----:B------:R-:W-:-:S02]  /*abe0*/  @!P4 MOV R3, R8 ;  /* 0x000000080003c202 */ /* 0x000fc40000000f00 */
[----:B------:R-:W-:-:S03]  /*abf0*/  @!P3 LEA R7, R28, UR42, 0x1 ;  /* 0x0000002a1c07bc11 */ /* 0x000fc6000f8e08ff */
[----:B------:R2:W-:Y:S02]  /*ac00*/  @!P4 LDGSTS.E.BYPASS.LTC128B.128 [R20+0x1a400], desc[UR36][R2.64], !P0 ;  /* 0x1a4000000214cfae */ /* 0x0005e4000c101d64 */
[----:B--2---:R-:W-:Y:S01]  /*ac10*/  @!P3 IMAD.MOV.U32 R2, RZ, RZ, R9 ;  /* 0x000000ffff02b224 */ /* 0x004fe200078e0009 */
[----:B------:R-:W-:Y:S01]  /*ac20*/  @!P2 LEA R9, R28, UR42, 0x1 ;  /* 0x0000002a1c09ac11 */ /* 0x000fe2000f8e08ff */
[----:B------:R-:W-:-:S05]  /*ac30*/  @!P3 IMAD.MOV.U32 R3, RZ, RZ, R10 ;  /* 0x000000ffff03b224 */ /* 0x000fca00078e000a */
[----:B------:R2:W-:Y:S02]  /*ac40*/  @!P3 LDGSTS.E.BYPASS.LTC128B.128 [R7+0x1ac00], desc[UR36][R2.64], !P0 ;  /* 0x1ac000000207bfae */ /* 0x0005e4000c101d64 */
[----:B--2---:R-:W-:Y:S02]  /*ac50*/  @!P2 IMAD.MOV.U32 R2, RZ, RZ, R11 ;  /* 0x000000ffff02a224 */ /* 0x004fe400078e000b */
[----:B------:R-:W-:-:S05]  /*ac60*/  @!P2 IMAD.MOV.U32 R3, RZ, RZ, R12 ;  /* 0x000000ffff03a224 */ /* 0x000fca00078e000c */
[----:B-1----:R0:W-:Y:S02]  /*ac70*/  @!P2 LDGSTS.E.BYPASS.LTC128B.128 [R9+0x1b400], desc[UR36][R2.64], !P0 ;  /* 0x1b4000000209afae */ /* 0x0021e4000c101d64 */
.L_x_300:
[----:B------:R-:W-:Y:S01]  /*ac80*/  VIADD R6, R6, 0x70 ;  /* 0x0000007006067836 */ /* 0x000fe20000000000 */
[----:B------:R-:W-:-:S04]  /*ac90*/  LOP3.LUT R16, R16, 0xffffdfff, RZ, 0xc0, !PT ;  /* 0xffffdfff10107812 */ /* 0x000fc800078ec0ff */
[----:B------:R-:W-:-:S13]  /*aca0*/  ISETP.GE.AND P2, PT, R6, R5, PT ;  /* 0x000000050600720c */ /* 0x000fda0003f46270 */
[----:B0-----:R-:W-:Y:S02]  /*acb0*/  @!P2 LEA R2, P1, R22, R14, 0x1 ;  /* 0x0000000e1602a211 */ /* 0x001fe400078208ff */
[----:B------:R-:W-:Y:S02]  /*acc0*/  @!P2 LEA R5, R28, UR42, 0x1 ;  /* 0x0000002a1c05ac11 */ /* 0x000fe4000f8e08ff */
[----:B------:R-:W-:Y:S02]  /*acd0*/  @!P2 IADD3.X R3, RZ, R4, RZ, P1, !PT ;  /* 0x00000004ff03a210 */ /* 0x000fe40000ffe4ff */
[----:B------:R-:W-:-:S03]  /*ace0*/  @P2 LOP3.LUT R16, R16, 0x2000, RZ, 0xfc, !PT ;  /* 0x0000200010102812 */ /* 0x000fc600078efcff */
        /* <DEDUP_REMOVED lines=8> */
[----:B------:R-:W-:Y:S02]  /*ad70*/  UIADD3 UR4, UR42, 0x22400, URZ ;  /* 0x000224002a047890 */ /* 0x000fe4000fffe03f */
[----:B------:R-:W-:Y:S02]  /*ad80*/  SYNCS.ARRIVE.TRANS64.A1T0 RZ, [UR42+0x32400], RZ ;  /* 0x032400ffffff79a7 */ /* 0x000fe4000810002a */
[----:B------:R-:W-:-:S06]  /*ad90*/  ULOP3.LUT UP0, URZ, UR4, 0x3ff, URZ, 0xc0, !UPT ;  /* 0x000003ff043f7892 */ /* 0x000fcc000f80c03f */
[----:B------:R-:W-:-:S13]  /*ada0*/  PLOP3.LUT P0, PT, PT, PT, UP0, 0x80, 0x0 ;  /* 0x000000000000781c */ /* 0x000fda0003f0f008 */
[----:B0-----:R-:W-:Y:S05]  /*adb0*/  @!P0 BRA `(.L_x_229) ;  /* 0x0000000000408947 */ /* 0x001fea0003800000 */
        /* <DEDUP_REMOVED lines=16> */
.L_x_229:
[----:B------:R-:W0:Y:S01]  /*aec0*/  LDC R2, c[0x0][0x448] ;  /* 0x00011200ff027b82 */ /* 0x000e220000000800 */
[----:B------:R-:W-:Y:S01]  /*aed0*/  R2UR UR6, R29 ;  /* 0x000000001d0672ca */ /* 0x000fe200000e0000 */
[----:B------:R-:W-:Y:S01]  /*aee0*/  ULDC.64 UR8, c[0x0][0x3d8] ;  /* 0x0000f60000087ab9 */ /* 0x000fe20000000a00 */
[----:B------:R-:W-:Y:S01]  /*aef0*/  ULDC UR7, c[0x0][0x448] ;  /* 0x0001120000077ab9 */ /* 0x000fe20000000800 */
[----:B------:R-:W-:-:S10]  /*af00*/  UIMAD.WIDE.U32 UR4, UR39, UR8, URZ ;  /* 0x00000008270472a5 */ /* 0x000fd4000f8e003f */
[----:B------:R-:W-:-:S04]  /*af10*/  UIMAD UR6, UR6, UR8, URZ ;  /* 0x00000008060672a4 */ /* 0x000fc8000f8e023f */
[----:B------:R-:W-:-:S03]  /*af20*/  UIMAD UR6, UR39, UR9, UR6 ;  /* 0x00000009270672a4 */ /* 0x000fc6000f8e0206 */
[----:B------:R-:W-:Y:S01]  /*af30*/  ULDC.64 UR8, c[0x0][0x3e0] ;  /* 0x0000f80000087ab9 */ /* 0x000fe20000000a00 */
[----:B------:R-:W-:Y:S01]  /*af40*/  UIADD3 UR5, UR5, UR6, URZ ;  /* 0x0000000605057290 */ /* 0x000fe2000fffe03f */
[----:B0-----:R-:W-:Y:S01]  /*af50*/  ISETP.NE.AND P6, PT, R2, 0x1, PT ;  /* 0x000000010200780c */ /* 0x001fe20003fc5270 */
[----:B------:R-:W-:Y:S01]  /*af60*/  IMAD.MOV.U32 R2, RZ, RZ, R35 ;  /* 0x000000ffff027224 */ /* 0x000fe200078e0023 */
[----:B------:R-:W-:Y:S02]  /*af70*/  UIMAD UR6, UR47, UR8, URZ ;  /* 0x000000082f0672a4 */ /* 0x000fe4000f8e023f */
[----:B------:R-:W-:Y:S02]  /*af80*/  UIMAD.WIDE.U32 UR4, UR43, UR8, UR4 ;  /* 0x000000082b0472a5 */ /* 0x000fe4000f8e0004 */
[----:B------:R-:W-:-:S03]  /*af90*/  UIMAD UR6, UR43, UR9, UR6 ;  /* 0x000000092b0672a4 */ /* 0x000fc6000f8e0206 */
[----:B------:R-:W-:Y:S01]  /*afa0*/  ULDC.64 UR8, c[0x0][0x3d0] ;  /* 0x0000f40000087ab9 */ /* 0x000fe20000000a00 */
[----:B------:R-:W-:Y:S01]  /*afb0*/  UIADD3 UR5, UR5, UR6, URZ ;  /* 0x0000000605057290 */ /* 0x000fe2000fffe03f */
[----:B------:R-:W-:Y:S02]  /*afc0*/  MOV R9, UR8 ;  /* 0x0000000800097c02 */ /* 0x000fe40008000f00 */
[----:B------:R-:W0:Y:S08]  /*afd0*/  @P6 LDC R0, c[0x0][0x44c] ;  /* 0x00011300ff006b82 */ /* 0x000e300000000800 */
[----:B------:R-:W1:Y:S01]  /*afe0*/  @P6 LDC R3, c[0x0][0x450] ;  /* 0x00011400ff036b82 */ /* 0x000e620000000800 */
[----:B0-----:R-:W-:-:S05]  /*aff0*/  @P6 IMAD.HI.U32 R0, R35, R0, RZ ;  /* 0x0000000023006227 */ /* 0x001fca00078e00ff */
[----:B-1----:R-:W-:-:S05]  /*b000*/  @P6 SHF.R.U32.HI R2, RZ, R3, R0 ;  /* 0x00000003ff026219 */ /* 0x002fca0000011600 */
[----:B------:R-:W-:-:S04]  /*b010*/  IMAD.MOV R0, RZ, RZ, -R2 ;  /* 0x000000ffff007224 */ /* 0x000fc800078e0a02 */
[----:B------:R-:W-:Y:S01]  /*b020*/  IMAD R5, R0, UR7, R35 ;  /* 0x0000000700057c24 */ /* 0x000fe2000f8e0223 */
[----:B------:R-:W-:-:S05]  /*b030*/  SHF.R.S32.HI R0, RZ, 0x1f, R2 ;  /* 0x0000001fff007819 */ /* 0x000fca0000011402 */
[----:B------:R-:W-:Y:S01]  /*b040*/  IMAD R3, R0, UR8, RZ ;  /* 0x0000000800037c24 */ /* 0x000fe2000f8e02ff */
[----:B------:R-:W-:-:S03]  /*b050*/  SHF.R.S32.HI R0, RZ, 0x1f, R5 ;  /* 0x0000001fff007819 */ /* 0x000fc60000011405 */
[C---:B------:R-:W-:Y:S02]  /*b060*/  IMAD R7, R2.reuse, UR9, R3 ;  /* 0x0000000902077c24 */ /* 0x040fe4000f8e0203 */
[----:B------:R-:W-:Y:S01]  /*b070*/  IMAD.WIDE.U32 R2, R2, R9, UR4 ;  /* 0x0000000402027e25 */ /* 0x000fe2000f8e0009 */
[----:B------:R-:W-:-:S03]  /*b080*/  ULDC.64 UR4, c[0x0][0x3c8] ;  /* 0x0000f20000047ab9 */ /* 0x000fc60000000a00 */
[----:B------:R-:W-:Y:S02]  /*b090*/  IMAD.IADD R3, R3, 0x1, R7 ;  /* 0x0000000103037824 */ /* 0x000fe400078e0207 */
[----:B------:R-:W-:Y:S02]  /*b0a0*/  IMAD R0, R0, UR4, RZ ;  /* 0x0000000400007c24 */ /* 0x000fe4000f8e02ff */
[----:B------:R-:W-:-:S04]  /*b0b0*/  IMAD.WIDE.U32 R2, R5, UR4, R2 ;  /* 0x0000000405027c25 */ /* 0x000fc8000f8e0002 */
[----:B------:R-:W-:Y:S01]  /*b0c0*/  IMAD R7, R5, UR5, R0 ;  /* 0x0000000505077c24 */ /* 0x000fe2000f8e0200 */
[----:B------:R-:W-:Y:S02]  /*b0d0*/  ULDC.64 UR4, c[0x0][0x390] ;  /* 0x0000e40000047ab9 */ /* 0x000fe40000000a00 */
[C---:B------:R-:W-:Y:S01]  /*b0e0*/  LEA R0, P0, R2.reuse, UR4, 0x1 ;  /* 0x0000000402007c11 */ /* 0x040fe2000f8008ff */
[----:B------:R-:W-:Y:S01]  /*b0f0*/  IMAD.IADD R3, R3, 0x1, R7 ;  /* 0x0000000103037824 */ /* 0x000fe200078e0207 */
[----:B------:R-:W-:Y:S02]  /*b100*/  ULDC UR4, c[0x0][0x3b8] ;  /* 0x0000ee0000047ab9 */ /* 0x000fe40000000800 */
[----:B------:R-:W-:Y:S02]  /*b110*/  ISETP.GE.AND P3, PT, R31, UR4, PT ;  /* 0x000000041f007c0c */ /* 0x000fe4000bf66270 */
[----:B------:R-:W-:Y:S01]  /*b120*/  LEA.HI.X R4, R2, UR5, R3, 0x1, P0 ;  /* 0x0000000502047c11 */ /* 0x000fe200080f0c03 */
[----:B------:R-:W-:Y:S01]  /*b130*/  UMOV UR5, 0xffffffff ;  /* 0xffffffff00057882 */ /* 0x000fe20000000000 */
[----:B------:R-:W-:-:S02]  /*b140*/  ISETP.GE.AND P2, PT, R27, UR4, PT ;  /* 0x000000041b007c0c */ /* 0x000fc4000bf46270 */
[----:B------:R-:W-:Y:S02]  /*b150*/  ISETP.GE.AND P1, PT, R26, UR4, PT ;  /* 0x000000041a007c0c */ /* 0x000fe4000bf26270 */
[----:B------:R-:W-:Y:S01]  /*b160*/  ISETP.GE.AND P4, PT, R22, UR4, PT ;  /* 0x0000000416007c0c */ /* 0x000fe2000bf86270 */
[----:B------:R-:W-:-:S12]  /*b170*/  BRA.DIV UR5, `(.L_x_230) ;  /* 0x0000003605a47947 */ /* 0x000fd8000b800000 */
[----:B------:R-:W0:Y:S01]  /*b180*/  SHFL.IDX PT, R14, R0, RZ, 0x181f ;  /* 0x00181fff000e7589 */ /* 0x000e2200000e0000 */
[C---:B------:R-:W-:Y:S02]  /*b190*/  LOP3.LUT P5, RZ, R16.reuse, 0x400, RZ, 0xc0, !PT ;  /* 0x0000040010ff7812 */ /* 0x040fe400078ac0ff */
[C---:B------:R-:W-:Y:S01]  /*b1a0*/  LOP3.LUT P6, RZ, R16.reuse, 0x800, RZ, 0xc0, !PT ;  /* 0x0000080010ff7812 */ /* 0x040fe200078cc0ff */
[----:B------:R-:W1:Y:S01]  /*b1b0*/  SHFL.IDX PT, R2, R4, RZ, 0x181f ;  /* 0x00181fff04027589 */ /* 0x000e6200000e0000 */
[----:B------:R-:W-:Y:S02]  /*b1c0*/  P2R R5, PR, RZ, 0x20 ;  /* 0x00000020ff057803 */ /* 0x000fe40000000000 */
[----:B------:R-:W-:-:S09]  /*b1d0*/  LOP3.LUT P5, RZ, R16, 0x1000, RZ, 0xc0, !PT ;  /* 0x0000100010ff7812 */ /* 0x000fd200078ac0ff */
[----:B------:R-:W-:-:S04]  /*b1e0*/  @!P6 LEA R9, R28, UR42, 0x1 ;  /* 0x0000002a1c09ec11 */ /* 0x000fc8000f8e08ff */
[----:B------:R-:W-:Y:S02]  /*b1f0*/  @!P5 LEA R7, R28, UR42, 0x1 ;  /* 0x0000002a1c07dc11 */ /* 0x000fe4000f8e08ff */
[----:B0-----:R-:W-:-:S05]  /*b200*/  @!P5 LEA R14, P0, R22, R14, 0x1 ;  /* 0x0000000e160ed211 */ /* 0x001fca00078008ff */
[----:B-1----:R-:W-:Y:S02]  /*b210*/  @!P5 IMAD.X R3, RZ, RZ, R2, P0 ;  /* 0x000000ffff03d224 */ /* 0x002fe400000e0602 */
[----:B------:R-:W-:Y:S02]  /*b220*/  @!P5 IMAD.MOV.U32 R2, RZ, RZ, R14 ;  /* 0x000000ffff02d224 */ /* 0x000fe400078e000e */
[----:B------:R-:W0:Y:S04]  /*b230*/  SHFL.IDX PT, R14, R0, 0x1, 0x181f ;  /* 0x00381f00000e7f89 */ /* 0x000e2800000e0000 */
[----:B------:R-:W-:Y:S04]  /*b240*/  @!P5 LDGSTS.E.BYPASS.LTC128B.128 [R7+0x22400], desc[UR36][R2.64], !P4 ;  /* 0x224000000207dfae */ /* 0x000fe8000e101d64 */
[----:B------:R-:W-:Y:S04]  /*b250*/  @!P5 LDGSTS.E.BYPASS.LTC128B.128 [R7+0x26400], desc[UR36][R2.64+0x80], !P3 ;  /* 0x264000800207dfae */ /* 0x000fe8000d901d64 */
[----:B------:R-:W-:Y:S04]  /*b260*/  @!P5 LDGSTS.E.BYPASS.LTC128B.128 [R7+0x2a400], desc[UR36][R2.64+0x100], !P2 ;  /* 0x2a4001000207dfae */ /* 0x000fe8000d101d64 */
[----:B------:R1:W-:Y:S01]  /*b270*/  @!P5 LDGSTS.E.BYPASS.LTC128B.128 [R7+0x2e400], desc[UR36][R2.64+0x180], !P1 ;  /* 0x2e4001800207dfae */ /* 0x0003e2000c901d64 */
[----:B------:R-:W-:-:S03]  /*b280*/  ISETP.NE.AND P5, PT, R5, RZ, PT ;  /* 0x000000ff0500720c */ /* 0x000fc60003fa5270 */
[----:B------:R-:W2:Y:S01]  /*b290*/  SHFL.IDX PT, R5, R4, 0x1, 0x181f ;  /* 0x00381f0004057f89 */ /* 0x000ea200000e0000 */
[----:B0-----:R-:W-:-:S04]  /*b2a0*/  @!P6 LEA R14, P0, R22, R14, 0x1 ;  /* 0x0000000e160ee211 */ /* 0x001fc800078008ff */
[----:B-1----:R-:W-:Y:S02]  /*b2b0*/  @!P6 MOV R2, R14 ;  /* 0x0000000e0002e202 */ /* 0x002fe40000000f00 */
[----:B------:R-:W0:Y:S03]  /*b2c0*/  SHFL.IDX PT, R14, R0, 0x2, 0x181f ;  /* 0x00581f00000e7f89 */ /* 0x000e2600000e0000 */
[----:B------:R-:W-:Y:S01]  /*b2d0*/  @!P5 LEA R7, R28, UR42, 0x1 ;  /* 0x0000002a1c07dc11 */ /* 0x000fe2000f8e08ff */
[----:B--2---:R-:W-:-:S04]  /*b2e0*/  @!P6 IMAD.X R5, RZ, RZ, R5, P0 ;  /* 0x000000ffff05e224 */ /* 0x004fc800000e0605 */
[----:B------:R-:W-:Y:S02]  /*b2f0*/  @!P6 IMAD.MOV.U32 R3, RZ, RZ, R5 ;  /* 0x000000ffff03e224 */ /* 0x000fe400078e0005 */
[----:B------:R-:W1:Y:S01]  /*b300*/  SHFL.IDX PT, R5, R4, 0x2, 0x181f ;  /* 0x00581f0004057f89 */ /* 0x000e6200000e0000 */
[----:B0-----:R-:W-:-:S03]  /*b310*/  @!P5 LEA R14, P0, R22, R14, 0x1 ;  /* 0x0000000e160ed211 */ /* 0x001fc600078008ff */
[----:B------:R-:W-:Y:S04]  /*b320*/  @!P6 LDGSTS.E.BYPASS.LTC128B.128 [R9+0x22c00], desc[UR36][R2.64], !P4 ;  /* 0x22c000000209efae */ /* 0x000fe8000e101d64 */
[----:B------:R-:W-:Y:S04]  /*b330*/  @!P6 LDGSTS.E.BYPASS.LTC128B.128 [R9+0x26c00], desc[UR36][R2.64+0x80], !P3 ;  /* 0x26c000800209efae */ /* 0x000fe8000d901d64 */
[----:B------:R-:W-:Y:S04]  /*b340*/  @!P6 LDGSTS.E.BYPASS.LTC128B.128 [R9+0x2ac00], desc[UR36][R2.64+0x100], !P2 ;  /* 0x2ac001000209efae */ /* 0x000fe8000d101d64 */
[----:B------:R0:W-:Y:S01]  /*b350*/  @!P6 LDGSTS.E.BYPASS.LTC128B.128 [R9+0x2ec00], desc[UR36][R2.64+0x180], !P1 ;  /* 0x2ec001800209efae */ /* 0x0001e2000c901d64 */
[----:B------:R-:W-:-:S04]  /*b360*/  LOP3.LUT P6, RZ, R16, 0x80, RZ, 0xc0, !PT ;  /* 0x0000008010ff7812 */ /* 0x000fc800078cc0ff */
[----:B------:R-:W-:Y:S01]  /*b370*/  P2R R6, PR, RZ, 0x40 ;  /* 0x00000040ff067803 */ /* 0x000fe20000000000 */
[----:B-1----:R-:W-:Y:S01]  /*b380*/  @!P5 IMAD.X R5, RZ, RZ, R5, P0 ;  /* 0x000000ffff05d224 */ /* 0x002fe200000e0605 */
[----:B------:R-:W-:Y:S01]  /*b390*/  LOP3.LUT P6, RZ, R16, 0x200, RZ, 0xc0, !PT ;  /* 0x0000020010ff7812 */ /* 0x000fe200078cc0ff */
[----:B0-----:R-:W-:Y:S02]  /*b3a0*/  @!P5 IMAD.MOV.U32 R2, RZ, RZ, R14 ;  /* 0x000000ffff02d224 */ /* 0x001fe400078e000e */
[----:B------:R-:W0:Y:S01]  /*b3b0*/  SHFL.IDX PT, R14, R0, 0x3, 0x181f ;  /* 0x00781f00000e7f89 */ /* 0x000e2200000e0000 */
[----:B------:R-:W-:-:S03]  /*b3c0*/  @!P5 IMAD.MOV.U32 R3, RZ, RZ, R5 ;  /* 0x000000ffff03d224 */ /* 0x000fc600078e0005 */
[----:B------:R-:W1:Y:S06]  /*b3d0*/  SHFL.IDX PT, R5, R4, 0x3, 0x181f ;  /* 0x00781f0004057f89 */ /* 0x000e6c00000e0000 */
[----:B------:R-:W-:Y:S01]  /*b3e0*/  @!P6 LEA R9, R28, UR42, 0x1 ;  /* 0x0000002a1c09ec11 */ /* 0x000fe2000f8e08ff */
[----:B------:R-:W-:Y:S04]  /*b3f0*/  @!P5 LDGSTS.E.BYPASS.LTC128B.128 [R7+0x23400], desc[UR36][R2.64], !P4 ;  /* 0x234000000207dfae */ /* 0x000fe8000e101d64 */
[----:B------:R-:W-:Y:S04]  /*b400*/  @!P5 LDGSTS.E.BYPASS.LTC128B.128 [R7+0x27400], desc[UR36][R2.64+0x80], !P3 ;  /* 0x274000800207dfae */ /* 0x000fe8000d901d64 */
[----:B------:R-:W-:Y:S04]  /*b410*/  @!P5 LDGSTS.E.BYPASS.LTC128B.128 [R7+0x2b400], desc[UR36][R2.64+0x100], !P2 ;  /* 0x2b4001000207dfae */ /* 0x000fe8000d101d64 */
[----:B------:R2:W-:Y:S01]  /*b420*/  @!P5 LDGSTS.E.BYPASS.LTC128B.128 [R7+0x2f400], desc[UR36][R2.64+0x180], !P1 ;  /* 0x2f4001800207dfae */ /* 0x0005e2000c901d64 */
[----:B------:R-:W-:-:S02]  /*b430*/  LOP3.LUT P5, RZ, R16, 0x40, RZ, 0xc0, !PT ;  /* 0x0000004010ff7812 */ /* 0x000fc400078ac0ff */
[----:B0-----:R-:W-:Y:S02]  /*b440*/  @!P6 LEA R14, P0, R22, R14, 0x1 ;  /* 0x0000000e160ee211 */ /* 0x001fe400078008ff */
[----:B------:R-:W-:Y:S02]  /*b450*/  P2R R8, PR, RZ, 0x20 ;  /* 0x00000020ff087803 */ /* 0x000fe40000000000 */
[----:B------:R-:W-:Y:S01]  /*b460*/  LOP3.LUT P5, RZ, R16, 0x100, RZ, 0xc0, !PT ;  /* 0x0000010010ff7812 */ /* 0x000fe200078ac0ff */
[----:B-1----:R-:W-:Y:S01]  /*b470*/  @!P6 IMAD.X R5, RZ, RZ, R5, P0 ;  /* 0x000000ffff05e224 */ /* 0x002fe200000e0605 */
[----:B--2---:R-:W-:-:S03]  /*b480*/  @!P6 MOV R2, R14 ;  /* 0x0000000e0002e202 */ /* 0x004fc60000000f00 */
[----:B------:R-:W-:Y:S01]  /*b490*/  @!P6 IMAD.MOV.U32 R3, RZ, RZ, R5 ;  /* 0x000000ffff03e224 */ /* 0x000fe200078e0005 */
[----:B------:R-:W0:Y:S04]  /*b4a0*/  SHFL.IDX PT, R14, R0, 0x4, 0x181f ;  /* 0x00981f00000e7f89 */ /* 0x000e2800000e0000 */
[----:B------:R-:W1:Y:S03]  /*b4b0*/  SHFL.IDX PT, R5, R4, 0x4, 0x181f ;  /* 0x00981f0004057f89 */ /* 0x000e6600000e0000 */
[----:B------:R-:W-:Y:S01]  /*b4c0*/  @!P5 LEA R7, R28, UR42, 0x1 ;  /* 0x0000002a1c07dc11 */ /* 0x000fe2000f8e08ff */
[----:B------:R-:W-:Y:S04]  /*b4d0*/  @!P6 LDGSTS.E.BYPASS.LTC128B.128 [R9+0x23c00], desc[UR36][R2.64], !P4 ;  /* 0x23c000000209efae */ /* 0x000fe8000e101d64 */
[----:B------:R-:W-:Y:S04]  /*b4e0*/  @!P6 LDGSTS.E.BYPASS.LTC128B.128 [R9+0x27c00], desc[UR36][R2.64+0x80], !P3 ;  /* 0x27c000800209efae */ /* 0x000fe8000d901d64 */
[----:B------:R-:W-:Y:S04]  /*b4f0*/  @!P6 LDGSTS.E.BYPASS.LTC128B.128 [R9+0x2bc00], desc[UR36][R2.64+0x100], !P2 ;  /* 0x2bc001000209efae */ /* 0x000fe8000d101d64 */
[----:B------:R2:W-:Y:S01]  /*b500*/  @!P6 LDGSTS.E.BYPASS.LTC128B.128 [R9+0x2fc00], desc[UR36][R2.64+0x180], !P1 ;  /* 0x2fc001800209efae */ /* 0x0005e2000c901d64 */
[----:B------:R-:W-:-:S02]  /*b510*/  ISETP.NE.AND P6, PT, R6, RZ, PT ;  /* 0x000000ff0600720c */ /* 0x000fc40003fc5270 */
[----:B0-----:R-:W-:-:S05]  /*b520*/  @!P5 LEA R14, P0, R22, R14, 0x1 ;  /* 0x0000000e160ed211 */ /* 0x001fca00078008ff */
[----:B-1----:R-:W-:Y:S02]  /*b530*/  @!P5 IMAD.X R5, RZ, RZ, R5, P0 ;  /* 0x000000ffff05d224 */ /* 0x002fe400000e0605 */
[----:B--2---:R-:W-:Y:S02]  /*b540*/  @!P5 IMAD.MOV.U32 R2, RZ, RZ, R14 ;  /* 0x000000ffff02d224 */ /* 0x004fe400078e000e */
[----:B------:R-:W0:Y:S01]  /*b550*/  SHFL.IDX PT, R14, R0, 0x5, 0x181f ;  /* 0x00b81f00000e7f89 */ /* 0x000e2200000e0000 */
[----:B------:R-:W-:Y:S01]  /*b560*/  @!P5 IMAD.MOV.U32 R3, RZ, RZ, R5 ;  /* 0x000000ffff03d224 */ /* 0x000fe200078e0005 */
[----:B------:R-:W-:Y:S02]  /*b570*/  @!P6 LEA R9, R28, UR42, 0x1 ;  /* 0x0000002a1c09ec11 */ /* 0x000fe4000f8e08ff */
[----:B------:R-:W1:Y:S04]  /*b580*/  SHFL.IDX PT, R5, R4, 0x5, 0x181f ;  /* 0x00b81f0004057f89 */ /* 0x000e6800000e0000 */
[----:B------:R-:W-:Y:S04]  /*b590*/  @!P5 LDGSTS.E.BYPASS.LTC128B.128 [R7+0x24400], desc[UR36][R2.64], !P4 ;  /* 0x244000000207dfae */ /* 0x000fe8000e101d64 */
[----:B------:R-:W-:Y:S04]  /*b5a0*/  @!P5 LDGSTS.E.BYPASS.LTC128B.128 [R7+0x28400], desc[UR36][R2.64+0x80], !P3 ;  /* 0x284000800207dfae */ /* 0x000fe8000d901d64 */
[----:B------:R-:W-:Y:S04]  /*b5b0*/  @!P5 LDGSTS.E.BYPASS.LTC128B.128 [R7+0x2c400], desc[UR36][R2.64+0x100], !P2 ;  /* 0x2c4001000207dfae */ /* 0x000fe8000d101d64 */
[----:B------:R2:W-:Y:S01]  /*b5c0*/  @!P5 LDGSTS.E.BYPASS.LTC128B.128 [R7+0x30400], desc[UR36][R2.64+0x180], !P1 ;  /* 0x304001800207dfae */ /* 0x0005e2000c901d64 */
[----:B------:R-:W-:-:S02]  /*b5d0*/  ISETP.NE.AND P5, PT, R8, RZ, PT ;  /* 0x000000ff0800720c */ /* 0x000fc40003fa5270 */
[----:B0-----:R-:W-:-:S05]  /*b5e0*/  @!P6 LEA R14, P0, R22, R14, 0x1 ;  /* 0x0000000e160ee211 */ /* 0x001fca00078008ff */
[----:B-1----:R-:W-:Y:S01]  /*b5f0*/  @!P6 IMAD.X R5, RZ, RZ, R5, P0 ;  /* 0x000000ffff05e224 */ /* 0x002fe200000e0605 */
[----:B--2---:R-:W-:-:S03]  /*b600*/  @!P6 MOV R2, R14 ;  /* 0x0000000e0002e202 */ /* 0x004fc60000000f00 */
[----:B------:R-:W-:Y:S01]  /*b610*/  @!P6 IMAD.MOV.U32 R3, RZ, RZ, R5 ;  /* 0x000000ffff03e224 */ /* 0x000fe200078e0005 */
[----:B------:R-:W0:Y:S01]  /*b620*/  SHFL.IDX PT, R14, R0, 0x6, 0x181f ;  /* 0x00d81f00000e7f89 */ /* 0x000e2200000e0000 */
[----:B------:R-:W-:-:S03]  /*b630*/  @!P5 LEA R7, R28, UR42, 0x1 ;  /* 0x0000002a1c07dc11 */ /* 0x000fc6000f8e08ff */
[----:B------:R-:W1:Y:S04]  /*b640*/  SHFL.IDX PT, R5, R4, 0x6, 0x181f ;  /* 0x00d81f0004057f89 */ /* 0x000e6800000e0000 */
[----:B------:R-:W-:Y:S04]  /*b650*/  @!P6 LDGSTS.E.BYPASS.LTC128B.128 [R9+0x24c00], desc[UR36][R2.64], !P4 ;  /* 0x24c000000209efae */ /* 0x000fe8000e101d64 */
[----:B------:R-:W-:Y:S04]  /*b660*/  @!P6 LDGSTS.E.BYPASS.LTC128B.128 [R9+0x28c00], desc[UR36][R2.64+0x80], !P3 ;  /* 0x28c000800209efae */ /* 0x000fe8000d901d64 */
[----:B------:R-:W-:Y:S04]  /*b670*/  @!P6 LDGSTS.E.BYPASS.LTC128B.128 [R9+0x2cc00], desc[UR36][R2.64+0x100], !P2 ;  /* 0x2cc001000209efae */ /* 0x000fe8000d101d64 */
[----:B------:R2:W-:Y:S01]  /*b680*/  @!P6 LDGSTS.E.BYPASS.LTC128B.128 [R9+0x30c00], desc[UR36][R2.64+0x180], !P1 ;  /* 0x30c001800209efae */ /* 0x0005e2000c901d64 */
[----:B0-----:R-:W-:-:S05]  /*b690*/  @!P5 LEA R14, P0, R22, R14, 0x1 ;  /* 0x0000000e160ed211 */ /* 0x001fca00078008ff */
[----:B-1----:R-:W-:Y:S02]  /*b6a0*/  @!P5 IMAD.X R5, RZ, RZ, R5, P0 ;  /* 0x000000ffff05d224 */ /* 0x002fe400000e0605 */
[----:B--2---:R-:W-:Y:S02]  /*b6b0*/  @!P5 IMAD.MOV.U32 R2, RZ, RZ, R14 ;  /* 0x000000ffff02d224 */ /* 0x004fe400078e000e */
[----:B------:R-:W-:Y:S01]  /*b6c0*/  @!P5 IMAD.MOV.U32 R3, RZ, RZ, R5 ;  /* 0x000000ffff03d224 */ /* 0x000fe200078e0005 */
[----:B------:R0:W1:Y:S04]  /*b6d0*/  SHFL.IDX PT, R14, R0, 0x7, 0x181f ;  /* 0x00f81f00000e7f89 */ /* 0x00006800000e0000 */
[----:B------:R0:W-:Y:S04]  /*b6e0*/  @!P5 LDGSTS.E.BYPASS.LTC128B.128 [R7+0x25400], desc[UR36][R2.64], !P4 ;  /* 0x254000000207dfae */ /* 0x0001e8000e101d64 */
[----:B------:R0:W-:Y:S04]  /*b6f0*/  @!P5 LDGSTS.E.BYPASS.LTC128B.128 [R7+0x29400], desc[UR36][R2.64+0x80], !P3 ;  /* 0x294000800207dfae */ /* 0x0001e8000d901d64 */
[----:B------:R0:W-:Y:S04]  /*b700*/  @!P5 LDGSTS.E.BYPASS.LTC128B.128 [R7+0x2d400], desc[UR36][R2.64+0x100], !P2 ;  /* 0x2d4001000207dfae */ /* 0x0001e8000d101d64 */
[----:B------:R0:W-:Y:S04]  /*b710*/  @!P5 LDGSTS.E.BYPASS.LTC128B.128 [R7+0x31400], desc[UR36][R2.64+0x180], !P1 ;  /* 0x314001800207dfae */ /* 0x0001e8000c901d64 */
[----:B------:R0:W2:Y:S02]  /*b720*/  SHFL.IDX PT, R5, R4, 0x7, 0x181f ;  /* 0x00f81f0004057f89 */ /* 0x0000a400000e0000 */
.L_x_318:
[----:B------:R-:W-:Y:S01]  /*b730*/  LOP3.LUT P0, RZ, R16, 0x2000, RZ, 0xc0, !PT ;  /* 0x0000200010ff7812 */ /* 0x000fe2000780c0ff */
[----:B------:R-:W-:-:S12]  /*b740*/  BSSY B0, `(.L_x_231) ;  /* 0x000000c000007945 */ /* 0x000fd80003800000 */
[----:B------:R-:W-:Y:S05]  /*b750*/  @P0 BRA `(.L_x_232) ;  /* 0x0000000000280947 */ /* 0x000fea0003800000 */
[----:B01----:R-:W-:-:S05]  /*b760*/  LEA R2, P0, R22, R14, 0x1 ;  /* 0x0000000e16027211 */ /* 0x003fca00078008ff */
[----:B--2---:R-:W-:Y:S01]  /*b770*/  IMAD.X R3, RZ, RZ, R5, P0 ;  /* 0x000000ffff037224 */ /* 0x004fe200000e0605 */
[----:B------:R-:W-:-:S05]  /*b780*/  LEA R5, R28, UR42, 0x1 ;  /* 0x0000002a1c057c11 */ /* 0x000fca000f8e08ff */
[----:B------:R-:W-:Y:S01]  /*b790*/  @!PT LDS RZ, [RZ] ;  /* 0x00000000fffff984 */ /* 0x000fe20000000800 */
[----:B------:R-:W-:Y:S01]  /*b7a0*/  @!PT LDS RZ, [RZ] ;  /* 0x00000000fffff984 */ /* 0x000fe20000000800 */
[----:B------:R-:W-:Y:S01]  /*b7b0*/  @!PT LDS RZ, [RZ] ;  /* 0x00000000fffff984 */ /* 0x000fe20000000800 */
[----:B------:R3:W-:Y:S04]  /*b7c0*/  LDGSTS.E.BYPASS.LTC128B.128 [R5+0x25c00], desc[UR36][R2.64], !P4 ;  /* 0x25c0000002057fae */ /* 0x0007e8000e101d64 */
[----:B------:R3:W-:Y:S04]  /*b7d0*/  LDGSTS.E.BYPASS.LTC128B.128 [R5+0x29c00], desc[UR36][R2.64+0x80], !P3 ;  /* 0x29c0008002057fae */ /* 0x0007e8000d901d64 */
[----:B------:R3:W-:Y:S04]  /*b7e0*/  LDGSTS.E.BYPASS.LTC128B.128 [R5+0x2dc00], desc[UR36][R2.64+0x100], !P2 ;  /* 0x2dc0010002057fae */ /* 0x0007e8000d101d64 */
[----:B------:R3:W-:Y:S02]  /*b7f0*/  LDGSTS.E.BYPASS.LTC128B.128 [R5+0x31c00], desc[UR36][R2.64+0x180], !P1 ;  /* 0x31c0018002057fae */ /* 0x0007e4000c901d64 */
.L_x_232:
[----:B------:R-:W-:Y:S05]  /*b800*/  BSYNC B0 ;  /* 0x0000000000007941 */ /* 0x000fea0003800000 */
.L_x_231:
[----:B------:R-:W-:Y:S01]  /*b810*/  NOP ;  /* 0x0000000000007918 */ /* 0x000fe20000000000 */
[----:B------:R-:W-:Y:S01]  /*b820*/  SYNCS.ARRIVE.TRANS64.RED.A0T1 RZ, [UR42+0x32410], RZ ;  /* 0x032410ffffff79a7 */ /* 0x000fe2000820042a */
[----:B0-----:R-:W-:Y:S01]  /*b830*/  MOV R0, 0x1 ;  /* 0x0000000100007802 */ /* 0x001fe20000000f00 */
[----:B------:R-:W-:Y:S03]  /*b840*/  ARRIVES.LDGSTSBAR.64.TRANSCNT [UR42+0x32410] ;  /* 0x03241000ff0079b0 */ /* 0x000fe60008000aaa */
[----:B------:R-:W-:Y:S01]  /*b850*/  SHF.L.U32 R0, R0, 0x1f, RZ ;  /* 0x0000001f00007819 */ /* 0x000fe200000006ff */
[----:B------:R-:W-:Y:S01]  /*b860*/  NOP ;  /* 0x0000000000007918 */ /* 0x000fe20000000000 */
[----:B------:R-:W-:Y:S02]  /*b870*/  SYNCS.ARRIVE.TRANS64.A1T0 RZ, [UR42+0x32410], RZ ;  /* 0x032410ffffff79a7 */ /* 0x000fe4000810002a */
[----:B------:R-:W0:Y:S02]  /*b880*/  SYNCS.PHASECHK.TRANS64.TRYWAIT P0, [UR42+0x32420], R0 ;  /* 0x03242000ff0075a7 */ /* 0x000e24000800016a */
[----:B0-----:R-:W-:Y:S05]  /*b890*/  @!P0 BRA `(.L_x_233) ;  /* 0x0000003800a48947 */ /* 0x001fea0003800000 */
.L_x_319:
[----:B------:R-:W-:-:S13]  /*b8a0*/  LOP3.LUT P0, RZ, R16, 0x20, RZ, 0xc0, !PT ;  /* 0x0000002010ff7812 */ /* 0x000fda000780c0ff */
[----:B------:R-:W-:Y:S05]  /*b8b0*/  @!P0 BRA `(.L_x_234) ;  /* 0x0000000000048947 */ /* 0x000fea0003800000 */
[----:B------:R-:W-:Y:S01]  /*b8c0*/  BPT.TRAP 0x1 ;  /* 0x000000040000795c */ /* 0x000fe20000300000 */
.L_x_234:
[----:B------:R-:W4:Y:S02]  /*b8d0*/  SYNCS.PHASECHK.TRANS64.TRYWAIT P0, [UR42+0x32460], R0 ;  /* 0x03246000ff0075a7 */ /* 0x000f24000800016a */
[----:B----4-:R-:W-:Y:S05]  /*b8e0*/  @!P0 BRA `(.L_x_235) ;  /* 0x0000003800a88947 */ /* 0x010fea0003800000 */
.L_x_320:
[----:B------:R-:W-:Y:S01]  /*b8f0*/  ULDC.64 UR4, c[0x0][0x328] ;  /* 0x0000ca0000047ab9 */ /* 0x000fe20000000a00 */
[----:B------:R-:W-:Y:S01]  /*b900*/  ULDC.64 UR6, c[0x0][0x338] ;  /* 0x0000ce0000067ab9 */ /* 0x000fe20000000a00 */
[----:B0-----:R-:W-:Y:S01]  /*b910*/  IMAD R0, R25, UR4, RZ ;  /* 0x0000000419007c24 */ /* 0x001fe2000f8e02ff */
[C---:B------:R-:W-:Y:S01]  /*b920*/  LOP3.LUT P3, RZ, R16.reuse, 0x10, RZ, 0xc0, !PT ;  /* 0x0000001010ff7812 */ /* 0x040fe2000786c0ff */
[----:B---3--:R-:W-:Y:S01]  /*b930*/  IMAD.WIDE.U32 R2, R23, UR4, RZ ;  /* 0x0000000417027c25 */ /* 0x008fe2000f8e00ff */
[----:B------:R-:W-:Y:S02]  /*b940*/  R2UR UR4, R29 ;  /* 0x000000001d0472ca */ /* 0x000fe400000e0000 */
[C---:B------:R-:W-:Y:S01]  /*b950*/  LOP3.LUT P2, RZ, R16.reuse, 0x8, RZ, 0xc0, !PT ;  /* 0x0000000810ff7812 */ /* 0x040fe2000784c0ff */
[----:B------:R-:W-:Y:S01]  /*b960*/  IMAD R23, R23, UR5, R0 ;  /* 0x0000000517177c24 */ /* 0x000fe2000f8e0200 */
[C---:B------:R-:W-:Y:S01]  /*b970*/  LOP3.LUT P1, RZ, R16.reuse, 0x4, RZ, 0xc0, !PT ;  /* 0x0000000410ff7812 */ /* 0x040fe2000782c0ff */
[----:B--2---:R-:W-:Y:S01]  /*b980*/  IMAD R5, R19, UR6, RZ ;  /* 0x0000000613057c24 */ /* 0x004fe2000f8e02ff */
[----:B------:R-:W-:Y:S01]  /*b990*/  SEL R0, RZ, 0x4, P2 ;  /* 0x00000004ff007807 */ /* 0x000fe20001000000 */
[----:B------:R-:W-:Y:S01]  /*b9a0*/  IMAD.IADD R3, R3, 0x1, R23 ;  /* 0x0000000103037824 */ /* 0x000fe200078e0217 */
[----:B------:R-:W-:Y:S01]  /*b9b0*/  LOP3.LUT P4, RZ, R16, 0x1, RZ, 0xc0, !PT ;  /* 0x0000000110ff7812 */ /* 0x000fe2000788c0ff */
[----:B------:R-:W-:-:S02]  /*b9c0*/  IMAD R5, R18, UR7, R5 ;  /* 0x0000000712057c24 */ /* 0x000fc4000f8e0205 */
[----:B------:R-:W-:Y:S01]  /*b9d0*/  IMAD.WIDE.U32 R2, R18, UR6, R2 ;  /* 0x0000000612027c25 */ /* 0x000fe2000f8e0002 */
[----:B------:R-:W-:Y:S02]  /*b9e0*/  ULDC.64 UR6, c[0x0][0x330] ;  /* 0x0000cc0000067ab9 */ /* 0x000fe40000000a00 */
[----:B------:R-:W-:Y:S01]  /*b9f0*/  UIMAD UR4, UR4, UR6, URZ ;  /* 0x00000006040472a4 */ /* 0x000fe2000f8e023f */
[----:B------:R-:W-:Y:S02]  /*ba00*/  IMAD.IADD R3, R3, 0x1, R5 ;  /* 0x0000000103037824 */ /* 0x000fe400078e0205 */
[----:B------:R-:W-:Y:S01]  /*ba10*/  IMAD.U32 R5, RZ, RZ, UR6 ;  /* 0x00000006ff057e24 */ /* 0x000fe2000f8e00ff */
[----:B------:R-:W-:-:S03]  /*ba20*/  UIMAD UR4, UR39, UR7, UR4 ;  /* 0x00000007270472a4 */ /* 0x000fc6000f8e0204 */
[----:B------:R-:W-:Y:S01]  /*ba30*/  IMAD.WIDE.U32 R2, R5, UR39, R2 ;  /* 0x0000002705027c25 */ /* 0x000fe2000f8e0002 */
[----:B------:R-:W-:Y:S01]  /*ba40*/  ULDC.64 UR6, c[0x0][0x318] ;  /* 0x0000c60000067ab9 */ /* 0x000fe20000000a00 */
[----:B------:R-:W-:Y:S02]  /*ba50*/  SEL R5, RZ, 0x8, P1 ;  /* 0x00000008ff057807 */ /* 0x000fe40000800000 */
        /* <DEDUP_REMOVED lines=8> */
[----:B-1----:R-:W0:Y:S01]  /*bae0*/  SHFL.IDX PT, R14, R18, RZ, 0x181f ;  /* 0x00181fff120e7589 */ /* 0x002e2200000e0000 */
[----:B------:R-:W-:Y:S02]  /*baf0*/  SHF.L.U32 R0, R22, 0x1, RZ ;  /* 0x0000000116007819 */ /* 0x000fe400000006ff */
[----:B------:R-:W-:Y:S01]  /*bb00*/  LEA R10, R28, UR42, 0x1 ;  /* 0x0000002a1c0a7c11 */ /* 0x000fe2000f8e08ff */
[----:B------:R-:W1:Y:S01]  /*bb10*/  SHFL.IDX PT, R3, R19, RZ, 0x181f ;  /* 0x00181fff13037589 */ /* 0x000e6200000e0000 */
[C---:B------:R-:W-:Y:S02]  /*bb20*/  LOP3.LUT P2, RZ, R5.reuse, 0x2, RZ, 0xc0, !PT ;  /* 0x0000000205ff7812 */ /* 0x040fe4000784c0ff */
[----:B------:R-:W-:Y:S01]  /*bb30*/  LOP3.LUT P1, RZ, R5, 0x4, RZ, 0xc0, !PT ;  /* 0x0000000405ff7812 */ /* 0x000fe2000782c0ff */
[----:B------:R-:W-:Y:S01]  /*bb40*/  SHFL.IDX PT, R4, R19, 0x1, 0x181f ;  /* 0x00381f0013047f89 */ /* 0x000fe200000e0000 */
[----:B------:R-:W-:-:S03]  /*bb50*/  VIADD R31, R10, 0x400 ;  /* 0x000004000a1f7836 */ /* 0x000fc60000000000 */
[----:B------:R-:W-:Y:S01]  /*bb60*/  SHFL.IDX PT, R20, R19, 0x4, 0x181f ;  /* 0x00981f0013147f89 */ /* 0x000fe200000e0000 */
[----:B0-----:R-:W-:-:S03]  /*bb70*/  IADD3 R2, P0, R14, R0, RZ ;  /* 0x000000000e027210 */ /* 0x001fc60007f1e0ff */
[----:B------:R-:W0:Y:S02]  /*bb80*/  SHFL.IDX PT, R14, R18, 0x1, 0x181f ;  /* 0x00381f00120e7f89 */ /* 0x000e2400000e0000 */
[----:B-1----:R-:W-:Y:S01]  /*bb90*/  IMAD.X R3, RZ, RZ, R3, P0 ;  /* 0x000000ffff037224 */ /* 0x002fe200000e0603 */
[-C--:B0-----:R-:W-:Y:S02]  /*bba0*/  IADD3 R6, P0, R14, R0.reuse, RZ ;  /* 0x000000000e067210 */ /* 0x081fe40007f1e0ff */
[----:B------:R-:W0:Y:S03]  /*bbb0*/  SHFL.IDX PT, R14, R18, 0x2, 0x181f ;  /* 0x00581f00120e7f89 */ /* 0x000e2600000e0000 */
[----:B------:R-:W-:Y:S02]  /*bbc0*/  IMAD.X R7, RZ, RZ, R4, P0 ;  /* 0x000000ffff077224 */ /* 0x000fe400000e0604 */
[----:B------:R-:W1:Y:S01]  /*bbd0*/  SHFL.IDX PT, R4, R19, 0x2, 0x181f ;  /* 0x00581f0013047f89 */ /* 0x000e6200000e0000 */
[----:B0-----:R-:W-:-:S03]  /*bbe0*/  IADD3 R8, P0, R14, R0, RZ ;  /* 0x000000000e087210 */ /* 0x001fc60007f1e0ff */
[----:B------:R-:W0:Y:S02]  /*bbf0*/  SHFL.IDX PT, R14, R18, 0x3, 0x181f ;  /* 0x00781f00120e7f89 */ /* 0x000e2400000e0000 */
[----:B-1----:R-:W-:Y:S01]  /*bc00*/  IMAD.X R9, RZ, RZ, R4, P0 ;  /* 0x000000ffff097224 */ /* 0x002fe200000e0604 */
[----:B------:R-:W-:-:S13]  /*bc10*/  ISETP.LT.OR P0, PT, R17, 0x1, P4 ;  /* 0x000000011100780c */ /* 0x000fda0002701670 */
[----:B------:R-:W-:Y:S01]  /*bc20*/  LDGSTS.E.BYPASS.LTC128B.128 [R10+0x400], desc[UR36][R2.64], !P0 ;  /* 0x00400000020a7fae */ /* 0x000fe2000c101d64 */
[----:B------:R-:W-:-:S13]  /*bc30*/  ISETP.LT.OR P0, PT, R17, 0x1, !P2 ;  /* 0x000000011100780c */ /* 0x000fda0005701670 */
[----:B------:R-:W-:Y:S01]  /*bc40*/  LDGSTS.E.BYPASS.LTC128B.128 [R10+0x3400], desc[UR36][R2.64+0x80], !P0 ;  /* 0x03400080020a7fae */ /* 0x000fe2000c101d64 */
[----:B------:R-:W-:-:S13]  /*bc50*/  ISETP.LT.OR P0, PT, R17, 0x1, !P1 ;  /* 0x000000011100780c */ /* 0x000fda0004f01670 */
[----:B------:R-:W-:Y:S01]  /*bc60*/  LDGSTS.E.BYPASS.LTC128B.128 [R10+0x6400], desc[UR36][R2.64+0x100], !P0 ;  /* 0x06400100020a7fae */ /* 0x000fe2000c101d64 */
[----:B------:R-:W-:-:S03]  /*bc70*/  LOP3.LUT P0, RZ, R5, 0x8, RZ, 0xc0, !PT ;  /* 0x0000000805ff7812 */ /* 0x000fc6000780c0ff */
[----:B------:R-:W1:Y:S01]  /*bc80*/  SHFL.IDX PT, R5, R19, 0x3, 0x181f ;  /* 0x00781f0013057f89 */ /* 0x000e6200000e0000 */
[----:B------:R-:W-:-:S03]  /*bc90*/  ISETP.LT.OR P3, PT, R17, 0x1, !P0 ;  /* 0x000000011100780c */ /* 0x000fc60004761670 */
[----:B------:R-:W-:Y:S10]  /*bca0*/  SHFL.IDX PT, R19, R19, 0x5, 0x181f ;  /* 0x00b81f0013137f89 */ /* 0x000ff400000e0000 */
[----:B------:R2:W-:Y:S01]  /*bcb0*/  LDGSTS.E.BYPASS.LTC128B.128 [R10+0x9400], desc[UR36][R2.64+0x180], !P3 ;  /* 0x09400180020a7fae */ /* 0x0005e2000d901d64 */
[----:B0-----:R-:W-:-:S03]  /*bcc0*/  IADD3 R4, P3, R14, R0, RZ ;  /* 0x000000000e047210 */ /* 0x001fc60007f7e0ff */
[----:B------:R-:W2:Y:S02]  /*bcd0*/  SHFL.IDX PT, R14, R18, 0x4, 0x181f ;  /* 0x00981f00120e7f89 */ /* 0x000ea400000e0000 */
[----:B-1----:R-:W-:Y:S01]  /*bce0*/  IMAD.X R5, RZ, RZ, R5, P3 ;  /* 0x000000ffff057224 */ /* 0x002fe200018e0605 */
[----:B------:R-:W-:-:S13]  /*bcf0*/  ISETP.LT.OR P3, PT, R17, 0x11, P4 ;  /* 0x000000111100780c */ /* 0x000fda0002761670 */
[----:B------:R-:W-:Y:S01]  /*bd00*/  LDGSTS.E.BYPASS.LTC128B.128 [R10+0xc00], desc[UR36][R6.64], !P3 ;  /* 0x00c00000060a7fae */ /* 0x000fe2000d901d64 */
[----:B------:R-:W-:-:S13]  /*bd10*/  ISETP.LT.OR P3, PT, R17, 0x11, !P2 ;  /* 0x000000111100780c */ /* 0x000fda0005761670 */
[----:B------:R-:W-:Y:S01]  /*bd20*/  LDGSTS.E.BYPASS.LTC128B.128 [R10+0x3c00], desc[UR36][R6.64+0x80], !P3 ;  /* 0x03c00080060a7fae */ /* 0x000fe2000d901d64 */
[----:B------:R-:W-:-:S13]  /*bd30*/  ISETP.LT.OR P3, PT, R17, 0x11, !P1 ;  /* 0x000000111100780c */ /* 0x000fda0004f61670 */
[----:B------:R-:W-:Y:S01]  /*bd40*/  LDGSTS.E.BYPASS.LTC128B.128 [R10+0x6c00], desc[UR36][R6.64+0x100], !P3 ;  /* 0x06c00100060a7fae */ /* 0x000fe2000d901d64 */
[----:B------:R-:W-:-:S13]  /*bd50*/  ISETP.LT.OR P3, PT, R17, 0x11, !P0 ;  /* 0x000000111100780c */ /* 0x000fda0004761670 */
[----:B------:R0:W-:Y:S01]  /*bd60*/  LDGSTS.E.BYPASS.LTC128B.128 [R10+0x9c00], desc[UR36][R6.64+0x180], !P3 ;  /* 0x09c00180060a7fae */ /* 0x0001e2000d901d64 */
[----:B--2---:R-:W-:-:S03]  /*bd70*/  IADD3 R2, P3, R14, R0, RZ ;  /* 0x000000000e027210 */ /* 0x004fc60007f7e0ff */
[----:B------:R1:W2:Y:S02]  /*bd80*/  SHFL.IDX PT, R14, R18, 0x5, 0x181f ;  /* 0x00b81f00120e7f89 */ /* 0x0002a400000e0000 */
[----:B------:R-:W-:Y:S01]  /*bd90*/  IMAD.X R3, RZ, RZ, R20, P3 ;  /* 0x000000ffff037224 */ /* 0x000fe200018e0614 */
[----:B------:R-:W-:Y:S02]  /*bda0*/  ISETP.LT.OR P3, PT, R17, 0x21, P4 ;  /* 0x000000211100780c */ /* 0x000fe40002761670 */
[----:B0-----:R-:W-:-:S11]  /*bdb0*/  MOV R6, RZ ;  /* 0x000000ff00067202 */ /* 0x001fd60000000f00 */
        /* <DEDUP_REMOVED lines=22> */
[----:B--2---:R1:W-:Y:S02]  /*bf20*/  LDGSTS.E.BYPASS.LTC128B.128 [R10+0xb400], desc[UR36][R2.64+0x180], !P3 ;  /* 0x0b400180020a7fae */ /* 0x0043e4000d901d64 */
.L_x_334:
[----:B01----:R-:W-:Y:S02]  /*bf30*/  IADD3 R2, P3, R14, R0, RZ ;  /* 0x000000000e027210 */ /* 0x003fe40007f7e0ff */
[C---:B------:R-:W-:Y:S02]  /*bf40*/  ISETP.LT.OR P2, PT, R17.reuse, 0x51, !P2 ;  /* 0x000000511100780c */ /* 0x040fe40005741670 */
[C---:B------:R-:W-:Y:S01]  /*bf50*/  ISETP.LT.OR P1, PT, R17.reuse, 0x51, !P1 ;  /* 0x000000511100780c */ /* 0x040fe20004f21670 */
[----:B------:R-:W-:Y:S01]  /*bf60*/  IMAD.X R3, RZ, RZ, R19, P3 ;  /* 0x000000ffff037224 */ /* 0x000fe200018e0613 */
[C---:B------:R-:W-:Y:S02]  /*bf70*/  ISETP.LT.OR P3, PT, R17.reuse, 0x51, P4 ;  /* 0x000000511100780c */ /* 0x040fe40002761670 */
[----:B------:R-:W-:-:S11]  /*bf80*/  ISETP.LT.OR P0, PT, R17, 0x51, !P0 ;  /* 0x000000511100780c */ /* 0x000fd60004701670 */
        /* <DEDUP_REMOVED lines=11> */
[----:B------:R-:W-:-:S13]  /*c040*/  LOP3.LUT P4, RZ, R16, 0x20, RZ, 0xc0, !PT ;  /* 0x0000002010ff7812 */ /* 0x000fda000788c0ff */
[----:B0-----:R-:W-:Y:S05]  /*c050*/  @!P4 BRA `(.L_x_237) ;  /* 0x000000000004c947 */ /* 0x001fea0003800000 */
[----:B------:R-:W-:Y:S01]  /*c060*/  BPT.TRAP 0x1 ;  /* 0x000000040000795c */ /* 0x000fe20000300000 */
.L_x_237:
        /* <DEDUP_REMOVED lines=8> */
[----:B------:R-:W0:Y:S01]  /*c0f0*/  S2R R2, SR_TID.X ;  /* 0x0000000000027919 */ /* 0x000e220000002100 */
[----:B------:R-:W-:Y:S01]  /*c100*/  UIADD3 UR4, UR44, 0x1, URZ ;  /* 0x000000012c047890 */ /* 0x000fe2000fffe03f */
[----:B------:R-:W-:Y:S01]  /*c110*/  LOP3.LUT R3, RZ, UR40, RZ, 0x33, !PT ;  /* 0x00000028ff037c12 */ /* 0x000fe2000f8e33ff */
[----:B------:R-:W-:Y:S02]  /*c120*/  IMAD.MOV.U32 R17, RZ, RZ, 0x1 ;  /* 0x00000001ff117424 */ /* 0x000fe400078e00ff */
[----:B------:R-:W-:Y:S01]  /*c130*/  UIMAD UR4, UR4, UR38, URZ ;  /* 0x00000026040472a4 */ /* 0x000fe2000f8e023f */
[----:B------:R-:W-:Y:S02]  /*c140*/  IMAD.MOV.U32 R26, RZ, RZ, 0x1 ;  /* 0x00000001ff1a7424 */ /* 0x000fe400078e00ff */
[----:B0-----:R-:W-:-:S05]  /*c150*/  IMAD.SHL.U32 R2, R2, 0x10, RZ ;  /* 0x0000001002027824 */ /* 0x001fca00078e00ff */
[----:B------:R-:W-:-:S04]  /*c160*/  LOP3.LUT R2, R2, 0x70, RZ, 0xc0, !PT ;  /* 0x0000007002027812 */ /* 0x000fc800078ec0ff */
[----:B------:R-:W-:Y:S02]  /*c170*/  IADD3 R24, R2, R24, R37 ;  /* 0x0000001802187210 */ /* 0x000fe40007ffe025 */
[----:B------:R-:W-:Y:S02]  /*c180*/  LOP3.LUT R2, RZ, UR4, RZ, 0x33, !PT ;  /* 0x00000004ff027c12 */ /* 0x000fe4000f8e33ff */
[----:B------:R-:W-:Y:S02]  /*c190*/  IADD3 R5, R24, -0x120, RZ ;  /* 0xfffffee018057810 */ /* 0x000fe40007ffe0ff */
[----:B------:R-:W-:-:S04]  /*c1a0*/  VIMNMX R2, R2, R3, !PT ;  /* 0x0000000302027248 */ /* 0x000fc80007fe0100 */
[C---:B------:R-:W-:Y:S01]  /*c1b0*/  IADD3 R27, -R2.reuse, -0x2, RZ ;  /* 0xfffffffe021b7810 */ /* 0x040fe20007ffe1ff */
[----:B------:R-:W-:-:S07]  /*c1c0*/  IMAD R18, R2, -0x60, R5 ;  /* 0xffffffa002127824 */ /* 0x000fce00078e0205 */
.L_x_253:
[----:B------:R-:W0:Y:S01]  /*c1d0*/  LDC R2, c[0x0][0x430] ;  /* 0x00010c00ff027b82 */ /* 0x000e220000000800 */
[----:B------:R-:W-:Y:S01]  /*c1e0*/  ISETP.GT.U32.AND P0, PT, R32, 0x5f, PT ;  /* 0x0000005f2000780c */ /* 0x000fe20003f04070 */
[----:B------:R-:W-:Y:S01]  /*c1f0*/  BSSY B1, `(.L_x_239) ;  /* 0x0000014000017945 */ /* 0x000fe20003800000 */
[----:B------:R-:W-:Y:S02]  /*c200*/  IMAD.MOV.U32 R7, RZ, RZ, R18 ;  /* 0x000000ffff077224 */ /* 0x000fe400078e0012 */
[----:B------:R-:W-:Y:S01]  /*c210*/  IMAD.MOV.U32 R4, RZ, RZ, RZ ;  /* 0x000000ffff047224 */ /* 0x000fe200078e00ff */
[----:B0-----:R-:W-:-:S13]  /*c220*/  ISETP.NE.AND P1, PT, R2, 0x1, PT ;  /* 0x000000010200780c */ /* 0x001fda0003f25270 */
[----:B------:R-:W0:Y:S08]  /*c230*/  @P1 LDC R3, c[0x0][0x434] ;  /* 0x00010d00ff031b82 */ /* 0x000e300000000800 */
[----:B------:R-:W1:Y:S01]  /*c240*/  @P1 LDC R5, c[0x0][0x438] ;  /* 0x00010e00ff051b82 */ /* 0x000e620000000800 */
[----:B0-----:R-:W-:-:S05]  /*c250*/  @P1 IMAD.HI.U32 R2, R18, R3, RZ ;  /* 0x0000000312021227 */ /* 0x001fca00078e00ff */
[----:B-1----:R-:W-:Y:S01]  /*c260*/  @P1 SHF.R.U32.HI R7, RZ, R5, R2 ;  /* 0x00000005ff071219 */ /* 0x002fe20000011602 */
[----:B--2---:R-:W-:Y:S06]  /*c270*/  @P0 BRA `(.L_x_240) ;  /* 0x00000000002c0947 */ /* 0x004fec0003800000 */
[----:B------:R-:W-:Y:S01]  /*c280*/  ULDC.64 UR4, c[0x0][0x428] ;  /* 0x00010a0000047ab9 */ /* 0x000fe20000000a00 */
[--C-:B------:R-:W-:Y:S01]  /*c290*/  SHF.R.S32.HI R3, RZ, 0x1f, R7.reuse ;  /* 0x0000001fff037819 */ /* 0x100fe20000011407 */
[----:B------:R-:W-:Y:S02]  /*c2a0*/  IMAD R5, R33, UR4, RZ ;  /* 0x0000000421057c24 */ /* 0x000fe4000f8e02ff */
[----:B------:R-:W-:Y:S02]  /*c2b0*/  IMAD.MOV.U32 R2, RZ, RZ, R7 ;  /* 0x000000ffff027224 */ /* 0x000fe400078e0007 */
[C---:B------:R-:W-:Y:S02]  /*c2c0*/  IMAD R5, R30.reuse, UR5, R5 ;  /* 0x000000051e057c24 */ /* 0x040fe4000f8e0205 */
[----:B------:R-:W-:Y:S01]  /*c2d0*/  IMAD.WIDE.U32 R2, R30, UR4, R2 ;  /* 0x000000041e027c25 */ /* 0x000fe2000f8e0002 */
[----:B------:R-:W-:-:S04]  /*c2e0*/  ULDC.64 UR4, c[0x0][0x418] ;  /* 0x0001060000047ab9 */ /* 0x000fc80000000a00 */
[----:B------:R-:W-:Y:S02]  /*c2f0*/  IADD3 R3, R5, R3, RZ ;  /* 0x0000000305037210 */ /* 0x000fe40007ffe0ff */
[----:B------:R-:W-:-:S04]  /*c300*/  LEA R4, P0, R2, UR4, 0x2 ;  /* 0x0000000402047c11 */ /* 0x000fc8000f8010ff */
[----:B------:R-:W-:-:S05]  /*c310*/  LEA.HI.X R5, R2, UR5, R3, 0x2, P0 ;  /* 0x0000000502057c11 */ /* 0x000fca00080f1403 */
[----:B------:R0:W5:Y:S04]  /*c320*/  LDG.E R4, desc[UR36][R4.64] ;  /* 0x0000002404047981 */ /* 0x000168000c1e1900 */
.L_x_240:
[----:B------:R-:W-:Y:S05]  /*c330*/  BSYNC B1 ;  /* 0x0000000000017941 */ /* 0x000fea0003800000 */
.L_x_239:
[----:B------:R-:W-:-:S13]  /*c340*/  LOP3.LUT P0, RZ, R16, 0x20, RZ, 0xc0, !PT ;  /* 0x0000002010ff7812 */ /* 0x000fda000780c0ff */
[----:B------:R-:W-:Y:S05]  /*c350*/  @!P0 BRA `(.L_x_241) ;  /* 0x0000000000048947 */ /* 0x000fea0003800000 */
[----:B------:R-:W-:Y:S01]  /*c360*/  BPT.TRAP 0x1 ;  /* 0x000000040000795c */ /* 0x000fe20000300000 */
.L_x_241:
[----:B------:R-:W-:Y:S01]  /*c370*/  LEA R19, R17, UR42, 0x3 ;  /* 0x0000002a11137c11 */ /* 0x000fe2000f8e18ff */
[----:B------:R-:W-:Y:S01]  /*c380*/  BSSY B1, `(.L_x_242) ;  /* 0x0000004000017945 */ /* 0x000fe20003800000 */
[----:B------:R-:W-:-:S04]  /*c390*/  SHF.L.U32 R23, R26, 0x1f, RZ ;  /* 0x0000001f1a177819 */ /* 0x000fc800000006ff */
[----:B------:R-:W1:Y:S02]  /*c3a0*/  SYNCS.PHASECHK.TRANS64.TRYWAIT P0, [R19+URZ+0x32440], R23 ;  /* 0x03244017130075a7 */ /* 0x000e64000800017f */
[----:B-1----:R-:W-:Y:S05]  /*c3b0*/  @!P0 BRA `(.L_x_243) ;  /* 0x0000003800788947 */ /* 0x002fea0003800000 */
.L_x_335:
[----:B------:R-:W-:Y:S05]  /*c3c0*/  BSYNC B1 ;  /* 0x0000000000017941 */ /* 0x000fea0003800000 */
.L_x_242:
[----:B------:R-:W-:Y:S01]  /*c3d0*/  ULDC UR4, c[0x0][0x430] ;  /* 0x00010c0000047ab9 */ /* 0x000fe20000000800 */
[----:B-----5:R-:W-:Y:S01]  /*c3e0*/  SHF.R.S32.HI R20, RZ, 0x1f, R4 ;  /* 0x0000001fff147819 */ /* 0x020fe20000011404 */
[----:B------:R-:W-:Y:S01]  /*c3f0*/  UIADD3 UR4, -UR4, URZ, URZ ;  /* 0x0000003f04047290 */ /* 0x000fe2000fffe13f */
[----:B------:R-:W-:Y:S01]  /*c400*/  LOP3.LUT P1, RZ, R16, 0x2, RZ, 0xc0, !PT ;  /* 0x0000000210ff7812 */ /* 0x000fe2000782c0ff */
[----:B------:R-:W-:Y:S01]  /*c410*/  ULDC.64 UR6, c[0x0][0x310] ;  /* 0x0000c40000067ab9 */ /* 0x000fe20000000a00 */
[----:B------:R-:W-:-:S03]  /*c420*/  IMAD R22, R17, 0x1800, R28 ;  /* 0x0000180011167824 */ /* 0x000fc600078e021c */
[----:B0-----:R-:W-:Y:S01]  /*c430*/  IMAD R5, R7, UR4, R18 ;  /* 0x0000000407057c24 */ /* 0x001fe2000f8e0212 */
[----:B------:R-:W-:-:S03]  /*c440*/  ULDC.64 UR4, c[0x0][0x300] ;  /* 0x0000c00000047ab9 */ /* 0x000fc60000000a00 */
[----:B------:R-:W-:Y:S01]  /*c450*/  IMAD.WIDE.U32 R2, R5, UR4, RZ ;  /* 0x0000000405027c25 */ /* 0x000fe2000f8e00ff */
[----:B------:R-:W-:-:S05]  /*c460*/  SHF.R.S32.HI R25, RZ, 0x1f, R5 ;  /* 0x0000001fff197819 */ /* 0x000fca0000011405 */
[----:B------:R-:W-:Y:S01]  /*c470*/  IMAD R6, R25, UR4, RZ ;  /* 0x0000000419067c24 */ /* 0x000fe2000f8e02ff */
[----:B------:R-:W-:-:S03]  /*c480*/  R2UR UR4, R29 ;  /* 0x000000001d0472ca */ /* 0x000fc600000e0000 */
[----:B------:R-:W-:-:S04]  /*c490*/  IMAD R7, R5, UR5, R6 ;  /* 0x0000000505077c24 */ /* 0x000fc8000f8e0206 */
[----:B------:R-:W-:Y:S02]  /*c4a0*/  IMAD.IADD R3, R3, 0x1, R7 ;  /* 0x0000000103037824 */ /* 0x000fe400078e0207 */
[----:B------:R-:W-:Y:S02]  /*c4b0*/  IMAD R7, R20, UR6, RZ ;  /* 0x0000000614077c24 */ /* 0x000fe4000f8e02ff */
[----:B------:R-:W-:-:S04]  /*c4c0*/  IMAD.WIDE.U32 R2, R4, UR6, R2 ;  /* 0x0000000604027c25 */ /* 0x000fc8000f8e0002 */
[----:B------:R-:W-:Y:S01]  /*c4d0*/  IMAD R7, R4, UR7, R7 ;  /* 0x0000000704077c24 */ /* 0x000fe2000f8e0207 */
        /* <DEDUP_REMOVED lines=23> */
[----:B------:R-:W0:Y:S01]  /*c650*/  SHFL.IDX PT, R14, R21, 0x2, 0x181f ;  /* 0x00581f00150e7f89 */ /* 0x000e2200000e0000 */
[----:B------:R-:W-:-:S05]  /*c660*/  IADD3.X R11, RZ, R6, RZ, P0, !PT ;  /* 0x00000006ff0b7210 */ /* 0x000fca00007fe4ff */
[----:B------:R2:W-:Y:S01]  /*c670*/  LDGSTS.E.BYPASS.LTC128B.128 [R22+0x1cc00], desc[UR36][R10.64], !P1 ;  /* 0x1cc000000a167fae */ /* 0x0005e2000c901d64 */
[----:B0-----:R-:W-:-:S03]  /*c680*/  IADD3 R8, P0, R14, R0, RZ ;  /* 0x000000000e087210 */ /* 0x001fc60007f1e0ff */
[----:B------:R-:W0:Y:S02]  /*c690*/  SHFL.IDX PT, R14, R21, 0x3, 0x181f ;  /* 0x00781f00150e7f89 */ /* 0x000e2400000e0000 */
[----:B------:R-:W-:Y:S02]  /*c6a0*/  IMAD.X R9, RZ, RZ, R3, P0 ;  /* 0x000000ffff097224 */ /* 0x000fe400000e0603 */
[----:B------:R-:W3:Y:S04]  /*c6b0*/  SHFL.IDX PT, R3, R24, 0x3, 0x181f ;  /* 0x00781f0018037f89 */ /* 0x000ee800000e0000 */
[----:B------:R2:W-:Y:S01]  /*c6c0*/  LDGSTS.E.BYPASS.LTC128B.128 [R22+0x1d400], desc[UR36][R8.64], !P1 ;  /* 0x1d40000008167fae */ /* 0x0005e2000c901d64 */
[----:B0-----:R-:W-:-:S03]  /*c6d0*/  IADD3 R6, P0, R14, R0, RZ ;  /* 0x000000000e067210 */ /* 0x001fc60007f1e0ff */
[----:B------:R-:W0:Y:S02]  /*c6e0*/  SHFL.IDX PT, R14, R21, 0x4, 0x181f ;  /* 0x00981f00150e7f89 */ /* 0x000e2400000e0000 */
[----:B---3--:R-:W-:Y:S02]  /*c6f0*/  IMAD.X R7, RZ, RZ, R3, P0 ;  /* 0x000000ffff077224 */ /* 0x008fe400000e0603 */
[----:B------:R-:W3:Y:S04]  /*c700*/  SHFL.IDX PT, R3, R24, 0x4, 0x181f ;  /* 0x00981f0018037f89 */ /* 0x000ee800000e0000 */
[----:B------:R2:W-:Y:S01]  /*c710*/  LDGSTS.E.BYPASS.LTC128B.128 [R22+0x1dc00], desc[UR36][R6.64], !P1 ;  /* 0x1dc0000006167fae */ /* 0x0005e2000c901d64 */
[----:B0-----:R-:W-:-:S03]  /*c720*/  IADD3 R2, P0, R14, R0, RZ ;  /* 0x000000000e027210 */ /* 0x001fc60007f1e0ff */
[----:B------:R2:W0:Y:S02]  /*c730*/  SHFL.IDX PT, R14, R21, 0x5, 0x181f ;  /* 0x00b81f00150e7f89 */ /* 0x00042400000e0000 */
[----:B---3--:R-:W-:-:S05]  /*c740*/  IMAD.X R3, RZ, RZ, R3, P0 ;  /* 0x000000ffff037224 */ /* 0x008fca00000e0603 */
[----:B------:R2:W-:Y:S03]  /*c750*/  LDGSTS.E.BYPASS.LTC128B.128 [R22+0x1e400], desc[UR36][R2.64], !P1 ;  /* 0x1e40000002167fae */ /* 0x0005e6000c901d64 */
.L_x_349:
[----:B0-2---:R-:W-:-:S05]  /*c760*/  IADD3 R2, P0, R14, R0, RZ ;  /* 0x000000000e027210 */ /* 0x005fca0007f1e0ff */
[----:B------:R-:W-:Y:S01]  /*c770*/  IMAD.X R3, RZ, RZ, R34, P0 ;  /* 0x000000ffff037224 */ /* 0x000fe200000e0622 */
[----:B------:R-:W-:-:S04]  /*c780*/  PLOP3.LUT P0, PT, PT, PT, PT, 0x80, 0x0 ;  /* 0x000000000000781c */ /* 0x000fc80003f0f070 */
[----:B------:R-:W-:Y:S01]  /*c790*/  @!PT LDS RZ, [RZ] ;  /* 0x00000000fffff984 */ /* 0x000fe20000000800 */
[----:B------:R-:W-:Y:S01]  /*c7a0*/  @!PT LDS RZ, [RZ] ;  /* 0x00000000fffff984 */ /* 0x000fe20000000800 */
[----:B------:R-:W-:Y:S01]  /*c7b0*/  @!PT LDS RZ, [RZ] ;  /* 0x00000000fffff984 */ /* 0x000fe20000000800 */
[----:B------:R0:W-:Y:S01]  /*c7c0*/  LDGSTS.E.BYPASS.LTC128B.128 [R22+0x1ec00], desc[UR36][R2.64], !P1 ;  /* 0x1ec0000002167fae */ /* 0x0001e2000c901d64 */
[----:B------:R-:W-:-:S08]  /*c7d0*/  NOP ;  /* 0x0000000000007918 */ /* 0x000fd00000000000 */
.L_x_245:
[----:B------:R-:W-:Y:S02]  /*c7e0*/  PLOP3.LUT P1, PT, P1, P0, PT, 0xa2, 0x0 ;  /* 0x000000000000781c */ /* 0x000fe40000f21472 */
[----:B------:R-:W-:-:S08]  /*c7f0*/  @P0 R2UR P1, UR4, R19 ;  /* 0x00000000130402ca */ /* 0x000fd00000020000 */
[----:B------:R-:W-:-:S05]  /*c800*/  @P0 PLOP3.LUT P0, PT, P1, PT, PT, 0x80, 0x0 ;  /* 0x000000000000081c */ /* 0x000fca0000f0f070 */
[----:B------:R-:W-:Y:S01]  /*c810*/  @!P1 SYNCS.ARRIVE.TRANS64.RED.A0T1 RZ, [UR4+0x32430], RZ ;  /* 0x032430ffffff99a7 */ /* 0x000fe20008200404 */
[----:B------:R-:W-:Y:S07]  /*c820*/  @!P1 ARRIVES.LDGSTSBAR.64.TRANSCNT [UR4+0x32430] ;  /* 0x03243000ff0099b0 */ /* 0x000fee0008000a84 */
[----:B------:R-:W-:Y:S05]  /*c830*/  @P0 BRA.U.ANY `(.L_x_245) ;  /* 0xfffffffd00e80947 */ /* 0x000fea000393ffff */
[----:B------:R-:W-:Y:S01]  /*c840*/  NOP ;  /* 0x0000000000007918 */ /* 0x000fe20000000000 */
[----:B------:R-:W-:-:S13]  /*c850*/  LOP3.LUT P2, RZ, R16, 0x20, RZ, 0xc0, !PT ;  /* 0x0000002010ff7812 */ /* 0x000fda000784c0ff */
[----:B------:R-:W-:Y:S05]  /*c860*/  @!P2 BRA `(.L_x_246) ;  /* 0x000000000004a947 */ /* 0x000fea0003800000 */
[----:B------:R-:W-:Y:S01]  /*c870*/  BPT.TRAP 0x1 ;  /* 0x000000040000795c */ /* 0x000fe20000300000 */
.L_x_246:
[----:B------:R2:W-:Y:S01]  /*c880*/  SYNCS.ARRIVE.TRANS64.A1T0 RZ, [R19+URZ+0x32430], RZ ;  /* 0x032430ff13ff79a7 */ /* 0x0005e2000810003f */
[----:B------:R-:W-:Y:S05]  /*c890*/  @!P2 BRA `(.L_x_247) ;  /* 0x000000000004a947 */ /* 0x000fea0003800000 */
[----:B------:R-:W-:Y:S01]  /*c8a0*/  BPT.TRAP 0x1 ;  /* 0x000000040000795c */ /* 0x000fe20000300000 */
.L_x_247:
[----:B------:R-:W3:Y:S01]  /*c8b0*/  SYNCS.PHASECHK.TRANS64.TRYWAIT P0, [R19+URZ+0x32460], R23 ;  /* 0x03246017130075a7 */ /* 0x000ee2000800017f */
[----:B------:R-:W-:Y:S04]  /*c8c0*/  BSSY B1, `(.L_x_248) ;  /* 0x0000002000017945 */ /* 0x000fe80003800000 */
[----:B---3--:R-:W-:Y:S05]  /*c8d0*/  @!P0 BRA `(.L_x_249) ;  /* 0x0000003800d08947 */ /* 0x008fea0003800000 */
.L_x_350:
[----:B------:R-:W-:Y:S05]  /*c8e0*/  BSYNC B1 ;  /* 0x0000000000017941 */ /* 0x000fea0003800000 */
.L_x_248:
[----:B------:R-:W-:Y:S01]  /*c8f0*/  ULDC.64 UR4, c[0x0][0x328] ;  /* 0x0000ca0000047ab9 */ /* 0x000fe20000000a00 */
[----:B------:R-:W-:Y:S01]  /*c900*/  ULDC.64 UR6, c[0x0][0x338] ;  /* 0x0000ce0000067ab9 */ /* 0x000fe20000000a00 */
[----:B------:R-:W-:Y:S01]  /*c910*/  IMAD R6, R25, UR4, RZ ;  /* 0x0000000419067c24 */ /* 0x000fe2000f8e02ff */
[C---:B------:R-:W-:Y:S01]  /*c920*/  LOP3.LUT P4, RZ, R16.reuse, 0x1, RZ, 0xc0, !PT ;  /* 0x0000000110ff7812 */ /* 0x040fe2000788c0ff */
[----:B0-----:R-:W-:Y:S01]  /*c930*/  IMAD.WIDE.U32 R2, R5, UR4, RZ ;  /* 0x0000000405027c25 */ /* 0x001fe2000f8e00ff */
[----:B------:R-:W-:Y:S02]  /*c940*/  R2UR UR4, R29 ;  /* 0x000000001d0472ca */ /* 0x000fe400000e0000 */
[C---:B------:R-:W-:Y:S01]  /*c950*/  LOP3.LUT P3, RZ, R16.reuse, 0x10, RZ, 0xc0, !PT ;  /* 0x0000001010ff7812 */ /* 0x040fe2000786c0ff */
[----:B------:R-:W-:Y:S01]  /*c960*/  IMAD R5, R5, UR5, R6 ;  /* 0x0000000505057c24 */ /* 0x000fe2000f8e0206 */
[----:B------:R-:W-:Y:S01]  /*c970*/  LOP3.LUT P2, RZ, R16, 0x8, RZ, 0xc0, !PT ;  /* 0x0000000810ff7812 */ /* 0x000fe2000784c0ff */
[----:B------:R-:W-:Y:S01]  /*c980*/  IMAD R7, R20, UR6, RZ ;  /* 0x0000000614077c24 */ /* 0x000fe2000f8e02ff */
[----:B------:R-:W-:Y:S01]  /*c990*/  LOP3.LUT P1, RZ, R16, 0x4, RZ, 0xc0, !PT ;  /* 0x0000000410ff7812 */ /* 0x000fe2000782c0ff */
[----:B------:R-:W-:-:S02]  /*c9a0*/  IMAD.IADD R3, R3, 0x1, R5 ;  /* 0x0000000103037824 */ /* 0x000fc400078e0205 */
[C---:B------:R-:W-:Y:S02]  /*c9b0*/  IMAD R7, R4.reuse, UR7, R7 ;  /* 0x0000000704077c24 */ /* 0x040fe4000f8e0207 */
[----:B------:R-:W-:Y:S01]  /*c9c0*/  IMAD.WIDE.U32 R2, R4, UR6, R2 ;  /* 0x0000000604027c25 */ /* 0x000fe2000f8e0002 */
[----:B------:R-:W-:Y:S02]  /*c9d0*/  ULDC.64 UR6, c[0x0][0x330] ;  /* 0x0000cc0000067ab9 */ /* 0x000fe40000000a00 */
[----:B------:R-:W-:Y:S02]  /*c9e0*/  UIMAD UR4, UR4, UR6, URZ ;  /* 0x00000006040472a4 */ /* 0x000fe4000f8e023f */
[----:B------:R-:W-:Y:S01]  /*c9f0*/  IMAD.U32 R5, RZ, RZ, UR6 ;  /* 0x00000006ff057e24 */ /* 0x000fe2000f8e00ff */
[----:B------:R-:W-:Y:S01]  /*ca00*/  IADD3 R3, R3, R7, RZ ;  /* 0x0000000703037210 */ /* 0x000fe20007ffe0ff */
[----:B------:R-:W-:Y:S02]  /*ca10*/  UIMAD UR4, UR39, UR7, UR4 ;  /* 0x00000007270472a4 */ /* 0x000fe4000f8e0204 */
        /* <DEDUP_REMOVED lines=12> */
[----:B-1-3--:R-:W-:Y:S01]  /*cae0*/  SHFL.IDX PT, R23, R22, 0x4, 0x181f ;  /* 0x00981f0016177f89 */ /* 0x00afe200000e0000 */
[----:B0-----:R-:W-:-:S03]  /*caf0*/  IADD3 R10, P0, R14, R0, RZ ;  /* 0x000000000e0a7210 */ /* 0x001fc60007f1e0ff */
[----:B------:R-:W0:Y:S02]  /*cb00*/  SHFL.IDX PT, R14, R20, 0x1, 0x181f ;  /* 0x00381f00140e7f89 */ /* 0x000e2400000e0000 */
[----:B----4-:R-:W-:-:S05]  /*cb10*/  IMAD.X R11, RZ, RZ, R3, P0 ;  /* 0x000000ffff0b7224 */ /* 0x010fca00000e0603 */
[----:B------:R-:W-:Y:S04]  /*cb20*/  LDGSTS.E.BYPASS.LTC128B.128 [R21], desc[UR36][R10.64], !P4 ;  /* 0x000000000a157fae */ /* 0x000fe8000e101d64 */
[----:B------:R-:W-:Y:S04]  /*cb30*/  LDGSTS.E.BYPASS.LTC128B.128 [R21+0x3000], desc[UR36][R10.64+0x80], !P3 ;  /* 0x030000800a157fae */ /* 0x000fe8000d901d64 */
[----:B------:R-:W-:Y:S04]  /*cb40*/  LDGSTS.E.BYPASS.LTC128B.128 [R21+0x6000], desc[UR36][R10.64+0x100], !P2 ;  /* 0x060001000a157fae */ /* 0x000fe8000d101d64 */
[----:B------:R-:W-:Y:S01]  /*cb50*/  LDGSTS.E.BYPASS.LTC128B.128 [R21+0x9000], desc[UR36][R10.64+0x180], !P1 ;  /* 0x090001800a157fae */ /* 0x000fe2000c901d64 */
[----:B0-----:R-:W-:-:S03]  /*cb60*/  IADD3 R8, P0, R14, R0, RZ ;  /* 0x000000000e087210 */ /* 0x001fc60007f1e0ff */
[----:B------:R-:W0:Y:S02]  /*cb70*/  SHFL.IDX PT, R14, R20, 0x2, 0x181f ;  /* 0x00581f00140e7f89 */ /* 0x000e2400000e0000 */
[----:B------:R-:W-:Y:S02]  /*cb80*/  IMAD.X R9, RZ, RZ, R4, P0 ;  /* 0x000000ffff097224 */ /* 0x000fe400000e0604 */
[----:B------:R-:W1:Y:S04]  /*cb90*/  SHFL.IDX PT, R4, R22, 0x2, 0x181f ;  /* 0x00581f0016047f89 */ /* 0x000e6800000e0000 */
[----:B------:R-:W-:Y:S04]  /*cba0*/  LDGSTS.E.BYPASS.LTC128B.128 [R21+0x800], desc[UR36][R8.64], !P4 ;  /* 0x0080000008157fae */ /* 0x000fe8000e101d64 */
[----:B------:R-:W-:Y:S04]  /*cbb0*/  LDGSTS.E.BYPASS.LTC128B.128 [R21+0x3800], desc[UR36][R8.64+0x80], !P3 ;  /* 0x0380008008157fae */ /* 0x000fe8000d901d64 */
[----:B------:R-:W-:Y:S04]  /*cbc0*/  LDGSTS.E.BYPASS.LTC128B.128 [R21+0x6800], desc[UR36][R8.64+0x100], !P2 ;  /* 0x0680010008157fae */ /* 0x000fe8000d101d64 */
[----:B------:R-:W-:Y:S01]  /*cbd0*/  LDGSTS.E.BYPASS.LTC128B.128 [R21+0x9800], desc[UR36][R8.64+0x180], !P1 ;  /* 0x0980018008157fae */ /* 0x000fe2000c901d64 */
[----:B0-----:R-:W-:-:S03]  /*cbe0*/  IADD3 R6, P0, R14, R0, RZ ;  /* 0x000000000e067210 */ /* 0x001fc60007f1e0ff */
[----:B------:R-:W-:Y:S04]  /*cbf0*/  SHFL.IDX PT, R22, R22, 0x5, 0x181f ;  /* 0x00b81f0016167f89 */ /* 0x000fe800000e0000 */
[----:B------:R-:W0:Y:S01]  /*cc00*/  SHFL.IDX PT, R14, R20, 0x3, 0x181f ;  /* 0x00781f00140e7f89 */ /* 0x000e2200000e0000 */
[----:B-1----:R-:W-:-:S05]  /*cc10*/  IMAD.X R7, RZ, RZ, R4, P0 ;  /* 0x000000ffff077224 */ /* 0x002fca00000e0604 */
[----:B------:R-:W-:Y:S04]  /*cc20*/  LDGSTS.E.BYPASS.LTC128B.128 [R21+0x1000], desc[UR36][R6.64], !P4 ;  /* 0x0100000006157fae */ /* 0x000fe8000e101d64 */
[----:B------:R-:W-:Y:S04]  /*cc30*/  LDGSTS.E.BYPASS.LTC128B.128 [R21+0x4000], desc[UR36][R6.64+0x80], !P3 ;  /* 0x0400008006157fae */ /* 0x000fe8000d901d64 */
[----:B------:R-:W-:Y:S04]  /*cc40*/  LDGSTS.E.BYPASS.LTC128B.128 [R21+0x7000], desc[UR36][R6.64+0x100], !P2 ;  /* 0x0700010006157fae */ /* 0x000fe8000d101d64 */
[----:B------:R1:W-:Y:S01]  /*cc50*/  LDGSTS.E.BYPASS.LTC128B.128 [R21+0xa000], desc[UR36][R6.64+0x180], !P1 ;  /* 0x0a00018006157fae */ /* 0x0003e2000c901d64 */
[----:B0-----:R-:W-:-:S03]  /*cc60*/  IADD3 R4, P0, R14, R0, RZ ;  /* 0x000000000e047210 */ /* 0x001fc60007f1e0ff */
[----:B------:R-:W0:Y:S01]  /*cc70*/  SHFL.IDX PT, R14, R20, 0x4, 0x181f ;  /* 0x00981f00140e7f89 */ /* 0x000e2200000e0000 */
[----:B------:R-:W-:Y:S01]  /*cc80*/  IADD3.X R5, RZ, R5, RZ, P0, !PT ;  /* 0x00000005ff057210 */ /* 0x000fe200007fe4ff */
[----:B-1----:R-:W-:-:S04]  /*cc90*/  IMAD.MOV.U32 R6, RZ, RZ, RZ ;  /* 0x000000ffff067224 */ /* 0x002fc800078e00ff */
[----:B------:R1:W-:Y:S04]  /*cca0*/  LDGSTS.E.BYPASS.LTC128B.128 [R21+0x1800], desc[UR36][R4.64], !P4 ;  /* 0x0180000004157fae */ /* 0x0003e8000e101d64 */
[----:B------:R1:W-:Y:S04]  /*ccb0*/  LDGSTS.E.BYPASS.LTC128B.128 [R21+0x4800], desc[UR36][R4.64+0x80], !P3 ;  /* 0x0480008004157fae */ /* 0x0003e8000d901d64 */
[----:B------:R1:W-:Y:S04]  /*ccc0*/  LDGSTS.E.BYPASS.LTC128B.128 [R21+0x7800], desc[UR36][R4.64+0x100], !P2 ;  /* 0x0780010004157fae */ /* 0x0003e8000d101d64 */
[----:B------:R1:W-:Y:S01]  /*ccd0*/  LDGSTS.E.BYPASS.LTC128B.128 [R21+0xa800], desc[UR36][R4.64+0x180], !P1 ;  /* 0x0a80018004157fae */ /* 0x0003e2000c901d64 */
[----:B0-----:R-:W-:-:S03]  /*cce0*/  IADD3 R2, P0, R14, R0, RZ ;  /* 0x000000000e027210 */ /* 0x001fc60007f1e0ff */
[----:B------:R1:W0:Y:S02]  /*ccf0*/  SHFL.IDX PT, R14, R20, 0x5, 0x181f ;  /* 0x00b81f00140e7f89 */ /* 0x00022400000e0000 */
[----:B------:R-:W-:-:S05]  /*cd00*/  IMAD.X R3, RZ, RZ, R23, P0 ;  /* 0x000000ffff037224 */ /* 0x000fca00000e0617 */
[----:B------:R1:W-:Y:S04]  /*cd10*/  LDGSTS.E.BYPASS.LTC128B.128 [R21+0x2000], desc[UR36][R2.64], !P4 ;  /* 0x0200000002157fae */ /* 0x0003e8000e101d64 */
[----:B------:R1:W-:Y:S04]  /*cd20*/  LDGSTS.E.BYPASS.LTC128B.128 [R21+0x5000], desc[UR36][R2.64+0x80], !P3 ;  /* 0x0500008002157fae */ /* 0x0003e8000d901d64 */
[----:B------:R1:W-:Y:S04]  /*cd30*/  LDGSTS.E.BYPASS.LTC128B.128 [R21+0x8000], desc[UR36][R2.64+0x100], !P2 ;  /* 0x0800010002157fae */ /* 0x0003e8000d101d64 */
[----:B------:R1:W-:Y:S02]  /*cd40*/  LDGSTS.E.BYPASS.LTC128B.128 [R21+0xb000], desc[UR36][R2.64+0x180], !P1 ;  /* 0x0b00018002157fae */ /* 0x0003e4000c901d64 */
.L_x_364:
[----:B01----:R-:W-:-:S05]  /*cd50*/  IADD3 R2, P0, R14, R0, RZ ;  /* 0x000000000e027210 */ /* 0x003fca0007f1e0ff */
        /* <DEDUP_REMOVED lines=10> */
.L_x_251:
        /* <DEDUP_REMOVED lines=10> */
.L_x_252:
[----:B------:R-:W-:Y:S01]  /*cea0*/  VIADD R17, R17, 0x1 ;  /* 0x0000000111117836 */ /* 0x000fe20000000000 */
[----:B------:R1:W-:Y:S01]  /*ceb0*/  SYNCS.ARRIVE.TRANS64.A1T0 RZ, [R19+URZ+0x32450], RZ ;  /* 0x032450ff13ff79a7 */ /* 0x0003e2000810003f */
[----:B------:R-:W-:Y:S01]  /*cec0*/  VIADD R27, R27, 0xffffffff ;  /* 0xffffffff1b1b7836 */ /* 0x000fe20000000000 */
[----:B------:R-:W-:Y:S02]  /*ced0*/  IADD3 R18, R18, -0x60, RZ ;  /* 0xffffffa012127810 */ /* 0x000fe40007ffe0ff */
[----:B------:R-:W-:-:S04]  /*cee0*/  ISETP.NE.AND P0, PT, R17, 0x2, PT ;  /* 0x000000021100780c */ /* 0x000fc80003f05270 */
[----:B------:R-:W-:Y:S02]  /*cef0*/  SEL R17, R17, RZ, P0 ;  /* 0x000000ff11117207 */ /* 0x000fe40000000000 */
[----:B0-----:R-:W-:Y:S02]  /*cf00*/  SEL R3, RZ, 0x1, P0 ;  /* 0x00000001ff037807 */ /* 0x001fe40000000000 */
[----:B------:R-:W-:Y:S02]  /*cf10*/  ISETP.GT.AND P0, PT, R27, UR46, PT ;  /* 0x0000002e1b007c0c */ /* 0x000fe4000bf04270 */
[----:B------:R-:W-:-:S11]  /*cf20*/  LOP3.LUT R26, R26, R3, RZ, 0x3c, !PT ;  /* 0x000000031a1a7212 */ /* 0x000fd600078e3cff */
[----:B-1----:R-:W-:Y:S05]  /*cf30*/  @P0 BRA `(.L_x_253) ;  /* 0xfffffff000a40947 */ /* 0x002fea000383ffff */
.L_x_238:
[----:B------:R-:W-:Y:S05]  /*cf40*/  BSYNC B0 ;  /* 0x0000000000007941 */ /* 0x000fea0003800000 */
.L_x_217:
[----:B------:R-:W0:Y:S01]  /*cf50*/  S2R R3, SR_CgaCtaId ;  /* 0x0000000000037919 */ /* 0x000e220000008800 */
[----:B------:R-:W-:Y:S01]  /*cf60*/  MOV R0, 0x400 ;  /* 0x0000040000007802 */ /* 0x000fe20000000f00 */
[----:B------:R-:W-:Y:S01]  /*cf70*/  BSSY B0, `(.L_x_254) ;  /* 0x0000005000007945 */ /* 0x000fe20003800000 */
[----:B------:R-:W-:Y:S02]  /*cf80*/  SHF.L.U32 R6, R6, 0x1f, RZ ;  /* 0x0000001f06067819 */ /* 0x000fe400000006ff */
[----:B0-----:R-:W-:-:S04]  /*cf90*/  LEA R4, R3, R0, 0x18 ;  /* 0x0000000003047211 */ /* 0x001fc800078ec0ff */
[----:B------:R-:W0:Y:S02]  /*cfa0*/  SYNCS.PHASECHK.TRANS64.TRYWAIT P0, [R4+URZ+0x32420], R6 ;  /* 0x03242006040075a7 */ /* 0x000e24000800017f */
[----:B0-----:R-:W-:Y:S05]  /*cfb0*/  @!P0 BRA `(.L_x_255) ;  /* 0x0000003800f88947 */ /* 0x001fea0003800000 */
.L_x_365:
[----:B------:R-:W-:Y:S05]  /*cfc0*/  BSYNC B0 ;  /* 0x0000000000007941 */ /* 0x000fea0003800000 */
.L_x_254:
[----:B------:R-:W-:-:S03]  /*cfd0*/  UMOV UR4, 0xffffffff ;  /* 0xffffffff00047882 */ /* 0x000fc60000000000 */
[----:B------:R-:W-:Y:S05]  /*cfe0*/  BRA.DIV UR4, `(.L_x_256) ;  /* 0x0000003e04007947 */ /* 0x000fea000b800000 */
[----:B------:R-:W1:Y:S02]  /*cff0*/  S2R R0, SR_TID.X ;  /* 0x0000000000007919 */ /* 0x000e640000002100 */
[----:B-1----:R-:W-:-:S04]  /*d000*/  SHF.R.U32.HI R0, RZ, 0x5, R0 ;  /* 0x00000005ff007819 */ /* 0x002fc80000011600 */
[----:B------:R-:W-:-:S05]  /*d010*/  LOP3.LUT R0, R0, 0x3, RZ, 0xc0, !PT ;  /* 0x0000000300007812 */ /* 0x000fca00078ec0ff */
[----:B------:R1:W3:Y:S02]  /*d020*/  SHFL.IDX PT, R14, R0, RZ, 0x1f ;  /* 0x00001fff000e7589 */ /* 0x0002e400000e0000 */
.L_x_368:
[----:B---3--:R-:W-:-:S13]  /*d030*/  ISETP.NE.AND P0, PT, R14, RZ, PT ;  /* 0x000000ff0e00720c */ /* 0x008fda0003f05270 */
[----:B------:R-:W-:Y:S05]  /*d040*/  @P0 BRA `(.L_x_184) ;  /* 0x0000000000900947 */ /* 0x000fea0003800000 */
[----:B------:R-:W-:-:S03]  /*d050*/  UMOV UR4, 0xffffffff ;  /* 0xffffffff00047882 */ /* 0x000fc60000000000 */
[----:B------:R-:W-:Y:S05]  /*d060*/  BRA.DIV UR4, `(.L_x_257) ;  /* 0x0000003e04147947 */ /* 0x000fea000b800000 */
[----:B------:R-:W-:-:S13]  /*d070*/  ELECT P6, URZ, PT ;  /* 0x00000000003f782f */ /* 0x000fda00038c0000 */
.L_x_371:
[----:B------:R-:W-:Y:S05]  /*d080*/  @!P6 BRA `(.L_x_184) ;  /* 0x000000000080e947 */ /* 0x000fea0003800000 */
[----:B-1----:R-:W3:Y:S02]  /*d090*/  LDL R0, [R1] ;  /* 0x0000000001007983 */ /* 0x002ee40000100800 */
[----:B---3--:R-:W-:-:S13]  /*d0a0*/  R2UR UR4, R0 ;  /* 0x00000000000472ca */ /* 0x008fda00000e0000 */
[----:B------:R-:W-:-:S06]  /*d0b0*/  ULOP3.LUT UR4, UR4, 0x2, URZ, 0xfc, !UPT ;  /* 0x0000000204047892 */ /* 0x000fcc000f8efc3f */
[----:B------:R-:W-:-:S05]  /*d0c0*/  IMAD.U32 R0, RZ, RZ, UR4 ;  /* 0x00000004ff007e24 */ /* 0x000fca000f8e00ff */
[----:B------:R-:W-:-:S13]  /*d0d0*/  ISETP.NE.AND P0, PT, R0, 0x3, PT ;  /* 0x000000030000780c */ /* 0x000fda0003f05270 */
[----:B------:R-:W-:Y:S05]  /*d0e0*/  @!P0 BRA `(.L_x_258) ;  /* 0x0000000000048947 */ /* 0x000fea0003800000 */
[----:B------:R-:W-:Y:S01]  /*d0f0*/  BPT.TRAP 0x1 ;  /* 0x000000040000795c */ /* 0x000fe20000300000 */
.L_x_258:
[C---:B------:R-:W-:Y:S01]  /*d100*/  IMAD R5, R17.reuse, 0x8, R4 ;  /* 0x0000000811057824 */ /* 0x040fe200078e0204 */
[----:B------:R-:W-:Y:S01]  /*d110*/  SHF.L.U32 R0, R26, 0x1f, RZ ;  /* 0x0000001f1a007819 */ /* 0x000fe200000006ff */
[----:B------:R-:W-:-:S03]  /*d120*/  VIADD R17, R17, 0x1 ;  /* 0x0000000111117836 */ /* 0x000fc60000000000 */
[----:B------:R-:W1:Y:S02]  /*d130*/  SYNCS.PHASECHK.TRANS64.TRYWAIT P1, [R5+URZ+0x32440], R0 ;  /* 0x03244000050075a7 */ /* 0x000e64000802017f */
[----:B------:R-:W-:-:S04]  /*d140*/  ISETP.NE.AND P2, PT, R17, 0x2, PT ;  /* 0x000000021100780c */ /* 0x000fc80003f45270 */
[----:B------:R-:W-:Y:S01]  /*d150*/  SEL R3, RZ, 0x1, P2 ;  /* 0x00000001ff037807 */ /* 0x000fe20001000000 */
[----:B-1----:R-:W-:Y:S08]  /*d160*/  @!P1 BRA `(.L_x_259) ;  /* 0x0000003800f49947 */ /* 0x002ff00003800000 */
.L_x_372:
[----:B------:R-:W-:Y:S02]  /*d170*/  SEL R17, R17, RZ, P2 ;  /* 0x000000ff11117207 */ /* 0x000fe40001000000 */
[----:B------:R-:W-:Y:S01]  /*d180*/  LOP3.LUT R2, R26, R3, RZ, 0x3c, !PT ;  /* 0x000000031a027212 */ /* 0x000fe200078e3cff */
[----:B------:R-:W-:Y:S06]  /*d190*/  @!P0 BRA `(.L_x_260) ;  /* 0x0000000000048947 */ /* 0x000fec0003800000 */
[----:B------:R-:W-:Y:S01]  /*d1a0*/  BPT.TRAP 0x1 ;  /* 0x000000040000795c */ /* 0x000fe20000300000 */
.L_x_260:
[----:B------:R-:W-:Y:S01]  /*d1b0*/  IMAD R17, R17, 0x8, R4 ;  /* 0x0000000811117824 */ /* 0x000fe200078e0204 */
[----:B------:R-:W-:-:S04]  /*d1c0*/  SHF.L.U32 R2, R2, 0x1f, RZ ;  /* 0x0000001f02027819 */ /* 0x000fc800000006ff */
[----:B------:R-:W3:Y:S02]  /*d1d0*/  SYNCS.PHASECHK.TRANS64.TRYWAIT P1, [R17+URZ+0x32440], R2 ;  /* 0x03244002110075a7 */ /* 0x000ee4000802017f */
[----:B---3--:R-:W-:Y:S05]  /*d1e0*/  @!P1 BRA `(.L_x_261) ;  /* 0x0000003800e89947 */ /* 0x008fea0003800000 */
.L_x_373:
[----:B------:R-:W-:Y:S05]  /*d1f0*/  @!P0 BRA `(.L_x_262) ;  /* 0x0000000000048947 */ /* 0x000fea0003800000 */
[----:B------:R-:W-:Y:S01]  /*d200*/  BPT.TRAP 0x1 ;  /* 0x000000040000795c */ /* 0x000fe20000300000 */
.L_x_262:
[----:B------:R-:W4:Y:S02]  /*d210*/  SYNCS.PHASECHK.TRANS64.TRYWAIT P1, [R5+URZ+0x32460], R0 ;  /* 0x03246000050075a7 */ /* 0x000f24000802017f */
[----:B----4-:R-:W-:Y:S05]  /*d220*/  @!P1 BRA `(.L_x_263) ;  /* 0x0000003800ec9947 */ /* 0x010fea0003800000 */
.L_x_374:
[----:B------:R-:W-:Y:S05]  /*d230*/  @!P0 BRA `(.L_x_264) ;  /* 0x0000000000048947 */ /* 0x000fea0003800000 */
[----:B------:R-:W-:Y:S01]  /*d240*/  BPT.TRAP 0x1 ;  /* 0x000000040000795c */ /* 0x000fe20000300000 */
.L_x_264:
[----:B------:R0:W0:Y:S02]  /*d250*/  SYNCS.PHASECHK.TRANS64.TRYWAIT P0, [R17+URZ+0x32460], R2 ;  /* 0x03246002110075a7 */ /* 0x000024000800017f */
[----:B0-----:R-:W-:Y:S05]  /*d260*/  @!P0 NANOSLEEP.SYNCS 0x989680 ;  /* 0x009896800000895d */ /* 0x001fea0003900000 */
[----:B------:R-:W0:Y:S02]  /*d270*/  @!P0 SYNCS.PHASECHK.TRANS64 P0, [R17+URZ+0x32460], R2 ;  /* 0x03246002110085a7 */ /* 0x000e24000800007f */
[----:B0-----:R-:W-:Y:S05]  /*d280*/  @!P0 BRA `(.L_x_264) ;  /* 0xfffffffc00f08947 */ /* 0x001fea000383ffff */
.L_x_184:
[----:B------:R-:W-:Y:S05]  /*d290*/  BSYNC B6 ;  /* 0x0000000000067941 */ /* 0x000fea0003800000 */
.L_x_181:
[----:B------:R-:W-:Y:S05]  /*d2a0*/  EXIT ;  /* 0x000000000000794d */ /* 0x000fea0003800000 */
.L_x_188:
[----:B------:R-:W-:-:S13]  /*d2b0*/  R2UR UR4, R16 ;  /* 0x00000000100472ca */ /* 0x000fda00000e0000 */
[----:B-1----:R-:W-:-:S04]  /*d2c0*/  IMAD.U32 R3, RZ, RZ, UR4 ;  /* 0x00000004ff037e24 */ /* 0x002fc8000f8e00ff */
[----:B------:R1:W2:Y:S03]  /*d2d0*/  SYNCS.PHASECHK.TRANS64.TRYWAIT P0, [R3+URZ+0x32400], R0 ;  /* 0x03240000030075a7 */ /* 0x0002a6000800017f */
[----:B--2---:R-:W-:Y:S05]  /*d2e0*/  @!P0 NANOSLEEP.SYNCS 0x989680 ;  /* 0x009896800000895d */ /* 0x004fea0003900000 */
[----:B------:R-:W2:Y:S02]  /*d2f0*/  @!P0 SYNCS.PHASECHK.TRANS64 P0, [R3+URZ+0x32400], R0 ;  /* 0x03240000030085a7 */ /* 0x000ea4000800007f */
[----:B--2---:R-:W-:Y:S05]  /*d300*/  @!P0 BRA `(.L_x_188) ;  /* 0xfffffffc00e88947 */ /* 0x004fea000383ffff */
[----:B------:R-:W-:Y:S05]  /*d310*/  BRA `(.L_x_265) ;  /* 0xffffff4000687947 */ /* 0x000fea000383ffff */
.L_x_192:
[----:B------:R-:W-:-:S13]  /*d320*/  R2UR UR4, R16 ;  /* 0x00000000100472ca */ /* 0x000fda00000e0000 */
[----:B-1----:R-:W-:-:S04]  /*d330*/  MOV R3, UR4 ;  /* 0x0000000400037c02 */ /* 0x002fc80008000f00 */
[----:B------:R1:W2:Y:S03]  /*d340*/  SYNCS.PHASECHK.TRANS64.TRYWAIT P1, [R3+URZ+0x32430], R0 ;  /* 0x03243000030075a7 */ /* 0x0002a6000802017f */
[----:B--2---:R-:W-:Y:S05]  /*d350*/  @!P1 NANOSLEEP.SYNCS 0x989680 ;  /* 0x009896800000995d */ /* 0x004fea0003900000 */
[----:B------:R-:W2:Y:S02]  /*d360*/  @!P1 SYNCS.PHASECHK.TRANS64 P1, [R3+URZ+0x32430], R0 ;  /* 0x03243000030095a7 */ /* 0x000ea4000802007f */
[----:B--2---:R-:W-:Y:S05]  /*d370*/  @!P1 BRA `(.L_x_192) ;  /* 0xfffffffc00e89947 */ /* 0x004fea000383ffff */
[----:B------:R-:W-:Y:S05]  /*d380*/  BRA `(.L_x_191) ;  /* 0xffffff4000907947 */ /* 0x000fea000383ffff */
.L_x_193:
[----:B------:R-:W-:-:S13]  /*d390*/  R2UR UR4, R16 ;  /* 0x00000000100472ca */ /* 0x000fda00000e0000 */
[----:B-1----:R-:W-:-:S04]  /*d3a0*/  IMAD.U32 R3, RZ, RZ, UR4 ;  /* 0x00000004ff037e24 */ /* 0x002fc8000f8e00ff */
[----:B------:R1:W2:Y:S03]  /*d3b0*/  SYNCS.PHASECHK.TRANS64.TRYWAIT P1, [R3+URZ+0x32410], R0 ;  /* 0x03241000030075a7 */ /* 0x0002a6000802017f */
[----:B--2---:R-:W-:Y:S05]  /*d3c0*/  @!P1 NANOSLEEP.SYNCS 0x989680 ;  /* 0x009896800000995d */ /* 0x004fea0003900000 */
[----:B------:R-:W2:Y:S02]  /*d3d0*/  @!P1 SYNCS.PHASECHK.TRANS64 P1, [R3+URZ+0x32410], R0 ;  /* 0x03241000030095a7 */ /* 0x000ea4000802007f */
[----:B--2---:R-:W-:Y:S05]  /*d3e0*/  @!P1 BRA `(.L_x_193) ;  /* 0xfffffffc00e89947 */ /* 0x004fea000383ffff */
[----:B------:R-:W-:Y:S05]  /*d3f0*/  BRA `(.L_x_266) ;  /* 0xffffff4400547947 */ /* 0x000fea000383ffff */
.L_x_197:
[----:B------:R-:W-:-:S13]  /*d400*/  R2UR UR4, R16 ;  /* 0x00000000100472ca */ /* 0x000fda00000e0000 */
[----:B-1----:R-:W-:-:S04]  /*d410*/  IMAD.U32 R3, RZ, RZ, UR4 ;  /* 0x00000004ff037e24 */ /* 0x002fc8000f8e00ff */
[----:B------:R1:W3:Y:S03]  /*d420*/  SYNCS.PHASECHK.TRANS64.TRYWAIT P1, [R3+URZ+0x32450], R0 ;  /* 0x03245000030075a7 */ /* 0x0002e6000802017f */
[----:B---3--:R-:W-:Y:S05]  /*d430*/  @!P1 NANOSLEEP.SYNCS 0x989680 ;  /* 0x009896800000995d */ /* 0x008fea0003900000 */
[----:B------:R-:W3:Y:S02]  /*d440*/  @!P1 SYNCS.PHASECHK.TRANS64 P1, [R3+URZ+0x32450], R0 ;  /* 0x03245000030095a7 */ /* 0x000ee4000802007f */
[----:B---3--:R-:W-:Y:S05]  /*d450*/  @!P1 BRA `(.L_x_197) ;  /* 0xfffffffc00e89947 */ /* 0x008fea000383ffff */
[----:B------:R-:W-:Y:S05]  /*d460*/  BRA `(.L_x_196) ;  /* 0xffffff4400607947 */ /* 0x000fea000383ffff */
.L_x_204:
[----:B-1----:R-:W-:-:S04]  /*d470*/  IMAD.U32 R153, RZ, RZ, UR60 ;  /* 0x0000003cff997e24 */ /* 0x002fc8000f8e00ff */
[----:B------:R1:W2:Y:S03]  /*d480*/  SYNCS.PHASECHK.TRANS64.TRYWAIT P2, [R153+URZ+0x32430], R0 ;  /* 0x03243000990075a7 */ /* 0x0002a6000804017f */
[----:B--2---:R-:W-:Y:S05]  /*d490*/  @!P2 NANOSLEEP.SYNCS 0x989680 ;  /* 0x009896800000a95d */ /* 0x004fea0003900000 */
[----:B------:R-:W2:Y:S02]  /*d4a0*/  @!P2 SYNCS.PHASECHK.TRANS64 P2, [R153+URZ+0x32430], R0 ;  /* 0x032430009900a5a7 */ /* 0x000ea4000804007f */
[----:B--2---:R-:W-:Y:S05]  /*d4b0*/  @!P2 BRA `(.L_x_204) ;  /* 0xfffffffc00eca947 */ /* 0x004fea000383ffff */
[----:B------:R-:W-:Y:S05]  /*d4c0*/  BRA `(.L_x_203) ;  /* 0xffffff64008c7947 */ /* 0x000fea000383ffff */
.L_x_208:
[----:B--2---:R-:W-:-:S04]  /*d4d0*/  IMAD.U32 R203, RZ, RZ, UR60 ;  /* 0x0000003cffcb7e24 */ /* 0x004fc8000f8e00ff */
[----:B------:R2:W3:Y:S03]  /*d4e0*/  SYNCS.PHASECHK.TRANS64.TRYWAIT P2, [R203+URZ+0x32450], R0 ;  /* 0x03245000cb0075a7 */ /* 0x0004e6000804017f */
[----:B---3--:R-:W-:Y:S05]  /*d4f0*/  @!P2 NANOSLEEP.SYNCS 0x989680 ;  /* 0x009896800000a95d */ /* 0x008fea0003900000 */
[----:B------:R-:W3:Y:S02]  /*d500*/  @!P2 SYNCS.PHASECHK.TRANS64 P2, [R203+URZ+0x32450], R0 ;  /* 0x03245000cb00a5a7 */ /* 0x000ee4000804007f */
[----:B---3--:R-:W-:Y:S05]  /*d510*/  @!P2 BRA `(.L_x_208) ;  /* 0xfffffffc00eca947 */ /* 0x008fea000383ffff */
[----:B------:R-:W-:Y:S05]  /*d520*/  BRA `(.L_x_207) ;  /* 0xffffff6800587947 */ /* 0x000fea000383ffff */
.L_x_222:
[----:B------:R-:W-:Y:S01]  /*d530*/  IMAD.MOV.U32 R13, RZ, RZ, R18 ;  /* 0x000000ffff0d7224 */ /* 0x000fe200078e0012 */
[----:B------:R-:W-:Y:S01]  /*d540*/  MOV R12, RZ ;  /* 0x000000ff000c7202 */ /* 0x000fe20000000f00 */
[----:B------:R-:W-:Y:S02]  /*d550*/  IMAD.MOV.U32 R11, RZ, RZ, 0x1f ;  /* 0x0000001fff0b7424 */ /* 0x000fe400078e00ff */
[----:B------:R-:W-:-:S07]  /*d560*/  IMAD.MOV.U32 R15, RZ, RZ, -0x1 ;  /* 0xffffffffff0f7424 */ /* 0x000fce00078e00ff */
[----:B-----5:R-:W-:Y:S05]  /*d570*/  WARPSYNC.COLLECTIVE R15, `(.L_x_267) ;  /* 0x000000000f087348 */ /* 0x020fea0003c00000 */
[----:B------:R0:W1:Y:S02]  /*d580*/  SHFL.IDX P6, R14, R13, R12, R11 ;  /* 0x0000000c0d0e7389 */ /* 0x00006400000c000b */
[----:B01---5:R-:W-:Y:S01]  /*d590*/  ENDCOLLECTIVE ;  /* 0x000000000000791b */ /* 0x023fe20003800000 */
.L_x_267:
[----:B------:R-:W-:Y:S05]  /*d5a0*/  BRA `(.L_x_268) ;  /* 0xffffffc400887947 */ /* 0x000fea000383ffff */
.L_x_224:
[----:B0-----:R-:W-:-:S04]  /*d5b0*/  IMAD.U32 R3, RZ, RZ, UR42 ;  /* 0x0000002aff037e24 */ /* 0x001fc8000f8e00ff */
[----:B------:R0:W1:Y:S03]  /*d5c0*/  SYNCS.PHASECHK.TRANS64.TRYWAIT P0, [R3+URZ+0x32440], R2 ;  /* 0x03244002030075a7 */ /* 0x000066000800017f */
[----:B-1----:R-:W-:Y:S05]  /*d5d0*/  @!P0 NANOSLEEP.SYNCS 0x989680 ;  /* 0x009896800000895d */ /* 0x002fea0003900000 */
[----:B------:R-:W1:Y:S02]  /*d5e0*/  @!P0 SYNCS.PHASECHK.TRANS64 P0, [R3+URZ+0x32440], R2 ;  /* 0x03244002030085a7 */ /* 0x000e64000800007f */
[----:B-1----:R-:W-:Y:S05]  /*d5f0*/  @!P0 BRA `(.L_x_224) ;  /* 0xfffffffc00ec8947 */ /* 0x002fea000383ffff */
[----:B------:R-:W-:Y:S05]  /*d600*/  BRA `(.L_x_269) ;  /* 0xffffffc400cc7947 */ /* 0x000fea000383ffff */
.L_x_225:
        /* <DEDUP_REMOVED lines=8> */
.L_x_271:
[----:B------:R-:W-:Y:S05]  /*d690*/  BSYNC B0 ;  /* 0x0000000000007941 */ /* 0x000fea0003800000 */
.L_x_270:
[----:B------:R-:W-:Y:S01]  /*d6a0*/  IMAD.MOV.U32 R13, RZ, RZ, R4 ;  /* 0x000000ffff0d7224 */ /* 0x000fe200078e0004 */
[----:B------:R-:W-:Y:S01]  /*d6b0*/  MOV R15, 0xffffffff ;  /* 0xffffffff000f7802 */ /* 0x000fe20000000f00 */
[----:B------:R-:W-:Y:S01]  /*d6c0*/  IMAD.MOV.U32 R12, RZ, RZ, RZ ;  /* 0x000000ffff0c7224 */ /* 0x000fe200078e00ff */
[----:B------:R-:W-:Y:S01]  /*d6d0*/  @P0 LEA R7, R28, UR42, 0x1 ;  /* 0x0000002a1c070c11 */ /* 0x000fe2000f8e08ff */
[----:B------:R-:W-:Y:S02]  /*d6e0*/  IMAD.MOV.U32 R11, RZ, RZ, 0x181f ;  /* 0x0000181fff0b7424 */ /* 0x000fe400078e00ff */
[----:B------:R-:W-:-:S07]  /*d6f0*/  IMAD.MOV.U32 R0, RZ, RZ, R14 ;  /* 0x000000ffff007224 */ /* 0x000fce00078e000e */
[----:B------:R-:W-:Y:S05]  /*d700*/  WARPSYNC.COLLECTIVE R15, `(.L_x_272) ;  /* 0x000000000f087348 */ /* 0x000fea0003c00000 */
[----:B------:R0:W1:Y:S02]  /*d710*/  SHFL.IDX P6, R14, R13, R12, R11 ;  /* 0x0000000c0d0e7389 */ /* 0x00006400000c000b */
[----:B01----:R-:W-:Y:S01]  /*d720*/  ENDCOLLECTIVE ;  /* 0x000000000000791b */ /* 0x003fe20003800000 */
.L_x_272:
[----:B------:R-:W-:Y:S02]  /*d730*/  IMAD.MOV.U32 R13, RZ, RZ, R5 ;  /* 0x000000ffff0d7224 */ /* 0x000fe400078e0005 */
[----:B------:R-:W-:Y:S01]  /*d740*/  IMAD.MOV.U32 R12, RZ, RZ, 0x1 ;  /* 0x00000001ff0c7424 */ /* 0x000fe200078e00ff */
[----:B------:R-:W-:-:S13]  /*d750*/  @P0 LEA R2, P1, R22, R14, 0x1 ;  /* 0x0000000e16020211 */ /* 0x000fda00078208ff */
[----:B------:R-:W-:Y:S05]  /*d760*/  WARPSYNC.COLLECTIVE R15, `(.L_x_273) ;  /* 0x000000000f087348 */ /* 0x000fea0003c00000 */
[----:B------:R0:W1:Y:S02]  /*d770*/  SHFL.IDX P6, R14, R13, R12, R11 ;  /* 0x0000000c0d0e7389 */ /* 0x00006400000c000b */
[----:B01----:R-:W-:Y:S01]  /*d780*/  ENDCOLLECTIVE ;  /* 0x000000000000791b */ /* 0x003fe20003800000 */
.L_x_273:
        /* <DEDUP_REMOVED lines=12> */
.L_x_274:
[----:B------:R-:W-:Y:S02]  /*d850*/  IMAD.MOV.U32 R13, RZ, RZ, R5 ;  /* 0x000000ffff0d7224 */ /* 0x000fe400078e0005 */
[----:B------:R-:W-:Y:S01]  /*d860*/  IMAD.MOV.U32 R12, RZ, RZ, 0x2 ;  /* 0x00000002ff0c7424 */ /* 0x000fe200078e00ff */
[----:B------:R-:W-:-:S13]  /*d870*/  @P0 LEA R2, P1, R22, R14, 0x1 ;  /* 0x0000000e16020211 */ /* 0x000fda00078208ff */
[----:B------:R-:W-:Y:S05]  /*d880*/  WARPSYNC.COLLECTIVE R15, `(.L_x_275) ;  /* 0x000000000f087348 */ /* 0x000fea0003c00000 */
[----:B------:R0:W1:Y:S02]  /*d890*/  SHFL.IDX P6, R14, R13, R12, R11 ;  /* 0x0000000c0d0e7389 */ /* 0x00006400000c000b */
[----:B01----:R-:W-:Y:S01]  /*d8a0*/  ENDCOLLECTIVE ;  /* 0x000000000000791b */ /* 0x003fe20003800000 */
.L_x_275:
[----:B------:R-:W-:-:S05]  /*d8b0*/  @P0 IADD3.X R3, RZ, R0, RZ, P1, !PT ;  /* 0x00000000ff030210 */ /* 0x000fca0000ffe4ff */
        /* <DEDUP_REMOVED lines=11> */
.L_x_276:
[----:B------:R-:W-:Y:S01]  /*d970*/  MOV R13, R5 ;  /* 0x00000005000d7202 */ /* 0x000fe20000000f00 */
[----:B------:R-:W-:Y:S01]  /*d980*/  IMAD.MOV.U32 R12, RZ, RZ, 0x3 ;  /* 0x00000003ff0c7424 */ /* 0x000fe200078e00ff */
[----:B------:R-:W-:-:S13]  /*d990*/  @P0 LEA R2, P1, R22, R14, 0x1 ;  /* 0x0000000e16020211 */ /* 0x000fda00078208ff */
[----:B------:R-:W-:Y:S05]  /*d9a0*/  WARPSYNC.COLLECTIVE R15, `(.L_x_277) ;  /* 0x000000000f087348 */ /* 0x000fea0003c00000 */
[----:B------:R0:W1:Y:S02]  /*d9b0*/  SHFL.IDX P6, R14, R13, R12, R11 ;  /* 0x0000000c0d0e7389 */ /* 0x00006400000c000b */
[----:B01----:R-:W-:Y:S01]  /*d9c0*/  ENDCOLLECTIVE ;  /* 0x000000000000791b */ /* 0x003fe20003800000 */
.L_x_277:
        /* <DEDUP_REMOVED lines=12> */
.L_x_278:
[----:B------:R-:W-:Y:S01]  /*da90*/  IMAD.MOV.U32 R13, RZ, RZ, R5 ;  /* 0x000000ffff0d7224 */ /* 0x000fe200078e0005 */
[----:B------:R-:W-:Y:S02]  /*daa0*/  MOV R12, 0x4 ;  /* 0x00000004000c7802 */ /* 0x000fe40000000f00 */
[----:B------:R-:W-:-:S13]  /*dab0*/  @P0 LEA R2, P1, R22, R14, 0x1 ;  /* 0x0000000e16020211 */ /* 0x000fda00078208ff */
[----:B------:R-:W-:Y:S05]  /*dac0*/  WARPSYNC.COLLECTIVE R15, `(.L_x_279) ;  /* 0x000000000f087348 */ /* 0x000fea0003c00000 */
[----:B------:R0:W1:Y:S02]  /*dad0*/  SHFL.IDX P6, R14, R13, R12, R11 ;  /* 0x0000000c0d0e7389 */ /* 0x00006400000c000b */
[----:B01----:R-:W-:Y:S01]  /*dae0*/  ENDCOLLECTIVE ;  /* 0x000000000000791b */ /* 0x003fe20003800000 */
.L_x_279:
        /* <DEDUP_REMOVED lines=12> */
.L_x_280:
[----:B------:R-:W-:Y:S02]  /*dbb0*/  IMAD.MOV.U32 R13, RZ, RZ, R5 ;  /* 0x000000ffff0d7224 */ /* 0x000fe400078e0005 */
[----:B------:R-:W-:Y:S01]  /*dbc0*/  IMAD.MOV.U32 R12, RZ, RZ, 0x5 ;  /* 0x00000005ff0c7424 */ /* 0x000fe200078e00ff */
[----:B------:R-:W-:-:S13]  /*dbd0*/  @P0 LEA R2, P1, R22, R14, 0x1 ;  /* 0x0000000e16020211 */ /* 0x000fda00078208ff */
[----:B------:R-:W-:Y:S05]  /*dbe0*/  WARPSYNC.COLLECTIVE R15, `(.L_x_281) ;  /* 0x000000000f087348 */ /* 0x000fea0003c00000 */
[----:B------:R0:W1:Y:S02]  /*dbf0*/  SHFL.IDX P6, R14, R13, R12, R11 ;  /* 0x0000000c0d0e7389 */ /* 0x00006400000c000b */
[----:B01----:R-:W-:Y:S01]  /*dc00*/  ENDCOLLECTIVE ;  /* 0x000000000000791b */ /* 0x003fe20003800000 */
.L_x_281:
[----:B------:R-:W-:-:S05]  /*dc10*/  @P0 IMAD.X R3, RZ, RZ, R0, P1 ;  /* 0x000000ffff030224 */ /* 0x000fca00008e0600 */
[----:B------:R-:W-:Y:S01]  /*dc20*/  @!PT LDS RZ, [RZ] ;  /* 0x00000000fffff984 */ /* 0x000fe20000000800 */
[----:B------:R-:W-:Y:S01]  /*dc30*/  @!PT LDS RZ, [RZ] ;  /* 0x00000000fffff984 */ /* 0x000fe20000000800 */
[----:B------:R-:W-:Y:S01]  /*dc40*/  @!PT LDS RZ, [RZ] ;  /* 0x00000000fffff984 */ /* 0x000fe20000000800 */
[----:B------:R0:W-:Y:S01]  /*dc50*/  @P0 LDGSTS.E.BYPASS.LTC128B.128 [R7+0x1e400], desc[UR36][R2.64], !P2 ;  /* 0x1e40000002070fae */ /* 0x0001e2000d101d64 */
[----:B------:R-:W-:Y:S01]  /*dc60*/  IMAD.MOV.U32 R13, RZ, RZ, R4 ;  /* 0x000000ffff0d7224 */ /* 0x000fe200078e0004 */
[----:B------:R-:W-:-:S07]  /*dc70*/  MOV R0, R14 ;  /* 0x0000000e00007202 */ /* 0x000fce0000000f00 */
[----:B0-----:R-:W-:Y:S05]  /*dc80*/  WARPSYNC.COLLECTIVE R15, `(.L_x_282) ;  /* 0x000000000f087348 */ /* 0x001fea0003c00000 */
[----:B------:R1:W2:Y:S02]  /*dc90*/  SHFL.IDX P6, R14, R13, R12, R11 ;  /* 0x0000000c0d0e7389 */ /* 0x0002a400000c000b */
[----:B012---:R-:W-:Y:S01]  /*dca0*/  ENDCOLLECTIVE ;  /* 0x000000000000791b */ /* 0x007fe20003800000 */
.L_x_282:
[----:B------:R-:W-:Y:S05]  /*dcb0*/  BRA `(.L_x_283) ;  /* 0xffffffc400407947 */ /* 0x000fea000383ffff */
.L_x_228:
[----:B------:R-:W-:Y:S01]  /*dcc0*/  IMAD.MOV.U32 R13, RZ, RZ, R4 ;  /* 0x000000ffff0d7224 */ /* 0x000fe200078e0004 */
[----:B------:R-:W-:Y:S01]  /*dcd0*/  LOP3.LUT R16, R16, 0xffffefff, RZ, 0xc0, !PT ;  /* 0xffffefff10107812 */ /* 0x000fe200078ec0ff */
[----:B------:R-:W-:Y:S02]  /*dce0*/  IMAD.MOV.U32 R12, RZ, RZ, RZ ;  /* 0x000000ffff0c7224 */ /* 0x000fe400078e00ff */
[----:B------:R-:W-:Y:S02]  /*dcf0*/  IMAD.MOV.U32 R11, RZ, RZ, 0x181f ;  /* 0x0000181fff0b7424 */ /* 0x000fe400078e00ff */
[----:B------:R-:W-:-:S07]  /*dd00*/  IMAD.MOV.U32 R15, RZ, RZ, -0x1 ;  /* 0xffffffffff0f7424 */ /* 0x000fce00078e00ff */
[----:B------:R-:W-:Y:S05]  /*dd10*/  WARPSYNC.COLLECTIVE R15, `(.L_x_284) ;  /* 0x000000000f087348 */ /* 0x000fea0003c00000 */
[----:B------:R0:W1:Y:S02]  /*dd20*/  SHFL.IDX P6, R14, R13, R12, R11 ;  /* 0x0000000c0d0e7389 */ /* 0x00006400000c000b */
[----:B01----:R-:W-:Y:S01]  /*dd30*/  ENDCOLLECTIVE ;  /* 0x000000000000791b */ /* 0x003fe20003800000 */
.L_x_284:
[----:B------:R-:W-:Y:S01]  /*dd40*/  IMAD.MOV.U32 R13, RZ, RZ, R0 ;  /* 0x000000ffff0d7224 */ /* 0x000fe200078e0000 */
[----:B------:R-:W-:-:S07]  /*dd50*/  MOV R3, R14 ;  /* 0x0000000e00037202 */ /* 0x000fce0000000f00 */
[----:B------:R-:W-:Y:S05]  /*dd60*/  WARPSYNC.COLLECTIVE R15, `(.L_x_285) ;  /* 0x000000000f087348 */ /* 0x000fea0003c00000 */
[----:B------:R0:W1:Y:S02]  /*dd70*/  SHFL.IDX P6, R14, R13, R12, R11 ;  /* 0x0000000c0d0e7389 */ /* 0x00006400000c000b */
[----:B01----:R-:W-:Y:S01]  /*dd80*/  ENDCOLLECTIVE ;  /* 0x000000000000791b */ /* 0x003fe20003800000 */
.L_x_285:
[----:B------:R-:W-:Y:S02]  /*dd90*/  ULDC UR4, c[0x0][0x288] ;  /* 0x0000a20000047ab9 */ /* 0x000fe40000000800 */
[----:B------:R-:W-:Y:S02]  /*dda0*/  IMAD R5, R6, UR4, RZ ;  /* 0x0000000406057c24 */ /* 0x000fe4000f8e02ff */
[----:B------:R-:W-:-:S04]  /*ddb0*/  IMAD R6, R36, 0x80, R37 ;  /* 0x0000008024067824 */ /* 0x000fc800078e0225 */
[C---:B------:R-:W-:Y:S01]  /*ddc0*/  VIADD R8, R6.reuse, 0x10 ;  /* 0x0000001006087836 */ /* 0x040fe20000000000 */
[----:B------:R-:W-:Y:S01]  /*ddd0*/  ISETP.GE.AND P2, PT, R6, R5, PT ;  /* 0x000000050600720c */ /* 0x000fe20003f46270 */
[----:B------:R-:W-:Y:S01]  /*dde0*/  IMAD.MOV.U32 R13, RZ, RZ, R4 ;  /* 0x000000ffff0d7224 */ /* 0x000fe200078e0004 */
[----:B------:R-:W-:-:S11]  /*ddf0*/  MOV R12, 0x1 ;  /* 0x00000001000c7802 */ /* 0x000fd60000000f00 */
[----:B------:R-:W-:Y:S02]  /*de00*/  @!P2 LEA R9, R28, UR42, 0x1 ;  /* 0x0000002a1c09ac11 */ /* 0x000fe4000f8e08ff */
[----:B------:R-:W-:-:S13]  /*de10*/  @!P2 LEA R2, P1, R22, R14, 0x1 ;  /* 0x0000000e1602a211 */ /* 0x000fda00078208ff */
[----:B------:R-:W-:Y:S05]  /*de20*/  WARPSYNC.COLLECTIVE R15, `(.L_x_286) ;  /* 0x000000000f087348 */ /* 0x000fea0003c00000 */
[----:B------:R0:W1:Y:S02]  /*de30*/  SHFL.IDX P6, R14, R13, R12, R11 ;  /* 0x0000000c0d0e7389 */ /* 0x00006400000c000b */
[----:B01----:R-:W-:Y:S01]  /*de40*/  ENDCOLLECTIVE ;  /* 0x000000000000791b */ /* 0x003fe20003800000 */
.L_x_286:
[----:B------:R-:W-:Y:S01]  /*de50*/  @P2 LOP3.LUT R16, R16, 0x1000, RZ, 0xfc, !PT ;  /* 0x0000100010102812 */ /* 0x000fe200078efcff */
[----:B------:R-:W-:-:S03]  /*de60*/  @!P2 IMAD.X R3, RZ, RZ, R3, P1 ;  /* 0x000000ffff03a224 */ /* 0x000fc600008e0603 */
[----:B------:R-:W-:Y:S02]  /*de70*/  LOP3.LUT R16, R16, 0xfffff7ff, RZ, 0xc0, !PT ;  /* 0xfffff7ff10107812 */ /* 0x000fe400078ec0ff */
        /* <DEDUP_REMOVED lines=8> */
[----:B------:R-:W-:Y:S01]  /*df00*/  IMAD.MOV.U32 R7, RZ, RZ, R14 ;  /* 0x000000ffff077224 */ /* 0x000fe200078e000e */
[----:B0-----:R-:W-:-:S07]  /*df10*/  @P2 LOP3.LUT R16, R16, 0x800, RZ, 0xfc, !PT ;  /* 0x0000080010102812 */ /* 0x001fce00078efcff */
[----:B------:R-:W-:Y:S05]  /*df20*/  WARPSYNC.COLLECTIVE R15, `(.L_x_287) ;  /* 0x000000000f087348 */ /* 0x000fea0003c00000 */
[----:B------:R0:W1:Y:S02]  /*df30*/  SHFL.IDX P6, R14, R13, R12, R11 ;  /* 0x0000000c0d0e7389 */ /* 0x00006400000c000b */
[----:B01----:R-:W-:Y:S01]  /*df40*/  ENDCOLLECTIVE ;  /* 0x000000000000791b */ /* 0x003fe20003800000 */
.L_x_287:
[----:B------:R-:W-:Y:S01]  /*df50*/  LOP3.LUT R16, R16, 0xfffffbff, RZ, 0xc0, !PT ;  /* 0xfffffbff10107812 */ /* 0x000fe200078ec0ff */
[----:B------:R-:W-:Y:S01]  /*df60*/  IMAD.MOV.U32 R13, RZ, RZ, R4 ;  /* 0x000000ffff0d7224 */ /* 0x000fe200078e0004 */
[----:B------:R-:W-:-:S05]  /*df70*/  @!P2 LEA R12, P1, R22, R14, 0x1 ;  /* 0x0000000e160ca211 */ /* 0x000fca00078208ff */
[----:B------:R-:W-:Y:S02]  /*df80*/  @!P2 IMAD.X R11, RZ, RZ, R7, P1 ;  /* 0x000000ffff0ba224 */ /* 0x000fe400008e0607 */
[----:B------:R-:W-:Y:S02]  /*df90*/  @!P2 IMAD.MOV.U32 R2, RZ, RZ, R12 ;  /* 0x000000ffff02a224 */ /* 0x000fe400078e000c */
[----:B------:R-:W-:Y:S02]  /*dfa0*/  @!P2 IMAD.MOV.U32 R3, RZ, RZ, R11 ;  /* 0x000000ffff03a224 */ /* 0x000fe400078e000b */
[----:B------:R-:W-:Y:S02]  /*dfb0*/  IMAD.MOV.U32 R12, RZ, RZ, 0x2 ;  /* 0x00000002ff0c7424 */ /* 0x000fe400078e00ff */
[----:B------:R-:W-:Y:S01]  /*dfc0*/  IMAD.MOV.U32 R11, RZ, RZ, 0x181f ;  /* 0x0000181fff0b7424 */ /* 0x000fe200078e00ff */
[----:B------:R-:W-:Y:S01]  /*dfd0*/  @!PT LDS RZ, [RZ] ;  /* 0x00000000fffff984 */ /* 0x000fe20000000800 */
[----:B------:R-:W-:Y:S01]  /*dfe0*/  @!PT LDS RZ, [RZ] ;  /* 0x00000000fffff984 */ /* 0x000fe20000000800 */
[----:B------:R-:W-:Y:S01]  /*dff0*/  @!PT LDS RZ, [RZ] ;  /* 0x00000000fffff984 */ /* 0x000fe20000000800 */
[----:B------:R0:W-:Y:S01]  /*e000*/  @!P2 LDGSTS.E.BYPASS.LTC128B.128 [R21+0x18c00], desc[UR36][R2.64], !P0 ;  /* 0x18c000000215afae */ /* 0x0001e2000c101d64 */
[----:B------:R-:W-:Y:S01]  /*e010*/  ISETP.GE.AND P2, PT, R8, R5, PT ;  /* 0x000000050800720c */ /* 0x000fe20003f46270 */
[----:B------:R-:W-:-:S12]  /*e020*/  VIADD R8, R6, 0x30 ;  /* 0x0000003006087836 */ /* 0x000fd80000000000 */
[----:B0-----:R-:W-:Y:S05]  /*e030*/  WARPSYNC.COLLECTIVE R15, `(.L_x_288) ;  /* 0x000000000f087348 */ /* 0x001fea0003c00000 */
[----:B------:R1:W2:Y:S02]  /*e040*/  SHFL.IDX P6, R14, R13, R12, R11 ;  /* 0x0000000c0d0e7389 */ /* 0x0002a400000c000b */
[----:B012---:R-:W-:Y:S01]  /*e050*/  ENDCOLLECTIVE ;  /* 0x000000000000791b */ /* 0x007fe20003800000 */
.L_x_288:
[----:B------:R-:W-:Y:S02]  /*e060*/  @!P2 LEA R21, R28, UR42, 0x1 ;  /* 0x0000002a1c15ac11 */ /* 0x000fe4000f8e08ff */
[----:B------:R-:W-:Y:S01]  /*e070*/  @P2 LOP3.LUT R16, R16, 0x400, RZ, 0xfc, !PT ;  /* 0x0000040010102812 */ /* 0x000fe200078efcff */
[----:B------:R-:W-:-:S03]  /*e080*/  IMAD.MOV.U32 R13, RZ, RZ, R0 ;  /* 0x000000ffff0d7224 */ /* 0x000fc600078e0000 */
[----:B------:R-:W-:Y:S01]  /*e090*/  LOP3.LUT R16, R16, 0xfffffdff, RZ, 0xc0, !PT ;  /* 0xfffffdff10107812 */ /* 0x000fe200078ec0ff */
[----:B------:R-:W-:-:S07]  /*e0a0*/  IMAD.MOV.U32 R20, RZ, RZ, R14 ;  /* 0x000000ffff147224 */ /* 0x000fce00078e000e */
[----:B------:R-:W-:Y:S05]  /*e0b0*/  WARPSYNC.COLLECTIVE R15, `(.L_x_289) ;  /* 0x000000000f087348 */ /* 0x000fea0003c00000 */
[----:B------:R0:W1:Y:S02]  /*e0c0*/  SHFL.IDX P6, R14, R13, R12, R11 ;  /* 0x0000000c0d0e7389 */ /* 0x00006400000c000b */
[----:B01----:R-:W-:Y:S01]  /*e0d0*/  ENDCOLLECTIVE ;  /* 0x000000000000791b */ /* 0x003fe20003800000 */
.L_x_289:
[----:B------:R-:W-:Y:S02]  /*e0e0*/  IMAD.MOV.U32 R13, RZ, RZ, R4 ;  /* 0x000000ffff0d7224 */ /* 0x000fe400078e0004 */
[----:B------:R-:W-:Y:S01]  /*e0f0*/  IMAD.MOV.U32 R12, RZ, RZ, 0x3 ;  /* 0x00000003ff0c7424 */ /* 0x000fe200078e00ff */
[----:B------:R-:W-:-:S04]  /*e100*/  @!P2 LEA R15, P1, R22, R14, 0x1 ;  /* 0x0000000e160fa211 */ /* 0x000fc800078208ff */
[----:B------:R-:W-:Y:S01]  /*e110*/  @!P2 IADD3.X R20, RZ, R20, RZ, P1, !PT ;  /* 0x00000014ff14a210 */ /* 0x000fe20000ffe4ff */
[----:B------:R-:W-:Y:S01]  /*e120*/  @!P2 IMAD.MOV.U32 R2, RZ, RZ, R15 ;  /* 0x000000ffff02a224 */ /* 0x000fe200078e000f */
[----:B------:R-:W-:-:S03]  /*e130*/  MOV R15, 0xffffffff ;  /* 0xffffffff000f7802 */ /* 0x000fc60000000f00 */
[----:B------:R-:W-:-:S07]  /*e140*/  @!P2 IMAD.MOV.U32 R3, RZ, RZ, R20 ;  /* 0x000000ffff03a224 */ /* 0x000fce00078e0014 */
[----:B------:R-:W-:Y:S05]  /*e150*/  WARPSYNC.COLLECTIVE R15, `(.L_x_290) ;  /* 0x000000000f087348 */ /* 0x000fea0003c00000 */
[----:B------:R0:W1:Y:S02]  /*e160*/  SHFL.IDX P6, R14, R13, R12, R11 ;  /* 0x0000000c0d0e7389 */ /* 0x00006400000c000b */
[----:B01----:R-:W-:Y:S01]  /*e170*/  ENDCOLLECTIVE ;  /* 0x000000000000791b */ /* 0x003fe20003800000 */
.L_x_290:
[----:B------:R-:W-:Y:S01]  /*e180*/  @!PT LDS RZ, [RZ] ;  /* 0x00000000fffff984 */ /* 0x000fe20000000800 */
[----:B------:R-:W-:Y:S01]  /*e190*/  @!PT LDS RZ, [RZ] ;  /* 0x00000000fffff984 */ /* 0x000fe20000000800 */
[----:B------:R-:W-:Y:S01]  /*e1a0*/  @!PT LDS RZ, [RZ] ;  /* 0x00000000fffff984 */ /* 0x000fe20000000800 */
[----:B------:R0:W-:Y:S01]  /*e1b0*/  @!P2 LDGSTS.E.BYPASS.LTC128B.128 [R21+0x19400], desc[UR36][R2.64], !P0 ;  /* 0x194000000215afae */ /* 0x0001e2000c101d64 */
[----:B------:R-:W-:Y:S02]  /*e1c0*/  ISETP.GE.AND P2, PT, R8, R5, PT ;  /* 0x000000050800720c */ /* 0x000fe40003f46270 */
[----:B------:R-:W-:Y:S01]  /*e1d0*/  IADD3 R8, R6, 0x40, RZ ;  /* 0x0000004006087810 */ /* 0x000fe20007ffe0ff */
[----:B------:R-:W-:-:S10]  /*e1e0*/  IMAD.MOV.U32 R13, RZ, RZ, R0 ;  /* 0x000000ffff0d7224 */ /* 0x000fd400078e0000 */
[----:B------:R-:W-:-:S04]  /*e1f0*/  @P2 LOP3.LUT R16, R16, 0x200, RZ, 0xfc, !PT ;  /* 0x0000020010102812 */ /* 0x000fc800078efcff */
[----:B------:R-:W-:Y:S01]  /*e200*/  LOP3.LUT R16, R16, 0xfffffeff, RZ, 0xc0, !PT ;  /* 0xfffffeff10107812 */ /* 0x000fe200078ec0ff */
[----:B0-----:R-:W-:-:S07]  /*e210*/  IMAD.MOV.U32 R7, RZ, RZ, R14 ;  /* 0x000000ffff077224 */ /* 0x001fce00078e000e */
[----:B------:R-:W-:Y:S05]  /*e220*/  WARPSYNC.COLLECTIVE R15, `(.L_x_291) ;  /* 0x000000000f087348 */ /* 0x000fea0003c00000 */
[----:B------:R0:W1:Y:S02]  /*e230*/  SHFL.IDX P6, R14, R13, R12, R11 ;  /* 0x0000000c0d0e7389 */ /* 0x00006400000c000b */
[----:B01----:R-:W-:Y:S01]  /*e240*/  ENDCOLLECTIVE ;  /* 0x000000000000791b */ /* 0x003fe20003800000 */
.L_x_291:
[----:B------:R-:W-:Y:S01]  /*e250*/  @!P2 LEA R15, R28, UR42, 0x1 ;  /* 0x0000002a1c0fac11 */ /* 0x000fe2000f8e08ff */
[----:B------:R-:W-:Y:S01]  /*e260*/  IMAD.MOV.U32 R12, RZ, RZ, 0x4 ;  /* 0x00000004ff0c7424 */ /* 0x000fe200078e00ff */
[----:B------:R-:W-:-:S05]  /*e270*/  @!P2 LEA R13, P1, R22, R14, 0x1 ;  /* 0x0000000e160da211 */ /* 0x000fca00078208ff */
[----:B------:R-:W-:Y:S02]  /*e280*/  @!P2 IMAD.X R14, RZ, RZ, R7, P1 ;  /* 0x000000ffff0ea224 */ /* 0x000fe400008e0607 */
[----:B------:R-:W-:Y:S02]  /*e290*/  @!P2 IMAD.MOV.U32 R2, RZ, RZ, R13 ;  /* 0x000000ffff02a224 */ /* 0x000fe400078e000d */
[----:B------:R-:W-:Y:S02]  /*e2a0*/  @!P2 IMAD.MOV.U32 R3, RZ, RZ, R14 ;  /* 0x000000ffff03a224 */ /* 0x000fe400078e000e */
[----:B------:R-:W-:-:S03]  /*e2b0*/  IMAD.MOV.U32 R13, RZ, RZ, R4 ;  /* 0x000000ffff0d7224 */ /* 0x000fc600078e0004 */
[----:B------:R-:W-:Y:S01]  /*e2c0*/  @!PT LDS RZ, [RZ] ;  /* 0x00000000fffff984 */ /* 0x000fe20000000800 */
[----:B------:R-:W-:Y:S01]  /*e2d0*/  @!PT LDS RZ, [RZ] ;  /* 0x00000000fffff984 */ /* 0x000fe20000000800 */
[----:B------:R-:W-:Y:S01]  /*e2e0*/  @!PT LDS RZ, [RZ] ;  /* 0x00000000fffff984 */ /* 0x000fe20000000800 */
[----:B------:R0:W-:Y:S01]  /*e2f0*/  @!P2 LDGSTS.E.BYPASS.LTC128B.128 [R15+0x19c00], desc[UR36][R2.64], !P0 ;  /* 0x19c00000020fafae */ /* 0x0001e2000c101d64 */
[----:B------:R-:W-:Y:S01]  /*e300*/  ISETP.GE.AND P2, PT, R8, R5, PT ;  /* 0x000000050800720c */ /* 0x000fe20003f46270 */
[----:B0-----:R-:W-:-:S12]  /*e310*/  IMAD.MOV.U32 R15, RZ, RZ, -0x1 ;  /* 0xffffffffff0f7424 */ /* 0x001fd800078e00ff */
[----:B------:R-:W-:Y:S02]  /*e320*/  @!P2 LEA R20, R28, UR42, 0x1 ;  /* 0x0000002a1c14ac11 */ /* 0x000fe4000f8e08ff */
[----:B------:R-:W-:-:S07]  /*e330*/  @P2 LOP3.LUT R16, R16, 0x100, RZ, 0xfc, !PT ;  /* 0x0000010010102812 */ /* 0x000fce00078efcff */
[----:B------:R-:W-:Y:S05]  /*e340*/  WARPSYNC.COLLECTIVE R15, `(.L_x_292) ;  /* 0x000000000f087348 */ /* 0x000fea0003c00000 */
[----:B------:R0:W1:Y:S02]  /*e350*/  SHFL.IDX P6, R14, R13, R12, R11 ;  /* 0x0000000c0d0e7389 */ /* 0x00006400000c000b */
[----:B01----:R-:W-:Y:S01]  /*e360*/  ENDCOLLECTIVE ;  /* 0x000000000000791b */ /* 0x003fe20003800000 */
.L_x_292:
[----:B------:R-:W-:Y:S01]  /*e370*/  LOP3.LUT R16, R16, 0xffffff7f, RZ, 0xc0, !PT ;  /* 0xffffff7f10107812 */ /* 0x000fe200078ec0ff */
[----:B------:R-:W-:Y:S02]  /*e380*/  IMAD.MOV.U32 R13, RZ, RZ, R0 ;  /* 0x000000ffff0d7224 */ /* 0x000fe400078e0000 */
[----:B------:R-:W-:-:S07]  /*e390*/  IMAD.MOV.U32 R8, RZ, RZ, R14 ;  /* 0x000000ffff087224 */ /* 0x000fce00078e000e */
[----:B------:R-:W-:Y:S05]  /*e3a0*/  WARPSYNC.COLLECTIVE R15, `(.L_x_293) ;  /* 0x000000000f087348 */ /* 0x000fea0003c00000 */
[----:B------:R0:W1:Y:S02]  /*e3b0*/  SHFL.IDX P6, R14, R13, R12, R11 ;  /* 0x0000000c0d0e7389 */ /* 0x00006400000c000b */
[----:B01----:R-:W-:Y:S01]  /*e3c0*/  ENDCOLLECTIVE ;  /* 0x000000000000791b */ /* 0x003fe20003800000 */
.L_x_293:
[----:B------:R-:W-:Y:S01]  /*e3d0*/  IMAD.MOV.U32 R13, RZ, RZ, R4 ;  /* 0x000000ffff0d7224 */ /* 0x000fe200078e0004 */
[----:B------:R-:W-:Y:S02]  /*e3e0*/  MOV R12, 0x5 ;  /* 0x00000005000c7802 */ /* 0x000fe40000000f00 */
[----:B------:R-:W-:-:S07]  /*e3f0*/  MOV R7, R14 ;  /* 0x0000000e00077202 */ /* 0x000fce0000000f00 */
[----:B------:R-:W-:Y:S05]  /*e400*/  WARPSYNC.COLLECTIVE R15, `(.L_x_294) ;  /* 0x000000000f087348 */ /* 0x000fea0003c00000 */
[----:B------:R0:W1:Y:S02]  /*e410*/  SHFL.IDX P6, R14, R13, R12, R11 ;  /* 0x0000000c0d0e7389 */ /* 0x00006400000c000b */
[----:B01----:R-:W-:Y:S01]  /*e420*/  ENDCOLLECTIVE ;  /* 0x000000000000791b */ /* 0x003fe20003800000 */
.L_x_294:
[----:B------:R-:W-:-:S05]  /*e430*/  @!P2 LEA R7, P1, R22, R7, 0x1 ;  /* 0x000000071607a211 */ /* 0x000fca00078208ff */
[----:B------:R-:W-:Y:S02]  /*e440*/  @!P2 IMAD.X R8, RZ, RZ, R8, P1 ;  /* 0x000000ffff08a224 */ /* 0x000fe400008e0608 */
[----:B------:R-:W-:Y:S02]  /*e450*/  @!P2 IMAD.MOV.U32 R2, RZ, RZ, R7 ;  /* 0x000000ffff02a224 */ /* 0x000fe400078e0007 */
[----:B------:R-:W-:Y:S02]  /*e460*/  @!P2 IMAD.MOV.U32 R3, RZ, RZ, R8 ;  /* 0x000000ffff03a224 */ /* 0x000fe400078e0008 */
[----:B------:R-:W-:Y:S02]  /*e470*/  VIADD R8, R6, 0x50 ;  /* 0x0000005006087836 */ /* 0x000fe40000000000 */
[----:B------:R-:W-:Y:S01]  /*e480*/  IMAD.MOV.U32 R13, RZ, RZ, R0 ;  /* 0x000000ffff0d7224 */ /* 0x000fe200078e0000 */
[----:B------:R-:W-:Y:S01]  /*e490*/  @!PT LDS RZ, [RZ] ;  /* 0x00000000fffff984 */ /* 0x000fe20000000800 */
[----:B------:R-:W-:Y:S01]  /*e4a0*/  @!PT LDS RZ, [RZ] ;  /* 0x00000000fffff984 */ /* 0x000fe20000000800 */
[----:B------:R-:W-:Y:S01]  /*e4b0*/  @!PT LDS RZ, [RZ] ;  /* 0x00000000fffff984 */ /* 0x000fe20000000800 */
[----:B------:R0:W-:Y:S02]  /*e4c0*/  @!P2 LDGSTS.E.BYPASS.LTC128B.128 [R20+0x1a400], desc[UR36][R2.64], !P0 ;  /* 0x1a4000000214afae */ /* 0x0001e4000c101d64 */
[----:B------:R-:W-:-:S02]  /*e4d0*/  ISETP.GE.AND P2, PT, R8, R5, PT ;  /* 0x000000050800720c */ /* 0x000fc40003f46270 */
[----:B------:R-:W-:Y:S01]  /*e4e0*/  IADD3 R8, R6, 0x60, RZ ;  /* 0x0000006006087810 */ /* 0x000fe20007ffe0ff */
[----:B------:R-:W-:-:S10]  /*e4f0*/  IMAD.MOV.U32 R10, RZ, RZ, R14 ;  /* 0x000000ffff0a7224 */ /* 0x000fd400078e000e */
[----:B0-----:R-:W-:Y:S05]  /*e500*/  WARPSYNC.COLLECTIVE R15, `(.L_x_295) ;  /* 0x000000000f087348 */ /* 0x001fea0003c00000 */
[----:B------:R1:W2:Y:S02]  /*e510*/  SHFL.IDX P6, R14, R13, R12, R11 ;  /* 0x0000000c0d0e7389 */ /* 0x0002a400000c000b */
[----:B012---:R-:W-:Y:S01]  /*e520*/  ENDCOLLECTIVE ;  /* 0x000000000000791b */ /* 0x007fe20003800000 */
.L_x_295:
[----:B------:R-:W-:Y:S02]  /*e530*/  @!P2 LEA R7, R28, UR42, 0x1 ;  /* 0x0000002a1c07ac11 */ /* 0x000fe4000f8e08ff */
[----:B------:R-:W-:-:S04]  /*e540*/  @P2 LOP3.LUT R16, R16, 0x80, RZ, 0xfc, !PT ;  /* 0x0000008010102812 */ /* 0x000fc800078efcff */
[----:B------:R-:W-:Y:S01]  /*e550*/  LOP3.LUT R16, R16, 0xffffffbf, RZ, 0xc0, !PT ;  /* 0xffffffbf10107812 */ /* 0x000fe200078ec0ff */
[----:B------:R-:W-:Y:S02]  /*e560*/  IMAD.MOV.U32 R13, RZ, RZ, R4 ;  /* 0x000000ffff0d7224 */ /* 0x000fe400078e0004 */
[----:B------:R-:W-:Y:S02]  /*e570*/  IMAD.MOV.U32 R12, RZ, RZ, 0x6 ;  /* 0x00000006ff0c7424 */ /* 0x000fe400078e00ff */
[----:B------:R-:W-:-:S07]  /*e580*/  IMAD.MOV.U32 R9, RZ, RZ, R14 ;  /* 0x000000ffff097224 */ /* 0x000fce00078e000e */
[----:B------:R-:W-:Y:S05]  /*e590*/  WARPSYNC.COLLECTIVE R15, `(.L_x_296) ;  /* 0x000000000f087348 */ /* 0x000fea0003c00000 */
[----:B------:R0:W1:Y:S02]  /*e5a0*/  SHFL.IDX P6, R14, R13, R12, R11 ;  /* 0x0000000c0d0e7389 */ /* 0x00006400000c000b */
[----:B01----:R-:W-:Y:S01]  /*e5b0*/  ENDCOLLECTIVE ;  /* 0x000000000000791b */ /* 0x003fe20003800000 */
.L_x_296:
[----:B------:R-:W-:-:S05]  /*e5c0*/  @!P2 LEA R9, P1, R22, R9, 0x1 ;  /* 0x000000091609a211 */ /* 0x000fca00078208ff */
[----:B------:R-:W-:Y:S02]  /*e5d0*/  @!P2 IMAD.X R10, RZ, RZ, R10, P1 ;  /* 0x000000ffff0aa224 */ /* 0x000fe400008e060a */
[----:B------:R-:W-:-:S03]  /*e5e0*/  @!P2 IMAD.MOV.U32 R2, RZ, RZ, R9 ;  /* 0x000000ffff02a224 */ /* 0x000fc600078e0009 */
[----:B------:R-:W-:Y:S01]  /*e5f0*/  @!P2 MOV R3, R10 ;  /* 0x0000000a0003a202 */ /* 0x000fe20000000f00 */
[----:B------:R-:W-:-:S04]  /*e600*/  IMAD.MOV.U32 R13, RZ, RZ, R0 ;  /* 0x000000ffff0d7224 */ /* 0x000fc800078e0000 */
[----:B------:R-:W-:Y:S01]  /*e610*/  @!PT LDS RZ, [RZ] ;  /* 0x00000000fffff984 */ /* 0x000fe20000000800 */
[----:B------:R-:W-:Y:S01]  /*e620*/  @!PT LDS RZ, [RZ] ;  /* 0x00000000fffff984 */ /* 0x000fe20000000800 */
[----:B------:R-:W-:Y:S01]  /*e630*/  @!PT LDS RZ, [RZ] ;  /* 0x00000000fffff984 */ /* 0x000fe20000000800 */
[----:B------:R0:W-:Y:S01]  /*e640*/  @!P2 LDGSTS.E.BYPASS.LTC128B.128 [R7+0x1ac00], desc[UR36][R2.64], !P0 ;  /* 0x1ac000000207afae */ /* 0x0001e2000c101d64 */
[----:B------:R-:W-:Y:S01]  /*e650*/  ISETP.GE.AND P2, PT, R8, R5, PT ;  /* 0x000000050800720c */ /* 0x000fe20003f46270 */
[----:B0-----:R-:W-:-:S12]  /*e660*/  IMAD.MOV.U32 R2, RZ, RZ, R14 ;  /* 0x000000ffff027224 */ /* 0x001fd800078e000e */
[----:B------:R-:W-:Y:S05]  /*e670*/  WARPSYNC.COLLECTIVE R15, `(.L_x_297) ;  /* 0x000000000f087348 */ /* 0x000fea0003c00000 */
[----:B------:R0:W1:Y:S02]  /*e680*/  SHFL.IDX P6, R14, R13, R12, R11 ;  /* 0x0000000c0d0e7389 */ /* 0x00006400000c000b */
[----:B01----:R-:W-:Y:S01]  /*e690*/  ENDCOLLECTIVE ;  /* 0x000000000000791b */ /* 0x003fe20003800000 */
.L_x_297:
[----:B------:R-:W-:Y:S02]  /*e6a0*/  @!P2 LEA R9, R28, UR42, 0x1 ;  /* 0x0000002a1c09ac11 */ /* 0x000fe4000f8e08ff */
[----:B------:R-:W-:Y:S01]  /*e6b0*/  @P2 LOP3.LUT R16, R16, 0x40, RZ, 0xfc, !PT ;  /* 0x0000004010102812 */ /* 0x000fe200078efcff */
[----:B------:R-:W-:Y:S02]  /*e6c0*/  IMAD.MOV.U32 R13, RZ, RZ, R4 ;  /* 0x000000ffff0d7224 */ /* 0x000fe400078e0004 */
[----:B------:R-:W-:-:S05]  /*e6d0*/  IMAD.MOV.U32 R11, RZ, RZ, R14 ;  /* 0x000000ffff0b7224 */ /* 0x000fca00078e000e */
[----:B------:R-:W-:-:S05]  /*e6e0*/  @!P2 LEA R11, P1, R22, R11, 0x1 ;  /* 0x0000000b160ba211 */ /* 0x000fca00078208ff */
[----:B------:R-:W-:Y:S02]  /*e6f0*/  @!P2 IMAD.X R12, RZ, RZ, R2, P1 ;  /* 0x000000ffff0ca224 */ /* 0x000fe400008e0602 */
[----:B------:R-:W-:Y:S01]  /*e700*/  @!P2 IMAD.MOV.U32 R2, RZ, RZ, R11 ;  /* 0x000000ffff02a224 */ /* 0x000fe200078e000b */
[----:B------:R-:W-:Y:S01]  /*e710*/  MOV R11, 0x181f ;  /* 0x0000181f000b7802 */ /* 0x000fe20000000f00 */
[----:B------:R-:W-:Y:S02]  /*e720*/  @!P2 IMAD.MOV.U32 R3, RZ, RZ, R12 ;  /* 0x000000ffff03a224 */ /* 0x000fe400078e000c */
[----:B------:R-:W-:-:S03]  /*e730*/  IMAD.MOV.U32 R12, RZ, RZ, 0x7 ;  /* 0x00000007ff0c7424 */ /* 0x000fc600078e00ff */
[----:B------:R-:W-:Y:S01]  /*e740*/  @!PT LDS RZ, [RZ] ;  /* 0x00000000fffff984 */ /* 0x000fe20000000800 */
[----:B------:R-:W-:Y:S01]  /*e750*/  @!PT LDS RZ, [RZ] ;  /* 0x00000000fffff984 */ /* 0x000fe20000000800 */
[----:B------:R-:W-:Y:S01]  /*e760*/  @!PT LDS RZ, [RZ] ;  /* 0x00000000fffff984 */ /* 0x000fe20000000800 */
[----:B------:R0:W-:Y:S04]  /*e770*/  @!P2 LDGSTS.E.BYPASS.LTC128B.128 [R9+0x1b400], desc[UR36][R2.64], !P0 ;  /* 0x1b4000000209afae */ /* 0x0001e8000c101d64 */
[----:B0-----:R-:W-:Y:S05]  /*e780*/  WARPSYNC.COLLECTIVE R15, `(.L_x_298) ;  /* 0x000000000f087348 */ /* 0x001fea0003c00000 */
[----:B------:R1:W2:Y:S02]  /*e790*/  SHFL.IDX P6, R14, R13, R12, R11 ;  /* 0x0000000c0d0e7389 */ /* 0x0002a400000c000b */
[----:B012---:R-:W-:Y:S01]  /*e7a0*/  ENDCOLLECTIVE ;  /* 0x000000000000791b */ /* 0x007fe20003800000 */
.L_x_298:
[----:B------:R-:W-:Y:S02]  /*e7b0*/  IMAD.MOV.U32 R13, RZ, RZ, R0 ;  /* 0x000000ffff0d7224 */ /* 0x000fe400078e0000 */
[----:B------:R-:W-:-:S07]  /*e7c0*/  IMAD.MOV.U32 R4, RZ, RZ, R14 ;  /* 0x000000ffff047224 */ /* 0x000fce00078e000e */
[----:B------:R-:W-:Y:S05]  /*e7d0*/  WARPSYNC.COLLECTIVE R15, `(.L_x_299) ;  /* 0x000000000f087348 */ /* 0x000fea0003c00000 */
[----:B------:R0:W1:Y:S02]  /*e7e0*/  SHFL.IDX P6, R14, R13, R12, R11 ;  /* 0x0000000c0d0e7389 */ /* 0x00006400000c000b */
[----:B01----:R-:W-:Y:S01]  /*e7f0*/  ENDCOLLECTIVE ;  /* 0x000000000000791b */ /* 0x003fe20003800000 */
.L_x_299:
[----:B------:R-:W-:Y:S05]  /*e800*/  BRA `(.L_x_300) ;  /* 0xffffffc4001c7947 */ /* 0x000fea000383ffff */
.L_x_230:
[----:B------:R-:W-:Y:S01]  /*e810*/  BSSY B0, `(.L_x_301) ;  /* 0x0000008000007945 */ /* 0x000fe20003800000 */
[----:B------:R-:W-:Y:S01]  /*e820*/  IMAD.MOV.U32 R13, RZ, RZ, R4 ;  /* 0x000000ffff0d7224 */ /* 0x000fe200078e0004 */
[----:B------:R-:W-:Y:S01]  /*e830*/  MOV R15, 0xffffffff ;  /* 0xffffffff000f7802 */ /* 0x000fe20000000f00 */
[----:B------:R-:W-:Y:S02]  /*e840*/  IMAD.MOV.U32 R12, RZ, RZ, RZ ;  /* 0x000000ffff0c7224 */ /* 0x000fe400078e00ff */
[----:B------:R-:W-:-:S07]  /*e850*/  IMAD.MOV.U32 R11, RZ, RZ, 0x181f ;  /* 0x0000181fff0b7424 */ /* 0x000fce00078e00ff */
[----:B------:R-:W-:Y:S05]  /*e860*/  WARPSYNC.COLLECTIVE R15, `(.L_x_302) ;  /* 0x000000000f087348 */ /* 0x000fea0003c00000 */
[----:B------:R0:W1:Y:S02]  /*e870*/  SHFL.IDX P6, R14, R13, R12, R11 ;  /* 0x0000000c0d0e7389 */ /* 0x00006400000c000b */
[----:B01----:R-:W-:Y:S01]  /*e880*/  ENDCOLLECTIVE ;  /* 0x000000000000791b */ /* 0x003fe20003800000 */
.L_x_302:
[----:B------:R-:W-:Y:S05]  /*e890*/  BSYNC B0 ;  /* 0x0000000000007941 */ /* 0x000fea0003800000 */
.L_x_301:
[----:B------:R-:W-:Y:S01]  /*e8a0*/  IMAD.MOV.U32 R13, RZ, RZ, R0 ;  /* 0x000000ffff0d7224 */ /* 0x000fe200078e0000 */
[----:B------:R-:W-:Y:S01]  /*e8b0*/  LOP3.LUT P5, RZ, R16, 0x1000, RZ, 0xc0, !PT ;  /* 0x0000100010ff7812 */ /* 0x000fe200078ac0ff */
[----:B------:R-:W-:Y:S02]  /*e8c0*/  IMAD.MOV.U32 R12, RZ, RZ, RZ ;  /* 0x000000ffff0c7224 */ /* 0x000fe400078e00ff */
[----:B------:R-:W-:Y:S02]  /*e8d0*/  IMAD.MOV.U32 R11, RZ, RZ, 0x181f ;  /* 0x0000181fff0b7424 */ /* 0x000fe400078e00ff */
[----:B------:R-:W-:Y:S02]  /*e8e0*/  IMAD.MOV.U32 R15, RZ, RZ, -0x1 ;  /* 0xffffffffff0f7424 */ /* 0x000fe400078e00ff */
[----:B------:R-:W-:-:S07]  /*e8f0*/  IMAD.MOV.U32 R2, RZ, RZ, R14 ;  /* 0x000000ffff027224 */ /* 0x000fce00078e000e */
[----:B------:R-:W-:Y:S05]  /*e900*/  WARPSYNC.COLLECTIVE R15, `(.L_x_303) ;  /* 0x000000000f087348 */ /* 0x000fea0003c00000 */
[----:B------:R0:W1:Y:S02]  /*e910*/  SHFL.IDX P6, R14, R13, R12, R11 ;  /* 0x0000000c0d0e7389 */ /* 0x00006400000c000b */
[----:B01----:R-:W-:Y:S01]  /*e920*/  ENDCOLLECTIVE ;  /* 0x000000000000791b */ /* 0x003fe20003800000 */
.L_x_303:
[----:B------:R-:W-:Y:S01]  /*e930*/  @!P5 LEA R7, R28, UR42, 0x1 ;  /* 0x0000002a1c07dc11 */ /* 0x000fe2000f8e08ff */
[----:B------:R-:W-:Y:S02]  /*e940*/  IMAD.MOV.U32 R13, RZ, RZ, R4 ;  /* 0x000000ffff0d7224 */ /* 0x000fe400078e0004 */
[----:B------:R-:W-:Y:S01]  /*e950*/  IMAD.MOV.U32 R12, RZ, RZ, 0x1 ;  /* 0x00000001ff0c7424 */ /* 0x000fe200078e00ff */
[----:B------:R-:W-:-:S04]  /*e960*/  @!P5 LEA R14, P0, R22, R14, 0x1 ;  /* 0x0000000e160ed211 */ /* 0x000fc800078008ff */
[----:B------:R-:W-:Y:S01]  /*e970*/  @!P5 IADD3.X R3, RZ, R2, RZ, P0, !PT ;  /* 0x00000002ff03d210 */ /* 0x000fe200007fe4ff */
[----:B------:R-:W-:-:S08]  /*e980*/  @!P5 IMAD.MOV.U32 R2, RZ, RZ, R14 ;  /* 0x000000ffff02d224 */ /* 0x000fd000078e000e */
[----:B------:R-:W-:Y:S05]  /*e990*/  WARPSYNC.COLLECTIVE R15, `(.L_x_304) ;  /* 0x000000000f087348 */ /* 0x000fea0003c00000 */
[----:B------:R0:W1:Y:S02]  /*e9a0*/  SHFL.IDX P6, R14, R13, R12, R11 ;  /* 0x0000000c0d0e7389 */ /* 0x00006400000c000b */
[----:B01----:R-:W-:Y:S01]  /*e9b0*/  ENDCOLLECTIVE ;  /* 0x000000000000791b */ /* 0x003fe20003800000 */
.L_x_304:
[----:B------:R-:W-:Y:S01]  /*e9c0*/  @!PT LDS RZ, [RZ] ;  /* 0x00000000fffff984 */ /* 0x000fe20000000800 */
[----:B------:R-:W-:Y:S01]  /*e9d0*/  @!PT LDS RZ, [RZ] ;  /* 0x00000000fffff984 */ /* 0x000fe20000000800 */
[----:B------:R-:W-:Y:S01]  /*e9e0*/  @!PT LDS RZ, [RZ] ;  /* 0x00000000fffff984 */ /* 0x000fe20000000800 */
[----:B------:R0:W-:Y:S04]  /*e9f0*/  @!P5 LDGSTS.E.BYPASS.LTC128B.128 [R7+0x22400], desc[UR36][R2.64], !P4 ;  /* 0x224000000207dfae */ /* 0x0001e8000e101d64 */
[----:B------:R0:W-:Y:S04]  /*ea00*/  @!P5 LDGSTS.E.BYPASS.LTC128B.128 [R7+0x26400], desc[UR36][R2.64+0x80], !P3 ;  /* 0x264000800207dfae */ /* 0x0001e8000d901d64 */
[----:B------:R0:W-:Y:S01]  /*ea10*/  @!P5 LDGSTS.E.BYPASS.LTC128B.128 [R7+0x2a400], desc[UR36][R2.64+0x100], !P2 ;  /* 0x2a4001000207dfae */ /* 0x0001e2000d101d64 */
[----:B------:R-:W-:-:S03]  /*ea20*/  IMAD.MOV.U32 R13, RZ, RZ, R0 ;  /* 0x000000ffff0d7224 */ /* 0x000fc600078e0000 */
[----:B------:R0:W-:Y:S01]  /*ea30*/  @!P5 LDGSTS.E.BYPASS.LTC128B.128 [R7+0x2e400], desc[UR36][R2.64+0x180], !P1 ;  /* 0x2e4001800207dfae */ /* 0x0001e2000c901d64 */
[----:B------:R-:W-:Y:S01]  /*ea40*/  LOP3.LUT P5, RZ, R16, 0x400, RZ, 0xc0, !PT ;  /* 0x0000040010ff7812 */ /* 0x000fe200078ac0ff */
[----:B------:R-:W-:-:S12]  /*ea50*/  IMAD.MOV.U32 R5, RZ, RZ, R14 ;  /* 0x000000ffff057224 */ /* 0x000fd800078e000e */
[----:B0-----:R-:W-:Y:S05]  /*ea60*/  WARPSYNC.COLLECTIVE R15, `(.L_x_305) ;  /* 0x000000000f087348 */ /* 0x001fea0003c00000 */
[----:B------:R1:W2:Y:S02]  /*ea70*/  SHFL.IDX P6, R14, R13, R12, R11 ;  /* 0x0000000c0d0e7389 */ /* 0x0002a400000c000b */
[----:B012---:R-:W-:Y:S01]  /*ea80*/  ENDCOLLECTIVE ;  /* 0x000000000000791b */ /* 0x007fe20003800000 */
.L_x_305:
[----:B------:R-:W-:Y:S01]  /*ea90*/  @!P5 LEA R7, R28, UR42, 0x1 ;  /* 0x0000002a1c07dc11 */ /* 0x000fe2000f8e08ff */
[----:B------:R-:W-:Y:S02]  /*eaa0*/  IMAD.MOV.U32 R13, RZ, RZ, R4 ;  /* 0x000000ffff0d7224 */ /* 0x000fe400078e0004 */
[----:B------:R-:W-:Y:S01]  /*eab0*/  IMAD.MOV.U32 R12, RZ, RZ, 0x2 ;  /* 0x00000002ff0c7424 */ /* 0x000fe200078e00ff */
[----:B------:R-:W-:-:S13]  /*eac0*/  LOP3.LUT P6, RZ, R16, 0x800, RZ, 0xc0, !PT ;  /* 0x0000080010ff7812 */ /* 0x000fda00078cc0ff */
[----:B------:R-:W-:Y:S02]  /*ead0*/  @!P6 LEA R14, P0, R22, R14, 0x1 ;  /* 0x0000000e160ee211 */ /* 0x000fe400078008ff */
[----:B------:R-:W-:Y:S02]  /*eae0*/  @!P6 LEA R9, R28, UR42, 0x1 ;  /* 0x0000002a1c09ec11 */ /* 0x000fe4000f8e08ff */
[----:B------:R-:W-:Y:S01]  /*eaf0*/  @!P6 IADD3.X R5, RZ, R5, RZ, P0, !PT ;  /* 0x00000005ff05e210 */ /* 0x000fe200007fe4ff */
[----:B------:R-:W-:-:S04]  /*eb00*/  @!P6 IMAD.MOV.U32 R2, RZ, RZ, R14 ;  /* 0x000000ffff02e224 */ /* 0x000fc800078e000e */
[----:B------:R-:W-:-:S05]  /*eb10*/  @!P6 IMAD.MOV.U32 R3, RZ, RZ, R5 ;  /* 0x000000ffff03e224 */ /* 0x000fca00078e0005 */
[----:B------:R-:W-:Y:S01]  /*eb20*/  @!PT LDS RZ, [RZ] ;  /* 0x00000000fffff984 */ /* 0x000fe20000000800 */
[----:B------:R-:W-:Y:S01]  /*eb30*/  @!PT LDS RZ, [RZ] ;  /* 0x00000000fffff984 */ /* 0x000fe20000000800 */
[----:B------:R-:W-:Y:S01]  /*eb40*/  @!PT LDS RZ, [RZ] ;  /* 0x00000000fffff984 */ /* 0x000fe20000000800 */
[----:B------:R0:W-:Y:S04]  /*eb50*/  @!P6 LDGSTS.E.BYPASS.LTC128B.128 [R9+0x22c00], desc[UR36][R2.64], !P4 ;  /* 0x22c000000209efae */ /* 0x0001e8000e101d64 */
[----:B------:R0:W-:Y:S04]  /*eb60*/  @!P6 LDGSTS.E.BYPASS.LTC128B.128 [R9+0x26c00], desc[UR36][R2.64+0x80], !P3 ;  /* 0x26c000800209efae */ /* 0x0001e8000d901d64 */
[----:B------:R0:W-:Y:S04]  /*eb70*/  @!P6 LDGSTS.E.BYPASS.LTC128B.128 [R9+0x2ac00], desc[UR36][R2.64+0x100], !P2 ;  /* 0x2ac001000209efae */ /* 0x0001e8000d101d64 */
[----:B------:R0:W-:Y:S02]  /*eb80*/  @!P6 LDGSTS.E.BYPASS.LTC128B.128 [R9+0x2ec00], desc[UR36][R2.64+0x180], !P1 ;  /* 0x2ec001800209efae */ /* 0x0001e4000c901d64 */
[----:B0-----:R-:W-:Y:S05]  /*eb90*/  WARPSYNC.COLLECTIVE R15, `(.L_x_306) ;  /* 0x000000000f087348 */ /* 0x001fea0003c00000 */
[----:B------:R1:W2:Y:S02]  /*eba0*/  SHFL.IDX P6, R14, R13, R12, R11 ;  /* 0x0000000c0d0e7389 */ /* 0x0002a400000c000b */
[----:B012---:R-:W-:Y:S01]  /*ebb0*/  ENDCOLLECTIVE ;  /* 0x000000000000791b */ /* 0x007fe20003800000 */
.L_x_306:
[----:B------:R-:W-:Y:S01]  /*ebc0*/  MOV R13, R0 ;  /* 0x00000000000d7202 */ /* 0x000fe20000000f00 */
[----:B------:R-:W-:-:S07]  /*ebd0*/  IMAD.MOV.U32 R5, RZ, RZ, R14 ;  /* 0x000000ffff057224 */ /* 0x000fce00078e000e */
[----:B------:R-:W-:Y:S05]  /*ebe0*/  WARPSYNC.COLLECTIVE R15, `(.L_x_307) ;  /* 0x000000000f087348 */ /* 0x000fea0003c00000 */
[----:B------:R0:W1:Y:S02]  /*ebf0*/  SHFL.IDX P6, R14, R13, R12, R11 ;  /* 0x0000000c0d0e7389 */ /* 0x00006400000c000b */
[----:B01----:R-:W-:Y:S01]  /*ec00*/  ENDCOLLECTIVE ;  /* 0x000000000000791b */ /* 0x003fe20003800000 */
.L_x_307:
[----:B------:R-:W-:Y:S02]  /*ec10*/  IMAD.MOV.U32 R13, RZ, RZ, R4 ;  /* 0x000000ffff0d7224 */ /* 0x000fe400078e0004 */
[----:B------:R-:W-:Y:S01]  /*ec20*/  IMAD.MOV.U32 R12, RZ, RZ, 0x3 ;  /* 0x00000003ff0c7424 */ /* 0x000fe200078e00ff */
[----:B------:R-:W-:-:S05]  /*ec30*/  @!P5 LEA R14, P0, R22, R14, 0x1 ;  /* 0x0000000e160ed211 */ /* 0x000fca00078008ff */
[----:B------:R-:W-:-:S08]  /*ec40*/  @!P5 IMAD.MOV.U32 R2, RZ, RZ, R14 ;  /* 0x000000ffff02d224 */ /* 0x000fd000078e000e */
[----:B------:R-:W-:Y:S05]  /*ec50*/  WARPSYNC.COLLECTIVE R15, `(.L_x_308) ;  /* 0x000000000f087348 */ /* 0x000fea0003c00000 */
[----:B------:R0:W1:Y:S02]  /*ec60*/  SHFL.IDX P6, R14, R13, R12, R11 ;  /* 0x0000000c0d0e7389 */ /* 0x00006400000c000b */
[----:B01----:R-:W-:Y:S01]  /*ec70*/  ENDCOLLECTIVE ;  /* 0x000000000000791b */ /* 0x003fe20003800000 */
.L_x_308:
[----:B------:R-:W-:-:S04]  /*ec80*/  @!P5 IMAD.X R5, RZ, RZ, R5, P0 ;  /* 0x000000ffff05d224 */ /* 0x000fc800000e0605 */
[----:B------:R-:W-:-:S05]  /*ec90*/  @!P5 IMAD.MOV.U32 R3, RZ, RZ, R5 ;  /* 0x000000ffff03d224 */ /* 0x000fca00078e0005 */
[----:B------:R-:W-:Y:S01]  /*eca0*/  @!PT LDS RZ, [RZ] ;  /* 0x00000000fffff984 */ /* 0x000fe20000000800 */
[----:B------:R-:W-:Y:S01]  /*ecb0*/  @!PT LDS RZ, [RZ] ;  /* 0x00000000fffff984 */ /* 0x000fe20000000800 */
[----:B------:R-:W-:Y:S01]  /*ecc0*/  @!PT LDS RZ, [RZ] ;  /* 0x00000000fffff984 */ /* 0x000fe20000000800 */
[----:B------:R0:W-:Y:S01]  /*ecd0*/  @!P5 LDGSTS.E.BYPASS.LTC128B.128 [R7+0x23400], desc[UR36][R2.64], !P4 ;  /* 0x234000000207dfae */ /* 0x0001e2000e101d64 */
[----:B------:R-:W-:-:S03]  /*ece0*/  IMAD.MOV.U32 R13, RZ, RZ, R0 ;  /* 0x000000ffff0d7224 */ /* 0x000fc600078e0000 */
[----:B------:R0:W-:Y:S04]  /*ecf0*/  @!P5 LDGSTS.E.BYPASS.LTC128B.128 [R7+0x27400], desc[UR36][R2.64+0x80], !P3 ;  /* 0x274000800207dfae */ /* 0x0001e8000d901d64 */
[----:B------:R0:W-:Y:S04]  /*ed00*/  @!P5 LDGSTS.E.BYPASS.LTC128B.128 [R7+0x2b400], desc[UR36][R2.64+0x100], !P2 ;  /* 0x2b4001000207dfae */ /* 0x0001e8000d101d64 */
[----:B------:R0:W-:Y:S01]  /*ed10*/  @!P5 LDGSTS.E.BYPASS.LTC128B.128 [R7+0x2f400], desc[UR36][R2.64+0x180], !P1 ;  /* 0x2f4001800207dfae */ /* 0x0001e2000c901d64 */
[----:B------:R-:W-:Y:S02]  /*ed20*/  MOV R5, R14 ;  /* 0x0000000e00057202 */ /* 0x000fe40000000f00 */
[----:B------:R-:W-:-:S13]  /*ed30*/  LOP3.LUT P5, RZ, R16, 0x100, RZ, 0xc0, !PT ;  /* 0x0000010010ff7812 */ /* 0x000fda00078ac0ff */
[----:B0-----:R-:W-:Y:S05]  /*ed40*/  WARPSYNC.COLLECTIVE R15, `(.L_x_309) ;  /* 0x000000000f087348 */ /* 0x001fea0003c00000 */
[----:B------:R1:W2:Y:S02]  /*ed50*/  SHFL.IDX P6, R14, R13, R12, R11 ;  /* 0x0000000c0d0e7389 */ /* 0x0002a400000c000b */
[----:B012---:R-:W-:Y:S01]  /*ed60*/  ENDCOLLECTIVE ;  /* 0x000000000000791b */ /* 0x007fe20003800000 */
.L_x_309:
[----:B------:R-:W-:Y:S01]  /*ed70*/  @!P5 LEA R7, R28, UR42, 0x1 ;  /* 0x0000002a1c07dc11 */ /* 0x000fe2000f8e08ff */
[----:B------:R-:W-:Y:S01]  /*ed80*/  IMAD.MOV.U32 R13, RZ, RZ, R4 ;  /* 0x000000ffff0d7224 */ /* 0x000fe200078e0004 */
[----:B------:R-:W-:Y:S02]  /*ed90*/  MOV R12, 0x4 ;  /* 0x00000004000c7802 */ /* 0x000fe40000000f00 */
[----:B------:R-:W-:-:S13]  /*eda0*/  LOP3.LUT P6, RZ, R16, 0x200, RZ, 0xc0, !PT ;  /* 0x0000020010ff7812 */ /* 0x000fda00078cc0ff */
[----:B------:R-:W-:Y:S02]  /*edb0*/  @!P6 LEA R14, P0, R22, R14, 0x1 ;  /* 0x0000000e160ee211 */ /* 0x000fe400078008ff */
[----:B------:R-:W-:-:S03]  /*edc0*/  @!P6 LEA R9, R28, UR42, 0x1 ;  /* 0x0000002a1c09ec11 */ /* 0x000fc6000f8e08ff */
[----:B------:R-:W-:Y:S02]  /*edd0*/  @!P6 IMAD.X R5, RZ, RZ, R5, P0 ;  /* 0x000000ffff05e224 */ /* 0x000fe400000e0605 */
[----:B------:R-:W-:Y:S02]  /*ede0*/  @!P6 IMAD.MOV.U32 R2, RZ, RZ, R14 ;  /* 0x000000ffff02e224 */ /* 0x000fe400078e000e */
        /* <DEDUP_REMOVED lines=11> */
.L_x_310:
[----:B------:R-:W-:Y:S02]  /*eea0*/  IMAD.MOV.U32 R13, RZ, RZ, R0 ;  /* 0x000000ffff0d7224 */ /* 0x000fe400078e0000 */
[----:B------:R-:W-:-:S07]  /*eeb0*/  IMAD.MOV.U32 R5, RZ, RZ, R14 ;  /* 0x000000ffff057224 */ /* 0x000fce00078e000e */
[----:B------:R-:W-:Y:S05]  /*eec0*/  WARPSYNC.COLLECTIVE R15, `(.L_x_311) ;  /* 0x000000000f087348 */ /* 0x000fea0003c00000 */
[----:B------:R0:W1:Y:S02]  /*eed0*/  SHFL.IDX P6, R14, R13, R12, R11 ;  /* 0x0000000c0d0e7389 */ /* 0x00006400000c000b */
[----:B01----:R-:W-:Y:S01]  /*eee0*/  ENDCOLLECTIVE ;  /* 0x000000000000791b */ /* 0x003fe20003800000 */
.L_x_311:
[----:B------:R-:W-:Y:S01]  /*eef0*/  MOV R13, R4 ;  /* 0x00000004000d7202 */ /* 0x000fe20000000f00 */
[----:B------:R-:W-:Y:S01]  /*ef00*/  IMAD.MOV.U32 R12, RZ, RZ, 0x5 ;  /* 0x00000005ff0c7424 */ /* 0x000fe200078e00ff */
[----:B------:R-:W-:-:S05]  /*ef10*/  @!P5 LEA R14, P0, R22, R14, 0x1 ;  /* 0x0000000e160ed211 */ /* 0x000fca00078008ff */
[----:B------:R-:W-:-:S08]  /*ef20*/  @!P5 IMAD.MOV.U32 R2, RZ, RZ, R14 ;  /* 0x000000ffff02d224 */ /* 0x000fd000078e000e */
[----:B------:R-:W-:Y:S05]  /*ef30*/  WARPSYNC.COLLECTIVE R15, `(.L_x_312) ;  /* 0x000000000f087348 */ /* 0x000fea0003c00000 */
[----:B------:R0:W1:Y:S02]  /*ef40*/  SHFL.IDX P6, R14, R13, R12, R11 ;  /* 0x0000000c0d0e7389 */ /* 0x00006400000c000b */
[----:B01----:R-:W-:Y:S01]  /*ef50*/  ENDCOLLECTIVE ;  /* 0x000000000000791b */ /* 0x003fe20003800000 */
.L_x_312:
        /* <DEDUP_REMOVED lines=10> */
[----:B------:R-:W-:Y:S01]  /*f000*/  IMAD.MOV.U32 R5, RZ, RZ, R14 ;  /* 0x000000ffff057224 */ /* 0x000fe200078e000e */
[----:B------:R-:W-:-:S13]  /*f010*/  LOP3.LUT P5, RZ, R16, 0x40, RZ, 0xc0, !PT ;  /* 0x0000004010ff7812 */ /* 0x000fda00078ac0ff */
[----:B0-----:R-:W-:Y:S05]  /*f020*/  WARPSYNC.COLLECTIVE R15, `(.L_x_313) ;  /* 0x000000000f087348 */ /* 0x001fea0003c00000 */
[----:B------:R1:W2:Y:S02]  /*f030*/  SHFL.IDX P6, R14, R13, R12, R11 ;  /* 0x0000000c0d0e7389 */ /* 0x0002a400000c000b */
[----:B012---:R-:W-:Y:S01]  /*f040*/  ENDCOLLECTIVE ;  /* 0x000000000000791b */ /* 0x007fe20003800000 */
.L_x_313:
[----:B------:R-:W-:Y:S01]  /*f050*/  @!P5 LEA R7, R28, UR42, 0x1 ;  /* 0x0000002a1c07dc11 */ /* 0x000fe2000f8e08ff */
[----:B------:R-:W-:Y:S02]  /*f060*/  IMAD.MOV.U32 R13, RZ, RZ, R4 ;  /* 0x000000ffff0d7224 */ /* 0x000fe400078e0004 */
[----:B------:R-:W-:Y:S01]  /*f070*/  IMAD.MOV.U32 R12, RZ, RZ, 0x6 ;  /* 0x00000006ff0c7424 */ /* 0x000fe200078e00ff */
[----:B------:R-:W-:-:S13]  /*f080*/  LOP3.LUT P6, RZ, R16, 0x80, RZ, 0xc0, !PT ;  /* 0x0000008010ff7812 */ /* 0x000fda00078cc0ff */
[----:B------:R-:W-:Y:S02]  /*f090*/  @!P6 LEA R14, P0, R22, R14, 0x1 ;  /* 0x0000000e160ee211 */ /* 0x000fe400078008ff */
[----:B------:R-:W-:-:S03]  /*f0a0*/  @!P6 LEA R9, R28, UR42, 0x1 ;  /* 0x0000002a1c09ec11 */ /* 0x000fc6000f8e08ff */
[----:B------:R-:W-:Y:S02]  /*f0b0*/  @!P6 IMAD.X R5, RZ, RZ, R5, P0 ;  /* 0x000000ffff05e224 */ /* 0x000fe400000e0605 */
[----:B------:R-:W-:-:S03]  /*f0c0*/  @!P6 IMAD.MOV.U32 R2, RZ, RZ, R14 ;  /* 0x000000ffff02e224 */ /* 0x000fc600078e000e */
[----:B------:R-:W-:-:S05]  /*f0d0*/  @!P6 MOV R3, R5 ;  /* 0x000000050003e202 */ /* 0x000fca0000000f00 */
        /* <DEDUP_REMOVED lines=10> */
.L_x_314:
[----:B------:R-:W-:Y:S02]  /*f180*/  IMAD.MOV.U32 R13, RZ, RZ, R0 ;  /* 0x000000ffff0d7224 */ /* 0x000fe400078e0000 */
[----:B------:R-:W-:-:S07]  /*f190*/  IMAD.MOV.U32 R5, RZ, RZ, R14 ;  /* 0x000000ffff057224 */ /* 0x000fce00078e000e */
[----:B------:R-:W-:Y:S05]  /*f1a0*/  WARPSYNC.COLLECTIVE R15, `(.L_x_315) ;  /* 0x000000000f087348 */ /* 0x000fea0003c00000 */
[----:B------:R0:W1:Y:S02]  /*f1b0*/  SHFL.IDX P6, R14, R13, R12, R11 ;  /* 0x0000000c0d0e7389 */ /* 0x00006400000c000b */
[----:B01----:R-:W-:Y:S01]  /*f1c0*/  ENDCOLLECTIVE ;  /* 0x000000000000791b */ /* 0x003fe20003800000 */
.L_x_315:
[----:B------:R-:W-:Y:S02]  /*f1d0*/  IMAD.MOV.U32 R13, RZ, RZ, R4 ;  /* 0x000000ffff0d7224 */ /* 0x000fe400078e0004 */
[----:B------:R-:W-:Y:S01]  /*f1e0*/  IMAD.MOV.U32 R12, RZ, RZ, 0x7 ;  /* 0x00000007ff0c7424 */ /* 0x000fe200078e00ff */
[----:B------:R-:W-:-:S04]  /*f1f0*/  @!P5 LEA R14, P0, R22, R14, 0x1 ;  /* 0x0000000e160ed211 */ /* 0x000fc800078008ff */
[----:B------:R-:W-:Y:S01]  /*f200*/  @!P5 MOV R2, R14 ;  /* 0x0000000e0002d202 */ /* 0x000fe20000000f00 */
[----:B------:R-:W-:-:S08]  /*f210*/  @!P5 IMAD.X R5, RZ, RZ, R5, P0 ;  /* 0x000000ffff05d224 */ /* 0x000fd000000e0605 */
[----:B------:R-:W-:Y:S05]  /*f220*/  WARPSYNC.COLLECTIVE R15, `(.L_x_316) ;  /* 0x000000000f087348 */ /* 0x000fea0003c00000 */
[----:B------:R0:W1:Y:S02]  /*f230*/  SHFL.IDX P6, R14, R13, R12, R11 ;  /* 0x0000000c0d0e7389 */ /* 0x00006400000c000b */
[----:B01----:R-:W-:Y:S01]  /*f240*/  ENDCOLLECTIVE ;  /* 0x000000000000791b */ /* 0x003fe20003800000 */
.L_x_316:
[----:B------:R-:W-:-:S05]  /*f250*/  @!P5 IMAD.MOV.U32 R3, RZ, RZ, R5 ;  /* 0x000000ffff03d224 */ /* 0x000fca00078e0005 */
[----:B------:R-:W-:Y:S01]  /*f260*/  @!PT LDS RZ, [RZ] ;  /* 0x00000000fffff984 */ /* 0x000fe20000000800 */
[----:B------:R-:W-:Y:S01]  /*f270*/  @!PT LDS RZ, [RZ] ;  /* 0x00000000fffff984 */ /* 0x000fe20000000800 */
[----:B------:R-:W-:Y:S01]  /*f280*/  @!PT LDS RZ, [RZ] ;  /* 0x00000000fffff984 */ /* 0x000fe20000000800 */
[----:B------:R0:W-:Y:S04]  /*f290*/  @!P5 LDGSTS.E.BYPASS.LTC128B.128 [R7+0x25400], desc[UR36][R2.64], !P4 ;  /* 0x254000000207dfae */ /* 0x0001e8000e101d64 */
[----:B------:R0:W-:Y:S01]  /*f2a0*/  @!P5 LDGSTS.E.BYPASS.LTC128B.128 [R7+0x29400], desc[UR36][R2.64+0x80], !P3 ;  /* 0x294000800207dfae */ /* 0x0001e2000d901d64 */
[----:B------:R-:W-:-:S03]  /*f2b0*/  IMAD.MOV.U32 R13, RZ, RZ, R0 ;  /* 0x000000ffff0d7224 */ /* 0x000fc600078e0000 */
[----:B------:R0:W-:Y:S04]  /*f2c0*/  @!P5 LDGSTS.E.BYPASS.LTC128B.128 [R7+0x2d400], desc[UR36][R2.64+0x100], !P2 ;  /* 0x2d4001000207dfae */ /* 0x0001e8000d101d64 */
[----:B------:R0:W-:Y:S01]  /*f2d0*/  @!P5 LDGSTS.E.BYPASS.LTC128B.128 [R7+0x31400], desc[UR36][R2.64+0x180], !P1 ;  /* 0x314001800207dfae */ /* 0x0001e2000c901d64 */
[----:B------:R-:W-:-:S07]  /*f2e0*/  IMAD.MOV.U32 R5, RZ, RZ, R14 ;  /* 0x000000ffff057224 */ /* 0x000fce00078e000e */
[----:B0-----:R-:W-:Y:S05]  /*f2f0*/  WARPSYNC.COLLECTIVE R15, `(.L_x_317) ;  /* 0x000000000f087348 */ /* 0x001fea0003c00000 */
[----:B------:R1:W2:Y:S02]  /*f300*/  SHFL.IDX P6, R14, R13, R12, R11 ;  /* 0x0000000c0d0e7389 */ /* 0x0002a400000c000b */
[----:B012---:R-:W-:Y:S01]  /*f310*/  ENDCOLLECTIVE ;  /* 0x000000000000791b */ /* 0x007fe20003800000 */
.L_x_317:
[----:B------:R-:W-:Y:S05]  /*f320*/  BRA `(.L_x_318) ;  /* 0xffffffc400007947 */ /* 0x000fea000383ffff */
.L_x_233:
[----:B0--3--:R-:W-:-:S04]  /*f330*/  MOV R3, UR42 ;  /* 0x0000002a00037c02 */ /* 0x009fc80008000f00 */
[----:B------:R0:W3:Y:S03]  /*f340*/  SYNCS.PHASECHK.TRANS64.TRYWAIT P0, [R3+URZ+0x32420], R0 ;  /* 0x03242000030075a7 */ /* 0x0000e6000800017f */
[----:B---3--:R-:W-:Y:S05]  /*f350*/  @!P0 NANOSLEEP.SYNCS 0x989680 ;  /* 0x009896800000895d */ /* 0x008fea0003900000 */
[----:B------:R-:W3:Y:S02]  /*f360*/  @!P0 SYNCS.PHASECHK.TRANS64 P0, [R3+URZ+0x32420], R0 ;  /* 0x03242000030085a7 */ /* 0x000ee4000800007f */
[----:B---3--:R-:W-:Y:S05]  /*f370*/  @!P0 BRA `(.L_x_233) ;  /* 0xfffffffc00ec8947 */ /* 0x008fea000383ffff */
[----:B------:R-:W-:Y:S05]  /*f380*/  BRA `(.L_x_319) ;  /* 0xffffffc400447947 */ /* 0x000fea000383ffff */
.L_x_235:
[----:B0--3--:R-:W-:-:S04]  /*f390*/  IMAD.U32 R3, RZ, RZ, UR42 ;  /* 0x0000002aff037e24 */ /* 0x009fc8000f8e00ff */
[----:B------:R0:W3:Y:S03]  /*f3a0*/  SYNCS.PHASECHK.TRANS64.TRYWAIT P0, [R3+URZ+0x32460], R0 ;  /* 0x03246000030075a7 */ /* 0x0000e6000800017f */
[----:B---3--:R-:W-:Y:S05]  /*f3b0*/  @!P0 NANOSLEEP.SYNCS 0x989680 ;  /* 0x009896800000895d */ /* 0x008fea0003900000 */
[----:B------:R-:W3:Y:S02]  /*f3c0*/  @!P0 SYNCS.PHASECHK.TRANS64 P0, [R3+URZ+0x32460], R0 ;  /* 0x03246000030085a7 */ /* 0x000ee4000800007f */
[----:B---3--:R-:W-:Y:S05]  /*f3d0*/  @!P0 BRA `(.L_x_235) ;  /* 0xfffffffc00ec8947 */ /* 0x008fea000383ffff */
[----:B------:R-:W-:Y:S05]  /*f3e0*/  BRA `(.L_x_320) ;  /* 0xffffffc400407947 */ /* 0x000fea000383ffff */
.L_x_236:
[----:B------:R-:W-:Y:S01]  /*f3f0*/  BSSY B0, `(.L_x_321) ;  /* 0x0000008000007945 */ /* 0x000fe20003800000 */
[----:B------:R-:W-:Y:S02]  /*f400*/  IMAD.MOV.U32 R13, RZ, RZ, R19 ;  /* 0x000000ffff0d7224 */ /* 0x000fe400078e0013 */
[----:B------:R-:W-:Y:S02]  /*f410*/  IMAD.MOV.U32 R12, RZ, RZ, RZ ;  /* 0x000000ffff0c7224 */ /* 0x000fe400078e00ff */
[----:B------:R-:W-:Y:S02]  /*f420*/  IMAD.MOV.U32 R11, RZ, RZ, 0x181f ;  /* 0x0000181fff0b7424 */ /* 0x000fe400078e00ff */
[----:B------:R-:W-:-:S07]  /*f430*/  IMAD.MOV.U32 R15, RZ, RZ, -0x1 ;  /* 0xffffffffff0f7424 */ /* 0x000fce00078e00ff */
[----:B-1----:R-:W-:Y:S05]  /*f440*/  WARPSYNC.COLLECTIVE R15, `(.L_x_322) ;  /* 0x000000000f087348 */ /* 0x002fea0003c00000 */
[----:B-1----:R0:W1:Y:S02]  /*f450*/  SHFL.IDX P6, R14, R13, R12, R11 ;  /* 0x0000000c0d0e7389 */ /* 0x00206400000c000b */
[----:B01----:R-:W-:Y:S01]  /*f460*/  ENDCOLLECTIVE ;  /* 0x000000000000791b */ /* 0x003fe20003800000 */
.L_x_322:
[----:B------:R-:W-:Y:S05]  /*f470*/  BSYNC B0 ;  /* 0x0000000000007941 */ /* 0x000fea0003800000 */
.L_x_321:
[----:B------:R-:W-:Y:S01]  /*f480*/  IMAD.MOV.U32 R13, RZ, RZ, R18 ;  /* 0x000000ffff0d7224 */ /* 0x000fe200078e0012 */
[----:B------:R-:W-:Y:S01]  /*f490*/  MOV R3, R14 ;  /* 0x0000000e00037202 */ /* 0x000fe20000000f00 */
[----:B------:R-:W-:Y:S01]  /*f4a0*/  IMAD.MOV.U32 R12, RZ, RZ, RZ ;  /* 0x000000ffff0c7224 */ /* 0x000fe200078e00ff */
[----:B------:R-:W-:Y:S01]  /*f4b0*/  LEA R10, R28, UR42, 0x1 ;  /* 0x0000002a1c0a7c11 */ /* 0x000fe2000f8e08ff */
[----:B------:R-:W-:Y:S01]  /*f4c0*/  IMAD.MOV.U32 R11, RZ, RZ, 0x181f ;  /* 0x0000181fff0b7424 */ /* 0x000fe200078e00ff */
[C---:B------:R-:W-:Y:S01]  /*f4d0*/  LOP3.LUT P2, RZ, R5.reuse, 0x2, RZ, 0xc0, !PT ;  /* 0x0000000205ff7812 */ /* 0x040fe2000784c0ff */
[----:B------:R-:W-:Y:S01]  /*f4e0*/  IMAD.MOV.U32 R15, RZ, RZ, -0x1 ;  /* 0xffffffffff0f7424 */ /* 0x000fe200078e00ff */
[----:B------:R-:W-:Y:S01]  /*f4f0*/  LOP3.LUT P1, RZ, R5, 0x4, RZ, 0xc0, !PT ;  /* 0x0000000405ff7812 */ /* 0x000fe2000782c0ff */
[----:B------:R-:W-:Y:S02]  /*f500*/  IMAD.SHL.U32 R0, R22, 0x2, RZ ;  /* 0x0000000216007824 */ /* 0x000fe400078e00ff */
[----:B------:R-:W-:-:S10]  /*f510*/  IMAD.MOV.U32 R6, RZ, RZ, RZ ;  /* 0x000000ffff067224 */ /* 0x000fd400078e00ff */
[----:B------:R-:W-:Y:S05]  /*f520*/  WARPSYNC.COLLECTIVE R15, `(.L_x_323) ;  /* 0x000000000f087348 */ /* 0x000fea0003c00000 */
[----:B------:R0:W1:Y:S02]  /*f530*/  SHFL.IDX P6, R14, R13, R12, R11 ;  /* 0x0000000c0d0e7389 */ /* 0x00006400000c000b */
[----:B01----:R-:W-:Y:S01]  /*f540*/  ENDCOLLECTIVE ;  /* 0x000000000000791b */ /* 0x003fe20003800000 */
.L_x_323:
[----:B------:R-:W-:Y:S01]  /*f550*/  ISETP.LT.OR P3, PT, R17, 0x1, !P1 ;  /* 0x000000011100780c */ /* 0x000fe20004f61670 */
[----:B------:R-:W-:Y:S02]  /*f560*/  VIADD R31, R10, 0x400 ;  /* 0x000004000a1f7836 */ /* 0x000fe40000000000 */
[----:B------:R-:W-:Y:S02]  /*f570*/  IMAD.MOV.U32 R13, RZ, RZ, R19 ;  /* 0x000000ffff0d7224 */ /* 0x000fe400078e0013 */
[----:B------:R-:W-:Y:S01]  /*f580*/  IMAD.MOV.U32 R12, RZ, RZ, 0x1 ;  /* 0x00000001ff0c7424 */ /* 0x000fe200078e00ff */
[----:B------:R-:W-:-:S13]  /*f590*/  IADD3 R2, P0, R14, R0, RZ ;  /* 0x000000000e027210 */ /* 0x000fda0007f1e0ff */
[----:B------:R-:W-:Y:S05]  /*f5a0*/  WARPSYNC.COLLECTIVE R15, `(.L_x_324) ;  /* 0x000000000f087348 */ /* 0x000fea0003c00000 */
[----:B------:R0:W1:Y:S02]  /*f5b0*/  SHFL.IDX P6, R14, R13, R12, R11 ;  /* 0x0000000c0d0e7389 */ /* 0x00006400000c000b */
[----:B01----:R-:W-:Y:S01]  /*f5c0*/  ENDCOLLECTIVE ;  /* 0x000000000000791b */ /* 0x003fe20003800000 */
.L_x_324:
[----:B------:R-:W-:Y:S02]  /*f5d0*/  IADD3.X R3, RZ, R3, RZ, P0, !PT ;  /* 0x00000003ff037210 */ /* 0x000fe400007fe4ff */
        /* <DEDUP_REMOVED lines=11> */
.L_x_325:
[----:B------:R-:W-:Y:S01]  /*f690*/  @!PT LDS RZ, [RZ] ;  /* 0x00000000fffff984 */ /* 0x000fe20000000800 */
[----:B------:R-:W-:Y:S01]  /*f6a0*/  @!PT LDS RZ, [RZ] ;  /* 0x00000000fffff984 */ /* 0x000fe20000000800 */
[----:B------:R-:W-:Y:S01]  /*f6b0*/  @!PT LDS RZ, [RZ] ;  /* 0x00000000fffff984 */ /* 0x000fe20000000800 */
[----:B------:R-:W-:Y:S01]  /*f6c0*/  LDGSTS.E.BYPASS.LTC128B.128 [R10+0x3400], desc[UR36][R2.64+0x80], !P0 ;  /* 0x03400080020a7fae */ /* 0x000fe2000c101d64 */
[----:B------:R-:W-:-:S03]  /*f6d0*/  LOP3.LUT P0, RZ, R5, 0x8, RZ, 0xc0, !PT ;  /* 0x0000000805ff7812 */ /* 0x000fc6000780c0ff */
[----:B------:R-:W-:Y:S01]  /*f6e0*/  LDGSTS.E.BYPASS.LTC128B.128 [R10+0x6400], desc[UR36][R2.64+0x100], !P3 ;  /* 0x06400100020a7fae */ /* 0x000fe2000d901d64 */
[----:B------:R-:W-:Y:S02]  /*f6f0*/  ISETP.LT.OR P3, PT, R17, 0x1, !P0 ;  /* 0x000000011100780c */ /* 0x000fe40004761670 */
[----:B------:R-:W-:Y:S01]  /*f700*/  MOV R13, R19 ;  /* 0x00000013000d7202 */ /* 0x000fe20000000f00 */
[----:B------:R-:W-:-:S10]  /*f710*/  IMAD.MOV.U32 R12, RZ, RZ, 0x2 ;  /* 0x00000002ff0c7424 */ /* 0x000fd400078e00ff */
[----:B------:R0:W-:Y:S02]  /*f720*/  LDGSTS.E.BYPASS.LTC128B.128 [R10+0x9400], desc[UR36][R2.64+0x180], !P3 ;  /* 0x09400180020a7fae */ /* 0x0001e4000d901d64 */
[----:B0-----:R-:W-:-:S13]  /*f730*/  IADD3 R2, P3, R14, R0, RZ ;  /* 0x000000000e027210 */ /* 0x001fda0007f7e0ff */
[----:B------:R-:W-:Y:S05]  /*f740*/  WARPSYNC.COLLECTIVE R15, `(.L_x_326) ;  /* 0x000000000f087348 */ /* 0x000fea0003c00000 */
[----:B------:R0:W1:Y:S02]  /*f750*/  SHFL.IDX P6, R14, R13, R12, R11 ;  /* 0x0000000c0d0e7389 */ /* 0x00006400000c000b */
[----:B01----:R-:W-:Y:S01]  /*f760*/  ENDCOLLECTIVE ;  /* 0x000000000000791b */ /* 0x003fe20003800000 */
.L_x_326:
        /* <DEDUP_REMOVED lines=12> */
.L_x_327:
        /* <DEDUP_REMOVED lines=14> */
.L_x_328:
        /* <DEDUP_REMOVED lines=12> */
.L_x_329:
        /* <DEDUP_REMOVED lines=14> */
.L_x_330:
        /* <DEDUP_REMOVED lines=12> */
.L_x_331:
        /* <DEDUP_REMOVED lines=14> */
.L_x_332:
[----:B------:R-:W-:Y:S01]  /*fc50*/  IMAD.X R3, RZ, RZ, R20, P3 ;  /* 0x000000ffff037224 */ /* 0x000fe200018e0614 */
        /* <DEDUP_REMOVED lines=11> */
.L_x_333:
        /* <DEDUP_REMOVED lines=9> */
.L_x_243:
[----:B-1----:R1:W2:Y:S02]  /*fda0*/  SYNCS.PHASECHK.TRANS64.TRYWAIT P0, [R19+URZ+0x32440], R23 ;  /* 0x03244017130075a7 */ /* 0x0022a4000800017f */
[----:B--2---:R-:W-:Y:S05]  /*fdb0*/  @!P0 NANOSLEEP.SYNCS 0x989680 ;  /* 0x009896800000895d */ /* 0x004fea0003900000 */
[----:B------:R-:W2:Y:S02]  /*fdc0*/  @!P0 SYNCS.PHASECHK.TRANS64 P0, [R19+URZ+0x32440], R23 ;  /* 0x03244017130085a7 */ /* 0x000ea4000800007f */
[----:B--2---:R-:W-:Y:S05]  /*fdd0*/  @!P0 BRA `(.L_x_243) ;  /* 0xfffffffc00f08947 */ /* 0x004fea000383ffff */
[----:B------:R-:W-:Y:S05]  /*fde0*/  BRA `(.L_x_335) ;  /* 0xffffffc400747947 */ /* 0x000fea000383ffff */
.L_x_244:
[----:B------:R-:W-:Y:S01]  /*fdf0*/  BSSY B1, `(.L_x_336) ;  /* 0x0000008000017945 */ /* 0x000fe20003800000 */
[----:B------:R-:W-:Y:S01]  /*fe00*/  IMAD.MOV.U32 R13, RZ, RZ, R24 ;  /* 0x000000ffff0d7224 */ /* 0x000fe200078e0018 */
[----:B------:R-:W-:Y:S01]  /*fe10*/  MOV R15, 0xffffffff ;  /* 0xffffffff000f7802 */ /* 0x000fe20000000f00 */
[----:B------:R-:W-:Y:S02]  /*fe20*/  IMAD.MOV.U32 R12, RZ, RZ, RZ ;  /* 0x000000ffff0c7224 */ /* 0x000fe400078e00ff */
[----:B------:R-:W-:-:S07]  /*fe30*/  IMAD.MOV.U32 R11, RZ, RZ, 0x181f ;  /* 0x0000181fff0b7424 */ /* 0x000fce00078e00ff */
[----:B-1----:R-:W-:Y:S05]  /*fe40*/  WARPSYNC.COLLECTIVE R15, `(.L_x_337) ;  /* 0x000000000f087348 */ /* 0x002fea0003c00000 */
[----:B------:R0:W2:Y:S02]  /*fe50*/  SHFL.IDX P6, R14, R13, R12, R11 ;  /* 0x0000000c0d0e7389 */ /* 0x0000a400000c000b */
[----:B012---:R-:W-:Y:S01]  /*fe60*/  ENDCOLLECTIVE ;  /* 0x000000000000791b */ /* 0x007fe20003800000 */
.L_x_337:
[----:B------:R-:W-:Y:S05]  /*fe70*/  BSYNC B1 ;  /* 0x0000000000017941 */ /* 0x000fea0003800000 */
.L_x_336:
[----:B------:R-:W-:Y:S01]  /*fe80*/  IMAD.MOV.U32 R13, RZ, RZ, R21 ;  /* 0x000000ffff0d7224 */ /* 0x000fe200078e0015 */
[----:B------:R-:W-:Y:S01]  /*fe90*/  LEA R22, R22, UR42, 0x1 ;  /* 0x0000002a16167c11 */ /* 0x000fe2000f8e08ff */
[----:B------:R-:W-:Y:S02]  /*fea0*/  IMAD.MOV.U32 R12, RZ, RZ, RZ ;  /* 0x000000ffff0c7224 */ /* 0x000fe400078e00ff */
[----:B------:R-:W-:Y:S02]  /*feb0*/  IMAD.MOV.U32 R11, RZ, RZ, 0x181f ;  /* 0x0000181fff0b7424 */ /* 0x000fe400078e00ff */
[----:B------:R-:W-:Y:S02]  /*fec0*/  IMAD.MOV.U32 R15, RZ, RZ, -0x1 ;  /* 0xffffffffff0f7424 */ /* 0x000fe400078e00ff */
[----:B------:R-:W-:-:S07]  /*fed0*/  IMAD.MOV.U32 R3, RZ, RZ, R14 ;  /* 0x000000ffff037224 */ /* 0x000fce00078e000e */
[----:B------:R-:W-:Y:S05]  /*fee0*/  WARPSYNC.COLLECTIVE R15, `(.L_x_338) ;  /* 0x000000000f087348 */ /* 0x000fea0003c00000 */
[----:B------:R0:W1:Y:S02]  /*fef0*/  SHFL.IDX P6, R14, R13, R12, R11 ;  /* 0x0000000c0d0e7389 */ /* 0x00006400000c000b */
[----:B01----:R-:W-:Y:S01]  /*ff00*/  ENDCOLLECTIVE ;  /* 0x000000000000791b */ /* 0x003fe20003800000 */
.L_x_338:
[----:B------:R-:W-:Y:S02]  /*ff10*/  IMAD.MOV.U32 R13, RZ, RZ, R24 ;  /* 0x000000ffff0d7224 */ /* 0x000fe400078e0018 */
[----:B------:R-:W-:Y:S01]  /*ff20*/  IMAD.MOV.U32 R12, RZ, RZ, 0x1 ;  /* 0x00000001ff0c7424 */ /* 0x000fe200078e00ff */
[----:B------:R-:W-:-:S13]  /*ff30*/  IADD3 R2, P0, R14, R0, RZ ;  /* 0x000000000e027210 */ /* 0x000fda0007f1e0ff */
[----:B------:R-:W-:Y:S05]  /*ff40*/  WARPSYNC.COLLECTIVE R15, `(.L_x_339) ;  /* 0x000000000f087348 */ /* 0x000fea0003c00000 */
[----:B------:R0:W1:Y:S02]  /*ff50*/  SHFL.IDX P6, R14, R13, R12, R11 ;  /* 0x0000000c0d0e7389 */ /* 0x00006400000c000b */
[----:B01----:R-:W-:Y:S01]  /*ff60*/  ENDCOLLECTIVE ;  /* 0x000000000000791b */ /* 0x003fe20003800000 */
.L_x_339:
[----:B------:R-:W-:-:S05]  /*ff70*/  IADD3.X R3, RZ, R3, RZ, P0, !PT ;  /* 0x00000003ff037210 */ /* 0x000fca00007fe4ff */
        /* <DEDUP_REMOVED lines=9> */
.L_x_340:
[----:B------:R-:W-:Y:S01]  /*10010*/  MOV R13, R24 ;  /* 0x00000018000d7202 */ /* 0x000fe20000000f00 */
[----:B------:R-:W-:Y:S01]  /*10020*/  IMAD.MOV.U32 R12, RZ, RZ, 0x2 ;  /* 0x00000002ff0c7424 */ /* 0x000fe200078e00ff */
[----:B------:R-:W-:-:S13]  /*10030*/  IADD3 R2, P0, R14, R0, RZ ;  /* 0x000000000e027210 */ /* 0x000fda0007f1e0ff */
[----:B------:R-:W-:Y:S05]  /*10040*/  WARPSYNC.COLLECTIVE R15, `(.L_x_341) ;  /* 0x000000000f087348 */ /* 0x000fea0003c00000 */
[----:B------:R0:W1:Y:S02]  /*10050*/  SHFL.IDX P6, R14, R13, R12, R11 ;  /* 0x0000000c0d0e7389 */ /* 0x00006400000c000b */
[----:B01----:R-:W-:Y:S01]  /*10060*/  ENDCOLLECTIVE ;  /* 0x000000000000791b */ /* 0x003fe20003800000 */
.L_x_341:
[----:B------:R-:W-:-:S05]  /*10070*/  IMAD.X R3, RZ, RZ, R6, P0 ;  /* 0x000000ffff037224 */ /* 0x000fca00000e0606 */
[----:B------:R-:W-:Y:S01]  /*10080*/  @!PT LDS RZ, [RZ] ;  /* 0x00000000fffff984 */ /* 0x000fe20000000800 */
[----:B------:R-:W-:Y:S01]  /*10090*/  @!PT LDS RZ, [RZ] ;  /* 0x00000000fffff984 */ /* 0x000fe20000000800 */
[----:B------:R-:W-:Y:S01]  /*100a0*/  @!PT LDS RZ, [RZ] ;  /* 0x00000000fffff984 */ /* 0x000fe20000000800 */
[----:B------:R0:W-:Y:S01]  /*100b0*/  LDGSTS.E.BYPASS.LTC128B.128 [R22+0x1cc00], desc[UR36][R2.64], !P1 ;  /* 0x1cc0000002167fae */ /* 0x0001e2000c901d64 */
[----:B------:R-:W-:Y:S02]  /*100c0*/  IMAD.MOV.U32 R13, RZ, RZ, R21 ;  /* 0x000000ffff0d7224 */ /* 0x000fe400078e0015 */
[----:B0-----:R-:W-:-:S07]  /*100d0*/  IMAD.MOV.U32 R3, RZ, RZ, R14 ;  /* 0x000000ffff037224 */ /* 0x001fce00078e000e */
[----:B------:R-:W-:Y:S05]  /*100e0*/  WARPSYNC.COLLECTIVE R15, `(.L_x_342) ;  /* 0x000000000f087348 */ /* 0x000fea0003c00000 */
[----:B------:R0:W1:Y:S02]  /*100f0*/  SHFL.IDX P6, R14, R13, R12, R11 ;  /* 0x0000000c0d0e7389 */ /* 0x00006400000c000b */
[----:B01----:R-:W-:Y:S01]  /*10100*/  ENDCOLLECTIVE ;  /* 0x000000000000791b */ /* 0x003fe20003800000 */
.L_x_342:
[----:B------:R-:W-:Y:S01]  /*10110*/  IMAD.MOV.U32 R13, RZ, RZ, R24 ;  /* 0x000000ffff0d7224 */ /* 0x000fe200078e0018 */
[----:B------:R-:W-:Y:S02]  /*10120*/  MOV R12, 0x3 ;  /* 0x00000003000c7802 */ /* 0x000fe40000000f00 */
[----:B------:R-:W-:-:S13]  /*10130*/  IADD3 R2, P0, R14, R0, RZ ;  /* 0x000000000e027210 */ /* 0x000fda0007f1e0ff */
[----:B------:R-:W-:Y:S05]  /*10140*/  WARPSYNC.COLLECTIVE R15, `(.L_x_343) ;  /* 0x000000000f087348 */ /* 0x000fea0003c00000 */
[----:B------:R0:W1:Y:S02]  /*10150*/  SHFL.IDX P6, R14, R13, R12, R11 ;  /* 0x0000000c0d0e7389 */ /* 0x00006400000c000b */
[----:B01----:R-:W-:Y:S01]  /*10160*/  ENDCOLLECTIVE ;  /* 0x000000000000791b */ /* 0x003fe20003800000 */
.L_x_343:
        /* <DEDUP_REMOVED lines=10> */
.L_x_344:
[----:B------:R-:W-:Y:S02]  /*10210*/  IMAD.MOV.U32 R13, RZ, RZ, R24 ;  /* 0x000000ffff0d7224 */ /* 0x000fe400078e0018 */
[----:B------:R-:W-:Y:S01]  /*10220*/  IMAD.MOV.U32 R12, RZ, RZ, 0x4 ;  /* 0x00000004ff0c7424 */ /* 0x000fe200078e00ff */
[----:B------:R-:W-:-:S13]  /*10230*/  IADD3 R2, P0, R14, R0, RZ ;  /* 0x000000000e027210 */ /* 0x000fda0007f1e0ff */
[----:B------:R-:W-:Y:S05]  /*10240*/  WARPSYNC.COLLECTIVE R15, `(.L_x_345) ;  /* 0x000000000f087348 */ /* 0x000fea0003c00000 */
[----:B------:R0:W1:Y:S02]  /*10250*/  SHFL.IDX P6, R14, R13, R12, R11 ;  /* 0x0000000c0d0e7389 */ /* 0x00006400000c000b */
[----:B01----:R-:W-:Y:S01]  /*10260*/  ENDCOLLECTIVE ;  /* 0x000000000000791b */ /* 0x003fe20003800000 */
.L_x_345:
[----:B------:R-:W-:-:S05]  /*10270*/  IMAD.X R3, RZ, RZ, R3, P0 ;  /* 0x000000ffff037224 */ /* 0x000fca00000e0603 */
[----:B------:R-:W-:Y:S01]  /*10280*/  @!PT LDS RZ, [RZ] ;  /* 0x00000000fffff984 */ /* 0x000fe20000000800 */
[----:B------:R-:W-:Y:S01]  /*10290*/  @!PT LDS RZ, [RZ] ;  /* 0x00000000fffff984 */ /* 0x000fe20000000800 */
[----:B------:R-:W-:Y:S01]  /*102a0*/  @!PT LDS RZ, [RZ] ;  /* 0x00000000fffff984 */ /* 0x000fe20000000800 */
[----:B------:R0:W-:Y:S01]  /*102b0*/  LDGSTS.E.BYPASS.LTC128B.128 [R22+0x1dc00], desc[UR36][R2.64], !P1 ;  /* 0x1dc0000002167fae */ /* 0x0001e2000c901d64 */
[----:B------:R-:W-:Y:S01]  /*102c0*/  IMAD.MOV.U32 R13, RZ, RZ, R21 ;  /* 0x000000ffff0d7224 */ /* 0x000fe200078e0015 */
[----:B0-----:R-:W-:-:S07]  /*102d0*/  MOV R3, R14 ;  /* 0x0000000e00037202 */ /* 0x001fce0000000f00 */
[----:B------:R-:W-:Y:S05]  /*102e0*/  WARPSYNC.COLLECTIVE R15, `(.L_x_346) ;  /* 0x000000000f087348 */ /* 0x000fea0003c00000 */
[----:B------:R0:W1:Y:S02]  /*102f0*/  SHFL.IDX P6, R14, R13, R12, R11 ;  /* 0x0000000c0d0e7389 */ /* 0x00006400000c000b */
[----:B01----:R-:W-:Y:S01]  /*10300*/  ENDCOLLECTIVE ;  /* 0x000000000000791b */ /* 0x003fe20003800000 */
.L_x_346:
[----:B------:R-:W-:Y:S02]  /*10310*/  IMAD.MOV.U32 R13, RZ, RZ, R24 ;  /* 0x000000ffff0d7224 */ /* 0x000fe400078e0018 */
[----:B------:R-:W-:Y:S01]  /*10320*/  IMAD.MOV.U32 R12, RZ, RZ, 0x5 ;  /* 0x00000005ff0c7424 */ /* 0x000fe200078e00ff */
[----:B------:R-:W-:-:S13]  /*10330*/  IADD3 R2, P0, R14, R0, RZ ;  /* 0x000000000e027210 */ /* 0x000fda0007f1e0ff */
[----:B------:R-:W-:Y:S05]  /*10340*/  WARPSYNC.COLLECTIVE R15, `(.L_x_347) ;  /* 0x000000000f087348 */ /* 0x000fea0003c00000 */
[----:B------:R0:W1:Y:S02]  /*10350*/  SHFL.IDX P6, R14, R13, R12, R11 ;  /* 0x0000000c0d0e7389 */ /* 0x00006400000c000b */
[----:B01----:R-:W-:Y:S01]  /*10360*/  ENDCOLLECTIVE ;  /* 0x000000000000791b */ /* 0x003fe20003800000 */
.L_x_347:
[----:B------:R-:W-:-:S05]  /*10370*/  IMAD.X R3, RZ, RZ, R3, P0 ;  /* 0x000000ffff037224 */ /* 0x000fca00000e0603 */
        /* <DEDUP_REMOVED lines=9> */
.L_x_348:
[----:B------:R-:W-:Y:S05]  /*10410*/  BRA `(.L_x_349) ;  /* 0xffffffc000d07947 */ /* 0x000fea000383ffff */
.L_x_249:
[----:B---3--:R3:W4:Y:S02]  /*10420*/  SYNCS.PHASECHK.TRANS64.TRYWAIT P0, [R19+URZ+0x32460], R23 ;  /* 0x03246017130075a7 */ /* 0x008724000800017f */
[----:B----4-:R-:W-:Y:S05]  /*10430*/  @!P0 NANOSLEEP.SYNCS 0x989680 ;  /* 0x009896800000895d */ /* 0x010fea0003900000 */
[----:B------:R-:W4:Y:S02]  /*10440*/  @!P0 SYNCS.PHASECHK.TRANS64 P0, [R19+URZ+0x32460], R23 ;  /* 0x03246017130085a7 */ /* 0x000f24000800007f */
[----:B----4-:R-:W-:Y:S05]  /*10450*/  @!P0 BRA `(.L_x_249) ;  /* 0xfffffffc00f08947 */ /* 0x010fea000383ffff */
[----:B------:R-:W-:Y:S05]  /*10460*/  BRA `(.L_x_350) ;  /* 0xffffffc4001c7947 */ /* 0x000fea000383ffff */
.L_x_250:
[----:B------:R-:W-:Y:S01]  /*10470*/  BSSY B1, `(.L_x_351) ;  /* 0x0000008000017945 */ /* 0x000fe20003800000 */
[----:B------:R-:W-:Y:S02]  /*10480*/  IMAD.MOV.U32 R13, RZ, RZ, R22 ;  /* 0x000000ffff0d7224 */ /* 0x000fe400078e0016 */
[----:B------:R-:W-:Y:S02]  /*10490*/  IMAD.MOV.U32 R12, RZ, RZ, RZ ;  /* 0x000000ffff0c7224 */ /* 0x000fe400078e00ff */
[----:B------:R-:W-:Y:S02]  /*104a0*/  IMAD.MOV.U32 R11, RZ, RZ, 0x181f ;  /* 0x0000181fff0b7424 */ /* 0x000fe400078e00ff */
[----:B------:R-:W-:-:S07]  /*104b0*/  IMAD.MOV.U32 R15, RZ, RZ, -0x1 ;  /* 0xffffffffff0f7424 */ /* 0x000fce00078e00ff */
[----:B-123--:R-:W-:Y:S05]  /*104c0*/  WARPSYNC.COLLECTIVE R15, `(.L_x_352) ;  /* 0x000000000f087348 */ /* 0x00efea0003c00000 */
[----:B------:R0:W4:Y:S02]  /*104d0*/  SHFL.IDX P6, R14, R13, R12, R11 ;  /* 0x0000000c0d0e7389 */ /* 0x00012400000c000b */
[----:B01234-:R-:W-:Y:S01]  /*104e0*/  ENDCOLLECTIVE ;  /* 0x000000000000791b */ /* 0x01ffe20003800000 */
.L_x_352:
[----:B------:R-:W-:Y:S05]  /*104f0*/  BSYNC B1 ;  /* 0x0000000000017941 */ /* 0x000fea0003800000 */
.L_x_351:
[----:B------:R-:W-:Y:S01]  /*10500*/  MOV R13, R20 ;  /* 0x00000014000d7202 */ /* 0x000fe20000000f00 */
[----:B------:R-:W-:Y:S02]  /*10510*/  IMAD.MOV.U32 R12, RZ, RZ, RZ ;  /* 0x000000ffff0c7224 */ /* 0x000fe400078e00ff */
[----:B------:R-:W-:Y:S02]  /*10520*/  IMAD.MOV.U32 R11, RZ, RZ, 0x181f ;  /* 0x0000181fff0b7424 */ /* 0x000fe400078e00ff */
[----:B------:R-:W-:Y:S02]  /*10530*/  IMAD.MOV.U32 R15, RZ, RZ, -0x1 ;  /* 0xffffffffff0f7424 */ /* 0x000fe400078e00ff */
[----:B------:R-:W-:Y:S02]  /*10540*/  IMAD.MOV.U32 R3, RZ, RZ, R14 ;  /* 0x000000ffff037224 */ /* 0x000fe400078e000e */
[----:B------:R-:W-:-:S07]  /*10550*/  IMAD R21, R17, 0xc000, R31 ;  /* 0x0000c00011157824 */ /* 0x000fce00078e021f */
[----:B------:R-:W-:Y:S05]  /*10560*/  WARPSYNC.COLLECTIVE R15, `(.L_x_353) ;  /* 0x000000000f087348 */ /* 0x000fea0003c00000 */
[----:B------:R0:W1:Y:S02]  /*10570*/  SHFL.IDX P6, R14, R13, R12, R11 ;  /* 0x0000000c0d0e7389 */ /* 0x00006400000c000b */
[----:B01----:R-:W-:Y:S01]  /*10580*/  ENDCOLLECTIVE ;  /* 0x000000000000791b */ /* 0x003fe20003800000 */
.L_x_353:
[----:B------:R-:W-:Y:S02]  /*10590*/  IMAD.MOV.U32 R6, RZ, RZ, RZ ;  /* 0x000000ffff067224 */ /* 0x000fe400078e00ff */
[----:B------:R-:W-:Y:S01]  /*105a0*/  IMAD.MOV.U32 R13, RZ, RZ, R22 ;  /* 0x000000ffff0d7224 */ /* 0x000fe200078e0016 */
[----:B------:R-:W-:Y:S02]  /*105b0*/  MOV R12, 0x1 ;  /* 0x00000001000c7802 */ /* 0x000fe40000000f00 */
[----:B------:R-:W-:-:S13]  /*105c0*/  IADD3 R2, P0, R14, R0, RZ ;  /* 0x000000000e027210 */ /* 0x000fda0007f1e0ff */
[----:B------:R-:W-:Y:S05]  /*105d0*/  WARPSYNC.COLLECTIVE R15, `(.L_x_354) ;  /* 0x000000000f087348 */ /* 0x000fea0003c00000 */
[----:B------:R0:W1:Y:S02]  /*105e0*/  SHFL.IDX P6, R14, R13, R12, R11 ;  /* 0x0000000c0d0e7389 */ /* 0x00006400000c000b */
[----:B01----:R-:W-:Y:S01]  /*105f0*/  ENDCOLLECTIVE ;  /* 0x000000000000791b */ /* 0x003fe20003800000 */
.L_x_354:
        /* <DEDUP_REMOVED lines=13> */
.L_x_355:
[----:B------:R-:W-:Y:S02]  /*106d0*/  IMAD.MOV.U32 R13, RZ, RZ, R22 ;  /* 0x000000ffff0d7224 */ /* 0x000fe400078e0016 */
[----:B------:R-:W-:Y:S01]  /*106e0*/  IMAD.MOV.U32 R12, RZ, RZ, 0x2 ;  /* 0x00000002ff0c7424 */ /* 0x000fe200078e00ff */
[----:B------:R-:W-:-:S13]  /*106f0*/  IADD3 R2, P0, R14, R0, RZ ;  /* 0x000000000e027210 */ /* 0x000fda0007f1e0ff */
[----:B------:R-:W-:Y:S05]  /*10700*/  WARPSYNC.COLLECTIVE R15, `(.L_x_356) ;  /* 0x000000000f087348 */ /* 0x000fea0003c00000 */
[----:B------:R0:W1:Y:S02]  /*10710*/  SHFL.IDX P6, R14, R13, R12, R11 ;  /* 0x0000000c0d0e7389 */ /* 0x00006400000c000b */
[----:B01----:R-:W-:Y:S01]  /*10720*/  ENDCOLLECTIVE ;  /* 0x000000000000791b */ /* 0x003fe20003800000 */
.L_x_356:
[----:B------:R-:W-:-:S05]  /*10730*/  IMAD.X R3, RZ, RZ, R4, P0 ;  /* 0x000000ffff037224 */ /* 0x000fca00000e0604 */
[----:B------:R-:W-:Y:S01]  /*10740*/  @!PT LDS RZ, [RZ] ;  /* 0x00000000fffff984 */ /* 0x000fe20000000800 */
[----:B------:R-:W-:Y:S01]  /*10750*/  @!PT LDS RZ, [RZ] ;  /* 0x00000000fffff984 */ /* 0x000fe20000000800 */
[----:B------:R-:W-:Y:S01]  /*10760*/  @!PT LDS RZ, [RZ] ;  /* 0x00000000fffff984 */ /* 0x000fe20000000800 */
[----:B------:R0:W-:Y:S04]  /*10770*/  LDGSTS.E.BYPASS.LTC128B.128 [R21+0x800], desc[UR36][R2.64], !P4 ;  /* 0x0080000002157fae */ /* 0x0001e8000e101d64 */
[----:B------:R0:W-:Y:S01]  /*10780*/  LDGSTS.E.BYPASS.LTC128B.128 [R21+0x3800], desc[UR36][R2.64+0x80], !P3 ;  /* 0x0380008002157fae */ /* 0x0001e2000d901d64 */
[----:B------:R-:W-:-:S03]  /*10790*/  IMAD.MOV.U32 R13, RZ, RZ, R20 ;  /* 0x000000ffff0d7224 */ /* 0x000fc600078e0014 */
[----:B------:R0:W-:Y:S04]  /*107a0*/  LDGSTS.E.BYPASS.LTC128B.128 [R21+0x6800], desc[UR36][R2.64+0x100], !P2 ;  /* 0x0680010002157fae */ /* 0x0001e8000d101d64 */
[----:B------:R0:W-:Y:S01]  /*107b0*/  LDGSTS.E.BYPASS.LTC128B.128 [R21+0x9800], desc[UR36][R2.64+0x180], !P1 ;  /* 0x0980018002157fae */ /* 0x0001e2000c901d64 */
[----:B------:R-:W-:-:S07]  /*107c0*/  MOV R4, R14 ;  /* 0x0000000e00047202 */ /* 0x000fce0000000f00 */
[----:B0-----:R-:W-:Y:S05]  /*107d0*/  WARPSYNC.COLLECTIVE R15, `(.L_x_357) ;  /* 0x000000000f087348 */ /* 0x001fea0003c00000 */
[----:B------:R1:W2:Y:S02]  /*107e0*/  SHFL.IDX P6, R14, R13, R12, R11 ;  /* 0x0000000c0d0e7389 */ /* 0x0002a400000c000b */
[----:B012---:R-:W-:Y:S01]  /*107f0*/  ENDCOLLECTIVE ;  /* 0x000000000000791b */ /* 0x007fe20003800000 */
.L_x_357:
[----:B------:R-:W-:Y:S02]  /*10800*/  IMAD.MOV.U32 R13, RZ, RZ, R22 ;  /* 0x000000ffff0d7224 */ /* 0x000fe400078e0016 */
[----:B------:R-:W-:Y:S01]  /*10810*/  IMAD.MOV.U32 R12, RZ, RZ, 0x3 ;  /* 0x00000003ff0c7424 */ /* 0x000fe200078e00ff */
[----:B------:R-:W-:-:S13]  /*10820*/  IADD3 R2, P0, R14, R0, RZ ;  /* 0x000000000e027210 */ /* 0x000fda0007f1e0ff */
[----:B------:R-:W-:Y:S05]  /*10830*/  WARPSYNC.COLLECTIVE R15, `(.L_x_358) ;  /* 0x000000000f087348 */ /* 0x000fea0003c00000 */
[----:B------:R0:W1:Y:S02]  /*10840*/  SHFL.IDX P6, R14, R13, R12, R11 ;  /* 0x0000000c0d0e7389 */ /* 0x00006400000c000b */
[----:B01----:R-:W-:Y:S01]  /*10850*/  ENDCOLLECTIVE ;  /* 0x000000000000791b */ /* 0x003fe20003800000 */
.L_x_358:
[----:B------:R-:W-:-:S05]  /*10860*/  IMAD.X R3, RZ, RZ, R4, P0 ;  /* 0x000000ffff037224 */ /* 0x000fca00000e0604 */
[----:B------:R-:W-:Y:S01]  /*10870*/  @!PT LDS RZ, [RZ] ;  /* 0x00000000fffff984 */ /* 0x000fe20000000800 */
[----:B------:R-:W-:Y:S01]  /*10880*/  @!PT LDS RZ, [RZ] ;  /* 0x00000000fffff984 */ /* 0x000fe20000000800 */
[----:B------:R-:W-:Y:S01]  /*10890*/  @!PT LDS RZ, [RZ] ;  /* 0x00000000fffff984 */ /* 0x000fe20000000800 */
[----:B------:R0:W-:Y:S04]  /*108a0*/  LDGSTS.E.BYPASS.LTC128B.128 [R21+0x1000], desc[UR36][R2.64], !P4 ;  /* 0x0100000002157fae */ /* 0x0001e8000e101d64 */
[----:B------:R0:W-:Y:S01]  /*108b0*/  LDGSTS.E.BYPASS.LTC128B.128 [R21+0x4000], desc[UR36][R2.64+0x80], !P3 ;  /* 0x0400008002157fae */ /* 0x0001e2000d901d64 */
[----:B------:R-:W-:-:S03]  /*108c0*/  MOV R13, R20 ;  /* 0x00000014000d7202 */ /* 0x000fc60000000f00 */
[----:B------:R0:W-:Y:S04]  /*108d0*/  LDGSTS.E.BYPASS.LTC128B.128 [R21+0x7000], desc[UR36][R2.64+0x100], !P2 ;  /* 0x0700010002157fae */ /* 0x0001e8000d101d64 */
[----:B------:R0:W-:Y:S01]  /*108e0*/  LDGSTS.E.BYPASS.LTC128B.128 [R21+0xa000], desc[UR36][R2.64+0x180], !P1 ;  /* 0x0a00018002157fae */ /* 0x0001e2000c901d64 */
[----:B------:R-:W-:-:S07]  /*108f0*/  IMAD.MOV.U32 R5, RZ, RZ, R14 ;  /* 0x000000ffff057224 */ /* 0x000fce00078e000e */
[----:B0-----:R-:W-:Y:S05]  /*10900*/  WARPSYNC.COLLECTIVE R15, `(.L_x_359) ;  /* 0x000000000f087348 */ /* 0x001fea0003c00000 */
[----:B------:R1:W2:Y:S02]  /*10910*/  SHFL.IDX P6, R14, R13, R12, R11 ;  /* 0x0000000c0d0e7389 */ /* 0x0002a400000c000b */
[----:B012---:R-:W-:Y:S01]  /*10920*/  ENDCOLLECTIVE ;  /* 0x000000000000791b */ /* 0x007fe20003800000 */
.L_x_359:
[----:B------:R-:W-:Y:S02]  /*10930*/  IMAD.MOV.U32 R13, RZ, RZ, R22 ;  /* 0x000000ffff0d7224 */ /* 0x000fe400078e0016 */
[----:B------:R-:W-:Y:S01]  /*10940*/  IMAD.MOV.U32 R12, RZ, RZ, 0x4 ;  /* 0x00000004ff0c7424 */ /* 0x000fe200078e00ff */
[----:B------:R-:W-:-:S13]  /*10950*/  IADD3 R2, P0, R14, R0, RZ ;  /* 0x000000000e027210 */ /* 0x000fda0007f1e0ff */
[----:B------:R-:W-:Y:S05]  /*10960*/  WARPSYNC.COLLECTIVE R15, `(.L_x_360) ;  /* 0x000000000f087348 */ /* 0x000fea0003c00000 */
[----:B------:R0:W1:Y:S02]  /*10970*/  SHFL.IDX P6, R14, R13, R12, R11 ;  /* 0x0000000c0d0e7389 */ /* 0x00006400000c000b */
[----:B01----:R-:W-:Y:S01]  /*10980*/  ENDCOLLECTIVE ;  /* 0x000000000000791b */ /* 0x003fe20003800000 */
.L_x_360:
        /* <DEDUP_REMOVED lines=13> */
.L_x_361:
[----:B------:R-:W-:Y:S02]  /*10a60*/  IMAD.MOV.U32 R13, RZ, RZ, R22 ;  /* 0x000000ffff0d7224 */ /* 0x000fe400078e0016 */
[----:B------:R-:W-:Y:S01]  /*10a70*/  IMAD.MOV.U32 R12, RZ, RZ, 0x5 ;  /* 0x00000005ff0c7424 */ /* 0x000fe200078e00ff */
[----:B------:R-:W-:-:S13]  /*10a80*/  IADD3 R2, P0, R14, R0, RZ ;  /* 0x000000000e027210 */ /* 0x000fda0007f1e0ff */
[----:B------:R-:W-:Y:S05]  /*10a90*/  WARPSYNC.COLLECTIVE R15, `(.L_x_362) ;  /* 0x000000000f087348 */ /* 0x000fea0003c00000 */
[----:B------:R0:W1:Y:S02]  /*10aa0*/  SHFL.IDX P6, R14, R13, R12, R11 ;  /* 0x0000000c0d0e7389 */ /* 0x00006400000c000b */
[----:B01----:R-:W-:Y:S01]  /*10ab0*/  ENDCOLLECTIVE ;  /* 0x000000000000791b */ /* 0x003fe20003800000 */
.L_x_362:
[----:B------:R-:W-:-:S05]  /*10ac0*/  IADD3.X R3, RZ, R23, RZ, P0, !PT ;  /* 0x00000017ff037210 */ /* 0x000fca00007fe4ff */
        /* <DEDUP_REMOVED lines=12> */
.L_x_363:
[----:B------:R-:W-:Y:S05]  /*10b90*/  BRA `(.L_x_364) ;  /* 0xffffffc0006c7947 */ /* 0x000fea000383ffff */
.L_x_255:
[----:B0-----:R0:W1:Y:S02]  /*10ba0*/  SYNCS.PHASECHK.TRANS64.TRYWAIT P0, [R4+URZ+0x32420], R6 ;  /* 0x03242006040075a7 */ /* 0x001064000800017f */
[----:B-1----:R-:W-:Y:S05]  /*10bb0*/  @!P0 NANOSLEEP.SYNCS 0x989680 ;  /* 0x009896800000895d */ /* 0x002fea0003900000 */
[----:B------:R-:W1:Y:S02]  /*10bc0*/  @!P0 SYNCS.PHASECHK.TRANS64 P0, [R4+URZ+0x32420], R6 ;  /* 0x03242006040085a7 */ /* 0x000e64000800007f */
[----:B-1----:R-:W-:Y:S05]  /*10bd0*/  @!P0 BRA `(.L_x_255) ;  /* 0xfffffffc00f08947 */ /* 0x002fea000383ffff */
[----:B------:R-:W-:Y:S05]  /*10be0*/  BRA `(.L_x_365) ;  /* 0xffffffc000f47947 */ /* 0x000fea000383ffff */
.L_x_256:
[----:B------:R-:W1:Y:S01]  /*10bf0*/  S2R R0, SR_TID.X ;  /* 0x0000000000007919 */ /* 0x000e620000002100 */
[----:B------:R-:W-:Y:S01]  /*10c00*/  BSSY B0, `(.L_x_366) ;  /* 0x000000a000007945 */ /* 0x000fe20003800000 */
[----:B------:R-:W-:Y:S02]  /*10c10*/  IMAD.MOV.U32 R12, RZ, RZ, RZ ;  /* 0x000000ffff0c7224 */ /* 0x000fe400078e00ff */
[----:B------:R-:W-:Y:S02]  /*10c20*/  IMAD.MOV.U32 R11, RZ, RZ, 0x1f ;  /* 0x0000001fff0b7424 */ /* 0x000fe400078e00ff */
[----:B------:R-:W-:Y:S01]  /*10c30*/  IMAD.MOV.U32 R15, RZ, RZ, -0x1 ;  /* 0xffffffffff0f7424 */ /* 0x000fe200078e00ff */
[----:B-1----:R-:W-:-:S04]  /*10c40*/  SHF.R.U32.HI R0, RZ, 0x5, R0 ;  /* 0x00000005ff007819 */ /* 0x002fc80000011600 */
[----:B------:R-:W-:-:S04]  /*10c50*/  LOP3.LUT R0, R0, 0x3, RZ, 0xc0, !PT ;  /* 0x0000000300007812 */ /* 0x000fc800078ec0ff */
[----:B------:R-:W-:-:S07]  /*10c60*/  MOV R13, R0 ;  /* 0x00000000000d7202 */ /* 0x000fce0000000f00 */
[----:B0-2--5:R-:W-:Y:S05]  /*10c70*/  WARPSYNC.COLLECTIVE R15, `(.L_x_367) ;  /* 0x000000000f087348 */ /* 0x025fea0003c00000 */
[----:B------:R1:W3:Y:S02]  /*10c80*/  SHFL.IDX P6, R14, R13, R12, R11 ;  /* 0x0000000c0d0e7389 */ /* 0x0002e400000c000b */
[----:B0123-5:R-:W-:Y:S01]  /*10c90*/  ENDCOLLECTIVE ;  /* 0x000000000000791b */ /* 0x02ffe20003800000 */
.L_x_367:
[----:B------:R-:W-:Y:S05]  /*10ca0*/  BSYNC B0 ;  /* 0x0000000000007941 */ /* 0x000fea0003800000 */
.L_x_366:
[----:B------:R-:W-:Y:S05]  /*10cb0*/  BRA `(.L_x_368) ;  /* 0xffffffc000dc7947 */ /* 0x000fea000383ffff */
.L_x_257:
[----:B------:R-:W-:Y:S01]  /*10cc0*/  BSSY B0, `(.L_x_369) ;  /* 0x0000006000007945 */ /* 0x000fe20003800000 */
[----:B------:R-:W-:-:S07]  /*10cd0*/  IMAD.MOV.U32 R15, RZ, RZ, -0x1 ;  /* 0xffffffffff0f7424 */ /* 0x000fce00078e00ff */
[----:B012--5:R-:W-:Y:S05]  /*10ce0*/  WARPSYNC.COLLECTIVE R15, `(.L_x_370) ;  /* 0x000000000f0c7348 */ /* 0x027fea0003c00000 */
[----:B------:R-:W-:Y:S02]  /*10cf0*/  ELECT P6, UR62, PT ;  /* 0x00000000003e782f */ /* 0x000fe400038c0000 */
[----:B------:R-:W-:Y:S01]  /*10d00*/  MOV R14, UR62 ;  /* 0x0000003e000e7c02 */ /* 0x000fe20008000f00 */
[----:B012--5:R-:W-:Y:S10]  /*10d10*/  ENDCOLLECTIVE ;  /* 0x000000000000791b */ /* 0x027ff40003800000 */
.L_x_370:
[----:B------:R-:W-:Y:S05]  /*10d20*/  BSYNC B0 ;  /* 0x0000000000007941 */ /* 0x000fea0003800000 */
.L_x_369:
[----:B------:R-:W-:Y:S05]  /*10d30*/  BRA `(.L_x_371) ;  /* 0xffffffc000d07947 */ /* 0x000fea000383ffff */
.L_x_259:
[----:B-1----:R1:W3:Y:S02]  /*10d40*/  SYNCS.PHASECHK.TRANS64.TRYWAIT P1, [R5+URZ+0x32440], R0 ;  /* 0x03244000050075a7 */ /* 0x0022e4000802017f */
[----:B---3--:R-:W-:Y:S05]  /*10d50*/  @!P1 NANOSLEEP.SYNCS 0x989680 ;  /* 0x009896800000995d */ /* 0x008fea0003900000 */
[----:B------:R-:W3:Y:S02]  /*10d60*/  @!P1 SYNCS.PHASECHK.TRANS64 P1, [R5+URZ+0x32440], R0 ;  /* 0x03244000050095a7 */ /* 0x000ee4000802007f */
[----:B---3--:R-:W-:Y:S05]  /*10d70*/  @!P1 BRA `(.L_x_259) ;  /* 0xfffffffc00f09947 */ /* 0x008fea000383ffff */
[----:B------:R-:W-:Y:S05]  /*10d80*/  BRA `(.L_x_372) ;  /* 0xffffffc000f87947 */ /* 0x000fea000383ffff */
.L_x_261:
[----:B---3--:R3:W4:Y:S02]  /*10d90*/  SYNCS.PHASECHK.TRANS64.TRYWAIT P1, [R17+URZ+0x32440], R2 ;  /* 0x03244002110075a7 */ /* 0x008724000802017f */
[----:B----4-:R-:W-:Y:S05]  /*10da0*/  @!P1 NANOSLEEP.SYNCS 0x989680 ;  /* 0x009896800000995d */ /* 0x010fea0003900000 */
[----:B------:R-:W4:Y:S02]  /*10db0*/  @!P1 SYNCS.PHASECHK.TRANS64 P1, [R17+URZ+0x32440], R2 ;  /* 0x03244002110095a7 */ /* 0x000f24000802007f */
[----:B----4-:R-:W-:Y:S05]  /*10dc0*/  @!P1 BRA `(.L_x_261) ;  /* 0xfffffffc00f09947 */ /* 0x010fea000383ffff */
[----:B------:R-:W-:Y:S05]  /*10dd0*/  BRA `(.L_x_373) ;  /* 0xffffffc400047947 */ /* 0x000fea000383ffff */
.L_x_263:
[----:B----4-:R4:W0:Y:S02]  /*10de0*/  SYNCS.PHASECHK.TRANS64.TRYWAIT P1, [R5+URZ+0x32460], R0 ;  /* 0x03246000050075a7 */ /* 0x010824000802017f */
[----:B0-----:R-:W-:Y:S05]  /*10df0*/  @!P1 NANOSLEEP.SYNCS 0x989680 ;  /* 0x009896800000995d */ /* 0x001fea0003900000 */
[----:B------:R-:W0:Y:S02]  /*10e00*/  @!P1 SYNCS.PHASECHK.TRANS64 P1, [R5+URZ+0x32460], R0 ;  /* 0x03246000050095a7 */ /* 0x000e24000802007f */
[----:B0-----:R-:W-:Y:S05]  /*10e10*/  @!P1 BRA `(.L_x_263) ;  /* 0xfffffffc00f09947 */ /* 0x001fea000383ffff */
[----:B------:R-:W-:Y:S05]  /*10e20*/  BRA `(.L_x_374) ;  /* 0xffffffc400007947 */ /* 0x000fea000383ffff */
.L_x_375:
        /* <DEDUP_REMOVED lines=13> */
.L_x_6557:


//--------------------- .text._ZN7cutlass13device_kernelIN5flash11enable_sm90INS1_16FlashAttnFwdSm90INS1_25CollectiveMainloopFwdSm90ILi2EN4cute5tupleIJNS5_1CILi1EEES8_S8_EEENS6_IJNS7_ILi128EEENS7_ILi96EEENS7_ILi64EEEEEELi256ENS_6half_tEfNS_4arch4Sm90ELb0ELb0ELb0ELb1ELb1ELb0ELb0ELb1ELb0ELb1ELb1ELb0EEENS1_21CollectiveEpilogueFwdINS6_IJSA_NS7_ILi256EEESB_EEES9_SE_SG_Li256ELb1ELb1ELb1ELb0EEENS1_36VarlenDynamicPersistentTileSchedulerILi128ELi96ELi256ELi128ELb1ELb1ELb1ELb0ELb1ELb1EEEEEEEEEvNT_6ParamsE --------------------------
	.section	.text._ZN7cutlass13device_kernelIN5flash11enable_sm90INS1_16FlashAttnFwdSm90INS1_25CollectiveMainloopFwdSm90ILi2EN4cute5tupleIJNS5_1CILi1EEES8_S8_EEENS6_IJNS7_ILi128EEENS7_ILi96EEENS7_ILi64EEEEEELi256ENS_6half_tEfNS_4arch4Sm90ELb0ELb0ELb0ELb1ELb1ELb0ELb0ELb1ELb0ELb1ELb1ELb0EEENS1_21CollectiveEpilogueFwdINS6_IJSA_NS7_ILi256EEESB_EEES9_SE_SG_Li256ELb1ELb1ELb1ELb0EEENS1_36VarlenDynamicPersistentTileSchedulerILi128ELi96ELi256ELi128ELb1ELb1ELb1ELb0ELb1ELb1EEEEEEEEEvNT_6ParamsE,"ax",@progbits
	.align	128
.text._ZN7cutlass13device_kernelIN5flash11enable_sm90INS1_16FlashAttnFwdSm90INS1_25CollectiveMainloopFwdSm90ILi2EN4cute5tupleIJNS5_1CILi1EEES8_S8_EEENS6_IJNS7_ILi128EEENS7_ILi96EEENS7_ILi64EEEEEELi256ENS_6half_tEfNS_4arch4Sm90ELb0ELb0ELb0ELb1ELb1ELb0ELb0ELb1ELb0ELb1ELb1ELb0EEENS1_21CollectiveEpilogueFwdINS6_IJSA_NS7_ILi256EEESB_EEES9_SE_SG_Li256ELb1ELb1ELb1ELb0EEENS1_36VarlenDynamicPersistentTileSchedulerILi128ELi96ELi256ELi128ELb1ELb1ELb1ELb0ELb1ELb1EEEEEEEEEvNT_6ParamsE:
        .type           _ZN7cutlass13device_kernelIN5flash11enable_sm90INS1_16FlashAttnFwdSm90INS1_25CollectiveMainloopFwdSm90ILi2EN4cute5tupleIJNS5_1CILi1EEES8_S8_EEENS6_IJNS7_ILi128EEENS7_ILi96EEENS7_ILi64EEEEEELi256ENS_6half_tEfNS_4arch4Sm90ELb0ELb0ELb0ELb1ELb1ELb0ELb0ELb1ELb0ELb1ELb1ELb0EEENS1_21CollectiveEpilogueFwdINS6_IJSA_NS7_ILi256EEESB_EEES9_SE_SG_Li256ELb1ELb1ELb1ELb0EEENS1_36VarlenDynamicPersistentTileSchedulerILi128ELi96ELi256ELi128ELb1ELb1ELb1ELb0ELb1ELb1EEEEEEEEEvNT_6ParamsE,@function
        .size           _ZN7cutlass13device_kernelIN5flash11enable_sm90INS1_16FlashAttnFwdSm90INS1_25CollectiveMainloopFwdSm90ILi2EN4cute5tupleIJNS5_1CILi1EEES8_S8_EEENS6_IJNS7_ILi128EEENS7_ILi96EEENS7_ILi64EEEEEELi256ENS_6half_tEfNS_4arch4Sm90ELb0ELb0ELb0ELb1ELb1ELb0ELb0ELb1ELb0ELb1ELb1ELb0EEENS1_21CollectiveEpilogueFwdINS6_IJSA_NS7_ILi256EEESB_EEES9_SE_SG_Li256ELb1ELb1ELb1ELb0EEENS1_36VarlenDynamicPersistentTileSchedulerILi128ELi96ELi256ELi128ELb1ELb1ELb1ELb0ELb1ELb1EEEEEEEEEvNT_6ParamsE,(.L_x_6558 - _ZN7cutlass13device_kernelIN5flash11enable_sm90INS1_16FlashAttnFwdSm90INS1_25CollectiveMainloopFwdSm90ILi2EN4cute5tupleIJNS5_1CILi1EEES8_S8_EEENS6_IJNS7_ILi128EEENS7_ILi96EEENS7_ILi64EEEEEELi256ENS_6half_tEfNS_4arch4Sm90ELb0ELb0ELb0ELb1ELb1ELb0ELb0ELb1ELb0ELb1ELb1ELb0EEENS1_21CollectiveEpilogueFwdINS6_IJSA_NS7_ILi256EEESB_EEES9_SE_SG_Li256ELb1ELb1ELb1ELb0EEENS1_36VarlenDynamicPersistentTileSchedulerILi128ELi96ELi256ELi128ELb1ELb1ELb1ELb0ELb1ELb1EEEEEEEEEvNT_6ParamsE)
        .other          _ZN7cutlass13device_kernelIN5flash11enable_sm90INS1_16FlashAttnFwdSm90INS1_25CollectiveMainloopFwdSm90ILi2EN4cute5tupleIJNS5_1CILi1EEES8_S8_EEENS6_IJNS7_ILi128EEENS7_ILi96EEENS7_ILi64EEEEEELi256ENS_6half_tEfNS_4arch4Sm90ELb0ELb0ELb0ELb1ELb1ELb0ELb0ELb1ELb0ELb1ELb1ELb0EEENS1_21CollectiveEpilogueFwdINS6_IJSA_NS7_ILi256EEESB_EEES9_SE_SG_Li256ELb1ELb1ELb1ELb0EEENS1_36VarlenDynamicPersistentTileSchedulerILi128ELi96ELi256ELi128ELb1ELb1ELb1ELb0ELb1ELb1EEEEEEEEEvNT_6ParamsE,@"STO_CUDA_ENTRY STV_DEFAULT"
_ZN7cutlass13device_kernelIN5flash11enable_sm90INS1_16FlashAttnFwdSm90INS1_25CollectiveMainloopFwdSm90ILi2EN4cute5tupleIJNS5_1CILi1EEES8_S8_EEENS6_IJNS7_ILi128EEENS7_ILi96EEENS7_ILi64EEEEEELi256ENS_6half_tEfNS_4arch4Sm90ELb0ELb0ELb0ELb1ELb1ELb0ELb0ELb1ELb0ELb1ELb1ELb0EEENS1_21CollectiveEpilogueFwdINS6_IJSA_NS7_ILi256EEESB_EEES9_SE_SG_Li256ELb1ELb1ELb1ELb0EEENS1_36VarlenDynamicPersistentTileSchedulerILi128ELi96ELi256ELi128ELb1ELb1ELb1ELb0ELb1ELb1EEEEEEEEEvNT_6ParamsE:
        /* <DEDUP_REMOVED lines=13> */
[----:B------:R-:W-:-:S04]  /*00d0*/  VOTEU.ALL UP1, P0 ;  /* 0x00000000003f7886 */ /* 0x000fc80000020000 */
        /* <DEDUP_REMOVED lines=10> */
[----:B------:R0:W2:Y:S06]  /*0180*/  @!UP0 SYNCS.EXCH.64 URZ, [UR8+0x22800], UR4 ;  /* 0x02280004083f85b2 */ /* 0x0000ac0008000100 */
[----:B------:R0:W3:Y:S02]  /*0190*/  @!UP1 SYNCS.EXCH.64 URZ, [UR8+0x22820], UR6 ;  /* 0x02282006083f95b2 */ /* 0x0000e40008000100 */
        /* <DEDUP_REMOVED lines=15> */
[----:B------:R0:W4:Y:S01]  /*0290*/  SYNCS.EXCH.64 URZ, [UR8+0x22840], UR6 ;  /* 0x02284006083f75b2 */ /* 0x0001220008000100 */
[----:B------:R0:W0:Y:S01]  /*02a0*/  SYNCS.EXCH.64 URZ, [UR8+0x22838], UR4 ;  /* 0x02283804083f75b2 */ /* 0x0000220008000100 */
[----:B------:R0:W0:Y:S01]  /*02b0*/  SYNCS.EXCH.64 URZ, [UR8+0x22848], UR6 ;  /* 0x02284806083f75b2 */ /* 0x0000220008000100 */
[----:B------:R-:W-:Y:S01]  /*02c0*/  NOP ;  /* 0x0000000000007918 */ /* 0x000fe20000000000 */
.L_x_376:
        /* <DEDUP_REMOVED lines=22> */
.L_x_377:
        /* <DEDUP_REMOVED lines=18> */
.L_x_378:
        /* <DEDUP_REMOVED lines=22> */
.L_x_379:
        /* <DEDUP_REMOVED lines=23> */
.L_x_380:
[----:B------:R-:W-:Y:S01]  /*0820*/  UISETP.NE.AND UP0, UPT, UR9, URZ, UPT ;  /* 0x0000003f0900728c */ /* 0x000fe2000bf05270 */
[----:B------:R-:W-:Y:S01]  /*0830*/  NOP ;  /* 0x0000000000007918 */ /* 0x000fe20000000000 */
[----:B------:R-:W-:Y:S01]  /*0840*/  UMOV UR38, 0x1 ;  /* 0x0000000100267882 */ /* 0x000fe20000000000 */
[----:B------:R-:W-:Y:S01]  /*0850*/  ULDC.64 UR50, c[0x0][0x208] ;  /* 0x0000820000327ab9 */ /* 0x000fe20000000a00 */
[----:B------:R-:W-:Y:S01]  /*0860*/  USEL UR38, UR38, 0x2, !UP0 ;  /* 0x0000000226267887 */ /* 0x000fe2000c000000 */
[----:B01234-:R-:W-:Y:S01]  /*0870*/  BAR.SYNC.DEFER_BLOCKING 0x0 ;  /* 0x0000000000007b1d */ /* 0x01ffe20000010000 */
[----:B------:R-:W-:-:S13]  /*0880*/  PLOP3.LUT P0, PT, PT, PT, UP0, 0x80, 0x0 ;  /* 0x000000000000781c */ /* 0x000fda0003f0f008 */
[----:B------:R-:W-:Y:S05]  /*0890*/  @!P0 BRA `(.L_x_381) ;  /* 0x000000a000188947 */ /* 0x000fea0003800000 */
.L_x_382:
[----:B------:R-:W-:-:S08]  /*08a0*/  NOP ;  /* 0x0000000000007918 */ /* 0x000fd00000000000 */
[----:B------:R-:W0:Y:S02]  /*08b0*/  USETMAXREG.TRY_ALLOC.CTAPOOL UP0, 0xe8 ;  /* 0x000000e8000079c8 */ /* 0x000e240008000600 */
[----:B0-----:R-:W-:-:S13]  /*08c0*/  PLOP3.LUT P0, PT, PT, PT, UP0, 0x80, 0x0 ;  /* 0x000000000000781c */ /* 0x001fda0003f0f008 */
[----:B------:R-:W-:Y:S05]  /*08d0*/  @!P0 BRA `(.L_x_382) ;  /* 0xfffffffc00f08947 */ /* 0x000fea000383ffff */
[----:B------:R-:W-:Y:S01]  /*08e0*/  SHF.R.U32.HI R2, RZ, 0x7, R0 ;  /* 0x00000007ff027819 */ /* 0x000fe20000011600 */
[----:B------:R-:W0:Y:S08]  /*08f0*/  S2UR UR5, SR_CgaCtaId ;  /* 0x00000000000579c3 */ /* 0x000e300000008800 */
[----:B------:R-:W-:Y:S06]  /*0900*/  BAR.ARV 0x8, 0x180 ;  /* 0x0206000000007b1d */ /* 0x000fec0000002000 */
[----:B------:R-:W-:Y:S01]  /*0910*/  ISETP.NE.AND P0, PT, R2, 0x1, PT ;  /* 0x000000010200780c */ /* 0x000fe20003f05270 */
[----:B------:R-:W-:-:S12]  /*0920*/  UMOV UR4, 0x400 ;  /* 0x0000040000047882 */ /* 0x000fd80000000000 */
[----:B------:R-:W-:Y:S06]  /*0930*/  @!P0 BAR.ARV 0x9, 0x100 ;  /* 0x0244000000008b1d */ /* 0x000fec0000002000 */
[----:B0-----:R-:W-:Y:S02]  /*0940*/  ULEA UR4, UR5, UR4, 0x18 ;  /* 0x0000000405047291 */ /* 0x001fe4000f8ec03f */
[----:B------:R-:W-:Y:S07]  /*0950*/  BAR.SYNC.DEFER_BLOCKING 0x5, 0x180 ;  /* 0x0146000000007b1d */ /* 0x000fee0000010000 */
[----:B------:R-:W0:Y:S01]  /*0960*/  LDS.128 R4, [UR4+0x228d0] ;  /* 0x0228d004ff047984 */ /* 0x000e220008000c00 */
[----:B------:R-:W-:Y:S01]  /*0970*/  ULDC UR4, c[0x0][0xc3c] ;  /* 0x00030f0000047ab9 */ /* 0x000fe20000000800 */
[----:B------:R-:W-:Y:S06]  /*0980*/  BAR.ARV 0x4, 0x180 ;  /* 0x0106000000007b1d */ /* 0x000fec0000002000 */
[----:B0-----:R-:W-:-:S13]  /*0990*/  ISETP.GE.AND P0, PT, R7, UR4, PT ;  /* 0x0000000407007c0c */ /* 0x001fda000bf06270 */
[----:B------:R-:W-:Y:S05]  /*09a0*/  @P0 EXIT ;  /* 0x000000000000094d */ /* 0x000fea0003800000 */
[----:B------:R-:W-:Y:S01]  /*09b0*/  VIADD R0, R0, 0xffffff80 ;  /* 0xffffff8000007836 */ /* 0x000fe20000000000 */
[----:B------:R-:W-:Y:S01]  /*09c0*/  R2UR UR6, R5 ;  /* 0x00000000050672ca */ /* 0x000fe200000e0000 */
[----:B------:R-:W-:Y:S01]  /*09d0*/  ULOP3.LUT UR47, UR38, 0x1, URZ, 0xfc, !UPT ;  /* 0x00000001262f7892 */ /* 0x000fe2000f8efc3f */
[----:B------:R-:W-:Y:S01]  /*09e0*/  R2UR UR5, R6 ;  /* 0x00000000060572ca */ /* 0x000fe200000e0000 */
[----:B------:R-:W-:Y:S01]  /*09f0*/  UMOV UR46, URZ ;  /* 0x0000003f002e7c82 */ /* 0x000fe20008000000 */
[----:B------:R-:W-:Y:S01]  /*0a00*/  SHF.R.S32.HI R3, RZ, 0x1f, R0 ;  /* 0x0000001fff037819 */ /* 0x000fe20000011400 */
[----:B------:R-:W-:Y:S01]  /*0a10*/  UMOV UR36, URZ ;  /* 0x0000003f00247c82 */ /* 0x000fe20008000000 */
[----:B------:R-:W-:Y:S01]  /*0a20*/  R2UR UR7, R7 ;  /* 0x00000000070772ca */ /* 0x000fe200000e0000 */
[----:B------:R-:W-:Y:S01]  /*0a30*/  UMOV UR37, URZ ;  /* 0x0000003f00257c82 */ /* 0x000fe20008000000 */
[CC--:B------:R-:W-:Y:S02]  /*0a40*/  LEA.HI R2, R3.reuse, R0.reuse, RZ, 0x7 ;  /* 0x0000000003027211 */ /* 0x0c0fe400078f38ff */
[----:B------:R-:W-:-:S02]  /*0a50*/  LEA.HI R4, R3, R0, RZ, 0x5 ;  /* 0x0000000003047211 */ /* 0x000fc400078f28ff */
[----:B------:R-:W-:Y:S02]  /*0a60*/  LOP3.LUT R225, R2, 0xffffff80, RZ, 0xc0, !PT ;  /* 0xffffff8002e17812 */ /* 0x000fe400078ec0ff */
[CC--:B------:R-:W-:Y:S01]  /*0a70*/  LEA.HI R5, R3.reuse, R0.reuse, RZ, 0x2 ;  /* 0x0000000003057211 */ /* 0x0c0fe200078f10ff */
[----:B------:R-:W-:Y:S01]  /*0a80*/  IMAD.SHL.U32 R6, R4, 0x20, RZ ;  /* 0x0000002004067824 */ /* 0x000fe200078e00ff */
[----:B------:R-:W-:Y:S01]  /*0a90*/  LEA.HI R3, R3, R0, RZ, 0x4 ;  /* 0x0000000003037211 */ /* 0x000fe200078f20ff */
[C---:B------:R-:W-:Y:S01]  /*0aa0*/  IMAD.IADD R225, R0.reuse, 0x1, -R225 ;  /* 0x0000000100e17824 */ /* 0x040fe200078e0ae1 */
[----:B------:R-:W-:Y:S02]  /*0ab0*/  LOP3.LUT R11, R5, 0xfffffffc, RZ, 0xc0, !PT ;  /* 0xfffffffc050b7812 */ /* 0x000fe400078ec0ff */
[----:B------:R-:W-:Y:S02]  /*0ac0*/  LOP3.LUT R5, R3, 0x3fffff0, RZ, 0xc0, !PT ;  /* 0x03fffff003057812 */ /* 0x000fe400078ec0ff */
[----:B------:R-:W-:Y:S01]  /*0ad0*/  SHF.R.S32.HI R8, RZ, 0x1f, R225 ;  /* 0x0000001fff087819 */ /* 0x000fe200000114e1 */
[C---:B------:R-:W-:Y:S01]  /*0ae0*/  IMAD.IADD R12, R0.reuse, 0x1, -R11 ;  /* 0x00000001000c7824 */ /* 0x040fe200078e0a0b */
[----:B------:R-:W-:Y:S01]  /*0af0*/  SHF.R.S32.HI R4, RZ, 0x4, R3 ;  /* 0x00000004ff047819 */ /* 0x000fe20000011403 */
[----:B------:R-:W-:Y:S01]  /*0b00*/  IMAD.IADD R5, R0, 0x1, -R5 ;  /* 0x0000000100057824 */ /* 0x000fe200078e0a05 */
[----:B------:R-:W-:-:S02]  /*0b10*/  LEA.HI R9, R8, R225, RZ, 0x2 ;  /* 0x000000e108097211 */ /* 0x000fc400078f10ff */
[----:B------:R-:W-:Y:S02]  /*0b20*/  LEA.HI R0, R3, R4, RZ, 0x1 ;  /* 0x0000000403007211 */ /* 0x000fe400078f08ff */
[--C-:B------:R-:W-:Y:S02]  /*0b30*/  SHF.R.S32.HI R10, RZ, 0x2, R9.reuse ;  /* 0x00000002ff0a7819 */ /* 0x100fe40000011409 */
[----:B------:R-:W-:Y:S02]  /*0b40*/  SHF.R.S32.HI R7, RZ, 0x1f, R9 ;  /* 0x0000001fff077819 */ /* 0x000fe40000011409 */
[----:B------:R-:W-:Y:S02]  /*0b50*/  SHF.R.S32.HI R3, RZ, 0x7, R2 ;  /* 0x00000007ff037819 */ /* 0x000fe40000011402 */
[----:B------:R-:W-:Y:S02]  /*0b60*/  LEA.HI R11, R7, R10, RZ, 0x3 ;  /* 0x0000000a070b7211 */ /* 0x000fe400078f18ff */
[----:B------:R-:W-:-:S02]  /*0b70*/  LOP3.LUT R6, R6, 0xfffffc00, RZ, 0xc0, !PT ;  /* 0xfffffc0006067812 */ /* 0x000fc400078ec0ff */
[----:B------:R-:W-:Y:S02]  /*0b80*/  LOP3.LUT R7, R0, 0x1ffffffe, RZ, 0xc0, !PT ;  /* 0x1ffffffe00077812 */ /* 0x000fe400078ec0ff */
[----:B------:R-:W-:Y:S01]  /*0b90*/  LOP3.LUT R11, R11, 0xfffffff8, RZ, 0xc0, !PT ;  /* 0xfffffff80b0b7812 */ /* 0x000fe200078ec0ff */
[----:B------:R-:W-:Y:S01]  /*0ba0*/  IMAD R6, R5, 0x40, R6 ;  /* 0x0000004005067824 */ /* 0x000fe200078e0206 */
[----:B------:R-:W-:Y:S01]  /*0bb0*/  LEA.HI R2, R2, R3, RZ, 0x1 ;  /* 0x0000000302027211 */ /* 0x000fe200078f08ff */
[----:B------:R-:W-:Y:S01]  /*0bc0*/  IMAD.IADD R7, R4, 0x1, -R7 ;  /* 0x0000000104077824 */ /* 0x000fe200078e0a07 */
[----:B------:R-:W-:Y:S01]  /*0bd0*/  LEA.HI R8, R8, R225, RZ, 0x5 ;  /* 0x000000e108087211 */ /* 0x000fe200078f28ff */
[----:B------:R-:W-:Y:S01]  /*0be0*/  IMAD.IADD R11, R10, 0x1, -R11 ;  /* 0x000000010a0b7824 */ /* 0x000fe200078e0a0b */
[----:B------:R-:W-:Y:S02]  /*0bf0*/  LEA.HI R0, R12, R12, RZ, 0x1 ;  /* 0x0000000c0c007211 */ /* 0x000fe400078f08ff */
[----:B------:R-:W-:-:S02]  /*0c00*/  LOP3.LUT R2, R2, 0x3fffffe, RZ, 0xc0, !PT ;  /* 0x03fffffe02027812 */ /* 0x000fc400078ec0ff */
[----:B------:R-:W-:Y:S02]  /*0c10*/  SHF.R.S32.HI R8, RZ, 0x5, R8 ;  /* 0x00000005ff087819 */ /* 0x000fe40000011408 */
[----:B------:R-:W-:Y:S01]  /*0c20*/  LOP3.LUT R5, R0, 0x1ffffffe, RZ, 0xc0, !PT ;  /* 0x1ffffffe00057812 */ /* 0x000fe200078ec0ff */
[----:B------:R-:W-:Y:S01]  /*0c30*/  IMAD R0, R7, 0x8, R6 ;  /* 0x0000000807007824 */ /* 0x000fe200078e0206 */
[----:B------:R-:W-:Y:S01]  /*0c40*/  LOP3.LUT R4, R9, 0x7ffffffc, RZ, 0xc0, !PT ;  /* 0x7ffffffc09047812 */ /* 0x000fe200078ec0ff */
[----:B------:R-:W-:Y:S02]  /*0c50*/  IMAD.IADD R3, R3, 0x1, -R2 ;  /* 0x0000000103037824 */ /* 0x000fe400078e0a02 */
[----:B------:R-:W-:Y:S01]  /*0c60*/  IMAD R8, R8, 0x10, R11 ;  /* 0x0000001008087824 */ /* 0x000fe200078e020b */
[----:B------:R0:W-:Y:S01]  /*0c70*/  STL [R1+0x30], R0 ;  /* 0x0000300001007387 */ /* 0x0001e20000100800 */
[----:B------:R-:W-:Y:S02]  /*0c80*/  IMAD.IADD R5, R12, 0x1, -R5 ;  /* 0x000000010c057824 */ /* 0x000fe400078e0a05 */
[----:B------:R-:W-:-:S04]  /*0c90*/  IMAD.IADD R2, R225, 0x1, -R4 ;  /* 0x00000001e1027824 */ /* 0x000fc800078e0a04 */
[----:B------:R-:W-:Y:S02]  /*0ca0*/  IMAD.SHL.U32 R2, R2, 0x2, RZ ;  /* 0x0000000202027824 */ /* 0x000fe400078e00ff */
[----:B0-----:R-:W-:Y:S02]  /*0cb0*/  IMAD R0, R3, 0x40, R8 ;  /* 0x0000004003007824 */ /* 0x001fe400078e0208 */
[C---:B------:R-:W-:Y:S02]  /*0cc0*/  VIADD R224, R2.reuse, 0x8 ;  /* 0x0000000802e07836 */ /* 0x040fe40000000000 */
[C---:B------:R-:W-:Y:S01]  /*0cd0*/  VIADD R223, R2.reuse, 0x10 ;  /* 0x0000001002df7836 */ /* 0x040fe20000000000 */
[----:B------:R0:W-:Y:S01]  /*0ce0*/  STL [R1+0x28], R0 ;  /* 0x0000280001007387 */ /* 0x0001e20000100800 */
[C---:B------:R-:W-:Y:S01]  /*0cf0*/  VIADD R222, R2.reuse, 0x18 ;  /* 0x0000001802de7836 */ /* 0x040fe20000000000 */
[----:B------:R-:W-:Y:S01]  /*0d00*/  SHF.R.S32.HI R3, RZ, 0x1f, R224 ;  /* 0x0000001fff037819 */ /* 0x000fe200000114e0 */
        /* <DEDUP_REMOVED lines=8> */
[----:B0-----:R-:W-:Y:S01]  /*0d90*/  IMAD R0, R5, 0x8, R0 ;  /* 0x0000000805007824 */ /* 0x001fe200078e0200 */
[----:B------:R-:W-:Y:S01]  /*0da0*/  SHF.R.S32.HI R4, RZ, 0x1f, R219 ;  /* 0x0000001fff047819 */ /* 0x000fe200000114db */
[C---:B------:R-:W-:Y:S01]  /*0db0*/  VIADD R217, R2.reuse, 0x40 ;  /* 0x0000004002d97836 */ /* 0x040fe20000000000 */
[----:B------:R-:W-:Y:S01]  /*0dc0*/  SHF.R.S32.HI R3, RZ, 0x1f, R218 ;  /* 0x0000001fff037819 */ /* 0x000fe200000114da */
        /* <DEDUP_REMOVED lines=36> */
[----:B------:R-:W-:Y:S01]  /*1010*/  VIADD R16, R2, 0xd8 ;  /* 0x000000d802107836 */ /* 0x000fe20000000000 */
[----:B------:R-:W-:-:S02]  /*1020*/  SHF.R.S32.HI R227, RZ, 0x1f, R18 ;  /* 0x0000001fffe37819 */ /* 0x000fc40000011412 */
[----:B0-----:R-:W-:-:S07]  /*1030*/  SHF.R.S32.HI R226, RZ, 0x1f, R17 ;  /* 0x0000001fffe27819 */ /* 0x001fce0000011411 */
.L_x_432:
[----:B------:R-:W-:Y:S01]  /*1040*/  ULDC.64 UR8, c[0x0][0xc88] ;  /* 0x0003220000087ab9 */ /* 0x000fe20000000a00 */
[----:B------:R-:W-:Y:S01]  /*1050*/  ULDC.64 UR10, c[0x0][0xa20] ;  /* 0x00028800000a7ab9 */ /* 0x000fe20000000a00 */
[----:B------:R-:W-:Y:S02]  /*1060*/  UIMAD.WIDE UR8, UR7, 0x4, UR8 ;  /* 0x00000004070878a5 */ /* 0x000fe4000f8e0208 */
[----:B------:R-:W-:Y:S01]  /*1070*/  UISETP.NE.U32.AND UP1, UPT, UR10, URZ, UPT ;  /* 0x0000003f0a00728c */ /* 0x000fe2000bf25070 */
[----:B------:R-:W-:Y:S01]  /*1080*/  ULDC UR4, c[0x0][0x424] ;  /* 0x0001090000047ab9 */ /* 0x000fe20000000800 */
[----:B------:R-:W-:Y:S02]  /*1090*/  ULDC UR7, c[0x0][0x2f0] ;  /* 0x0000bc0000077ab9 */ /* 0x000fe40000000800 */
[----:B0123--:R-:W-:Y:S02]  /*10a0*/  IMAD.U32 R4, RZ, RZ, UR8 ;  /* 0x00000008ff047e24 */ /* 0x00ffe4000f8e00ff */
[----:B------:R-:W-:Y:S01]  /*10b0*/  IMAD.U32 R5, RZ, RZ, UR9 ;  /* 0x00000009ff057e24 */ /* 0x000fe2000f8e00ff */
[----:B------:R-:W-:-:S04]  /*10c0*/  ULDC.64 UR8, c[0x0][0xa28] ;  /* 0x00028a0000087ab9 */ /* 0x000fc80000000a00 */
[----:B------:R-:W2:Y:S01]  /*10d0*/  LDG.E R4, desc[UR50][R4.64] ;  /* 0x0000003204047981 */ /* 0x000ea2000c1e1900 */
[----:B------:R-:W-:Y:S02]  /*10e0*/  UISETP.NE.U32.AND UP0, UPT, UR8, URZ, UPT ;  /* 0x0000003f0800728c */ /* 0x000fe4000bf05070 */
[----:B------:R-:W-:Y:S02]  /*10f0*/  UISETP.NE.AND.EX UP1, UPT, UR11, URZ, UPT, UP1 ;  /* 0x0000003f0b00728c */ /* 0x000fe4000bf25310 */
[----:B------:R-:W-:-:S04]  /*1100*/  UISETP.NE.AND.EX UP0, UPT, UR9, URZ, UPT, UP0 ;  /* 0x0000003f0900728c */ /* 0x000fc8000bf05300 */
[----:B------:R-:W-:Y:S02]  /*1110*/  PLOP3.LUT P1, PT, PT, PT, UP1, 0x80, 0x0 ;  /* 0x000000000000781c */ /* 0x000fe40003f2f018 */
[----:B------:R-:W-:Y:S02]  /*1120*/  PLOP3.LUT P0, PT, PT, PT, UP0, 0x80, 0x0 ;  /* 0x000000000000781c */ /* 0x000fe40003f0f008 */
[----:B--2---:R-:W-:-:S13]  /*1130*/  R2UR UR39, R4 ;  /* 0x00000000042772ca */ /* 0x004fda00000e0000 */
[----:B------:R-:W-:Y:S02]  /*1140*/  USHF.R.S32.HI UR40, URZ, 0x1f, UR39 ;  /* 0x0000001f3f287899 */ /* 0x000fe40008011427 */
[----:B------:R-:W-:-:S04]  /*1150*/  @UP0 ULEA UR8, UP2, UR39, UR8, 0x2 ;  /* 0x0000000827080291 */ /* 0x000fc8000f84103f */
[----:B------:R-:W-:Y:S02]  /*1160*/  @UP0 ULEA.HI.X UR9, UR39, UR9, UR40, 0x2, UP2 ;  /* 0x0000000927090291 */ /* 0x000fe400090f1428 */
[----:B------:R-:W-:Y:S01]  /*1170*/  @UP1 ULEA UR10, UP0, UR39, UR10, 0x2 ;  /* 0x0000000a270a1291 */ /* 0x000fe2000f80103f */
[----:B------:R-:W-:-:S03]  /*1180*/  IMAD.U32 R4, RZ, RZ, UR8 ;  /* 0x00000008ff047e24 */ /* 0x000fc6000f8e00ff */
[----:B------:R-:W-:Y:S01]  /*1190*/  @UP1 ULEA.HI.X UR11, UR39, UR11, UR40, 0x2, UP0 ;  /* 0x0000000b270b1291 */ /* 0x000fe200080f1428 */
[----:B------:R-:W-:Y:S01]  /*11a0*/  IMAD.U32 R5, RZ, RZ, UR9 ;  /* 0x00000009ff057e24 */ /* 0x000fe2000f8e00ff */
[----:B------:R-:W-:Y:S01]  /*11b0*/  ULDC.64 UR8, c[0x0][0x418] ;  /* 0x0001060000087ab9 */ /* 0x000fe20000000a00 */
[----:B------:R-:W-:-:S03]  /*11c0*/  IMAD.U32 R6, RZ, RZ, UR10 ;  /* 0x0000000aff067e24 */ /* 0x000fc6000f8e00ff */
[----:B------:R-:W-:Y:S01]  /*11d0*/  IMAD.U32 R7, RZ, RZ, UR11 ;  /* 0x0000000bff077e24 */ /* 0x000fe2000f8e00ff */
[----:B------:R-:W2:Y:S04]  /*11e0*/  @P0 LDG.E R4, desc[UR50][R4.64] ;  /* 0x0000003204040981 */ /* 0x000ea8000c1e1900 */
[----:B------:R-:W3:Y:S01]  /*11f0*/  @P1 LDG.E R6, desc[UR50][R6.64] ;  /* 0x0000003206061981 */ /* 0x000ee2000c1e1900 */
[----:B------:R-:W-:Y:S01]  /*1200*/  UISETP.NE.U32.AND UP0, UPT, UR8, URZ, UPT ;  /* 0x0000003f0800728c */ /* 0x000fe2000bf05070 */
[----:B------:R-:W-:Y:S01]  /*1210*/  UMOV UR49, URZ ;  /* 0x0000003f00317c82 */ /* 0x000fe20008000000 */
[----:B------:R-:W-:Y:S02]  /*1220*/  ULOP3.LUT UR8, UR5, 0xff000000, URZ, 0xc0, !UPT ;  /* 0xff00000005087892 */ /* 0x000fe4000f8ec03f */
[----:B------:R-:W-:Y:S01]  /*1230*/  UISETP.NE.AND.EX UP0, UPT, UR9, URZ, UPT, UP0 ;  /* 0x0000003f0900728c */ /* 0x000fe2000bf05300 */
[----:B------:R-:W-:-:S03]  /*1240*/  UMOV UR41, UR6 ;  /* 0x0000000600297c82 */ /* 0x000fc60008000000 */
[----:B------:R-:W-:-:S04]  /*1250*/  USEL UR4, UR4, 0x1, UP0 ;  /* 0x0000000104047887 */ /* 0x000fc80008000000 */
[----:B------:R-:W-:Y:S01]  /*1260*/  UIMAD UR4, UR4, UR7, URZ ;  /* 0x00000007040472a4 */ /* 0x000fe2000f8e023f */
[----:B--2---:R-:W-:-:S06]  /*1270*/  @P0 R2UR UR49, R4 ;  /* 0x00000000043102ca */ /* 0x004fcc00000e0000 */
[----:B---3--:R-:W-:Y:S01]  /*1280*/  @P1 R2UR UR4, R6 ;  /* 0x00000000060412ca */ /* 0x008fe200000e0000 */
[----:B----45:R-:W-:-:S14]  /*1290*/  @P1 BRA `(.L_x_383) ;  /* 0x0000000000341947 */ /* 0x030fdc0003800000 */
[----:B------:R-:W-:Y:S02]  /*12a0*/  ULDC.64 UR6, c[0x0][0xa08] ;  /* 0x0002820000067ab9 */ /* 0x000fe40000000a00 */
[----:B------:R-:W-:-:S04]  /*12b0*/  ISETP.NE.U32.AND P0, PT, RZ, UR6, PT ;  /* 0x00000006ff007c0c */ /* 0x000fc8000bf05070 */
[----:B------:R-:W-:-:S13]  /*12c0*/  ISETP.NE.AND.EX P0, PT, RZ, UR7, PT, P0 ;  /* 0x00000007ff007c0c */ /* 0x000fda000bf05300 */
[----:B------:R-:W-:Y:S05]  /*12d0*/  @!P0 BRA `(.L_x_383) ;  /* 0x0000000000248947 */ /* 0x000fea0003800000 */
[----:B------:R-:W-:Y:S02]  /*12e0*/  ULDC.64 UR6, c[0x0][0xa08] ;  /* 0x0002820000067ab9 */ /* 0x000fe40000000a00 */
[----:B------:R-:W-:-:S06]  /*12f0*/  UIMAD.WIDE UR6, UR39, 0x4, UR6 ;  /* 0x00000004270678a5 */ /* 0x000fcc000f8e0206 */
[----:B------:R-:W-:Y:S02]  /*1300*/  IMAD.U32 R4, RZ, RZ, UR6 ;  /* 0x00000006ff047e24 */ /* 0x000fe4000f8e00ff */
[----:B------:R-:W-:-:S05]  /*1310*/  IMAD.U32 R5, RZ, RZ, UR7 ;  /* 0x00000007ff057e24 */ /* 0x000fca000f8e00ff */
[----:B------:R-:W2:Y:S04]  /*1320*/  LDG.E R3, desc[UR50][R4.64] ;  /* 0x0000003204037981 */ /* 0x000ea8000c1e1900 */
[----:B------:R-:W3:Y:S01]  /*1330*/  LDG.E R0, desc[UR50][R4.64+0x4] ;  /* 0x0000043204007981 */ /* 0x000ee2000c1e1900 */
[----:B--2---:R-:W-:Y:S02]  /*1340*/  R2UR UR4, R3 ;  /* 0x00000000030472ca */ /* 0x004fe400000e0000 */
[----:B---3--:R-:W-:-:S13]  /*1350*/  R2UR UR6, R0 ;  /* 0x00000000000672ca */ /* 0x008fda00000e0000 */
[----:B------:R-:W-:-:S12]  /*1360*/  UIADD3 UR4, -UR4, UR6, URZ ;  /* 0x0000000604047290 */ /* 0x000fd8000fffe13f */
.L_x_383:
[----:B------:R-:W-:Y:S02]  /*1370*/  UIADD3 UR49, -UR49, UR4, URZ ;  /* 0x0000000431317290 */ /* 0x000fe4000fffe13f */
[----:B------:R-:W-:Y:S02]  /*1380*/  ULOP3.LUT UR4, UR5, 0xff0000, URZ, 0xc0, !UPT ;  /* 0x00ff000005047892 */ /* 0x000fe4000f8ec03f */
[----:B------:R-:W-:Y:S02]  /*1390*/  UISETP.GE.AND UP0, UPT, UR49, 0x1, UPT ;  /* 0x000000013100788c */ /* 0x000fe4000bf06270 */
[----:B------:R-:W-:Y:S02]  /*13a0*/  UIADD3 UR6, UR49, 0x5f, URZ ;  /* 0x0000005f31067890 */ /* 0x000fe4000fffe03f */
[----:B------:R-:W-:Y:S02]  /*13b0*/  USHF.R.U32.HI UR8, URZ, 0x8, UR8 ;  /* 0x000000083f087899 */ /* 0x000fe40008011608 */
[----:B------:R-:W-:Y:S01]  /*13c0*/  PLOP3.LUT P0, PT, PT, PT, UP0, 0x80, 0x0 ;  /* 0x000000000000781c */ /* 0x000fe20003f0f008 */
[----:B------:R-:W-:-:S02]  /*13d0*/  UIMAD.WIDE UR6, UR6, 0x2aaaaaab, URZ ;  /* 0x2aaaaaab060678a5 */ /* 0x000fc4000f8e023f */
[----:B------:R-:W-:Y:S02]  /*13e0*/  ULEA.HI UR8, UR4, UR8, URZ, 0x10 ;  /* 0x0000000804087291 */ /* 0x000fe4000f8f803f */
[----:B------:R-:W-:Y:S02]  /*13f0*/  USHF.R.U32.HI UR6, URZ, 0x1f, UR7 ;  /* 0x0000001f3f067899 */ /* 0x000fe40008011607 */
[----:B------:R-:W-:Y:S02]  /*1400*/  ULOP3.LUT UR42, UR8, 0xff, URZ, 0xc0, !UPT ;  /* 0x000000ff082a7892 */ /* 0x000fe4000f8ec03f */
[----:B------:R-:W-:Y:S01]  /*1410*/  ULOP3.LUT UR43, UR5, 0xffff, URZ, 0xc0, !UPT ;  /* 0x0000ffff052b7892 */ /* 0x000fe2000f8ec03f */
[----:B------:R-:W-:Y:S01]  /*1420*/  UMOV UR4, URZ ;  /* 0x0000003f00047c82 */ /* 0x000fe20008000000 */
[----:B------:R-:W-:Y:S02]  /*1430*/  USHF.R.U32.HI UR44, URZ, 0x10, UR8 ;  /* 0x000000103f2c7899 */ /* 0x000fe40008011608 */
[----:B------:R-:W-:Y:S01]  /*1440*/  ULEA.HI.SX32 UR9, UR7, UR6, 0x1c ;  /* 0x0000000607097291 */ /* 0x000fe2000f8fe23f */
[----:B------:R-:W-:Y:S11]  /*1450*/  @!P0 BRA `(.L_x_384) ;  /* 0x0000000000908947 */ /* 0x000ff60003800000 */
[----:B------:R-:W-:Y:S01]  /*1460*/  UISETP.NE.AND UP0, UPT, UR44, URZ, UPT ;  /* 0x0000003f2c00728c */ /* 0x000fe2000bf05270 */
[----:B------:R-:W-:-:S03]  /*1470*/  ULDC UR4, c[0x0][0x9f0] ;  /* 0x00027c0000047ab9 */ /* 0x000fc60000000800 */
[----:B------:R-:W-:-:S03]  /*1480*/  USEL UR10, UR44, UR4, UP0 ;  /* 0x000000042c0a7287 */ /* 0x000fc60008000000 */
[----:B------:R-:W-:Y:S01]  /*1490*/  UMOV UR4, URZ ;  /* 0x0000003f00047c82 */ /* 0x000fe20008000000 */
[----:B------:R-:W-:Y:S02]  /*14a0*/  UIADD3 UR6, UR9, -0x1, UR10 ;  /* 0xffffffff09067890 */ /* 0x000fe4000fffe00a */
[----:B------:R-:W-:-:S04]  /*14b0*/  IMAD.U32 R4, RZ, RZ, UR10 ;  /* 0x0000000aff047e24 */ /* 0x000fc8000f8e00ff */
[----:B------:R-:W-:Y:S01]  /*14c0*/  IMAD.U32 R5, RZ, RZ, UR6 ;  /* 0x00000006ff057e24 */ /* 0x000fe2000f8e00ff */
[-C--:B------:R-:W-:Y:S01]  /*14d0*/  IABS R0, R4.reuse ;  /* 0x0000000400007213 */ /* 0x080fe20000000000 */
[----:B------:R-:W-:Y:S01]  /*14e0*/  ULOP3.LUT UR6, UR6, UR10, URZ, 0x3c, !UPT ;  /* 0x0000000a06067292 */ /* 0x000fe2000f8e3c3f */
[----:B------:R-:W-:Y:S02]  /*14f0*/  IABS R6, R4 ;  /* 0x0000000400067213 */ /* 0x000fe40000000000 */
[----:B------:R-:W-:Y:S02]  /*1500*/  R2UR UR11, R0 ;  /* 0x00000000000b72ca */ /* 0x000fe400000e0000 */
[----:B------:R-:W-:-:S05]  /*1510*/  IABS R5, R5 ;  /* 0x0000000500057213 */ /* 0x000fca0000000000 */
[----:B------:R-:W-:-:S05]  /*1520*/  IMAD.MOV.U32 R4, RZ, RZ, R5 ;  /* 0x000000ffff047224 */ /* 0x000fca00078e0005 */
[----:B------:R-:W-:Y:S01]  /*1530*/  R2UR UR8, R4 ;  /* 0x00000000040872ca */ /* 0x000fe200000e0000 */
[----:B------:R-:W0:Y:S08]  /*1540*/  I2F.RP R0, UR11 ;  /* 0x0000000b00007d06 */ /* 0x000e300008209400 */
[----:B0-----:R-:W0:Y:S02]  /*1550*/  MUFU.RCP R0, R0 ;  /* 0x0000000000007308 */ /* 0x001e240000001000 */
        /* <DEDUP_REMOVED lines=20> */
.L_x_384:
[----:B------:R-:W-:Y:S01]  /*16a0*/  UIMAD UR45, UR42, UR4, URZ ;  /* 0x000000042a2d72a4 */ /* 0x000fe2000f8e023f */
[----:B------:R-:W-:Y:S01]  /*16b0*/  IMAD.U32 R0, RZ, RZ, UR9 ;  /* 0x00000009ff007e24 */ /* 0x000fe2000f8e00ff */
[----:B------:R-:W-:Y:S01]  /*16c0*/  PLOP3.LUT P0, PT, PT, PT, PT, 0x80, 0x0 ;  /* 0x000000000000781c */ /* 0x000fe20003f0f070 */
[----:B------:R-:W-:Y:S01]  /*16d0*/  IMAD.U32 R3, RZ, RZ, UR4 ;  /* 0x00000004ff037e24 */ /* 0x000fe2000f8e00ff */
[----:B------:R-:W-:Y:S01]  /*16e0*/  CS2R R150, SRZ ;  /* 0x0000000000967805 */ /* 0x000fe2000001ff00 */
[----:B------:R-:W-:Y:S01]  /*16f0*/  IMAD.MOV.U32 R6, RZ, RZ, RZ ;  /* 0x000000ffff067224 */ /* 0x000fe200078e00ff */
        /* <DEDUP_REMOVED lines=68> */
[----:B------:R-:W-:Y:S06]  /*1b40*/  @!P1 BRA `(.L_x_385) ;  /* 0x00000044004c9947 */ /* 0x000fec0003800000 */
[----:B------:R-:W0:Y:S01]  /*1b50*/  S2R R0, SR_TID.X ;  /* 0x0000000000007919 */ /* 0x000e220000002100 */
[----:B------:R-:W1:Y:S01]  /*1b60*/  S2UR UR7, SR_CgaCtaId ;  /* 0x00000000000779c3 */ /* 0x000e620000008800 */
[----:B------:R-:W-:Y:S02]  /*1b70*/  UMOV UR6, 0x400 ;  /* 0x0000040000067882 */ /* 0x000fe40000000000 */
[----:B-1----:R-:W-:-:S04]  /*1b80*/  ULEA UR6, UR7, UR6, 0x18 ;  /* 0x0000000607067291 */ /* 0x002fc8000f8ec03f */
[----:B------:R-:W-:Y:S01]  /*1b90*/  UIADD3 UR6, UR6, 0x18400, URZ ;  /* 0x0001840006067890 */ /* 0x000fe2000fffe03f */
[----:B0-----:R-:W-:-:S03]  /*1ba0*/  VIADD R0, R0, 0xffffff80 ;  /* 0xffffff8000007836 */ /* 0x001fc60000000000 */
[----:B------:R-:W-:Y:S02]  /*1bb0*/  ULOP3.LUT UP0, URZ, UR6, 0x1bf, URZ, 0xc0, !UPT ;  /* 0x000001bf063f7892 */ /* 0x000fe4000f80c03f */
[----:B------:R-:W-:-:S04]  /*1bc0*/  SHF.R.S32.HI R3, RZ, 0x1f, R0 ;  /* 0x0000001fff037819 */ /* 0x000fc80000011400 */
[----:B------:R-:W-:Y:S02]  /*1bd0*/  PLOP3.LUT P0, PT, PT, PT, UP0, 0x80, 0x0 ;  /* 0x000000000000781c */ /* 0x000fe40003f0f008 */
[----:B------:R-:W-:-:S04]  /*1be0*/  LEA.HI R3, R3, R0, RZ, 0x7 ;  /* 0x0000000003037211 */ /* 0x000fc800078f38ff */
[----:B------:R-:W-:-:S06]  /*1bf0*/  SHF.R.S32.HI R3, RZ, 0x7, R3 ;  /* 0x00000007ff037819 */ /* 0x000fcc0000011403 */
[----:B------:R-:W0:Y:S02]  /*1c00*/  SHFL.IDX PT, R3, R3, RZ, 0x1f ;  /* 0x00001fff03037589 */ /* 0x000e2400000e0000 */
[----:B0-----:R-:W-:-:S13]  /*1c10*/  R2UR UR4, R3 ;  /* 0x00000000030472ca */ /* 0x001fda00000e0000 */
        /* <DEDUP_REMOVED lines=14> */
[----:B------:R-:W-:Y:S02]  /*1d00*/  IMAD.U32 R10, RZ, RZ, UR6 ;  /* 0x00000006ff0a7e24 */ /* 0x000fe4000f8e00ff */
        /* <DEDUP_REMOVED lines=8> */
.L_x_386:
[----:B------:R-:W0:Y:S01]  /*1d90*/  S2R R0, SR_CgaCtaId ;  /* 0x0000000000007919 */ /* 0x000e220000008800 */
[----:B------:R-:W-:Y:S01]  /*1da0*/  ULEA.HI UR4, UR46, UR46, URZ, 0x1 ;  /* 0x0000002e2e047291 */ /* 0x000fe2000f8f083f */
[----:B------:R-:W-:Y:S01]  /*1db0*/  MOV R7, 0x400 ;  /* 0x0000040000077802 */ /* 0x000fe20000000f00 */
[----:B------:R-:W1:Y:S02]  /*1dc0*/  S2R R20, SR_TID.X ;  /* 0x0000000000147919 */ /* 0x000e640000002100 */
[----:B------:R-:W-:-:S04]  /*1dd0*/  ULOP3.LUT UR4, UR4, 0xfffffffe, URZ, 0xc0, !UPT ;  /* 0xfffffffe04047892 */ /* 0x000fc8000f8ec03f */
[----:B------:R-:W-:-:S06]  /*1de0*/  UIADD3 UR4, UR46, -UR4, URZ ;  /* 0x800000042e047290 */ /* 0x000fcc000fffe03f */
[----:B------:R-:W-:Y:S01]  /*1df0*/  IMAD.U32 R3, RZ, RZ, UR4 ;  /* 0x00000004ff037e24 */ /* 0x000fe2000f8e00ff */
[----:B0-----:R-:W-:-:S04]  /*1e00*/  LEA R7, R0, R7, 0x18 ;  /* 0x0000000700077211 */ /* 0x001fc800078ec0ff */
[----:B------:R-:W-:Y:S02]  /*1e10*/  SHF.L.U32 R0, R3, 0x1f, RZ ;  /* 0x0000001f03007819 */ /* 0x000fe400000006ff */
[----:B-1----:R-:W-:Y:S02]  /*1e20*/  SHF.R.U32.HI R20, RZ, 0x7, R20 ;  /* 0x00000007ff147819 */ /* 0x002fe40000011614 */
[----:B------:R-:W0:Y:S03]  /*1e30*/  SYNCS.PHASECHK.TRANS64.TRYWAIT P0, [R7+URZ+0x22800], R0 ;  /* 0x02280000070075a7 */ /* 0x000e26000800017f */
[----:B------:R-:W-:Y:S01]  /*1e40*/  VIADD R8, R20, 0x8 ;  /* 0x0000000814087836 */ /* 0x000fe20000000000 */
[----:B0-----:R-:W-:Y:S06]  /*1e50*/  @!P0 BRA `(.L_x_387) ;  /* 0x000000e000c88947 */ /* 0x001fec0003800000 */
.L_x_515:
[----:B0-----:R-:W-:Y:S01]  /*1e60*/  IMAD.U32 R0, RZ, RZ, UR47 ;  /* 0x0000002fff007e24 */ /* 0x001fe2000f8e00ff */
[----:B------:R-:W-:Y:S05]  /*1e70*/  WARPSYNC.ALL ;  /* 0x0000000000007948 */ /* 0x000fea0003800000 */
[----:B------:R0:W-:Y:S01]  /*1e80*/  BAR.SYNC.DEFER_BLOCKING R8, 0x100 ;  /* 0x000400080000751d */ /* 0x0001e20000010000 */
[----:B------:R-:W-:-:S13]  /*1e90*/  ISETP.NE.AND P0, PT, R0, 0x3, PT ;  /* 0x000000030000780c */ /* 0x000fda0003f05270 */
[----:B0-----:R-:W-:Y:S05]  /*1ea0*/  @!P0 BRA `(.L_x_388) ;  /* 0x0000000000048947 */ /* 0x001fea0003800000 */
[----:B------:R-:W-:Y:S01]  /*1eb0*/  BPT.TRAP 0x1 ;  /* 0x000000040000795c */ /* 0x000fe20000300000 */
.L_x_388:
[----:B------:R-:W-:Y:S01]  /*1ec0*/  R2UR UR22, R7 ;  /* 0x00000000071672ca */ /* 0x000fe200000e0000 */
[----:B------:R-:W-:-:S05]  /*1ed0*/  IMAD.U32 R9, RZ, RZ, UR36 ;  /* 0x00000024ff097e24 */ /* 0x000fca000f8e00ff */
[----:B------:R-:W-:-:S07]  /*1ee0*/  SHF.L.U32 R9, R9, 0x1f, RZ ;  /* 0x0000001f09097819 */ /* 0x000fce00000006ff */
[----:B------:R-:W-:-:S09]  /*1ef0*/  ULEA UR22, UR37, UR22, 0x3 ;  /* 0x0000001625167291 */ /* 0x000fd2000f8e183f */
[----:B------:R0:W1:Y:S01]  /*1f00*/  SYNCS.PHASECHK.TRANS64.TRYWAIT P1, [UR22+0x22830], R9 ;  /* 0x02283009ff0075a7 */ /* 0x0000620008020156 */
[----:B------:R-:W-:Y:S05]  /*1f10*/  @!P0 BRA `(.L_x_389) ;  /* 0x0000000000048947 */ /* 0x000fea0003800000 */
[----:B------:R-:W-:Y:S01]  /*1f20*/  BPT.TRAP 0x1 ;  /* 0x000000040000795c */ /* 0x000fe20000300000 */
.L_x_389:
[----:B-1----:R-:W-:Y:S05]  /*1f30*/  @P1 BRA `(.L_x_390) ;  /* 0x0000000000081947 */ /* 0x002fea0003800000 */
[----:B------:R-:W1:Y:S02]  /*1f40*/  SYNCS.PHASECHK.TRANS64.TRYWAIT P1, [UR22+0x22830], R9 ;  /* 0x02283009ff0075a7 */ /* 0x000e640008020156 */
[----:B-1----:R-:W-:Y:S05]  /*1f50*/  @!P1 BRA `(.L_x_391) ;  /* 0x000000e0009c9947 */ /* 0x002fea0003800000 */
.L_x_390:
[----:B------:R-:W-:Y:S01]  /*1f60*/  R2UR UR4, R7 ;  /* 0x00000000070472ca */ /* 0x000fe200000e0000 */
[----:B------:R-:W-:Y:S01]  /*1f70*/  ULOP3.LUT UR16, UR52, 0x10000, URZ, 0xfc, !UPT ;  /* 0x0001000034107892 */ /* 0x000fe2000f8efc3f */
[----:B------:R-:W-:Y:S01]  /*1f80*/  WARPGROUP.ARRIVE ;  /* 0x00000000000079c5 */ /* 0x000fe20000000000 */
[----:B------:R-:W-:Y:S01]  /*1f90*/  UMOV UR17, 0x40000040 ;  /* 0x4000004000117882 */ /* 0x000fe20000000000 */
[----:B------:R-:W-:Y:S01]  /*1fa0*/  UMOV UR19, 0x40000040 ;  /* 0x4000004000137882 */ /* 0x000fe20000000000 */
[----:B------:R-:W-:Y:S01]  /*1fb0*/  UMOV UR5, 0x40000040 ;  /* 0x4000004000057882 */ /* 0x000fe20000000000 */
[----:B------:R-:W-:Y:S01]  /*1fc0*/  UMOV UR7, 0x40000040 ;  /* 0x4000004000077882 */ /* 0x000fe20000000000 */
[----:B------:R-:W-:Y:S01]  /*1fd0*/  UIADD3 UR8, UR16, 0x4, URZ ;  /* 0x0000000410087890 */ /* 0x000fe2000fffe03f */
[----:B-1----:R-:W1:Y:S01]  /*1fe0*/  S2R R0, SR_TID.X ;  /* 0x0000000000007919 */ /* 0x002e620000002100 */
[----:B------:R-:W-:Y:S01]  /*1ff0*/  UMOV UR9, 0x40000040 ;  /* 0x4000004000097882 */ /* 0x000fe20000000000 */
[----:B------:R-:W-:Y:S01]  /*2000*/  UMOV UR11, 0x40000040 ;  /* 0x40000040000b7882 */ /* 0x000fe20000000000 */
[----:B------:R-:W-:-:S02]  /*2010*/  UIADD3 UR12, UR16, 0x6, URZ ;  /* 0x00000006100c7890 */ /* 0x000fc4000fffe03f */
[----:B------:R-:W-:Y:S01]  /*2020*/  UIADD3 UR4, UR4, 0x1c400, URZ ;  /* 0x0001c40004047890 */ /* 0x000fe2000fffe03f */
[----:B------:R-:W-:Y:S01]  /*2030*/  UMOV UR13, 0x40000040 ;  /* 0x40000040000d7882 */ /* 0x000fe20000000000 */
[----:B------:R-:W-:Y:S02]  /*2040*/  UMOV UR15, 0x40000040 ;  /* 0x40000040000f7882 */ /* 0x000fe40000000000 */
[----:B------:R-:W-:-:S04]  /*2050*/  USHF.R.U32.HI UR4, URZ, 0x4, UR4 ;  /* 0x000000043f047899 */ /* 0x000fc80008011604 */
[----:B------:R-:W-:-:S04]  /*2060*/  ULOP3.LUT UR4, UR4, 0x3fff, URZ, 0xc0, !UPT ;  /* 0x00003fff04047892 */ /* 0x000fc8000f8ec03f */
[----:B------:R-:W-:Y:S02]  /*2070*/  ULOP3.LUT UR20, UR4, 0x10000, URZ, 0xfc, !UPT ;  /* 0x0001000004147892 */ /* 0x000fe4000f8efc3f */
[----:B------:R-:W-:Y:S02]  /*2080*/  UIADD3 UR4, UR16, 0x2, URZ ;  /* 0x0000000210047890 */ /* 0x000fe4000fffe03f */
[----:B------:R-:W-:-:S04]  /*2090*/  UIMAD UR18, UR37, 0x300, UR20 ;  /* 0x00000300251278a4 */ /* 0x000fc8000f8e0214 */
[----:B------:R-:W-:Y:S02]  /*20a0*/  UIADD3 UR6, UR18, 0x2, URZ ;  /* 0x0000000212067890 */ /* 0x000fe4000fffe03f */
[----:B------:R-:W-:Y:S02]  /*20b0*/  UIADD3 UR10, UR18, 0x4, URZ ;  /* 0x00000004120a7890 */ /* 0x000fe4000fffe03f */
[----:B------:R-:W-:Y:S02]  /*20c0*/  UIADD3 UR14, UR18, 0x6, URZ ;  /* 0x00000006120e7890 */ /* 0x000fe4000fffe03f */
[----:B------:R-:W-:Y:S01]  /*20d0*/  HGMMA.64x96x16.F32 R24, gdesc[UR16], RZ, !UPT, gsb0 ;  /* 0x01600000101879f0 */ /* 0x000fe2000c0008ff */
[----:B-1----:R-:W-:-:S04]  /*20e0*/  SHF.R.U32.HI R0, RZ, 0x7, R0 ;  /* 0x00000007ff007819 */ /* 0x002fc80000011600 */
[----:B------:R-:W-:Y:S01]  /*20f0*/  IADD3 R0, -R0, 0xb, RZ ;  /* 0x0000000b00007810 */ /* 0x000fe20007ffe1ff */
        /* <DEDUP_REMOVED lines=13> */
.L_x_392:
[----:B------:R-:W-:Y:S01]  /*21d0*/  UIMAD UR49, UR48, -0x60, UR49 ;  /* 0xffffffa0303178a4 */ /* 0x000fe2000f8e0231 */
[----:B------:R-:W-:Y:S01]  /*21e0*/  P2R R11, PR, RZ, 0x1 ;  /* 0x00000001ff0b7803 */ /* 0x000fe20000000000 */
[----:B------:R-:W-:Y:S01]  /*21f0*/  ULDC UR10, c[0x0][0x988] ;  /* 0x00026200000a7ab9 */ /* 0x000fe20000000800 */
[----:B------:R-:W2:Y:S01]  /*2200*/  S2UR UR7, SR_CgaCtaId ;  /* 0x00000000000779c3 */ /* 0x000ea20000008800 */
[----:B------:R-:W-:Y:S02]  /*2210*/  UIADD3 UR6, UR22, 0x22840, URZ ;  /* 0x0002284016067890 */ /* 0x000fe4000fffe03f */
[----:B------:R-:W-:-:S05]  /*2220*/  IMAD.U32 R3, RZ, RZ, UR49 ;  /* 0x00000031ff037e24 */ /* 0x000fca000f8e00ff */
[----:B------:R-:W-:-:S04]  /*2230*/  IADD3 R3, -R2, 0x60, R3 ;  /* 0x0000006002037810 */ /* 0x000fc80007ffe103 */
[C---:B------:R-:W-:Y:S02]  /*2240*/  ISETP.GT.AND P6, PT, R3.reuse, RZ, PT ;  /* 0x000000ff0300720c */ /* 0x040fe40003fc4270 */
[C---:B------:R-:W-:Y:S02]  /*2250*/  ISETP.GT.AND P5, PT, R3.reuse, 0x1, PT ;  /* 0x000000010300780c */ /* 0x040fe40003fa4270 */
[----:B------:R-:W-:Y:S02]  /*2260*/  ISETP.GT.AND P4, PT, R3, 0x8, PT ;  /* 0x000000080300780c */ /* 0x000fe40003f84270 */
[----:B------:R-:W-:Y:S02]  /*2270*/  FSEL R24, R24, -INF , P6 ;  /* 0xff80000018187808 */ /* 0x000fe40003000000 */
[----:B------:R-:W-:Y:S02]  /*2280*/  FSEL R25, R25, -INF , P5 ;  /* 0xff80000019197808 */ /* 0x000fe40002800000 */
[----:B------:R-:W-:-:S02]  /*2290*/  ISETP.GT.AND P3, PT, R3, 0x9, PT ;  /* 0x000000090300780c */ /* 0x000fc40003f64270 */
[----:B------:R-:W-:Y:S01]  /*22a0*/  FSEL R28, R28, -INF , P4 ;  /* 0xff8000001c1c7808 */ /* 0x000fe20002000000 */
[----:B--2---:R-:W-:Y:S01]  /*22b0*/  UPRMT UR6, UR7, 0x654, UR6 ;  /* 0x0000065407067896 */ /* 0x004fe20008000006 */
[----:B------:R-:W-:Y:S02]  /*22c0*/  FMNMX.FTZ R5, R24, R25, !PT ;  /* 0x0000001918057209 */ /* 0x000fe40007810000 */
[----:B------:R-:W-:Y:S02]  /*22d0*/  ISETP.GT.AND P2, PT, R3, 0x10, PT ;  /* 0x000000100300780c */ /* 0x000fe40003f44270 */
[----:B------:R-:W-:Y:S02]  /*22e0*/  FSEL R29, R29, -INF , P3 ;  /* 0xff8000001d1d7808 */ /* 0x000fe40001800000 */
[----:B------:R-:W-:Y:S02]  /*22f0*/  FMNMX.FTZ R4, R28, R5, !PT ;  /* 0x000000051c047209 */ /* 0x000fe40007810000 */
[----:B------:R-:W-:Y:S01]  /*2300*/  ISETP.GT.AND P1, PT, R3, 0x11, PT ;  /* 0x000000110300780c */ /* 0x000fe20003f24270 */
[----:B------:R-:W-:Y:S01]  /*2310*/  SYNCS.ARRIVE.TRANS64.RED.A1T0 RZ, [UR6], RZ ;  /* 0x000000ffffff79a7 */ /* 0x000fe20008100406 */
[----:B------:R-:W-:-:S02]  /*2320*/  FSEL R32, R32, -INF , P2 ;  /* 0xff80000020207808 */ /* 0x000fc40001000000 */
[----:B------:R-:W-:Y:S02]  /*2330*/  FMNMX.FTZ R5, R29, R4, !PT ;  /* 0x000000041d057209 */ /* 0x000fe40007810000 */
[----:B------:R-:W-:Y:S02]  /*2340*/  FSEL R26, R26, -INF , P6 ;  /* 0xff8000001a1a7808 */ /* 0x000fe40003000000 */
[----:B------:R-:W-:Y:S02]  /*2350*/  ISETP.GT.AND P6, PT, R3, 0x18, PT ;  /* 0x000000180300780c */ /* 0x000fe40003fc4270 */
[----:B------:R-:W-:Y:S02]  /*2360*/  FSEL R33, R33, -INF , P1 ;  /* 0xff80000021217808 */ /* 0x000fe40000800000 */
[----:B------:R-:W-:Y:S02]  /*2370*/  FMNMX.FTZ R4, R32, R5, !PT ;  /* 0x0000000520047209 */ /* 0x000fe40007810000 */
[----:B------:R-:W-:-:S02]  /*2380*/  FSEL R27, R27, -INF , P5 ;  /* 0xff8000001b1b7808 */ /* 0x000fc40002800000 */
[----:B------:R-:W-:Y:S02]  /*2390*/  ISETP.GT.AND P5, PT, R3, 0x19, PT ;  /* 0x000000190300780c */ /* 0x000fe40003fa4270 */
[----:B------:R-:W-:Y:S02]  /*23a0*/  FSEL R36, R36, -INF , P6 ;  /* 0xff80000024247808 */ /* 0x000fe40003000000 */
[----:B------:R-:W-:Y:S02]  /*23b0*/  FMNMX.FTZ R5, R33, R4, !PT ;  /* 0x0000000421057209 */ /* 0x000fe40007810000 */
[----:B------:R-:W-:Y:S02]  /*23c0*/  FSEL R30, R30, -INF , P4 ;  /* 0xff8000001e1e7808 */ /* 0x000fe40002000000 */
[----:B------:R-:W-:Y:S02]  /*23d0*/  ISETP.GT.AND P4, PT, R3, 0x20, PT ;  /* 0x000000200300780c */ /* 0x000fe40003f84270 */
        /* <DEDUP_REMOVED lines=63> */
[----:B------:R-:W-:Y:S02]  /*27d0*/  FMNMX.FTZ R4, R68, R3, !PT ;  /* 0x0000000344047209 */ /* 0x000fe40007810000 */
[----:B------:R-:W-:Y:S02]  /*27e0*/  FMNMX.FTZ R5, R26, R27, !PT ;  /* 0x0000001b1a057209 */ /* 0x000fe40007810000 */
[----:B------:R-:W-:Y:S02]  /*27f0*/  FMNMX.FTZ R6, R69, R4, !PT ;  /* 0x0000000445067209 */ /* 0x000fe40007810000 */
[----:B------:R-:W-:-:S02]  /*2800*/  FSEL R62, R62, -INF , P6 ;  /* 0xff8000003e3e7808 */ /* 0x000fc40003000000 */
[----:B------:R-:W-:Y:S01]  /*2810*/  FSEL R63, R63, -INF , P5 ;  /* 0xff8000003f3f7808 */ /* 0x000fe20002800000 */
[----:B------:R-:W2:Y:S01]  /*2820*/  SHFL.BFLY PT, R3, R6, 0x2, 0x1f ;  /* 0x0c401f0006037f89 */ /* 0x000ea200000e0000 */
[----:B------:R-:W-:Y:S02]  /*2830*/  FSEL R66, R66, -INF , P4 ;  /* 0xff80000042427808 */ /* 0x000fe40002000000 */
[----:B------:R-:W-:Y:S02]  /*2840*/  FSEL R67, R67, -INF , P3 ;  /* 0xff80000043437808 */ /* 0x000fe40001800000 */
[----:B------:R-:W-:Y:S02]  /*2850*/  FSEL R70, R70, -INF , P2 ;  /* 0xff80000046467808 */ /* 0x000fe40001000000 */
[----:B------:R-:W-:Y:S02]  /*2860*/  FSEL R71, R71, -INF , P1 ;  /* 0xff80000047477808 */ /* 0x000fe40000800000 */
[----:B--2---:R-:W-:-:S05]  /*2870*/  FMNMX.FTZ R10, R6, R3, !PT ;  /* 0x00000003060a7209 */ /* 0x004fca0007810000 */
[----:B------:R-:W2:Y:S02]  /*2880*/  SHFL.BFLY PT, R3, R10, 0x1, 0x1f ;  /* 0x0c201f000a037f89 */ /* 0x000ea400000e0000 */
[----:B--2---:R-:W-:-:S04]  /*2890*/  FMNMX.FTZ R3, R10, R3, !PT ;  /* 0x000000030a037209 */ /* 0x004fc80007810000 */
        /* <DEDUP_REMOVED lines=11> */
[--C-:B------:R-:W-:Y:S01]  /*2950*/  FFMA.FTZ R5, R25, UR10, -R12.reuse ;  /* 0x0000000a19057c23 */ /* 0x100fe2000801080c */
[----:B------:R-:W-:Y:S01]  /*2960*/  MUFU.EX2 R200, R200 ;  /* 0x000000c800c87308 */ /* 0x000fe20000000800 */
[--C-:B------:R-:W-:Y:S01]  /*2970*/  FFMA.FTZ R156, R40, UR10, -R12.reuse ;  /* 0x0000000a289c7c23 */ /* 0x100fe2000801080c */
[----:B------:R-:W-:Y:S01]  /*2980*/  FMNMX.FTZ R11, R35, R4, !PT ;  /* 0x00000004230b7209 */ /* 0x000fe20007810000 */
[--C-:B------:R-:W-:Y:S01]  /*2990*/  FFMA.FTZ R41, R41, UR10, -R12.reuse ;  /* 0x0000000a29297c23 */ /* 0x100fe2000801080c */
[--C-:B------:R-:W-:Y:S01]  /*29a0*/  FFMA.FTZ R44, R44, UR10, -R12.reuse ;  /* 0x0000000a2c2c7c23 */ /* 0x100fe2000801080c */
[--C-:B------:R-:W-:Y:S01]  /*29b0*/  FFMA.FTZ R45, R45, UR10, -R12.reuse ;  /* 0x0000000a2d2d7c23 */ /* 0x100fe2000801080c */
[----:B------:R-:W-:Y:S01]  /*29c0*/  FMNMX.FTZ R4, R38, R11, !PT ;  /* 0x0000000b26047209 */ /* 0x000fe20007810000 */
[--C-:B------:R-:W-:Y:S01]  /*29d0*/  FFMA.FTZ R48, R48, UR10, -R12.reuse ;  /* 0x0000000a30307c23 */ /* 0x100fe2000801080c */
[----:B------:R-:W2:Y:S01]  /*29e0*/  MUFU.EX2 R5, R5 ;  /* 0x0000000500057308 */ /* 0x000ea20000000800 */
[--C-:B------:R-:W-:Y:S01]  /*29f0*/  FFMA.FTZ R49, R49, UR10, -R12.reuse ;  /* 0x0000000a31317c23 */ /* 0x100fe2000801080c */
[----:B------:R-:W-:Y:S01]  /*2a00*/  FMNMX.FTZ R11, R39, R4, !PT ;  /* 0x00000004270b7209 */ /* 0x000fe20007810000 */
[--C-:B------:R-:W-:Y:S01]  /*2a10*/  FFMA.FTZ R52, R52, UR10, -R12.reuse ;  /* 0x0000000a34347c23 */ /* 0x100fe2000801080c */
[--C-:B------:R-:W-:Y:S01]  /*2a20*/  FFMA.FTZ R53, R53, UR10, -R12.reuse ;  /* 0x0000000a35357c23 */ /* 0x100fe2000801080c */
[--C-:B------:R-:W-:Y:S01]  /*2a30*/  FFMA.FTZ R56, R56, UR10, -R12.reuse ;  /* 0x0000000a38387c23 */ /* 0x100fe2000801080c */
[----:B------:R-:W-:Y:S01]  /*2a40*/  FMNMX.FTZ R4, R42, R11, !PT ;  /* 0x0000000b2a047209 */ /* 0x000fe20007810000 */
[--C-:B------:R-:W-:Y:S01]  /*2a50*/  FFMA.FTZ R11, R29, UR10, -R12.reuse ;  /* 0x0000000a1d0b7c23 */ /* 0x100fe2000801080c */
[----:B------:R-:W3:Y:S01]  /*2a60*/  MUFU.EX2 R202, R202 ;  /* 0x000000ca00ca7308 */ /* 0x000ee20000000800 */
[--C-:B------:R-:W-:Y:S01]  /*2a70*/  FFMA.FTZ R57, R57, UR10, -R12.reuse ;  /* 0x0000000a39397c23 */ /* 0x100fe2000801080c */
[----:B------:R-:W-:Y:S01]  /*2a80*/  FMNMX.FTZ R13, R43, R4, !PT ;  /* 0x000000042b0d7209 */ /* 0x000fe20007810000 */
[--C-:B------:R-:W-:Y:S01]  /*2a90*/  FFMA.FTZ R60, R60, UR10, -R12.reuse ;  /* 0x0000000a3c3c7c23 */ /* 0x100fe2000801080c */
[--C-:B------:R-:W-:Y:S01]  /*2aa0*/  FFMA.FTZ R61, R61, UR10, -R12.reuse ;  /* 0x0000000a3d3d7c23 */ /* 0x100fe2000801080c */
[--C-:B------:R-:W-:Y:S01]  /*2ab0*/  FFMA.FTZ R64, R64, UR10, -R12.reuse ;  /* 0x0000000a40407c23 */ /* 0x100fe2000801080c */
[----:B------:R-:W-:Y:S01]  /*2ac0*/  FMNMX.FTZ R4, R46, R13, !PT ;  /* 0x0000000d2e047209 */ /* 0x000fe20007810000 */
[--C-:B------:R-:W-:Y:S01]  /*2ad0*/  FFMA.FTZ R65, R65, UR10, -R12.reuse ;  /* 0x0000000a41417c23 */ /* 0x100fe2000801080c */
[----:B------:R-:W4:Y:S01]  /*2ae0*/  MUFU.EX2 R11, R11 ;  /* 0x0000000b000b7308 */ /* 0x000f220000000800 */
[----:B--2---:R-:W-:Y:S01]  /*2af0*/  FADD.FTZ R25, R200, R5 ;  /* 0x00000005c8197221 */ /* 0x004fe20000010000 */
[----:B------:R-:W-:Y:S01]  /*2b00*/  FMNMX.FTZ R13, R47, R4, !PT ;  /* 0x000000042f0d7209 */ /* 0x000fe20007810000 */
[----:B------:R-:W-:Y:S01]  /*2b10*/  FFMA.FTZ R68, R68, UR10, -R12 ;  /* 0x0000000a44447c23 */ /* 0x000fe2000801080c */
[----:B------:R-:W-:-:S02]  /*2b20*/  F2FP.F16.F32.PACK_AB R200, R5, R200 ;  /* 0x000000c805c8723e */ /* 0x000fc400000000ff */
[----:B------:R-:W-:Y:S01]  /*2b30*/  FMNMX.FTZ R4, R50, R13, !PT ;  /* 0x0000000d32047209 */ /* 0x000fe20007810000 */
[----:B------:R-:W-:Y:S01]  /*2b40*/  FFMA.FTZ R13, R33, UR10, -R12 ;  /* 0x0000000a210d7c23 */ /* 0x000fe2000801080c */
[----:B------:R-:W2:Y:S01]  /*2b50*/  MUFU.EX2 R152, R152 ;  /* 0x0000009800987308 */ /* 0x000ea20000000800 */
[----:B---3--:R-:W-:Y:S01]  /*2b60*/  FADD.FTZ R10, R202, R25 ;  /* 0x00000019ca0a7221 */ /* 0x008fe20000010000 */
[----:B------:R-:W-:-:S04]  /*2b70*/  FMNMX.FTZ R15, R51, R4, !PT ;  /* 0x00000004330f7209 */ /* 0x000fc80007810000 */
[----:B------:R-:W-:Y:S02]  /*2b80*/  FMNMX.FTZ R4, R54, R15, !PT ;  /* 0x0000000f36047209 */ /* 0x000fe40007810000 */
[----:B------:R-:W3:Y:S01]  /*2b90*/  MUFU.EX2 R13, R13 ;  /* 0x0000000d000d7308 */ /* 0x000ee20000000800 */
[----:B----4-:R-:W-:Y:S01]  /*2ba0*/  FADD.FTZ R25, R11, R10 ;  /* 0x0000000a0b197221 */ /* 0x010fe20000010000 */
[----:B------:R-:W-:Y:S02]  /*2bb0*/  FMNMX.FTZ R15, R55, R4, !PT ;  /* 0x00000004370f7209 */ /* 0x000fe40007810000 */
[----:B------:R-:W-:Y:S02]  /*2bc0*/  F2FP.F16.F32.PACK_AB R202, R11, R202 ;  /* 0x000000ca0bca723e */ /* 0x000fe400000000ff */
[----:B------:R-:W-:Y:S01]  /*2bd0*/  FMNMX.FTZ R4, R58, R15, !PT ;  /* 0x0000000f3a047209 */ /* 0x000fe20007810000 */
[--C-:B------:R-:W-:Y:S01]  /*2be0*/  FFMA.FTZ R15, R37, UR10, -R12.reuse ;  /* 0x0000000a250f7c23 */ /* 0x100fe2000801080c */
[----:B------:R-:W-:Y:S01]  /*2bf0*/  MUFU.EX2 R154, R154 ;  /* 0x0000009a009a7308 */ /* 0x000fe20000000800 */
[----:B--2---:R-:W-:Y:S01]  /*2c00*/  FADD.FTZ R10, R152, R25 ;  /* 0x00000019980a7221 */ /* 0x004fe20000010000 */
[----:B------:R-:W-:Y:S01]  /*2c10*/  FMNMX.FTZ R21, R59, R4, !PT ;  /* 0x000000043b157209 */ /* 0x000fe20007810000 */
[----:B------:R-:W-:-:S03]  /*2c20*/  FFMA.FTZ R12, R69, UR10, -R12 ;  /* 0x0000000a450c7c23 */ /* 0x000fc6000801080c */
[----:B------:R-:W-:Y:S02]  /*2c30*/  FMNMX.FTZ R4, R62, R21, !PT ;  /* 0x000000153e047209 */ /* 0x000fe40007810000 */
[----:B------:R-:W-:Y:S01]  /*2c40*/  MUFU.EX2 R15, R15 ;  /* 0x0000000f000f7308 */ /* 0x000fe20000000800 */
[----:B---3--:R-:W-:Y:S01]  /*2c50*/  FADD.FTZ R29, R13, R10 ;  /* 0x0000000a0d1d7221 */ /* 0x008fe20000010000 */
[----:B------:R-:W-:Y:S02]  /*2c60*/  FMNMX.FTZ R21, R63, R4, !PT ;  /* 0x000000043f157209 */ /* 0x000fe40007810000 */
[----:B------:R-:W-:Y:S02]  /*2c70*/  F2FP.F16.F32.PACK_AB R152, R13, R152 ;  /* 0x000000980d98723e */ /* 0x000fe400000000ff */
[----:B------:R-:W-:Y:S02]  /*2c80*/  FMNMX.FTZ R4, R66, R21, !PT ;  /* 0x0000001542047209 */ /* 0x000fe40007810000 */
[----:B------:R-:W-:Y:S02]  /*2c90*/  MUFU.EX2 R156, R156 ;  /* 0x0000009c009c7308 */ /* 0x000fe40000000800 */
[----:B------:R-:W-:-:S04]  /*2ca0*/  FMNMX.FTZ R21, R67, R4, !PT ;  /* 0x0000000443157209 */ /* 0x000fc80007810000 */
[----:B------:R-:W-:Y:S02]  /*2cb0*/  FMNMX.FTZ R4, R70, R21, !PT ;  /* 0x0000001546047209 */ /* 0x000fe40007810000 */
[----:B------:R-:W-:Y:S02]  /*2cc0*/  MUFU.EX2 R41, R41 ;  /* 0x0000002900297308 */ /* 0x000fe40000000800 */
[----:B------:R-:W-:-:S05]  /*2cd0*/  FMNMX.FTZ R4, R71, R4, !PT ;  /* 0x0000000447047209 */ /* 0x000fca0007810000 */
[----:B------:R-:W2:Y:S01]  /*2ce0*/  SHFL.BFLY PT, R21, R4, 0x2, 0x1f ;  /* 0x0c401f0004157f89 */ /* 0x000ea200000e0000 */
[----:B------:R-:W-:Y:S08]  /*2cf0*/  MUFU.EX2 R44, R44 ;  /* 0x0000002c002c7308 */ /* 0x000ff00000000800 */
[----:B------:R-:W3:Y:S08]  /*2d00*/  MUFU.EX2 R45, R45 ;  /* 0x0000002d002d7308 */ /* 0x000ef00000000800 */
[----:B------:R-:W-:Y:S01]  /*2d10*/  MUFU.EX2 R48, R48 ;  /* 0x0000003000307308 */ /* 0x000fe20000000800 */
[----:B--2---:R-:W-:-:S07]  /*2d20*/  FMNMX.FTZ R21, R4, R21, !PT ;  /* 0x0000001504157209 */ /* 0x004fce0007810000 */
[----:B------:R-:W2:Y:S01]  /*2d30*/  MUFU.EX2 R49, R49 ;  /* 0x0000003100317308 */ /* 0x000ea20000000800 */
[----:B---3--:R-:W-:Y:S01]  /*2d40*/  F2FP.F16.F32.PACK_AB R158, R45, R44 ;  /* 0x0000002c2d9e723e */ /* 0x008fe200000000ff */
[----:B------:R-:W3:Y:S06]  /*2d50*/  SHFL.BFLY PT, R4, R21, 0x1, 0x1f ;  /* 0x0c201f0015047f89 */ /* 0x000eec00000e0000 */
[----:B------:R-:W-:Y:S08]  /*2d60*/  MUFU.EX2 R52, R52 ;  /* 0x0000003400347308 */ /* 0x000ff00000000800 */
[----:B------:R-:W4:Y:S01]  /*2d70*/  MUFU.EX2 R53, R53 ;  /* 0x0000003500357308 */ /* 0x000f220000000800 */
[----:B--2---:R-:W-:-:S07]  /*2d80*/  F2FP.F16.F32.PACK_AB R160, R49, R48 ;  /* 0x0000003031a0723e */ /* 0x004fce00000000ff */
[----:B------:R-:W-:Y:S01]  /*2d90*/  MUFU.EX2 R56, R56 ;  /* 0x0000003800387308 */ /* 0x000fe20000000800 */
[----:B---3--:R-:W-:-:S04]  /*2da0*/  FMNMX.FTZ R4, R21, R4, !PT ;  /* 0x0000000415047209 */ /* 0x008fc80007810000 */
[C---:B------:R-:W-:Y:S01]  /*2db0*/  FSETP.NEU.FTZ.AND P1, PT, R4.reuse, -INF , PT ;  /* 0xff8000000400780b */ /* 0x040fe20003f3d000 */
[----:B------:R-:W-:Y:S02]  /*2dc0*/  FMUL.FTZ R6, R4, UR10 ;  /* 0x0000000a04067c20 */ /* 0x000fe40008410000 */
[----:B------:R2:W-:Y:S01]  /*2dd0*/  MUFU.EX2 R21, R12 ;  /* 0x0000000c00157308 */ /* 0x0005e20000000800 */
[----:B----4-:R-:W-:Y:S02]  /*2de0*/  F2FP.F16.F32.PACK_AB R162, R53, R52 ;  /* 0x0000003435a2723e */ /* 0x010fe400000000ff */
[----:B------:R-:W-:-:S05]  /*2df0*/  FSEL R6, R6, RZ, P1 ;  /* 0x000000ff06067208 */ /* 0x000fca0000800000 */
        /* <DEDUP_REMOVED lines=11> */
[----:B--2---:R-:W-:Y:S01]  /*2eb0*/  FADD.FTZ R12, R154, R29 ;  /* 0x0000001d9a0c7221 */ /* 0x004fe20000010000 */
[--C-:B------:R-:W-:Y:S01]  /*2ec0*/  FFMA.FTZ R43, R43, UR10, -R6.reuse ;  /* 0x0000000a2b2b7c23 */ /* 0x100fe20008010806 */
[--C-:B------:R-:W-:Y:S01]  /*2ed0*/  FFMA.FTZ R46, R46, UR10, -R6.reuse ;  /* 0x0000000a2e2e7c23 */ /* 0x100fe20008010806 */
[----:B------:R-:W-:Y:S01]  /*2ee0*/  FFMA.FTZ R47, R47, UR10, -R6 ;  /* 0x0000000a2f2f7c23 */ /* 0x000fe20008010806 */
[----:B------:R-:W-:Y:S01]  /*2ef0*/  FADD.FTZ R29, R15, R12 ;  /* 0x0000000c0f1d7221 */ /* 0x000fe20000010000 */
[----:B------:R-:W2:Y:S01]  /*2f00*/  MUFU.EX2 R27, R27 ;  /* 0x0000001b001b7308 */ /* 0x000ea20000000800 */
[--C-:B------:R-:W-:Y:S01]  /*2f10*/  FFMA.FTZ R50, R50, UR10, -R6.reuse ;  /* 0x0000000a32327c23 */ /* 0x100fe20008010806 */
[--C-:B------:R-:W-:Y:S01]  /*2f20*/  FFMA.FTZ R51, R51, UR10, -R6.reuse ;  /* 0x0000000a33337c23 */ /* 0x100fe20008010806 */
[----:B------:R-:W-:Y:S01]  /*2f30*/  FADD.FTZ R12, R156, R29 ;  /* 0x0000001d9c0c7221 */ /* 0x000fe20000010000 */
[--C-:B------:R-:W-:Y:S01]  /*2f40*/  FFMA.FTZ R54, R54, UR10, -R6.reuse ;  /* 0x0000000a36367c23 */ /* 0x100fe20008010806 */
[--C-:B------:R-:W-:Y:S01]  /*2f50*/  FFMA.FTZ R55, R55, UR10, -R6.reuse ;  /* 0x0000000a37377c23 */ /* 0x100fe20008010806 */
[----:B------:R-:W-:Y:S01]  /*2f60*/  FFMA.FTZ R58, R58, UR10, -R6 ;  /* 0x0000000a3a3a7c23 */ /* 0x000fe20008010806 */
[----:B------:R-:W-:Y:S01]  /*2f70*/  FADD.FTZ R29, R41, R12 ;  /* 0x0000000c291d7221 */ /* 0x000fe20000010000 */
[----:B------:R-:W3:Y:S01]  /*2f80*/  MUFU.EX2 R30, R30 ;  /* 0x0000001e001e7308 */ /* 0x000ee20000000800 */
[--C-:B------:R-:W-:Y:S01]  /*2f90*/  FFMA.FTZ R59, R59, UR10, -R6.reuse ;  /* 0x0000000a3b3b7c23 */ /* 0x100fe20008010806 */
[--C-:B------:R-:W-:Y:S01]  /*2fa0*/  FFMA.FTZ R62, R62, UR10, -R6.reuse ;  /* 0x0000000a3e3e7c23 */ /* 0x100fe20008010806 */
[----:B------:R-:W-:Y:S01]  /*2fb0*/  FADD.FTZ R12, R44, R29 ;  /* 0x0000001d2c0c7221 */ /* 0x000fe20000010000 */
[--C-:B------:R-:W-:Y:S01]  /*2fc0*/  FFMA.FTZ R63, R63, UR10, -R6.reuse ;  /* 0x0000000a3f3f7c23 */ /* 0x100fe20008010806 */
[--C-:B------:R-:W-:Y:S01]  /*2fd0*/  FFMA.FTZ R66, R66, UR10, -R6.reuse ;  /* 0x0000000a42427c23 */ /* 0x100fe20008010806 */
[----:B------:R-:W-:Y:S01]  /*2fe0*/  FFMA.FTZ R67, R67, UR10, -R6 ;  /* 0x0000000a43437c23 */ /* 0x000fe20008010806 */
[----:B------:R-:W-:Y:S01]  /*2ff0*/  FADD.FTZ R29, R45, R12 ;  /* 0x0000000c2d1d7221 */ /* 0x000fe20000010000 */
[----:B------:R-:W4:Y:S01]  /*3000*/  MUFU.EX2 R31, R31 ;  /* 0x0000001f001f7308 */ /* 0x000f220000000800 */
[----:B--2---:R-:W-:Y:S01]  /*3010*/  FADD.FTZ R25, R26, R27 ;  /* 0x0000001b1a197221 */ /* 0x004fe20000010000 */
[--C-:B------:R-:W-:Y:S01]  /*3020*/  FFMA.FTZ R70, R70, UR10, -R6.reuse ;  /* 0x0000000a46467c23 */ /* 0x100fe20008010806 */
[----:B------:R-:W-:Y:S01]  /*3030*/  FADD.FTZ R12, R48, R29 ;  /* 0x0000001d300c7221 */ /* 0x000fe20000010000 */
[----:B------:R-:W-:Y:S01]  /*3040*/  FFMA.FTZ R6, R71, UR10, -R6 ;  /* 0x0000000a47067c23 */ /* 0x000fe20008010806 */
[----:B------:R-:W-:-:S02]  /*3050*/  F2FP.F16.F32.PACK_AB R154, R15, R154 ;  /* 0x0000009a0f9a723e */ /* 0x000fc400000000ff */
[----:B------:R-:W-:Y:S01]  /*3060*/  FADD.FTZ R29, R49, R12 ;  /* 0x0000000c311d7221 */ /* 0x000fe20000010000 */
[----:B------:R-:W2:Y:S01]  /*3070*/  MUFU.EX2 R34, R34 ;  /* 0x0000002200227308 */ /* 0x000ea20000000800 */
[----:B---3--:R-:W-:Y:S01]  /*3080*/  FADD.FTZ R10, R30, R25 ;  /* 0x000000191e0a7221 */ /* 0x008fe20000010000 */
[----:B------:R-:W-:Y:S01]  /*3090*/  F2FP.F16.F32.PACK_AB R156, R41, R156 ;  /* 0x0000009c299c723e */ /* 0x000fe200000000ff */
[----:B------:R-:W-:Y:S01]  /*30a0*/  FADD.FTZ R12, R52, R29 ;  /* 0x0000001d340c7221 */ /* 0x000fe20000010000 */
[----:B------:R-:W-:Y:S02]  /*30b0*/  F2FP.F16.F32.PACK_AB R164, R57, R56 ;  /* 0x0000003839a4723e */ /* 0x000fe400000000ff */
[----:B------:R-:W-:Y:S01]  /*30c0*/  F2FP.F16.F32.PACK_AB R201, R27, R26 ;  /* 0x0000001a1bc9723e */ /* 0x000fe200000000ff */
[----:B------:R-:W-:Y:S01]  /*30d0*/  FADD.FTZ R11, R53, R12 ;  /* 0x0000000c350b7221 */ /* 0x000fe20000010000 */
[----:B------:R-:W3:Y:S01]  /*30e0*/  MUFU.EX2 R35, R35 ;  /* 0x0000002300237308 */ /* 0x000ee20000000800 */
[C---:B----4-:R-:W-:Y:S01]  /*30f0*/  FADD.FTZ R25, R31.reuse, R10 ;  /* 0x0000000a1f197221 */ /* 0x050fe20000010000 */
[----:B------:R-:W-:Y:S01]  /*3100*/  F2FP.F16.F32.PACK_AB R203, R31, R30 ;  /* 0x0000001e1fcb723e */ /* 0x000fe200000000ff */
[----:B------:R-:W-:-:S04]  /*3110*/  FADD.FTZ R12, R56, R11 ;  /* 0x0000000b380c7221 */ /* 0x000fc80000010000 */
[----:B------:R-:W-:Y:S01]  /*3120*/  FADD.FTZ R11, R57, R12 ;  /* 0x0000000c390b7221 */ /* 0x000fe20000010000 */
[----:B------:R-:W4:Y:S01]  /*3130*/  MUFU.EX2 R38, R38 ;  /* 0x0000002600267308 */ /* 0x000f220000000800 */
[----:B--2---:R-:W-:-:S07]  /*3140*/  FADD.FTZ R10, R34, R25 ;  /* 0x00000019220a7221 */ /* 0x004fce0000010000 */
[----:B------:R-:W2:Y:S01]  /*3150*/  MUFU.EX2 R39, R39 ;  /* 0x0000002700277308 */ /* 0x000ea20000000800 */
[C---:B---3--:R-:W-:Y:S01]  /*3160*/  FADD.FTZ R25, R35.reuse, R10 ;  /* 0x0000000a23197221 */ /* 0x048fe20000010000 */
[----:B------:R-:W-:-:S06]  /*3170*/  F2FP.F16.F32.PACK_AB R153, R35, R34 ;  /* 0x000000222399723e */ /* 0x000fcc00000000ff */
[----:B------:R-:W3:Y:S01]  /*3180*/  MUFU.EX2 R42, R42 ;  /* 0x0000002a002a7308 */ /* 0x000ee20000000800 */
[----:B----4-:R-:W-:-:S07]  /*3190*/  FADD.FTZ R10, R38, R25 ;  /* 0x00000019260a7221 */ /* 0x010fce0000010000 */
[----:B------:R-:W4:Y:S01]  /*31a0*/  MUFU.EX2 R43, R43 ;  /* 0x0000002b002b7308 */ /* 0x000f220000000800 */
[C---:B--2---:R-:W-:Y:S01]  /*31b0*/  FADD.FTZ R25, R39.reuse, R10 ;  /* 0x0000000a27197221 */ /* 0x044fe20000010000 */
[----:B------:R-:W-:-:S06]  /*31c0*/  F2FP.F16.F32.PACK_AB R155, R39, R38 ;  /* 0x00000026279b723e */ /* 0x000fcc00000000ff */
[----:B------:R-:W2:Y:S01]  /*31d0*/  MUFU.EX2 R46, R46 ;  /* 0x0000002e002e7308 */ /* 0x000ea20000000800 */
[----:B---3--:R-:W-:-:S07]  /*31e0*/  FADD.FTZ R10, R42, R25 ;  /* 0x000000192a0a7221 */ /* 0x008fce0000010000 */
[----:B------:R-:W3:Y:S01]  /*31f0*/  MUFU.EX2 R47, R47 ;  /* 0x0000002f002f7308 */ /* 0x000ee20000000800 */
[C---:B----4-:R-:W-:Y:S01]  /*3200*/  FADD.FTZ R25, R43.reuse, R10 ;  /* 0x0000000a2b197221 */ /* 0x050fe20000010000 */
[----:B------:R-:W-:-:S06]  /*3210*/  F2FP.F16.F32.PACK_AB R157, R43, R42 ;  /* 0x0000002a2b9d723e */ /* 0x000fcc00000000ff */
        /* <DEDUP_REMOVED lines=13> */
[----:B----4-:R-:W-:-:S07]  /*32f0*/  FADD.FTZ R12, R60, R11 ;  /* 0x0000000b3c0c7221 */ /* 0x010fce0000010000 */
[----:B------:R-:W4:Y:S01]  /*3300*/  MUFU.EX2 R58, R58 ;  /* 0x0000003a003a7308 */ /* 0x000f220000000800 */
[C---:B--2---:R-:W-:Y:S01]  /*3310*/  FADD.FTZ R5, R55.reuse, R10 ;  /* 0x0000000a37057221 */ /* 0x044fe20000010000 */
[----:B------:R-:W-:-:S06]  /*3320*/  F2FP.F16.F32.PACK_AB R163, R55, R54 ;  /* 0x0000003637a3723e */ /* 0x000fcc00000000ff */
[----:B------:R-:W2:Y:S01]  /*3330*/  MUFU.EX2 R64, R64 ;  /* 0x0000004000407308 */ /* 0x000ea20000000800 */
[C---:B---3--:R-:W-:Y:S01]  /*3340*/  FADD.FTZ R11, R61.reuse, R12 ;  /* 0x0000000c3d0b7221 */ /* 0x048fe20000010000 */
[----:B------:R-:W-:-:S06]  /*3350*/  F2FP.F16.F32.PACK_AB R166, R61, R60 ;  /* 0x0000003c3da6723e */ /* 0x000fcc00000000ff */
[----:B------:R-:W3:Y:S01]  /*3360*/  MUFU.EX2 R59, R59 ;  /* 0x0000003b003b7308 */ /* 0x000ee20000000800 */
[----:B----4-:R-:W-:-:S07]  /*3370*/  FADD.FTZ R10, R58, R5 ;  /* 0x000000053a0a7221 */ /* 0x010fce0000010000 */
[----:B------:R-:W4:Y:S01]  /*3380*/  MUFU.EX2 R65, R65 ;  /* 0x0000004100417308 */ /* 0x000f220000000800 */
[----:B--2---:R-:W-:-:S07]  /*3390*/  FADD.FTZ R12, R64, R11 ;  /* 0x0000000b400c7221 */ /* 0x004fce0000010000 */
[----:B------:R-:W2:Y:S01]  /*33a0*/  MUFU.EX2 R62, R62 ;  /* 0x0000003e003e7308 */ /* 0x000ea20000000800 */
[C---:B---3--:R-:W-:Y:S01]  /*33b0*/  FADD.FTZ R5, R59.reuse, R10 ;  /* 0x0000000a3b057221 */ /* 0x048fe20000010000 */
[----:B------:R-:W-:-:S06]  /*33c0*/  F2FP.F16.F32.PACK_AB R165, R59, R58 ;  /* 0x0000003a3ba5723e */ /* 0x000fcc00000000ff */
[----:B------:R-:W3:Y:S01]  /*33d0*/  MUFU.EX2 R68, R68 ;  /* 0x0000004400447308 */ /* 0x000ee20000000800 */
[C---:B----4-:R-:W-:Y:S01]  /*33e0*/  FADD.FTZ R11, R65.reuse, R12 ;  /* 0x0000000c410b7221 */ /* 0x050fe20000010000 */
[----:B------:R-:W-:-:S06]  /*33f0*/  F2FP.F16.F32.PACK_AB R168, R65, R64 ;  /* 0x0000004041a8723e */ /* 0x000fcc00000000ff */
[----:B------:R-:W4:Y:S01]  /*3400*/  MUFU.EX2 R63, R63 ;  /* 0x0000003f003f7308 */ /* 0x000f220000000800 */
[----:B--2---:R-:W-:-:S07]  /*3410*/  FADD.FTZ R10, R62, R5 ;  /* 0x000000053e0a7221 */ /* 0x004fce0000010000 */
[----:B------:R-:W2:Y:S01]  /*3420*/  MUFU.EX2 R66, R66 ;  /* 0x0000004200427308 */ /* 0x000ea20000000800 */
[----:B---3--:R-:W-:Y:S01]  /*3430*/  FADD.FTZ R12, R68, R11 ;  /* 0x0000000b440c7221 */ /* 0x008fe20000010000 */
[----:B------:R-:W-:-:S03]  /*3440*/  F2FP.F16.F32.PACK_AB R170, R21, R68 ;  /* 0x0000004415aa723e */ /* 0x000fc600000000ff */
[----:B------:R-:W-:-:S03]  /*3450*/  FADD.FTZ R5, R21, R12 ;  /* 0x0000000c15057221 */ /* 0x000fc60000010000 */
[----:B------:R-:W3:Y:S01]  /*3460*/  MUFU.EX2 R67, R67 ;  /* 0x0000004300437308 */ /* 0x000ee20000000800 */
[C---:B----4-:R-:W-:Y:S01]  /*3470*/  FADD.FTZ R11, R63.reuse, R10 ;  /* 0x0000000a3f0b7221 */ /* 0x050fe20000010000 */
[----:B------:R-:W-:-:S06]  /*3480*/  F2FP.F16.F32.PACK_AB R167, R63, R62 ;  /* 0x0000003e3fa7723e */ /* 0x000fcc00000000ff */
[----:B------:R-:W4:Y:S01]  /*3490*/  MUFU.EX2 R70, R70 ;  /* 0x0000004600467308 */ /* 0x000f220000000800 */
[----:B--2---:R-:W-:-:S07]  /*34a0*/  FADD.FTZ R10, R66, R11 ;  /* 0x0000000b420a7221 */ /* 0x004fce0000010000 */
[----:B------:R4:W2:Y:S01]  /*34b0*/  MUFU.EX2 R171, R6 ;  /* 0x0000000600ab7308 */ /* 0x0008a20000000800 */
[C---:B---3--:R-:W-:Y:S01]  /*34c0*/  FADD.FTZ R11, R67.reuse, R10 ;  /* 0x0000000a430b7221 */ /* 0x048fe20000010000 */
[----:B------:R-:W-:-:S03]  /*34d0*/  F2FP.F16.F32.PACK_AB R169, R67, R66 ;  /* 0x0000004243a9723e */ /* 0x000fc600000000ff */
[----:B----4-:R-:W-:-:S04]  /*34e0*/  FADD.FTZ R6, R70, R11 ;  /* 0x0000000b46067221 */ /* 0x010fc80000010000 */
[C---:B--2---:R-:W-:Y:S01]  /*34f0*/  FADD.FTZ R6, R171.reuse, R6 ;  /* 0x00000006ab067221 */ /* 0x044fe20000010000 */
[----:B------:R-:W-:Y:S01]  /*3500*/  F2FP.F16.F32.PACK_AB R171, R171, R70 ;  /* 0x00000046abab723e */ /* 0x000fe200000000ff */
[----:B------:R-:W-:Y:S06]  /*3510*/  @!P0 BRA `(.L_x_393) ;  /* 0x0000000000048947 */ /* 0x000fec0003800000 */
[----:B------:R-:W-:Y:S01]  /*3520*/  BPT.TRAP 0x1 ;  /* 0x000000040000795c */ /* 0x000fe20000300000 */
.L_x_393:
[----:B------:R2:W3:Y:S01]  /*3530*/  SYNCS.PHASECHK.TRANS64.TRYWAIT P1, [UR22+0x22850], R9 ;  /* 0x02285009ff0075a7 */ /* 0x0004e20008020156 */
[----:B------:R-:W-:Y:S05]  /*3540*/  @!P0 BRA `(.L_x_394) ;  /* 0x0000000000048947 */ /* 0x000fea0003800000 */
[----:B------:R-:W-:Y:S01]  /*3550*/  BPT.TRAP 0x1 ;  /* 0x000000040000795c */ /* 0x000fe20000300000 */
.L_x_394:
[----:B---3--:R-:W-:Y:S05]  /*3560*/  @P1 BRA `(.L_x_395) ;  /* 0x0000000000081947 */ /* 0x008fea0003800000 */
[----:B------:R-:W3:Y:S02]  /*3570*/  SYNCS.PHASECHK.TRANS64.TRYWAIT P1, [UR22+0x22850], R9 ;  /* 0x02285009ff0075a7 */ /* 0x000ee40008020156 */
[----:B---3--:R-:W-:Y:S05]  /*3580*/  @!P1 BRA `(.L_x_396) ;  /* 0x000000cc00289947 */ /* 0x008fea0003800000 */
.L_x_395:
[----:B------:R-:W-:Y:S01]  /*3590*/  R2UR UR6, R7 ;  /* 0x00000000070672ca */ /* 0x000fe200000e0000 */
[----:B------:R4:W-:Y:S06]  /*35a0*/  BAR.SYNC.DEFER_BLOCKING R8, 0x100 ;  /* 0x000400080000751d */ /* 0x0009ec0000010000 */
[----:B------:R-:W-:-:S06]  /*35b0*/  UMOV UR7, 0x40000040 ;  /* 0x4000004000077882 */ /* 0x000fcc0000000000 */
[----:B------:R-:W-:-:S04]  /*35c0*/  UIADD3 UR6, UR6, 0x400, URZ ;  /* 0x0000040006067890 */ /* 0x000fc8000fffe03f */
[----:B------:R-:W-:-:S04]  /*35d0*/  USHF.R.U32.HI UR6, URZ, 0x4, UR6 ;  /* 0x000000043f067899 */ /* 0x000fc80008011606 */
[----:B------:R-:W-:-:S04]  /*35e0*/  ULOP3.LUT UR6, UR6, 0x3fff, URZ, 0xc0, !UPT ;  /* 0x00003fff06067892 */ /* 0x000fc8000f8ec03f */
[----:B------:R-:W-:Y:S01]  /*35f0*/  ULOP3.LUT UR21, UR6, 0x3000000, URZ, 0xfc, !UPT ;  /* 0x0300000006157892 */ /* 0x000fe2000f8efc3f */
[----:B------:R-:W-:-:S03]  /*3600*/  WARPGROUP.ARRIVE ;  /* 0x00000000000079c5 */ /* 0x000fc60000000000 */
[----:B------:R-:W-:-:S07]  /*3610*/  UIMAD UR11, UR37, 0xc00, UR21 ;  /* 0x00000c00250b78a4 */ /* 0x000fce000f8e0215 */
[----:B------:R-:W-:Y:S02]  /*3620*/  UMOV UR6, UR11 ;  /* 0x0000000b00067c82 */ /* 0x000fe40008000000 */
[----:B------:R-:W-:Y:S01]  /*3630*/  HGMMA.64x256x16.F32 R24, R200, gdesc[UR4].tnspB, RZ, !UPT, gsb0 ;  /* 0x43e00004c8187df0 */ /* 0x000fe2000c0008ff */
        /* <DEDUP_REMOVED lines=33> */
.L_x_397:
[----:B------:R-:W4:Y:S01]  /*3850*/  S2UR UR6, SR_CgaCtaId ;  /* 0x00000000000679c3 */ /* 0x000f220000008800 */
[----:B------:R-:W-:-:S04]  /*3860*/  UIADD3 UR22, UR22, 0x22860, URZ ;  /* 0x0002286016167890 */ /* 0x000fc8000fffe03f */
[----:B----4-:R-:W-:-:S09]  /*3870*/  UPRMT UR22, UR6, 0x654, UR22 ;  /* 0x0000065406167896 */ /* 0x010fd20008000016 */
[----:B------:R-:W-:Y:S01]  /*3880*/  SYNCS.ARRIVE.TRANS64.RED.A1T0 RZ, [UR22], RZ ;  /* 0x000000ffffff79a7 */ /* 0x000fe20008100416 */
[----:B------:R-:W-:-:S04]  /*3890*/  UIADD3 UR22, UR48, -0x2, URZ ;  /* 0xfffffffe30167890 */ /* 0x000fc8000fffe03f */
[----:B------:R-:W-:-:S06]  /*38a0*/  UISETP.GE.AND UP0, UPT, UR22, UR45, UPT ;  /* 0x0000002d1600728c */ /* 0x000fcc000bf06270 */
[----:B------:R-:W-:-:S13]  /*38b0*/  PLOP3.LUT P1, PT, PT, PT, UP0, 0x80, 0x0 ;  /* 0x000000000000781c */ /* 0x000fda0003f2f008 */
[----:B------:R-:W-:Y:S05]  /*38c0*/  @!P1 BRA `(.L_x_398) ;  /* 0x0000001c00609947 */ /* 0x000fea0003800000 */
[----:B0-23--:R-:W-:Y:S01]  /*38d0*/  IMAD.MOV.U32 R9, RZ, RZ, R4 ;  /* 0x000000ffff097224 */ /* 0x00dfe200078e0004 */
[----:B------:R-:W-:Y:S01]  /*38e0*/  ULDC UR23, c[0x0][0x988] ;  /* 0x0002620000177ab9 */ /* 0x000fe20000000800 */
[----:B------:R-:W-:-:S07]  /*38f0*/  IMAD.MOV.U32 R8, RZ, RZ, R3 ;  /* 0x000000ffff087224 */ /* 0x000fce00078e0003 */
.L_x_409:
[----:B------:R-:W-:Y:S01]  /*3900*/  UIADD3 UR37, UR37, 0x1, URZ ;  /* 0x0000000125257890 */ /* 0x000fe2000fffe03f */
[----:B------:R-:W-:Y:S01]  /*3910*/  UMOV UR6, UR22 ;  /* 0x0000001600067c82 */ /* 0x000fe20008000000 */
[----:B------:R-:W-:Y:S02]  /*3920*/  UIADD3 UR22, UR22, -0x1, URZ ;  /* 0xffffffff16167890 */ /* 0x000fe4000fffe03f */
[----:B------:R-:W-:-:S04]  /*3930*/  UISETP.NE.AND UP0, UPT, UR37, 0x2, UPT ;  /* 0x000000022500788c */ /* 0x000fc8000bf05270 */
[----:B------:R-:W-:Y:S02]  /*3940*/  USEL UR7, URZ, 0x1, UP0 ;  /* 0x000000013f077887 */ /* 0x000fe40008000000 */
[----:B------:R-:W-:Y:S02]  /*3950*/  USEL UR37, UR37, URZ, UP0 ;  /* 0x0000003f25257287 */ /* 0x000fe40008000000 */
[----:B------:R-:W-:Y:S02]  /*3960*/  ULOP3.LUT UR36, UR36, UR7, URZ, 0x3c, !UPT ;  /* 0x0000000724247292 */ /* 0x000fe4000f8e3c3f */
[----:B------:R-:W-:Y:S01]  /*3970*/  UISETP.GT.AND UP0, UPT, UR6, UR45, UPT ;  /* 0x0000002d0600728c */ /* 0x000fe2000bf04270 */
[----:B------:R-:W-:Y:S10]  /*3980*/  @!P0 BRA `(.L_x_399) ;  /* 0x0000000000048947 */ /* 0x000ff40003800000 */
[----:B------:R-:W-:Y:S01]  /*3990*/  BPT.TRAP 0x1 ;  /* 0x000000040000795c */ /* 0x000fe20000300000 */
.L_x_399:
[----:B------:R-:W0:Y:S01]  /*39a0*/  S2UR UR24, SR_CgaCtaId ;  /* 0x00000000001879c3 */ /* 0x000e220000008800 */
[----:B------:R-:W-:Y:S01]  /*39b0*/  UMOV UR6, 0x400 ;  /* 0x0000040000067882 */ /* 0x000fe20000000000 */
[----:B------:R-:W-:-:S05]  /*39c0*/  IMAD.U32 R7, RZ, RZ, UR36 ;  /* 0x00000024ff077e24 */ /* 0x000fca000f8e00ff */
[----:B------:R-:W-:Y:S01]  /*39d0*/  SHF.L.U32 R7, R7, 0x1f, RZ ;  /* 0x0000001f07077819 */ /* 0x000fe200000006ff */
[----:B0-----:R-:W-:-:S04]  /*39e0*/  ULEA UR6, UR24, UR6, 0x18 ;  /* 0x0000000618067291 */ /* 0x001fc8000f8ec03f */
[----:B------:R-:W-:-:S09]  /*39f0*/  ULEA UR25, UR37, UR6, 0x3 ;  /* 0x0000000625197291 */ /* 0x000fd2000f8e183f */
[----:B------:R0:W2:Y:S01]  /*3a00*/  SYNCS.PHASECHK.TRANS64.TRYWAIT P1, [UR25+0x22830], R7 ;  /* 0x02283007ff0075a7 */ /* 0x0000a20008020159 */
[----:B------:R-:W-:Y:S05]  /*3a10*/  @!P0 BRA `(.L_x_400) ;  /* 0x0000000000048947 */ /* 0x000fea0003800000 */
[----:B------:R-:W-:Y:S01]  /*3a20*/  BPT.TRAP 0x1 ;  /* 0x000000040000795c */ /* 0x000fe20000300000 */
.L_x_400:
[----:B--2---:R-:W-:Y:S05]  /*3a30*/  @P1 BRA `(.L_x_401) ;  /* 0x0000000000081947 */ /* 0x004fea0003800000 */
[----:B------:R-:W2:Y:S02]  /*3a40*/  SYNCS.PHASECHK.TRANS64.TRYWAIT P1, [UR25+0x22830], R7 ;  /* 0x02283007ff0075a7 */ /* 0x000ea40008020159 */
[----:B--2---:R-:W-:Y:S05]  /*3a50*/  @!P1 BRA `(.L_x_402) ;  /* 0x000000c8000c9947 */ /* 0x004fea0003800000 */
.L_x_401:
[----:B------:R-:W-:Y:S01]  /*3a60*/  UIMAD UR18, UR37, 0x300, UR20 ;  /* 0x00000300251278a4 */ /* 0x000fe2000f8e0214 */
[----:B------:R-:W-:Y:S01]  /*3a70*/  WARPGROUP.ARRIVE ;  /* 0x00000000000079c5 */ /* 0x000fe20000000000 */
[----:B------:R-:W-:Y:S01]  /*3a80*/  UMOV UR19, 0x40000040 ;  /* 0x4000004000137882 */ /* 0x000fe20000000000 */
[----:B------:R-:W-:Y:S01]  /*3a90*/  UMOV UR7, 0x40000040 ;  /* 0x4000004000077882 */ /* 0x000fe20000000000 */
[----:B------:R-:W-:-:S03]  /*3aa0*/  UIADD3 UR6, UR18, 0x2, URZ ;  /* 0x0000000212067890 */ /* 0x000fc6000fffe03f */
[----:B-1----:R-:W1:Y:S01]  /*3ab0*/  S2R R0, SR_TID.X ;  /* 0x0000000000007919 */ /* 0x002e620000002100 */
[----:B------:R-:W-:Y:S01]  /*3ac0*/  UIADD3 UR10, UR18, 0x4, URZ ;  /* 0x00000004120a7890 */ /* 0x000fe2000fffe03f */
[----:B------:R-:W-:Y:S01]  /*3ad0*/  UMOV UR11, 0x40000040 ;  /* 0x40000040000b7882 */ /* 0x000fe20000000000 */
[----:B------:R-:W-:Y:S01]  /*3ae0*/  HGMMA.64x96x16.F32 R152, gdesc[UR16], RZ, !UPT, gsb0 ;  /* 0x01600000109879f0 */ /* 0x000fe2000c0008ff */
[----:B------:R-:W-:Y:S01]  /*3af0*/  UIADD3 UR14, UR18, 0x6, URZ ;  /* 0x00000006120e7890 */ /* 0x000fe2000fffe03f */
[----:B------:R-:W-:Y:S01]  /*3b00*/  UMOV UR15, 0x40000040 ;  /* 0x40000040000f7882 */ /* 0x000fe20000000000 */
        /* <DEDUP_REMOVED lines=15> */
.L_x_403:
[----:B------:R-:W-:Y:S01]  /*3c00*/  FMNMX.FTZ R3, R152, R8, !PT ;  /* 0x0000000898037209 */ /* 0x000fe20007810000 */
[----:B------:R-:W-:Y:S01]  /*3c10*/  UMOV UR10, UR23 ;  /* 0x00000017000a7c82 */ /* 0x000fe20008000000 */
[----:B------:R-:W-:Y:S02]  /*3c20*/  UIADD3 UR6, UR25, 0x22840, URZ ;  /* 0x0002284019067890 */ /* 0x000fe4000fffe03f */
[----:B------:R-:W-:Y:S02]  /*3c30*/  FMNMX.FTZ R3, R153, R3, !PT ;  /* 0x0000000399037209 */ /* 0x000fe40007810000 */
[----:B------:R-:W-:Y:S02]  /*3c40*/  UPRMT UR6, UR24, 0x654, UR6 ;  /* 0x0000065418067896 */ /* 0x000fe40008000006 */
[----:B------:R-:W-:-:S04]  /*3c50*/  FMNMX.FTZ R3, R156, R3, !PT ;  /* 0x000000039c037209 */ /* 0x000fc80007810000 */
[----:B------:R-:W-:-:S03]  /*3c60*/  FMNMX.FTZ R3, R157, R3, !PT ;  /* 0x000000039d037209 */ /* 0x000fc60007810000 */
[----:B------:R-:W-:Y:S01]  /*3c70*/  SYNCS.ARRIVE.TRANS64.RED.A1T0 RZ, [UR6], RZ ;  /* 0x000000ffffff79a7 */ /* 0x000fe20008100406 */
        /* <DEDUP_REMOVED lines=20> */
[----:B------:R-:W2:Y:S02]  /*3dc0*/  SHFL.BFLY PT, R4, R3, 0x2, 0x1f ;  /* 0x0c401f0003047f89 */ /* 0x000ea400000e0000 */
[----:B--2---:R-:W-:-:S05]  /*3dd0*/  FMNMX.FTZ R3, R3, R4, !PT ;  /* 0x0000000403037209 */ /* 0x004fca0007810000 */
[----:B------:R-:W2:Y:S02]  /*3de0*/  SHFL.BFLY PT, R4, R3, 0x1, 0x1f ;  /* 0x0c201f0003047f89 */ /* 0x000ea400000e0000 */
[----:B--2---:R-:W-:-:S05]  /*3df0*/  FMNMX.FTZ R3, R3, R4, !PT ;  /* 0x0000000403037209 */ /* 0x004fca0007810000 */
[C---:B------:R-:W-:Y:S01]  /*3e00*/  FMUL.FTZ R4, R3.reuse, UR10 ;  /* 0x0000000a03047c20 */ /* 0x040fe20008410000 */
[----:B------:R-:W-:-:S03]  /*3e10*/  FADD.FTZ R8, -R3, R8 ;  /* 0x0000000803087221 */ /* 0x000fc60000010100 */
[--C-:B------:R-:W-:Y:S01]  /*3e20*/  FFMA.FTZ R152, R152, UR10, -R4.reuse ;  /* 0x0000000a98987c23 */ /* 0x100fe20008010804 */
[----:B------:R-:W-:Y:S01]  /*3e30*/  FMUL.FTZ R8, R8, UR10 ;  /* 0x0000000a08087c20 */ /* 0x000fe20008410000 */
        /* <DEDUP_REMOVED lines=21> */
[--C-:B------:R-:W-:Y:S01]  /*3f90*/  FFMA.FTZ R189, R189, UR10, -R4.reuse ;  /* 0x0000000abdbd7c23 */ /* 0x100fe20008010804 */
[--C-:B------:R-:W-:Y:S01]  /*3fa0*/  FFMA.FTZ R192, R192, UR10, -R4.reuse ;  /* 0x0000000ac0c07c23 */ /* 0x100fe20008010804 */
[--C-:B------:R-:W-:Y:S01]  /*3fb0*/  FFMA.FTZ R193, R193, UR10, -R4.reuse ;  /* 0x0000000ac1c17c23 */ /* 0x100fe20008010804 */
[--C-:B------:R-:W-:Y:S01]  /*3fc0*/  FFMA.FTZ R196, R196, UR10, -R4.reuse ;  /* 0x0000000ac4c47c23 */ /* 0x100fe20008010804 */
[----:B------:R-:W-:-:S03]  /*3fd0*/  FFMA.FTZ R197, R197, UR10, -R4 ;  /* 0x0000000ac5c57c23 */ /* 0x000fc60008010804 */
[----:B------:R-:W4:Y:S01]  /*3fe0*/  MUFU.EX2 R156, R156 ;  /* 0x0000009c009c7308 */ /* 0x000f220000000800 */
[----:B--2---:R-:W-:Y:S01]  /*3ff0*/  FFMA.FTZ R4, R8, R5, R152 ;  /* 0x0000000508047223 */ /* 0x004fe20000010098 */
[-C--:B------:R-:W-:Y:S01]  /*4000*/  FMUL.FTZ R24, R24, R8.reuse ;  /* 0x0000000818187220 */ /* 0x080fe20000410000 */
[-C--:B------:R-:W-:Y:S01]  /*4010*/  FMUL.FTZ R25, R25, R8.reuse ;  /* 0x0000000819197220 */ /* 0x080fe20000410000 */
[-C--:B------:R-:W-:Y:S01]  /*4020*/  FMUL.FTZ R28, R28, R8.reuse ;  /* 0x000000081c1c7220 */ /* 0x080fe20000410000 */
[-C--:B------:R-:W-:Y:S01]  /*4030*/  FMUL.FTZ R29, R29, R8.reuse ;  /* 0x000000081d1d7220 */ /* 0x080fe20000410000 */
[-C--:B------:R-:W-:Y:S01]  /*4040*/  FMUL.FTZ R32, R32, R8.reuse ;  /* 0x0000000820207220 */ /* 0x080fe20000410000 */
[----:B------:R-:W-:Y:S01]  /*4050*/  FMUL.FTZ R33, R33, R8 ;  /* 0x0000000821217220 */ /* 0x000fe20000410000 */
[----:B------:R-:W2:Y:S01]  /*4060*/  MUFU.EX2 R157, R157 ;  /* 0x0000009d009d7308 */ /* 0x000ea20000000800 */
[C---:B---3--:R-:W-:Y:S01]  /*4070*/  FADD.FTZ R4, R153.reuse, R4 ;  /* 0x0000000499047221 */ /* 0x048fe20000010000 */
[----:B------:R-:W-:Y:S01]  /*4080*/  F2FP.F16.F32.PACK_AB R200, R153, R152 ;  /* 0x0000009899c8723e */ /* 0x000fe200000000ff */
[-C--:B------:R-:W-:Y:S01]  /*4090*/  FMUL.FTZ R36, R36, R8.reuse ;  /* 0x0000000824247220 */ /* 0x080fe20000410000 */
[-C--:B------:R-:W-:Y:S01]  /*40a0*/  FMUL.FTZ R37, R37, R8.reuse ;  /* 0x0000000825257220 */ /* 0x080fe20000410000 */
[-C--:B------:R-:W-:Y:S01]  /*40b0*/  FMUL.FTZ R40, R40, R8.reuse ;  /* 0x0000000828287220 */ /* 0x080fe20000410000 */
[-C--:B------:R-:W-:Y:S01]  /*40c0*/  FMUL.FTZ R41, R41, R8.reuse ;  /* 0x0000000829297220 */ /* 0x080fe20000410000 */
[-C--:B------:R-:W-:Y:S01]  /*40d0*/  FMUL.FTZ R44, R44, R8.reuse ;  /* 0x000000082c2c7220 */ /* 0x080fe20000410000 */
[----:B------:R-:W3:Y:S01]  /*40e0*/  MUFU.EX2 R152, R160 ;  /* 0x000000a000987308 */ /* 0x000ee20000000800 */
[----:B----4-:R-:W-:Y:S01]  /*40f0*/  FADD.FTZ R4, R156, R4 ;  /* 0x000000049c047221 */ /* 0x010fe20000010000 */
[-C--:B------:R-:W-:Y:S01]  /*4100*/  FMUL.FTZ R45, R45, R8.reuse ;  /* 0x000000082d2d7220 */ /* 0x080fe20000410000 */
[-C--:B------:R-:W-:Y:S01]  /*4110*/  FMUL.FTZ R48, R48, R8.reuse ;  /* 0x0000000830307220 */ /* 0x080fe20000410000 */
[-C--:B------:R-:W-:Y:S01]  /*4120*/  FMUL.FTZ R49, R49, R8.reuse ;  /* 0x0000000831317220 */ /* 0x080fe20000410000 */
[-C--:B------:R-:W-:Y:S01]  /*4130*/  FMUL.FTZ R52, R52, R8.reuse ;  /* 0x0000000834347220 */ /* 0x080fe20000410000 */
[-C--:B------:R-:W-:Y:S01]  /*4140*/  FMUL.FTZ R53, R53, R8.reuse ;  /* 0x0000000835357220 */ /* 0x080fe20000410000 */
[-C--:B------:R-:W-:Y:S01]  /*4150*/  FMUL.FTZ R56, R56, R8.reuse ;  /* 0x0000000838387220 */ /* 0x080fe20000410000 */
[----:B------:R-:W4:Y:S01]  /*4160*/  MUFU.EX2 R161, R161 ;  /* 0x000000a100a17308 */ /* 0x000f220000000800 */
[----:B--2---:R-:W-:Y:S01]  /*4170*/  FADD.FTZ R5, R157, R4 ;  /* 0x000000049d057221 */ /* 0x004fe20000010000 */
[----:B------:R-:W-:Y:S01]  /*4180*/  FMNMX.FTZ R4, R154, R9, !PT ;  /* 0x000000099a047209 */ /* 0x000fe20007810000 */
[----:B------:R-:W-:Y:S01]  /*4190*/  FMUL.FTZ R57, R57, R8 ;  /* 0x0000000839397220 */ /* 0x000fe20000410000 */
[----:B------:R-:W-:Y:S01]  /*41a0*/  F2FP.F16.F32.PACK_AB R202, R157, R156 ;  /* 0x0000009c9dca723e */ /* 0x000fe200000000ff */
[----:B------:R-:W-:Y:S01]  /*41b0*/  FMUL.FTZ R60, R60, R8 ;  /* 0x000000083c3c7220 */ /* 0x000fe20000410000 */
[----:B------:R-:W-:Y:S01]  /*41c0*/  FMNMX.FTZ R4, R155, R4, !PT ;  /* 0x000000049b047209 */ /* 0x000fe20007810000 */
[----:B------:R-:W-:Y:S01]  /*41d0*/  FMUL.FTZ R61, R61, R8 ;  /* 0x000000083d3d7220 */ /* 0x000fe20000410000 */
[----:B------:R-:W-:Y:S01]  /*41e0*/  MUFU.EX2 R165, R165 ;  /* 0x000000a500a57308 */ /* 0x000fe20000000800 */
[----:B---3--:R-:W-:Y:S01]  /*41f0*/  FADD.FTZ R5, R152, R5 ;  /* 0x0000000598057221 */ /* 0x008fe20000010000 */
[----:B------:R-:W-:Y:S01]  /*4200*/  FMNMX.FTZ R4, R158, R4, !PT ;  /* 0x000000049e047209 */ /* 0x000fe20007810000 */
[-C--:B------:R-:W-:Y:S01]  /*4210*/  FMUL.FTZ R64, R64, R8.reuse ;  /* 0x0000000840407220 */ /* 0x080fe20000410000 */
[-C--:B------:R-:W-:Y:S01]  /*4220*/  FMUL.FTZ R65, R65, R8.reuse ;  /* 0x0000000841417220 */ /* 0x080fe20000410000 */
[----:B------:R-:W-:Y:S01]  /*4230*/  FMUL.FTZ R68, R68, R8 ;  /* 0x0000000844447220 */ /* 0x000fe20000410000 */
[----:B------:R-:W-:Y:S01]  /*4240*/  FMNMX.FTZ R4, R159, R4, !PT ;  /* 0x000000049f047209 */ /* 0x000fe20007810000 */
[----:B------:R-:W-:Y:S01]  /*4250*/  FMUL.FTZ R69, R69, R8 ;  /* 0x0000000845457220 */ /* 0x000fe20000410000 */
[----:B------:R-:W-:Y:S01]  /*4260*/  MUFU.EX2 R156, R168 ;  /* 0x000000a8009c7308 */ /* 0x000fe20000000800 */
[C---:B----4-:R-:W-:Y:S01]  /*4270*/  FADD.FTZ R5, R161.reuse, R5 ;  /* 0x00000005a1057221 */ /* 0x050fe20000010000 */
[----:B------:R-:W-:Y:S01]  /*4280*/  FMNMX.FTZ R4, R162, R4, !PT ;  /* 0x00000004a2047209 */ /* 0x000fe20007810000 */
[----:B------:R-:W-:Y:S01]  /*4290*/  FMUL.FTZ R72, R72, R8 ;  /* 0x0000000848487220 */ /* 0x000fe20000410000 */
[----:B------:R-:W-:Y:S01]  /*42a0*/  F2FP.F16.F32.PACK_AB R152, R161, R152 ;  /* 0x00000098a198723e */ /* 0x000fe200000000ff */
[----:B------:R-:W-:Y:S01]  /*42b0*/  FMUL.FTZ R73, R73, R8 ;  /* 0x0000000849497220 */ /* 0x000fe20000410000 */
[----:B------:R-:W-:Y:S01]  /*42c0*/  FMNMX.FTZ R4, R163, R4, !PT ;  /* 0x00000004a3047209 */ /* 0x000fe20007810000 */
[-C--:B------:R-:W-:Y:S01]  /*42d0*/  FMUL.FTZ R76, R76, R8.reuse ;  /* 0x000000084c4c7220 */ /* 0x080fe20000410000 */
[----:B------:R-:W-:Y:S01]  /*42e0*/  MUFU.EX2 R169, R169 ;  /* 0x000000a900a97308 */ /* 0x000fe20000000800 */
[----:B------:R-:W-:Y:S01]  /*42f0*/  FMUL.FTZ R77, R77, R8 ;  /* 0x000000084d4d7220 */ /* 0x000fe20000410000 */
[----:B------:R-:W-:Y:S01]  /*4300*/  FMNMX.FTZ R4, R166, R4, !PT ;  /* 0x00000004a6047209 */ /* 0x000fe20007810000 */
[-C--:B------:R-:W-:Y:S01]  /*4310*/  FMUL.FTZ R80, R80, R8.reuse ;  /* 0x0000000850507220 */ /* 0x080fe20000410000 */
[-C--:B------:R-:W-:Y:S01]  /*4320*/  FMUL.FTZ R81, R81, R8.reuse ;  /* 0x0000000851517220 */ /* 0x080fe20000410000 */
        /* <DEDUP_REMOVED lines=54> */
[----:B------:R-:W-:-:S03]  /*4690*/  FMUL.FTZ R149, R149, R8 ;  /* 0x0000000895957220 */ /* 0x000fc60000410000 */
[----:B------:R-:W-:Y:S02]  /*46a0*/  FMNMX.FTZ R4, R195, R4, !PT ;  /* 0x00000004c3047209 */ /* 0x000fe40007810000 */
[----:B------:R-:W-:Y:S02]  /*46b0*/  MUFU.EX2 R189, R189 ;  /* 0x000000bd00bd7308 */ /* 0x000fe40000000800 */
[----:B------:R-:W-:-:S04]  /*46c0*/  FMNMX.FTZ R4, R198, R4, !PT ;  /* 0x00000004c6047209 */ /* 0x000fc80007810000 */
[----:B------:R-:W-:Y:S02]  /*46d0*/  FMNMX.FTZ R4, R199, R4, !PT ;  /* 0x00000004c7047209 */ /* 0x000fe40007810000 */
[----:B------:R-:W-:Y:S03]  /*46e0*/  MUFU.EX2 R168, R192 ;  /* 0x000000c000a87308 */ /* 0x000fe60000000800 */
[----:B------:R-:W2:Y:S05]  /*46f0*/  SHFL.BFLY PT, R10, R4, 0x2, 0x1f ;  /* 0x0c401f00040a7f89 */ /* 0x000eaa00000e0000 */
[----:B------:R-:W-:Y:S08]  /*4700*/  MUFU.EX2 R193, R193 ;  /* 0x000000c100c17308 */ /* 0x000ff00000000800 */
[----:B------:R-:W-:Y:S08]  /*4710*/  MUFU.EX2 R196, R196 ;  /* 0x000000c400c47308 */ /* 0x000ff00000000800 */
[----:B------:R-:W-:Y:S01]  /*4720*/  MUFU.EX2 R197, R197 ;  /* 0x000000c500c57308 */ /* 0x000fe20000000800 */
[----:B--2---:R-:W-:-:S05]  /*4730*/  FMNMX.FTZ R4, R4, R10, !PT ;  /* 0x0000000a04047209 */ /* 0x004fca0007810000 */
[----:B------:R-:W2:Y:S02]  /*4740*/  SHFL.BFLY PT, R11, R4, 0x1, 0x1f ;  /* 0x0c201f00040b7f89 */ /* 0x000ea400000e0000 */
[----:B------:R-:W3:Y:S08]  /*4750*/  MUFU.EX2 R10, R164 ;  /* 0x000000a4000a7308 */ /* 0x000ef00000000800 */
[----:B------:R-:W-:Y:S01]  /*4760*/  MUFU.EX2 R164, R184 ;  /* 0x000000b800a47308 */ /* 0x000fe20000000800 */
[----:B---3--:R-:W-:-:S04]  /*4770*/  FADD.FTZ R5, R10, R5 ;  /* 0x000000050a057221 */ /* 0x008fc80000010000 */
[----:B------:R-:W-:Y:S01]  /*4780*/  FADD.FTZ R5, R165, R5 ;  /* 0x00000005a5057221 */ /* 0x000fe20000010000 */
[----:B--2---:R-:W-:-:S03]  /*4790*/  FMNMX.FTZ R4, R4, R11, !PT ;  /* 0x0000000b04047209 */ /* 0x004fc60007810000 */
[----:B------:R-:W-:Y:S01]  /*47a0*/  FADD.FTZ R5, R156, R5 ;  /* 0x000000059c057221 */ /* 0x000fe20000010000 */
[C---:B------:R-:W-:Y:S01]  /*47b0*/  F2FP.F16.F32.PACK_AB R156, R169.reuse, R156 ;  /* 0x0000009ca99c723e */ /* 0x040fe200000000ff */
[C---:B------:R-:W-:Y:S01]  /*47c0*/  FMUL.FTZ R11, R4.reuse, UR10 ;  /* 0x0000000a040b7c20 */ /* 0x040fe20008410000 */
[----:B------:R-:W-:Y:S01]  /*47d0*/  FADD.FTZ R9, -R4, R9 ;  /* 0x0000000904097221 */ /* 0x000fe20000010100 */
[----:B------:R-:W-:Y:S02]  /*47e0*/  FADD.FTZ R5, R169, R5 ;  /* 0x00000005a9057221 */ /* 0x000fe40000010000 */
        /* <DEDUP_REMOVED lines=18> */
[----:B------:R-:W-:Y:S01]  /*4910*/  FFMA.FTZ R183, R183, UR10, -R11 ;  /* 0x0000000ab7b77c23 */ /* 0x000fe2000801080b */
[----:B------:R-:W-:Y:S01]  /*4920*/  FADD.FTZ R5, R172, R5 ;  /* 0x00000005ac057221 */ /* 0x000fe20000010000 */
[--C-:B------:R-:W-:Y:S01]  /*4930*/  FFMA.FTZ R186, R186, UR10, -R11.reuse ;  /* 0x0000000ababa7c23 */ /* 0x100fe2000801080b */
[----:B------:R-:W-:Y:S01]  /*4940*/  FFMA.FTZ R187, R187, UR10, -R11 ;  /* 0x0000000abbbb7c23 */ /* 0x000fe2000801080b */
[----:B------:R-:W3:Y:S01]  /*4950*/  MUFU.EX2 R155, R155 ;  /* 0x0000009b009b7308 */ /* 0x000ee20000000800 */
[----:B------:R-:W-:Y:S01]  /*4960*/  FADD.FTZ R5, R173, R5 ;  /* 0x00000005ad057221 */ /* 0x000fe20000010000 */
[--C-:B------:R-:W-:Y:S01]  /*4970*/  FFMA.FTZ R190, R190, UR10, -R11.reuse ;  /* 0x0000000abebe7c23 */ /* 0x100fe2000801080b */
[--C-:B------:R-:W-:Y:S01]  /*4980*/  FFMA.FTZ R191, R191, UR10, -R11.reuse ;  /* 0x0000000abfbf7c23 */ /* 0x100fe2000801080b */
[----:B------:R-:W-:Y:S01]  /*4990*/  FFMA.FTZ R194, R194, UR10, -R11 ;  /* 0x0000000ac2c27c23 */ /* 0x000fe2000801080b */
[----:B------:R-:W-:Y:S01]  /*49a0*/  FADD.FTZ R5, R160, R5 ;  /* 0x00000005a0057221 */ /* 0x000fe20000010000 */
[--C-:B------:R-:W-:Y:S01]  /*49b0*/  FFMA.FTZ R195, R195, UR10, -R11.reuse ;  /* 0x0000000ac3c37c23 */ /* 0x100fe2000801080b */
[----:B------:R-:W-:Y:S01]  /*49c0*/  FFMA.FTZ R198, R198, UR10, -R11 ;  /* 0x0000000ac6c67c23 */ /* 0x000fe2000801080b */
[----:B------:R-:W4:Y:S01]  /*49d0*/  MUFU.EX2 R158, R158 ;  /* 0x0000009e009e7308 */ /* 0x000f220000000800 */
[----:B--2---:R-:W-:Y:S01]  /*49e0*/  FFMA.FTZ R6, R9, R6, R154 ;  /* 0x0000000609067223 */ /* 0x004fe2000001009a */
[----:B------:R-:W-:Y:S01]  /*49f0*/  FADD.FTZ R5, R177, R5 ;  /* 0x00000005b1057221 */ /* 0x000fe20000010000 */
[----:B------:R-:W-:Y:S01]  /*4a00*/  FFMA.FTZ R11, R199, UR10, -R11 ;  /* 0x0000000ac70b7c23 */ /* 0x000fe2000801080b */
[----:B------:R-:W-:Y:S01]  /*4a10*/  F2FP.F16.F32.PACK_AB R160, R177, R160 ;  /* 0x000000a0b1a0723e */ /* 0x000fe200000000ff */
[-C--:B------:R-:W-:Y:S01]  /*4a20*/  FMUL.FTZ R26, R26, R9.reuse ;  /* 0x000000091a1a7220 */ /* 0x080fe20000410000 */
[----:B------:R-:W-:Y:S01]  /*4a30*/  FADD.FTZ R5, R180, R5 ;  /* 0x00000005b4057221 */ /* 0x000fe20000010000 */
[-C--:B------:R-:W-:Y:S01]  /*4a40*/  FMUL.FTZ R27, R27, R9.reuse ;  /* 0x000000091b1b7220 */ /* 0x080fe20000410000 */
[----:B------:R-:W2:Y:S01]  /*4a50*/  MUFU.EX2 R203, R159 ;  /* 0x0000009f00cb7308 */ /* 0x000ea20000000800 */
[C---:B---3--:R-:W-:Y:S01]  /*4a60*/  FADD.FTZ R6, R155.reuse, R6 ;  /* 0x000000069b067221 */ /* 0x048fe20000010000 */
[----:B------:R-:W-:Y:S01]  /*4a70*/  F2FP.F16.F32.PACK_AB R201, R155, R154 ;  /* 0x0000009a9bc9723e */ /* 0x000fe200000000ff */
[----:B------:R-:W-:Y:S01]  /*4a80*/  FADD.FTZ R5, R181, R5 ;  /* 0x00000005b5057221 */ /* 0x000fe20000010000 */
[----:B------:R-:W-:Y:S01]  /*4a90*/  F2FP.F16.F32.PACK_AB R154, R165, R10 ;  /* 0x0000000aa59a723e */ /* 0x000fe200000000ff */
[-C--:B------:R-:W-:Y:S01]  /*4aa0*/  FMUL.FTZ R30, R30, R9.reuse ;  /* 0x000000091e1e7220 */ /* 0x080fe20000410000 */
[-C--:B------:R-:W-:Y:S01]  /*4ab0*/  FMUL.FTZ R31, R31, R9.reuse ;  /* 0x000000091f1f7220 */ /* 0x080fe20000410000 */
[----:B------:R-:W-:Y:S01]  /*4ac0*/  FADD.FTZ R10, R164, R5 ;  /* 0x00000005a40a7221 */ /* 0x000fe20000010000 */
[----:B------:R3:W5:Y:S01]  /*4ad0*/  MUFU.EX2 R153, R162 ;  /* 0x000000a200997308 */ /* 0x0007620000000800 */
[----:B----4-:R-:W-:Y:S01]  /*4ae0*/  FADD.FTZ R6, R158, R6 ;  /* 0x000000069e067221 */ /* 0x010fe20000010000 */
[C---:B------:R-:W-:Y:S01]  /*4af0*/  F2FP.F16.F32.PACK_AB R164, R185.reuse, R164 ;  /* 0x000000a4b9a4723e */ /* 0x040fe200000000ff */
[----:B------:R-:W-:Y:S01]  /*4b00*/  FADD.FTZ R5, R185, R10 ;  /* 0x0000000ab9057221 */ /* 0x000fe20000010000 */
[-C--:B------:R-:W-:Y:S01]  /*4b10*/  FMUL.FTZ R34, R34, R9.reuse ;  /* 0x0000000922227220 */ /* 0x080fe20000410000 */
[-C--:B------:R-:W-:Y:S01]  /*4b20*/  FMUL.FTZ R35, R35, R9.reuse ;  /* 0x0000000923237220 */ /* 0x080fe20000410000 */
[-C--:B------:R-:W-:Y:S01]  /*4b30*/  FMUL.FTZ R38, R38, R9.reuse ;  /* 0x0000000926267220 */ /* 0x080fe20000410000 */
[-C--:B------:R-:W-:Y:S01]  /*4b40*/  FMUL.FTZ R39, R39, R9.reuse ;  /* 0x0000000927277220 */ /* 0x080fe20000410000 */
[----:B------:R-:W4:Y:S01]  /*4b50*/  MUFU.EX2 R13, R163 ;  /* 0x000000a3000d7308 */ /* 0x000f220000000800 */
[C---:B--2---:R-:W-:Y:S01]  /*4b60*/  FADD.FTZ R6, R203.reuse, R6 ;  /* 0x00000006cb067221 */ /* 0x044fe20000010000 */
[----:B------:R-:W-:Y:S01]  /*4b70*/  F2FP.F16.F32.PACK_AB R203, R203, R158 ;  /* 0x0000009ecbcb723e */ /* 0x000fe200000000ff */
[-C--:B------:R-:W-:Y:S01]  /*4b80*/  FMUL.FTZ R42, R42, R9.reuse ;  /* 0x000000092a2a7220 */ /* 0x080fe20000410000 */
[----:B------:R-:W-:Y:S01]  /*4b90*/  F2FP.F16.F32.PACK_AB R158, R173, R172 ;  /* 0x000000acad9e723e */ /* 0x000fe200000000ff */
[-C--:B------:R-:W-:Y:S01]  /*4ba0*/  FMUL.FTZ R43, R43, R9.reuse ;  /* 0x000000092b2b7220 */ /* 0x080fe20000410000 */
[----:B---3--:R-:W-:Y:S01]  /*4bb0*/  F2FP.F16.F32.PACK_AB R162, R181, R180 ;  /* 0x000000b4b5a2723e */ /* 0x008fe200000000ff */
[-C--:B------:R-:W-:Y:S01]  /*4bc0*/  FMUL.FTZ R46, R46, R9.reuse ;  /* 0x000000092e2e7220 */ /* 0x080fe20000410000 */
[----:B------:R-:W2:Y:S01]  /*4bd0*/  MUFU.EX2 R12, R12 ;  /* 0x0000000c000c7308 */ /* 0x000ea20000000800 */
[----:B-----5:R-:W-:Y:S01]  /*4be0*/  FADD.FTZ R6, R153, R6 ;  /* 0x0000000699067221 */ /* 0x020fe20000010000 */
[-C--:B------:R-:W-:Y:S01]  /*4bf0*/  FMUL.FTZ R47, R47, R9.reuse ;  /* 0x000000092f2f7220 */ /* 0x080fe20000410000 */
[-C--:B------:R-:W-:Y:S01]  /*4c00*/  FMUL.FTZ R50, R50, R9.reuse ;  /* 0x0000000932327220 */ /* 0x080fe20000410000 */
[-C--:B------:R-:W-:Y:S01]  /*4c10*/  FMUL.FTZ R51, R51, R9.reuse ;  /* 0x0000000933337220 */ /* 0x080fe20000410000 */
[-C--:B------:R-:W-:Y:S01]  /*4c20*/  FMUL.FTZ R54, R54, R9.reuse ;  /* 0x0000000936367220 */ /* 0x080fe20000410000 */
[-C--:B------:R-:W-:Y:S01]  /*4c30*/  FMUL.FTZ R55, R55, R9.reuse ;  /* 0x0000000937377220 */ /* 0x080fe20000410000 */
[----:B------:R-:W-:Y:S01]  /*4c40*/  FMUL.FTZ R58, R58, R9 ;  /* 0x000000093a3a7220 */ /* 0x000fe20000410000 */
[----:B------:R-:W3:Y:S01]  /*4c50*/  MUFU.EX2 R155, R167 ;  /* 0x000000a7009b7308 */ /* 0x000ee20000000800 */
[C---:B----4-:R-:W-:Y:S01]  /*4c60*/  FADD.FTZ R6, R13.reuse, R6 ;  /* 0x000000060d067221 */ /* 0x050fe20000010000 */
[----:B------:R-:W-:Y:S01]  /*4c70*/  F2FP.F16.F32.PACK_AB R153, R13, R153 ;  /* 0x000000990d99723e */ /* 0x000fe200000000ff */
[-C--:B------:R-:W-:Y:S01]  /*4c80*/  FMUL.FTZ R59, R59, R9.reuse ;  /* 0x000000093b3b7220 */ /* 0x080fe20000410000 */
[-C--:B------:R-:W-:Y:S01]  /*4c90*/  FMUL.FTZ R62, R62, R9.reuse ;  /* 0x000000093e3e7220 */ /* 0x080fe20000410000 */
[-C--:B------:R-:W-:Y:S01]  /*4ca0*/  FMUL.FTZ R63, R63, R9.reuse ;  /* 0x000000093f3f7220 */ /* 0x080fe20000410000 */
[-C--:B------:R-:W-:Y:S01]  /*4cb0*/  FMUL.FTZ R66, R66, R9.reuse ;  /* 0x0000000942427220 */ /* 0x080fe20000410000 */
[-C--:B------:R-:W-:Y:S01]  /*4cc0*/  FMUL.FTZ R67, R67, R9.reuse ;  /* 0x0000000943437220 */ /* 0x080fe20000410000 */
[----:B------:R4:W5:Y:S01]  /*4cd0*/  MUFU.EX2 R157, R170 ;  /* 0x000000aa009d7308 */ /* 0x0009620000000800 */
[----:B--2---:R-:W-:Y:S01]  /*4ce0*/  FADD.FTZ R6, R12, R6 ;  /* 0x000000060c067221 */ /* 0x004fe20000010000 */
[-C--:B------:R-:W-:Y:S01]  /*4cf0*/  FMUL.FTZ R70, R70, R9.reuse ;  /* 0x0000000946467220 */ /* 0x080fe20000410000 */
[-C--:B------:R-:W-:Y:S01]  /*4d00*/  FMUL.FTZ R71, R71, R9.reuse ;  /* 0x0000000947477220 */ /* 0x080fe20000410000 */
[-C--:B------:R-:W-:Y:S01]  /*4d10*/  FMUL.FTZ R74, R74, R9.reuse ;  /* 0x000000094a4a7220 */ /* 0x080fe20000410000 */
[-C--:B------:R-:W-:Y:S01]  /*4d20*/  FMUL.FTZ R75, R75, R9.reuse ;  /* 0x000000094b4b7220 */ /* 0x080fe20000410000 */
[-C--:B------:R-:W-:Y:S01]  /*4d30*/  FMUL.FTZ R78, R78, R9.reuse ;  /* 0x000000094e4e7220 */ /* 0x080fe20000410000 */
[-C--:B------:R-:W-:Y:S01]  /*4d40*/  FMUL.FTZ R79, R79, R9.reuse ;  /* 0x000000094f4f7220 */ /* 0x080fe20000410000 */
[----:B------:R-:W2:Y:S01]  /*4d50*/  MUFU.EX2 R171, R171 ;  /* 0x000000ab00ab7308 */ /* 0x000ea20000000800 */
[C---:B---3--:R-:W-:Y:S01]  /*4d60*/  FADD.FTZ R6, R155.reuse, R6 ;  /* 0x000000069b067221 */ /* 0x048fe20000010000 */
[----:B------:R-:W-:Y:S01]  /*4d70*/  F2FP.F16.F32.PACK_AB R155, R155, R12 ;  /* 0x0000000c9b9b723e */ /* 0x000fe200000000ff */
[-C--:B------:R-:W-:Y:S01]  /*4d80*/  FMUL.FTZ R82, R82, R9.reuse ;  /* 0x0000000952527220 */ /* 0x080fe20000410000 */
[----:B----4-:R-:W-:Y:S01]  /*4d90*/  F2FP.F16.F32.PACK_AB R170, R197, R196 ;  /* 0x000000c4c5aa723e */ /* 0x010fe200000000ff */
[-C--:B------:R-:W-:Y:S01]  /*4da0*/  FMUL.FTZ R83, R83, R9.reuse ;  /* 0x0000000953537220 */ /* 0x080fe20000410000 */
[-C--:B------:R-:W-:Y:S01]  /*4db0*/  FMUL.FTZ R86, R86, R9.reuse ;  /* 0x0000000956567220 */ /* 0x080fe20000410000 */
[-C--:B------:R-:W-:Y:S01]  /*4dc0*/  FMUL.FTZ R87, R87, R9.reuse ;  /* 0x0000000957577220 */ /* 0x080fe20000410000 */
[----:B------:R-:W3:Y:S01]  /*4dd0*/  MUFU.EX2 R159, R174 ;  /* 0x000000ae009f7308 */ /* 0x000ee20000000800 */
[----:B-----5:R-:W-:Y:S01]  /*4de0*/  FADD.FTZ R6, R157, R6 ;  /* 0x000000069d067221 */ /* 0x020fe20000010000 */
[-C--:B------:R-:W-:Y:S01]  /*4df0*/  FMUL.FTZ R90, R90, R9.reuse ;  /* 0x000000095a5a7220 */ /* 0x080fe20000410000 */
[-C--:B------:R-:W-:Y:S01]  /*4e00*/  FMUL.FTZ R91, R91, R9.reuse ;  /* 0x000000095b5b7220 */ /* 0x080fe20000410000 */
[-C--:B------:R-:W-:Y:S01]  /*4e10*/  FMUL.FTZ R94, R94, R9.reuse ;  /* 0x000000095e5e7220 */ /* 0x080fe20000410000 */
[-C--:B------:R-:W-:Y:S01]  /*4e20*/  FMUL.FTZ R95, R95, R9.reuse ;  /* 0x000000095f5f7220 */ /* 0x080fe20000410000 */
[-C--:B------:R-:W-:Y:S01]  /*4e30*/  FMUL.FTZ R98, R98, R9.reuse ;  /* 0x0000000962627220 */ /* 0x080fe20000410000 */
[----:B------:R-:W-:Y:S01]  /*4e40*/  FMUL.FTZ R99, R99, R9 ;  /* 0x0000000963637220 */ /* 0x000fe20000410000 */
[----:B------:R-:W4:Y:S01]  /*4e50*/  MUFU.EX2 R175, R175 ;  /* 0x000000af00af7308 */ /* 0x000f220000000800 */
[C---:B--2---:R-:W-:Y:S01]  /*4e60*/  FADD.FTZ R6, R171.reuse, R6 ;  /* 0x00000006ab067221 */ /* 0x044fe20000010000 */
[----:B------:R-:W-:Y:S01]  /*4e70*/  F2FP.F16.F32.PACK_AB R157, R171, R157 ;  /* 0x0000009dab9d723e */ /* 0x000fe200000000ff */
[-C--:B------:R-:W-:Y:S01]  /*4e80*/  FMUL.FTZ R102, R102, R9.reuse ;  /* 0x0000000966667220 */ /* 0x080fe20000410000 */
[-C--:B------:R-:W-:Y:S01]  /*4e90*/  FMUL.FTZ R103, R103, R9.reuse ;  /* 0x0000000967677220 */ /* 0x080fe20000410000 */
[-C--:B------:R-:W-:Y:S01]  /*4ea0*/  FMUL.FTZ R106, R106, R9.reuse ;  /* 0x000000096a6a7220 */ /* 0x080fe20000410000 */
[-C--:B------:R-:W-:Y:S01]  /*4eb0*/  FMUL.FTZ R107, R107, R9.reuse ;  /* 0x000000096b6b7220 */ /* 0x080fe20000410000 */
[-C--:B------:R-:W-:Y:S01]  /*4ec0*/  FMUL.FTZ R110, R110, R9.reuse ;  /* 0x000000096e6e7220 */ /* 0x080fe20000410000 */
[----:B------:R-:W2:Y:S01]  /*4ed0*/  MUFU.EX2 R178, R178 ;  /* 0x000000b200b27308 */ /* 0x000ea20000000800 */
[----:B---3--:R-:W-:Y:S01]  /*4ee0*/  FADD.FTZ R6, R159, R6 ;  /* 0x000000069f067221 */ /* 0x008fe20000010000 */
        /* <DEDUP_REMOVED lines=26> */
[-C--:B------:R-:W-:Y:S01]  /*5090*/  FMUL.FTZ R147, R147, R9.reuse ;  /* 0x0000000993937220 */ /* 0x080fe20000410000 */
[-C--:B------:R-:W-:Y:S01]  /*50a0*/  FMUL.FTZ R150, R150, R9.reuse ;  /* 0x0000000996967220 */ /* 0x080fe20000410000 */
[----:B------:R-:W-:-:S02]  /*50b0*/  FMUL.FTZ R151, R151, R9 ;  /* 0x0000000997977220 */ /* 0x000fc40000410000 */
        /* <DEDUP_REMOVED lines=11> */
[----:B--2---:R-:W-:Y:S01]  /*5170*/  FADD.FTZ R10, R166, R5 ;  /* 0x00000005a60a7221 */ /* 0x004fe20000010000 */
[----:B------:R-:W-:-:S03]  /*5180*/  F2FP.F16.F32.PACK_AB R166, R189, R166 ;  /* 0x000000a6bda6723e */ /* 0x000fc600000000ff */
[----:B------:R-:W-:-:S03]  /*5190*/  FADD.FTZ R5, R189, R10 ;  /* 0x0000000abd057221 */ /* 0x000fc60000010000 */
[----:B------:R-:W2:Y:S01]  /*51a0*/  MUFU.EX2 R169, R194 ;  /* 0x000000c200a97308 */ /* 0x000ea20000000800 */
[----:B---3--:R-:W-:Y:S01]  /*51b0*/  FADD.FTZ R6, R167, R6 ;  /* 0x00000006a7067221 */ /* 0x008fe20000010000 */
[----:B------:R-:W-:Y:S01]  /*51c0*/  FADD.FTZ R12, R168, R5 ;  /* 0x00000005a80c7221 */ /* 0x000fe20000010000 */
[----:B------:R-:W-:-:S03]  /*51d0*/  F2FP.F16.F32.PACK_AB R168, R193, R168 ;  /* 0x000000a8c1a8723e */ /* 0x000fc600000000ff */
[----:B------:R-:W-:Y:S02]  /*51e0*/  FADD.FTZ R5, R193, R12 ;  /* 0x0000000cc1057221 */ /* 0x000fe40000010000 */
[----:B------:R-:W3:Y:S01]  /*51f0*/  MUFU.EX2 R195, R195 ;  /* 0x000000c300c37308 */ /* 0x000ee20000000800 */
[C---:B----4-:R-:W-:Y:S01]  /*5200*/  FADD.FTZ R6, R191.reuse, R6 ;  /* 0x00000006bf067221 */ /* 0x050fe20000010000 */
[----:B------:R-:W-:Y:S01]  /*5210*/  FADD.FTZ R12, R196, R5 ;  /* 0x00000005c40c7221 */ /* 0x000fe20000010000 */
[----:B------:R-:W-:-:S03]  /*5220*/  F2FP.F16.F32.PACK_AB R167, R191, R167 ;  /* 0x000000a7bfa7723e */ /* 0x000fc600000000ff */
[----:B------:R-:W-:Y:S02]  /*5230*/  FADD.FTZ R5, R197, R12 ;  /* 0x0000000cc5057221 */ /* 0x000fe40000010000 */
[----:B------:R-:W4:Y:S01]  /*5240*/  MUFU.EX2 R171, R198 ;  /* 0x000000c600ab7308 */ /* 0x000f220000000800 */
[----:B--2---:R-:W-:-:S07]  /*5250*/  FADD.FTZ R6, R169, R6 ;  /* 0x00000006a9067221 */ /* 0x004fce0000010000 */
[----:B------:R-:W2:Y:S01]  /*5260*/  MUFU.EX2 R10, R11 ;  /* 0x0000000b000a7308 */ /* 0x000ea20000000800 */
[C---:B---3--:R-:W-:Y:S01]  /*5270*/  FADD.FTZ R6, R195.reuse, R6 ;  /* 0x00000006c3067221 */ /* 0x048fe20000010000 */
[----:B------:R-:W-:-:S03]  /*5280*/  F2FP.F16.F32.PACK_AB R169, R195, R169 ;  /* 0x000000a9c3a9723e */ /* 0x000fc600000000ff */
[----:B----4-:R-:W-:-:S04]  /*5290*/  FADD.FTZ R13, R171, R6 ;  /* 0x00000006ab0d7221 */ /* 0x010fc80000010000 */
[C---:B--2---:R-:W-:Y:S01]  /*52a0*/  FADD.FTZ R6, R10.reuse, R13 ;  /* 0x0000000d0a067221 */ /* 0x044fe20000010000 */
[----:B------:R-:W-:Y:S01]  /*52b0*/  F2FP.F16.F32.PACK_AB R171, R10, R171 ;  /* 0x000000ab0aab723e */ /* 0x000fe200000000ff */
[----:B------:R-:W-:Y:S06]  /*52c0*/  @!P0 BRA `(.L_x_404) ;  /* 0x0000000000048947 */ /* 0x000fec0003800000 */
[----:B------:R-:W-:Y:S01]  /*52d0*/  BPT.TRAP 0x1 ;  /* 0x000000040000795c */ /* 0x000fe20000300000 */
.L_x_404:
[----:B------:R2:W3:Y:S01]  /*52e0*/  SYNCS.PHASECHK.TRANS64.TRYWAIT P1, [UR25+0x22850], R7 ;  /* 0x02285007ff0075a7 */ /* 0x0004e20008020159 */
[----:B------:R-:W-:Y:S05]  /*52f0*/  @!P0 BRA `(.L_x_405) ;  /* 0x0000000000048947 */ /* 0x000fea0003800000 */
[----:B------:R-:W-:Y:S01]  /*5300*/  BPT.TRAP 0x1 ;  /* 0x000000040000795c */ /* 0x000fe20000300000 */
.L_x_405:
[----:B---3--:R-:W-:Y:S05]  /*5310*/  @P1 BRA `(.L_x_406) ;  /* 0x0000000000081947 */ /* 0x008fea0003800000 */
[----:B------:R-:W3:Y:S02]  /*5320*/  SYNCS.PHASECHK.TRANS64.TRYWAIT P1, [UR25+0x22850], R7 ;  /* 0x02285007ff0075a7 */ /* 0x000ee40008020159 */
[----:B---3--:R-:W-:Y:S05]  /*5330*/  @!P1 BRA `(.L_x_407) ;  /* 0x000000ac00ec9947 */ /* 0x008fea0003800000 */
.L_x_406:
[----:B---3--:R-:W3:Y:S01]  /*5340*/  S2R R8, SR_TID.X ;  /* 0x0000000000087919 */ /* 0x008ee20000002100 */
[----:B------:R-:W-:Y:S01]  /*5350*/  UIMAD UR11, UR37, 0xc00, UR21 ;  /* 0x00000c00250b78a4 */ /* 0x000fe2000f8e0215 */
[----:B------:R-:W-:-:S06]  /*5360*/  UMOV UR7, 0x40000040 ;  /* 0x4000004000077882 */ /* 0x000fcc0000000000 */
[----:B------:R-:W-:Y:S01]  /*5370*/  UMOV UR6, UR11 ;  /* 0x0000000b00067c82 */ /* 0x000fe20008000000 */
[----:B---3--:R-:W-:-:S05]  /*5380*/  SHF.R.U32.HI R8, RZ, 0x7, R8 ;  /* 0x00000007ff087819 */ /* 0x008fca0000011608 */
[----:B0-2---:R-:W-:-:S05]  /*5390*/  VIADD R7, R8, 0x8 ;  /* 0x0000000808077836 */ /* 0x005fca0000000000 */
[----:B------:R0:W-:Y:S06]  /*53a0*/  BAR.SYNC.DEFER_BLOCKING R7, 0x100 ;  /* 0x000400070000751d */ /* 0x0001ec0000010000 */
[----:B------:R-:W-:-:S06]  /*53b0*/  WARPGROUP.ARRIVE ;  /* 0x00000000000079c5 */ /* 0x000fcc0000000000 */
        /* <DEDUP_REMOVED lines=32> */
[----:B0-----:R-:W-:Y:S05]  /*55c0*/  @!P0 BRA `(.L_x_408) ;  /* 0x0000000000048947 */ /* 0x001fea0003800000 */
[----:B------:R-:W-:Y:S01]  /*55d0*/  BPT.TRAP 0x1 ;  /* 0x000000040000795c */ /* 0x000fe20000300000 */
.L_x_408:
[----:B------:R-:W-:Y:S01]  /*55e0*/  UIADD3 UR25, UR25, 0x22860, URZ ;  /* 0x0002286019197890 */ /* 0x000fe2000fffe03f */
[----:B------:R-:W-:Y:S01]  /*55f0*/  PLOP3.LUT P1, PT, PT, PT, UP0, 0x80, 0x0 ;  /* 0x000000000000781c */ /* 0x000fe20003f2f008 */
[----:B------:R-:W-:Y:S02]  /*5600*/  IMAD.MOV.U32 R9, RZ, RZ, R4 ;  /* 0x000000ffff097224 */ /* 0x000fe400078e0004 */
[----:B------:R-:W-:Y:S01]  /*5610*/  UPRMT UR25, UR24, 0x654, UR25 ;  /* 0x0000065418197896 */ /* 0x000fe20008000019 */
[----:B------:R-:W-:-:S08]  /*5620*/  IMAD.MOV.U32 R8, RZ, RZ, R3 ;  /* 0x000000ffff087224 */ /* 0x000fd000078e0003 */
[----:B------:R-:W-:Y:S01]  /*5630*/  SYNCS.ARRIVE.TRANS64.RED.A1T0 RZ, [UR25], RZ ;  /* 0x000000ffffff79a7 */ /* 0x000fe20008100419 */
[----:B------:R-:W-:Y:S05]  /*5640*/  @P1 BRA `(.L_x_409) ;  /* 0xffffffe000ac1947 */ /* 0x000fea000383ffff */
.L_x_398:
[----:B------:R-:W0:Y:S01]  /*5650*/  SHFL.BFLY PT, R8, R5, 0x2, 0x1f ;  /* 0x0c401f0005087f89 */ /* 0x000e2200000e0000 */
[----:B------:R-:W-:Y:S01]  /*5660*/  UIADD3 UR37, UR37, 0x1, URZ ;  /* 0x0000000125257890 */ /* 0x000fe2000fffe03f */
[----:B------:R1:W-:Y:S06]  /*5670*/  BAR.ARV R0, 0x100 ;  /* 0x000400000000751d */ /* 0x0003ec0000002000 */
[----:B------:R-:W-:Y:S02]  /*5680*/  UISETP.NE.AND UP0, UPT, UR37, 0x2, UPT ;  /* 0x000000022500788c */ /* 0x000fe4000bf05270 */
[----:B------:R-:W-:Y:S06]  /*5690*/  BAR.ARV 0x8, 0x180 ;  /* 0x0206000000007b1d */ /* 0x000fec0000002000 */
[----:B-1----:R-:W-:Y:S01]  /*56a0*/  IMAD.MOV.U32 R0, RZ, RZ, -0x800000 ;  /* 0xff800000ff007424 */ /* 0x002fe200078e00ff */
[----:B------:R-:W-:Y:S01]  /*56b0*/  USEL UR4, URZ, 0x1, UP0 ;  /* 0x000000013f047887 */ /* 0x000fe20008000000 */
[----:B------:R-:W1:Y:S01]  /*56c0*/  SHFL.BFLY PT, R7, R6, 0x2, 0x1f ;  /* 0x0c401f0006077f89 */ /* 0x000e6200000e0000 */
[----:B------:R-:W-:Y:S01]  /*56d0*/  PLOP3.LUT P0, PT, PT, PT, PT, 0x8, 0x0 ;  /* 0x000000000000781c */ /* 0x000fe20003f0e170 */
[----:B------:R-:W-:Y:S01]  /*56e0*/  UIADD3 UR46, UR46, 0x1, URZ ;  /* 0x000000012e2e7890 */ /* 0x000fe2000fffe03f */
[----:B0-23--:R-:W-:Y:S01]  /*56f0*/  FADD.FTZ R9, R8, R5 ;  /* 0x0000000508097221 */ /* 0x00dfe20000010000 */
[----:B------:R-:W-:Y:S01]  /*5700*/  IMAD.MOV.U32 R5, RZ, RZ, RZ ;  /* 0x000000ffff057224 */ /* 0x000fe200078e00ff */
[----:B------:R-:W-:-:S02]  /*5710*/  USEL UR37, UR37, URZ, UP0 ;  /* 0x0000003f25257287 */ /* 0x000fc40008000000 */
[----:B------:R-:W-:Y:S01]  /*5720*/  ULOP3.LUT UR36, UR36, UR4, URZ, 0x3c, !UPT ;  /* 0x0000000424247292 */ /* 0x000fe2000f8e3c3f */
[----:B------:R-:W0:Y:S01]  /*5730*/  SHFL.BFLY PT, R8, R9, 0x1, 0x1f ;  /* 0x0c201f0009087f89 */ /* 0x000e2200000e0000 */
[----:B-1----:R-:W-:-:S05]  /*5740*/  FADD.FTZ R10, R7, R6 ;  /* 0x00000006070a7221 */ /* 0x002fca0000010000 */
[----:B------:R-:W1:Y:S01]  /*5750*/  SHFL.BFLY PT, R7, R10, 0x1, 0x1f ;  /* 0x0c201f000a077f89 */ /* 0x000e6200000e0000 */
[----:B0-----:R-:W-:Y:S01]  /*5760*/  FADD.FTZ R11, R9, R8 ;  /* 0x00000008090b7221 */ /* 0x001fe20000010000 */
[----:B------:R-:W-:Y:S02]  /*5770*/  IMAD.MOV.U32 R8, RZ, RZ, RZ ;  /* 0x000000ffff087224 */ /* 0x000fe400078e00ff */
[----:B------:R-:W-:Y:S02]  /*5780*/  IMAD.U32 R9, RZ, RZ, UR10 ;  /* 0x0000000aff097e24 */ /* 0x000fe4000f8e00ff */
[----:B------:R-:W-:-:S13]  /*5790*/  FSETP.NE.FTZ.AND P1, PT, R11, RZ, PT ;  /* 0x000000ff0b00720b */ /* 0x000fda0003f35000 */
[----:B------:R-:W0:Y:S01]  /*57a0*/  @P1 MUFU.RCP R8, R11 ;  /* 0x0000000b00081308 */ /* 0x000e220000001000 */
[----:B------:R-:W-:Y:S01]  /*57b0*/  @P1 FMUL.FTZ R9, R9, 0.69314718246459960938 ;  /* 0x3f31721809091820 */ /* 0x000fe20000410000 */
[----:B-1----:R-:W-:-:S05]  /*57c0*/  FADD.FTZ R6, R10, R7 ;  /* 0x000000070a067221 */ /* 0x002fca0000010000 */
[----:B------:R-:W-:Y:S01]  /*57d0*/  FSETP.NE.FTZ.AND P2, PT, R6, RZ, PT ;  /* 0x000000ff0600720b */ /* 0x000fe20003f55000 */
[----:B------:R-:W1:Y:S01]  /*57e0*/  @P1 MUFU.LG2 R7, R11 ;  /* 0x0000000b00071308 */ /* 0x000e620000000c00 */
[-C--:B0-----:R-:W-:Y:S01]  /*57f0*/  FMUL.FTZ R24, R24, R8.reuse ;  /* 0x0000000818187220 */ /* 0x081fe20000410000 */
[-C--:B------:R-:W-:Y:S01]  /*5800*/  FMUL.FTZ R25, R25, R8.reuse ;  /* 0x0000000819197220 */ /* 0x080fe20000410000 */
[----:B------:R-:W-:-:S09]  /*5810*/  FMUL.FTZ R28, R28, R8 ;  /* 0x000000081c1c7220 */ /* 0x000fd20000410000 */
[----:B------:R-:W0:Y:S01]  /*5820*/  @P2 MUFU.LG2 R10, R6 ;  /* 0x00000006000a2308 */ /* 0x000e220000000c00 */
[-C--:B------:R-:W-:Y:S01]  /*5830*/  FMUL.FTZ R29, R29, R8.reuse ;  /* 0x000000081d1d7220 */ /* 0x080fe20000410000 */
[-C--:B------:R-:W-:Y:S01]  /*5840*/  FMUL.FTZ R32, R32, R8.reuse ;  /* 0x0000000820207220 */ /* 0x080fe20000410000 */
[-C--:B------:R-:W-:Y:S01]  /*5850*/  FMUL.FTZ R33, R33, R8.reuse ;  /* 0x0000000821217220 */ /* 0x080fe20000410000 */
[-C--:B------:R-:W-:Y:S01]  /*5860*/  FMUL.FTZ R36, R36, R8.reuse ;  /* 0x0000000824247220 */ /* 0x080fe20000410000 */
[-C--:B------:R-:W-:Y:S01]  /*5870*/  FMUL.FTZ R37, R37, R8.reuse ;  /* 0x0000000825257220 */ /* 0x080fe20000410000 */
[-C--:B------:R-:W-:Y:S01]  /*5880*/  FMUL.FTZ R40, R40, R8.reuse ;  /* 0x0000000828287220 */ /* 0x080fe20000410000 */
[-C--:B------:R-:W-:Y:S01]  /*5890*/  FMUL.FTZ R41, R41, R8.reuse ;  /* 0x0000000829297220 */ /* 0x080fe20000410000 */
[----:B------:R2:W3:Y:S01]  /*58a0*/  @P2 MUFU.RCP R5, R6 ;  /* 0x0000000600052308 */ /* 0x0004e20000001000 */
        /* <DEDUP_REMOVED lines=54> */
[----:B------:R-:W-:-:S02]  /*5c10*/  IMAD.U32 R8, RZ, RZ, UR10 ;  /* 0x0000000aff087e24 */ /* 0x000fc4000f8e00ff */
[----:B-1----:R-:W-:Y:S01]  /*5c20*/  @P1 FMUL.FTZ R7, R7, 0.69314718246459960938 ;  /* 0x3f31721807071820 */ /* 0x002fe20000410000 */
[----:B0-----:R-:W-:Y:S01]  /*5c30*/  @P2 FMUL.FTZ R10, R10, 0.69314718246459960938 ;  /* 0x3f3172180a0a2820 */ /* 0x001fe20000410000 */
[----:B--2---:R-:W-:Y:S02]  /*5c40*/  IMAD.MOV.U32 R6, RZ, RZ, -0x800000 ;  /* 0xff800000ff067424 */ /* 0x004fe400078e00ff */
[----:B------:R-:W-:Y:S01]  /*5c50*/  @P2 FMUL.FTZ R8, R8, 0.69314718246459960938 ;  /* 0x3f31721808082820 */ /* 0x000fe20000410000 */
[-C--:B---3--:R-:W-:Y:S01]  /*5c60*/  FMUL.FTZ R26, R26, R5.reuse ;  /* 0x000000051a1a7220 */ /* 0x088fe20000410000 */
        /* <DEDUP_REMOVED lines=65> */
.L_x_385:
[----:B------:R-:W0:Y:S08]  /*6080*/  S2UR UR4, SR_CgaCtaId ;  /* 0x00000000000479c3 */ /* 0x000e300000008800 */
[----:B------:R-:W-:Y:S06]  /*6090*/  BAR.SYNC.DEFER_BLOCKING 0x5, 0x180 ;  /* 0x0146000000007b1d */ /* 0x000fec0000010000 */
[----:B------:R-:W-:Y:S01]  /*60a0*/  UMOV UR8, 0x400 ;  /* 0x0000040000087882 */ /* 0x000fe20000000000 */
[----:B------:R-:W-:Y:S01]  /*60b0*/  BSSY B0, `(.L_x_410) ;  /* 0x000047f000007945 */ /* 0x000fe20003800000 */
[----:B0-----:R-:W-:-:S09]  /*60c0*/  ULEA UR8, UR4, UR8, 0x18 ;  /* 0x0000000804087291 */ /* 0x001fd2000f8ec03f */
[----:B------:R-:W0:Y:S02]  /*60d0*/  LDS.128 R8, [UR8+0x228d0] ;  /* 0x0228d008ff087984 */ /* 0x000e240008000c00 */
[----:B0-----:R-:W-:Y:S02]  /*60e0*/  R2UR UR6, R9 ;  /* 0x00000000090672ca */ /* 0x001fe400000e0000 */
[----:B------:R-:W-:Y:S02]  /*60f0*/  R2UR UR5, R10 ;  /* 0x000000000a0572ca */ /* 0x000fe400000e0000 */
[----:B------:R-:W-:Y:S01]  /*6100*/  R2UR UR7, R11 ;  /* 0x000000000b0772ca */ /* 0x000fe200000e0000 */
[----:B------:R-:W-:Y:S06]  /*6110*/  BAR.ARV 0x4, 0x180 ;  /* 0x0106000000007b1d */ /* 0x000fec0000002000 */
[----:B------:R-:W-:Y:S08]  /*6120*/  @P0 BRA `(.L_x_411) ;  /* 0x0000003800000947 */ /* 0x000ff00003800000 */
[----:B------:R-:W2:Y:S01]  /*6130*/  LDL R3, [R1+0x30] ;  /* 0x0000300001037983 */ /* 0x000ea20000100800 */
[----:B------:R-:W0:Y:S01]  /*6140*/  S2UR UR4, SR_SWINHI ;  /* 0x00000000000479c3 */ /* 0x000e220000002f00 */
[----:B------:R-:W-:Y:S01]  /*6150*/  IMAD.MOV.U32 R4, RZ, RZ, 0x2 ;  /* 0x00000002ff047424 */ /* 0x000fe200078e00ff */
[----:B------:R-:W-:Y:S01]  /*6160*/  F2FP.F16.F32.PACK_AB R10, R29, R28 ;  /* 0x0000001c1d0a723e */ /* 0x000fe200000000ff */
[----:B------:R-:W-:Y:S01]  /*6170*/  ULDC.64 UR14, c[0x0][0xc00] ;  /* 0x00030000000e7ab9 */ /* 0x000fe20000000a00 */
[----:B------:R-:W3:Y:S01]  /*6180*/  LDL R176, [R1+0x2c] ;  /* 0x00002c0001b07983 */ /* 0x000ee20000100800 */
[----:B------:R-:W-:Y:S01]  /*6190*/  UMOV UR10, UR8 ;  /* 0x00000008000a7c82 */ /* 0x000fe20008000000 */
[----:B0-----:R-:W-:Y:S01]  /*61a0*/  UMOV UR11, UR4 ;  /* 0x00000004000b7c82 */ /* 0x001fe20008000000 */
[----:B------:R-:W-:Y:S02]  /*61b0*/  F2FP.F16.F32.PACK_AB R11, R31, R30 ;  /* 0x0000001e1f0b723e */ /* 0x000fe400000000ff */
[----:B------:R-:W-:-:S02]  /*61c0*/  F2FP.F16.F32.PACK_AB R14, R37, R36 ;  /* 0x00000024250e723e */ /* 0x000fc400000000ff */
[----:B------:R-:W-:Y:S01]  /*61d0*/  F2FP.F16.F32.PACK_AB R15, R39, R38 ;  /* 0x00000026270f723e */ /* 0x000fe200000000ff */
[----:B------:R-:W-:Y:S02]  /*61e0*/  USHF.L.U32 UR4, UR39, 0x2, URZ ;  /* 0x0000000227047899 */ /* 0x000fe4000800063f */
[----:B------:R-:W-:Y:S02]  /*61f0*/  USHF.L.U64.HI UR16, UR39, 0x2, UR40 ;  /* 0x0000000227107899 */ /* 0x000fe40008010228 */
[----:B------:R-:W-:-:S04]  /*6200*/  UIADD3 UR9, UP0, UR4, UR14, URZ ;  /* 0x0000000e04097290 */ /* 0x000fc8000ff1e03f */
[----:B------:R-:W-:Y:S01]  /*6210*/  UIADD3.X UR12, UR16, UR15, URZ, UP0, !UPT ;  /* 0x0000000f100c7290 */ /* 0x000fe200087fe43f */
[----:B------:R-:W-:Y:S01]  /*6220*/  BAR.SYNC.DEFER_BLOCKING 0x1, 0x100 ;  /* 0x0044000000007b1d */ /* 0x000fe20000010000 */
[----:B--2---:R-:W-:-:S03]  /*6230*/  IMAD.WIDE R4, R3, R4, UR10 ;  /* 0x0000000a03047e25 */ /* 0x004fc6000f8e0204 */
[C---:B------:R-:W-:Y:S02]  /*6240*/  IADD3 R163, P0, R4.reuse, 0x40, RZ ;  /* 0x0000004004a37810 */ /* 0x040fe40007f1e0ff */
[C---:B------:R-:W-:Y:S02]  /*6250*/  IADD3 R13, P1, R4.reuse, 0x20, RZ ;  /* 0x00000020040d7810 */ /* 0x040fe40007f3e0ff */
[----:B------:R-:W-:Y:S02]  /*6260*/  LOP3.LUT R162, R163, 0x380, RZ, 0xc0, !PT ;  /* 0x00000380a3a27812 */ /* 0x000fe400078ec0ff */
[----:B------:R-:W-:Y:S02]  /*6270*/  LOP3.LUT R12, R13, 0x380, RZ, 0xc0, !PT ;  /* 0x000003800d0c7812 */ /* 0x000fe400078ec0ff */
[----:B------:R-:W-:Y:S02]  /*6280*/  LOP3.LUT R9, R4, 0x380, RZ, 0xc0, !PT ;  /* 0x0000038004097812 */ /* 0x000fe400078ec0ff */
[----:B------:R-:W-:-:S02]  /*6290*/  SHF.R.U64 R162, R162, 0x3, RZ ;  /* 0x00000003a2a27819 */ /* 0x000fc400000012ff */
[C---:B------:R-:W-:Y:S02]  /*62a0*/  IADD3 R171, P5, R4.reuse, 0x4040, RZ ;  /* 0x0000404004ab7810 */ /* 0x040fe40007fbe0ff */
[C---:B------:R-:W-:Y:S02]  /*62b0*/  IADD3 R167, P3, R4.reuse, 0x4000, RZ ;  /* 0x0000400004a77810 */ /* 0x040fe40007f7e0ff */
[----:B------:R-:W-:Y:S02]  /*62c0*/  IADD3 R153, P2, R4, 0x4060, RZ ;  /* 0x0000406004997810 */ /* 0x000fe40007f5e0ff */
[----:B------:R-:W-:Y:S02]  /*62d0*/  SHF.R.U64 R12, R12, 0x3, RZ ;  /* 0x000000030c0c7819 */ /* 0x000fe400000012ff */
[----:B------:R-:W-:Y:S02]  /*62e0*/  IADD3 R165, P4, R4, 0x60, RZ ;  /* 0x0000006004a57810 */ /* 0x000fe40007f9e0ff */
[----:B------:R-:W-:-:S02]  /*62f0*/  SHF.R.U64 R9, R9, 0x3, RZ ;  /* 0x0000000309097819 */ /* 0x000fc400000012ff */
[----:B------:R-:W-:Y:S01]  /*6300*/  LOP3.LUT R162, R162, R163, RZ, 0x3c, !PT ;  /* 0x000000a3a2a27212 */ /* 0x000fe200078e3cff */
[----:B------:R-:W-:Y:S01]  /*6310*/  IMAD.X R163, RZ, RZ, R5, P0 ;  /* 0x000000ffffa37224 */ /* 0x000fe200000e0605 */
[C---:B------:R-:W-:Y:S02]  /*6320*/  IADD3 R169, P6, R4.reuse, 0x4020, RZ ;  /* 0x0000402004a97810 */ /* 0x040fe40007fde0ff */
[----:B------:R-:W-:Y:S02]  /*6330*/  LOP3.LUT R170, R171, 0x380, RZ, 0xc0, !PT ;  /* 0x00000380abaa7812 */ /* 0x000fe400078ec0ff */
[----:B------:R-:W-:Y:S02]  /*6340*/  LOP3.LUT R166, R167, 0x380, RZ, 0xc0, !PT ;  /* 0x00000380a7a67812 */ /* 0x000fe400078ec0ff */
[----:B------:R-:W-:Y:S02]  /*6350*/  LOP3.LUT R152, R153, 0x380, RZ, 0xc0, !PT ;  /* 0x0000038099987812 */ /* 0x000fe400078ec0ff */
[----:B------:R-:W-:-:S02]  /*6360*/  IADD3 R155, P0, R4, 0x8020, RZ ;  /* 0x00008020049b7810 */ /* 0x000fc40007f1e0ff */
[----:B------:R-:W-:Y:S01]  /*6370*/  LOP3.LUT R12, R12, R13, RZ, 0x3c, !PT ;  /* 0x0000000d0c0c7212 */ /* 0x000fe200078e3cff */
[--C-:B------:R-:W-:Y:S01]  /*6380*/  IMAD.X R13, RZ, RZ, R5.reuse, P1 ;  /* 0x000000ffff0d7224 */ /* 0x100fe200008e0605 */
[----:B------:R-:W-:Y:S02]  /*6390*/  LOP3.LUT R164, R165, 0x380, RZ, 0xc0, !PT ;  /* 0x00000380a5a47812 */ /* 0x000fe400078ec0ff */
[----:B------:R-:W-:Y:S01]  /*63a0*/  LOP3.LUT R8, R9, R4, RZ, 0x3c, !PT ;  /* 0x0000000409087212 */ /* 0x000fe200078e3cff */
[----:B------:R-:W-:Y:S01]  /*63b0*/  IMAD.MOV.U32 R9, RZ, RZ, R5 ;  /* 0x000000ffff097224 */ /* 0x000fe200078e0005 */
[----:B------:R-:W-:Y:S02]  /*63c0*/  LOP3.LUT R168, R169, 0x380, RZ, 0xc0, !PT ;  /* 0x00000380a9a87812 */ /* 0x000fe400078ec0ff */
[----:B------:R-:W-:Y:S02]  /*63d0*/  SHF.R.U64 R170, R170, 0x3, RZ ;  /* 0x00000003aaaa7819 */ /* 0x000fe400000012ff */
[----:B------:R-:W-:-:S02]  /*63e0*/  IADD3 R173, P1, R4, 0x8000, RZ ;  /* 0x0000800004ad7810 */ /* 0x000fc40007f3e0ff */
[----:B------:R-:W-:Y:S02]  /*63f0*/  SHF.R.U64 R166, R166, 0x3, RZ ;  /* 0x00000003a6a67819 */ /* 0x000fe400000012ff */
[----:B------:R-:W-:Y:S02]  /*6400*/  SHF.R.U64 R152, R152, 0x3, RZ ;  /* 0x0000000398987819 */ /* 0x000fe400000012ff */
[----:B------:R-:W-:Y:S02]  /*6410*/  LOP3.LUT R154, R155, 0x380, RZ, 0xc0, !PT ;  /* 0x000003809b9a7812 */ /* 0x000fe400078ec0ff */
[----:B------:R-:W-:Y:S02]  /*6420*/  SHF.R.U64 R164, R164, 0x3, RZ ;  /* 0x00000003a4a47819 */ /* 0x000fe400000012ff */
[----:B------:R-:W-:Y:S02]  /*6430*/  SHF.R.U64 R168, R168, 0x3, RZ ;  /* 0x00000003a8a87819 */ /* 0x000fe400000012ff */
[----:B------:R-:W-:-:S02]  /*6440*/  MOV R7, R8 ;  /* 0x0000000800077202 */ /* 0x000fc40000000f00 */
[----:B------:R-:W-:Y:S01]  /*6450*/  LOP3.LUT R170, R170, R171, RZ, 0x3c, !PT ;  /* 0x000000abaaaa7212 */ /* 0x000fe200078e3cff */
[--C-:B------:R-:W-:Y:S01]  /*6460*/  IMAD.X R171, RZ, RZ, R5.reuse, P5 ;  /* 0x000000ffffab7224 */ /* 0x100fe200028e0605 */
[----:B------:R-:W-:Y:S02]  /*6470*/  LOP3.LUT R172, R173, 0x380, RZ, 0xc0, !PT ;  /* 0x00000380adac7812 */ /* 0x000fe400078ec0ff */
[----:B------:R-:W-:Y:S01]  /*6480*/  LOP3.LUT R166, R166, R167, RZ, 0x3c, !PT ;  /* 0x000000a7a6a67212 */ /* 0x000fe200078e3cff */
[--C-:B------:R-:W-:Y:S01]  /*6490*/  IMAD.X R167, RZ, RZ, R5.reuse, P3 ;  /* 0x000000ffffa77224 */ /* 0x100fe200018e0605 */
[----:B------:R-:W-:Y:S02]  /*64a0*/  F2FP.F16.F32.PACK_AB R8, R25, R24 ;  /* 0x000000181908723e */ /* 0x000fe400000000ff */
[----:B------:R-:W-:Y:S02]  /*64b0*/  F2FP.F16.F32.PACK_AB R9, R27, R26 ;  /* 0x0000001a1b09723e */ /* 0x000fe400000000ff */
[----:B------:R-:W-:Y:S01]  /*64c0*/  LOP3.LUT R152, R152, R153, RZ, 0x3c, !PT ;  /* 0x0000009998987212 */ /* 0x000fe200078e3cff */
[----:B------:R-:W-:Y:S01]  /*64d0*/  IMAD.X R153, RZ, RZ, R5, P2 ;  /* 0x000000ffff997224 */ /* 0x000fe200010e0605 */
[----:B------:R-:W-:-:S02]  /*64e0*/  MOV R3, R12 ;  /* 0x0000000c00037202 */ /* 0x000fc40000000f00 */
[----:B------:R-:W-:Y:S02]  /*64f0*/  SHF.R.U64 R154, R154, 0x3, RZ ;  /* 0x000000039a9a7819 */ /* 0x000fe400000012ff */
[----:B------:R-:W-:Y:S01]  /*6500*/  LOP3.LUT R164, R164, R165, RZ, 0x3c, !PT ;  /* 0x000000a5a4a47212 */ /* 0x000fe200078e3cff */
[--C-:B------:R-:W-:Y:S01]  /*6510*/  IMAD.X R165, RZ, RZ, R5.reuse, P4 ;  /* 0x000000ffffa57224 */ /* 0x100fe200020e0605 */
[----:B------:R-:W-:Y:S02]  /*6520*/  F2FP.F16.F32.PACK_AB R12, R33, R32 ;  /* 0x00000020210c723e */ /* 0x000fe400000000ff */
[----:B------:R-:W-:Y:S02]  /*6530*/  F2FP.F16.F32.PACK_AB R13, R35, R34 ;  /* 0x00000022230d723e */ /* 0x000fe400000000ff */
[----:B------:R-:W-:Y:S02]  /*6540*/  IADD3 R21, P5, R4, 0xc020, RZ ;  /* 0x0000c02004157810 */ /* 0x000fe40007fbe0ff */
[----:B------:R-:W-:Y:S01]  /*6550*/  LOP3.LUT R168, R168, R169, RZ, 0x3c, !PT ;  /* 0x000000a9a8a87212 */ /* 0x000fe200078e3cff */
[----:B------:R-:W-:Y:S01]  /*6560*/  IMAD.X R169, RZ, RZ, R5, P6 ;  /* 0x000000ffffa97224 */ /* 0x000fe200030e0605 */
[----:B------:R-:W-:-:S02]  /*6570*/  IADD3 R159, P3, R4, 0x8060, RZ ;  /* 0x00008060049f7810 */ /* 0x000fc40007f7e0ff */
[----:B------:R-:W-:Y:S02]  /*6580*/  IADD3 R157, P2, R4, 0xc040, RZ ;  /* 0x0000c040049d7810 */ /* 0x000fe40007f5e0ff */
[----:B------:R-:W-:Y:S02]  /*6590*/  SHF.R.U64 R172, R172, 0x3, RZ ;  /* 0x00000003acac7819 */ /* 0x000fe400000012ff */
[----:B------:R-:W-:Y:S01]  /*65a0*/  IADD3 R175, P4, R4, 0x8040, RZ ;  /* 0x0000804004af7810 */ /* 0x000fe20007f9e0ff */
[----:B------:R0:W-:Y:S01]  /*65b0*/  STSM.16.M88.4 [R7], R8 ;  /* 0x0000000807007844 */ /* 0x0001e20000000200 */
[----:B------:R-:W-:Y:S01]  /*65c0*/  LOP3.LUT R154, R154, R155, RZ, 0x3c, !PT ;  /* 0x0000009b9a9a7212 */ /* 0x000fe200078e3cff */
[----:B------:R-:W-:Y:S01]  /*65d0*/  IMAD.X R155, RZ, RZ, R5, P0 ;  /* 0x000000ffff9b7224 */ /* 0x000fe200000e0605 */
[----:B------:R-:W-:Y:S01]  /*65e0*/  IADD3 R161, P6, R4, 0xc000, RZ ;  /* 0x0000c00004a17810 */ /* 0x000fe20007fde0ff */
[----:B------:R1:W-:Y:S01]  /*65f0*/  STSM.16.M88.4 [R3], R12 ;  /* 0x0000000c03007844 */ /* 0x0003e20000000200 */
[----:B------:R-:W-:-:S02]  /*6600*/  LOP3.LUT R20, R21, 0x380, RZ, 0xc0, !PT ;  /* 0x0000038015147812 */ /* 0x000fc400078ec0ff */
[----:B------:R-:W-:Y:S02]  /*6610*/  LOP3.LUT R158, R159, 0x380, RZ, 0xc0, !PT ;  /* 0x000003809f9e7812 */ /* 0x000fe400078ec0ff */
[----:B------:R-:W-:Y:S02]  /*6620*/  LOP3.LUT R156, R157, 0x380, RZ, 0xc0, !PT ;  /* 0x000003809d9c7812 */ /* 0x000fe400078ec0ff */
[----:B------:R-:W-:Y:S02]  /*6630*/  MOV R163, R162 ;  /* 0x000000a200a37202 */ /* 0x000fe40000000f00 */
[----:B------:R-:W-:Y:S01]  /*6640*/  LOP3.LUT R172, R172, R173, RZ, 0x3c, !PT ;  /* 0x000000adacac7212 */ /* 0x000fe200078e3cff */
[----:B------:R-:W-:Y:S01]  /*6650*/  IMAD.X R173, RZ, RZ, R5, P1 ;  /* 0x000000ffffad7224 */ /* 0x000fe200008e0605 */
[----:B------:R-:W-:Y:S02]  /*6660*/  LOP3.LUT R174, R175, 0x380, RZ, 0xc0, !PT ;  /* 0x00000380afae7812 */ /* 0x000fe400078ec0ff */
[----:B0-----:R-:W-:-:S02]  /*6670*/  F2FP.F16.F32.PACK_AB R8, R41, R40 ;  /* 0x000000282908723e */ /* 0x001fc400000000ff */
[----:B------:R-:W-:Y:S02]  /*6680*/  F2FP.F16.F32.PACK_AB R9, R43, R42 ;  /* 0x0000002a2b09723e */ /* 0x000fe400000000ff */
[----:B------:R-:W-:Y:S02]  /*6690*/  F2FP.F16.F32.PACK_AB R10, R45, R44 ;  /* 0x0000002c2d0a723e */ /* 0x000fe400000000ff */
[----:B------:R-:W-:Y:S02]  /*66a0*/  F2FP.F16.F32.PACK_AB R11, R47, R46 ;  /* 0x0000002e2f0b723e */ /* 0x000fe400000000ff */
[----:B------:R-:W-:Y:S02]  /*66b0*/  MOV R164, R164 ;  /* 0x000000a400a47202 */ /* 0x000fe40000000f00 */
[----:B-1----:R-:W-:Y:S02]  /*66c0*/  F2FP.F16.F32.PACK_AB R12, R49, R48 ;  /* 0x00000030310c723e */ /* 0x002fe400000000ff */
[----:B------:R-:W-:-:S02]  /*66d0*/  F2FP.F16.F32.PACK_AB R13, R51, R50 ;  /* 0x00000032330d723e */ /* 0x000fc400000000ff */
[----:B------:R-:W-:Y:S02]  /*66e0*/  F2FP.F16.F32.PACK_AB R14, R53, R52 ;  /* 0x00000034350e723e */ /* 0x000fe400000000ff */
[----:B------:R-:W-:Y:S02]  /*66f0*/  F2FP.F16.F32.PACK_AB R15, R55, R54 ;  /* 0x00000036370f723e */ /* 0x000fe400000000ff */
[----:B------:R-:W-:Y:S02]  /*6700*/  LOP3.LUT R160, R161, 0x380, RZ, 0xc0, !PT ;  /* 0x00000380a1a07812 */ /* 0x000fe400078ec0ff */
[----:B------:R-:W-:Y:S02]  /*6710*/  SHF.R.U64 R20, R20, 0x3, RZ ;  /* 0x0000000314147819 */ /* 0x000fe400000012ff */
[----:B------:R-:W-:Y:S01]  /*6720*/  IADD3 R3, P1, R4, 0xc060, RZ ;  /* 0x0000c06004037810 */ /* 0x000fe20007f3e0ff */
[----:B------:R0:W-:Y:S01]  /*6730*/  STSM.16.M88.4 [R163], R8 ;  /* 0x00000008a3007844 */ /* 0x0001e20000000200 */
[----:B------:R-:W-:-:S02]  /*6740*/  SHF.R.U64 R158, R158, 0x3, RZ ;  /* 0x000000039e9e7819 */ /* 0x000fc400000012ff */
[----:B------:R-:W-:Y:S02]  /*6750*/  SHF.R.U64 R156, R156, 0x3, RZ ;  /* 0x000000039c9c7819 */ /* 0x000fe400000012ff */
[----:B------:R-:W-:Y:S02]  /*6760*/  MOV R162, R152 ;  /* 0x0000009800a27202 */ /* 0x000fe40000000f00 */
[----:B------:R-:W-:Y:S01]  /*6770*/  MOV R7, R154 ;  /* 0x0000009a00077202 */ /* 0x000fe20000000f00 */
[----:B------:R1:W-:Y:S01]  /*6780*/  STSM.16.M88.4 [R164], R12 ;  /* 0x0000000ca4007844 */ /* 0x0003e20000000200 */
[----:B------:R-:W-:Y:S02]  /*6790*/  SHF.R.U64 R174, R174, 0x3, RZ ;  /* 0x00000003aeae7819 */ /* 0x000fe400000012ff */
[----:B------:R-:W-:Y:S02]  /*67a0*/  MOV R166, R166 ;  /* 0x000000a600a67202 */ /* 0x000fe40000000f00 */
[----:B------:R-:W-:-:S02]  /*67b0*/  F2FP.F16.F32.PACK_AB R152, R57, R56 ;  /* 0x000000383998723e */ /* 0x000fc400000000ff */
[----:B------:R-:W-:Y:S02]  /*67c0*/  F2FP.F16.F32.PACK_AB R153, R59, R58 ;  /* 0x0000003a3b99723e */ /* 0x000fe400000000ff */
[----:B------:R-:W-:Y:S02]  /*67d0*/  F2FP.F16.F32.PACK_AB R154, R61, R60 ;  /* 0x0000003c3d9a723e */ /* 0x000fe400000000ff */
[----:B------:R-:W-:Y:S02]  /*67e0*/  F2FP.F16.F32.PACK_AB R155, R63, R62 ;  /* 0x0000003e3f9b723e */ /* 0x000fe400000000ff */
[----:B------:R-:W-:Y:S02]  /*67f0*/  SHF.R.U64 R160, R160, 0x3, RZ ;  /* 0x00000003a0a07819 */ /* 0x000fe400000012ff */
[----:B------:R-:W-:Y:S02]  /*6800*/  MOV R168, R168 ;  /* 0x000000a800a87202 */ /* 0x000fe40000000f00 */
[----:B0-----:R-:W-:-:S02]  /*6810*/  F2FP.F16.F32.PACK_AB R8, R65, R64 ;  /* 0x000000404108723e */ /* 0x001fc400000000ff */
[----:B------:R-:W-:Y:S02]  /*6820*/  F2FP.F16.F32.PACK_AB R9, R67, R66 ;  /* 0x000000424309723e */ /* 0x000fe400000000ff */
[----:B------:R-:W-:Y:S02]  /*6830*/  F2FP.F16.F32.PACK_AB R10, R69, R68 ;  /* 0x00000044450a723e */ /* 0x000fe400000000ff */
[----:B------:R-:W-:Y:S02]  /*6840*/  F2FP.F16.F32.PACK_AB R11, R71, R70 ;  /* 0x00000046470b723e */ /* 0x000fe400000000ff */
[----:B------:R-:W-:Y:S01]  /*6850*/  LOP3.LUT R20, R20, R21, RZ, 0x3c, !PT ;  /* 0x0000001514147212 */ /* 0x000fe200078e3cff */
[----:B------:R-:W-:Y:S01]  /*6860*/  IMAD.X R21, RZ, RZ, R5, P5 ;  /* 0x000000ffff157224 */ /* 0x000fe200028e0605 */
[----:B------:R-:W-:Y:S02]  /*6870*/  LOP3.LUT R4, R3, 0x380, RZ, 0xc0, !PT ;  /* 0x0000038003047812 */ /* 0x000fe400078ec0ff */
[----:B------:R-:W-:-:S02]  /*6880*/  MOV R170, R170 ;  /* 0x000000aa00aa7202 */ /* 0x000fc40000000f00 */
[----:B-1----:R-:W-:Y:S02]  /*6890*/  F2FP.F16.F32.PACK_AB R12, R73, R72 ;  /* 0x00000048490c723e */ /* 0x002fe400000000ff */
[----:B------:R-:W-:Y:S02]  /*68a0*/  F2FP.F16.F32.PACK_AB R13, R75, R74 ;  /* 0x0000004a4b0d723e */ /* 0x000fe400000000ff */
[----:B------:R-:W-:Y:S02]  /*68b0*/  F2FP.F16.F32.PACK_AB R14, R77, R76 ;  /* 0x0000004c4d0e723e */ /* 0x000fe400000000ff */
[----:B------:R-:W-:Y:S02]  /*68c0*/  F2FP.F16.F32.PACK_AB R15, R79, R78 ;  /* 0x0000004e4f0f723e */ /* 0x000fe400000000ff */
[----:B------:R-:W-:Y:S01]  /*68d0*/  LOP3.LUT R158, R158, R159, RZ, 0x3c, !PT ;  /* 0x0000009f9e9e7212 */ /* 0x000fe200078e3cff */
[--C-:B------:R-:W-:Y:S01]  /*68e0*/  IMAD.X R159, RZ, RZ, R5.reuse, P3 ;  /* 0x000000ffff9f7224 */ /* 0x100fe200018e0605 */
[----:B------:R-:W-:Y:S01]  /*68f0*/  LOP3.LUT R156, R156, R157, RZ, 0x3c, !PT ;  /* 0x0000009d9c9c7212 */ /* 0x000fe200078e3cff */
[--C-:B------:R-:W-:Y:S01]  /*6900*/  IMAD.X R157, RZ, RZ, R5.reuse, P2 ;  /* 0x000000ffff9d7224 */ /* 0x100fe200010e0605 */
[----:B------:R-:W-:Y:S01]  /*6910*/  LOP3.LUT R174, R174, R175, RZ, 0x3c, !PT ;  /* 0x000000afaeae7212 */ /* 0x000fe200078e3cff */
[--C-:B------:R-:W-:Y:S01]  /*6920*/  IMAD.X R175, RZ, RZ, R5.reuse, P4 ;  /* 0x000000ffffaf7224 */ /* 0x100fe200020e0605 */
[----:B------:R-:W-:Y:S01]  /*6930*/  LOP3.LUT R160, R160, R161, RZ, 0x3c, !PT ;  /* 0x000000a1a0a07212 */ /* 0x000fe200078e3cff */
[----:B------:R0:W-:Y:S01]  /*6940*/  STSM.16.M88.4 [R166], R152 ;  /* 0x00000098a6007844 */ /* 0x0001e20000000200 */
[----:B------:R-:W-:Y:S01]  /*6950*/  SHF.R.U64 R4, R4, 0x3, RZ ;  /* 0x0000000304047819 */ /* 0x000fe200000012ff */
[----:B------:R-:W-:Y:S01]  /*6960*/  IMAD.X R161, RZ, RZ, R5, P6 ;  /* 0x000000ffffa17224 */ /* 0x000fe200030e0605 */
[----:B------:R-:W-:Y:S01]  /*6970*/  F2FP.F16.F32.PACK_AB R164, R81, R80 ;  /* 0x0000005051a4723e */ /* 0x000fe200000000ff */
[----:B------:R1:W-:Y:S01]  /*6980*/  STSM.16.M88.4 [R168], R8 ;  /* 0x00000008a8007844 */ /* 0x0003e20000000200 */
[----:B------:R-:W-:-:S02]  /*6990*/  F2FP.F16.F32.PACK_AB R165, R83, R82 ;  /* 0x0000005253a5723e */ /* 0x000fc400000000ff */
[----:B------:R-:W-:Y:S01]  /*69a0*/  F2FP.F16.F32.PACK_AB R167, R87, R86 ;  /* 0x0000005657a7723e */ /* 0x000fe200000000ff */
[----:B------:R2:W-:Y:S01]  /*69b0*/  STSM.16.M88.4 [R170], R12 ;  /* 0x0000000caa007844 */ /* 0x0005e20000000200 */
[----:B------:R-:W-:Y:S02]  /*69c0*/  MOV R172, R172 ;  /* 0x000000ac00ac7202 */ /* 0x000fe40000000f00 */
[----:B------:R-:W-:Y:S02]  /*69d0*/  F2FP.F16.F32.PACK_AB R169, R91, R90 ;  /* 0x0000005a5ba9723e */ /* 0x000fe400000000ff */
[----:B------:R-:W-:Y:S02]  /*69e0*/  F2FP.F16.F32.PACK_AB R171, R95, R94 ;  /* 0x0000005e5fab723e */ /* 0x000fe400000000ff */
[----:B0-----:R-:W-:Y:S02]  /*69f0*/  F2FP.F16.F32.PACK_AB R166, R85, R84 ;  /* 0x0000005455a6723e */ /* 0x001fe400000000ff */
[----:B------:R-:W-:-:S02]  /*6a00*/  MOV R20, R20 ;  /* 0x0000001400147202 */ /* 0x000fc40000000f00 */
[----:B-1----:R-:W-:Y:S02]  /*6a10*/  F2FP.F16.F32.PACK_AB R168, R89, R88 ;  /* 0x0000005859a8723e */ /* 0x002fe400000000ff */
[----:B------:R-:W-:Y:S02]  /*6a20*/  MOV R173, R158 ;  /* 0x0000009e00ad7202 */ /* 0x000fe40000000f00 */
[----:B--2---:R-:W-:Y:S02]  /*6a30*/  F2FP.F16.F32.PACK_AB R170, R93, R92 ;  /* 0x0000005c5daa723e */ /* 0x004fe400000000ff */
[----:B------:R-:W-:Y:S02]  /*6a40*/  MOV R21, R156 ;  /* 0x0000009c00157202 */ /* 0x000fe40000000f00 */
[----:B------:R-:W-:Y:S02]  /*6a50*/  F2FP.F16.F32.PACK_AB R152, R97, R96 ;  /* 0x000000606198723e */ /* 0x000fe400000000ff */
[----:B------:R-:W-:-:S02]  /*6a60*/  F2FP.F16.F32.PACK_AB R153, R99, R98 ;  /* 0x000000626399723e */ /* 0x000fc400000000ff */
[----:B------:R-:W-:Y:S02]  /*6a70*/  F2FP.F16.F32.PACK_AB R154, R101, R100 ;  /* 0x00000064659a723e */ /* 0x000fe400000000ff */
[----:B------:R-:W-:Y:S01]  /*6a80*/  F2FP.F16.F32.PACK_AB R155, R103, R102 ;  /* 0x00000066679b723e */ /* 0x000fe200000000ff */
[----:B------:R-:W-:Y:S01]  /*6a90*/  IMAD.X R5, RZ, RZ, R5, P1 ;  /* 0x000000ffff057224 */ /* 0x000fe200008e0605 */
[----:B------:R-:W-:Y:S01]  /*6aa0*/  LOP3.LUT R4, R4, R3, RZ, 0x3c, !PT ;  /* 0x0000000304047212 */ /* 0x000fe200078e3cff */
[----:B------:R0:W-:Y:S01]  /*6ab0*/  STSM.16.M88.4 [R162], R164 ;  /* 0x000000a4a2007844 */ /* 0x0001e20000000200 */
[----:B------:R-:W-:Y:S02]  /*6ac0*/  MOV R174, R174 ;  /* 0x000000ae00ae7202 */ /* 0x000fe40000000f00 */
[----:B------:R-:W-:Y:S02]  /*6ad0*/  F2FP.F16.F32.PACK_AB R156, R105, R104 ;  /* 0x00000068699c723e */ /* 0x000fe400000000ff */
[----:B------:R-:W-:-:S02]  /*6ae0*/  F2FP.F16.F32.PACK_AB R157, R107, R106 ;  /* 0x0000006a6b9d723e */ /* 0x000fc400000000ff */
[----:B------:R-:W-:Y:S02]  /*6af0*/  F2FP.F16.F32.PACK_AB R158, R109, R108 ;  /* 0x0000006c6d9e723e */ /* 0x000fe400000000ff */
[----:B------:R-:W-:Y:S02]  /*6b00*/  F2FP.F16.F32.PACK_AB R159, R111, R110 ;  /* 0x0000006e6f9f723e */ /* 0x000fe400000000ff */
[----:B------:R-:W-:Y:S01]  /*6b10*/  MOV R3, R160 ;  /* 0x000000a000037202 */ /* 0x000fe20000000f00 */
[----:B------:R-:W-:Y:S01]  /*6b20*/  STSM.16.M88.4 [R172], R168 ;  /* 0x000000a8ac007844 */ /* 0x000fe20000000200 */
[----:B------:R-:W-:Y:S02]  /*6b30*/  F2FP.F16.F32.PACK_AB R160, R113, R112 ;  /* 0x0000007071a0723e */ /* 0x000fe400000000ff */
[----:B------:R-:W-:Y:S02]  /*6b40*/  F2FP.F16.F32.PACK_AB R161, R115, R114 ;  /* 0x0000007273a1723e */ /* 0x000fe400000000ff */
[----:B0-----:R-:W-:-:S02]  /*6b50*/  F2FP.F16.F32.PACK_AB R162, R117, R116 ;  /* 0x0000007475a2723e */ /* 0x001fc400000000ff */
[----:B------:R-:W-:Y:S01]  /*6b60*/  F2FP.F16.F32.PACK_AB R163, R119, R118 ;  /* 0x0000007677a3723e */ /* 0x000fe200000000ff */
[----:B------:R0:W-:Y:S01]  /*6b70*/  STSM.16.M88.4 [R7], R152 ;  /* 0x0000009807007844 */ /* 0x0001e20000000200 */
[----:B------:R-:W-:Y:S02]  /*6b80*/  F2FP.F16.F32.PACK_AB R8, R121, R120 ;  /* 0x000000787908723e */ /* 0x000fe400000000ff */
[----:B------:R-:W-:Y:S02]  /*6b90*/  F2FP.F16.F32.PACK_AB R9, R123, R122 ;  /* 0x0000007a7b09723e */ /* 0x000fe400000000ff */
[----:B------:R-:W-:Y:S02]  /*6ba0*/  F2FP.F16.F32.PACK_AB R10, R125, R124 ;  /* 0x0000007c7d0a723e */ /* 0x000fe400000000ff */
[----:B------:R-:W-:Y:S01]  /*6bb0*/  F2FP.F16.F32.PACK_AB R11, R127, R126 ;  /* 0x0000007e7f0b723e */ /* 0x000fe200000000ff */
[----:B------:R1:W-:Y:S01]  /*6bc0*/  STSM.16.M88.4 [R174], R156 ;  /* 0x0000009cae007844 */ /* 0x0003e20000000200 */
[----:B------:R-:W-:-:S02]  /*6bd0*/  F2FP.F16.F32.PACK_AB R12, R129, R128 ;  /* 0x00000080810c723e */ /* 0x000fc400000000ff */
[----:B------:R-:W-:Y:S02]  /*6be0*/  F2FP.F16.F32.PACK_AB R13, R131, R130 ;  /* 0x00000082830d723e */ /* 0x000fe400000000ff */
[----:B------:R-:W-:Y:S02]  /*6bf0*/  F2FP.F16.F32.PACK_AB R14, R133, R132 ;  /* 0x00000084850e723e */ /* 0x000fe400000000ff */
[----:B------:R-:W-:Y:S02]  /*6c00*/  F2FP.F16.F32.PACK_AB R15, R135, R134 ;  /* 0x00000086870f723e */ /* 0x000fe400000000ff */
[----:B0-----:R-:W-:Y:S02]  /*6c10*/  F2FP.F16.F32.PACK_AB R152, R137, R136 ;  /* 0x000000888998723e */ /* 0x001fe400000000ff */
[----:B------:R-:W-:Y:S02]  /*6c20*/  F2FP.F16.F32.PACK_AB R153, R139, R138 ;  /* 0x0000008a8b99723e */ /* 0x000fe400000000ff */
[----:B------:R-:W-:-:S02]  /*6c30*/  F2FP.F16.F32.PACK_AB R154, R141, R140 ;  /* 0x0000008c8d9a723e */ /* 0x000fc400000000ff */
[----:B------:R-:W-:Y:S01]  /*6c40*/  F2FP.F16.F32.PACK_AB R155, R143, R142 ;  /* 0x0000008e8f9b723e */ /* 0x000fe200000000ff */
[----:B------:R-:W-:Y:S01]  /*6c50*/  STSM.16.M88.4 [R173], R160 ;  /* 0x000000a0ad007844 */ /* 0x000fe20000000200 */
[----:B------:R-:W-:Y:S02]  /*6c60*/  MOV R164, R4 ;  /* 0x0000000400a47202 */ /* 0x000fe40000000f00 */
[----:B-1----:R-:W-:Y:S02]  /*6c70*/  F2FP.F16.F32.PACK_AB R156, R145, R144 ;  /* 0x00000090919c723e */ /* 0x002fe400000000ff */
[----:B------:R-:W-:Y:S02]  /*6c80*/  F2FP.F16.F32.PACK_AB R157, R147, R146 ;  /* 0x00000092939d723e */ /* 0x000fe400000000ff */
[----:B------:R-:W-:Y:S02]  /*6c90*/  F2FP.F16.F32.PACK_AB R158, R149, R148 ;  /* 0x00000094959e723e */ /* 0x000fe400000000ff */
[----:B------:R-:W-:Y:S01]  /*6ca0*/  F2FP.F16.F32.PACK_AB R159, R151, R150 ;  /* 0x00000096979f723e */ /* 0x000fe200000000ff */
[----:B------:R0:W-:Y:S04]  /*6cb0*/  STSM.16.M88.4 [R3], R8 ;  /* 0x0000000803007844 */ /* 0x0001e80000000200 */
[----:B------:R1:W-:Y:S04]  /*6cc0*/  STSM.16.M88.4 [R20], R12 ;  /* 0x0000000c14007844 */ /* 0x0003e80000000200 */
[----:B------:R2:W-:Y:S04]  /*6cd0*/  STSM.16.M88.4 [R21], R152 ;  /* 0x0000009815007844 */ /* 0x0005e80000000200 */
[----:B------:R2:W-:Y:S01]  /*6ce0*/  STSM.16.M88.4 [R164], R156 ;  /* 0x0000009ca4007844 */ /* 0x0005e20000000200 */
[----:B------:R-:W-:Y:S01]  /*6cf0*/  BAR.SYNC.DEFER_BLOCKING 0x1, 0x100 ;  /* 0x0044000000007b1d */ /* 0x000fe20000010000 */
[----:B------:R-:W-:-:S04]  /*6d00*/  ISETP.NE.U32.AND P0, PT, RZ, UR14, PT ;  /* 0x0000000eff007c0c */ /* 0x000fc8000bf05070 */
[----:B------:R-:W-:Y:S01]  /*6d10*/  ISETP.NE.AND.EX P0, PT, RZ, UR15, PT, P0 ;  /* 0x0000000fff007c0c */ /* 0x000fe2000bf05300 */
[----:B------:R-:W-:Y:S01]  /*6d20*/  IMAD.U32 R4, RZ, RZ, UR9 ;  /* 0x00000009ff047e24 */ /* 0x000fe2000f8e00ff */
[----:B------:R-:W-:Y:S01]  /*6d30*/  ULDC UR9, c[0x0][0xbe8] ;  /* 0x0002fa0000097ab9 */ /* 0x000fe20000000800 */
[----:B------:R-:W-:Y:S01]  /*6d40*/  IMAD.U32 R5, RZ, RZ, UR12 ;  /* 0x0000000cff057e24 */ /* 0x000fe2000f8e00ff */
[----:B------:R-:W-:-:S09]  /*6d50*/  ULDC.64 UR12, c[0x0][0xc08] ;  /* 0x00030200000c7ab9 */ /* 0x000fd20000000a00 */
[----:B------:R-:W4:Y:S01]  /*6d60*/  @P0 LDG.E R7, desc[UR50][R4.64] ;  /* 0x0000003204070981 */ /* 0x000f22000c1e1900 */
[----:B------:R-:W-:-:S04]  /*6d70*/  UISETP.NE.U32.AND UP0, UPT, UR12, URZ, UPT ;  /* 0x0000003f0c00728c */ /* 0x000fc8000bf05070 */
[----:B------:R-:W-:-:S06]  /*6d80*/  UISETP.NE.AND.EX UP0, UPT, UR13, URZ, UPT, UP0 ;  /* 0x0000003f0d00728c */ /* 0x000fcc000bf05300 */
[----:B------:R-:W-:-:S05]  /*6d90*/  PLOP3.LUT P4, PT, PT, PT, UP0, 0x80, 0x0 ;  /* 0x000000000000781c */ /* 0x000fca0003f8f008 */
[----:B------:R-:W-:-:S03]  /*6da0*/  @UP0 UIADD3 UR12, UP1, UR4, UR12, URZ ;  /* 0x0000000c040c0290 */ /* 0x000fc6000ff3e03f */
[----:B------:R-:W-:Y:S01]  /*6db0*/  ULDC UR4, c[0x0][0xa88] ;  /* 0x0002a20000047ab9 */ /* 0x000fe20000000800 */
[----:B------:R-:W-:Y:S01]  /*6dc0*/  @UP0 UIADD3.X UR13, UR16, UR13, URZ, UP1, !UPT ;  /* 0x0000000d100d0290 */ /* 0x000fe20008ffe43f */
[----:B0-----:R-:W-:Y:S01]  /*6dd0*/  IMAD.U32 R3, RZ, RZ, UR4 ;  /* 0x00000004ff037e24 */ /* 0x001fe2000f8e00ff */
[----:B------:R-:W-:Y:S01]  /*6de0*/  UISETP.NE.AND UP0, UPT, UR44, URZ, UPT ;  /* 0x0000003f2c00728c */ /* 0x000fe2000bf05270 */
[----:B------:R-:W-:-:S03]  /*6df0*/  ULDC UR4, c[0x0][0xad4] ;  /* 0x0002b50000047ab9 */ /* 0x000fc60000000800 */
[----:B------:R-:W-:Y:S02]  /*6e00*/  USEL UR4, UR44, UR4, UP0 ;  /* 0x000000042c047287 */ /* 0x000fe40008000000 */
[----:B------:R-:W-:Y:S02]  /*6e10*/  UISETP.NE.AND UP1, UPT, UR9, 0x1, UPT ;  /* 0x000000010900788c */ /* 0x000fe4000bf25270 */
[----:B------:R-:W-:Y:S01]  /*6e20*/  UISETP.GT.AND UP2, UPT, UR4, 0x1, UPT ;  /* 0x000000010400788c */ /* 0x000fe2000bf44270 */
[----:B------:R-:W-:-:S03]  /*6e30*/  UMOV UR21, 0x9b8 ;  /* 0x000009b800157882 */ /* 0x000fc60000000000 */
[----:B------:R-:W-:Y:S01]  /*6e40*/  USEL UR21, UR21, 0x978, UP2 ;  /* 0x0000097815157887 */ /* 0x000fe20009000000 */
[----:B------:R-:W-:Y:S01]  /*6e50*/  PLOP3.LUT P1, PT, PT, PT, UP1, 0x80, 0x0 ;  /* 0x000000000000781c */ /* 0x000fe20003f2f018 */
[----:B------:R-:W-:Y:S01]  /*6e60*/  UISETP.NE.U32.AND UP0, UPT, UR14, URZ, UPT ;  /* 0x0000003f0e00728c */ /* 0x000fe2000bf05070 */
[----:B-1----:R-:W-:Y:S01]  /*6e70*/  IMAD.U32 R12, RZ, RZ, UR41 ;  /* 0x00000029ff0c7e24 */ /* 0x002fe2000f8e00ff */
[----:B------:R-:W-:Y:S01]  /*6e80*/  UMOV UR4, URZ ;  /* 0x0000003f00047c82 */ /* 0x000fe20008000000 */
[----:B------:R-:W-:Y:S01]  /*6e90*/  IMAD.U32 R8, RZ, RZ, UR12 ;  /* 0x0000000cff087e24 */ /* 0x000fe2000f8e00ff */
[----:B------:R-:W-:Y:S01]  /*6ea0*/  UISETP.NE.AND.EX UP0, UPT, UR15, URZ, UPT, UP0 ;  /* 0x0000003f0f00728c */ /* 0x000fe2000bf05300 */
[----:B------:R-:W-:Y:S01]  /*6eb0*/  IMAD.U32 R9, RZ, RZ, UR13 ;  /* 0x0000000dff097e24 */ /* 0x000fe2000f8e00ff */
[----:B------:R-:W-:Y:S01]  /*6ec0*/  @UP1 ULDC UR23, c[0x0][0xbec] ;  /* 0x0002fb0000171ab9 */ /* 0x000fe20000000800 */
[----:B---3--:R-:W-:Y:S01]  /*6ed0*/  IMAD R12, R12, 0x80, R176 ;  /* 0x000000800c0c7824 */ /* 0x008fe200078e02b0 */
[----:B------:R-:W-:-:S02]  /*6ee0*/  USEL UR39, UR39, URZ, !UP0 ;  /* 0x0000003f27277287 */ /* 0x000fc4000c000000 */
[----:B------:R0:W5:Y:S01]  /*6ef0*/  @P4 LDG.E R3, desc[UR50][R8.64] ;  /* 0x0000003208034981 */ /* 0x000162000c1e1900 */
[----:B------:R-:W-:Y:S01]  /*6f00*/  USEL UR20, UR42, URZ, UP2 ;  /* 0x0000003f2a147287 */ /* 0x000fe20009000000 */
[----:B------:R-:W-:Y:S01]  /*6f10*/  ULDC.64 UR16, c[0x0][UR21+0x220] ;  /* 0x0000880015107abb */ /* 0x000fe20008000a00 */
[----:B------:R-:W-:Y:S01]  /*6f20*/  USEL UR40, UR40, URZ, !UP0 ;  /* 0x0000003f28287287 */ /* 0x000fe2000c000000 */
[----:B------:R-:W-:Y:S01]  /*6f30*/  ULDC.64 UR18, c[0x0][UR21+0x228] ;  /* 0x00008a0015127abb */ /* 0x000fe20008000a00 */
[----:B------:R-:W-:Y:S01]  /*6f40*/  UIMAD UR17, UR17, UR39, URZ ;  /* 0x00000027111172a4 */ /* 0x000fe2000f8e023f */
[----:B------:R-:W-:Y:S01]  /*6f50*/  @UP1 ULDC UR26, c[0x0][0xbf0] ;  /* 0x0002fc00001a1ab9 */ /* 0x000fe20000000800 */
[----:B0-----:R-:W-:Y:S01]  /*6f60*/  @P1 IMAD.HI.U32 R8, R12, UR23, RZ ;  /* 0x000000170c081c27 */ /* 0x001fe2000f8e00ff */
[----:B------:R-:W-:Y:S01]  /*6f70*/  ULDC.64 UR14, c[0x0][UR21+0x218] ;  /* 0x00008600150e7abb */ /* 0x000fe20008000a00 */
[----:B------:R-:W-:Y:S02]  /*6f80*/  UIMAD.WIDE.U32 UR24, UR18, UR20, URZ ;  /* 0x00000014121872a5 */ /* 0x000fe4000f8e003f */
[----:B------:R-:W-:-:S02]  /*6f90*/  UIMAD.WIDE.U32 UR12, UR14, UR43, URZ ;  /* 0x0000002b0e0c72a5 */ /* 0x000fc4000f8e003f */
[----:B------:R-:W-:Y:S02]  /*6fa0*/  UIMAD UR22, UR15, UR43, URZ ;  /* 0x0000002b0f1672a4 */ /* 0x000fe4000f8e023f */
[----:B------:R-:W-:Y:S02]  /*6fb0*/  UIMAD UR18, UR19, UR20, URZ ;  /* 0x00000014131272a4 */ /* 0x000fe4000f8e023f */
[----:B------:R-:W-:Y:S02]  /*6fc0*/  UIMAD.WIDE.U32 UR14, UR16, UR39, URZ ;  /* 0x00000027100e72a5 */ /* 0x000fe4000f8e003f */
[----:B------:R-:W-:Y:S02]  /*6fd0*/  UIMAD UR17, UR16, UR40, UR17 ;  /* 0x00000028101172a4 */ /* 0x000fe4000f8e0211 */
[----:B------:R-:W-:Y:S02]  /*6fe0*/  UIADD3 UR18, UR25, UR18, URZ ;  /* 0x0000001219127290 */ /* 0x000fe4000fffe03f */
[----:B------:R-:W-:-:S02]  /*6ff0*/  UIADD3 UR22, UR13, UR22, URZ ;  /* 0x000000160d167290 */ /* 0x000fc4000fffe03f */
[----:B------:R-:W-:Y:S02]  /*7000*/  UIADD3 UR17, UR15, UR17, URZ ;  /* 0x000000110f117290 */ /* 0x000fe4000fffe03f */
[----:B------:R-:W-:Y:S01]  /*7010*/  IMAD.U32 R14, RZ, RZ, UR18 ;  /* 0x00000012ff0e7e24 */ /* 0x000fe2000f8e00ff */
[----:B----4-:R-:W-:Y:S01]  /*7020*/  @P0 R2UR UR4, R7 ;  /* 0x00000000070402ca */ /* 0x010fe200000e0000 */
[----:B------:R-:W-:Y:S01]  /*7030*/  IMAD.MOV.U32 R7, RZ, RZ, R12 ;  /* 0x000000ffff077224 */ /* 0x000fe200078e000c */
[----:B------:R-:W-:Y:S01]  /*7040*/  @P1 SHF.R.U32.HI R7, RZ, UR26, R8 ;  /* 0x0000001aff071c19 */ /* 0x000fe20008011608 */
[----:B------:R-:W-:-:S04]  /*7050*/  IMAD.U32 R8, RZ, RZ, UR24 ;  /* 0x00000018ff087e24 */ /* 0x000fc8000f8e00ff */
[----:B------:R-:W-:-:S06]  /*7060*/  IMAD.MOV R11, RZ, RZ, -R7 ;  /* 0x000000ffff0b7224 */ /* 0x000fcc00078e0a07 */
[----:B------:R-:W-:Y:S02]  /*7070*/  UIADD3 UR12, UP0, UP3, UR14, UR12, UR4 ;  /* 0x0000000c0e0c7290 */ /* 0x000fe4000fb1e004 */
[----:B------:R-:W-:Y:S01]  /*7080*/  USHF.R.S32.HI UR16, URZ, 0x1f, UR4 ;  /* 0x0000001f3f107899 */ /* 0x000fe20008011404 */
[----:B------:R-:W-:Y:S01]  /*7090*/  IMAD R11, R11, UR9, R12 ;  /* 0x000000090b0b7c24 */ /* 0x000fe2000f8e020c */
[----:B------:R-:W-:Y:S02]  /*70a0*/  SHF.R.S32.HI R9, RZ, 0x1f, R7 ;  /* 0x0000001fff097819 */ /* 0x000fe40000011407 */
[----:B------:R-:W-:Y:S01]  /*70b0*/  UIADD3.X UR14, UR17, UR22, UR16, UP0, UP3 ;  /* 0x00000016110e7290 */ /* 0x000fe200087e6410 */
[----:B------:R-:W-:Y:S01]  /*70c0*/  IADD3 R8, P2, P3, R7, UR12, R8 ;  /* 0x0000000c07087c10 */ /* 0x000fe2000fb5e008 */
[----:B------:R-:W-:Y:S01]  /*70d0*/  ULDC.64 UR12, c[0x0][UR21+0x210] ;  /* 0x00008400150c7abb */ /* 0x000fe20008000a00 */
[----:B------:R-:W-:Y:S01]  /*70e0*/  SHF.R.S32.HI R7, RZ, 0x1f, R11 ;  /* 0x0000001fff077819 */ /* 0x000fe2000001140b */
[----:B------:R-:W-:-:S02]  /*70f0*/  IMAD R10, R11, UR13, RZ ;  /* 0x0000000d0b0a7c24 */ /* 0x000fc4000f8e02ff */
[----:B------:R-:W-:Y:S01]  /*7100*/  IADD3.X R9, R9, UR14, R14, P2, P3 ;  /* 0x0000000e09097c10 */ /* 0x000fe200097e640e */
[----:B------:R-:W-:Y:S01]  /*7110*/  ULDC.64 UR14, c[0x0][0xba8] ;  /* 0x0002ea00000e7ab9 */ /* 0x000fe20000000a00 */
[----:B------:R-:W-:Y:S01]  /*7120*/  IMAD R7, R7, UR12, R10 ;  /* 0x0000000c07077c24 */ /* 0x000fe2000f8e020a */
[----:B------:R-:W-:Y:S01]  /*7130*/  @!UP2 ULDC UR14, c[0x0][0xb50] ;  /* 0x0002d400000eaab9 */ /* 0x000fe20000000800 */
[----:B------:R-:W-:Y:S01]  /*7140*/  @!UP2 ULDC UR15, c[0x0][0xb54] ;  /* 0x0002d500000faab9 */ /* 0x000fe20000000800 */
[----:B------:R-:W-:-:S04]  /*7150*/  IMAD.WIDE.U32 R8, R11, UR12, R8 ;  /* 0x0000000c0b087c25 */ /* 0x000fc8000f8e0008 */
[----:B------:R-:W-:Y:S01]  /*7160*/  IMAD.IADD R7, R9, 0x1, R7 ;  /* 0x0000000109077824 */ /* 0x000fe200078e0207 */
[----:B------:R-:W-:-:S04]  /*7170*/  LEA R11, P2, R8, UR14, 0x2 ;  /* 0x0000000e080b7c11 */ /* 0x000fc8000f8410ff */
[----:B------:R-:W-:Y:S01]  /*7180*/  LEA.HI.X R7, R8, UR15, R7, 0x2, P2 ;  /* 0x0000000f08077c11 */ /* 0x000fe200090f1407 */
[----:B--2---:R-:W-:Y:S08]  /*7190*/  @P4 BRA `(.L_x_412) ;  /* 0x0000000000104947 */ /* 0x004ff00003800000 */
[----:B------:R-:W-:Y:S05]  /*71a0*/  @!P0 BRA `(.L_x_412) ;  /* 0x00000000000c8947 */ /* 0x000fea0003800000 */
[----:B------:R-:W2:Y:S04]  /*71b0*/  LDG.E R8, desc[UR50][R4.64] ;  /* 0x0000003204087981 */ /* 0x000ea8000c1e1900 */
[----:B-----5:R-:W2:Y:S02]  /*71c0*/  LDG.E R3, desc[UR50][R4.64+0x4] ;  /* 0x0000043204037981 */ /* 0x020ea4000c1e1900 */
[----:B--2---:R-:W-:-:S07]  /*71d0*/  IMAD.IADD R3, R3, 0x1, -R8 ;  /* 0x0000000103037824 */ /* 0x004fce00078e0a08 */
.L_x_412:
[----:B------:R-:W2:Y:S01]  /*71e0*/  LDL R10, [R1+0x28] ;  /* 0x00002800010a7983 */ /* 0x000ea20000100800 */
[----:B------:R-:W-:Y:S01]  /*71f0*/  IMAD.U32 R14, RZ, RZ, UR41 ;  /* 0x00000029ff0e7e24 */ /* 0x000fe2000f8e00ff */
[----:B------:R-:W-:Y:S01]  /*7200*/  LOP3.LUT P0, RZ, R225, 0x3, RZ, 0xc0, !PT ;  /* 0x00000003e1ff7812 */ /* 0x000fe2000780c0ff */
[----:B-----5:R-:W-:Y:S01]  /*7210*/  IMAD R3, R3, UR9, RZ ;  /* 0x0000000903037c24 */ /* 0x020fe2000f8e02ff */
[----:B------:R-:W-:Y:S01]  /*7220*/  SHFL.IDX PT, R4, R11, RZ, 0x1c1f ;  /* 0x001c1fff0b047589 */ /* 0x000fe200000e0000 */
[----:B------:R-:W-:-:S03]  /*7230*/  PLOP3.LUT P3, PT, PT, PT, UP2, 0x80, 0x0 ;  /* 0x000000000000781c */ /* 0x000fc60003f6f028 */
[----:B------:R-:W0:Y:S04]  /*7240*/  SHFL.IDX PT, R5, R7, RZ, 0x1c1f ;  /* 0x001c1fff07057589 */ /* 0x000e2800000e0000 */
[----:B------:R-:W-:Y:S04]  /*7250*/  SHFL.IDX PT, R8, R11, 0x1, 0x1c1f ;  /* 0x003c1f000b087f89 */ /* 0x000fe800000e0000 */
[----:B------:R-:W1:Y:S01]  /*7260*/  SHFL.IDX PT, R9, R7, 0x1, 0x1c1f ;  /* 0x003c1f0007097f89 */ /* 0x000e6200000e0000 */
[----:B--2---:R-:W-:-:S04]  /*7270*/  IMAD R14, R14, 0x80, R10 ;  /* 0x000000800e0e7824 */ /* 0x004fc800078e020a */
[C---:B------:R-:W-:Y:S01]  /*7280*/  VIADD R10, R14.reuse, 0x8 ;  /* 0x000000080e0a7836 */ /* 0x040fe20000000000 */
[----:B------:R-:W-:-:S04]  /*7290*/  ISETP.GE.OR P2, PT, R14, R3, P0 ;  /* 0x000000030e00720c */ /* 0x000fc80000746670 */
[----:B------:R-:W-:-:S09]  /*72a0*/  ISETP.GE.OR P0, PT, R10, R3, P0 ;  /* 0x000000030a00720c */ /* 0x000fd20000706670 */
[----:B0-----:R0:W-:Y:S01]  /*72b0*/  @!P2 ST.E desc[UR50][R4.64], R6 ;  /* 0x000000060400a985 */ /* 0x0011e2000c101932 */
[----:B------:R-:W-:-:S03]  /*72c0*/  ISETP.GE.AND P2, PT, R14, R3, PT ;  /* 0x000000030e00720c */ /* 0x000fc60003f46270 */
[----:B-1----:R0:W-:Y:S01]  /*72d0*/  @!P0 ST.E desc[UR50][R8.64], R0 ;  /* 0x0000000008008985 */ /* 0x0021e2000c101932 */
[----:B------:R-:W-:Y:S01]  /*72e0*/  ISETP.GE.AND P0, PT, R10, R3, PT ;  /* 0x000000030a00720c */ /* 0x000fe20003f06270 */
[----:B------:R-:W-:-:S12]  /*72f0*/  @P3 BRA `(.L_x_413) ;  /* 0x0000001000103947 */ /* 0x000fd80003800000 */
[----:B0-----:R-:W0:Y:S01]  /*7300*/  S2R R0, SR_TID.X ;  /* 0x0000000000007919 */ /* 0x001e220000002100 */
[----:B------:R-:W-:Y:S01]  /*7310*/  ULDC.64 UR14, c[0x0][0xaa0] ;  /* 0x0002a800000e7ab9 */ /* 0x000fe20000000a00 */
[----:B0-----:R-:W-:-:S05]  /*7320*/  VIADD R0, R0, 0xffffff80 ;  /* 0xffffff8000007836 */ /* 0x001fca0000000000 */
[----:B------:R-:W-:-:S04]  /*7330*/  SHF.R.S32.HI R5, RZ, 0x1f, R0 ;  /* 0x0000001fff057819 */ /* 0x000fc80000011400 */
[----:B------:R-:W-:-:S04]  /*7340*/  LEA.HI R5, R5, R0, RZ, 0x3 ;  /* 0x0000000005057211 */ /* 0x000fc800078f18ff */
[----:B------:R-:W-:Y:S02]  /*7350*/  LOP3.LUT R7, R5, 0xfffffff8, RZ, 0xc0, !PT ;  /* 0xfffffff805077812 */ /* 0x000fe400078ec0ff */
[----:B------:R-:W-:Y:S01]  /*7360*/  SHF.R.S32.HI R21, RZ, 0x3, R5 ;  /* 0x00000003ff157819 */ /* 0x000fe20000011405 */
[----:B------:R-:W-:Y:S02]  /*7370*/  IMAD.MOV.U32 R5, RZ, RZ, 0x2 ;  /* 0x00000002ff057424 */ /* 0x000fe400078e00ff */
[----:B------:R-:W-:-:S04]  /*7380*/  IMAD.IADD R20, R0, 0x1, -R7 ;  /* 0x0000000100147824 */ /* 0x000fc800078e0a07 */
[----:B------:R-:W-:-:S04]  /*7390*/  IMAD.SHL.U32 R0, R20, 0x8, RZ ;  /* 0x0000000814007824 */ /* 0x000fc800078e00ff */
[----:B------:R-:W-:-:S04]  /*73a0*/  IMAD R4, R21, 0x40, R0 ;  /* 0x0000004015047824 */ /* 0x000fc800078e0200 */
[----:B------:R-:W-:Y:S01]  /*73b0*/  IMAD.WIDE R4, R4, R5, UR10 ;  /* 0x0000000a04047e25 */ /* 0x000fe2000f8e0205 */
[----:B------:R-:W-:Y:S02]  /*73c0*/  UIMAD UR12, UR16, UR14, URZ ;  /* 0x0000000e100c72a4 */ /* 0x000fe4000f8e023f */
[C---:B------:R-:W-:Y:S02]  /*73d0*/  IADD3 R9, P4, R4.reuse, 0x1000, RZ ;  /* 0x0000100004097810 */ /* 0x040fe40007f9e0ff */
[C---:B------:R-:W-:Y:S02]  /*73e0*/  IADD3 R13, P3, R4.reuse, 0x2000, RZ ;  /* 0x00002000040d7810 */ /* 0x040fe40007f7e0ff */
[----:B------:R-:W-:Y:S01]  /*73f0*/  IADD3 R25, P2, R4, 0x3000, RZ ;  /* 0x0000300004197810 */ /* 0x000fe20007f5e0ff */
[----:B------:R-:W-:Y:S01]  /*7400*/  UIMAD UR12, UR4, UR15, UR12 ;  /* 0x0000000f040c72a4 */ /* 0x000fe2000f8e020c */
[----:B------:R-:W-:Y:S01]  /*7410*/  LOP3.LUT R8, R9, 0x380, RZ, 0xc0, !PT ;  /* 0x0000038009087812 */ /* 0x000fe200078ec0ff */
[----:B------:R-:W-:Y:S01]  /*7420*/  UIMAD.WIDE.U32 UR10, UR4, UR14, URZ ;  /* 0x0000000e040a72a5 */ /* 0x000fe2000f8e003f */
[----:B------:R-:W-:-:S02]  /*7430*/  LOP3.LUT R12, R13, 0x380, RZ, 0xc0, !PT ;  /* 0x000003800d0c7812 */ /* 0x000fc400078ec0ff */
[----:B------:R-:W-:Y:S01]  /*7440*/  LOP3.LUT R24, R25, 0x380, RZ, 0xc0, !PT ;  /* 0x0000038019187812 */ /* 0x000fe200078ec0ff */
[----:B------:R-:W-:Y:S01]  /*7450*/  UIADD3 UR11, UR11, UR12, URZ ;  /* 0x0000000c0b0b7290 */ /* 0x000fe2000fffe03f */
[----:B------:R-:W-:Y:S01]  /*7460*/  SHF.R.U64 R8, R8, 0x3, RZ ;  /* 0x0000000308087819 */ /* 0x000fe200000012ff */
[----:B------:R-:W-:Y:S01]  /*7470*/  IMAD.U32 R77, RZ, RZ, UR41 ;  /* 0x00000029ff4d7e24 */ /* 0x000fe2000f8e00ff */
[----:B------:R-:W-:Y:S01]  /*7480*/  SHF.R.U64 R12, R12, 0x3, RZ ;  /* 0x000000030c0c7819 */ /* 0x000fe200000012ff */
[----:B------:R-:W-:Y:S01]  /*7490*/  ULDC.64 UR12, c[0x0][0xae8] ;  /* 0x0002ba00000c7ab9 */ /* 0x000fe20000000a00 */
[----:B------:R-:W-:Y:S01]  /*74a0*/  SHF.R.U64 R24, R24, 0x3, RZ ;  /* 0x0000000318187819 */ /* 0x000fe200000012ff */
[----:B------:R-:W-:Y:S01]  /*74b0*/  UIMAD.WIDE.U32 UR10, UR43, UR12, UR10 ;  /* 0x0000000c2b0a72a5 */ /* 0x000fe2000f8e000a */
[----:B------:R-:W-:Y:S01]  /*74c0*/  LOP3.LUT R8, R8, R9, RZ, 0x3c, !PT ;  /* 0x0000000908087212 */ /* 0x000fe200078e3cff */
[--C-:B------:R-:W-:Y:S01]  /*74d0*/  IMAD.X R9, RZ, RZ, R5.reuse, P4 ;  /* 0x000000ffff097224 */ /* 0x100fe200020e0605 */
[----:B------:R-:W-:Y:S01]  /*74e0*/  LOP3.LUT R12, R12, R13, RZ, 0x3c, !PT ;  /* 0x0000000d0c0c7212 */ /* 0x000fe200078e3cff */
[----:B------:R-:W-:Y:S01]  /*74f0*/  IMAD.X R13, RZ, RZ, R5, P3 ;  /* 0x000000ffff0d7224 */ /* 0x000fe200018e0605 */
[----:B------:R-:W-:Y:S01]  /*7500*/  LOP3.LUT R24, R24, R25, RZ, 0x3c, !PT ;  /* 0x0000001918187212 */ /* 0x000fe200078e3cff */
[----:B------:R-:W-:Y:S01]  /*7510*/  IMAD R20, R20, 0x20, R21 ;  /* 0x0000002014147824 */ /* 0x000fe200078e0215 */
[C---:B------:R-:W-:Y:S01]  /*7520*/  IADD3 R29, P0, R4.reuse, 0x4000, RZ ;  /* 0x00004000041d7810 */ /* 0x040fe20007f1e0ff */
[----:B------:R-:W-:Y:S01]  /*7530*/  IMAD.X R25, RZ, RZ, R5, P2 ;  /* 0x000000ffff197224 */ /* 0x000fe200010e0605 */
[----:B------:R-:W-:-:S02]  /*7540*/  IADD3 R33, P6, R4, 0x5000, RZ ;  /* 0x0000500004217810 */ /* 0x000fc40007fde0ff */
[C---:B------:R-:W-:Y:S01]  /*7550*/  IADD3 R37, P5, R4.reuse, 0x6000, RZ ;  /* 0x0000600004257810 */ /* 0x040fe20007fbe0ff */
[----:B------:R-:W-:Y:S01]  /*7560*/  USHF.R.S32.HI UR4, URZ, 0x1f, UR39 ;  /* 0x0000001f3f047899 */ /* 0x000fe20008011427 */
[C---:B------:R-:W-:Y:S01]  /*7570*/  IADD3 R41, P4, R4.reuse, 0x7000, RZ ;  /* 0x0000700004297810 */ /* 0x040fe20007f9e0ff */
[----:B------:R-:W-:Y:S01]  /*7580*/  @UP1 ULDC UR14, c[0x0][0xbec] ;  /* 0x0002fb00000e1ab9 */ /* 0x000fe20000000800 */
[C---:B------:R-:W-:Y:S01]  /*7590*/  IADD3 R45, P3, R4.reuse, 0x8000, RZ ;  /* 0x00008000042d7810 */ /* 0x040fe20007f7e0ff */
[----:B------:R-:W-:Y:S01]  /*75a0*/  UIMAD UR11, UR43, UR13, UR11 ;  /* 0x0000000d2b0b72a4 */ /* 0x000fe2000f8e020b */
[----:B------:R-:W-:Y:S01]  /*75b0*/  IADD3 R49, P2, R4, 0x9000, RZ ;  /* 0x0000900004317810 */ /* 0x000fe20007f5e0ff */
[----:B------:R-:W-:Y:S01]  /*75c0*/  IMAD R78, R77, 0x80, R20 ;  /* 0x000000804d4e7824 */ /* 0x000fe200078e0214 */
[----:B------:R-:W-:Y:S01]  /*75d0*/  LOP3.LUT R28, R29, 0x380, RZ, 0xc0, !PT ;  /* 0x000003801d1c7812 */ /* 0x000fe200078ec0ff */
[----:B------:R-:W-:Y:S01]  /*75e0*/  ULDC.64 UR12, c[0x0][0xaf0] ;  /* 0x0002bc00000c7ab9 */ /* 0x000fe20000000a00 */
[----:B------:R-:W-:Y:S01]  /*75f0*/  LOP3.LUT R32, R33, 0x380, RZ, 0xc0, !PT ;  /* 0x0000038021207812 */ /* 0x000fe200078ec0ff */
[----:B------:R-:W-:Y:S01]  /*7600*/  IMAD.U32 R84, RZ, RZ, UR41 ;  /* 0x00000029ff547e24 */ /* 0x000fe2000f8e00ff */
[----:B------:R-:W-:Y:S01]  /*7610*/  LOP3.LUT R36, R37, 0x380, RZ, 0xc0, !PT ;  /* 0x0000038025247812 */ /* 0x000fe200078ec0ff */
[----:B------:R-:W5:Y:S01]  /*7620*/  LD.E.128 R12, desc[UR50][R12.64] ;  /* 0x000000320c0c7980 */ /* 0x000f62000c101d00 */
[----:B------:R-:W-:-:S02]  /*7630*/  LOP3.LUT R40, R41, 0x380, RZ, 0xc0, !PT ;  /* 0x0000038029287812 */ /* 0x000fc400078ec0ff */
[----:B------:R-:W-:Y:S01]  /*7640*/  LOP3.LUT R44, R45, 0x380, RZ, 0xc0, !PT ;  /* 0x000003802d2c7812 */ /* 0x000fe200078ec0ff */
[----:B------:R-:W-:Y:S01]  /*7650*/  UIMAD UR4, UR4, UR12, URZ ;  /* 0x0000000c040472a4 */ /* 0x000fe2000f8e023f */
[----:B------:R-:W-:Y:S01]  /*7660*/  LOP3.LUT R48, R49, 0x380, RZ, 0xc0, !PT ;  /* 0x0000038031307812 */ /* 0x000fe200078ec0ff */
[----:B------:R-:W-:Y:S01]  /*7670*/  @P1 IMAD.HI.U32 R20, R78, UR14, RZ ;  /* 0x0000000e4e141c27 */ /* 0x000fe2000f8e00ff */
[----:B------:R-:W-:Y:S01]  /*7680*/  SHF.R.U64 R28, R28, 0x3, RZ ;  /* 0x000000031c1c7819 */ /* 0x000fe200000012ff */
[----:B------:R-:W-:Y:S01]  /*7690*/  UIMAD.WIDE.U32 UR10, UR39, UR12, UR10 ;  /* 0x0000000c270a72a5 */ /* 0x000fe2000f8e000a */
[----:B------:R-:W-:Y:S01]  /*76a0*/  SHF.R.U64 R32, R32, 0x3, RZ ;  /* 0x0000000320207819 */ /* 0x000fe200000012ff */
[----:B------:R-:W5:Y:S01]  /*76b0*/  LD.E.128 R24, desc[UR50][R24.64] ;  /* 0x0000003218187980 */ /* 0x000f62000c101d00 */
[----:B------:R-:W-:Y:S02]  /*76c0*/  SHF.R.U64 R36, R36, 0x3, RZ ;  /* 0x0000000324247819 */ /* 0x000fe400000012ff */
[----:B------:R-:W-:-:S02]  /*76d0*/  SHF.R.U64 R40, R40, 0x3, RZ ;  /* 0x0000000328287819 */ /* 0x000fc400000012ff */
[----:B------:R-:W-:Y:S01]  /*76e0*/  SHF.R.U64 R44, R44, 0x3, RZ ;  /* 0x000000032c2c7819 */ /* 0x000fe200000012ff */
[----:B------:R-:W-:Y:S01]  /*76f0*/  UIMAD UR4, UR39, UR13, UR4 ;  /* 0x0000000d270472a4 */ /* 0x000fe2000f8e0204 */
[----:B------:R-:W-:Y:S01]  /*7700*/  SHF.R.U64 R48, R48, 0x3, RZ ;  /* 0x0000000330307819 */ /* 0x000fe200000012ff */
[----:B------:R-:W-:Y:S01]  /*7710*/  @UP1 ULDC UR12, c[0x0][0xbf0] ;  /* 0x0002fc00000c1ab9 */ /* 0x000fe20000000800 */
[----:B------:R-:W-:Y:S01]  /*7720*/  IMAD.MOV.U32 R79, RZ, RZ, R78 ;  /* 0x000000ffff4f7224 */ /* 0x000fe200078e004e */
[----:B------:R-:W-:Y:S01]  /*7730*/  LOP3.LUT R28, R28, R29, RZ, 0x3c, !PT ;  /* 0x0000001d1c1c7212 */ /* 0x000fe200078e3cff */
[--C-:B------:R-:W-:Y:S01]  /*7740*/  IMAD.X R29, RZ, RZ, R5.reuse, P0 ;  /* 0x000000ffff1d7224 */ /* 0x100fe200000e0605 */
        /* <DEDUP_REMOVED lines=8> */
[----:B------:R-:W-:Y:S01]  /*77d0*/  @P1 SHF.R.U32.HI R79, RZ, UR12, R20 ;  /* 0x0000000cff4f1c19 */ /* 0x000fe20008011614 */
[----:B------:R-:W-:Y:S01]  /*77e0*/  UIADD3 UR4, UR11, UR4, URZ ;  /* 0x000000040b047290 */ /* 0x000fe2000fffe03f */
[----:B------:R-:W-:Y:S01]  /*77f0*/  LOP3.LUT R48, R48, R49, RZ, 0x3c, !PT ;  /* 0x0000003130307212 */ /* 0x000fe200078e3cff */
[----:B------:R-:W-:Y:S01]  /*7800*/  IMAD.X R49, RZ, RZ, R5, P2 ;  /* 0x000000ffff317224 */ /* 0x000fe200010e0605 */
[C---:B------:R-:W-:Y:S01]  /*7810*/  IADD3 R53, P0, R4.reuse, 0xa000, RZ ;  /* 0x0000a00004357810 */ /* 0x040fe20007f1e0ff */
[----:B------:R-:W-:Y:S01]  /*7820*/  IMAD.U32 R76, RZ, RZ, UR10 ;  /* 0x0000000aff4c7e24 */ /* 0x000fe2000f8e00ff */
[C---:B------:R-:W-:Y:S01]  /*7830*/  IADD3 R57, P6, R4.reuse, 0xb000, RZ ;  /* 0x0000b00004397810 */ /* 0x040fe20007fde0ff */
[----:B------:R-:W-:Y:S01]  /*7840*/  IMAD.U32 R77, RZ, RZ, UR11 ;  /* 0x0000000bff4d7e24 */ /* 0x000fe2000f8e00ff */
[C---:B------:R-:W-:Y:S01]  /*7850*/  IADD3 R61, P5, R4.reuse, 0xc000, RZ ;  /* 0x0000c000043d7810 */ /* 0x040fe20007fbe0ff */
[----:B------:R-:W5:Y:S01]  /*7860*/  LD.E.128 R28, desc[UR50][R28.64] ;  /* 0x000000321c1c7980 */ /* 0x000f62000c101d00 */
[----:B------:R-:W-:-:S02]  /*7870*/  IADD3 R65, P4, R4, 0xd000, RZ ;  /* 0x0000d00004417810 */ /* 0x000fc40007f9e0ff */
[C---:B------:R-:W-:Y:S01]  /*7880*/  IADD3 R69, P3, R4.reuse, 0xe000, RZ ;  /* 0x0000e00004457810 */ /* 0x040fe20007f7e0ff */
[--C-:B------:R-:W-:Y:S01]  /*7890*/  IMAD.MOV R81, RZ, RZ, -R79.reuse ;  /* 0x000000ffff517224 */ /* 0x100fe200078e0a4f */
[----:B------:R-:W-:Y:S01]  /*78a0*/  IADD3 R7, P2, R4, 0xf000, RZ ;  /* 0x0000f00004077810 */ /* 0x000fe20007f5e0ff */
[----:B------:R-:W-:Y:S01]  /*78b0*/  ULDC.64 UR10, c[0x0][0xae0] ;  /* 0x0002b800000a7ab9 */ /* 0x000fe20000000a00 */
[----:B------:R-:W-:Y:S01]  /*78c0*/  SHF.R.S32.HI R20, RZ, 0x1f, R79 ;  /* 0x0000001fff147819 */ /* 0x000fe2000001144f */
[----:B------:R-:W5:Y:S01]  /*78d0*/  LD.E.128 R32, desc[UR50][R32.64] ;  /* 0x0000003220207980 */ /* 0x000f62000c101d00 */
[----:B------:R-:W-:Y:S02]  /*78e0*/  LOP3.LUT R52, R53, 0x380, RZ, 0xc0, !PT ;  /* 0x0000038035347812 */ /* 0x000fe400078ec0ff */
[----:B------:R-:W-:Y:S01]  /*78f0*/  LOP3.LUT R56, R57, 0x380, RZ, 0xc0, !PT ;  /* 0x0000038039387812 */ /* 0x000fe200078ec0ff */
[----:B------:R-:W5:Y:S01]  /*7900*/  LD.E.128 R36, desc[UR50][R36.64] ;  /* 0x0000003224247980 */ /* 0x000f62000c101d00 */
[----:B------:R-:W-:-:S02]  /*7910*/  LOP3.LUT R60, R61, 0x380, RZ, 0xc0, !PT ;  /* 0x000003803d3c7812 */ /* 0x000fc400078ec0ff */
[----:B------:R-:W-:Y:S01]  /*7920*/  LOP3.LUT R64, R65, 0x380, RZ, 0xc0, !PT ;  /* 0x0000038041407812 */ /* 0x000fe200078ec0ff */
[----:B------:R-:W5:Y:S01]  /*7930*/  LD.E.128 R40, desc[UR50][R40.64] ;  /* 0x0000003228287980 */ /* 0x000f62000c101d00 */
[----:B------:R-:W-:Y:S01]  /*7940*/  LOP3.LUT R68, R69, 0x380, RZ, 0xc0, !PT ;  /* 0x0000038045447812 */ /* 0x000fe200078ec0ff */
[----:B------:R-:W-:Y:S01]  /*7950*/  IMAD.U32 R77, RZ, RZ, UR4 ;  /* 0x00000004ff4d7e24 */ /* 0x000fe2000f8e00ff */
[----:B------:R-:W-:Y:S01]  /*7960*/  LOP3.LUT R11, R4, 0x380, RZ, 0xc0, !PT ;  /* 0x00000380040b7812 */ /* 0x000fe200078ec0ff */
[----:B------:R-:W-:Y:S01]  /*7970*/  IMAD R81, R81, UR9, R78 ;  /* 0x0000000951517c24 */ /* 0x000fe2000f8e024e */
[----:B------:R-:W-:Y:S01]  /*7980*/  LOP3.LUT R6, R7, 0x380, RZ, 0xc0, !PT ;  /* 0x0000038007067812 */ /* 0x000fe200078ec0ff */
[----:B------:R-:W-:Y:S01]  /*7990*/  IMAD R20, R20, UR10, RZ ;  /* 0x0000000a14147c24 */ /* 0x000fe2000f8e02ff */
[----:B------:R-:W-:Y:S01]  /*79a0*/  SHF.R.U64 R52, R52, 0x3, RZ ;  /* 0x0000000334347819 */ /* 0x000fe200000012ff */
[----:B------:R-:W-:Y:S01]  /*79b0*/  IMAD.X R73, RZ, RZ, R5, P2 ;  /* 0x000000ffff497224 */ /* 0x000fe200010e0605 */
[----:B------:R-:W-:Y:S01]  /*79c0*/  SHF.R.U64 R56, R56, 0x3, RZ ;  /* 0x0000000338387819 */ /* 0x000fe200000012ff */
[----:B------:R-:W5:Y:S01]  /*79d0*/  LD.E.128 R44, desc[UR50][R44.64] ;  /* 0x000000322c2c7980 */ /* 0x000f62000c101d00 */
[----:B------:R-:W-:-:S02]  /*79e0*/  SHF.R.U64 R60, R60, 0x3, RZ ;  /* 0x000000033c3c7819 */ /* 0x000fc400000012ff */
[----:B------:R-:W-:Y:S01]  /*79f0*/  SHF.R.U64 R64, R64, 0x3, RZ ;  /* 0x0000000340407819 */ /* 0x000fe200000012ff */
[----:B------:R-:W5:Y:S01]  /*7a00*/  LD.E.128 R48, desc[UR50][R48.64] ;  /* 0x0000003230307980 */ /* 0x000f62000c101d00 */
[----:B------:R-:W-:Y:S01]  /*7a10*/  SHF.R.U64 R68, R68, 0x3, RZ ;  /* 0x0000000344447819 */ /* 0x000fe200000012ff */
[----:B------:R-:W-:Y:S01]  /*7a20*/  IMAD.WIDE.U32 R76, R79, UR10, R76 ;  /* 0x0000000a4f4c7c25 */ /* 0x000fe2000f8e004c */
[----:B------:R-:W-:Y:S02]  /*7a30*/  SHF.R.U64 R11, R11, 0x3, RZ ;  /* 0x000000030b0b7819 */ /* 0x000fe400000012ff */
[----:B------:R-:W-:Y:S01]  /*7a40*/  SHF.R.U64 R6, R6, 0x3, RZ ;  /* 0x0000000306067819 */ /* 0x000fe200000012ff */
[----:B------:R-:W-:Y:S01]  /*7a50*/  IMAD R79, R79, UR11, R20 ;  /* 0x0000000b4f4f7c24 */ /* 0x000fe2000f8e0214 */
        /* <DEDUP_REMOVED lines=9> */
[----:B------:R-:W-:Y:S01]  /*7af0*/  IMAD.X R69, RZ, RZ, R5, P3 ;  /* 0x000000ffff457224 */ /* 0x000fe200018e0605 */
[----:B------:R-:W-:Y:S01]  /*7b00*/  SHF.R.S32.HI R20, RZ, 0x1f, R81 ;  /* 0x0000001fff147819 */ /* 0x000fe20000011451 */
[----:B------:R-:W-:Y:S01]  /*7b10*/  ULDC.64 UR10, c[0x0][0xad8] ;  /* 0x0002b600000a7ab9 */ /* 0x000fe20000000a00 */
[----:B------:R-:W-:-:S02]  /*7b20*/  LOP3.LUT R4, R11, R4, RZ, 0x3c, !PT ;  /* 0x000000040b047212 */ /* 0x000fc400078e3cff */
[----:B------:R-:W-:Y:S01]  /*7b30*/  LOP3.LUT R72, R6, R7, RZ, 0x3c, !PT ;  /* 0x0000000706487212 */ /* 0x000fe200078e3cff */
[----:B------:R-:W-:Y:S01]  /*7b40*/  IMAD R20, R20, UR10, RZ ;  /* 0x0000000a14147c24 */ /* 0x000fe2000f8e02ff */
[----:B------:R-:W5:Y:S01]  /*7b50*/  LD.E.128 R8, desc[UR50][R8.64] ;  /* 0x0000003208087980 */ /* 0x000f62000c101d00 */
[----:B------:R-:W-:-:S03]  /*7b60*/  IMAD.IADD R77, R77, 0x1, R79 ;  /* 0x000000014d4d7824 */ /* 0x000fc600078e024f */
[----:B------:R-:W5:Y:S01]  /*7b70*/  LD.E.128 R4, desc[UR50][R4.64] ;  /* 0x0000003204047980 */ /* 0x000f62000c101d00 */
[----:B------:R-:W-:-:S03]  /*7b80*/  IMAD R84, R84, 0x80, R21 ;  /* 0x0000008054547824 */ /* 0x000fc600078e0215 */
[----:B------:R-:W5:Y:S01]  /*7b90*/  LD.E.128 R52, desc[UR50][R52.64] ;  /* 0x0000003234347980 */ /* 0x000f62000c101d00 */
[----:B------:R-:W-:-:S03]  /*7ba0*/  IMAD R79, R81, UR11, R20 ;  /* 0x0000000b514f7c24 */ /* 0x000fc6000f8e0214 */
[----:B------:R-:W5:Y:S01]  /*7bb0*/  LD.E.128 R56, desc[UR50][R56.64] ;  /* 0x0000003238387980 */ /* 0x000f62000c101d00 */
[----:B------:R-:W-:Y:S01]  /*7bc0*/  IMAD.WIDE.U32 R20, R81, UR10, R76 ;  /* 0x0000000a51147c25 */ /* 0x000fe2000f8e004c */
[----:B------:R-:W-:Y:S02]  /*7bd0*/  ULDC.64 UR10, c[0x0][0xa80] ;  /* 0x0002a000000a7ab9 */ /* 0x000fe40000000a00 */
[----:B------:R-:W5:Y:S04]  /*7be0*/  LD.E.128 R60, desc[UR50][R60.64] ;  /* 0x000000323c3c7980 */ /* 0x000f68000c101d00 */
[----:B------:R-:W5:Y:S04]  /*7bf0*/  LD.E.128 R64, desc[UR50][R64.64] ;  /* 0x0000003240407980 */ /* 0x000f68000c101d00 */
[----:B------:R-:W5:Y:S04]  /*7c00*/  LD.E.128 R68, desc[UR50][R68.64] ;  /* 0x0000003244447980 */ /* 0x000f68000c101d00 */
[----:B------:R-:W5:Y:S01]  /*7c10*/  LD.E.128 R72, desc[UR50][R72.64] ;  /* 0x0000003248487980 */ /* 0x000f62000c101d00 */
[----:B------:R-:W-:Y:S01]  /*7c20*/  @!PT LDS RZ, [RZ] ;  /* 0x00000000fffff984 */ /* 0x000fe20000000800 */
[----:B------:R-:W-:Y:S01]  /*7c30*/  @!PT LDS RZ, [RZ] ;  /* 0x00000000fffff984 */ /* 0x000fe20000000800 */
[----:B------:R-:W-:Y:S01]  /*7c40*/  @!PT LDS RZ, [RZ] ;  /* 0x00000000fffff984 */ /* 0x000fe20000000800 */
[----:B------:R-:W-:Y:S01]  /*7c50*/  @!PT LDS RZ, [RZ] ;  /* 0x00000000fffff984 */ /* 0x000fe20000000800 */
[----:B------:R0:W-:Y:S06]  /*7c60*/  MEMBAR.ALL.CTA ;  /* 0x0000000000007992 */ /* 0x0001ec0000008000 */
[----:B0-----:R-:W0:Y:S01]  /*7c70*/  FENCE.VIEW.ASYNC.S ;  /* 0x00000000000073c6 */ /* 0x001e220000000000 */
[----:B------:R-:W-:Y:S01]  /*7c80*/  IMAD.IADD R21, R21, 0x1, R79 ;  /* 0x0000000115157824 */ /* 0x000fe200078e024f */
[----:B------:R-:W-:Y:S01]  /*7c90*/  LEA R82, P2, R20, UR10, 0x1 ;  /* 0x0000000a14527c11 */ /* 0x000fe2000f8408ff */
[----:B------:R-:W-:-:S03]  /*7ca0*/  UIADD3 UR8, UR8, 0x22820, URZ ;  /* 0x0002282008087890 */ /* 0x000fc6000fffe03f */
[----:B------:R-:W-:Y:S02]  /*7cb0*/  LEA.HI.X R83, R20, UR11, R21, 0x1, P2 ;  /* 0x0000000b14537c11 */ /* 0x000fe400090f0c15 */
[C---:B------:R-:W-:Y:S01]  /*7cc0*/  ISETP.GE.AND P2, PT, R84.reuse, R3, PT ;  /* 0x000000035400720c */ /* 0x040fe20003f46270 */
[----:B------:R-:W-:Y:S01]  /*7cd0*/  UPRMT UR8, URZ, 0x654, UR8 ;  /* 0x000006543f087896 */ /* 0x000fe20008000008 */
[C---:B------:R-:W-:Y:S02]  /*7ce0*/  VIADD R76, R84.reuse, 0x20 ;  /* 0x00000020544c7836 */ /* 0x040fe40000000000 */
[----:B------:R-:W-:Y:S02]  /*7cf0*/  VIADD R78, R84, 0x40 ;  /* 0x00000040544e7836 */ /* 0x000fe40000000000 */
[C---:B------:R-:W-:Y:S02]  /*7d00*/  VIADD R86, R0.reuse, 0x40 ;  /* 0x0000004000567836 */ /* 0x040fe40000000000 */
[----:B------:R-:W-:-:S02]  /*7d10*/  VIADD R88, R0, 0x80 ;  /* 0x0000008000587836 */ /* 0x000fc40000000000 */
[----:B------:R-:W-:Y:S01]  /*7d20*/  VIADD R90, R0, 0xc0 ;  /* 0x000000c0005a7836 */ /* 0x000fe20000000000 */
[----:B0-----:R0:W1:Y:S01]  /*7d30*/  SHFL.IDX PT, R85, R82, RZ, 0x181f ;  /* 0x00181fff52557589 */ /* 0x00106200000e0000 */
[----:B------:R-:W-:Y:S03]  /*7d40*/  BSSY B1, `(.L_x_414) ;  /* 0x000001b000017945 */ /* 0x000fe60003800000 */
[----:B------:R0:W2:Y:S01]  /*7d50*/  SHFL.IDX PT, R81, R83, RZ, 0x181f ;  /* 0x00181fff53517589 */ /* 0x0000a200000e0000 */
[----:B------:R-:W-:Y:S01]  /*7d60*/  SYNCS.ARRIVE.TRANS64.RED.A1T0 RZ, [UR8], RZ ;  /* 0x000000ffffff79a7 */ /* 0x000fe20008100408 */
[-C--:B------:R-:W-:Y:S02]  /*7d70*/  ISETP.GE.AND P1, PT, R76, R3.reuse, PT ;  /* 0x000000034c00720c */ /* 0x080fe40003f26270 */
[----:B------:R-:W-:Y:S02]  /*7d80*/  ISETP.GE.AND P0, PT, R78, R3, PT ;  /* 0x000000034e00720c */ /* 0x000fe40003f06270 */
[----:B------:R-:W-:-:S02]  /*7d90*/  SHF.R.S32.HI R92, RZ, 0x1f, R0 ;  /* 0x0000001fff5c7819 */ /* 0x000fc40000011400 */
[----:B------:R-:W-:Y:S02]  /*7da0*/  SHF.R.S32.HI R87, RZ, 0x1f, R86 ;  /* 0x0000001fff577819 */ /* 0x000fe40000011456 */
[----:B------:R-:W-:Y:S02]  /*7db0*/  SHF.R.S32.HI R89, RZ, 0x1f, R88 ;  /* 0x0000001fff597819 */ /* 0x000fe40000011458 */
[----:B------:R-:W-:Y:S01]  /*7dc0*/  SHF.R.S32.HI R91, RZ, 0x1f, R90 ;  /* 0x0000001fff5b7819 */ /* 0x000fe2000001145a */
[----:B0-----:R-:W-:Y:S06]  /*7dd0*/  @P2 BRA `(.L_x_415) ;  /* 0x0000000000442947 */ /* 0x001fec0003800000 */
[----:B------:R-:W-:Y:S02]  /*7de0*/  ULDC UR4, c[0x0][0xac8] ;  /* 0x0002b20000047ab9 */ /* 0x000fe40000000800 */
[----:B------:R-:W-:Y:S02]  /*7df0*/  ISETP.GE.AND P5, PT, R0, UR4, PT ;  /* 0x0000000400007c0c */ /* 0x000fe4000bfa6270 */
[----:B------:R-:W-:Y:S02]  /*7e00*/  ISETP.GE.AND P4, PT, R86, UR4, PT ;  /* 0x0000000456007c0c */ /* 0x000fe4000bf86270 */
[----:B------:R-:W-:Y:S02]  /*7e10*/  ISETP.GE.AND P3, PT, R88, UR4, PT ;  /* 0x0000000458007c0c */ /* 0x000fe4000bf66270 */
[----:B------:R-:W-:-:S07]  /*7e20*/  ISETP.GE.AND P2, PT, R90, UR4, PT ;  /* 0x000000045a007c0c */ /* 0x000fce000bf46270 */
[----:B-1----:R-:W-:-:S04]  /*7e30*/  @!P5 LEA R20, P6, R0, R85, 0x1 ;  /* 0x000000550014d211 */ /* 0x002fc800078c08ff */
[----:B--2---:R-:W-:Y:S02]  /*7e40*/  @!P5 LEA.HI.X R21, R0, R81, R92, 0x1, P6 ;  /* 0x000000510015d211 */ /* 0x004fe400030f0c5c */
[----:B------:R-:W-:-:S03]  /*7e50*/  @!P4 LEA R76, P6, R86, R85, 0x1 ;  /* 0x00000055564cc211 */ /* 0x000fc600078c08ff */
[----:B-----5:R0:W-:Y:S01]  /*7e60*/  @!P5 ST.E.128 desc[UR50][R20.64], R4 ;  /* 0x000000041400d985 */ /* 0x0201e2000c101d32 */
[----:B------:R-:W-:Y:S02]  /*7e70*/  @!P4 LEA.HI.X R77, R86, R81, R87, 0x1, P6 ;  /* 0x00000051564dc211 */ /* 0x000fe400030f0c57 */
[----:B------:R-:W-:-:S03]  /*7e80*/  @!P3 LEA R78, P6, R88, R85, 0x1 ;  /* 0x00000055584eb211 */ /* 0x000fc600078c08ff */
[----:B------:R0:W-:Y:S01]  /*7e90*/  @!P4 ST.E.128 desc[UR50][R76.64], R28 ;  /* 0x0000001c4c00c985 */ /* 0x0001e2000c101d32 */
[----:B------:R-:W-:Y:S02]  /*7ea0*/  @!P3 LEA.HI.X R79, R88, R81, R89, 0x1, P6 ;  /* 0x00000051584fb211 */ /* 0x000fe400030f0c59 */
[----:B------:R-:W-:-:S03]  /*7eb0*/  @!P2 LEA R80, P6, R90, R85, 0x1 ;  /* 0x000000555a50a211 */ /* 0x000fc600078c08ff */
[----:B------:R0:W-:Y:S01]  /*7ec0*/  @!P3 ST.E.128 desc[UR50][R78.64], R44 ;  /* 0x0000002c4e00b985 */ /* 0x0001e2000c101d32 */
[----:B------:R-:W-:-:S05]  /*7ed0*/  @!P2 LEA.HI.X R81, R90, R81, R91, 0x1, P6 ;  /* 0x000000515a51a211 */ /* 0x000fca00030f0c5b */
[----:B------:R0:W-:Y:S04]  /*7ee0*/  @!P2 ST.E.128 desc[UR50][R80.64], R60 ;  /* 0x0000003c5000a985 */ /* 0x0001e8000c101d32 */
.L_x_415:
[----:B------:R-:W-:Y:S05]  /*7ef0*/  BSYNC B1 ;  /* 0x0000000000017941 */ /* 0x000fea0003800000 */
.L_x_414:
[----:B0----5:R0:W3:Y:S01]  /*7f00*/  SHFL.IDX PT, R29, R83, 0x1, 0x181f ;  /* 0x00381f00531d7f89 */ /* 0x0210e200000e0000 */
[----:B------:R-:W-:Y:S03]  /*7f10*/  BSSY B1, `(.L_x_416) ;  /* 0x0000014000017945 */ /* 0x000fe60003800000 */
[----:B------:R0:W4:Y:S01]  /*7f20*/  SHFL.IDX PT, R21, R82, 0x1, 0x181f ;  /* 0x00381f0052157f89 */ /* 0x00012200000e0000 */
[----:B------:R-:W-:Y:S05]  /*7f30*/  @P1 BRA `(.L_x_417) ;  /* 0x0000000000441947 */ /* 0x000fea0003800000 */
[----:B------:R-:W-:Y:S02]  /*7f40*/  ULDC UR4, c[0x0][0xac8] ;  /* 0x0002b20000047ab9 */ /* 0x000fe40000000800 */
[----:B------:R-:W-:Y:S02]  /*7f50*/  ISETP.GE.AND P4, PT, R0, UR4, PT ;  /* 0x0000000400007c0c */ /* 0x000fe4000bf86270 */
[----:B------:R-:W-:Y:S02]  /*7f60*/  ISETP.GE.AND P3, PT, R86, UR4, PT ;  /* 0x0000000456007c0c */ /* 0x000fe4000bf66270 */
[----:B------:R-:W-:Y:S02]  /*7f70*/  ISETP.GE.AND P2, PT, R88, UR4, PT ;  /* 0x0000000458007c0c */ /* 0x000fe4000bf46270 */
[----:B------:R-:W-:-:S07]  /*7f80*/  ISETP.GE.AND P1, PT, R90, UR4, PT ;  /* 0x000000045a007c0c */ /* 0x000fce000bf26270 */
[-C--:B----4-:R-:W-:Y:S02]  /*7f90*/  @!P4 LEA R4, P6, R0, R21.reuse, 0x1 ;  /* 0x000000150004c211 */ /* 0x090fe400078c08ff */
[----:B------:R-:W-:Y:S02]  /*7fa0*/  @!P3 LEA R6, P5, R86, R21, 0x1 ;  /* 0x000000155606b211 */ /* 0x000fe400078a08ff */
[----:B---3--:R-:W-:Y:S02]  /*7fb0*/  @!P4 LEA.HI.X R5, R0, R29, R92, 0x1, P6 ;  /* 0x0000001d0005c211 */ /* 0x008fe400030f0c5c */
[----:B------:R-:W-:Y:S02]  /*7fc0*/  @!P2 LEA R20, P6, R88, R21, 0x1 ;  /* 0x000000155814a211 */ /* 0x000fe400078c08ff */
[----:B------:R-:W-:Y:S01]  /*7fd0*/  @!P3 LEA.HI.X R7, R86, R29, R87, 0x1, P5 ;  /* 0x0000001d5607b211 */ /* 0x000fe200028f0c57 */
[----:B------:R3:W-:Y:S01]  /*7fe0*/  @!P4 ST.E.128 desc[UR50][R4.64], R8 ;  /* 0x000000080400c985 */ /* 0x0007e2000c101d32 */
[----:B------:R-:W-:-:S02]  /*7ff0*/  @!P1 LEA R28, P5, R90, R21, 0x1 ;  /* 0x000000155a1c9211 */ /* 0x000fc400078a08ff */
[-C--:B------:R-:W-:Y:S01]  /*8000*/  @!P2 LEA.HI.X R21, R88, R29.reuse, R89, 0x1, P6 ;  /* 0x0000001d5815a211 */ /* 0x080fe200030f0c59 */
[----:B------:R3:W-:Y:S01]  /*8010*/  @!P3 ST.E.128 desc[UR50][R6.64], R32 ;  /* 0x000000200600b985 */ /* 0x0007e2000c101d32 */
[----:B------:R-:W-:-:S03]  /*8020*/  @!P1 LEA.HI.X R29, R90, R29, R91, 0x1, P5 ;  /* 0x0000001d5a1d9211 */ /* 0x000fc600028f0c5b */
[----:B------:R3:W-:Y:S04]  /*8030*/  @!P2 ST.E.128 desc[UR50][R20.64], R48 ;  /* 0x000000301400a985 */ /* 0x0007e8000c101d32 */
[----:B------:R3:W-:Y:S02]  /*8040*/  @!P1 ST.E.128 desc[UR50][R28.64], R64 ;  /* 0x000000401c009985 */ /* 0x0007e4000c101d32 */
.L_x_417:
[----:B------:R-:W-:Y:S05]  /*8050*/  BSYNC B1 ;  /* 0x0000000000017941 */ /* 0x000fea0003800000 */
.L_x_416:
[----:B---3--:R3:W0:Y:S01]  /*8060*/  SHFL.IDX PT, R11, R83, 0x2, 0x181f ;  /* 0x00581f00530b7f89 */ /* 0x00862200000e0000 */
[----:B------:R-:W-:Y:S03]  /*8070*/  BSSY B1, `(.L_x_418) ;  /* 0x0000014000017945 */ /* 0x000fe60003800000 */
[----:B------:R3:W0:Y:S01]  /*8080*/  SHFL.IDX PT, R7, R82, 0x2, 0x181f ;  /* 0x00581f0052077f89 */ /* 0x00062200000e0000 */
[----:B------:R-:W-:Y:S05]  /*8090*/  @P0 BRA `(.L_x_419) ;  /* 0x0000000000440947 */ /* 0x000fea0003800000 */
[----:B------:R-:W-:Y:S02]  /*80a0*/  ULDC UR4, c[0x0][0xac8] ;  /* 0x0002b20000047ab9 */ /* 0x000fe40000000800 */
[----:B------:R-:W-:Y:S02]  /*80b0*/  ISETP.GE.AND P3, PT, R0, UR4, PT ;  /* 0x0000000400007c0c */ /* 0x000fe4000bf66270 */
[----:B------:R-:W-:Y:S02]  /*80c0*/  ISETP.GE.AND P2, PT, R86, UR4, PT ;  /* 0x0000000456007c0c */ /* 0x000fe4000bf46270 */
[----:B------:R-:W-:Y:S02]  /*80d0*/  ISETP.GE.AND P1, PT, R88, UR4, PT ;  /* 0x0000000458007c0c */ /* 0x000fe4000bf26270 */
[----:B------:R-:W-:-:S07]  /*80e0*/  ISETP.GE.AND P0, PT, R90, UR4, PT ;  /* 0x000000045a007c0c */ /* 0x000fce000bf06270 */
[-C--:B0-----:R-:W-:Y:S02]  /*80f0*/  @!P3 LEA R4, P6, R0, R7.reuse, 0x1 ;  /* 0x000000070004b211 */ /* 0x081fe400078c08ff */
[-C--:B------:R-:W-:Y:S02]  /*8100*/  @!P2 LEA R6, P5, R86, R7.reuse, 0x1 ;  /* 0x000000075606a211 */ /* 0x080fe400078a08ff */
[----:B------:R-:W-:Y:S02]  /*8110*/  @!P1 LEA R8, P4, R88, R7, 0x1 ;  /* 0x0000000758089211 */ /* 0x000fe400078808ff */
[----:B------:R-:W-:Y:S02]  /*8120*/  @!P3 LEA.HI.X R5, R0, R11, R92, 0x1, P6 ;  /* 0x0000000b0005b211 */ /* 0x000fe400030f0c5c */
[----:B------:R-:W-:Y:S02]  /*8130*/  @!P0 LEA R10, P6, R90, R7, 0x1 ;  /* 0x000000075a0a8211 */ /* 0x000fe400078c08ff */
[-C--:B------:R-:W-:Y:S01]  /*8140*/  @!P2 LEA.HI.X R7, R86, R11.reuse, R87, 0x1, P5 ;  /* 0x0000000b5607a211 */ /* 0x080fe200028f0c57 */
[----:B------:R0:W-:Y:S01]  /*8150*/  @!P3 ST.E.128 desc[UR50][R4.64], R12 ;  /* 0x0000000c0400b985 */ /* 0x0001e2000c101d32 */
[----:B------:R-:W-:-:S02]  /*8160*/  @!P1 LEA.HI.X R9, R88, R11, R89, 0x1, P4 ;  /* 0x0000000b58099211 */ /* 0x000fc400020f0c59 */
[----:B------:R-:W-:Y:S01]  /*8170*/  @!P0 LEA.HI.X R11, R90, R11, R91, 0x1, P6 ;  /* 0x0000000b5a0b8211 */ /* 0x000fe200030f0c5b */
[----:B------:R0:W-:Y:S04]  /*8180*/  @!P2 ST.E.128 desc[UR50][R6.64], R36 ;  /* 0x000000240600a985 */ /* 0x0001e8000c101d32 */
[----:B------:R0:W-:Y:S04]  /*8190*/  @!P1 ST.E.128 desc[UR50][R8.64], R52 ;  /* 0x0000003408009985 */ /* 0x0001e8000c101d32 */
[----:B------:R0:W-:Y:S02]  /*81a0*/  @!P0 ST.E.128 desc[UR50][R10.64], R68 ;  /* 0x000000440a008985 */ /* 0x0001e4000c101d32 */
.L_x_419:
[----:B------:R-:W-:Y:S05]  /*81b0*/  BSYNC B1 ;  /* 0x0000000000017941 */ /* 0x000fea0003800000 */
.L_x_418:
[----:B0-----:R-:W-:Y:S01]  /*81c0*/  VIADD R4, R84, 0x60 ;  /* 0x0000006054047836 */ /* 0x001fe20000000000 */
[----:B---3--:R-:W0:Y:S04]  /*81d0*/  SHFL.IDX PT, R83, R83, 0x3, 0x181f ;  /* 0x00781f0053537f89 */ /* 0x008e2800000e0000 */
[----:B------:R-:W-:Y:S01]  /*81e0*/  ISETP.GE.AND P0, PT, R4, R3, PT ;  /* 0x000000030400720c */ /* 0x000fe20003f06270 */
[----:B------:R3:W0:-:S12]  /*81f0*/  SHFL.IDX PT, R11, R82, 0x3, 0x181f ;  /* 0x00781f00520b7f89 */ /* 0x00061800000e0000 */
[----:B---3--:R-:W-:Y:S05]  /*8200*/  @P0 BRA `(.L_x_420) ;  /* 0x0000002400a40947 */ /* 0x008fea0003800000 */
[----:B------:R-:W-:Y:S02]  /*8210*/  ULDC UR4, c[0x0][0xac8] ;  /* 0x0002b20000047ab9 */ /* 0x000fe40000000800 */
[----:B------:R-:W-:Y:S02]  /*8220*/  ISETP.GE.AND P3, PT, R0, UR4, PT ;  /* 0x0000000400007c0c */ /* 0x000fe4000bf66270 */
[----:B------:R-:W-:Y:S02]  /*8230*/  ISETP.GE.AND P4, PT, R86, UR4, PT ;  /* 0x0000000456007c0c */ /* 0x000fe4000bf86270 */
[----:B------:R-:W-:-:S09]  /*8240*/  ISETP.GE.AND P5, PT, R88, UR4, PT ;  /* 0x0000000458007c0c */ /* 0x000fd2000bfa6270 */
[-C--:B0-----:R-:W-:Y:S02]  /*8250*/  @!P3 LEA R4, P0, R0, R11.reuse, 0x1 ;  /* 0x0000000b0004b211 */ /* 0x081fe400078008ff */
[-C--:B------:R-:W-:Y:S02]  /*8260*/  @!P4 LEA R6, P1, R86, R11.reuse, 0x1 ;  /* 0x0000000b5606c211 */ /* 0x080fe400078208ff */
[----:B------:R-:W-:Y:S02]  /*8270*/  @!P5 LEA R8, P2, R88, R11, 0x1 ;  /* 0x0000000b5808d211 */ /* 0x000fe400078408ff */
[-C--:B------:R-:W-:Y:S02]  /*8280*/  @!P3 LEA.HI.X R5, R0, R83.reuse, R92, 0x1, P0 ;  /* 0x000000530005b211 */ /* 0x080fe400000f0c5c */
[-C--:B------:R-:W-:Y:S02]  /*8290*/  @!P4 LEA.HI.X R7, R86, R83.reuse, R87, 0x1, P1 ;  /* 0x000000535607c211 */ /* 0x080fe400008f0c57 */
[----:B------:R-:W-:Y:S01]  /*82a0*/  @!P5 LEA.HI.X R9, R88, R83, R89, 0x1, P2 ;  /* 0x000000535809d211 */ /* 0x000fe200010f0c59 */
[----:B------:R3:W-:Y:S01]  /*82b0*/  @!P3 ST.E.128 desc[UR50][R4.64], R24 ;  /* 0x000000180400b985 */ /* 0x0007e2000c101d32 */
[----:B------:R-:W-:-:S03]  /*82c0*/  ISETP.GE.AND P0, PT, R90, UR4, PT ;  /* 0x000000045a007c0c */ /* 0x000fc6000bf06270 */
[----:B------:R3:W-:Y:S04]  /*82d0*/  @!P4 ST.E.128 desc[UR50][R6.64], R40 ;  /* 0x000000280600c985 */ /* 0x0007e8000c101d32 */
[----:B------:R3:W-:Y:S06]  /*82e0*/  @!P5 ST.E.128 desc[UR50][R8.64], R56 ;  /* 0x000000380800d985 */ /* 0x0007ec000c101d32 */
[----:B------:R-:W-:Y:S05]  /*82f0*/  @P0 BRA `(.L_x_420) ;  /* 0x0000002400680947 */ /* 0x000fea0003800000 */
[----:B---3--:R-:W-:-:S04]  /*8300*/  LEA R4, P0, R90, R11, 0x1 ;  /* 0x0000000b5a047211 */ /* 0x008fc800078008ff */
[----:B------:R-:W-:-:S05]  /*8310*/  LEA.HI.X R5, R90, R83, R91, 0x1, P0 ;  /* 0x000000535a057211 */ /* 0x000fca00000f0c5b */
[----:B------:R0:W-:Y:S01]  /*8320*/  ST.E.128 desc[UR50][R4.64], R72 ;  /* 0x0000004804007985 */ /* 0x0001e2000c101d32 */
[----:B------:R-:W-:Y:S05]  /*8330*/  BRA `(.L_x_420) ;  /* 0x0000002400587947 */ /* 0x000fea0003800000 */
.L_x_413:
[----:B------:R-:W-:Y:S01]  /*8340*/  ULDC.64 UR14, c[0x0][0xb08] ;  /* 0x0002c200000e7ab9 */ /* 0x000fe20000000a00 */
[----:B------:R-:W-:Y:S01]  /*8350*/  IMAD.MOV.U32 R3, RZ, RZ, R12 ;  /* 0x000000ffff037224 */ /* 0x000fe200078e000c */
[----:B------:R-:W-:Y:S01]  /*8360*/  UIMAD UR12, UR16, UR14, URZ ;  /* 0x0000000e100c72a4 */ /* 0x000fe2000f8e023f */
[----:B------:R-:W-:Y:S01]  /*8370*/  BSSY B1, `(.L_x_421) ;  /* 0x00000cd000017945 */ /* 0x000fe20003800000 */
[----:B------:R-:W-:Y:S01]  /*8380*/  UIMAD.WIDE.U32 UR10, UR4, UR14, URZ ;  /* 0x0000000e040a72a5 */ /* 0x000fe2000f8e003f */
[----:B------:R-:W-:Y:S01]  /*8390*/  SHF.R.S32.HI R152, RZ, 0x1f, R23 ;  /* 0x0000001fff987819 */ /* 0x000fe20000011417 */
[----:B------:R-:W-:Y:S01]  /*83a0*/  UIMAD UR12, UR4, UR15, UR12 ;  /* 0x0000000f040c72a4 */ /* 0x000fe2000f8e020c */
[----:B------:R-:W-:Y:S01]  /*83b0*/  SHF.R.S32.HI R153, RZ, 0x1f, R204 ;  /* 0x0000001fff997819 */ /* 0x000fe200000114cc */
[----:B------:R-:W-:Y:S01]  /*83c0*/  USHF.R.S32.HI UR4, URZ, 0x1f, UR39 ;  /* 0x0000001f3f047899 */ /* 0x000fe20008011427 */
[----:B------:R-:W-:Y:S01]  /*83d0*/  SHF.R.S32.HI R154, RZ, 0x1f, R205 ;  /* 0x0000001fff9a7819 */ /* 0x000fe200000114cd */
[----:B------:R-:W-:Y:S01]  /*83e0*/  UIADD3 UR11, UR11, UR12, URZ ;  /* 0x0000000c0b0b7290 */ /* 0x000fe2000fffe03f */
[----:B------:R-:W-:Y:S01]  /*83f0*/  SHF.R.S32.HI R155, RZ, 0x1f, R206 ;  /* 0x0000001fff9b7819 */ /* 0x000fe200000114ce */
[----:B------:R-:W-:Y:S01]  /*8400*/  ULDC.64 UR14, c[0x0][0xb40] ;  /* 0x0002d000000e7ab9 */ /* 0x000fe20000000a00 */
[----:B------:R-:W-:Y:S01]  /*8410*/  ULDC.64 UR12, c[0x0][0xb38] ;  /* 0x0002ce00000c7ab9 */ /* 0x000fe20000000a00 */
[----:B------:R-:W-:Y:S01]  /*8420*/  UIMAD UR4, UR4, UR14, URZ ;  /* 0x0000000e040472a4 */ /* 0x000fe2000f8e023f */
[----:B------:R-:W-:Y:S01]  /*8430*/  SHF.R.S32.HI R156, RZ, 0x1f, R207 ;  /* 0x0000001fff9c7819 */ /* 0x000fe200000114cf */
[----:B------:R-:W-:Y:S01]  /*8440*/  UIMAD.WIDE.U32 UR10, UR43, UR12, UR10 ;  /* 0x0000000c2b0a72a5 */ /* 0x000fe2000f8e000a */
[----:B------:R-:W-:Y:S01]  /*8450*/  SHF.R.S32.HI R157, RZ, 0x1f, R208 ;  /* 0x0000001fff9d7819 */ /* 0x000fe200000114d0 */
[----:B------:R-:W-:Y:S01]  /*8460*/  UIMAD UR4, UR39, UR15, UR4 ;  /* 0x0000000f270472a4 */ /* 0x000fe2000f8e0204 */
[----:B------:R-:W-:Y:S01]  /*8470*/  SHF.R.S32.HI R158, RZ, 0x1f, R209 ;  /* 0x0000001fff9e7819 */ /* 0x000fe200000114d1 */
[----:B------:R-:W-:Y:S01]  /*8480*/  UIMAD UR11, UR43, UR13, UR11 ;  /* 0x0000000d2b0b72a4 */ /* 0x000fe2000f8e020b */
[----:B------:R-:W-:Y:S01]  /*8490*/  SHF.R.S32.HI R159, RZ, 0x1f, R210 ;  /* 0x0000001fff9f7819 */ /* 0x000fe200000114d2 */
[----:B------:R-:W-:Y:S01]  /*84a0*/  @UP1 ULDC UR12, c[0x0][0xbec] ;  /* 0x0002fb00000c1ab9 */ /* 0x000fe20000000800 */
[----:B------:R-:W-:Y:S01]  /*84b0*/  UIADD3 UR8, UR8, 0x22820, URZ ;  /* 0x0002282008087890 */ /* 0x000fe2000fffe03f */
[----:B0-----:R-:W-:Y:S01]  /*84c0*/  @P1 IMAD.HI.U32 R0, R12, UR12, RZ ;  /* 0x0000000c0c001c27 */ /* 0x001fe2000f8e00ff */
[----:B------:R-:W-:Y:S01]  /*84d0*/  UIMAD.WIDE.U32 UR10, UR39, UR14, UR10 ;  /* 0x0000000e270a72a5 */ /* 0x000fe2000f8e000a */
[----:B------:R-:W-:Y:S01]  /*84e0*/  SHF.R.S32.HI R160, RZ, 0x1f, R211 ;  /* 0x0000001fffa07819 */ /* 0x000fe200000114d3 */
[----:B------:R-:W-:Y:S01]  /*84f0*/  ULDC.64 UR12, c[0x0][0xb48] ;  /* 0x0002d200000c7ab9 */ /* 0x000fe20000000a00 */
[----:B------:R-:W-:Y:S01]  /*8500*/  UPRMT UR8, URZ, 0x654, UR8 ;  /* 0x000006543f087896 */ /* 0x000fe20008000008 */
[----:B------:R-:W-:Y:S01]  /*8510*/  SHF.R.S32.HI R161, RZ, 0x1f, R212 ;  /* 0x0000001fffa17819 */ /* 0x000fe200000114d4 */
[----:B------:R-:W-:Y:S01]  /*8520*/  UIADD3 UR11, UR11, UR4, URZ ;  /* 0x000000040b0b7290 */ /* 0x000fe2000fffe03f */
[----:B------:R-:W-:-:S02]  /*8530*/  SHF.R.S32.HI R162, RZ, 0x1f, R213 ;  /* 0x0000001fffa27819 */ /* 0x000fc400000114d5 */
[----:B------:R-:W-:Y:S01]  /*8540*/  @UP1 ULDC UR4, c[0x0][0xbf0] ;  /* 0x0002fc0000041ab9 */ /* 0x000fe20000000800 */
[----:B------:R-:W-:Y:S01]  /*8550*/  UIMAD.WIDE.U32 UR10, UR42, UR12, UR10 ;  /* 0x0000000c2a0a72a5 */ /* 0x000fe2000f8e000a */
[----:B------:R-:W-:Y:S02]  /*8560*/  @P1 SHF.R.U32.HI R3, RZ, UR4, R0 ;  /* 0x00000004ff031c19 */ /* 0x000fe40008011600 */
[----:B------:R-:W-:Y:S01]  /*8570*/  SYNCS.ARRIVE.TRANS64.RED.A1T0 RZ, [UR8], RZ ;  /* 0x000000ffffff79a7 */ /* 0x000fe20008100408 */
[----:B------:R-:W-:Y:S01]  /*8580*/  UIMAD UR42, UR42, UR13, UR11 ;  /* 0x0000000d2a2a72a4 */ /* 0x000fe2000f8e020b */
[--C-:B------:R-:W-:Y:S01]  /*8590*/  SHF.R.S32.HI R0, RZ, 0x1f, R3.reuse ;  /* 0x0000001fff007819 */ /* 0x100fe20000011403 */
[----:B------:R-:W-:Y:S01]  /*85a0*/  IMAD.MOV R7, RZ, RZ, -R3 ;  /* 0x000000ffff077224 */ /* 0x000fe200078e0a03 */
[----:B------:R-:W-:Y:S01]  /*85b0*/  ULDC.64 UR12, c[0x0][0xb30] ;  /* 0x0002cc00000c7ab9 */ /* 0x000fe20000000a00 */
[----:B------:R-:W-:Y:S01]  /*85c0*/  IMAD.U32 R5, RZ, RZ, UR11 ;  /* 0x0000000bff057e24 */ /* 0x000fe2000f8e00ff */
[----:B------:R-:W-:Y:S01]  /*85d0*/  SHF.R.S32.HI R163, RZ, 0x1f, R214 ;  /* 0x0000001fffa37819 */ /* 0x000fe200000114d6 */
[----:B------:R-:W-:Y:S01]  /*85e0*/  IMAD R7, R7, UR9, R12 ;  /* 0x0000000907077c24 */ /* 0x000fe2000f8e020c */
[----:B------:R-:W-:Y:S01]  /*85f0*/  SHF.R.S32.HI R164, RZ, 0x1f, R215 ;  /* 0x0000001fffa47819 */ /* 0x000fe200000114d7 */
[----:B------:R-:W-:Y:S01]  /*8600*/  IMAD R0, R0, UR12, RZ ;  /* 0x0000000c00007c24 */ /* 0x000fe2000f8e02ff */
[----:B------:R-:W-:Y:S01]  /*8610*/  SHF.R.S32.HI R165, RZ, 0x1f, R216 ;  /* 0x0000001fffa57819 */ /* 0x000fe200000114d8 */
[----:B------:R-:W-:Y:S01]  /*8620*/  IMAD.U32 R4, RZ, RZ, UR10 ;  /* 0x0000000aff047e24 */ /* 0x000fe2000f8e00ff */
[----:B------:R-:W-:Y:S01]  /*8630*/  ULDC.64 UR10, c[0x0][0xb28] ;  /* 0x0002ca00000a7ab9 */ /* 0x000fe20000000a00 */
[----:B------:R-:W-:Y:S01]  /*8640*/  IMAD.U32 R5, RZ, RZ, UR42 ;  /* 0x0000002aff057e24 */ /* 0x000fe2000f8e00ff */
[----:B------:R-:W-:Y:S01]  /*8650*/  SHF.R.S32.HI R166, RZ, 0x1f, R217 ;  /* 0x0000001fffa67819 */ /* 0x000fe200000114d9 */
[C---:B------:R-:W-:Y:S01]  /*8660*/  IMAD R9, R3.reuse, UR13, R0 ;  /* 0x0000000d03097c24 */ /* 0x040fe2000f8e0200 */
[----:B------:R-:W-:Y:S01]  /*8670*/  SHF.R.S32.HI R0, RZ, 0x1f, R7 ;  /* 0x0000001fff007819 */ /* 0x000fe20000011407 */
[----:B------:R-:W-:Y:S01]  /*8680*/  IMAD.WIDE.U32 R4, R3, UR12, R4 ;  /* 0x0000000c03047c25 */ /* 0x000fe2000f8e0004 */
[----:B------:R-:W-:-:S02]  /*8690*/  SHF.R.S32.HI R167, RZ, 0x1f, R218 ;  /* 0x0000001fffa77819 */ /* 0x000fc400000114da */
[----:B------:R-:W-:Y:S01]  /*86a0*/  SHF.R.S32.HI R168, RZ, 0x1f, R219 ;  /* 0x0000001fffa87819 */ /* 0x000fe200000114db */
[----:B------:R-:W-:Y:S01]  /*86b0*/  IMAD R0, R0, UR10, RZ ;  /* 0x0000000a00007c24 */ /* 0x000fe2000f8e02ff */
[----:B------:R-:W-:Y:S01]  /*86c0*/  SHF.R.S32.HI R20, RZ, 0x1f, R220 ;  /* 0x0000001fff147819 */ /* 0x000fe200000114dc */
[----:B------:R-:W-:Y:S01]  /*86d0*/  IMAD.IADD R5, R5, 0x1, R9 ;  /* 0x0000000105057824 */ /* 0x000fe200078e0209 */
[----:B------:R-:W-:Y:S01]  /*86e0*/  SHF.R.S32.HI R169, RZ, 0x1f, R221 ;  /* 0x0000001fffa97819 */ /* 0x000fe200000114dd */
[C---:B------:R-:W-:Y:S01]  /*86f0*/  IMAD R3, R7.reuse, UR11, R0 ;  /* 0x0000000b07037c24 */ /* 0x040fe2000f8e0200 */
[----:B------:R-:W-:Y:S01]  /*8700*/  SHF.R.S32.HI R170, RZ, 0x1f, R222 ;  /* 0x0000001fffaa7819 */ /* 0x000fe200000114de */
[----:B------:R-:W-:Y:S01]  /*8710*/  IMAD.WIDE.U32 R4, R7, UR10, R4 ;  /* 0x0000000a07047c25 */ /* 0x000fe2000f8e0004 */
[----:B------:R-:W-:Y:S01]  /*8720*/  ULDC.64 UR10, c[0x0][0xb00] ;  /* 0x0002c000000a7ab9 */ /* 0x000fe20000000a00 */
[----:B------:R-:W-:Y:S02]  /*8730*/  SHF.R.S32.HI R171, RZ, 0x1f, R223 ;  /* 0x0000001fffab7819 */ /* 0x000fe400000114df */
[----:B------:R-:W-:Y:S01]  /*8740*/  IMAD.IADD R3, R5, 0x1, R3 ;  /* 0x0000000105037824 */ /* 0x000fe200078e0203 */
[----:B------:R-:W-:-:S02]  /*8750*/  LEA R0, P1, R4, UR10, 0x2 ;  /* 0x0000000a04007c11 */ /* 0x000fc4000f8210ff */
[----:B------:R-:W-:Y:S02]  /*8760*/  SHF.R.S32.HI R172, RZ, 0x1f, R224 ;  /* 0x0000001fffac7819 */ /* 0x000fe400000114e0 */
[----:B------:R-:W-:Y:S02]  /*8770*/  LEA.HI.X R3, R4, UR11, R3, 0x2, P1 ;  /* 0x0000000b04037c11 */ /* 0x000fe400088f1403 */
[----:B------:R0:W1:Y:S04]  /*8780*/  SHFL.IDX PT, R4, R0, RZ, 0x1c1f ;  /* 0x001c1fff00047589 */ /* 0x00006800000e0000 */
[----:B------:R0:W2:Y:S01]  /*8790*/  SHFL.IDX PT, R5, R3, RZ, 0x1c1f ;  /* 0x001c1fff03057589 */ /* 0x0000a200000e0000 */
[----:B------:R-:W-:Y:S05]  /*87a0*/  @P2 BRA `(.L_x_422) ;  /* 0x0000000800242947 */ /* 0x000fea0003800000 */
[----:B------:R-:W-:Y:S01]  /*87b0*/  ULDC UR4, c[0x0][0xac8] ;  /* 0x0002b20000047ab9 */ /* 0x000fe20000000800 */
[----:B------:R-:W-:Y:S01]  /*87c0*/  VIADD R21, R2, 0xe0 ;  /* 0x000000e002157836 */ /* 0x000fe20000000000 */
[----:B------:R-:W-:Y:S02]  /*87d0*/  ISETP.GE.AND P2, PT, R224, UR4, PT ;  /* 0x00000004e0007c0c */ /* 0x000fe4000bf46270 */
[----:B------:R-:W-:Y:S02]  /*87e0*/  ISETP.GE.AND P3, PT, R2, UR4, PT ;  /* 0x0000000402007c0c */ /* 0x000fe4000bf66270 */
[----:B------:R-:W-:Y:S02]  /*87f0*/  ISETP.GE.AND P1, PT, R223, UR4, PT ;  /* 0x00000004df007c0c */ /* 0x000fe4000bf26270 */
[----:B------:R-:W-:-:S07]  /*8800*/  ISETP.GE.AND P4, PT, R222, UR4, PT ;  /* 0x00000004de007c0c */ /* 0x000fce000bf86270 */
[----:B-1----:R-:W-:Y:S02]  /*8810*/  @!P2 LEA R8, P5, R224, R4, 0x2 ;  /* 0x00000004e008a211 */ /* 0x002fe400078a10ff */
[----:B--2---:R-:W-:Y:S02]  /*8820*/  @!P3 IMAD.WIDE R6, R2, 0x4, R4 ;  /* 0x000000040206b825 */ /* 0x004fe400078e0204 */
[----:B------:R-:W-:-:S03]  /*8830*/  @!P2 LEA.HI.X R9, R224, R5, R172, 0x2, P5 ;  /* 0x00000005e009a211 */ /* 0x000fc600028f14ac */
[----:B------:R1:W-:Y:S01]  /*8840*/  @!P3 ST.E.64 desc[UR50][R6.64], R24 ;  /* 0x000000180600b985 */ /* 0x0003e2000c101b32 */
[----:B------:R-:W-:-:S03]  /*8850*/  ISETP.GE.AND P3, PT, R221, UR4, PT ;  /* 0x00000004dd007c0c */ /* 0x000fc6000bf66270 */
[----:B------:R2:W-:Y:S01]  /*8860*/  @!P2 ST.E.64 desc[UR50][R8.64], R28 ;  /* 0x0000001c0800a985 */ /* 0x0005e2000c101b32 */
[----:B------:R-:W-:Y:S02]  /*8870*/  ISETP.GE.AND P2, PT, R220, UR4, PT ;  /* 0x00000004dc007c0c */ /* 0x000fe4000bf46270 */
[----:B-1----:R-:W-:Y:S01]  /*8880*/  @!P1 LEA R6, P6, R223, R4, 0x2 ;  /* 0x00000004df069211 */ /* 0x002fe200078c10ff */
[----:B------:R-:W-:-:S03]  /*8890*/  VIADD R25, R2, 0xf8 ;  /* 0x000000f802197836 */ /* 0x000fc60000000000 */
[----:B------:R-:W-:Y:S01]  /*88a0*/  @!P1 LEA.HI.X R7, R223, R5, R171, 0x2, P6 ;  /* 0x00000005df079211 */ /* 0x000fe200030f14ab */
[----:B--2---:R-:W-:Y:S01]  /*88b0*/  VIADD R29, R2, 0xf0 ;  /* 0x000000f0021d7836 */ /* 0x004fe20000000000 */
[----:B------:R-:W-:-:S03]  /*88c0*/  @!P4 LEA R8, P5, R222, R4, 0x2 ;  /* 0x00000004de08c211 */ /* 0x000fc600078a10ff */
[----:B------:R1:W-:Y:S01]  /*88d0*/  @!P1 ST.E.64 desc[UR50][R6.64], R32 ;  /* 0x0000002006009985 */ /* 0x0003e2000c101b32 */
[----:B------:R-:W-:Y:S02]  /*88e0*/  @!P4 LEA.HI.X R9, R222, R5, R170, 0x2, P5 ;  /* 0x00000005de09c211 */ /* 0x000fe400028f14aa */
[----:B------:R-:W-:-:S03]  /*88f0*/  ISETP.GE.AND P1, PT, R219, UR4, PT ;  /* 0x00000004db007c0c */ /* 0x000fc6000bf26270 */
[----:B------:R2:W-:Y:S01]  /*8900*/  @!P4 ST.E.64 desc[UR50][R8.64], R36 ;  /* 0x000000240800c985 */ /* 0x0005e2000c101b32 */
[----:B------:R-:W-:Y:S02]  /*8910*/  ISETP.GE.AND P4, PT, R218, UR4, PT ;  /* 0x00000004da007c0c */ /* 0x000fe4000bf86270 */
[----:B-1----:R-:W-:Y:S01]  /*8920*/  @!P3 LEA R6, P6, R221, R4, 0x2 ;  /* 0x00000004dd06b211 */ /* 0x002fe200078c10ff */
[----:B------:R-:W-:-:S03]  /*8930*/  VIADD R33, R2, 0xe8 ;  /* 0x000000e802217836 */ /* 0x000fc60000000000 */
[----:B------:R-:W-:Y:S02]  /*8940*/  @!P3 LEA.HI.X R7, R221, R5, R169, 0x2, P6 ;  /* 0x00000005dd07b211 */ /* 0x000fe400030f14a9 */
[----:B--2---:R-:W-:-:S03]  /*8950*/  @!P2 LEA R8, P5, R220, R4, 0x2 ;  /* 0x00000004dc08a211 */ /* 0x004fc600078a10ff */
[----:B------:R1:W-:Y:S01]  /*8960*/  @!P3 ST.E.64 desc[UR50][R6.64], R40 ;  /* 0x000000280600b985 */ /* 0x0003e2000c101b32 */
[----:B------:R-:W-:Y:S02]  /*8970*/  @!P2 LEA.HI.X R9, R220, R5, R20, 0x2, P5 ;  /* 0x00000005dc09a211 */ /* 0x000fe400028f1414 */
[----:B------:R-:W-:-:S03]  /*8980*/  ISETP.GE.AND P3, PT, R217, UR4, PT ;  /* 0x00000004d9007c0c */ /* 0x000fc6000bf66270 */
[----:B------:R2:W-:Y:S01]  /*8990*/  @!P2 ST.E.64 desc[UR50][R8.64], R44 ;  /* 0x0000002c0800a985 */ /* 0x0005e2000c101b32 */
[----:B------:R-:W-:Y:S02]  /*89a0*/  ISETP.GE.AND P2, PT, R216, UR4, PT ;  /* 0x00000004d8007c0c */ /* 0x000fe4000bf46270 */
[----:B-1----:R-:W-:-:S04]  /*89b0*/  @!P1 LEA R6, P6, R219, R4, 0x2 ;  /* 0x00000004db069211 */ /* 0x002fc800078c10ff */
        /* <DEDUP_REMOVED lines=19> */
[-C--:B------:R-:W-:Y:S02]  /*8af0*/  @!P4 LEA.HI.X R9, R214, R5.reuse, R163, 0x2, P5 ;  /* 0x00000005d609c211 */ /* 0x080fe400028f14a3 */
[----:B------:R-:W-:Y:S02]  /*8b00*/  ISETP.GE.AND P1, PT, R211, UR4, PT ;  /* 0x00000004d3007c0c */ /* 0x000fe4000bf26270 */
[-C--:B------:R-:W-:Y:S01]  /*8b10*/  @!P2 LEA R10, P5, R212, R4.reuse, 0x2 ;  /* 0x00000004d40aa211 */ /* 0x080fe200078a10ff */
[----:B------:R2:W-:Y:S01]  /*8b20*/  @!P4 ST.E.64 desc[UR50][R8.64], R68 ;  /* 0x000000440800c985 */ /* 0x0005e2000c101b32 */
[----:B------:R-:W-:Y:S02]  /*8b30*/  ISETP.GE.AND P4, PT, R210, UR4, PT ;  /* 0x00000004d2007c0c */ /* 0x000fe4000bf86270 */
[----:B------:R-:W-:Y:S02]  /*8b40*/  @!P2 LEA.HI.X R11, R212, R5, R161, 0x2, P5 ;  /* 0x00000005d40ba211 */ /* 0x000fe400028f14a1 */
[----:B-1----:R-:W-:-:S04]  /*8b50*/  @!P3 LEA R6, P6, R213, R4, 0x2 ;  /* 0x00000004d506b211 */ /* 0x002fc800078c10ff */
[----:B------:R-:W-:Y:S02]  /*8b60*/  @!P3 LEA.HI.X R7, R213, R5, R162, 0x2, P6 ;  /* 0x00000005d507b211 */ /* 0x000fe400030f14a2 */
[----:B------:R-:W-:-:S03]  /*8b70*/  @!P1 LEA R12, P6, R211, R4, 0x2 ;  /* 0x00000004d30c9211 */ /* 0x000fc600078c10ff */
[----:B------:R-:W-:Y:S01]  /*8b80*/  @!P4 LEA R14, P5, R210, R4, 0x2 ;  /* 0x00000004d20ec211 */ /* 0x000fe200078a10ff */
[----:B------:R1:W-:Y:S01]  /*8b90*/  @!P3 ST.E.64 desc[UR50][R6.64], R72 ;  /* 0x000000480600b985 */ /* 0x0003e2000c101b32 */
[----:B------:R-:W-:Y:S02]  /*8ba0*/  ISETP.GE.AND P3, PT, R209, UR4, PT ;  /* 0x00000004d1007c0c */ /* 0x000fe4000bf66270 */
[-C--:B------:R-:W-:Y:S01]  /*8bb0*/  @!P1 LEA.HI.X R13, R211, R5.reuse, R160, 0x2, P6 ;  /* 0x00000005d30d9211 */ /* 0x080fe200030f14a0 */
[----:B------:R3:W-:Y:S01]  /*8bc0*/  @!P2 ST.E.64 desc[UR50][R10.64], R76 ;  /* 0x0000004c0a00a985 */ /* 0x0007e2000c101b32 */
[----:B------:R-:W-:Y:S02]  /*8bd0*/  ISETP.GE.AND P2, PT, R208, UR4, PT ;  /* 0x00000004d0007c0c */ /* 0x000fe4000bf46270 */
[----:B------:R-:W-:Y:S01]  /*8be0*/  @!P4 LEA.HI.X R15, R210, R5, R159, 0x2, P5 ;  /* 0x00000005d20fc211 */ /* 0x000fe200028f149f */
[----:B------:R4:W-:Y:S01]  /*8bf0*/  @!P1 ST.E.64 desc[UR50][R12.64], R80 ;  /* 0x000000500c009985 */ /* 0x0009e2000c101b32 */
[----:B------:R-:W-:-:S03]  /*8c00*/  ISETP.GE.AND P1, PT, R207, UR4, PT ;  /* 0x00000004cf007c0c */ /* 0x000fc6000bf26270 */
[----:B------:R5:W-:Y:S01]  /*8c10*/  @!P4 ST.E.64 desc[UR50][R14.64], R84 ;  /* 0x000000540e00c985 */ /* 0x000be2000c101b32 */
[----:B------:R-:W-:Y:S02]  /*8c20*/  ISETP.GE.AND P4, PT, R206, UR4, PT ;  /* 0x00000004ce007c0c */ /* 0x000fe4000bf86270 */
[----:B--2---:R-:W-:-:S03]  /*8c30*/  @!P3 LEA R8, P6, R209, R4, 0x2 ;  /* 0x00000004d108b211 */ /* 0x004fc600078c10ff */
[CC--:B-1----:R-:W-:Y:S02]  /*8c40*/  @!P2 LEA R6, P5, R208.reuse, R4.reuse, 0x2 ;  /* 0x00000004d006a211 */ /* 0x0c2fe400078a10ff */
[-C--:B------:R-:W-:Y:S02]  /*8c50*/  @!P3 LEA.HI.X R9, R209, R5.reuse, R158, 0x2, P6 ;  /* 0x00000005d109b211 */ /* 0x080fe400030f149e */
[-C--:B------:R-:W-:Y:S02]  /*8c60*/  @!P2 LEA.HI.X R7, R208, R5.reuse, R157, 0x2, P5 ;  /* 0x00000005d007a211 */ /* 0x080fe400028f149d */
[----:B---3--:R-:W-:Y:S01]  /*8c70*/  @!P1 LEA R10, P6, R207, R4, 0x2 ;  /* 0x00000004cf0a9211 */ /* 0x008fe200078c10ff */
[----:B------:R1:W-:Y:S01]  /*8c80*/  @!P3 ST.E.64 desc[UR50][R8.64], R88 ;  /* 0x000000580800b985 */ /* 0x0003e2000c101b32 */
[----:B------:R-:W-:Y:S02]  /*8c90*/  ISETP.GE.AND P3, PT, R205, UR4, PT ;  /* 0x00000004cd007c0c */ /* 0x000fe4000bf66270 */
[----:B------:R-:W-:Y:S01]  /*8ca0*/  @!P1 LEA.HI.X R11, R207, R5, R156, 0x2, P6 ;  /* 0x00000005cf0b9211 */ /* 0x000fe200030f149c */
[----:B------:R2:W-:Y:S01]  /*8cb0*/  @!P2 ST.E.64 desc[UR50][R6.64], R92 ;  /* 0x0000005c0600a985 */ /* 0x0005e2000c101b32 */
[----:B------:R-:W-:-:S02]  /*8cc0*/  ISETP.GE.AND P2, PT, R204, UR4, PT ;  /* 0x00000004cc007c0c */ /* 0x000fc4000bf46270 */
[C---:B----4-:R-:W-:Y:S01]  /*8cd0*/  @!P4 LEA R12, P5, R206.reuse, R4, 0x2 ;  /* 0x00000004ce0cc211 */ /* 0x050fe200078a10ff */
[----:B------:R3:W-:Y:S01]  /*8ce0*/  @!P1 ST.E.64 desc[UR50][R10.64], R96 ;  /* 0x000000600a009985 */ /* 0x0007e2000c101b32 */
[----:B------:R-:W-:Y:S02]  /*8cf0*/  ISETP.GE.AND P1, PT, R23, UR4, PT ;  /* 0x0000000417007c0c */ /* 0x000fe4000bf26270 */
[----:B------:R-:W-:-:S03]  /*8d00*/  @!P4 LEA.HI.X R13, R206, R5, R155, 0x2, P5 ;  /* 0x00000005ce0dc211 */ /* 0x000fc600028f149b */
[CC--:B-----5:R-:W-:Y:S02]  /*8d10*/  @!P3 LEA R14, P6, R205.reuse, R4.reuse, 0x2 ;  /* 0x00000004cd0eb211 */ /* 0x0e0fe400078c10ff */
[----:B------:R4:W-:Y:S01]  /*8d20*/  @!P4 ST.E.64 desc[UR50][R12.64], R100 ;  /* 0x000000640c00c985 */ /* 0x0009e2000c101b32 */
[----:B------:R-:W-:Y:S02]  /*8d30*/  ISETP.GE.AND P4, PT, R22, UR4, PT ;  /* 0x0000000416007c0c */ /* 0x000fe4000bf86270 */
[CC--:B-1----:R-:W-:Y:S02]  /*8d40*/  @!P2 LEA R8, P5, R204.reuse, R4.reuse, 0x2 ;  /* 0x00000004cc08a211 */ /* 0x0c2fe400078a10ff */
[-C--:B------:R-:W-:Y:S02]  /*8d50*/  @!P3 LEA.HI.X R15, R205, R5.reuse, R154, 0x2, P6 ;  /* 0x00000005cd0fb211 */ /* 0x080fe400030f149a */
[----:B------:R-:W-:Y:S02]  /*8d60*/  @!P2 LEA.HI.X R9, R204, R5, R153, 0x2, P5 ;  /* 0x00000005cc09a211 */ /* 0x000fe400028f1499 */
[----:B--2---:R-:W-:Y:S01]  /*8d70*/  @!P1 LEA R6, P6, R23, R4, 0x2 ;  /* 0x0000000417069211 */ /* 0x004fe200078c10ff */
[----:B------:R1:W-:Y:S01]  /*8d80*/  @!P3 ST.E.64 desc[UR50][R14.64], R104 ;  /* 0x000000680e00b985 */ /* 0x0003e2000c101b32 */
[----:B------:R-:W-:-:S02]  /*8d90*/  ISETP.GE.AND P3, PT, R19, UR4, PT ;  /* 0x0000000413007c0c */ /* 0x000fc4000bf66270 */
[-C--:B------:R-:W-:Y:S01]  /*8da0*/  @!P1 LEA.HI.X R7, R23, R5.reuse, R152, 0x2, P6 ;  /* 0x0000000517079211 */ /* 0x080fe200030f1498 */
[----:B------:R2:W-:Y:S01]  /*8db0*/  @!P2 ST.E.64 desc[UR50][R8.64], R108 ;  /* 0x0000006c0800a985 */ /* 0x0005e2000c101b32 */
[----:B------:R-:W-:Y:S02]  /*8dc0*/  ISETP.GE.AND P2, PT, R18, UR4, PT ;  /* 0x0000000412007c0c */ /* 0x000fe4000bf46270 */
[C---:B---3--:R-:W-:Y:S01]  /*8dd0*/  @!P4 LEA R10, P5, R22.reuse, R4, 0x2 ;  /* 0x00000004160ac211 */ /* 0x048fe200078a10ff */
[----:B------:R3:W-:Y:S01]  /*8de0*/  @!P1 ST.E.64 desc[UR50][R6.64], R112 ;  /* 0x0000007006009985 */ /* 0x0007e2000c101b32 */
[----:B------:R-:W-:Y:S02]  /*8df0*/  ISETP.GE.AND P1, PT, R17, UR4, PT ;  /* 0x0000000411007c0c */ /* 0x000fe4000bf26270 */
[----:B------:R-:W-:-:S03]  /*8e00*/  @!P4 LEA.HI.X R11, R22, R5, R229, 0x2, P5 ;  /* 0x00000005160bc211 */ /* 0x000fc600028f14e5 */
[CC--:B----4-:R-:W-:Y:S02]  /*8e10*/  @!P3 LEA R12, P6, R19.reuse, R4.reuse, 0x2 ;  /* 0x00000004130cb211 */ /* 0x0d0fe400078c10ff */
[----:B------:R4:W-:Y:S02]  /*8e20*/  @!P4 ST.E.64 desc[UR50][R10.64], R116 ;  /* 0x000000740a00c985 */ /* 0x0009e4000c101b32 */
[CC--:B-1----:R-:W-:Y:S02]  /*8e30*/  @!P2 LEA R14, P4, R18.reuse, R4.reuse, 0x2 ;  /* 0x00000004120ea211 */ /* 0x0c2fe400078810ff */
[-C--:B------:R-:W-:Y:S02]  /*8e40*/  @!P3 LEA.HI.X R13, R19, R5.reuse, R228, 0x2, P6 ;  /* 0x00000005130db211 */ /* 0x080fe400030f14e4 */
[----:B------:R-:W-:Y:S02]  /*8e50*/  @!P2 LEA.HI.X R15, R18, R5, R227, 0x2, P4 ;  /* 0x00000005120fa211 */ /* 0x000fe400020f14e3 */
[----:B------:R-:W-:Y:S01]  /*8e60*/  ISETP.GE.AND P4, PT, R16, UR4, PT ;  /* 0x0000000410007c0c */ /* 0x000fe2000bf86270 */
[----:B------:R1:W-:Y:S01]  /*8e70*/  @!P3 ST.E.64 desc[UR50][R12.64], R120 ;  /* 0x000000780c00b985 */ /* 0x0003e2000c101b32 */
[----:B--2---:R-:W-:-:S02]  /*8e80*/  @!P1 LEA R8, P5, R17, R4, 0x2 ;  /* 0x0000000411089211 */ /* 0x004fc400078a10ff */
[----:B------:R-:W-:Y:S01]  /*8e90*/  ISETP.GE.AND P3, PT, R21, UR4, PT ;  /* 0x0000000415007c0c */ /* 0x000fe2000bf66270 */
[----:B------:R-:W-:Y:S01]  /*8ea0*/  @!P2 ST.E.64 desc[UR50][R14.64], R124 ;  /* 0x0000007c0e00a985 */ /* 0x000fe2000c101b32 */
[----:B------:R-:W-:Y:S02]  /*8eb0*/  @!P1 LEA.HI.X R9, R17, R5, R226, 0x2, P5 ;  /* 0x0000000511099211 */ /* 0x000fe400028f14e2 */
[----:B------:R-:W-:Y:S02]  /*8ec0*/  ISETP.GE.AND P2, PT, R33, UR4, PT ;  /* 0x0000000421007c0c */ /* 0x000fe4000bf46270 */
[----:B---3--:R-:W-:Y:S01]  /*8ed0*/  SHF.R.S32.HI R7, RZ, 0x1f, R16 ;  /* 0x0000001fff077819 */ /* 0x008fe20000011410 */
[----:B------:R2:W-:Y:S01]  /*8ee0*/  @!P1 ST.E.64 desc[UR50][R8.64], R128 ;  /* 0x0000008008009985 */ /* 0x0005e2000c101b32 */
[----:B------:R-:W-:Y:S02]  /*8ef0*/  ISETP.GE.AND P1, PT, R29, UR4, PT ;  /* 0x000000041d007c0c */ /* 0x000fe4000bf26270 */
[----:B------:R-:W-:-:S02]  /*8f00*/  @!P4 LEA R6, P5, R16, R4, 0x2 ;  /* 0x000000041006c211 */ /* 0x000fc400078a10ff */
[----:B----4-:R-:W-:Y:S02]  /*8f10*/  SHF.R.S32.HI R11, RZ, 0x1f, R21 ;  /* 0x0000001fff0b7819 */ /* 0x010fe40000011415 */
[----:B------:R-:W-:Y:S02]  /*8f20*/  @!P3 LEA R10, P6, R21, R4, 0x2 ;  /* 0x00000004150ab211 */ /* 0x000fe400078c10ff */
[-C--:B------:R-:W-:Y:S02]  /*8f30*/  @!P4 LEA.HI.X R7, R16, R5.reuse, R7, 0x2, P5 ;  /* 0x000000051007c211 */ /* 0x080fe400028f1407 */
[----:B------:R-:W-:Y:S02]  /*8f40*/  ISETP.GE.AND P5, PT, R25, UR4, PT ;  /* 0x0000000419007c0c */ /* 0x000fe4000bfa6270 */
[----:B------:R-:W-:Y:S01]  /*8f50*/  @!P3 LEA.HI.X R11, R21, R5, R11, 0x2, P6 ;  /* 0x00000005150bb211 */ /* 0x000fe200030f140b */
[----:B------:R3:W-:Y:S01]  /*8f60*/  @!P4 ST.E.64 desc[UR50][R6.64], R132 ;  /* 0x000000840600c985 */ /* 0x0007e2000c101b32 */
[----:B-1----:R-:W-:-:S02]  /*8f70*/  SHF.R.S32.HI R12, RZ, 0x1f, R33 ;  /* 0x0000001fff0c7819 */ /* 0x002fc40000011421 */
[CC--:B--2---:R-:W-:Y:S01]  /*8f80*/  @!P2 LEA R8, P6, R33.reuse, R4.reuse, 0x2 ;  /* 0x000000042108a211 */ /* 0x0c4fe200078c10ff */
[----:B------:R3:W-:Y:S01]  /*8f90*/  @!P3 ST.E.64 desc[UR50][R10.64], R136 ;  /* 0x000000880a00b985 */ /* 0x0007e2000c101b32 */
[----:B------:R-:W-:Y:S02]  /*8fa0*/  SHF.R.S32.HI R13, RZ, 0x1f, R29 ;  /* 0x0000001fff0d7819 */ /* 0x000fe4000001141d */
[-C--:B------:R-:W-:Y:S02]  /*8fb0*/  @!P2 LEA.HI.X R9, R33, R5.reuse, R12, 0x2, P6 ;  /* 0x000000052109a211 */ /* 0x080fe400030f140c */
[C---:B------:R-:W-:Y:S02]  /*8fc0*/  @!P1 LEA R12, P6, R29.reuse, R4, 0x2 ;  /* 0x000000041d0c9211 */ /* 0x040fe400078c10ff */
[----:B------:R-:W-:Y:S01]  /*8fd0*/  SHF.R.S32.HI R14, RZ, 0x1f, R25 ;  /* 0x0000001fff0e7819 */ /* 0x000fe20000011419 */
[----:B------:R3:W-:Y:S01]  /*8fe0*/  @!P2 ST.E.64 desc[UR50][R8.64], R140 ;  /* 0x0000008c0800a985 */ /* 0x0007e2000c101b32 */
[----:B------:R-:W-:-:S02]  /*8ff0*/  @!P1 LEA.HI.X R13, R29, R5, R13, 0x2, P6 ;  /* 0x000000051d0d9211 */ /* 0x000fc400030f140d */
[----:B------:R-:W-:-:S03]  /*9000*/  @!P5 LEA R4, P6, R25, R4, 0x2 ;  /* 0x000000041904d211 */ /* 0x000fc600078c10ff */
[----:B------:R3:W-:Y:S01]  /*9010*/  @!P1 ST.E.64 desc[UR50][R12.64], R144 ;  /* 0x000000900c009985 */ /* 0x0007e2000c101b32 */
[----:B------:R-:W-:-:S05]  /*9020*/  @!P5 LEA.HI.X R5, R25, R5, R14, 0x2, P6 ;  /* 0x000000051905d211 */ /* 0x000fca00030f140e */
[----:B------:R3:W-:Y:S04]  /*9030*/  @!P5 ST.E.64 desc[UR50][R4.64], R148 ;  /* 0x000000940400d985 */ /* 0x0007e8000c101b32 */
.L_x_422:
[----:B------:R-:W-:Y:S05]  /*9040*/  BSYNC B1 ;  /* 0x0000000000017941 */ /* 0x000fea0003800000 */
.L_x_421:
[----:B--23--:R2:W3:Y:S04]  /*9050*/  SHFL.IDX PT, R5, R3, 0x1, 0x1c1f ;  /* 0x003c1f0003057f89 */ /* 0x00c4e800000e0000 */
[----:B-1----:R2:W1:Y:S01]  /*9060*/  SHFL.IDX PT, R4, R0, 0x1, 0x1c1f ;  /* 0x003c1f0000047f89 */ /* 0x00246200000e0000 */
[----:B------:R-:W-:Y:S05]  /*9070*/  @P0 BRA `(.L_x_420) ;  /* 0x0000001800080947 */ /* 0x000fea0003800000 */
[----:B------:R-:W-:Y:S01]  /*9080*/  ULDC UR4, c[0x0][0xac8] ;  /* 0x0002b20000047ab9 */ /* 0x000fe20000000800 */
[----:B------:R-:W-:Y:S01]  /*9090*/  VIADD R25, R2, 0xe0 ;  /* 0x000000e002197836 */ /* 0x000fe20000000000 */
[----:B------:R-:W-:Y:S01]  /*90a0*/  ISETP.GE.AND P5, PT, R224, UR4, PT ;  /* 0x00000004e0007c0c */ /* 0x000fe2000bfa6270 */
[C---:B0-2---:R-:W-:Y:S01]  /*90b0*/  VIADD R3, R2.reuse, 0xe8 ;  /* 0x000000e802037836 */ /* 0x045fe20000000000 */
[----:B------:R-:W-:Y:S02]  /*90c0*/  ISETP.GE.AND P4, PT, R2, UR4, PT ;  /* 0x0000000402007c0c */ /* 0x000fe4000bf86270 */
[----:B------:R-:W-:Y:S02]  /*90d0*/  ISETP.GE.AND P2, PT, R223, UR4, PT ;  /* 0x00000004df007c0c */ /* 0x000fe4000bf46270 */
[----:B------:R-:W-:Y:S02]  /*90e0*/  ISETP.GE.AND P1, PT, R222, UR4, PT ;  /* 0x00000004de007c0c */ /* 0x000fe4000bf26270 */
[----:B------:R-:W-:-:S02]  /*90f0*/  ISETP.GE.AND P0, PT, R221, UR4, PT ;  /* 0x00000004dd007c0c */ /* 0x000fc4000bf06270 */
[----:B------:R-:W-:-:S03]  /*9100*/  SHF.R.S32.HI R0, RZ, 0x1f, R25 ;  /* 0x0000001fff007819 */ /* 0x000fc60000011419 */
[-C--:B-1----:R-:W-:Y:S02]  /*9110*/  @!P5 LEA R8, P3, R224, R4.reuse, 0x2 ;  /* 0x00000004e008d211 */ /* 0x082fe400078610ff */
[----:B---3--:R-:W-:Y:S02]  /*9120*/  @!P4 IMAD.WIDE R6, R2, 0x4, R4 ;  /* 0x000000040206c825 */ /* 0x008fe400078e0204 */
[-C--:B------:R-:W-:Y:S02]  /*9130*/  @!P5 LEA.HI.X R9, R224, R5.reuse, R172, 0x2, P3 ;  /* 0x00000005e009d211 */ /* 0x080fe400018f14ac */
[CC--:B------:R-:W-:Y:S01]  /*9140*/  @!P2 LEA R10, P6, R223.reuse, R4.reuse, 0x2 ;  /* 0x00000004df0aa211 */ /* 0x0c0fe200078c10ff */
[----:B------:R0:W-:Y:S01]  /*9150*/  @!P4 ST.E.64 desc[UR50][R6.64], R26 ;  /* 0x0000001a0600c985 */ /* 0x0001e2000c101b32 */
[----:B------:R-:W-:Y:S02]  /*9160*/  ISETP.GE.AND P3, PT, R220, UR4, PT ;  /* 0x00000004dc007c0c */ /* 0x000fe4000bf66270 */
[----:B------:R-:W-:Y:S01]  /*9170*/  @!P2 LEA.HI.X R11, R223, R5, R171, 0x2, P6 ;  /* 0x00000005df0ba211 */ /* 0x000fe200030f14ab */
[----:B------:R1:W-:Y:S01]  /*9180*/  @!P5 ST.E.64 desc[UR50][R8.64], R30 ;  /* 0x0000001e0800d985 */ /* 0x0003e2000c101b32 */
[----:B------:R-:W-:-:S02]  /*9190*/  @!P1 LEA R12, P5, R222, R4, 0x2 ;  /* 0x00000004de0c9211 */ /* 0x000fc400078a10ff */
[----:B------:R-:W-:Y:S01]  /*91a0*/  ISETP.GE.AND P4, PT, R219, UR4, PT ;  /* 0x00000004db007c0c */ /* 0x000fe2000bf86270 */
[----:B------:R2:W-:Y:S01]  /*91b0*/  @!P2 ST.E.64 desc[UR50][R10.64], R34 ;  /* 0x000000220a00a985 */ /* 0x0005e2000c101b32 */
[CC--:B------:R-:W-:Y:S02]  /*91c0*/  @!P0 LEA R14, P6, R221.reuse, R4.reuse, 0x2 ;  /* 0x00000004dd0e8211 */ /* 0x0c0fe400078c10ff */
[-C--:B------:R-:W-:Y:S02]  /*91d0*/  @!P1 LEA.HI.X R13, R222, R5.reuse, R170, 0x2, P5 ;  /* 0x00000005de0d9211 */ /* 0x080fe400028f14aa */
[----:B------:R-:W-:Y:S02]  /*91e0*/  ISETP.GE.AND P5, PT, R218, UR4, PT ;  /* 0x00000004da007c0c */ /* 0x000fe4000bfa6270 */
[----:B------:R-:W-:Y:S01]  /*91f0*/  @!P0 LEA.HI.X R15, R221, R5, R169, 0x2, P6 ;  /* 0x00000005dd0f8211 */ /* 0x000fe200030f14a9 */
[----:B------:R3:W-:Y:S01]  /*9200*/  @!P1 ST.E.64 desc[UR50][R12.64], R38 ;  /* 0x000000260c009985 */ /* 0x0007e2000c101b32 */
[----:B0-----:R-:W-:-:S02]  /*9210*/  @!P3 LEA R6, P6, R220, R4, 0x2 ;  /* 0x00000004dc06b211 */ /* 0x001fc400078c10ff */
[----:B------:R-:W-:Y:S01]  /*9220*/  ISETP.GE.AND P1, PT, R216, UR4, PT ;  /* 0x00000004d8007c0c */ /* 0x000fe2000bf26270 */
[----:B------:R0:W-:Y:S01]  /*9230*/  @!P0 ST.E.64 desc[UR50][R14.64], R42 ;  /* 0x0000002a0e008985 */ /* 0x0001e2000c101b32 */
[----:B------:R-:W-:Y:S02]  /*9240*/  ISETP.GE.AND P0, PT, R217, UR4, PT ;  /* 0x00000004d9007c0c */ /* 0x000fe4000bf06270 */
[CC--:B-1----:R-:W-:Y:S02]  /*9250*/  @!P4 LEA R8, P2, R219.reuse, R4.reuse, 0x2 ;  /* 0x00000004db08c211 */ /* 0x0c2fe400078410ff */
[-C--:B------:R-:W-:Y:S02]  /*9260*/  @!P3 LEA.HI.X R7, R220, R5.reuse, R20, 0x2, P6 ;  /* 0x00000005dc07b211 */ /* 0x080fe400030f1414 */
[----:B------:R-:W-:Y:S02]  /*9270*/  @!P5 LEA R20, P6, R218, R4, 0x2 ;  /* 0x00000004da14d211 */ /* 0x000fe400078c10ff */
[----:B------:R-:W-:Y:S01]  /*9280*/  @!P4 LEA.HI.X R9, R219, R5, R168, 0x2, P2 ;  /* 0x00000005db09c211 */ /* 0x000fe200010f14a8 */
[----:B------:R1:W-:Y:S01]  /*9290*/  @!P3 ST.E.64 desc[UR50][R6.64], R46 ;  /* 0x0000002e0600b985 */ /* 0x0003e2000c101b32 */
[----:B------:R-:W-:-:S02]  /*92a0*/  ISETP.GE.AND P2, PT, R215, UR4, PT ;  /* 0x00000004d7007c0c */ /* 0x000fc4000bf46270 */
[-C--:B------:R-:W-:Y:S01]  /*92b0*/  @!P5 LEA.HI.X R21, R218, R5.reuse, R167, 0x2, P6 ;  /* 0x00000005da15d211 */ /* 0x080fe200030f14a7 */
[----:B------:R4:W-:Y:S01]  /*92c0*/  @!P4 ST.E.64 desc[UR50][R8.64], R50 ;  /* 0x000000320800c985 */ /* 0x0009e2000c101b32 */
[CC--:B--2---:R-:W-:Y:S02]  /*92d0*/  @!P0 LEA R10, P4, R217.reuse, R4.reuse, 0x2 ;  /* 0x00000004d90a8211 */ /* 0x0c4fe400078810ff */
[----:B------:R-:W-:Y:S01]  /*92e0*/  ISETP.GE.AND P3, PT, R214, UR4, PT ;  /* 0x00000004d6007c0c */ /* 0x000fe2000bf66270 */
[----:B------:R2:W-:Y:S01]  /*92f0*/  @!P5 ST.E.64 desc[UR50][R20.64], R54 ;  /* 0x000000361400d985 */ /* 0x0005e2000c101b32 */
[----:B---3--:R-:W-:Y:S02]  /*9300*/  @!P1 LEA R12, P5, R216, R4, 0x2 ;  /* 0x00000004d80c9211 */ /* 0x008fe400078a10ff */
[----:B------:R-:W-:Y:S02]  /*9310*/  @!P0 LEA.HI.X R11, R217, R5, R166, 0x2, P4 ;  /* 0x00000005d90b8211 */ /* 0x000fe400020f14a6 */
[----:B------:R-:W-:-:S02]  /*9320*/  ISETP.GE.AND P4, PT, R213, UR4, PT ;  /* 0x00000004d5007c0c */ /* 0x000fc4000bf86270 */
[-C--:B------:R-:W-:Y:S01]  /*9330*/  @!P1 LEA.HI.X R13, R216, R5.reuse, R165, 0x2, P5 ;  /* 0x00000005d80d9211 */ /* 0x080fe200028f14a5 */
[----:B------:R-:W-:Y:S01]  /*9340*/  @!P0 ST.E.64 desc[UR50][R10.64], R58 ;  /* 0x0000003a0a008985 */ /* 0x000fe2000c101b32 */
[----:B------:R-:W-:Y:S02]  /*9350*/  ISETP.GE.AND P5, PT, R212, UR4, PT ;  /* 0x00000004d4007c0c */ /* 0x000fe4000bfa6270 */
[CC--:B0-----:R-:W-:Y:S01]  /*9360*/  @!P2 LEA R14, P6, R215.reuse, R4.reuse, 0x2 ;  /* 0x00000004d70ea211 */ /* 0x0c1fe200078c10ff */
[----:B------:R0:W-:Y:S01]  /*9370*/  @!P1 ST.E.64 desc[UR50][R12.64], R62 ;  /* 0x0000003e0c009985 */ /* 0x0001e2000c101b32 */
[----:B------:R-:W-:Y:S02]  /*9380*/  ISETP.GE.AND P1, PT, R210, UR4, PT ;  /* 0x00000004d2007c0c */ /* 0x000fe4000bf26270 */
[----:B------:R-:W-:Y:S02]  /*9390*/  @!P2 LEA.HI.X R15, R215, R5, R164, 0x2, P6 ;  /* 0x00000005d70fa211 */ /* 0x000fe400030f14a4 */
[----:B-1----:R-:W-:-:S02]  /*93a0*/  @!P3 LEA R6, P6, R214, R4, 0x2 ;  /* 0x00000004d606b211 */ /* 0x002fc400078c10ff */
[----:B------:R-:W-:Y:S01]  /*93b0*/  ISETP.GE.AND P0, PT, R211, UR4, PT ;  /* 0x00000004d3007c0c */ /* 0x000fe2000bf06270 */
[----:B------:R1:W-:Y:S01]  /*93c0*/  @!P2 ST.E.64 desc[UR50][R14.64], R66 ;  /* 0x000000420e00a985 */ /* 0x0003e2000c101b32 */
[CC--:B----4-:R-:W-:Y:S02]  /*93d0*/  @!P4 LEA R8, P2, R213.reuse, R4.reuse, 0x2 ;  /* 0x00000004d508c211 */ /* 0x0d0fe400078410ff */
[-C--:B------:R-:W-:Y:S02]  /*93e0*/  @!P3 LEA.HI.X R7, R214, R5.reuse, R163, 0x2, P6 ;  /* 0x00000005d607b211 */ /* 0x080fe400030f14a3 */
[----:B--2---:R-:W-:Y:S02]  /*93f0*/  @!P5 LEA R20, P6, R212, R4, 0x2 ;  /* 0x00000004d414d211 */ /* 0x004fe400078c10ff */
[----:B------:R-:W-:Y:S01]  /*9400*/  @!P4 LEA.HI.X R9, R213, R5, R162, 0x2, P2 ;  /* 0x00000005d509c211 */ /* 0x000fe200010f14a2 */
[----:B------:R-:W-:Y:S01]  /*9410*/  @!P3 ST.E.64 desc[UR50][R6.64], R70 ;  /* 0x000000460600b985 */ /* 0x000fe2000c101b32 */
[----:B------:R-:W-:-:S02]  /*9420*/  ISETP.GE.AND P2, PT, R209, UR4, PT ;  /* 0x00000004d1007c0c */ /* 0x000fc4000bf46270 */
[-C--:B------:R-:W-:Y:S01]  /*9430*/  @!P5 LEA.HI.X R21, R212, R5.reuse, R161, 0x2, P6 ;  /* 0x00000005d415d211 */ /* 0x080fe200030f14a1 */
[----:B------:R2:W-:Y:S01]  /*9440*/  @!P4 ST.E.64 desc[UR50][R8.64], R74 ;  /* 0x0000004a0800c985 */ /* 0x0005e2000c101b32 */
[-C--:B0-----:R-:W-:Y:S02]  /*9450*/  @!P1 LEA R12, P3, R210, R4.reuse, 0x2 ;  /* 0x00000004d20c9211 */ /* 0x081fe400078610ff */
[----:B------:R-:W-:Y:S01]  /*9460*/  @!P0 LEA R10, P6, R211, R4, 0x2 ;  /* 0x00000004d30a8211 */ /* 0x000fe200078c10ff */
[----:B------:R0:W-:Y:S01]  /*9470*/  @!P5 ST.E.64 desc[UR50][R20.64], R78 ;  /* 0x0000004e1400d985 */ /* 0x0001e2000c101b32 */
[----:B------:R-:W-:Y:S02]  /*9480*/  ISETP.GE.AND P5, PT, R208, UR4, PT ;  /* 0x00000004d0007c0c */ /* 0x000fe4000bfa6270 */
[----:B------:R-:W-:Y:S02]  /*9490*/  ISETP.GE.AND P4, PT, R207, UR4, PT ;  /* 0x00000004cf007c0c */ /* 0x000fe4000bf86270 */
[----:B------:R-:W-:-:S02]  /*94a0*/  @!P1 LEA.HI.X R13, R210, R5, R159, 0x2, P3 ;  /* 0x00000005d20d9211 */ /* 0x000fc400018f149f */
[----:B------:R-:W-:Y:S02]  /*94b0*/  ISETP.GE.AND P3, PT, R206, UR4, PT ;  /* 0x00000004ce007c0c */ /* 0x000fe4000bf66270 */
[-C--:B------:R-:W-:Y:S02]  /*94c0*/  @!P0 LEA.HI.X R11, R211, R5.reuse, R160, 0x2, P6 ;  /* 0x00000005d30b8211 */ /* 0x080fe400030f14a0 */
[CC--:B-1----:R-:W-:Y:S02]  /*94d0*/  @!P2 LEA R14, P6, R209.reuse, R4.reuse, 0x2 ;  /* 0x00000004d10ea211 */ /* 0x0c2fe400078c10ff */
[----:B------:R-:W-:Y:S01]  /*94e0*/  SHF.R.S32.HI R27, RZ, 0x1f, R16 ;  /* 0x0000001fff1b7819 */ /* 0x000fe20000011410 */
[----:B------:R1:W-:Y:S01]  /*94f0*/  @!P0 ST.E.64 desc[UR50][R10.64], R82 ;  /* 0x000000520a008985 */ /* 0x0003e2000c101b32 */
[----:B------:R-:W-:Y:S02]  /*9500*/  @!P2 LEA.HI.X R15, R209, R5, R158, 0x2, P6 ;  /* 0x00000005d10fa211 */ /* 0x000fe400030f149e */
[-C--:B--2---:R-:W-:Y:S01]  /*9510*/  @!P4 LEA R8, P0, R207, R4.reuse, 0x2 ;  /* 0x00000004cf08c211 */ /* 0x084fe200078010ff */
[----:B------:R2:W-:Y:S01]  /*9520*/  @!P1 ST.E.64 desc[UR50][R12.64], R86 ;  /* 0x000000560c009985 */ /* 0x0005e2000c101b32 */
[----:B------:R-:W-:-:S02]  /*9530*/  @!P5 LEA R6, P1, R208, R4, 0x2 ;  /* 0x00000004d006d211 */ /* 0x000fc400078210ff */
[----:B0-----:R-:W-:Y:S01]  /*9540*/  @!P3 LEA R20, P6, R206, R4, 0x2 ;  /* 0x00000004ce14b211 */ /* 0x001fe200078c10ff */
[----:B------:R0:W-:Y:S01]  /*9550*/  @!P2 ST.E.64 desc[UR50][R14.64], R90 ;  /* 0x0000005a0e00a985 */ /* 0x0001e2000c101b32 */
[----:B------:R-:W-:Y:S02]  /*9560*/  ISETP.GE.AND P2, PT, R205, UR4, PT ;  /* 0x00000004cd007c0c */ /* 0x000fe4000bf46270 */
[-C--:B------:R-:W-:Y:S02]  /*9570*/  @!P5 LEA.HI.X R7, R208, R5.reuse, R157, 0x2, P1 ;  /* 0x00000005d007d211 */ /* 0x080fe400008f149d */
[----:B------:R-:W-:Y:S02]  /*9580*/  ISETP.GE.AND P1, PT, R204, UR4, PT ;  /* 0x00000004cc007c0c */ /* 0x000fe4000bf26270 */
[-C--:B------:R-:W-:Y:S01]  /*9590*/  @!P4 LEA.HI.X R9, R207, R5.reuse, R156, 0x2, P0 ;  /* 0x00000005cf09c211 */ /* 0x080fe200000f149c */
[----:B------:R-:W-:Y:S01]  /*95a0*/  @!P5 ST.E.64 desc[UR50][R6.64], R94 ;  /* 0x0000005e0600d985 */ /* 0x000fe2000c101b32 */
[----:B------:R-:W-:-:S02]  /*95b0*/  @!P3 LEA.HI.X R21, R206, R5, R155, 0x2, P6 ;  /* 0x00000005ce15b211 */ /* 0x000fc400030f149b */
[----:B------:R-:W-:Y:S01]  /*95c0*/  ISETP.GE.AND P0, PT, R23, UR4, PT ;  /* 0x0000000417007c0c */ /* 0x000fe2000bf06270 */
[----:B------:R3:W-:Y:S01]  /*95d0*/  @!P4 ST.E.64 desc[UR50][R8.64], R98 ;  /* 0x000000620800c985 */ /* 0x0007e2000c101b32 */
[----:B------:R-:W-:Y:S02]  /*95e0*/  ISETP.GE.AND P4, PT, R19, UR4, PT ;  /* 0x0000000413007c0c */ /* 0x000fe4000bf86270 */
[CC--:B-1----:R-:W-:Y:S01]  /*95f0*/  @!P2 LEA R10, P6, R205.reuse, R4.reuse, 0x2 ;  /* 0x00000004cd0aa211 */ /* 0x0c2fe200078c10ff */
[----:B------:R1:W-:Y:S01]  /*9600*/  @!P3 ST.E.64 desc[UR50][R20.64], R102 ;  /* 0x000000661400b985 */ /* 0x0003e2000c101b32 */
[----:B------:R-:W-:Y:S02]  /*9610*/  ISETP.GE.AND P3, PT, R22, UR4, PT ;  /* 0x0000000416007c0c */ /* 0x000fe4000bf66270 */
[----:B--2---:R-:W-:Y:S02]  /*9620*/  @!P1 LEA R12, P5, R204, R4, 0x2 ;  /* 0x00000004cc0c9211 */ /* 0x004fe400078a10ff */
[----:B------:R-:W-:-:S02]  /*9630*/  @!P2 LEA.HI.X R11, R205, R5, R154, 0x2, P6 ;  /* 0x00000005cd0ba211 */ /* 0x000fc400030f149a */
[-C--:B------:R-:W-:Y:S02]  /*9640*/  @!P1 LEA.HI.X R13, R204, R5.reuse, R153, 0x2, P5 ;  /* 0x00000005cc0d9211 */ /* 0x080fe400028f1499 */
[-C--:B0-----:R-:W-:Y:S01]  /*9650*/  @!P0 LEA R14, P6, R23, R4.reuse, 0x2 ;  /* 0x00000004170e8211 */ /* 0x081fe200078c10ff */
[----:B------:R0:W-:Y:S01]  /*9660*/  @!P2 ST.E.64 desc[UR50][R10.64], R106 ;  /* 0x0000006a0a00a985 */ /* 0x0001e2000c101b32 */
[-C--:B---3--:R-:W-:Y:S02]  /*9670*/  @!P4 LEA R8, P5, R19, R4.reuse, 0x2 ;  /* 0x000000041308c211 */ /* 0x088fe400078a10ff */
[-C--:B------:R-:W-:Y:S01]  /*9680*/  @!P0 LEA.HI.X R15, R23, R5.reuse, R152, 0x2, P6 ;  /* 0x00000005170f8211 */ /* 0x080fe200030f1498 */
[----:B------:R2:W-:Y:S01]  /*9690*/  @!P1 ST.E.64 desc[UR50][R12.64], R110 ;  /* 0x0000006e0c009985 */ /* 0x0005e2000c101b32 */
[----:B------:R-:W-:Y:S01]  /*96a0*/  @!P3 LEA R6, P1, R22, R4, 0x2 ;  /* 0x000000041606b211 */ /* 0x000fe200078210ff */
[----:B-1----:R-:W-:Y:S01]  /*96b0*/  VIADD R21, R2, 0xf0 ;  /* 0x000000f002157836 */ /* 0x002fe20000000000 */
[----:B------:R-:W-:Y:S01]  /*96c0*/  ISETP.GE.AND P2, PT, R18, UR4, PT ;  /* 0x0000000412007c0c */ /* 0x000fe2000bf46270 */
[----:B------:R1:W-:Y:S01]  /*96d0*/  @!P0 ST.E.64 desc[UR50][R14.64], R114 ;  /* 0x000000720e008985 */ /* 0x0003e2000c101b32 */
[----:B------:R-:W-:-:S02]  /*96e0*/  @!P3 LEA.HI.X R7, R22, R5, R229, 0x2, P1 ;  /* 0x000000051607b211 */ /* 0x000fc400008f14e5 */
[----:B------:R-:W-:Y:S02]  /*96f0*/  ISETP.GE.AND P1, PT, R17, UR4, PT ;  /* 0x0000000411007c0c */ /* 0x000fe4000bf26270 */
[----:B------:R-:W-:Y:S01]  /*9700*/  @!P4 LEA.HI.X R9, R19, R5, R228, 0x2, P5 ;  /* 0x000000051309c211 */ /* 0x000fe200028f14e4 */
[----:B------:R3:W-:Y:S01]  /*9710*/  @!P3 ST.E.64 desc[UR50][R6.64], R118 ;  /* 0x000000760600b985 */ /* 0x0007e2000c101b32 */
[----:B------:R-:W-:Y:S02]  /*9720*/  ISETP.GE.AND P0, PT, R16, UR4, PT ;  /* 0x0000000410007c0c */ /* 0x000fe4000bf06270 */
[----:B------:R-:W-:Y:S01]  /*9730*/  ISETP.GE.AND P3, PT, R3, UR4, PT ;  /* 0x0000000403007c0c */ /* 0x000fe2000bf66270 */
[----:B------:R4:W-:Y:S01]  /*9740*/  @!P4 ST.E.64 desc[UR50][R8.64], R122 ;  /* 0x0000007a0800c985 */ /* 0x0009e2000c101b32 */
[----:B------:R-:W-:Y:S02]  /*9750*/  ISETP.GE.AND P4, PT, R25, UR4, PT ;  /* 0x0000000419007c0c */ /* 0x000fe4000bf86270 */
[----:B0-----:R-:W-:-:S03]  /*9760*/  @!P2 LEA R10, P5, R18, R4, 0x2 ;  /* 0x00000004120aa211 */ /* 0x001fc600078a10ff */
[CC--:B--2---:R-:W-:Y:S02]  /*9770*/  @!P1 LEA R12, P6, R17.reuse, R4.reuse, 0x2 ;  /* 0x00000004110c9211 */ /* 0x0c4fe400078c10ff */
[-C--:B------:R-:W-:Y:S02]  /*9780*/  @!P2 LEA.HI.X R11, R18, R5.reuse, R227, 0x2, P5 ;  /* 0x00000005120ba211 */ /* 0x080fe400028f14e3 */
[CC--:B-1----:R-:W-:Y:S02]  /*9790*/  @!P0 LEA R14, P5, R16.reuse, R4.reuse, 0x2 ;  /* 0x00000004100e8211 */ /* 0x0c2fe400078a10ff */
[-C--:B------:R-:W-:Y:S01]  /*97a0*/  @!P1 LEA.HI.X R13, R17, R5.reuse, R226, 0x2, P6 ;  /* 0x00000005110d9211 */ /* 0x080fe200030f14e2 */
[----:B------:R0:W-:Y:S01]  /*97b0*/  @!P2 ST.E.64 desc[UR50][R10.64], R126 ;  /* 0x0000007e0a00a985 */ /* 0x0001e2000c101b32 */
[----:B------:R-:W-:Y:S02]  /*97c0*/  ISETP.GE.AND P6, PT, R21, UR4, PT ;  /* 0x0000000415007c0c */ /* 0x000fe4000bfc6270 */
[----:B------:R-:W-:Y:S01]  /*97d0*/  @!P0 LEA.HI.X R15, R16, R5, R27, 0x2, P5 ;  /* 0x00000005100f8211 */ /* 0x000fe200028f141b */
[----:B------:R0:W-:Y:S01]  /*97e0*/  @!P1 ST.E.64 desc[UR50][R12.64], R130 ;  /* 0x000000820c009985 */ /* 0x0001e2000c101b32 */
[----:B---3--:R-:W-:-:S03]  /*97f0*/  @!P4 LEA R6, P5, R25, R4, 0x2 ;  /* 0x000000041906c211 */ /* 0x008fc600078a10ff */
[----:B------:R0:W-:Y:S01]  /*9800*/  @!P0 ST.E.64 desc[UR50][R14.64], R134 ;  /* 0x000000860e008985 */ /* 0x0001e2000c101b32 */
[-C--:B------:R-:W-:Y:S02]  /*9810*/  @!P4 LEA.HI.X R7, R25, R5.reuse, R0, 0x2, P5 ;  /* 0x000000051907c211 */ /* 0x080fe400028f1400 */
[----:B------:R-:W-:Y:S02]  /*9820*/  SHF.R.S32.HI R0, RZ, 0x1f, R3 ;  /* 0x0000001fff007819 */ /* 0x000fe40000011403 */
[C---:B----4-:R-:W-:Y:S01]  /*9830*/  @!P3 LEA R8, P5, R3.reuse, R4, 0x2 ;  /* 0x000000040308b211 */ /* 0x050fe200078a10ff */
[----:B------:R0:W-:Y:S03]  /*9840*/  @!P4 ST.E.64 desc[UR50][R6.64], R138 ;  /* 0x0000008a0600c985 */ /* 0x0001e6000c101b32 */
[----:B------:R-:W-:Y:S01]  /*9850*/  @!P3 LEA.HI.X R9, R3, R5, R0, 0x2, P5 ;  /* 0x000000050309b211 */ /* 0x000fe200028f1400 */
[----:B------:R-:W-:Y:S01]  /*9860*/  VIADD R3, R2, 0xf8 ;  /* 0x000000f802037836 */ /* 0x000fe20000000000 */
[----:B------:R-:W-:-:S02]  /*9870*/  SHF.R.S32.HI R0, RZ, 0x1f, R21 ;  /* 0x0000001fff007819 */ /* 0x000fc40000011415 */
[----:B------:R-:W-:Y:S01]  /*9880*/  @!P6 LEA R20, P5, R21, R4, 0x2 ;  /* 0x000000041514e211 */ /* 0x000fe200078a10ff */
[----:B------:R0:W-:Y:S01]  /*9890*/  @!P3 ST.E.64 desc[UR50][R8.64], R142 ;  /* 0x0000008e0800b985 */ /* 0x0001e2000c101b32 */
[----:B------:R-:W-:Y:S02]  /*98a0*/  ISETP.GE.AND P0, PT, R3, UR4, PT ;  /* 0x0000000403007c0c */ /* 0x000fe4000bf06270 */
[----:B------:R-:W-:-:S05]  /*98b0*/  @!P6 LEA.HI.X R21, R21, R5, R0, 0x2, P5 ;  /* 0x000000051515e211 */ /* 0x000fca00028f1400 */
[----:B------:R0:W-:Y:S06]  /*98c0*/  @!P6 ST.E.64 desc[UR50][R20.64], R146 ;  /* 0x000000921400e985 */ /* 0x0001ec000c101b32 */
[----:B------:R-:W-:Y:S05]  /*98d0*/  @P0 BRA `(.L_x_420) ;  /* 0x0000000c00f00947 */ /* 0x000fea0003800000 */
[----:B------:R-:W-:Y:S02]  /*98e0*/  LEA R4, P0, R3, R4, 0x2 ;  /* 0x0000000403047211 */ /* 0x000fe400078010ff */
[----:B------:R-:W-:-:S04]  /*98f0*/  SHF.R.S32.HI R0, RZ, 0x1f, R3 ;  /* 0x0000001fff007819 */ /* 0x000fc80000011403 */
[----:B------:R-:W-:-:S05]  /*9900*/  LEA.HI.X R5, R3, R5, R0, 0x2, P0 ;  /* 0x0000000503057211 */ /* 0x000fca00000f1400 */
[----:B------:R1:W-:Y:S01]  /*9910*/  ST.E.64 desc[UR50][R4.64], R150 ;  /* 0x0000009604007985 */ /* 0x0003e2000c101b32 */
[----:B------:R-:W-:Y:S05]  /*9920*/  BRA `(.L_x_420) ;  /* 0x0000000c00dc7947 */ /* 0x000fea0003800000 */
.L_x_411:
[----:B------:R-:W-:Y:S02]  /*9930*/  ULDC.64 UR8, c[0x0][0xc00] ;  /* 0x0003000000087ab9 */ /* 0x000fe40000000a00 */
[----:B------:R-:W-:-:S04]  /*9940*/  UISETP.NE.U32.AND UP0, UPT, UR8, URZ, UPT ;  /* 0x0000003f0800728c */ /* 0x000fc8000bf05070 */
[----:B------:R-:W-:-:S03]  /*9950*/  UISETP.NE.AND.EX UP0, UPT, UR9, URZ, UPT, UP0 ;  /* 0x0000003f0900728c */ /* 0x000fc6000bf05300 */
[----:B------:R-:W-:Y:S02]  /*9960*/  ULDC.64 UR8, c[0x0][0xc00] ;  /* 0x0003000000087ab9 */ /* 0x000fe40000000a00 */
[----:B------:R-:W-:Y:S01]  /*9970*/  UIMAD.WIDE UR8, UR39, 0x4, UR8 ;  /* 0x00000004270878a5 */ /* 0x000fe2000f8e0208 */
[----:B------:R-:W-:-:S05]  /*9980*/  PLOP3.LUT P1, PT, PT, PT, UP0, 0x80, 0x0 ;  /* 0x000000000000781c */ /* 0x000fca0003f2f008 */
[----:B------:R-:W-:Y:S02]  /*9990*/  IMAD.U32 R4, RZ, RZ, UR8 ;  /* 0x00000008ff047e24 */ /* 0x000fe4000f8e00ff */
[----:B------:R-:W-:Y:S01]  /*99a0*/  IMAD.U32 R5, RZ, RZ, UR9 ;  /* 0x00000009ff057e24 */ /* 0x000fe2000f8e00ff */
[----:B------:R-:W-:Y:S02]  /*99b0*/  ULDC.64 UR8, c[0x0][0xc08] ;  /* 0x0003020000087ab9 */ /* 0x000fe40000000a00 */
[----:B------:R-:W-:-:S03]  /*99c0*/  UISETP.NE.U32.AND UP1, UPT, UR8, URZ, UPT ;  /* 0x0000003f0800728c */ /* 0x000fc6000bf25070 */
[----:B------:R-:W2:Y:S01]  /*99d0*/  @P1 LDG.E R8, desc[UR50][R4.64] ;  /* 0x0000003204081981 */ /* 0x000ea2000c1e1900 */
[----:B------:R-:W-:Y:S01]  /*99e0*/  UISETP.NE.AND.EX UP1, UPT, UR9, URZ, UPT, UP1 ;  /* 0x0000003f0900728c */ /* 0x000fe2000bf25310 */
[----:B------:R-:W-:Y:S02]  /*99f0*/  ULDC UR4, c[0x0][0xa88] ;  /* 0x0002a20000047ab9 */ /* 0x000fe40000000800 */
[----:B------:R-:W-:-:S03]  /*9a00*/  IMAD.U32 R0, RZ, RZ, UR4 ;  /* 0x00000004ff007e24 */ /* 0x000fc6000f8e00ff */
[----:B------:R-:W-:-:S05]  /*9a10*/  PLOP3.LUT P2, PT, PT, PT, UP1, 0x80, 0x0 ;  /* 0x000000000000781c */ /* 0x000fca0003f4f018 */
[----:B------:R-:W-:Y:S02]  /*9a20*/  @UP1 ULDC.64 UR8, c[0x0][0xc08] ;  /* 0x0003020000081ab9 */ /* 0x000fe40000000a00 */
[----:B------:R-:W-:-:S06]  /*9a30*/  @UP1 UIMAD.WIDE UR8, UR39, 0x4, UR8 ;  /* 0x00000004270818a5 */ /* 0x000fcc000f8e0208 */
[----:B------:R-:W-:Y:S02]  /*9a40*/  IMAD.U32 R6, RZ, RZ, UR8 ;  /* 0x00000008ff067e24 */ /* 0x000fe4000f8e00ff */
[----:B------:R-:W-:-:S05]  /*9a50*/  IMAD.U32 R7, RZ, RZ, UR9 ;  /* 0x00000009ff077e24 */ /* 0x000fca000f8e00ff */
[----:B------:R0:W5:Y:S01]  /*9a60*/  @P2 LDG.E R0, desc[UR50][R6.64] ;  /* 0x0000003206002981 */ /* 0x000162000c1e1900 */
[----:B------:R-:W-:Y:S01]  /*9a70*/  UMOV UR4, URZ ;  /* 0x0000003f00047c82 */ /* 0x000fe20008000000 */
[----:B------:R-:W-:Y:S01]  /*9a80*/  UISETP.NE.AND UP1, UPT, UR44, URZ, UPT ;  /* 0x0000003f2c00728c */ /* 0x000fe2000bf25270 */
[----:B------:R-:W1:Y:S10]  /*9a90*/  S2R R3, SR_TID.X ;  /* 0x0000000000037919 */ /* 0x000e740000002100 */
[----:B------:R-:W-:Y:S01]  /*9aa0*/  @!UP1 ULDC UR44, c[0x0][0xad4] ;  /* 0x0002b500002c9ab9 */ /* 0x000fe20000000800 */
[----:B--2---:R-:W-:Y:S01]  /*9ab0*/  @P1 R2UR UR4, R8 ;  /* 0x00000000080412ca */ /* 0x004fe200000e0000 */
[----:B-1----:R-:W-:-:S05]  /*9ac0*/  VIADD R8, R3, 0xffffff80 ;  /* 0xffffff8003087836 */ /* 0x002fca0000000000 */
[----:B------:R-:W-:-:S07]  /*9ad0*/  ISETP.GT.AND P0, PT, R8, 0x7f, PT ;  /* 0x0000007f0800780c */ /* 0x000fce0003f04270 */
[----:B------:R-:W-:Y:S01]  /*9ae0*/  USHF.R.S32.HI UR19, URZ, 0x1f, UR4 ;  /* 0x0000001f3f137899 */ /* 0x000fe20008011404 */
[----:B0-----:R-:W-:Y:S11]  /*9af0*/  @P2 BRA `(.L_x_423) ;  /* 0x0000000000102947 */ /* 0x001ff60003800000 */
[----:B------:R-:W-:Y:S05]  /*9b00*/  @!P1 BRA `(.L_x_423) ;  /* 0x00000000000c9947 */ /* 0x000fea0003800000 */
[----:B------:R-:W2:Y:S04]  /*9b10*/  LDG.E R3, desc[UR50][R4.64] ;  /* 0x0000003204037981 */ /* 0x000ea8000c1e1900 */
[----:B-----5:R-:W2:Y:S02]  /*9b20*/  LDG.E R0, desc[UR50][R4.64+0x4] ;  /* 0x0000043204007981 */ /* 0x020ea4000c1e1900 */
[----:B--2---:R-:W-:-:S07]  /*9b30*/  IMAD.IADD R0, R0, 0x1, -R3 ;  /* 0x0000000100007824 */ /* 0x004fce00078e0a03 */
.L_x_423:
[----:B------:R-:W-:Y:S01]  /*9b40*/  USEL UR39, UR39, URZ, !UP0 ;  /* 0x0000003f27277287 */ /* 0x000fe2000c000000 */
[----:B------:R-:W-:Y:S01]  /*9b50*/  BSSY B1, `(.L_x_424) ;  /* 0x0000039000017945 */ /* 0x000fe20003800000 */
[----:B------:R-:W-:-:S03]  /*9b60*/  USEL UR40, UR40, URZ, !UP0 ;  /* 0x0000003f28287287 */ /* 0x000fc6000c000000 */
[----:B------:R-:W-:Y:S09]  /*9b70*/  @P0 BRA `(.L_x_425) ;  /* 0x0000000000d80947 */ /* 0x000ff20003800000 */
[----:B------:R-:W0:Y:S01]  /*9b80*/  S2R R3, SR_TID.X ;  /* 0x0000000000037919 */ /* 0x000e220000002100 */
[----:B------:R-:W1:Y:S01]  /*9b90*/  LDC R9, c[0x0][0xbe8] ;  /* 0x0002fa00ff097b82 */ /* 0x000e620000000800 */
[----:B------:R-:W-:-:S04]  /*9ba0*/  IMAD.U32 R4, RZ, RZ, UR41 ;  /* 0x00000029ff047e24 */ /* 0x000fc8000f8e00ff */
[----:B0-----:R-:W-:Y:S02]  /*9bb0*/  IMAD R3, R4, 0x80, R3 ;  /* 0x0000008004037824 */ /* 0x001fe400078e0203 */
[----:B-1---5:R-:W-:Y:S02]  /*9bc0*/  IMAD R4, R0, R9, RZ ;  /* 0x0000000900047224 */ /* 0x022fe400078e02ff */
[----:B------:R-:W-:-:S05]  /*9bd0*/  VIADD R6, R3, 0xffffff80 ;  /* 0xffffff8003067836 */ /* 0x000fca0000000000 */
[----:B------:R-:W-:-:S13]  /*9be0*/  ISETP.GE.AND P0, PT, R6, R4, PT ;  /* 0x000000040600720c */ /* 0x000fda0003f06270 */
[----:B------:R-:W-:Y:S05]  /*9bf0*/  @P0 BRA `(.L_x_425) ;  /* 0x0000000000b80947 */ /* 0x000fea0003800000 */
[----:B------:R-:W-:Y:S01]  /*9c00*/  ISETP.NE.AND P0, PT, R9, 0x1, PT ;  /* 0x000000010900780c */ /* 0x000fe20003f05270 */
[----:B------:R-:W-:Y:S01]  /*9c10*/  UISETP.GT.AND UP0, UPT, UR44, 0x1, UPT ;  /* 0x000000012c00788c */ /* 0x000fe2000bf04270 */
[----:B------:R-:W-:-:S03]  /*9c20*/  UMOV UR17, 0x9b8 ;  /* 0x000009b800117882 */ /* 0x000fc60000000000 */
[----:B------:R-:W-:Y:S02]  /*9c30*/  USEL UR17, UR17, 0x978, UP0 ;  /* 0x0000097811117887 */ /* 0x000fe40008000000 */
[----:B------:R-:W-:-:S06]  /*9c40*/  USEL UR16, UR42, URZ, UP0 ;  /* 0x0000003f2a107287 */ /* 0x000fcc0008000000 */
[----:B------:R-:W0:Y:S04]  /*9c50*/  @P0 LDC R3, c[0x0][0xbec] ;  /* 0x0002fb00ff030b82 */ /* 0x000e280000000800 */
[----:B------:R-:W-:Y:S01]  /*9c60*/  ULDC.64 UR8, c[0x0][UR17+0x218] ;  /* 0x0000860011087abb */ /* 0x000fe20008000a00 */
[----:B------:R-:W-:Y:S01]  /*9c70*/  ULDC.64 UR12, c[0x0][UR17+0x220] ;  /* 0x00008800110c7abb */ /* 0x000fe20008000a00 */
[----:B------:R-:W-:Y:S01]  /*9c80*/  ULDC.64 UR14, c[0x0][UR17+0x228] ;  /* 0x00008a00110e7abb */ /* 0x000fe20008000a00 */
[----:B------:R-:W-:Y:S01]  /*9c90*/  UIMAD.WIDE.U32 UR10, UR8, UR43, URZ ;  /* 0x0000002b080a72a5 */ /* 0x000fe2000f8e003f */
[----:B------:R-:W1:Y:S01]  /*9ca0*/  @P0 LDC R5, c[0x0][0xbf0] ;  /* 0x0002fc00ff050b82 */ /* 0x000e620000000800 */
[----:B------:R-:W-:Y:S02]  /*9cb0*/  UIMAD UR18, UR9, UR43, URZ ;  /* 0x0000002b091272a4 */ /* 0x000fe4000f8e023f */
[----:B------:R-:W-:-:S02]  /*9cc0*/  UIMAD UR13, UR13, UR39, URZ ;  /* 0x000000270d0d72a4 */ /* 0x000fc4000f8e023f */
[----:B------:R-:W-:Y:S02]  /*9cd0*/  UIMAD.WIDE.U32 UR20, UR14, UR16, URZ ;  /* 0x000000100e1472a5 */ /* 0x000fe4000f8e003f */
[----:B------:R-:W-:Y:S02]  /*9ce0*/  UIMAD.WIDE.U32 UR8, UR12, UR39, URZ ;  /* 0x000000270c0872a5 */ /* 0x000fe4000f8e003f */
[----:B------:R-:W-:Y:S02]  /*9cf0*/  UIMAD UR14, UR15, UR16, URZ ;  /* 0x000000100f0e72a4 */ /* 0x000fe4000f8e023f */
[----:B------:R-:W-:Y:S02]  /*9d00*/  UIMAD UR13, UR12, UR40, UR13 ;  /* 0x000000280c0d72a4 */ /* 0x000fe4000f8e020d */
[----:B------:R-:W-:Y:S02]  /*9d10*/  UIADD3 UR10, UP1, UP2, UR8, UR10, UR4 ;  /* 0x0000000a080a7290 */ /* 0x000fe4000fa3e004 */
[----:B------:R-:W-:Y:S01]  /*9d20*/  UIADD3 UR14, UR21, UR14, URZ ;  /* 0x0000000e150e7290 */ /* 0x000fe2000fffe03f */
[----:B0-----:R-:W-:Y:S01]  /*9d30*/  @P0 IMAD.HI.U32 R4, R6, R3, RZ ;  /* 0x0000000306040227 */ /* 0x001fe200078e00ff */
[----:B------:R-:W-:-:S02]  /*9d40*/  UIADD3 UR18, UR11, UR18, URZ ;  /* 0x000000120b127290 */ /* 0x000fc4000fffe03f */
[----:B------:R-:W-:Y:S01]  /*9d50*/  UIADD3 UR13, UR9, UR13, URZ ;  /* 0x0000000d090d7290 */ /* 0x000fe2000fffe03f */
[----:B------:R-:W-:Y:S02]  /*9d60*/  IMAD.MOV.U32 R3, RZ, RZ, R6 ;  /* 0x000000ffff037224 */ /* 0x000fe400078e0006 */
[----:B------:R-:W-:Y:S01]  /*9d70*/  IMAD.U32 R10, RZ, RZ, UR14 ;  /* 0x0000000eff0a7e24 */ /* 0x000fe2000f8e00ff */
[----:B------:R-:W-:Y:S01]  /*9d80*/  ULDC.64 UR8, c[0x0][UR17+0x210] ;  /* 0x0000840011087abb */ /* 0x000fe20008000a00 */
[----:B-1----:R-:W-:Y:S01]  /*9d90*/  @P0 SHF.R.U32.HI R3, RZ, R5, R4 ;  /* 0x00000005ff030219 */ /* 0x002fe20000011604 */
[----:B------:R-:W-:Y:S02]  /*9da0*/  IMAD.U32 R4, RZ, RZ, UR20 ;  /* 0x00000014ff047e24 */ /* 0x000fe4000f8e00ff */
[----:B------:R-:W-:Y:S01]  /*9db0*/  IMAD.U32 R5, RZ, RZ, UR21 ;  /* 0x00000015ff057e24 */ /* 0x000fe2000f8e00ff */
[--C-:B------:R-:W-:Y:S01]  /*9dc0*/  SHF.R.S32.HI R5, RZ, 0x1f, R3.reuse ;  /* 0x0000001fff057819 */ /* 0x100fe20000011403 */
[----:B------:R-:W-:Y:S01]  /*9dd0*/  IMAD.MOV R7, RZ, RZ, -R3 ;  /* 0x000000ffff077224 */ /* 0x000fe200078e0a03 */
[----:B------:R-:W-:Y:S01]  /*9de0*/  IADD3 R4, P0, P1, R3, UR10, R4 ;  /* 0x0000000a03047c10 */ /* 0x000fe2000f91e004 */
[----:B------:R-:W-:-:S02]  /*9df0*/  UIADD3.X UR10, UR13, UR18, UR19, UP1, UP2 ;  /* 0x000000120d0a7290 */ /* 0x000fc40008fe4413 */
[----:B------:R-:W-:-:S04]  /*9e00*/  IMAD R7, R9, R7, R6 ;  /* 0x0000000709077224 */ /* 0x000fc800078e0206 */
[----:B------:R-:W-:Y:S01]  /*9e10*/  IADD3.X R5, R5, UR10, R10, P0, P1 ;  /* 0x0000000a05057c10 */ /* 0x000fe200087e240a */
[C---:B------:R-:W-:Y:S01]  /*9e20*/  IMAD R6, R7.reuse, UR9, RZ ;  /* 0x0000000907067c24 */ /* 0x040fe2000f8e02ff */
[----:B------:R-:W-:Y:S01]  /*9e30*/  SHF.R.S32.HI R3, RZ, 0x1f, R7 ;  /* 0x0000001fff037819 */ /* 0x000fe20000011407 */
[----:B------:R-:W-:Y:S01]  /*9e40*/  ULDC.64 UR10, c[0x0][0xba8] ;  /* 0x0002ea00000a7ab9 */ /* 0x000fe20000000a00 */
[----:B------:R-:W-:Y:S01]  /*9e50*/  @!UP0 ULDC UR10, c[0x0][0xb50] ;  /* 0x0002d400000a8ab9 */ /* 0x000fe20000000800 */
[----:B------:R-:W-:Y:S01]  /*9e60*/  IMAD.WIDE.U32 R4, R7, UR8, R4 ;  /* 0x0000000807047c25 */ /* 0x000fe2000f8e0004 */
[----:B------:R-:W-:-:S03]  /*9e70*/  @!UP0 ULDC UR11, c[0x0][0xb54] ;  /* 0x0002d500000b8ab9 */ /* 0x000fc60000000800 */
[----:B------:R-:W-:Y:S01]  /*9e80*/  IMAD R3, R3, UR8, R6 ;  /* 0x0000000803037c24 */ /* 0x000fe2000f8e0206 */
[----:B------:R-:W-:-:S03]  /*9e90*/  LEA R6, P0, R4, UR10, 0x2 ;  /* 0x0000000a04067c11 */ /* 0x000fc6000f8010ff */
[----:B------:R-:W-:-:S05]  /*9ea0*/  IMAD.IADD R3, R5, 0x1, R3 ;  /* 0x0000000105037824 */ /* 0x000fca00078e0203 */
[----:B------:R-:W-:Y:S01]  /*9eb0*/  LEA.HI.X R7, R4, UR11, R3, 0x2, P0 ;  /* 0x0000000b04077c11 */ /* 0x000fe200080f1403 */
[----:B------:R-:W-:-:S05]  /*9ec0*/  IMAD.MOV.U32 R3, RZ, RZ, -0x800000 ;  /* 0xff800000ff037424 */ /* 0x000fca00078e00ff */
[----:B------:R0:W-:Y:S02]  /*9ed0*/  STG.E desc[UR50][R6.64], R3 ;  /* 0x0000000306007986 */ /* 0x0001e4000c101932 */
.L_x_425:
[----:B------:R-:W-:Y:S05]  /*9ee0*/  BSYNC B1 ;  /* 0x0000000000017941 */ /* 0x000fea0003800000 */
.L_x_424:
[----:B------:R-:W-:-:S06]  /*9ef0*/  UISETP.GT.AND UP0, UPT, UR44, 0x1, UPT ;  /* 0x000000012c00788c */ /* 0x000fcc000bf04270 */
[----:B------:R-:W-:-:S13]  /*9f00*/  PLOP3.LUT P0, PT, PT, PT, UP0, 0x80, 0x0 ;  /* 0x000000000000781c */ /* 0x000fda0003f0f008 */
[----:B------:R-:W-:Y:S05]  /*9f10*/  @P0 BRA `(.L_x_420) ;  /* 0x0000000800600947 */ /* 0x000fea0003800000 */
[----:B------:R-:W1:Y:S01]  /*9f20*/  LDC R11, c[0x0][0xbe8] ;  /* 0x0002fa00ff0b7b82 */ /* 0x000e620000000800 */
[----:B0-----:R-:W-:Y:S01]  /*9f30*/  SHF.R.S32.HI R3, RZ, 0x1f, R8 ;  /* 0x0000001fff037819 */ /* 0x001fe20000011408 */
[----:B------:R-:W-:Y:S01]  /*9f40*/  ULDC.64 UR10, c[0x0][0xaa0] ;  /* 0x0002a800000a7ab9 */ /* 0x000fe20000000a00 */
[----:B------:R-:W-:Y:S01]  /*9f50*/  BSSY B1, `(.L_x_426) ;  /* 0x0000052000017945 */ /* 0x000fe20003800000 */
[----:B------:R-:W-:Y:S01]  /*9f60*/  UIMAD.WIDE.U32 UR8, UR4, UR10, URZ ;  /* 0x0000000a040872a5 */ /* 0x000fe2000f8e003f */
[----:B------:R-:W-:Y:S01]  /*9f70*/  LEA.HI R3, R3, R8, RZ, 0x3 ;  /* 0x0000000803037211 */ /* 0x000fe200078f18ff */
[----:B------:R-:W-:-:S03]  /*9f80*/  UIMAD UR10, UR19, UR10, URZ ;  /* 0x0000000a130a72a4 */ /* 0x000fc6000f8e023f */
[----:B------:R-:W-:Y:S01]  /*9f90*/  LOP3.LUT R9, R3, 0xfffffff8, RZ, 0xc0, !PT ;  /* 0xfffffff803097812 */ /* 0x000fe200078ec0ff */
[----:B------:R-:W-:Y:S01]  /*9fa0*/  UIMAD UR10, UR4, UR11, UR10 ;  /* 0x0000000b040a72a4 */ /* 0x000fe2000f8e020a */
[----:B------:R-:W-:-:S03]  /*9fb0*/  SHF.R.S32.HI R13, RZ, 0x3, R3 ;  /* 0x00000003ff0d7819 */ /* 0x000fc60000011403 */
[----:B------:R-:W-:Y:S01]  /*9fc0*/  IMAD.IADD R10, R8, 0x1, -R9 ;  /* 0x00000001080a7824 */ /* 0x000fe200078e0a09 */
[----:B------:R-:W-:Y:S01]  /*9fd0*/  UIADD3 UR9, UR9, UR10, URZ ;  /* 0x0000000a09097290 */ /* 0x000fe2000fffe03f */
[----:B------:R-:W-:Y:S02]  /*9fe0*/  IMAD.U32 R8, RZ, RZ, UR41 ;  /* 0x00000029ff087e24 */ /* 0x000fe4000f8e00ff */
[----:B------:R-:W-:Y:S01]  /*9ff0*/  IMAD R3, R10, 0x20, R13 ;  /* 0x000000200a037824 */ /* 0x000fe200078e020d */
[----:B------:R-:W-:Y:S02]  /*a000*/  ULDC.64 UR10, c[0x0][0xae8] ;  /* 0x0002ba00000a7ab9 */ /* 0x000fe40000000a00 */
[----:B------:R-:W-:Y:S01]  /*a010*/  UIMAD.WIDE.U32 UR8, UR43, UR10, UR8 ;  /* 0x0000000a2b0872a5 */ /* 0x000fe2000f8e0008 */
[----:B------:R-:W-:Y:S01]  /*a020*/  IMAD R8, R8, 0x80, R3 ;  /* 0x0000008008087824 */ /* 0x000fe200078e0203 */
[----:B-1----:R-:W-:Y:S02]  /*a030*/  ISETP.NE.AND P0, PT, R11, 0x1, PT ;  /* 0x000000010b00780c */ /* 0x002fe40003f05270 */
[----:B------:R-:W-:Y:S01]  /*a040*/  UIMAD UR9, UR43, UR11, UR9 ;  /* 0x0000000b2b0972a4 */ /* 0x000fe2000f8e0209 */
[----:B------:R-:W-:-:S02]  /*a050*/  IMAD.MOV.U32 R3, RZ, RZ, R8 ;  /* 0x000000ffff037224 */ /* 0x000fc400078e0008 */
[----:B------:R-:W-:Y:S02]  /*a060*/  ULDC.64 UR10, c[0x0][0xaf0] ;  /* 0x0002bc00000a7ab9 */ /* 0x000fe40000000a00 */
[----:B------:R-:W-:Y:S02]  /*a070*/  UIMAD UR40, UR40, UR10, URZ ;  /* 0x0000000a282872a4 */ /* 0x000fe4000f8e023f */
[----:B------:R-:W-:Y:S02]  /*a080*/  UIMAD.WIDE.U32 UR8, UR39, UR10, UR8 ;  /* 0x0000000a270872a5 */ /* 0x000fe4000f8e0008 */
[----:B------:R-:W-:Y:S02]  /*a090*/  UIMAD UR4, UR39, UR11, UR40 ;  /* 0x0000000b270472a4 */ /* 0x000fe4000f8e0228 */
[----:B------:R-:W0:Y:S02]  /*a0a0*/  @P0 LDC R5, c[0x0][0xbec] ;  /* 0x0002fb00ff050b82 */ /* 0x000e240000000800 */
[----:B------:R-:W-:Y:S01]  /*a0b0*/  UIADD3 UR4, UR9, UR4, URZ ;  /* 0x0000000409047290 */ /* 0x000fe2000fffe03f */
[----:B------:R-:W-:-:S05]  /*a0c0*/  ULDC.64 UR10, c[0x0][0xae0] ;  /* 0x0002b800000a7ab9 */ /* 0x000fca0000000a00 */
[----:B------:R-:W1:Y:S01]  /*a0d0*/  @P0 LDC R7, c[0x0][0xbf0] ;  /* 0x0002fc00ff070b82 */ /* 0x000e620000000800 */
[----:B0-----:R-:W-:-:S04]  /*a0e0*/  @P0 IMAD.HI.U32 R4, R8, R5, RZ ;  /* 0x0000000508040227 */ /* 0x001fc800078e00ff */
[----:B------:R-:W-:Y:S02]  /*a0f0*/  IMAD.U32 R5, RZ, RZ, UR9 ;  /* 0x00000009ff057e24 */ /* 0x000fe4000f8e00ff */
[----:B------:R-:W-:Y:S01]  /*a100*/  IMAD.U32 R5, RZ, RZ, UR4 ;  /* 0x00000004ff057e24 */ /* 0x000fe2000f8e00ff */
[----:B-1----:R-:W-:Y:S01]  /*a110*/  @P0 SHF.R.U32.HI R3, RZ, R7, R4 ;  /* 0x00000007ff030219 */ /* 0x002fe20000011604 */
[----:B------:R-:W-:Y:S01]  /*a120*/  IMAD.U32 R4, RZ, RZ, UR8 ;  /* 0x00000008ff047e24 */ /* 0x000fe2000f8e00ff */
[----:B------:R-:W-:Y:S02]  /*a130*/  ULDC.64 UR8, c[0x0][0xad8] ;  /* 0x0002b60000087ab9 */ /* 0x000fe40000000a00 */
[--C-:B------:R-:W-:Y:S01]  /*a140*/  SHF.R.S32.HI R6, RZ, 0x1f, R3.reuse ;  /* 0x0000001fff067819 */ /* 0x100fe20000011403 */
[----:B------:R-:W-:Y:S02]  /*a150*/  IMAD.MOV R7, RZ, RZ, -R3 ;  /* 0x000000ffff077224 */ /* 0x000fe400078e0a03 */
[----:B------:R-:W-:-:S04]  /*a160*/  IMAD.WIDE.U32 R4, R3, UR10, R4 ;  /* 0x0000000a03047c25 */ /* 0x000fc8000f8e0004 */
[----:B------:R-:W-:Y:S02]  /*a170*/  IMAD R7, R11, R7, R8 ;  /* 0x000000070b077224 */ /* 0x000fe400078e0208 */
[----:B------:R-:W-:Y:S02]  /*a180*/  IMAD R6, R6, UR10, RZ ;  /* 0x0000000a06067c24 */ /* 0x000fe4000f8e02ff */
[----:B------:R-:W-:Y:S02]  /*a190*/  IMAD.U32 R8, RZ, RZ, UR41 ;  /* 0x00000029ff087e24 */ /* 0x000fe4000f8e00ff */
[----:B------:R-:W-:Y:S01]  /*a1a0*/  IMAD R9, R3, UR11, R6 ;  /* 0x0000000b03097c24 */ /* 0x000fe2000f8e0206 */
[----:B------:R-:W-:Y:S01]  /*a1b0*/  SHF.R.S32.HI R6, RZ, 0x1f, R7 ;  /* 0x0000001fff067819 */ /* 0x000fe20000011407 */
[----:B------:R-:W-:Y:S02]  /*a1c0*/  IMAD R8, R8, 0x80, R13 ;  /* 0x0000008008087824 */ /* 0x000fe400078e020d */
[----:B------:R-:W-:-:S02]  /*a1d0*/  IMAD.IADD R5, R5, 0x1, R9 ;  /* 0x0000000105057824 */ /* 0x000fc400078e0209 */
[----:B------:R-:W-:Y:S02]  /*a1e0*/  IMAD R6, R6, UR8, RZ ;  /* 0x0000000806067c24 */ /* 0x000fe4000f8e02ff */
[----:B------:R-:W-:-:S04]  /*a1f0*/  IMAD.WIDE.U32 R4, R7, UR8, R4 ;  /* 0x0000000807047c25 */ /* 0x000fc8000f8e0004 */
[----:B------:R-:W-:Y:S01]  /*a200*/  IMAD R9, R7, UR9, R6 ;  /* 0x0000000907097c24 */ /* 0x000fe2000f8e0206 */
[----:B------:R-:W-:Y:S01]  /*a210*/  ULDC.64 UR8, c[0x0][0xa80] ;  /* 0x0002a00000087ab9 */ /* 0x000fe20000000a00 */
[----:B-----5:R-:W-:Y:S01]  /*a220*/  IMAD R11, R0, R11, RZ ;  /* 0x0000000b000b7224 */ /* 0x020fe200078e02ff */
[----:B------:R-:W-:Y:S01]  /*a230*/  LEA R6, P2, R4, UR8, 0x1 ;  /* 0x0000000804067c11 */ /* 0x000fe2000f8408ff */
[C---:B------:R-:W-:Y:S02]  /*a240*/  VIADD R3, R8.reuse, 0x40 ;  /* 0x0000004008037836 */ /* 0x040fe40000000000 */
[----:B------:R-:W-:Y:S02]  /*a250*/  IMAD.IADD R5, R5, 0x1, R9 ;  /* 0x0000000105057824 */ /* 0x000fe400078e0209 */
[----:B------:R-:W-:Y:S01]  /*a260*/  VIADD R0, R8, 0x20 ;  /* 0x0000002008007836 */ /* 0x000fe20000000000 */
[----:B------:R-:W-:Y:S01]  /*a270*/  ISETP.GE.AND P0, PT, R3, R11, PT ;  /* 0x0000000b0300720c */ /* 0x000fe20003f06270 */
[----:B------:R-:W-:Y:S01]  /*a280*/  IMAD.SHL.U32 R7, R10, 0x8, RZ ;  /* 0x000000080a077824 */ /* 0x000fe200078e00ff */
[----:B------:R-:W-:-:S02]  /*a290*/  LEA.HI.X R3, R4, UR9, R5, 0x1, P2 ;  /* 0x0000000904037c11 */ /* 0x000fc400090f0c05 */
[-C--:B------:R-:W-:Y:S01]  /*a2a0*/  ISETP.GE.AND P2, PT, R8, R11.reuse, PT ;  /* 0x0000000b0800720c */ /* 0x080fe20003f46270 */
[C---:B------:R-:W-:Y:S01]  /*a2b0*/  VIADD R9, R7.reuse, 0x80 ;  /* 0x0000008007097836 */ /* 0x040fe20000000000 */
[----:B------:R-:W-:Y:S01]  /*a2c0*/  ISETP.GE.AND P1, PT, R0, R11, PT ;  /* 0x0000000b0000720c */ /* 0x000fe20003f26270 */
[C---:B------:R-:W-:Y:S01]  /*a2d0*/  VIADD R15, R7.reuse, 0xc0 ;  /* 0x000000c0070f7836 */ /* 0x040fe20000000000 */
[----:B------:R0:W1:Y:S01]  /*a2e0*/  SHFL.IDX PT, R4, R6, RZ, 0x181f ;  /* 0x00181fff06047589 */ /* 0x00006200000e0000 */
[----:B------:R-:W-:Y:S01]  /*a2f0*/  VIADD R13, R7, 0x40 ;  /* 0x00000040070d7836 */ /* 0x000fe20000000000 */
[----:B------:R-:W-:Y:S02]  /*a300*/  SHF.R.S32.HI R20, RZ, 0x1f, R7 ;  /* 0x0000001fff147819 */ /* 0x000fe40000011407 */
[----:B------:R0:W2:Y:S01]  /*a310*/  SHFL.IDX PT, R0, R3, RZ, 0x181f ;  /* 0x00181fff03007589 */ /* 0x0000a200000e0000 */
[----:B------:R-:W-:Y:S02]  /*a320*/  SHF.R.S32.HI R10, RZ, 0x1f, R9 ;  /* 0x0000001fff0a7819 */ /* 0x000fe40000011409 */
[----:B------:R-:W-:-:S02]  /*a330*/  SHF.R.S32.HI R12, RZ, 0x1f, R15 ;  /* 0x0000001fff0c7819 */ /* 0x000fc4000001140f */
[----:B------:R-:W-:Y:S01]  /*a340*/  SHF.R.S32.HI R14, RZ, 0x1f, R13 ;  /* 0x0000001fff0e7819 */ /* 0x000fe2000001140d */
[----:B------:R-:W-:Y:S06]  /*a350*/  @P2 BRA `(.L_x_427) ;  /* 0x0000000000442947 */ /* 0x000fec0003800000 */
        /* <DEDUP_REMOVED lines=8> */
[----:B------:R3:W-:Y:S01]  /*a3e0*/  @!P5 ST.E.128 desc[UR50][R24.64], RZ ;  /* 0x000000ff1800d985 */ /* 0x0007e2000c101d32 */
[----:B------:R-:W-:Y:S02]  /*a3f0*/  @!P4 LEA.HI.X R27, R13, R0, R14, 0x1, P6 ;  /* 0x000000000d1bc211 */ /* 0x000fe400030f0c0e */
[----:B------:R-:W-:-:S03]  /*a400*/  @!P3 LEA R28, P6, R9, R4, 0x1 ;  /* 0x00000004091cb211 */ /* 0x000fc600078c08ff */
[----:B------:R3:W-:Y:S01]  /*a410*/  @!P4 ST.E.128 desc[UR50][R26.64], RZ ;  /* 0x000000ff1a00c985 */ /* 0x0007e2000c101d32 */
[----:B------:R-:W-:Y:S02]  /*a420*/  @!P3 LEA.HI.X R29, R9, R0, R10, 0x1, P6 ;  /* 0x00000000091db211 */ /* 0x000fe400030f0c0a */
[----:B------:R-:W-:-:S03]  /*a430*/  @!P2 LEA R4, P6, R15, R4, 0x1 ;  /* 0x000000040f04a211 */ /* 0x000fc600078c08ff */
[----:B------:R3:W-:Y:S01]  /*a440*/  @!P3 ST.E.128 desc[UR50][R28.64], RZ ;  /* 0x000000ff1c00b985 */ /* 0x0007e2000c101d32 */
[----:B------:R-:W-:-:S05]  /*a450*/  @!P2 LEA.HI.X R5, R15, R0, R12, 0x1, P6 ;  /* 0x000000000f05a211 */ /* 0x000fca00030f0c0c */
[----:B------:R3:W-:Y:S04]  /*a460*/  @!P2 ST.E.128 desc[UR50][R4.64], RZ ;  /* 0x000000ff0400a985 */ /* 0x0007e8000c101d32 */
.L_x_427:
[----:B------:R-:W-:Y:S05]  /*a470*/  BSYNC B1 ;  /* 0x0000000000017941 */ /* 0x000fea0003800000 */
.L_x_426:
[----:B--2---:R2:W4:Y:S01]  /*a480*/  SHFL.IDX PT, R0, R3, 0x1, 0x181f ;  /* 0x00381f0003007f89 */ /* 0x00452200000e0000 */
[----:B------:R-:W-:Y:S03]  /*a490*/  BSSY B1, `(.L_x_428) ;  /* 0x0000014000017945 */ /* 0x000fe60003800000 */
[----:B-1-3--:R2:W1:Y:S01]  /*a4a0*/  SHFL.IDX PT, R4, R6, 0x1, 0x181f ;  /* 0x00381f0006047f89 */ /* 0x00a46200000e0000 */
[----:B------:R-:W-:Y:S05]  /*a4b0*/  @P1 BRA `(.L_x_429) ;  /* 0x0000000000441947 */ /* 0x000fea0003800000 */
[----:B------:R-:W-:Y:S02]  /*a4c0*/  ULDC UR4, c[0x0][0xac8] ;  /* 0x0002b20000047ab9 */ /* 0x000fe40000000800 */
[----:B------:R-:W-:Y:S02]  /*a4d0*/  ISETP.GE.AND P4, PT, R7, UR4, PT ;  /* 0x0000000407007c0c */ /* 0x000fe4000bf86270 */
[----:B------:R-:W-:Y:S02]  /*a4e0*/  ISETP.GE.AND P3, PT, R13, UR4, PT ;  /* 0x000000040d007c0c */ /* 0x000fe4000bf66270 */
[----:B------:R-:W-:Y:S02]  /*a4f0*/  ISETP.GE.AND P2, PT, R9, UR4, PT ;  /* 0x0000000409007c0c */ /* 0x000fe4000bf46270 */
[----:B------:R-:W-:-:S07]  /*a500*/  ISETP.GE.AND P1, PT, R15, UR4, PT ;  /* 0x000000040f007c0c */ /* 0x000fce000bf26270 */
[-C--:B-1----:R-:W-:Y:S02]  /*a510*/  @!P4 LEA R24, P6, R7, R4.reuse, 0x1 ;  /* 0x000000040718c211 */ /* 0x082fe400078c08ff */
[----:B------:R-:W-:Y:S02]  /*a520*/  @!P3 LEA R26, P5, R13, R4, 0x1 ;  /* 0x000000040d1ab211 */ /* 0x000fe400078a08ff */
[----:B----4-:R-:W-:Y:S02]  /*a530*/  @!P4 LEA.HI.X R25, R7, R0, R20, 0x1, P6 ;  /* 0x000000000719c211 */ /* 0x010fe400030f0c14 */
[----:B------:R-:W-:Y:S02]  /*a540*/  @!P2 LEA R28, P6, R9, R4, 0x1 ;  /* 0x00000004091ca211 */ /* 0x000fe400078c08ff */
[----:B------:R-:W-:Y:S01]  /*a550*/  @!P3 LEA.HI.X R27, R13, R0, R14, 0x1, P5 ;  /* 0x000000000d1bb211 */ /* 0x000fe200028f0c0e */
[----:B------:R3:W-:Y:S01]  /*a560*/  @!P4 ST.E.128 desc[UR50][R24.64], RZ ;  /* 0x000000ff1800c985 */ /* 0x0007e2000c101d32 */
[----:B------:R-:W-:-:S02]  /*a570*/  @!P1 LEA R4, P5, R15, R4, 0x1 ;  /* 0x000000040f049211 */ /* 0x000fc400078a08ff */
[-C--:B------:R-:W-:Y:S01]  /*a580*/  @!P2 LEA.HI.X R29, R9, R0.reuse, R10, 0x1, P6 ;  /* 0x00000000091da211 */ /* 0x080fe200030f0c0a */
[----:B------:R3:W-:Y:S01]  /*a590*/  @!P3 ST.E.128 desc[UR50][R26.64], RZ ;  /* 0x000000ff1a00b985 */ /* 0x0007e2000c101d32 */
[----:B------:R-:W-:-:S03]  /*a5a0*/  @!P1 LEA.HI.X R5, R15, R0, R12, 0x1, P5 ;  /* 0x000000000f059211 */ /* 0x000fc600028f0c0c */
[----:B------:R3:W-:Y:S04]  /*a5b0*/  @!P2 ST.E.128 desc[UR50][R28.64], RZ ;  /* 0x000000ff1c00a985 */ /* 0x0007e8000c101d32 */
[----:B------:R3:W-:Y:S02]  /*a5c0*/  @!P1 ST.E.128 desc[UR50][R4.64], RZ ;  /* 0x000000ff04009985 */ /* 0x0007e4000c101d32 */
.L_x_429:
[----:B------:R-:W-:Y:S05]  /*a5d0*/  BSYNC B1 ;  /* 0x0000000000017941 */ /* 0x000fea0003800000 */
.L_x_428:
[----:B----4-:R4:W0:Y:S01]  /*a5e0*/  SHFL.IDX PT, R0, R3, 0x2, 0x181f ;  /* 0x00581f0003007f89 */ /* 0x01082200000e0000 */
        /* <DEDUP_REMOVED lines=9> */
[-C--:B------:R-:W-:Y:S02]  /*a680*/  @!P2 LEA R26, P5, R13, R4.reuse, 0x1 ;  /* 0x000000040d1aa211 */ /* 0x080fe400078a08ff */
[----:B------:R-:W-:Y:S02]  /*a690*/  @!P1 LEA R28, P4, R9, R4, 0x1 ;  /* 0x00000004091c9211 */ /* 0x000fe400078808ff */
[----:B0-----:R-:W-:Y:S02]  /*a6a0*/  @!P3 LEA.HI.X R25, R7, R0, R20, 0x1, P6 ;  /* 0x000000000719b211 */ /* 0x001fe400030f0c14 */
[----:B------:R-:W-:Y:S02]  /*a6b0*/  @!P0 LEA R4, P6, R15, R4, 0x1 ;  /* 0x000000040f048211 */ /* 0x000fe400078c08ff */
[-C--:B------:R-:W-:Y:S01]  /*a6c0*/  @!P2 LEA.HI.X R27, R13, R0.reuse, R14, 0x1, P5 ;  /* 0x000000000d1ba211 */ /* 0x080fe200028f0c0e */
[----:B------:R3:W-:Y:S01]  /*a6d0*/  @!P3 ST.E.128 desc[UR50][R24.64], RZ ;  /* 0x000000ff1800b985 */ /* 0x0007e2000c101d32 */
[----:B------:R-:W-:-:S02]  /*a6e0*/  @!P1 LEA.HI.X R29, R9, R0, R10, 0x1, P4 ;  /* 0x00000000091d9211 */ /* 0x000fc400020f0c0a */
[----:B------:R-:W-:Y:S01]  /*a6f0*/  @!P0 LEA.HI.X R5, R15, R0, R12, 0x1, P6 ;  /* 0x000000000f058211 */ /* 0x000fe200030f0c0c */
[----:B------:R3:W-:Y:S04]  /*a700*/  @!P2 ST.E.128 desc[UR50][R26.64], RZ ;  /* 0x000000ff1a00a985 */ /* 0x0007e8000c101d32 */
[----:B------:R3:W-:Y:S04]  /*a710*/  @!P1 ST.E.128 desc[UR50][R28.64], RZ ;  /* 0x000000ff1c009985 */ /* 0x0007e8000c101d32 */
[----:B------:R3:W-:Y:S02]  /*a720*/  @!P0 ST.E.128 desc[UR50][R4.64], RZ ;  /* 0x000000ff04008985 */ /* 0x0007e4000c101d32 */
.L_x_431:
[----:B------:R-:W-:Y:S05]  /*a730*/  BSYNC B1 ;  /* 0x0000000000017941 */ /* 0x000fea0003800000 */
.L_x_430:
[----:B0-----:R-:W-:Y:S01]  /*a740*/  VIADD R0, R8, 0x60 ;  /* 0x0000006008007836 */ /* 0x001fe20000000000 */
[----:B--2-4-:R-:W0:Y:S04]  /*a750*/  SHFL.IDX PT, R3, R3, 0x3, 0x181f ;  /* 0x00781f0003037f89 */ /* 0x014e2800000e0000 */
[----:B------:R-:W-:Y:S01]  /*a760*/  ISETP.GE.AND P0, PT, R0, R11, PT ;  /* 0x0000000b0000720c */ /* 0x000fe20003f06270 */
[----:B-1-3--:R1:W2:-:S12]  /*a770*/  SHFL.IDX PT, R4, R6, 0x3, 0x181f ;  /* 0x00781f0006047f89 */ /* 0x00a29800000e0000 */
[----:B-1----:R-:W-:Y:S05]  /*a780*/  @P0 BRA `(.L_x_420) ;  /* 0x0000000000440947 */ /* 0x002fea0003800000 */
[----:B------:R-:W-:Y:S02]  /*a790*/  ULDC UR4, c[0x0][0xac8] ;  /* 0x0002b20000047ab9 */ /* 0x000fe40000000800 */
[----:B------:R-:W-:Y:S02]  /*a7a0*/  ISETP.GE.AND P3, PT, R7, UR4, PT ;  /* 0x0000000407007c0c */ /* 0x000fe4000bf66270 */
[----:B------:R-:W-:Y:S02]  /*a7b0*/  ISETP.GE.AND P2, PT, R13, UR4, PT ;  /* 0x000000040d007c0c */ /* 0x000fe4000bf46270 */
[----:B------:R-:W-:Y:S02]  /*a7c0*/  ISETP.GE.AND P1, PT, R9, UR4, PT ;  /* 0x0000000409007c0c */ /* 0x000fe4000bf26270 */
[----:B------:R-:W-:-:S07]  /*a7d0*/  ISETP.GE.AND P0, PT, R15, UR4, PT ;  /* 0x000000040f007c0c */ /* 0x000fce000bf06270 */
[----:B--2---:R-:W-:-:S04]  /*a7e0*/  @!P3 LEA R6, P4, R7, R4, 0x1 ;  /* 0x000000040706b211 */ /* 0x004fc800078808ff */
[-C--:B0-----:R-:W-:Y:S02]  /*a7f0*/  @!P3 LEA.HI.X R7, R7, R3.reuse, R20, 0x1, P4 ;  /* 0x000000030707b211 */ /* 0x081fe400020f0c14 */
[-C--:B------:R-:W-:Y:S02]  /*a800*/  @!P2 LEA R20, P4, R13, R4.reuse, 0x1 ;  /* 0x000000040d14a211 */ /* 0x080fe400078808ff */
[-C--:B------:R-:W-:Y:S01]  /*a810*/  @!P1 LEA R8, P5, R9, R4.reuse, 0x1 ;  /* 0x0000000409089211 */ /* 0x080fe200078a08ff */
[----:B------:R0:W-:Y:S01]  /*a820*/  @!P3 ST.E.128 desc[UR50][R6.64], RZ ;  /* 0x000000ff0600b985 */ /* 0x0001e2000c101d32 */
[----:B------:R-:W-:Y:S02]  /*a830*/  @!P0 LEA R4, P6, R15, R4, 0x1 ;  /* 0x000000040f048211 */ /* 0x000fe400078c08ff */
[-C--:B------:R-:W-:Y:S02]  /*a840*/  @!P2 LEA.HI.X R21, R13, R3.reuse, R14, 0x1, P4 ;  /* 0x000000030d15a211 */ /* 0x080fe400020f0c0e */
[----:B------:R-:W-:-:S02]  /*a850*/  @!P1 LEA.HI.X R9, R9, R3, R10, 0x1, P5 ;  /* 0x0000000309099211 */ /* 0x000fc400028f0c0a */
[----:B------:R-:W-:Y:S01]  /*a860*/  @!P0 LEA.HI.X R5, R15, R3, R12, 0x1, P6 ;  /* 0x000000030f058211 */ /* 0x000fe200030f0c0c */
[----:B------:R0:W-:Y:S04]  /*a870*/  @!P2 ST.E.128 desc[UR50][R20.64], RZ ;  /* 0x000000ff1400a985 */ /* 0x0001e8000c101d32 */
[----:B------:R0:W-:Y:S04]  /*a880*/  @!P1 ST.E.128 desc[UR50][R8.64], RZ ;  /* 0x000000ff08009985 */ /* 0x0001e8000c101d32 */
[----:B------:R0:W-:Y:S02]  /*a890*/  @!P0 ST.E.128 desc[UR50][R4.64], RZ ;  /* 0x000000ff04008985 */ /* 0x0001e4000c101d32 */
.L_x_420:
[----:B------:R-:W-:Y:S05]  /*a8a0*/  BSYNC B0 ;  /* 0x0000000000007941 */ /* 0x000fea0003800000 */
.L_x_410:
[----:B------:R-:W-:Y:S02]  /*a8b0*/  ULDC UR4, c[0x0][0xc3c] ;  /* 0x00030f0000047ab9 */ /* 0x000fe40000000800 */
[----:B------:R-:W-:-:S06]  /*a8c0*/  UISETP.GE.AND UP0, UPT, UR7, UR4, UPT ;  /* 0x000000040700728c */ /* 0x000fcc000bf06270 */
[----:B------:R-:W-:-:S13]  /*a8d0*/  PLOP3.LUT P0, PT, PT, PT, UP0, 0x80, 0x0 ;  /* 0x000000000000781c */ /* 0x000fda0003f0f008 */
[----:B------:R-:W-:Y:S05]  /*a8e0*/  @!P0 BRA `(.L_x_432) ;  /* 0xffffff6400d48947 */ /* 0x000fea000383ffff */
[----:B------:R-:W-:Y:S05]  /*a8f0*/  EXIT ;  /* 0x000000000000794d */ /* 0x000fea0003800000 */
.L_x_381:
[----:B------:R-:W-:-:S08]  /*a900*/  NOP ;  /* 0x0000000000007918 */ /* 0x000fd00000000000 */
[----:B------:R-:W0:-:S00]  /*a910*/  USETMAXREG.DEALLOC.CTAPOOL 0x28 ;  /* 0x00000028000079c8 */ /* 0x000e0000080e0500 */
[----:B0-----:R-:W-:Y:S01]  /*a920*/  LOP3.LUT R2, R2, 0x3, RZ, 0xc0, !PT ;  /* 0x0000000302027812 */ /* 0x001fe200078ec0ff */
[----:B------:R-:W-:Y:S01]  /*a930*/  IMAD.MOV.U32 R6, RZ, RZ, RZ ;  /* 0x000000ffff067224 */ /* 0x000fe200078e00ff */
[----:B------:R-:W-:-:S04]  /*a940*/  LOP3.LUT R23, R23, 0xfffffdff, RZ, 0xc0, !PT ;  /* 0xfffffdff17177812 */ /* 0x000fc800078ec0ff */
[----:B------:R-:W0:Y:S02]  /*a950*/  SHFL.IDX PT, R2, R2, RZ, 0x1f ;  /* 0x00001fff02027589 */ /* 0x000e2400000e0000 */
[----:B0-----:R-:W-:-:S13]  /*a960*/  ISETP.NE.AND P0, PT, R2, RZ, PT ;  /* 0x000000ff0200720c */ /* 0x001fda0003f05270 */
[----:B------:R-:W-:Y:S01]  /*a970*/  @P0 LOP3.LUT R23, R23, 0x200, RZ, 0xfc, !PT ;  /* 0x0000020017170812 */ /* 0x000fe200078efcff */
[----:B------:R-:W-:Y:S06]  /*a980*/  @!P0 BRA `(.L_x_433) ;  /* 0x00000000001c8947 */ /* 0x000fec0003800000 */
[----:B------:R-:W0:Y:S08]  /*a990*/  S2UR UR5, SR_CgaCtaId ;  /* 0x00000000000579c3 */ /* 0x000e300000008800 */
[----:B------:R-:W-:Y:S06]  /*a9a0*/  BAR.SYNC.DEFER_BLOCKING 0x5, 0x180 ;  /* 0x0146000000007b1d */ /* 0x000fec0000010000 */
[----:B------:R-:W-:-:S02]  /*a9b0*/  UMOV UR4, 0x400 ;  /* 0x0000040000047882 */ /* 0x000fc40000000000 */
[----:B0-----:R-:W-:-:S09]  /*a9c0*/  ULEA UR4, UR5, UR4, 0x18 ;  /* 0x0000000405047291 */ /* 0x001fd2000f8ec03f */
[----:B------:R-:W0:Y:S01]  /*a9d0*/  LDS.128 R16, [UR4+0x228d0] ;  /* 0x0228d004ff107984 */ /* 0x000e220008000c00 */
[----:B------:R-:W-:Y:S06]  /*a9e0*/  BAR.ARV 0x4, 0x180 ;  /* 0x0106000000007b1d */ /* 0x000fec0000002000 */
[----:B------:R-:W-:Y:S05]  /*a9f0*/  BRA `(.L_x_434) ;  /* 0x0000000800907947 */ /* 0x000fea0003800000 */
.L_x_433:
[----:B------:R-:W-:Y:S01]  /*aa00*/  LOP3.LUT R7, R0, 0x1f, RZ, 0xc0, !PT ;  /* 0x0000001f00077812 */ /* 0x000fe200078ec0ff */
[----:B------:R-:W-:Y:S01]  /*aa10*/  ULDC UR4, c[0x0][0xc3c] ;  /* 0x00030f0000047ab9 */ /* 0x000fe20000000800 */
[----:B------:R-:W-:Y:S01]  /*aa20*/  IMAD.MOV.U32 R9, RZ, RZ, RZ ;  /* 0x000000ffff097224 */ /* 0x000fe200078e00ff */
[----:B------:R-:W0:Y:S01]  /*aa30*/  S2UR UR6, SR_CTAID.X ;  /* 0x00000000000679c3 */ /* 0x000e220000002500 */
[----:B------:R-:W-:Y:S01]  /*aa40*/  ISETP.NE.AND P0, PT, R7, 0x1f, PT ;  /* 0x0000001f0700780c */ /* 0x000fe20003f05270 */
[----:B------:R-:W-:-:S03]  /*aa50*/  ULDC UR5, c[0x0][0xc38] ;  /* 0x00030e0000057ab9 */ /* 0x000fc60000000800 */
[----:B------:R-:W-:-:S13]  /*aa60*/  ISETP.GE.OR P1, PT, R7, UR4, !P0 ;  /* 0x0000000407007c0c */ /* 0x000fda000c726670 */
[----:B------:R-:W1:Y:S08]  /*aa70*/  @!P1 LDC.64 R4, c[0x0][0xc80] ;  /* 0x00032000ff049b82 */ /* 0x000e700000000a00 */
[----:B------:R-:W2:Y:S01]  /*aa80*/  @!P1 LDC.64 R2, c[0x0][0xc78] ;  /* 0x00031e00ff029b82 */ /* 0x000ea20000000a00 */
[----:B-1----:R-:W-:-:S05]  /*aa90*/  @!P1 IMAD.WIDE.U32 R4, R7, 0x4, R4 ;  /* 0x0000000407049825 */ /* 0x002fca00078e0004 */
[----:B------:R-:W3:Y:S01]  /*aaa0*/  @!P1 LDG.E R6, desc[UR50][R4.64] ;  /* 0x0000003204069981 */ /* 0x000ee2000c1e1900 */
[----:B--2---:R-:W-:-:S05]  /*aab0*/  @!P1 IMAD.WIDE.U32 R2, R7, 0x4, R2 ;  /* 0x0000000407029825 */ /* 0x004fca00078e0002 */
[----:B------:R-:W3:Y:S01]  /*aac0*/  @!P1 LDG.E R9, desc[UR50][R2.64] ;  /* 0x0000003202099981 */ /* 0x000ee2000c1e1900 */
[C---:B------:R-:W-:Y:S02]  /*aad0*/  ISETP.NE.AND P1, PT, R7.reuse, RZ, PT ;  /* 0x000000ff0700720c */ /* 0x040fe40003f25270 */
[C---:B------:R-:W-:Y:S02]  /*aae0*/  ISETP.GE.U32.AND P2, PT, R7.reuse, 0x2, PT ;  /* 0x000000020700780c */ /* 0x040fe40003f46070 */
[C---:B------:R-:W-:Y:S02]  /*aaf0*/  ISETP.GE.U32.AND P3, PT, R7.reuse, 0x4, PT ;  /* 0x000000040700780c */ /* 0x040fe40003f66070 */
[C---:B------:R-:W-:Y:S02]  /*ab00*/  ISETP.GE.U32.AND P4, PT, R7.reuse, 0x8, PT ;  /* 0x000000080700780c */ /* 0x040fe40003f86070 */
[----:B------:R-:W-:Y:S01]  /*ab10*/  ISETP.GE.U32.AND P5, PT, R7, 0x10, PT ;  /* 0x000000100700780c */ /* 0x000fe20003fa6070 */
[----:B------:R-:W-:Y:S01]  /*ab20*/  UMOV UR4, URZ ;  /* 0x0000003f00047c82 */ /* 0x000fe20008000000 */
[----:B---3--:R-:W-:-:S05]  /*ab30*/  IMAD R8, R6, R9, RZ ;  /* 0x0000000906087224 */ /* 0x008fca00078e02ff */
[----:B------:R-:W1:Y:S02]  /*ab40*/  SHFL.UP PT, R10, R8, 0x1, RZ ;  /* 0x04200000080a7989 */ /* 0x000e6400000e00ff */
[----:B-1----:R-:W-:-:S05]  /*ab50*/  SEL R11, R10, RZ, P1 ;  /* 0x000000ff0a0b7207 */ /* 0x002fca0000800000 */
[----:B------:R-:W-:-:S05]  /*ab60*/  IMAD.IADD R11, R8, 0x1, R11 ;  /* 0x00000001080b7824 */ /* 0x000fca00078e020b */
        /* <DEDUP_REMOVED lines=12> */
[----:B------:R-:W1:Y:S02]  /*ac30*/  SHFL.IDX PT, R4, R5, 0x1f, 0x1f ;  /* 0x03e01f0005047f89 */ /* 0x000e6400000e0000 */
[----:B-1----:R-:W-:-:S05]  /*ac40*/  IMAD R8, R4, UR5, RZ ;  /* 0x0000000504087c24 */ /* 0x002fca000f8e02ff */
[----:B0-----:R-:W-:Y:S01]  /*ac50*/  ISETP.GT.AND P6, PT, R8, UR6, PT ;  /* 0x0000000608007c0c */ /* 0x001fe2000bfc4270 */
[----:B------:R-:W-:-:S12]  /*ac60*/  IMAD.MOV.U32 R3, RZ, RZ, R8 ;  /* 0x000000ffff037224 */ /* 0x000fd800078e0008 */
[----:B------:R-:W-:Y:S05]  /*ac70*/  @P6 BRA `(.L_x_435) ;  /* 0x0000000000986947 */ /* 0x000fea0003800000 */
[----:B------:R-:W-:Y:S01]  /*ac80*/  IMAD.MOV.U32 R8, RZ, RZ, R3 ;  /* 0x000000ffff087224 */ /* 0x000fe200078e0003 */
[----:B------:R-:W-:Y:S01]  /*ac90*/  UMOV UR4, URZ ;  /* 0x0000003f00047c82 */ /* 0x000fe20008000000 */
[----:B------:R-:W-:-:S05]  /*aca0*/  ULDC UR5, c[0x0][0xc38] ;  /* 0x00030e0000057ab9 */ /* 0x000fca0000000800 */
.L_x_437:
[----:B------:R-:W0:Y:S01]  /*acb0*/  LDC R2, c[0x0][0xc3c] ;  /* 0x00030f00ff027b82 */ /* 0x000e220000000800 */
[----:B------:R-:W-:-:S06]  /*acc0*/  UIADD3 UR4, UR4, 0x1f, URZ ;  /* 0x0000001f04047890 */ /* 0x000fcc000fffe03f */
[----:B0-----:R-:W-:-:S13]  /*acd0*/  ISETP.LE.AND P6, PT, R2, UR4, PT ;  /* 0x0000000402007c0c */ /* 0x001fda000bfc3270 */
[----:B------:R-:W-:Y:S05]  /*ace0*/  @P6 BRA `(.L_x_436) ;  /* 0x0000000400a86947 */ /* 0x000fea0003800000 */
[----:B------:R-:W-:Y:S02]  /*acf0*/  VIADD R9, R7, UR4 ;  /* 0x0000000407097c36 */ /* 0x000fe40008000000 */
[----:B------:R-:W-:-:S03]  /*ad00*/  IMAD.MOV.U32 R6, RZ, RZ, RZ ;  /* 0x000000ffff067224 */ /* 0x000fc600078e00ff */
[----:B------:R-:W-:-:S13]  /*ad10*/  ISETP.GE.OR P6, PT, R9, R2, !P0 ;  /* 0x000000020900720c */ /* 0x000fda00047c6670 */
[----:B------:R-:W0:Y:S08]  /*ad20*/  @!P6 LDC.64 R4, c[0x0][0xc80] ;  /* 0x00032000ff04eb82 */ /* 0x000e300000000a00 */
[----:B------:R-:W1:Y:S01]  /*ad30*/  @!P6 LDC.64 R2, c[0x0][0xc78] ;  /* 0x00031e00ff02eb82 */ /* 0x000e620000000a00 */
[----:B0-----:R-:W-:-:S05]  /*ad40*/  @!P6 IMAD.WIDE R4, R9, 0x4, R4 ;  /* 0x000000040904e825 */ /* 0x001fca00078e0204 */
[----:B------:R-:W2:Y:S01]  /*ad50*/  @!P6 LDG.E R6, desc[UR50][R4.64] ;  /* 0x000000320406e981 */ /* 0x000ea2000c1e1900 */
[----:B-1----:R-:W-:-:S04]  /*ad60*/  @!P6 IMAD.WIDE R2, R9, 0x4, R2 ;  /* 0x000000040902e825 */ /* 0x002fc800078e0202 */
[----:B------:R-:W-:-:S06]  /*ad70*/  IMAD.MOV.U32 R9, RZ, RZ, RZ ;  /* 0x000000ffff097224 */ /* 0x000fcc00078e00ff */
[----:B------:R-:W2:Y:S02]  /*ad80*/  @!P6 LDG.E R9, desc[UR50][R2.64] ;  /* 0x000000320209e981 */ /* 0x000ea4000c1e1900 */
[----:B--2---:R-:W-:-:S05]  /*ad90*/  IMAD R13, R6, R9, RZ ;  /* 0x00000009060d7224 */ /* 0x004fca00078e02ff */
[----:B------:R-:W0:Y:S02]  /*ada0*/  SHFL.UP PT, R10, R13, 0x1, RZ ;  /* 0x042000000d0a7989 */ /* 0x000e2400000e00ff */
[----:B0-----:R-:W-:-:S05]  /*adb0*/  SEL R10, R10, RZ, P1 ;  /* 0x000000ff0a0a7207 */ /* 0x001fca0000800000 */
[----:B------:R-:W-:-:S05]  /*adc0*/  IMAD.IADD R10, R13, 0x1, R10 ;  /* 0x000000010d0a7824 */ /* 0x000fca00078e020a */
        /* <DEDUP_REMOVED lines=12> */
[----:B------:R-:W0:Y:S02]  /*ae90*/  SHFL.IDX PT, R2, R5, 0x1f, 0x1f ;  /* 0x03e01f0005027f89 */ /* 0x000e2400000e0000 */
[----:B0-----:R-:W-:-:S04]  /*aea0*/  IMAD R3, R2, UR5, RZ ;  /* 0x0000000502037c24 */ /* 0x001fc8000f8e02ff */
[----:B------:R-:W-:-:S05]  /*aeb0*/  IMAD.IADD R8, R3, 0x1, R8 ;  /* 0x0000000103087824 */ /* 0x000fca00078e0208 */
[----:B------:R-:W-:-:S13]  /*aec0*/  ISETP.GT.AND P6, PT, R8, UR6, PT ;  /* 0x0000000608007c0c */ /* 0x000fda000bfc4270 */
[----:B------:R-:W-:Y:S05]  /*aed0*/  @!P6 BRA `(.L_x_437) ;  /* 0xfffffffc0074e947 */ /* 0x000fea000383ffff */
.L_x_435:
[----:B------:R-:W-:Y:S02]  /*aee0*/  IMAD.IADD R10, R8, 0x1, -R3 ;  /* 0x00000001080a7824 */ /* 0x000fe400078e0a03 */
[----:B------:R-:W-:Y:S02]  /*aef0*/  IMAD.MOV.U32 R16, RZ, RZ, RZ ;  /* 0x000000ffff107224 */ /* 0x000fe400078e00ff */
[----:B------:R-:W-:-:S05]  /*af00*/  IMAD R2, R5, UR5, R10 ;  /* 0x0000000505027c24 */ /* 0x000fca000f8e020a */
[----:B------:R-:W-:-:S13]  /*af10*/  ISETP.GT.AND P0, PT, R2, UR6, PT ;  /* 0x0000000602007c0c */ /* 0x000fda000bf04270 */
[----:B------:R-:W-:-:S04]  /*af20*/  VOTE.ANY R4, PT, !P0 ;  /* 0x0000000000047806 */ /* 0x000fc800040e0100 */
[----:B------:R-:W0:Y:S01]  /*af30*/  POPC R19, R4 ;  /* 0x0000000400137309 */ /* 0x000e220000000000 */
[----:B------:R-:W-:Y:S01]  /*af40*/  ISETP.NE.AND P0, PT, R4, RZ, PT ;  /* 0x000000ff0400720c */ /* 0x000fe20003f05270 */
[----:B0-----:R-:W0:Y:S04]  /*af50*/  SHFL.IDX PT, R6, R6, R19, 0x1f ;  /* 0x00001f1306067589 */ /* 0x001e2800000e0000 */
[----:B------:R1:W2:Y:S01]  /*af60*/  SHFL.IDX PT, R9, R9, R19, 0x1f ;  /* 0x00001f1309097589 */ /* 0x0002a200000e0000 */
[----:B0-----:R-:W-:-:S04]  /*af70*/  IABS R12, R6 ;  /* 0x00000006000c7213 */ /* 0x001fc80000000000 */
[----:B------:R-:W0:Y:S08]  /*af80*/  I2F.RP R8, R12 ;  /* 0x0000000c00087306 */ /* 0x000e300000209400 */
[----:B0-----:R-:W0:Y:S02]  /*af90*/  MUFU.RCP R8, R8 ;  /* 0x0000000800087308 */ /* 0x001e240000001000 */
[----:B0-----:R-:W-:-:S06]  /*afa0*/  VIADD R2, R8, 0xffffffe ;  /* 0x0ffffffe08027836 */ /* 0x001fcc0000000000 */
[----:B------:R-:W0:Y:S02]  /*afb0*/  F2I.FTZ.U32.TRUNC.NTZ R3, R2 ;  /* 0x0000000200037305 */ /* 0x000e24000021f000 */
[----:B0-----:R-:W-:Y:S01]  /*afc0*/  IMAD.MOV R11, RZ, RZ, -R3 ;  /* 0x000000ffff0b7224 */ /* 0x001fe200078e0a03 */
[----:B-12---:R-:W-:Y:S06]  /*afd0*/  @!P0 BRA `(.L_x_438) ;  /* 0x0000000000088947 */ /* 0x006fec0003800000 */
[----:B------:R-:W-:-:S06]  /*afe0*/  VIADD R16, R19, 0xffffffff ;  /* 0xffffffff13107836 */ /* 0x000fcc0000000000 */
[----:B------:R0:W1:Y:S02]  /*aff0*/  SHFL.IDX PT, R16, R5, R16, 0x1f ;  /* 0x00001f1005107589 */ /* 0x00006400000e0000 */
.L_x_438:
[----:B-1----:R-:W-:Y:S01]  /*b000*/  IMAD R16, R16, UR5, R10 ;  /* 0x0000000510107c24 */ /* 0x002fe2000f8e020a */
[----:B------:R-:W-:Y:S01]  /*b010*/  IABS R4, R9 ;  /* 0x0000000900047213 */ /* 0x000fe20000000000 */
[----:B0-----:R-:W-:Y:S01]  /*b020*/  IMAD.MOV.U32 R5, RZ, RZ, R11 ;  /* 0x000000ffff057224 */ /* 0x001fe200078e000b */
[----:B------:R-:W-:Y:S01]  /*b030*/  IABS R11, R6 ;  /* 0x00000006000b7213 */ /* 0x000fe20000000000 */
[----:B------:R-:W-:Y:S01]  /*b040*/  IMAD.MOV.U32 R2, RZ, RZ, RZ ;  /* 0x000000ffff027224 */ /* 0x000fe200078e00ff */
[----:B------:R-:W-:Y:S01]  /*b050*/  IADD3 R17, -R16, UR6, RZ ;  /* 0x0000000610117c10 */ /* 0x000fe2000fffe1ff */
[----:B------:R-:W-:Y:S01]  /*b060*/  IMAD R5, R5, R12, RZ ;  /* 0x0000000c05057224 */ /* 0x000fe200078e02ff */
[----:B------:R-:W0:Y:S01]  /*b070*/  I2F.RP R8, R4 ;  /* 0x0000000400087306 */ /* 0x000e220000209400 */
[----:B------:R-:W-:Y:S01]  /*b080*/  VIADD R19, R19, UR4 ;  /* 0x0000000413137c36 */ /* 0x000fe20008000000 */
[----:B------:R-:W-:Y:S01]  /*b090*/  IABS R10, R17 ;  /* 0x00000011000a7213 */ /* 0x000fe20000000000 */
[----:B------:R-:W-:-:S04]  /*b0a0*/  IMAD.HI.U32 R2, R3, R5, R2 ;  /* 0x0000000503027227 */ /* 0x000fc800078e0002 */
[----:B------:R-:W-:Y:S02]  /*b0b0*/  IMAD.MOV.U32 R3, RZ, RZ, R10 ;  /* 0x000000ffff037224 */ /* 0x000fe400078e000a */
[----:B------:R-:W-:Y:S02]  /*b0c0*/  IMAD.MOV R5, RZ, RZ, -R11 ;  /* 0x000000ffff057224 */ /* 0x000fe400078e0a0b */
[----:B------:R-:W-:-:S04]  /*b0d0*/  IMAD.HI.U32 R2, R2, R3, RZ ;  /* 0x0000000302027227 */ /* 0x000fc800078e00ff */
[----:B------:R-:W-:Y:S01]  /*b0e0*/  IMAD R3, R2, R5, R3 ;  /* 0x0000000502037224 */ /* 0x000fe200078e0203 */
[----:B0-----:R-:W0:Y:S01]  /*b0f0*/  MUFU.RCP R8, R8 ;  /* 0x0000000800087308 */ /* 0x001e220000001000 */
[----:B------:R-:W-:-:S03]  /*b100*/  LOP3.LUT R5, R17, R6, RZ, 0x3c, !PT ;  /* 0x0000000611057212 */ /* 0x000fc600078e3cff */
[----:B------:R-:W-:Y:S02]  /*b110*/  ISETP.GT.U32.AND P1, PT, R12, R3, PT ;  /* 0x000000030c00720c */ /* 0x000fe40003f24070 */
[----:B------:R-:W-:-:S11]  /*b120*/  ISETP.GE.AND P2, PT, R5, RZ, PT ;  /* 0x000000ff0500720c */ /* 0x000fd60003f46270 */
[----:B------:R-:W-:Y:S02]  /*b130*/  @!P1 IMAD.IADD R3, R3, 0x1, -R12 ;  /* 0x0000000103039824 */ /* 0x000fe400078e0a0c */
[----:B0-----:R-:W-:Y:S02]  /*b140*/  VIADD R10, R8, 0xffffffe ;  /* 0x0ffffffe080a7836 */ /* 0x001fe40000000000 */
[----:B------:R-:W-:Y:S01]  /*b150*/  @!P1 VIADD R2, R2, 0x1 ;  /* 0x0000000102029836 */ /* 0x000fe20000000000 */
[----:B------:R-:W-:Y:S02]  /*b160*/  ISETP.GE.U32.AND P0, PT, R3, R12, PT ;  /* 0x0000000c0300720c */ /* 0x000fe40003f06070 */
[----:B------:R-:W0:Y:S01]  /*b170*/  F2I.FTZ.U32.TRUNC.NTZ R3, R10 ;  /* 0x0000000a00037305 */ /* 0x000e22000021f000 */
[----:B------:R-:W-:-:S10]  /*b180*/  ISETP.NE.AND P1, PT, R6, RZ, PT ;  /* 0x000000ff0600720c */ /* 0x000fd40003f25270 */
[----:B------:R-:W-:-:S04]  /*b190*/  @P0 VIADD R2, R2, 0x1 ;  /* 0x0000000102020836 */ /* 0x000fc80000000000 */
[----:B------:R-:W-:Y:S01]  /*b1a0*/  IMAD.MOV.U32 R8, RZ, RZ, R2 ;  /* 0x000000ffff087224 */ /* 0x000fe200078e0002 */
[----:B------:R-:W-:Y:S01]  /*b1b0*/  IABS R2, R9 ;  /* 0x0000000900027213 */ /* 0x000fe20000000000 */
[----:B0-----:R-:W-:Y:S02]  /*b1c0*/  IMAD.MOV R5, RZ, RZ, -R3 ;  /* 0x000000ffff057224 */ /* 0x001fe400078e0a03 */
[----:B------:R-:W-:Y:S01]  /*b1d0*/  @!P2 IMAD.MOV R8, RZ, RZ, -R8 ;  /* 0x000000ffff08a224 */ /* 0x000fe200078e0a08 */
[----:B------:R-:W-:Y:S01]  /*b1e0*/  @!P1 LOP3.LUT R8, RZ, R6, RZ, 0x33, !PT ;  /* 0x00000006ff089212 */ /* 0x000fe200078e33ff */
[----:B------:R-:W-:Y:S02]  /*b1f0*/  IMAD.MOV R11, RZ, RZ, -R2 ;  /* 0x000000ffff0b7224 */ /* 0x000fe400078e0a02 */
[----:B------:R-:W-:Y:S01]  /*b200*/  IMAD R5, R5, R4, RZ ;  /* 0x0000000405057224 */ /* 0x000fe200078e02ff */
[----:B------:R-:W-:Y:S01]  /*b210*/  IABS R10, R8 ;  /* 0x00000008000a7213 */ /* 0x000fe20000000000 */
[----:B------:R-:W-:-:S02]  /*b220*/  IMAD.MOV.U32 R2, RZ, RZ, RZ ;  /* 0x000000ffff027224 */ /* 0x000fc400078e00ff */
[----:B------:R-:W-:Y:S02]  /*b230*/  IMAD R6, R6, R8, RZ ;  /* 0x0000000806067224 */ /* 0x000fe400078e02ff */
[----:B------:R-:W-:-:S04]  /*b240*/  IMAD.HI.U32 R2, R3, R5, R2 ;  /* 0x0000000503027227 */ /* 0x000fc800078e0002 */
[----:B------:R-:W-:Y:S02]  /*b250*/  IMAD.MOV.U32 R3, RZ, RZ, R10 ;  /* 0x000000ffff037224 */ /* 0x000fe400078e000a */
[----:B------:R-:W-:Y:S02]  /*b260*/  IMAD.MOV.U32 R5, RZ, RZ, R11 ;  /* 0x000000ffff057224 */ /* 0x000fe400078e000b */
[----:B------:R-:W-:-:S04]  /*b270*/  IMAD.HI.U32 R2, R2, R3, RZ ;  /* 0x0000000302027227 */ /* 0x000fc800078e00ff */
[----:B------:R-:W-:Y:S02]  /*b280*/  IMAD R3, R2, R5, R3 ;  /* 0x0000000502037224 */ /* 0x000fe400078e0203 */
[----:B------:R-:W-:-:S03]  /*b290*/  IMAD.IADD R17, R17, 0x1, -R6 ;  /* 0x0000000111117824 */ /* 0x000fc600078e0a06 */
[----:B------:R-:W-:-:S13]  /*b2a0*/  ISETP.GT.U32.AND P1, PT, R4, R3, PT ;  /* 0x000000030400720c */ /* 0x000fda0003f24070 */
[----:B------:R-:W-:Y:S02]  /*b2b0*/  @!P1 IMAD.IADD R3, R3, 0x1, -R4 ;  /* 0x0000000103039824 */ /* 0x000fe400078e0a04 */
[----:B------:R-:W-:Y:S01]  /*b2c0*/  @!P1 VIADD R2, R2, 0x1 ;  /* 0x0000000102029836 */ /* 0x000fe20000000000 */
[----:B------:R-:W-:Y:S02]  /*b2d0*/  ISETP.NE.AND P1, PT, R9, RZ, PT ;  /* 0x000000ff0900720c */ /* 0x000fe40003f25270 */
[----:B------:R-:W-:Y:S02]  /*b2e0*/  ISETP.GE.U32.AND P0, PT, R3, R4, PT ;  /* 0x000000040300720c */ /* 0x000fe40003f06070 */
[----:B------:R-:W-:-:S04]  /*b2f0*/  LOP3.LUT R3, R8, R9, RZ, 0x3c, !PT ;  /* 0x0000000908037212 */ /* 0x000fc800078e3cff */
[----:B------:R-:W-:-:S07]  /*b300*/  ISETP.GE.AND P2, PT, R3, RZ, PT ;  /* 0x000000ff0300720c */ /* 0x000fce0003f46270 */
[----:B------:R-:W-:-:S06]  /*b310*/  @P0 VIADD R2, R2, 0x1 ;  /* 0x0000000102020836 */ /* 0x000fcc0000000000 */
[----:B------:R-:W-:Y:S01]  /*b320*/  @!P2 IMAD.MOV R2, RZ, RZ, -R2 ;  /* 0x000000ffff02a224 */ /* 0x000fe200078e0a02 */
[----:B------:R-:W-:-:S05]  /*b330*/  @!P1 LOP3.LUT R2, RZ, R9, RZ, 0x33, !PT ;  /* 0x00000009ff029212 */ /* 0x000fca00078e33ff */
[----:B------:R-:W-:-:S04]  /*b340*/  IMAD.MOV R18, RZ, RZ, -R2 ;  /* 0x000000ffff127224 */ /* 0x000fc800078e0a02 */
[C---:B------:R-:W-:Y:S02]  /*b350*/  IMAD R18, R9.reuse, R18, R8 ;  /* 0x0000001209127224 */ /* 0x040fe400078e0208 */
[----:B------:R-:W-:-:S04]  /*b360*/  IMAD R9, R9, 0x1000000, R2 ;  /* 0x0100000009097824 */ /* 0x000fc800078e0202 */
[----:B------:R-:W-:Y:S01]  /*b370*/  IMAD R18, R18, 0x10000, R9 ;  /* 0x0001000012127824 */ /* 0x000fe200078e0209 */
[----:B------:R-:W-:Y:S06]  /*b380*/  BRA `(.L_x_439) ;  /* 0x0000000000147947 */ /* 0x000fec0003800000 */
.L_x_436:
[----:B------:R-:W-:Y:S01]  /*b390*/  ULDC UR4, c[0x0][0xc3c] ;  /* 0x00030f0000047ab9 */ /* 0x000fe20000000800 */
[----:B------:R-:W-:Y:S02]  /*b3a0*/  IMAD.MOV.U32 R17, RZ, RZ, RZ ;  /* 0x000000ffff117224 */ /* 0x000fe400078e00ff */
[----:B------:R-:W-:Y:S02]  /*b3b0*/  IMAD.U32 R16, RZ, RZ, UR6 ;  /* 0x00000006ff107e24 */ /* 0x000fe4000f8e00ff */
[----:B------:R-:W-:Y:S02]  /*b3c0*/  IMAD.MOV.U32 R18, RZ, RZ, RZ ;  /* 0x000000ffff127224 */ /* 0x000fe400078e00ff */
[----:B------:R-:W-:-:S07]  /*b3d0*/  IMAD.U32 R19, RZ, RZ, UR4 ;  /* 0x00000004ff137e24 */ /* 0x000fce000f8e00ff */
.L_x_439:
[----:B------:R-:W-:-:S13]  /*b3e0*/  ISETP.NE.AND P0, PT, R7, RZ, PT ;  /* 0x000000ff0700720c */ /* 0x000fda0003f05270 */
[----:B------:R-:W0:Y:S01]  /*b3f0*/  @!P0 S2R R3, SR_CgaCtaId ;  /* 0x0000000000038919 */ /* 0x000e220000008800 */
[----:B------:R-:W-:-:S04]  /*b400*/  @!P0 MOV R2, 0x400 ;  /* 0x0000040000028802 */ /* 0x000fc80000000f00 */
[----:B0-----:R-:W-:-:S05]  /*b410*/  @!P0 LEA R2, R3, R2, 0x18 ;  /* 0x0000000203028211 */ /* 0x001fca00078ec0ff */
[----:B------:R1:W-:Y:S01]  /*b420*/  @!P0 STS.128 [R2+0x228d0], R16 ;  /* 0x0228d01002008388 */ /* 0x0003e20000000c00 */
[----:B------:R-:W-:Y:S06]  /*b430*/  BAR.ARV 0x5, 0x180 ;  /* 0x0146000000007b1d */ /* 0x000fec0000002000 */
.L_x_434:
[----:B------:R2:W-:Y:S01]  /*b440*/  STL [R1+0x24], RZ ;  /* 0x000024ff01007387 */ /* 0x0005e20000100800 */
[----:B------:R-:W-:Y:S01]  /*b450*/  ULDC UR4, c[0x0][0xc3c] ;  /* 0x00030f0000047ab9 */ /* 0x000fe20000000800 */
[----:B------:R-:W-:Y:S01]  /*b460*/  IMAD.MOV.U32 R26, RZ, RZ, 0x1 ;  /* 0x00000001ff1a7424 */ /* 0x000fe200078e00ff */
[----:B0-----:R-:W-:Y:S01]  /*b470*/  ISETP.GE.AND P0, PT, R19, UR4, PT ;  /* 0x0000000413007c0c */ /* 0x001fe2000bf06270 */
[----:B------:R-:W-:-:S12]  /*b480*/  IMAD.MOV.U32 R24, RZ, RZ, RZ ;  /* 0x000000ffff187224 */ /* 0x000fd800078e00ff */
[----:B--2---:R-:W-:Y:S05]  /*b490*/  @P0 BRA `(.L_x_440) ;  /* 0x0000004800500947 */ /* 0x004fea0003800000 */
[----:B------:R-:W0:Y:S01]  /*b4a0*/  S2UR UR5, SR_CgaCtaId ;  /* 0x00000000000579c3 */ /* 0x000e220000008800 */
[----:B------:R2:W-:Y:S01]  /*b4b0*/  STL [R1+0x24], RZ ;  /* 0x000024ff01007387 */ /* 0x0005e20000100800 */
[C---:B-1----:R-:W-:Y:S01]  /*b4c0*/  IMAD.SHL.U32 R2, R0.reuse, 0x8, RZ ;  /* 0x0000000800027824 */ /* 0x042fe200078e00ff */
[----:B------:R-:W-:Y:S01]  /*b4d0*/  UMOV UR4, 0x400 ;  /* 0x0000040000047882 */ /* 0x000fe20000000000 */
[----:B------:R-:W-:Y:S01]  /*b4e0*/  LOP3.LUT R4, R0, 0x7f, RZ, 0xc0, !PT ;  /* 0x0000007f00047812 */ /* 0x000fe200078ec0ff */
[----:B------:R-:W-:Y:S01]  /*b4f0*/  BSSY B8, `(.L_x_440) ;  /* 0x000048e000087945 */ /* 0x000fe20003800000 */
[----:B------:R-:W-:Y:S01]  /*b500*/  IMAD.MOV.U32 R26, RZ, RZ, 0x1 ;  /* 0x00000001ff1a7424 */ /* 0x000fe200078e00ff */
[----:B------:R-:W-:Y:S01]  /*b510*/  LOP3.LUT R3, R2, 0x1f8, RZ, 0xc0, !PT ;  /* 0x000001f802037812 */ /* 0x000fe200078ec0ff */
[----:B------:R-:W-:Y:S01]  /*b520*/  IMAD.MOV.U32 R24, RZ, RZ, RZ ;  /* 0x000000ffff187224 */ /* 0x000fe200078e00ff */
[----:B------:R-:W-:Y:S01]  /*b530*/  SHF.R.U32.HI R5, RZ, 0x3, R4 ;  /* 0x00000003ff057819 */ /* 0x000fe20000011604 */
[----:B------:R-:W-:Y:S01]  /*b540*/  ULOP3.LUT UR36, UR38, 0x2, URZ, 0xfc, !UPT ;  /* 0x0000000226247892 */ /* 0x000fe2000f8efc3f */
[----:B------:R-:W-:Y:S01]  /*b550*/  LOP3.LUT R3, R3, 0x38, R0, 0x78, !PT ;  /* 0x0000003803037812 */ /* 0x000fe200078e7800 */
[----:B------:R-:W-:Y:S01]  /*b560*/  IMAD.SHL.U32 R0, R0, 0x10, RZ ;  /* 0x0000001000007824 */ /* 0x000fe200078e00ff */
[----:B------:R-:W-:Y:S01]  /*b570*/  LOP3.LUT R4, R2, 0x38, RZ, 0xc0, !PT ;  /* 0x0000003802047812 */ /* 0x000fe200078ec0ff */
[----:B------:R-:W-:Y:S01]  /*b580*/  ULDC UR37, c[0x0][0xc] ;  /* 0x0000030000257ab9 */ /* 0x000fe20000000800 */
[----:B------:R-:W-:-:S02]  /*b590*/  LOP3.LUT R28, R3, 0x200, R2, 0xf8, !PT ;  /* 0x00000200031c7812 */ /* 0x000fc400078ef802 */
[----:B------:R-:W-:Y:S02]  /*b5a0*/  LOP3.LUT R0, R5, 0x70, R0, 0xf8, !PT ;  /* 0x0000007005007812 */ /* 0x000fe400078ef800 */
[C---:B------:R-:W-:Y:S02]  /*b5b0*/  LOP3.LUT R3, R4.reuse, 0x40, RZ, 0xfc, !PT ;  /* 0x0000004004037812 */ /* 0x040fe400078efcff */
[C---:B------:R-:W-:Y:S02]  /*b5c0*/  LOP3.LUT R2, R4.reuse, 0x80, RZ, 0xfc, !PT ;  /* 0x0000008004027812 */ /* 0x040fe400078efcff */
[----:B------:R-:W-:Y:S01]  /*b5d0*/  LOP3.LUT R0, R4, 0xc0, RZ, 0xfc, !PT ;  /* 0x000000c004007812 */ /* 0x000fe200078efcff */
[----:B0-----:R-:W-:-:S06]  /*b5e0*/  ULEA UR4, UR5, UR4, 0x18 ;  /* 0x0000000405047291 */ /* 0x001fcc000f8ec03f */
[----:B------:R-:W-:-:S04]  /*b5f0*/  IMAD.U32 R22, RZ, RZ, UR4 ;  /* 0x00000004ff167e24 */ /* 0x000fc8000f8e00ff */
[----:B--2---:R-:W-:-:S07]  /*b600*/  IMAD R36, R28, 0x2, R22 ;  /* 0x000000021c247824 */ /* 0x004fce00078e0216 */
.L_x_501:
[----:B0-----:R-:W0:Y:S02]  /*b610*/  LDC.64 R2, c[0x0][0xc88] ;  /* 0x00032200ff027b82 */ /* 0x001e240000000a00 */
[----:B0-----:R-:W-:-:S05]  /*b620*/  IMAD.WIDE R2, R19, 0x4, R2 ;  /* 0x0000000413027825 */ /* 0x001fca00078e0202 */
[----:B------:R-:W2:Y:S01]  /*b630*/  LDG.E R25, desc[UR50][R2.64] ;  /* 0x0000003202197981 */ /* 0x000ea2000c1e1900 */
[----:B------:R-:W-:Y:S05]  /*b640*/  YIELD ;  /* 0x0000000000007946 */ /* 0x000fea0003800000 */
[----:B------:R-:W-:Y:S01]  /*b650*/  ULDC.64 UR4, c[0x0][0xa28] ;  /* 0x00028a0000047ab9 */ /* 0x000fe20000000a00 */
[----:B------:R-:W-:Y:S01]  /*b660*/  IMAD.MOV.U32 R30, RZ, RZ, RZ ;  /* 0x000000ffff1e7224 */ /* 0x000fe200078e00ff */
[----:B------:R-:W-:Y:S01]  /*b670*/  ISETP.NE.U32.AND P0, PT, RZ, UR4, PT ;  /* 0x00000004ff007c0c */ /* 0x000fe2000bf05070 */
[----:B------:R-:W-:-:S03]  /*b680*/  ULDC.64 UR6, c[0x0][0xa18] ;  /* 0x0002860000067ab9 */ /* 0x000fc60000000a00 */
[----:B------:R-:W-:Y:S01]  /*b690*/  ISETP.NE.AND.EX P0, PT, RZ, UR5, PT, P0 ;  /* 0x00000005ff007c0c */ /* 0x000fe2000bf05300 */
[----:B------:R-:W-:Y:S01]  /*b6a0*/  IMAD.MOV.U32 R37, RZ, RZ, RZ ;  /* 0x000000ffff257224 */ /* 0x000fe200078e00ff */
[----:B--2---:R-:W-:-:S11]  /*b6b0*/  SHF.R.S32.HI R0, RZ, 0x1f, R25 ;  /* 0x0000001fff007819 */ /* 0x004fd60000011419 */
[C---:B------:R-:W-:Y:S01]  /*b6c0*/  @P0 LEA R2, P1, R25.reuse, UR4, 0x2 ;  /* 0x0000000419020c11 */ /* 0x040fe2000f8210ff */
[C---:B------:R-:W-:Y:S01]  /*b6d0*/  IMAD.SHL.U32 R31, R25.reuse, 0x4, RZ ;  /* 0x00000004191f7824 */ /* 0x040fe200078e00ff */
[C-C-:B------:R-:W-:Y:S01]  /*b6e0*/  SHF.L.U64.HI R33, R25.reuse, 0x2, R0.reuse ;  /* 0x0000000219217819 */ /* 0x140fe20000010200 */
[----:B------:R0:W-:Y:S01]  /*b6f0*/  STL [R1], R0 ;  /* 0x0000000001007387 */ /* 0x0001e20000100800 */
[----:B------:R-:W-:Y:S01]  /*b700*/  @P0 LEA.HI.X R3, R25, UR5, R0, 0x2, P1 ;  /* 0x0000000519030c11 */ /* 0x000fe200088f1400 */
[----:B------:R-:W-:-:S04]  /*b710*/  ULDC.64 UR4, c[0x0][0xa00] ;  /* 0x0002800000047ab9 */ /* 0x000fc80000000a00 */
[----:B-1----:R1:W5:Y:S01]  /*b720*/  @P0 LDG.E R30, desc[UR50][R2.64] ;  /* 0x00000032021e0981 */ /* 0x002362000c1e1900 */
[----:B------:R-:W-:Y:S02]  /*b730*/  ISETP.NE.U32.AND P0, PT, RZ, UR4, PT ;  /* 0x00000004ff007c0c */ /* 0x000fe4000bf05070 */
[----:B------:R-:W-:Y:S02]  /*b740*/  LOP3.LUT R23, R23, 0xfffffeff, RZ, 0xc0, !PT ;  /* 0xfffffeff17177812 */ /* 0x000fe400078ec0ff */
[----:B------:R-:W-:Y:S02]  /*b750*/  ISETP.NE.AND.EX P2, PT, RZ, UR5, PT, P0 ;  /* 0x00000005ff007c0c */ /* 0x000fe4000bf45300 */
[----:B------:R-:W-:Y:S02]  /*b760*/  ISETP.NE.U32.AND P0, PT, RZ, UR6, PT ;  /* 0x00000006ff007c0c */ /* 0x000fe4000bf05070 */
[----:B-1----:R-:W-:Y:S02]  /*b770*/  IADD3 R2, P1, R31, UR4, RZ ;  /* 0x000000041f027c10 */ /* 0x002fe4000ff3e0ff */
[----:B------:R-:W-:-:S02]  /*b780*/  ISETP.NE.AND.EX P0, PT, RZ, UR7, PT, P0 ;  /* 0x00000007ff007c0c */ /* 0x000fc4000bf05300 */
[----:B------:R-:W-:Y:S01]  /*b790*/  IADD3.X R3, R33, UR5, RZ, P1, !PT ;  /* 0x0000000521037c10 */ /* 0x000fe20008ffe4ff */
[----:B------:R-:W-:-:S04]  /*b7a0*/  ULDC.64 UR4, c[0x0][0x418] ;  /* 0x0001060000047ab9 */ /* 0x000fc80000000a00 */
[----:B------:R-:W-:Y:S01]  /*b7b0*/  @P2 LOP3.LUT R23, R23, 0x100, RZ, 0xfc, !PT ;  /* 0x0000010017172812 */ /* 0x000fe200078efcff */
[----:B------:R1:W5:Y:S05]  /*b7c0*/  @P2 LDG.E R37, desc[UR50][R2.64] ;  /* 0x0000003202252981 */ /* 0x00036a000c1e1900 */
[----:B------:R-:W-:-:S04]  /*b7d0*/  @P0 IADD3 R4, P1, R31, UR6, RZ ;  /* 0x000000061f040c10 */ /* 0x000fc8000ff3e0ff */
[----:B------:R-:W-:-:S05]  /*b7e0*/  @P0 IADD3.X R5, R33, UR7, RZ, P1, !PT ;  /* 0x0000000721050c10 */ /* 0x000fca0008ffe4ff */
[----:B0-----:R-:W2:Y:S01]  /*b7f0*/  @P0 LDG.E R0, desc[UR50][R4.64] ;  /* 0x0000003204000981 */ /* 0x001ea2000c1e1900 */
[----:B------:R-:W-:-:S03]  /*b800*/  UISETP.NE.U32.AND UP0, UPT, UR4, URZ, UPT ;  /* 0x0000003f0400728c */ /* 0x000fc6000bf05070 */
[----:B------:R-:W-:Y:S01]  /*b810*/  ULDC UR4, c[0x0][0x424] ;  /* 0x0001090000047ab9 */ /* 0x000fe20000000800 */
[----:B------:R-:W-:-:S03]  /*b820*/  UISETP.NE.AND.EX UP0, UPT, UR5, URZ, UPT, UP0 ;  /* 0x0000003f0500728c */ /* 0x000fc6000bf05300 */
[----:B------:R-:W-:Y:S01]  /*b830*/  ULDC UR5, c[0x0][0x2f0] ;  /* 0x0000bc0000057ab9 */ /* 0x000fe20000000800 */
[----:B------:R-:W-:-:S04]  /*b840*/  USEL UR4, UR4, 0x1, UP0 ;  /* 0x0000000104047887 */ /* 0x000fc80008000000 */
[----:B------:R-:W-:-:S06]  /*b850*/  UIMAD UR4, UR4, UR5, URZ ;  /* 0x00000005040472a4 */ /* 0x000fcc000f8e023f */
[----:B------:R-:W-:Y:S01]  /*b860*/  IMAD.U32 R7, RZ, RZ, UR4 ;  /* 0x00000004ff077e24 */ /* 0x000fe2000f8e00ff */
[----:B--2---:R1:W-:Y:S01]  /*b870*/  @P0 STL [R1+0x10], R0 ;  /* 0x0000100001000387 */ /* 0x0043e20000100800 */
[----:B---34-:R-:W-:Y:S05]  /*b880*/  @P0 BRA `(.L_x_441) ;  /* 0x0000000000200947 */ /* 0x018fea0003800000 */
[----:B------:R-:W-:Y:S02]  /*b890*/  ULDC UR4, c[0x0][0x288] ;  /* 0x0000a20000047ab9 */ /* 0x000fe40000000800 */
[----:B-1----:R-:W-:-:S05]  /*b8a0*/  IMAD.U32 R0, RZ, RZ, UR4 ;  /* 0x00000004ff007e24 */ /* 0x002fca000f8e00ff */
[----:B------:R0:W-:Y:S01]  /*b8b0*/  STL [R1+0x10], R0 ;  /* 0x0000100001007387 */ /* 0x0001e20000100800 */
[----:B------:R-:W-:Y:S05]  /*b8c0*/  @!P2 BRA `(.L_x_441) ;  /* 0x000000000010a947 */ /* 0x000fea0003800000 */
[----:B------:R-:W2:Y:S04]  /*b8d0*/  LDG.E R5, desc[UR50][R2.64] ;  /* 0x0000003202057981 */ /* 0x000ea8000c1e1900 */
[----:B0-----:R-:W2:Y:S02]  /*b8e0*/  LDG.E R0, desc[UR50][R2.64+0x4] ;  /* 0x0000043202007981 */ /* 0x001ea4000c1e1900 */
[----:B--2---:R-:W-:-:S05]  /*b8f0*/  IMAD.IADD R0, R0, 0x1, -R5 ;  /* 0x0000000100007824 */ /* 0x004fca00078e0a05 */
[----:B------:R2:W-:Y:S02]  /*b900*/  STL [R1+0x10], R0 ;  /* 0x0000100001007387 */ /* 0x0005e40000100800 */
.L_x_441:
[----:B------:R-:W-:Y:S01]  /*b910*/  ULDC.64 UR4, c[0x0][0xa20] ;  /* 0x0002880000047ab9 */ /* 0x000fe20000000a00 */
[----:B------:R-:W-:Y:S01]  /*b920*/  IMAD.MOV.U32 R27, RZ, RZ, R25 ;  /* 0x000000ffff1b7224 */ /* 0x000fe200078e0019 */
[----:B------:R-:W-:-:S04]  /*b930*/  ISETP.NE.U32.AND P0, PT, RZ, UR4, PT ;  /* 0x00000004ff007c0c */ /* 0x000fc8000bf05070 */
[----:B------:R-:W-:-:S13]  /*b940*/  ISETP.NE.AND.EX P0, PT, RZ, UR5, PT, P0 ;  /* 0x00000005ff007c0c */ /* 0x000fda000bf05300 */
[----:B------:R-:W-:Y:S05]  /*b950*/  @!P0 BRA `(.L_x_442) ;  /* 0x0000000000108947 */ /* 0x000fea0003800000 */
[----:B-1----:R-:W-:-:S04]  /*b960*/  IADD3 R2, P0, R31, UR4, RZ ;  /* 0x000000041f027c10 */ /* 0x002fc8000ff1e0ff */
[----:B------:R-:W-:-:S05]  /*b970*/  IADD3.X R3, R33, UR5, RZ, P0, !PT ;  /* 0x0000000521037c10 */ /* 0x000fca00087fe4ff */
[----:B------:R1:W5:Y:S01]  /*b980*/  LDG.E R7, desc[UR50][R2.64] ;  /* 0x0000003202077981 */ /* 0x000362000c1e1900 */
[----:B------:R-:W-:Y:S05]  /*b990*/  BRA `(.L_x_443) ;  /* 0x0000000000247947 */ /* 0x000fea0003800000 */
.L_x_442:
[----:B------:R-:W-:Y:S02]  /*b9a0*/  ULDC.64 UR4, c[0x0][0xa08] ;  /* 0x0002820000047ab9 */ /* 0x000fe40000000a00 */
[----:B------:R-:W-:-:S04]  /*b9b0*/  ISETP.NE.U32.AND P0, PT, RZ, UR4, PT ;  /* 0x00000004ff007c0c */ /* 0x000fc8000bf05070 */
[----:B------:R-:W-:-:S13]  /*b9c0*/  ISETP.NE.AND.EX P0, PT, RZ, UR5, PT, P0 ;  /* 0x00000005ff007c0c */ /* 0x000fda000bf05300 */
[----:B------:R-:W-:Y:S05]  /*b9d0*/  @!P0 BRA `(.L_x_443) ;  /* 0x0000000000148947 */ /* 0x000fea0003800000 */
[----:B-1----:R-:W1:Y:S02]  /*b9e0*/  LDC.64 R2, c[0x0][0xa08] ;  /* 0x00028200ff027b82 */ /* 0x002e640000000a00 */
[----:B-1----:R-:W-:-:S05]  /*b9f0*/  IMAD.WIDE R2, R27, 0x4, R2 ;  /* 0x000000041b027825 */ /* 0x002fca00078e0202 */
[----:B------:R-:W3:Y:S04]  /*ba00*/  LDG.E R7, desc[UR50][R2.64] ;  /* 0x0000003202077981 */ /* 0x000ee8000c1e1900 */
[----:B0-2---:R-:W3:Y:S02]  /*ba10*/  LDG.E R0, desc[UR50][R2.64+0x4] ;  /* 0x0000043202007981 */ /* 0x005ee4000c1e1900 */
[----:B---3--:R-:W-:-:S07]  /*ba20*/  IMAD.IADD R7, R0, 0x1, -R7 ;  /* 0x0000000100077824 */ /* 0x008fce00078e0a07 */
.L_x_443:
[----:B-----5:R-:W-:Y:S01]  /*ba30*/  IMAD.IADD R32, R7, 0x1, -R30 ;  /* 0x0000000107207824 */ /* 0x020fe200078e0a1e */
[----:B012---:R-:W-:Y:S01]  /*ba40*/  LOP3.LUT R0, R18, 0xff000000, RZ, 0xc0, !PT ;  /* 0xff00000012007812 */ /* 0x007fe200078ec0ff */
[----:B------:R-:W-:Y:S02]  /*ba50*/  BSSY B0, `(.L_x_444) ;  /* 0x0000028000007945 */ /* 0x000fe40003800000 */
[C---:B------:R-:W-:Y:S01]  /*ba60*/  VIADD R2, R32.reuse, 0x5f ;  /* 0x0000005f20027836 */ /* 0x040fe20000000000 */
[----:B------:R-:W-:Y:S02]  /*ba70*/  ISETP.GE.AND P0, PT, R32, 0x1, PT ;  /* 0x000000012000780c */ /* 0x000fe40003f06270 */
[----:B------:R-:W-:Y:S01]  /*ba80*/  SHF.R.U32.HI R3, RZ, 0x8, R0 ;  /* 0x00000008ff037819 */ /* 0x000fe20000011600 */
[----:B------:R-:W-:Y:S01]  /*ba90*/  IMAD.HI R2, R2, 0x2aaaaaab, RZ ;  /* 0x2aaaaaab02027827 */ /* 0x000fe200078e02ff */
[----:B------:R-:W-:-:S04]  /*baa0*/  LOP3.LUT R0, R18, 0xff0000, RZ, 0xc0, !PT ;  /* 0x00ff000012007812 */ /* 0x000fc800078ec0ff */
[----:B------:R-:W-:Y:S02]  /*bab0*/  LEA.HI R5, R0, R3, RZ, 0x10 ;  /* 0x0000000300057211 */ /* 0x000fe400078f80ff */
[----:B------:R-:W-:Y:S02]  /*bac0*/  SHF.R.U32.HI R3, RZ, 0x1f, R2 ;  /* 0x0000001fff037819 */ /* 0x000fe40000011602 */
[----:B------:R-:W-:Y:S02]  /*bad0*/  LOP3.LUT R29, R5, 0xff, RZ, 0xc0, !PT ;  /* 0x000000ff051d7812 */ /* 0x000fe400078ec0ff */
[----:B------:R-:W-:Y:S01]  /*bae0*/  LEA.HI.SX32 R0, R2, R3, 0x1c ;  /* 0x0000000302007211 */ /* 0x000fe200078fe2ff */
[----:B------:R-:W-:Y:S01]  /*baf0*/  IMAD.MOV.U32 R2, RZ, RZ, RZ ;  /* 0x000000ffff027224 */ /* 0x000fe200078e00ff */
[----:B------:R-:W-:Y:S06]  /*bb00*/  @!P0 BRA `(.L_x_445) ;  /* 0x0000000000708947 */ /* 0x000fec0003800000 */
[----:B------:R-:W-:-:S04]  /*bb10*/  SHF.R.U32.HI R5, RZ, 0x10, R5 ;  /* 0x00000010ff057819 */ /* 0x000fc80000011605 */
[----:B------:R-:W-:-:S13]  /*bb20*/  ISETP.NE.AND P0, PT, R5, RZ, PT ;  /* 0x000000ff0500720c */ /* 0x000fda0003f05270 */
[----:B------:R-:W0:Y:S02]  /*bb30*/  @!P0 LDC R5, c[0x0][0x9f0] ;  /* 0x00027c00ff058b82 */ /* 0x000e240000000800 */
[-C--:B0-----:R-:W-:Y:S02]  /*bb40*/  IABS R4, R5.reuse ;  /* 0x0000000500047213 */ /* 0x081fe40000000000 */
[----:B------:R-:W-:Y:S02]  /*bb50*/  IADD3 R6, R5, -0x1, R0 ;  /* 0xffffffff05067810 */ /* 0x000fe40007ffe000 */
[----:B------:R-:W0:Y:S02]  /*bb60*/  I2F.RP R7, R4 ;  /* 0x0000000400077306 */ /* 0x000e240000209400 */
[----:B------:R-:W-:-:S04]  /*bb70*/  LOP3.LUT R2, R6, R5, RZ, 0x3c, !PT ;  /* 0x0000000506027212 */ /* 0x000fc800078e3cff */
[----:B------:R-:W-:Y:S01]  /*bb80*/  ISETP.GE.AND P2, PT, R2, RZ, PT ;  /* 0x000000ff0200720c */ /* 0x000fe20003f46270 */
[----:B------:R-:W-:Y:S01]  /*bb90*/  IMAD.MOV.U32 R2, RZ, RZ, RZ ;  /* 0x000000ffff027224 */ /* 0x000fe200078e00ff */
[----:B0-----:R-:W0:Y:S02]  /*bba0*/  MUFU.RCP R7, R7 ;  /* 0x0000000700077308 */ /* 0x001e240000001000 */
[----:B0-----:R-:W-:-:S06]  /*bbb0*/  VIADD R3, R7, 0xffffffe ;  /* 0x0ffffffe07037836 */ /* 0x001fcc0000000000 */
[----:B------:R-:W0:Y:S02]  /*bbc0*/  F2I.FTZ.U32.TRUNC.NTZ R3, R3 ;  /* 0x0000000300037305 */ /* 0x000e24000021f000 */
[----:B0-----:R-:W-:-:S04]  /*bbd0*/  IMAD.MOV R9, RZ, RZ, -R3 ;  /* 0x000000ffff097224 */ /* 0x001fc800078e0a03 */
[----:B------:R-:W-:-:S04]  /*bbe0*/  IMAD R9, R9, R4, RZ ;  /* 0x0000000409097224 */ /* 0x000fc800078e02ff */
[----:B------:R-:W-:Y:S01]  /*bbf0*/  IMAD.HI.U32 R2, R3, R9, R2 ;  /* 0x0000000903027227 */ /* 0x000fe200078e0002 */
[----:B------:R-:W-:Y:S02]  /*bc00*/  IABS R3, R6 ;  /* 0x0000000600037213 */ /* 0x000fe40000000000 */
[----:B------:R-:W-:-:S03]  /*bc10*/  IABS R6, R5 ;  /* 0x0000000500067213 */ /* 0x000fc60000000000 */
[----:B------:R-:W-:-:S04]  /*bc20*/  IMAD.HI.U32 R2, R2, R3, RZ ;  /* 0x0000000302027227 */ /* 0x000fc800078e00ff */
[----:B------:R-:W-:-:S04]  /*bc30*/  IMAD.MOV R6, RZ, RZ, -R6 ;  /* 0x000000ffff067224 */ /* 0x000fc800078e0a06 */
[----:B------:R-:W-:-:S05]  /*bc40*/  IMAD R3, R2, R6, R3 ;  /* 0x0000000602037224 */ /* 0x000fca00078e0203 */
[----:B------:R-:W-:-:S13]  /*bc50*/  ISETP.GT.U32.AND P1, PT, R4, R3, PT ;  /* 0x000000030400720c */ /* 0x000fda0003f24070 */
[----:B------:R-:W-:Y:S02]  /*bc60*/  @!P1 IMAD.IADD R3, R3, 0x1, -R4 ;  /* 0x0000000103039824 */ /* 0x000fe400078e0a04 */
[----:B------:R-:W-:Y:S01]  /*bc70*/  @!P1 VIADD R2, R2, 0x1 ;  /* 0x0000000102029836 */ /* 0x000fe20000000000 */
[----:B------:R-:W-:Y:S02]  /*bc80*/  ISETP.NE.AND P1, PT, R5, RZ, PT ;  /* 0x000000ff0500720c */ /* 0x000fe40003f25270 */
[----:B------:R-:W-:-:S13]  /*bc90*/  ISETP.GE.U32.AND P0, PT, R3, R4, PT ;  /* 0x000000040300720c */ /* 0x000fda0003f06070 */
[----:B------:R-:W-:-:S04]  /*bca0*/  @P0 VIADD R2, R2, 0x1 ;  /* 0x0000000102020836 */ /* 0x000fc80000000000 */
[----:B------:R-:W-:Y:S01]  /*bcb0*/  @!P2 IMAD.MOV R2, RZ, RZ, -R2 ;  /* 0x000000ffff02a224 */ /* 0x000fe200078e0a02 */
[----:B------:R-:W-:-:S07]  /*bcc0*/  @!P1 LOP3.LUT R2, RZ, R5, RZ, 0x33, !PT ;  /* 0x00000005ff029212 */ /* 0x000fce00078e33ff */
.L_x_445:
[----:B------:R-:W-:Y:S05]  /*bcd0*/  BSYNC B0 ;  /* 0x0000000000007941 */ /* 0x000fea0003800000 */
.L_x_444:
[-C--:B------:R-:W-:Y:S01]  /*bce0*/  IMAD R29, R29, R2.reuse, RZ ;  /* 0x000000021d1d7224 */ /* 0x080fe200078e02ff */
[----:B------:R-:W-:Y:S04]  /*bcf0*/  BSSY B7, `(.L_x_446) ;  /* 0x000034b000077945 */ /* 0x000fe80003800000 */
[----:B------:R-:W-:-:S04]  /*bd00*/  VIADDMNMX R35, R29, R2, R0, PT ;  /* 0x000000021d237246 */ /* 0x000fc80003800100 */
[----:B------:R-:W-:Y:S01]  /*bd10*/  ISETP.GT.AND P0, PT, R35, R29, PT ;  /* 0x0000001d2300720c */ /* 0x000fe20003f04270 */
[----:B------:R0:W-:-:S12]  /*bd20*/  STL [R1+0x18], R35 ;  /* 0x0000182301007387 */ /* 0x0001d80000100800 */
[----:B0-----:R-:W-:Y:S05]  /*bd30*/  @P0 BRA `(.L_x_447) ;  /* 0x0000000000440947 */ /* 0x001fea0003800000 */
[----:B------:R-:W0:Y:S02]  /*bd40*/  S2R R3, SR_TID.X ;  /* 0x0000000000037919 */ /* 0x000e240000002100 */
[----:B0-----:R-:W-:-:S04]  /*bd50*/  LOP3.LUT R3, R3, 0x7f, RZ, 0xc0, !PT ;  /* 0x0000007f03037812 */ /* 0x001fc800078ec0ff */
[----:B------:R-:W-:-:S13]  /*bd60*/  ISETP.NE.AND P0, PT, R3, RZ, PT ;  /* 0x000000ff0300720c */ /* 0x000fda0003f05270 */
[----:B------:R-:W-:Y:S05]  /*bd70*/  @P0 BRA `(.L_x_448) ;  /* 0x0000003400080947 */ /* 0x000fea0003800000 */
[----:B------:R-:W0:Y:S01]  /*bd80*/  S2R R5, SR_LANEID ;  /* 0x0000000000057919 */ /* 0x000e220000000000 */
[----:B------:R-:W-:Y:S01]  /*bd90*/  VOTEU.ANY UR4, UPT, PT ;  /* 0x0000000000047886 */ /* 0x000fe200038e0100 */
[----:B------:R-:W1:Y:S01]  /*bda0*/  LDC.64 R2, c[0x0][0xc60] ;  /* 0x00031800ff027b82 */ /* 0x000e620000000a00 */
[----:B------:R-:W0:Y:S02]  /*bdb0*/  FLO.U32 R0, UR4 ;  /* 0x0000000400007d00 */ /* 0x000e2400080e0000 */
[----:B0-----:R-:W-:-:S06]  /*bdc0*/  ISETP.EQ.U32.AND P0, PT, R0, R5, PT ;  /* 0x000000050000720c */ /* 0x001fcc0003f02070 */
[----:B------:R-:W1:Y:S07]  /*bdd0*/  POPC R5, UR4 ;  /* 0x0000000400057d09 */ /* 0x000e6e0008000000 */
[----:B-1----:R-:W2:Y:S01]  /*bde0*/  @P0 ATOMG.E.ADD.STRONG.GPU PT, R3, desc[UR50][R2.64], R5 ;  /* 0x00000005020309a8 */ /* 0x002ea200081ee1f2 */
[----:B------:R-:W0:Y:S02]  /*bdf0*/  S2R R4, SR_LTMASK ;  /* 0x0000000000047919 */ /* 0x000e240000003900 */
[----:B0-----:R-:W-:-:S04]  /*be00*/  LOP3.LUT R4, R4, UR4, RZ, 0xc0, !PT ;  /* 0x0000000404047c12 */ /* 0x001fc8000f8ec0ff */
[----:B------:R-:W0:Y:S01]  /*be10*/  POPC R7, R4 ;  /* 0x0000000400077309 */ /* 0x000e220000000000 */
[----:B--2---:R-:W0:Y:S02]  /*be20*/  SHFL.IDX PT, R0, R3, R0, 0x1f ;  /* 0x00001f0003007589 */ /* 0x004e2400000e0000 */
[----:B0-----:R-:W-:Y:S01]  /*be30*/  IADD3 R16, R0, UR37, R7 ;  /* 0x0000002500107c10 */ /* 0x001fe2000fffe007 */
[----:B------:R-:W-:Y:S06]  /*be40*/  BRA `(.L_x_448) ;  /* 0x0000003000d47947 */ /* 0x000fec0003800000 */
.L_x_447:
[----:B------:R-:W-:Y:S01]  /*be50*/  VIADD R0, R22, 0x1c400 ;  /* 0x0001c40016007836 */ /* 0x000fe20000000000 */
[----:B------:R-:W-:Y:S04]  /*be60*/  BSSY B6, `(.L_x_449) ;  /* 0x0000013000067945 */ /* 0x000fe80003800000 */
[----:B------:R-:W-:-:S13]  /*be70*/  LOP3.LUT P0, RZ, R0, 0x3ff, RZ, 0xc0, !PT ;  /* 0x000003ff00ff7812 */ /* 0x000fda000780c0ff */
[----:B------:R-:W-:Y:S05]  /*be80*/  @!P0 BRA `(.L_x_450) ;  /* 0x0000000000408947 */ /* 0x000fea0003800000 */
[----:B------:R-:W-:Y:S01]  /*be90*/  MOV R2, 0x0 ;  /* 0x0000000000027802 */ /* 0x000fe20000000f00 */
[----:B------:R-:W-:Y:S01]  /*bea0*/  ULDC.64 UR6, c[0x4][0x98] ;  /* 0x0100260000067ab9 */ /* 0x000fe20000000a00 */
[----:B------:R-:W-:Y:S01]  /*beb0*/  ULDC.64 UR8, c[0x4][0xa0] ;  /* 0x0100280000087ab9 */ /* 0x000fe20000000a00 */
[----:B------:R-:W-:Y:S01]  /*bec0*/  ULDC.64 UR4, c[0x4][0x8] ;  /* 0x0100020000047ab9 */ /* 0x000fe20000000a00 */
[----:B------:R-:W-:Y:S02]  /*bed0*/  IMAD.U32 R4, RZ, RZ, UR6 ;  /* 0x00000006ff047e24 */ /* 0x000fe4000f8e00ff */
[----:B------:R-:W0:Y:S01]  /*bee0*/  LDC.64 R2, c[0x4][R2] ;  /* 0x0100000002027b82 */ /* 0x000e220000000a00 */
[----:B------:R-:W-:Y:S02]  /*bef0*/  IMAD.U32 R5, RZ, RZ, UR7 ;  /* 0x00000007ff057e24 */ /* 0x000fe4000f8e00ff */
[----:B------:R-:W-:Y:S02]  /*bf00*/  IMAD.U32 R6, RZ, RZ, UR8 ;  /* 0x00000008ff067e24 */ /* 0x000fe4000f8e00ff */
[----:B------:R-:W-:-:S02]  /*bf10*/  IMAD.U32 R7, RZ, RZ, UR9 ;  /* 0x00000009ff077e24 */ /* 0x000fc4000f8e00ff */
[----:B------:R-:W-:Y:S02]  /*bf20*/  IMAD.U32 R10, RZ, RZ, UR4 ;  /* 0x00000004ff0a7e24 */ /* 0x000fe4000f8e00ff */
[----:B------:R-:W-:Y:S02]  /*bf30*/  IMAD.U32 R11, RZ, RZ, UR5 ;  /* 0x00000005ff0b7e24 */ /* 0x000fe4000f8e00ff */
[----:B------:R-:W-:Y:S02]  /*bf40*/  IMAD.MOV.U32 R8, RZ, RZ, 0x70 ;  /* 0x00000070ff087424 */ /* 0x000fe400078e00ff */
[----:B------:R-:W-:Y:S02]  /*bf50*/  IMAD.MOV.U32 R12, RZ, RZ, 0x1 ;  /* 0x00000001ff0c7424 */ /* 0x000fe400078e00ff */
[----:B------:R-:W-:-:S07]  /*bf60*/  IMAD.MOV.U32 R13, RZ, RZ, RZ ;  /* 0x000000ffff0d7224 */ /* 0x000fce00078e00ff */
[----:B------:R-:W-:-:S07]  /*bf70*/  LEPC R20, `(.L_x_450) ;  /* 0x000000001014794e */ /* 0x000fce0000000000 */
[----:B0-----:R-:W-:Y:S05]  /*bf80*/  CALL.ABS.NOINC R2 ;  /* 0x0000000002007343 */ /* 0x001fea0003c00000 */
.L_x_450:
[----:B------:R-:W-:Y:S05]  /*bf90*/  BSYNC B6 ;  /* 0x0000000000067941 */ /* 0x000fea0003800000 */
.L_x_449:
        /* <DEDUP_REMOVED lines=8> */
[----:B------:R0:W1:Y:S01]  /*c020*/  LDC.64 R2, c[0x4][R34] ;  /* 0x0100000022027b82 */ /* 0x0000620000000a00 */
[----:B------:R-:W-:Y:S02]  /*c030*/  IMAD.U32 R4, RZ, RZ, UR6 ;  /* 0x00000006ff047e24 */ /* 0x000fe4000f8e00ff */
[----:B------:R-:W-:Y:S02]  /*c040*/  IMAD.U32 R5, RZ, RZ, UR7 ;  /* 0x00000007ff057e24 */ /* 0x000fe4000f8e00ff */
[----:B------:R-:W-:Y:S02]  /*c050*/  IMAD.U32 R6, RZ, RZ, UR8 ;  /* 0x00000008ff067e24 */ /* 0x000fe4000f8e00ff */
[----:B------:R-:W-:-:S02]  /*c060*/  IMAD.U32 R7, RZ, RZ, UR9 ;  /* 0x00000009ff077e24 */ /* 0x000fc4000f8e00ff */
[----:B------:R-:W-:Y:S02]  /*c070*/  IMAD.U32 R10, RZ, RZ, UR4 ;  /* 0x00000004ff0a7e24 */ /* 0x000fe4000f8e00ff */
[----:B------:R-:W-:Y:S02]  /*c080*/  IMAD.U32 R11, RZ, RZ, UR5 ;  /* 0x00000005ff0b7e24 */ /* 0x000fe4000f8e00ff */
[----:B------:R-:W-:Y:S02]  /*c090*/  IMAD.MOV.U32 R8, RZ, RZ, 0x70 ;  /* 0x00000070ff087424 */ /* 0x000fe400078e00ff */
[----:B------:R-:W-:Y:S02]  /*c0a0*/  IMAD.MOV.U32 R12, RZ, RZ, 0x1 ;  /* 0x00000001ff0c7424 */ /* 0x000fe400078e00ff */
[----:B0-----:R-:W-:-:S07]  /*c0b0*/  IMAD.MOV.U32 R13, RZ, RZ, RZ ;  /* 0x000000ffff0d7224 */ /* 0x001fce00078e00ff */
[----:B------:R-:W-:-:S07]  /*c0c0*/  LEPC R20, `(.L_x_453) ;  /* 0x000000001014794e */ /* 0x000fce0000000000 */
[----:B-1----:R-:W-:Y:S05]  /*c0d0*/  CALL.ABS.NOINC R2 ;  /* 0x0000000002007343 */ /* 0x002fea0003c00000 */
.L_x_453:
[----:B------:R0:W1:Y:S01]  /*c0e0*/  LDC.64 R2, c[0x4][R34] ;  /* 0x0100000022027b82 */ /* 0x0000620000000a00 */
[----:B------:R-:W-:Y:S01]  /*c0f0*/  ULDC.64 UR6, c[0x4][0x98] ;  /* 0x0100260000067ab9 */ /* 0x000fe20000000a00 */
[----:B------:R-:W-:Y:S01]  /*c100*/  ULDC.64 UR8, c[0x4][0xa0] ;  /* 0x0100280000087ab9 */ /* 0x000fe20000000a00 */
[----:B------:R-:W-:Y:S01]  /*c110*/  ULDC.64 UR4, c[0x4][0x18] ;  /* 0x0100060000047ab9 */ /* 0x000fe20000000a00 */
        /* <DEDUP_REMOVED lines=11> */
.L_x_452:
[----:B------:R-:W-:Y:S05]  /*c1d0*/  BSYNC B6 ;  /* 0x0000000000067941 */ /* 0x000fea0003800000 */
.L_x_451:
[----:B------:R-:W-:Y:S01]  /*c1e0*/  ULDC.64 UR4, c[0x0][0x9f8] ;  /* 0x00027e0000047ab9 */ /* 0x000fe20000000a00 */
[----:B------:R-:W0:Y:S01]  /*c1f0*/  S2R R20, SR_TID.X ;  /* 0x0000000000147919 */ /* 0x000e220000002100 */
[----:B------:R-:W-:Y:S01]  /*c200*/  ISETP.NE.U32.AND P0, PT, RZ, UR4, PT ;  /* 0x00000004ff007c0c */ /* 0x000fe2000bf05070 */
[----:B------:R-:W1:Y:S03]  /*c210*/  LDC R8, c[0x0][0x430] ;  /* 0x00010c00ff087b82 */ /* 0x000e660000000800 */
[----:B------:R-:W-:-:S13]  /*c220*/  ISETP.NE.AND.EX P0, PT, RZ, UR5, PT, P0 ;  /* 0x00000005ff007c0c */ /* 0x000fda000bf05300 */
[----:B------:R-:W-:Y:S01]  /*c230*/  @P0 IADD3 R2, P1, R31, UR4, RZ ;  /* 0x000000041f020c10 */ /* 0x000fe2000ff3e0ff */
[----:B------:R-:W-:Y:S01]  /*c240*/  VIADD R0, R35, 0xffffffff ;  /* 0xffffffff23007836 */ /* 0x000fe20000000000 */
[----:B------:R-:W-:Y:S02]  /*c250*/  ULDC UR4, c[0x0][0x320] ;  /* 0x0000c80000047ab9 */ /* 0x000fe40000000800 */
[----:B------:R-:W-:-:S05]  /*c260*/  @P0 IADD3.X R3, R33, UR5, RZ, P1, !PT ;  /* 0x0000000521030c10 */ /* 0x000fca0008ffe4ff */
[----:B------:R2:W3:Y:S01]  /*c270*/  @P0 LDG.E R27, desc[UR50][R2.64] ;  /* 0x00000032021b0981 */ /* 0x0004e2000c1e1900 */
[----:B0-----:R-:W-:-:S04]  /*c280*/  LOP3.LUT R20, R20, 0x7f, RZ, 0xc0, !PT ;  /* 0x0000007f14147812 */ /* 0x001fc800078ec0ff */
[----:B------:R-:W-:Y:S02]  /*c290*/  SHF.R.U32.HI R21, RZ, 0x3, R20 ;  /* 0x00000003ff157819 */ /* 0x000fe40000011614 */
[----:B------:R-:W0:Y:S01]  /*c2a0*/  S2R R20, SR_TID.X ;  /* 0x0000000000147919 */ /* 0x000e220000002100 */
[----:B-1----:R-:W-:-:S13]  /*c2b0*/  ISETP.NE.AND P2, PT, R8, 0x1, PT ;  /* 0x000000010800780c */ /* 0x002fda0003f45270 */
[----:B------:R-:W2:Y:S08]  /*c2c0*/  @P2 LDC R6, c[0x0][0x434] ;  /* 0x00010d00ff062b82 */ /* 0x000eb00000000800 */
[----:B------:R-:W1:Y:S01]  /*c2d0*/  @P2 LDC R7, c[0x0][0x438] ;  /* 0x00010e00ff072b82 */ /* 0x000e620000000800 */
[----:B0-----:R-:W-:-:S05]  /*c2e0*/  IMAD.SHL.U32 R20, R20, 0x10, RZ ;  /* 0x0000001014147824 */ /* 0x001fca00078e00ff */
[----:B------:R-:W-:-:S05]  /*c2f0*/  LOP3.LUT R20, R21, 0x70, R20, 0xf8, !PT ;  /* 0x0000007015147812 */ /* 0x000fca00078ef814 */
[----:B------:R-:W-:-:S05]  /*c300*/  IMAD R35, R0, 0x60, R20 ;  /* 0x0000006000237824 */ /* 0x000fca00078e0214 */
[----:B------:R-:W-:-:S04]  /*c310*/  ISETP.GE.AND P0, PT, R35, R32, PT ;  /* 0x000000202300720c */ /* 0x000fc80003f06270 */
[----:B------:R-:W-:Y:S01]  /*c320*/  ISETP.GT.U32.OR P0, PT, R20, 0x5f, P0 ;  /* 0x0000005f1400780c */ /* 0x000fe20000704470 */
[----:B------:R-:W0:Y:S01]  /*c330*/  S2R R21, SR_TID.X ;  /* 0x0000000000157919 */ /* 0x000e220000002100 */
[----:B------:R-:W-:-:S11]  /*c340*/  IMAD.IADD R35, R35, 0x1, R30 ;  /* 0x0000000123237824 */ /* 0x000fd600078e021e */
[----:B------:R-:W4:Y:S01]  /*c350*/  @!P0 LDC.64 R4, c[0x0][0x428] ;  /* 0x00010a00ff048b82 */ /* 0x000f220000000a00 */
[----:B--2---:R-:W-:-:S04]  /*c360*/  @P2 IMAD.HI.U32 R2, R35, R6, RZ ;  /* 0x0000000623022227 */ /* 0x004fc800078e00ff */
[----:B------:R-:W-:Y:S01]  /*c370*/  IMAD.MOV.U32 R6, RZ, RZ, R35 ;  /* 0x000000ffff067224 */ /* 0x000fe200078e0023 */
[----:B-1----:R-:W-:-:S04]  /*c380*/  @P2 SHF.R.U32.HI R6, RZ, R7, R2 ;  /* 0x00000007ff062219 */ /* 0x002fc80000011602 */
[--C-:B------:R-:W-:Y:S01]  /*c390*/  @!P0 SHF.R.S32.HI R3, RZ, 0x1f, R6.reuse ;  /* 0x0000001fff038819 */ /* 0x100fe20000011406 */
[----:B------:R-:W-:Y:S02]  /*c3a0*/  @!P0 IMAD.MOV.U32 R2, RZ, RZ, R6 ;  /* 0x000000ffff028224 */ /* 0x000fe400078e0006 */
[----:B0-----:R-:W-:-:S05]  /*c3b0*/  IMAD.SHL.U32 R21, R21, 0x8, RZ ;  /* 0x0000000815157824 */ /* 0x001fca00078e00ff */
[----:B------:R-:W-:-:S04]  /*c3c0*/  LOP3.LUT R21, R21, 0x38, RZ, 0xc0, !PT ;  /* 0x0000003815157812 */ /* 0x000fc800078ec0ff */
[----:B------:R-:W-:Y:S02]  /*c3d0*/  LOP3.LUT R10, R21, 0x40, RZ, 0xfc, !PT ;  /* 0x00000040150a7812 */ /* 0x000fe400078efcff */
[----:B------:R-:W-:Y:S02]  /*c3e0*/  LOP3.LUT R23, R23, 0xffffff7f, RZ, 0xc0, !PT ;  /* 0xffffff7f17177812 */ /* 0x000fe400078ec0ff */
[----:B------:R-:W-:Y:S02]  /*c3f0*/  ISETP.GE.AND P3, PT, R10, UR4, PT ;  /* 0x000000040a007c0c */ /* 0x000fe4000bf66270 */
[----:B------:R-:W-:Y:S02]  /*c400*/  @P2 LOP3.LUT R23, R23, 0x80, RZ, 0xfc, !PT ;  /* 0x0000008017172812 */ /* 0x000fe400078efcff */
[----:B------:R-:W-:Y:S02]  /*c410*/  LOP3.LUT R9, R21, 0x80, RZ, 0xfc, !PT ;  /* 0x0000008015097812 */ /* 0x000fe400078efcff */
[----:B------:R-:W-:Y:S01]  /*c420*/  LOP3.LUT R23, R23, 0xfffffff7, RZ, 0xc0, !PT ;  /* 0xfffffff717177812 */ /* 0x000fe200078ec0ff */
[----:B------:R-:W-:Y:S01]  /*c430*/  IMAD.MOV.U32 R34, RZ, RZ, RZ ;  /* 0x000000ffff227224 */ /* 0x000fe200078e00ff */
[----:B------:R-:W-:-:S05]  /*c440*/  ISETP.GE.AND P2, PT, R21, UR4, PT ;  /* 0x0000000415007c0c */ /* 0x000fca000bf46270 */
[----:B------:R-:W-:-:S04]  /*c450*/  @P3 LOP3.LUT R23, R23, 0x8, RZ, 0xfc, !PT ;  /* 0x0000000817173812 */ /* 0x000fc800078efcff */
[----:B------:R-:W-:-:S04]  /*c460*/  LOP3.LUT R23, R23, 0xffffffef, RZ, 0xc0, !PT ;  /* 0xffffffef17177812 */ /* 0x000fc800078ec0ff */
[----:B------:R-:W-:Y:S01]  /*c470*/  LOP3.LUT R23, R23, 0xfffffffb, RZ, 0xc0, !PT ;  /* 0xfffffffb17177812 */ /* 0x000fe200078ec0ff */
[----:B------:R-:W-:Y:S01]  /*c480*/  UMOV UR5, 0xffffffff ;  /* 0xffffffff00057882 */ /* 0x000fe20000000000 */
[----:B------:R-:W-:Y:S02]  /*c490*/  LOP3.LUT R18, R18, 0xffff, RZ, 0xc0, !PT ;  /* 0x0000ffff12127812 */ /* 0x000fe400078ec0ff */
[----:B---3--:R-:W-:Y:S01]  /*c4a0*/  SHF.R.S32.HI R31, RZ, 0x1f, R27 ;  /* 0x0000001fff1f7819 */ /* 0x008fe2000001141b */
[----:B----4-:R-:W-:-:S04]  /*c4b0*/  @!P0 IMAD.WIDE.U32 R2, R27, R4, R2 ;  /* 0x000000041b028225 */ /* 0x010fc800078e0002 */
[----:B------:R-:W-:-:S04]  /*c4c0*/  @!P0 IMAD R7, R31, R4, RZ ;  /* 0x000000041f078224 */ /* 0x000fc800078e02ff */
[----:B------:R-:W-:Y:S02]  /*c4d0*/  @!P0 IMAD R7, R27, R5, R7 ;  /* 0x000000051b078224 */ /* 0x000fe400078e0207 */
[----:B------:R-:W0:Y:S02]  /*c4e0*/  @!P0 LDC.64 R4, c[0x0][0x418] ;  /* 0x00010600ff048b82 */ /* 0x000e240000000a00 */
[----:B------:R-:W-:Y:S01]  /*c4f0*/  @!P0 IMAD.IADD R7, R3, 0x1, R7 ;  /* 0x0000000103078824 */ /* 0x000fe200078e0207 */
[----:B0-----:R-:W-:-:S04]  /*c500*/  @!P0 LEA R4, P1, R2, R4, 0x2 ;  /* 0x0000000402048211 */ /* 0x001fc800078210ff */
[----:B------:R-:W-:Y:S02]  /*c510*/  @!P0 LEA.HI.X R5, R2, R5, R7, 0x2, P1 ;  /* 0x0000000502058211 */ /* 0x000fe400008f1407 */
[----:B------:R-:W-:Y:S01]  /*c520*/  ISETP.GE.AND P1, PT, R9, UR4, PT ;  /* 0x0000000409007c0c */ /* 0x000fe2000bf26270 */
[----:B------:R-:W-:Y:S02]  /*c530*/  IMAD.MOV R2, RZ, RZ, -R6 ;  /* 0x000000ffff027224 */ /* 0x000fe400078e0a06 */
[----:B------:R0:W5:Y:S02]  /*c540*/  @!P0 LDG.E R34, desc[UR50][R4.64] ;  /* 0x0000003204228981 */ /* 0x000164000c1e1900 */
[----:B------:R-:W-:Y:S01]  /*c550*/  IMAD R35, R8, R2, R35 ;  /* 0x0000000208237224 */ /* 0x000fe200078e0223 */
[----:B------:R-:W-:-:S04]  /*c560*/  LOP3.LUT R8, R21, 0xc0, RZ, 0xfc, !PT ;  /* 0x000000c015087812 */ /* 0x000fc800078efcff */
[----:B------:R-:W-:-:S03]  /*c570*/  ISETP.GE.AND P0, PT, R8, UR4, PT ;  /* 0x0000000408007c0c */ /* 0x000fc6000bf06270 */
[----:B------:R-:W-:-:S04]  /*c580*/  @P1 LOP3.LUT R23, R23, 0x4, RZ, 0xfc, !PT ;  /* 0x0000000417171812 */ /* 0x000fc800078efcff */
[----:B------:R-:W-:-:S04]  /*c590*/  @P2 LOP3.LUT R23, R23, 0x10, RZ, 0xfc, !PT ;  /* 0x0000001017172812 */ /* 0x000fc800078efcff */
[----:B------:R-:W-:Y:S01]  /*c5a0*/  LOP3.LUT R23, R23, 0xfffffffd, RZ, 0xc0, !PT ;  /* 0xfffffffd17177812 */ /* 0x000fe200078ec0ff */
[----:B------:R-:W-:-:S03]  /*c5b0*/  IMAD.U32 R2, RZ, RZ, UR36 ;  /* 0x00000024ff027e24 */ /* 0x000fc6000f8e00ff */
[----:B------:R-:W-:Y:S01]  /*c5c0*/  @P0 LOP3.LUT R23, R23, 0x2, RZ, 0xfc, !PT ;  /* 0x0000000217170812 */ /* 0x000fe200078efcff */
[----:B0-----:R-:W-:Y:S06]  /*c5d0*/  BRA.DIV UR5, `(.L_x_454) ;  /* 0x0000003e055c7947 */ /* 0x001fec000b800000 */
.L_x_518:
[----:B------:R-:W-:Y:S02]  /*c5e0*/  ISETP.NE.AND P0, PT, R2, 0x3, PT ;  /* 0x000000030200780c */ /* 0x000fe40003f05270 */
[----:B------:R-:W-:Y:S02]  /*c5f0*/  ISETP.GT.U32.AND P1, PT, R20, 0x5f, PT ;  /* 0x0000005f1400780c */ /* 0x000fe40003f24070 */
[----:B------:R-:W-:Y:S02]  /*c600*/  LOP3.LUT R23, R23, 0xffffffbf, RZ, 0xc0, !PT ;  /* 0xffffffbf17177812 */ /* 0x000fe400078ec0ff */
[----:B------:R-:W-:-:S07]  /*c610*/  SEL R6, RZ, 0x1, P2 ;  /* 0x00000001ff067807 */ /* 0x000fce0001000000 */
[----:B------:R-:W-:-:S04]  /*c620*/  @P0 LOP3.LUT R23, R23, 0x40, RZ, 0xfc, !PT ;  /* 0x0000004017170812 */ /* 0x000fc800078efcff */
[----:B------:R-:W-:-:S04]  /*c630*/  LOP3.LUT R23, R23, 0xffffffdf, RZ, 0xc0, !PT ;  /* 0xffffffdf17177812 */ /* 0x000fc800078ec0ff */
[----:B------:R-:W-:Y:S01]  /*c640*/  @P1 LOP3.LUT R23, R23, 0x20, RZ, 0xfc, !PT ;  /* 0x0000002017171812 */ /* 0x000fe200078efcff */
[----:B------:R-:W-:Y:S06]  /*c650*/  @!P0 BRA `(.L_x_455) ;  /* 0x0000000000048947 */ /* 0x000fec0003800000 */
[----:B------:R-:W-:Y:S01]  /*c660*/  BPT.TRAP 0x1 ;  /* 0x000000040000795c */ /* 0x000fe20000300000 */
.L_x_455:
[----:B------:R-:W-:Y:S01]  /*c670*/  IMAD R32, R0, -0x60, R32 ;  /* 0xffffffa000207824 */ /* 0x000fe200078e0220 */
[----:B------:R-:W-:Y:S01]  /*c680*/  SHF.L.U32 R0, R26, 0x1f, RZ ;  /* 0x0000001f1a007819 */ /* 0x000fe200000006ff */
[----:B------:R-:W-:Y:S01]  /*c690*/  IMAD R33, R24, 0x8, R22 ;  /* 0x0000000818217824 */ /* 0x000fe200078e0216 */
[----:B------:R-:W-:Y:S03]  /*c6a0*/  BSSY B0, `(.L_x_456) ;  /* 0x0000003000007945 */ /* 0x000fe60003800000 */
[----:B------:R-:W0:Y:S02]  /*c6b0*/  SYNCS.PHASECHK.TRANS64.TRYWAIT P0, [R33+URZ+0x22840], R0 ;  /* 0x02284000210075a7 */ /* 0x000e24000800017f */
[----:B0-----:R-:W-:Y:S05]  /*c6c0*/  @!P0 BRA `(.L_x_457) ;  /* 0x0000003c00548947 */ /* 0x001fea0003800000 */
.L_x_519:
[----:B------:R-:W-:Y:S05]  /*c6d0*/  BSYNC B0 ;  /* 0x0000000000007941 */ /* 0x000fea0003800000 */
.L_x_456:
[----:B0-----:R-:W-:Y:S01]  /*c6e0*/  SHF.R.S32.HI R0, RZ, 0x1f, R35 ;  /* 0x0000001fff007819 */ /* 0x001fe20000011423 */
[----:B------:R-:W-:Y:S01]  /*c6f0*/  ULDC.64 UR4, c[0x0][0x300] ;  /* 0x0000c00000047ab9 */ /* 0x000fe20000000a00 */
[----:B------:R-:W0:Y:S01]  /*c700*/  S2R R8, SR_TID.X ;  /* 0x0000000000087919 */ /* 0x000e220000002100 */
[----:B------:R-:W-:Y:S01]  /*c710*/  IMAD.WIDE.U32 R2, R35, UR4, RZ ;  /* 0x0000000423027c25 */ /* 0x000fe2000f8e00ff */
[----:B-----5:R-:W-:Y:S01]  /*c720*/  SHF.R.S32.HI R4, RZ, 0x1f, R34 ;  /* 0x0000001fff047819 */ /* 0x020fe20000011422 */
[----:B------:R-:W-:Y:S01]  /*c730*/  ULDC.64 UR6, c[0x0][0x2e8] ;  /* 0x0000ba0000067ab9 */ /* 0x000fe20000000a00 */
[----:B------:R1:W-:Y:S01]  /*c740*/  STL [R1+0x1c], R0 ;  /* 0x00001c0001007387 */ /* 0x0003e20000100800 */
[----:B------:R-:W-:-:S03]  /*c750*/  LOP3.LUT R23, R23, 0xfffffffe, RZ, 0xc0, !PT ;  /* 0xfffffffe17177812 */ /* 0x000fc600078ec0ff */
[----:B------:R2:W-:Y:S01]  /*c760*/  STL [R1+0x20], R4 ;  /* 0x0000200401007387 */ /* 0x0005e20000100800 */
[----:B-1----:R-:W-:-:S04]  /*c770*/  IMAD R0, R0, UR4, RZ ;  /* 0x0000000400007c24 */ /* 0x002fc8000f8e02ff */
[----:B------:R-:W-:Y:S01]  /*c780*/  IMAD R0, R35, UR5, R0 ;  /* 0x0000000523007c24 */ /* 0x000fe2000f8e0200 */
[----:B------:R-:W-:-:S03]  /*c790*/  ULDC.64 UR4, c[0x0][0x310] ;  /* 0x0000c40000047ab9 */ /* 0x000fc60000000a00 */
[----:B------:R-:W-:Y:S02]  /*c7a0*/  IMAD.IADD R3, R3, 0x1, R0 ;  /* 0x0000000103037824 */ /* 0x000fe400078e0200 */
[----:B------:R-:W-:Y:S02]  /*c7b0*/  IMAD R0, R4, UR4, RZ ;  /* 0x0000000404007c24 */ /* 0x000fe4000f8e02ff */
[----:B--2---:R-:W1:Y:S01]  /*c7c0*/  S2R R4, SR_TID.X ;  /* 0x0000000000047919 */ /* 0x004e620000002100 */
[----:B------:R-:W-:-:S04]  /*c7d0*/  IMAD.WIDE.U32 R2, R34, UR4, R2 ;  /* 0x0000000422027c25 */ /* 0x000fc8000f8e0002 */
[----:B------:R-:W-:Y:S01]  /*c7e0*/  IMAD R0, R34, UR5, R0 ;  /* 0x0000000522007c24 */ /* 0x000fe2000f8e0200 */
[----:B------:R-:W-:Y:S01]  /*c7f0*/  ULDC.64 UR4, c[0x0][0x308] ;  /* 0x0000c20000047ab9 */ /* 0x000fe20000000a00 */
[----:B0-----:R-:W-:Y:S02]  /*c800*/  IMAD.SHL.U32 R8, R8, 0x8, RZ ;  /* 0x0000000808087824 */ /* 0x001fe400078e00ff */
[----:B------:R-:W-:-:S03]  /*c810*/  IMAD.IADD R3, R3, 0x1, R0 ;  /* 0x0000000103037824 */ /* 0x000fc600078e0200 */
[----:B------:R-:W-:Y:S01]  /*c820*/  LOP3.LUT R8, R8, 0x38, RZ, 0xc0, !PT ;  /* 0x0000003808087812 */ /* 0x000fe200078ec0ff */
[----:B------:R-:W-:Y:S01]  /*c830*/  IMAD.WIDE.U32 R2, R18, UR4, R2 ;  /* 0x0000000412027c25 */ /* 0x000fe2000f8e0002 */
[----:B------:R-:W-:Y:S02]  /*c840*/  ULDC UR4, c[0x0][0x2f4] ;  /* 0x0000bd0000047ab9 */ /* 0x000fe40000000800 */
[----:B------:R-:W-:Y:S02]  /*c850*/  ISETP.GE.AND P2, PT, R8, UR4, PT ;  /* 0x0000000408007c0c */ /* 0x000fe4000bf46270 */
[----:B------:R-:W-:-:S11]  /*c860*/  LEA R0, P0, R2, UR6, 0x1 ;  /* 0x0000000602007c11 */ /* 0x000fd6000f8008ff */
[----:B------:R-:W-:Y:S02]  /*c870*/  @P2 LOP3.LUT R23, R23, 0x1, RZ, 0xfc, !PT ;  /* 0x0000000117172812 */ /* 0x000fe400078efcff */
[----:B-1----:R-:W-:-:S04]  /*c880*/  LOP3.LUT R4, R4, 0x7f, RZ, 0xc0, !PT ;  /* 0x0000007f04047812 */ /* 0x002fc800078ec0ff */
[----:B------:R-:W-:Y:S01]  /*c890*/  SHF.R.U32.HI R5, RZ, 0x3, R4 ;  /* 0x00000003ff057819 */ /* 0x000fe20000011604 */
[----:B------:R-:W-:Y:S01]  /*c8a0*/  IMAD R4, R18, UR5, R3 ;  /* 0x0000000512047c24 */ /* 0x000fe2000f8e0203 */
[----:B------:R-:W-:-:S03]  /*c8b0*/  UMOV UR5, 0xffffffff ;  /* 0xffffffff00057882 */ /* 0x000fc60000000000 */
[----:B------:R-:W-:Y:S01]  /*c8c0*/  IMAD.IADD R32, R32, 0x1, -R5 ;  /* 0x0000000120207824 */ /* 0x000fe200078e0a05 */
[----:B------:R-:W-:Y:S01]  /*c8d0*/  LEA.HI.X R4, R2, UR7, R4, 0x1, P0 ;  /* 0x0000000702047c11 */ /* 0x000fe200080f0c04 */
[----:B------:R-:W-:-:S03]  /*c8e0*/  IMAD R5, R24, 0x1800, R28 ;  /* 0x0000180018057824 */ /* 0x000fc600078e021c */
[----:B------:R-:W-:Y:S01]  /*c8f0*/  ISETP.GE.AND P0, PT, R32, 0x1, PT ;  /* 0x000000012000780c */ /* 0x000fe20003f06270 */
[----:B------:R-:W-:-:S12]  /*c900*/  BRA.DIV UR5, `(.L_x_458) ;  /* 0x0000003a05d87947 */ /* 0x000fd8000b800000 */
[----:B------:R-:W0:Y:S01]  /*c910*/  SHFL.IDX PT, R3, R0, RZ, 0x181f ;  /* 0x00181fff00037589 */ /* 0x000e2200000e0000 */
[----:B------:R-:W-:-:S03]  /*c920*/  @P0 IMAD R7, R5, 0x2, R22 ;  /* 0x0000000205070824 */ /* 0x000fc600078e0216 */
[----:B------:R-:W1:Y:S01]  /*c930*/  SHFL.IDX PT, R2, R4, RZ, 0x181f ;  /* 0x00181fff04027589 */ /* 0x000e6200000e0000 */
[----:B0-----:R-:W-:-:S05]  /*c940*/  @P0 LEA R3, P1, R8, R3, 0x1 ;  /* 0x0000000308030211 */ /* 0x001fca00078208ff */
[----:B-1----:R-:W-:-:S05]  /*c950*/  @P0 IMAD.X R2, RZ, RZ, R2, P1 ;  /* 0x000000ffff020224 */ /* 0x002fca00008e0602 */
[----:B------:R-:W-:-:S04]  /*c960*/  @P0 LOP3.LUT R3, R3, R2, RZ, 0x3c, !PT ;  /* 0x0000000203030212 */ /* 0x000fc800078e3cff */
[----:B------:R-:W-:-:S04]  /*c970*/  @P0 LOP3.LUT R2, R3, R2, RZ, 0x3c, !PT ;  /* 0x0000000203020212 */ /* 0x000fc800078e3cff */
[----:B------:R-:W-:-:S05]  /*c980*/  @P0 LOP3.LUT R3, R3, R2, RZ, 0x3c, !PT ;  /* 0x0000000203030212 */ /* 0x000fca00078e3cff */
[----:B------:R-:W-:Y:S01]  /*c990*/  @!PT LDS RZ, [RZ] ;  /* 0x00000000fffff984 */ /* 0x000fe20000000800 */
[----:B------:R0:W-:Y:S01]  /*c9a0*/  @P0 LDGSTS.E.BYPASS.LTC128B.128 [R7+0x1c400], desc[UR50][R2.64], !P2 ;  /* 0x1c40000002070fae */ /* 0x0001e2000d101d72 */
[----:B------:R-:W-:-:S03]  /*c9b0*/  ISETP.GE.AND P0, PT, R32, 0x11, PT ;  /* 0x000000112000780c */ /* 0x000fc60003f06270 */
[----:B0-----:R-:W0:Y:S10]  /*c9c0*/  SHFL.IDX PT, R3, R0, 0x1, 0x181f ;  /* 0x00381f0000037f89 */ /* 0x001e3400000e0000 */
[----:B------:R-:W-:Y:S01]  /*c9d0*/  @P0 IMAD R7, R5, 0x2, R22 ;  /* 0x0000000205070824 */ /* 0x000fe200078e0216 */
[----:B------:R-:W1:Y:S01]  /*c9e0*/  SHFL.IDX PT, R2, R4, 0x1, 0x181f ;  /* 0x00381f0004027f89 */ /* 0x000e6200000e0000 */
[----:B0-----:R-:W-:-:S05]  /*c9f0*/  @P0 LEA R3, P1, R8, R3, 0x1 ;  /* 0x0000000308030211 */ /* 0x001fca00078208ff */
[----:B-1----:R-:W-:-:S05]  /*ca00*/  @P0 IMAD.X R2, RZ, RZ, R2, P1 ;  /* 0x000000ffff020224 */ /* 0x002fca00008e0602 */
[----:B------:R-:W-:-:S04]  /*ca10*/  @P0 LOP3.LUT R3, R3, R2, RZ, 0x3c, !PT ;  /* 0x0000000203030212 */ /* 0x000fc800078e3cff */
[----:B------:R-:W-:-:S04]  /*ca20*/  @P0 LOP3.LUT R2, R3, R2, RZ, 0x3c, !PT ;  /* 0x0000000203020212 */ /* 0x000fc800078e3cff */
[----:B------:R-:W-:-:S05]  /*ca30*/  @P0 LOP3.LUT R3, R3, R2, RZ, 0x3c, !PT ;  /* 0x0000000203030212 */ /* 0x000fca00078e3cff */
        /* <DEDUP_REMOVED lines=24> */
[----:B------:R-:W1:Y:S04]  /*cbc0*/  SHFL.IDX PT, R2, R4, 0x4, 0x181f ;  /* 0x00981f0004027f89 */ /* 0x000e6800000e0000 */
[----:B------:R-:W2:Y:S04]  /*cbd0*/  SHFL.IDX PT, R4, R4, 0x5, 0x181f ;  /* 0x00b81f0004047f89 */ /* 0x000ea800000e0000 */
[----:B------:R-:W3:Y:S01]  /*cbe0*/  SHFL.IDX PT, R0, R0, 0x5, 0x181f ;  /* 0x00b81f0000007f89 */ /* 0x000ee200000e0000 */
[----:B0-----:R-:W-:-:S05]  /*cbf0*/  @P0 LEA R3, P1, R8, R3, 0x1 ;  /* 0x0000000308030211 */ /* 0x001fca00078208ff */
[----:B-1----:R-:W-:-:S05]  /*cc00*/  @P0 IMAD.X R2, RZ, RZ, R2, P1 ;  /* 0x000000ffff020224 */ /* 0x002fca00008e0602 */
[----:B------:R-:W-:-:S04]  /*cc10*/  @P0 LOP3.LUT R3, R3, R2, RZ, 0x3c, !PT ;  /* 0x0000000203030212 */ /* 0x000fc800078e3cff */
[----:B------:R-:W-:-:S04]  /*cc20*/  @P0 LOP3.LUT R2, R3, R2, RZ, 0x3c, !PT ;  /* 0x0000000203020212 */ /* 0x000fc800078e3cff */
[----:B------:R-:W-:-:S05]  /*cc30*/  @P0 LOP3.LUT R3, R3, R2, RZ, 0x3c, !PT ;  /* 0x0000000203030212 */ /* 0x000fca00078e3cff */
[----:B--23--:R0:W-:Y:S02]  /*cc40*/  @P0 LDGSTS.E.BYPASS.LTC128B.128 [R7+0x1e400], desc[UR50][R2.64], !P2 ;  /* 0x1e40000002070fae */ /* 0x00c1e4000d101d72 */
.L_x_533:
[----:B------:R-:W-:-:S13]  /*cc50*/  ISETP.GE.AND P0, PT, R32, 0x51, PT ;  /* 0x000000512000780c */ /* 0x000fda0003f06270 */
[----:B01----:R-:W-:Y:S01]  /*cc60*/  @P0 LEA R2, P1, R8, R0, 0x1 ;  /* 0x0000000008020211 */ /* 0x003fe200078208ff */
[----:B------:R-:W-:-:S04]  /*cc70*/  @P0 IMAD R5, R5, 0x2, R22 ;  /* 0x0000000205050824 */ /* 0x000fc800078e0216 */
[----:B------:R-:W-:-:S05]  /*cc80*/  @P0 IMAD.X R3, RZ, RZ, R4, P1 ;  /* 0x000000ffff030224 */ /* 0x000fca00008e0604 */
[----:B------:R-:W-:Y:S01]  /*cc90*/  @!PT LDS RZ, [RZ] ;  /* 0x00000000fffff984 */ /* 0x000fe20000000800 */
[----:B------:R-:W-:Y:S01]  /*cca0*/  @!PT LDS RZ, [RZ] ;  /* 0x00000000fffff984 */ /* 0x000fe20000000800 */
[----:B------:R-:W-:Y:S01]  /*ccb0*/  @!PT LDS RZ, [RZ] ;  /* 0x00000000fffff984 */ /* 0x000fe20000000800 */
[----:B------:R0:W-:Y:S01]  /*ccc0*/  @P0 LDGSTS.E.BYPASS.LTC128B.128 [R5+0x1ec00], desc[UR50][R2.64], !P2 ;  /* 0x1ec0000002050fae */ /* 0x0001e2000d101d72 */
[----:B------:R-:W-:Y:S01]  /*ccd0*/  PLOP3.LUT P0, PT, PT, PT, PT, 0x80, 0x0 ;  /* 0x000000000000781c */ /* 0x000fe20003f0f070 */
[----:B------:R-:W-:-:S12]  /*cce0*/  NOP ;  /* 0x0000000000007918 */ /* 0x000fd80000000000 */
.L_x_459:
[----:B------:R-:W-:Y:S02]  /*ccf0*/  PLOP3.LUT P1, PT, P1, P0, PT, 0xa2, 0x0 ;  /* 0x000000000000781c */ /* 0x000fe40000f21472 */
[----:B------:R-:W-:-:S08]  /*cd00*/  @P0 R2UR P1, UR4, R33 ;  /* 0x00000000210402ca */ /* 0x000fd00000020000 */
[----:B------:R-:W-:-:S05]  /*cd10*/  @P0 PLOP3.LUT P0, PT, P1, PT, PT, 0x80, 0x0 ;  /* 0x000000000000081c */ /* 0x000fca0000f0f070 */
[----:B------:R-:W-:Y:S01]  /*cd20*/  @!P1 SYNCS.ARRIVE.TRANS64.RED.A0T1 RZ, [UR4+0x22830], RZ ;  /* 0x022830ffffff99a7 */ /* 0x000fe20008200404 */
[----:B------:R-:W-:Y:S07]  /*cd30*/  @!P1 ARRIVES.LDGSTSBAR.64.TRANSCNT [UR4+0x22830] ;  /* 0x02283000ff0099b0 */ /* 0x000fee0008000a84 */
[----:B------:R-:W-:Y:S05]  /*cd40*/  @P0 BRA.U.ANY `(.L_x_459) ;  /* 0xfffffffd00e80947 */ /* 0x000fea000393ffff */
[----:B------:R-:W-:Y:S01]  /*cd50*/  NOP ;  /* 0x0000000000007918 */ /* 0x000fe20000000000 */
[----:B------:R-:W-:-:S05]  /*cd60*/  IMAD.U32 R0, RZ, RZ, UR36 ;  /* 0x00000024ff007e24 */ /* 0x000fca000f8e00ff */
[----:B------:R-:W-:-:S13]  /*cd70*/  ISETP.NE.AND P2, PT, R0, 0x3, PT ;  /* 0x000000030000780c */ /* 0x000fda0003f45270 */
[----:B------:R-:W-:Y:S05]  /*cd80*/  @!P2 BRA `(.L_x_460) ;  /* 0x000000000004a947 */ /* 0x000fea0003800000 */
[----:B------:R-:W-:Y:S01]  /*cd90*/  BPT.TRAP 0x1 ;  /* 0x000000040000795c */ /* 0x000fe20000300000 */
.L_x_460:
[----:B0-----:R0:W5:Y:S01]  /*cda0*/  LDL.LU R3, [R1] ;  /* 0x0000000001037983 */ /* 0x0011620000300800 */
[C---:B------:R-:W-:Y:S01]  /*cdb0*/  LOP3.LUT P3, RZ, R23.reuse, 0x8, RZ, 0xc0, !PT ;  /* 0x0000000817ff7812 */ /* 0x040fe2000786c0ff */
[----:B------:R0:W-:Y:S01]  /*cdc0*/  SYNCS.ARRIVE.TRANS64.A1T0 RZ, [R33+URZ+0x22830], RZ ;  /* 0x022830ff21ff79a7 */ /* 0x0001e2000810003f */
[----:B------:R-:W-:-:S13]  /*cdd0*/  LOP3.LUT P2, RZ, R23, 0x4, RZ, 0xc0, !PT ;  /* 0x0000000417ff7812 */ /* 0x000fda000784c0ff */
[----:B------:R-:W-:Y:S05]  /*cde0*/  WARPSYNC.ALL ;  /* 0x0000000000007948 */ /* 0x000fea0003800000 */
[----:B------:R-:W-:Y:S01]  /*cdf0*/  BAR.SYNC.DEFER_BLOCKING 0x8, 0x180 ;  /* 0x0206000000007b1d */ /* 0x000fe20000010000 */
[----:B------:R-:W-:Y:S02]  /*ce00*/  LOP3.LUT P1, RZ, R23, 0x100, RZ, 0xc0, !PT ;  /* 0x0000010017ff7812 */ /* 0x000fe4000782c0ff */
[----:B------:R-:W-:Y:S02]  /*ce10*/  SEL R0, RZ, 0x2, P3 ;  /* 0x00000002ff007807 */ /* 0x000fe40001800000 */
[----:B------:R-:W-:Y:S01]  /*ce20*/  SEL R2, RZ, 0x4, P2 ;  /* 0x00000004ff027807 */ /* 0x000fe20001000000 */
[----:B------:R-:W-:Y:S01]  /*ce30*/  ULDC.64 UR4, c[0x0][0x298] ;  /* 0x0000a60000047ab9 */ /* 0x000fe20000000a00 */
[----:B------:R-:W-:Y:S01]  /*ce40*/  SEL R4, R25, RZ, !P1 ;  /* 0x000000ff19047207 */ /* 0x000fe20004800000 */
[----:B------:R-:W-:Y:S01]  /*ce50*/  BSSY B6, `(.L_x_461) ;  /* 0x0000021000067945 */ /* 0x000fe20003800000 */
[----:B------:R-:W-:-:S02]  /*ce60*/  IADD3 R0, R2, R0, R6 ;  /* 0x0000000002007210 */ /* 0x000fc40007ffe006 */
[----:B------:R-:W-:Y:S01]  /*ce70*/  LOP3.LUT P0, RZ, R23, 0x2, RZ, 0xc0, !PT ;  /* 0x0000000217ff7812 */ /* 0x000fe2000780c0ff */
[----:B------:R1:W-:Y:S03]  /*ce80*/  STL [R1+0x14], R4 ;  /* 0x0000140401007387 */ /* 0x0003e60000100800 */
[----:B------:R-:W-:-:S05]  /*ce90*/  SEL R25, RZ, 0x8, P0 ;  /* 0x00000008ff197807 */ /* 0x000fca0000000000 */
[----:B------:R-:W-:Y:S01]  /*cea0*/  IMAD.IADD R25, R0, 0x1, R25 ;  /* 0x0000000100197824 */ /* 0x000fe200078e0219 */
[----:B------:R-:W-:Y:S01]  /*ceb0*/  SHF.R.S32.HI R0, RZ, 0x1f, R37 ;  /* 0x0000001fff007819 */ /* 0x000fe20000011425 */
[----:B-1----:R-:W-:-:S04]  /*cec0*/  IMAD.WIDE.U32 R4, R37, UR4, RZ ;  /* 0x0000000425047c25 */ /* 0x002fc8000f8e00ff */
[----:B------:R-:W-:-:S04]  /*ced0*/  IMAD R0, R0, UR4, RZ ;  /* 0x0000000400007c24 */ /* 0x000fc8000f8e02ff */
[----:B------:R-:W-:-:S04]  /*cee0*/  IMAD R0, R37, UR5, R0 ;  /* 0x0000000525007c24 */ /* 0x000fc8000f8e0200 */
[----:B------:R-:W-:Y:S01]  /*cef0*/  IMAD.IADD R37, R5, 0x1, R0 ;  /* 0x0000000105257824 */ /* 0x000fe200078e0200 */
[----:B-----5:R-:W-:-:S05]  /*cf00*/  SEL R2, R3, RZ, !P1 ;  /* 0x000000ff03027207 */ /* 0x020fca0004800000 */
[----:B------:R1:W-:Y:S04]  /*cf10*/  STL [R1], R2 ;  /* 0x0000000201007387 */ /* 0x0003e80000100800 */
[----:B------:R2:W-:Y:S01]  /*cf20*/  STL.64 [R1+0x8], R4 ;  /* 0x0000080401007387 */ /* 0x0005e20000100a00 */
[----:B-1----:R-:W-:-:S05]  /*cf30*/  VIADD R2, R22, 0x18400 ;  /* 0x0001840016027836 */ /* 0x002fca0000000000 */
[----:B------:R-:W-:-:S13]  /*cf40*/  LOP3.LUT P0, RZ, R2, 0x3ff, RZ, 0xc0, !PT ;  /* 0x000003ff02ff7812 */ /* 0x000fda000780c0ff */
[----:B--2---:R-:W-:Y:S05]  /*cf50*/  @!P0 BRA `(.L_x_462) ;  /* 0x0000000000408947 */ /* 0x004fea0003800000 */
[----:B------:R-:W-:Y:S01]  /*cf60*/  MOV R2, 0x0 ;  /* 0x0000000000027802 */ /* 0x000fe20000000f00 */
[----:B------:R-:W-:Y:S01]  /*cf70*/  ULDC.64 UR6, c[0x4][0x98] ;  /* 0x0100260000067ab9 */ /* 0x000fe20000000a00 */
[----:B------:R-:W-:Y:S01]  /*cf80*/  ULDC.64 UR8, c[0x4][0xa0] ;  /* 0x0100280000087ab9 */ /* 0x000fe20000000a00 */
[----:B------:R-:W-:Y:S01]  /*cf90*/  ULDC.64 UR4, c[0x4][0x20] ;  /* 0x0100080000047ab9 */ /* 0x000fe20000000a00 */
[----:B------:R-:W-:Y:S02]  /*cfa0*/  IMAD.U32 R4, RZ, RZ, UR6 ;  /* 0x00000006ff047e24 */ /* 0x000fe4000f8e00ff */
[----:B------:R-:W1:Y:S01]  /*cfb0*/  LDC.64 R2, c[0x4][R2] ;  /* 0x0100000002027b82 */ /* 0x000e620000000a00 */
        /* <DEDUP_REMOVED lines=9> */
[----:B01----:R-:W-:Y:S05]  /*d050*/  CALL.ABS.NOINC R2 ;  /* 0x0000000002007343 */ /* 0x003fea0003c00000 */
.L_x_462:
[----:B------:R-:W-:Y:S05]  /*d060*/  BSYNC B6 ;  /* 0x0000000000067941 */ /* 0x000fea0003800000 */
.L_x_461:
[----:B------:R-:W2:Y:S01]  /*d070*/  LDL.LU.64 R2, [R1+0x8] ;  /* 0x0000080001027983 */ /* 0x000ea20000300a00 */
[----:B------:R-:W-:Y:S01]  /*d080*/  ULDC.64 UR4, c[0x0][0x2d8] ;  /* 0x0000b60000047ab9 */ /* 0x000fe20000000a00 */
[----:B------:R-:W1:Y:S02]  /*d090*/  LDC R6, c[0x0][0x448] ;  /* 0x00011200ff067b82 */ /* 0x000e640000000800 */
[----:B------:R-:W3:Y:S04]  /*d0a0*/  LDL.LU R21, [R1] ;  /* 0x0000000001157983 */ /* 0x000ee80000300800 */
[----:B------:R-:W4:Y:S01]  /*d0b0*/  LDL.LU R20, [R1+0x14] ;  /* 0x0000140001147983 */ /* 0x000f220000300800 */
[----:B------:R-:W-:-:S03]  /*d0c0*/  IMAD.SHL.U32 R17, R17, 0x80, RZ ;  /* 0x0000008011117824 */ /* 0x000fc600078e00ff */
[----:B------:R0:W5:Y:S01]  /*d0d0*/  LDL R10, [R1+0x10] ;  /* 0x00001000010a7983 */ /* 0x0001620000100800 */
[----:B-1----:R-:W-:-:S13]  /*d0e0*/  ISETP.NE.AND P0, PT, R6, 0x1, PT ;  /* 0x000000010600780c */ /* 0x002fda0003f05270 */
[----:B------:R-:W1:Y:S01]  /*d0f0*/  @P0 LDC R4, c[0x0][0x44c] ;  /* 0x00011300ff040b82 */ /* 0x000e620000000800 */
[----:B------:R-:W0:Y:S02]  /*d100*/  S2R R8, SR_TID.X ;  /* 0x0000000000087919 */ /* 0x000e240000002100 */
[----:B0-----:R-:W-:-:S05]  /*d110*/  IMAD.SHL.U32 R8, R8, 0x8, RZ ;  /* 0x0000000808087824 */ /* 0x001fca00078e00ff */
[----:B------:R-:W-:Y:S01]  /*d120*/  LOP3.LUT R8, R8, 0x38, RZ, 0xc0, !PT ;  /* 0x0000003808087812 */ /* 0x000fe200078ec0ff */
[----:B--2---:R-:W-:Y:S02]  /*d130*/  IMAD.MOV.U32 R3, RZ, RZ, R37 ;  /* 0x000000ffff037224 */ /* 0x004fe400078e0025 */
[----:B------:R-:W-:-:S04]  /*d140*/  IMAD.WIDE.U32 R2, R18, UR4, R2 ;  /* 0x0000000412027c25 */ /* 0x000fc8000f8e0002 */
[----:B------:R-:W-:Y:S01]  /*d150*/  IMAD R3, R18, UR5, R3 ;  /* 0x0000000512037c24 */ /* 0x000fe2000f8e0203 */
[----:B------:R-:W-:Y:S02]  /*d160*/  ULDC.64 UR4, c[0x0][0x2e0] ;  /* 0x0000b80000047ab9 */ /* 0x000fe40000000a00 */
[----:B---3--:R-:W-:Y:S02]  /*d170*/  IMAD R0, R21, UR4, RZ ;  /* 0x0000000415007c24 */ /* 0x008fe4000f8e02ff */
[----:B----4-:R-:W-:-:S04]  /*d180*/  IMAD.WIDE.U32 R2, R20, UR4, R2 ;  /* 0x0000000414027c25 */ /* 0x010fc8000f8e0002 */
[----:B------:R-:W-:Y:S01]  /*d190*/  IMAD R0, R20, UR5, R0 ;  /* 0x0000000514007c24 */ /* 0x000fe2000f8e0200 */
[----:B------:R-:W-:Y:S01]  /*d1a0*/  ULDC.64 UR4, c[0x0][0x2d0] ;  /* 0x0000b40000047ab9 */ /* 0x000fe20000000a00 */
[----:B------:R-:W0:Y:S02]  /*d1b0*/  S2R R20, SR_TID.X ;  /* 0x0000000000147919 */ /* 0x000e240000002100 */
[----:B------:R-:W-:Y:S02]  /*d1c0*/  IMAD.IADD R3, R3, 0x1, R0 ;  /* 0x0000000103037824 */ /* 0x000fe400078e0200 */
[----:B------:R-:W2:Y:S01]  /*d1d0*/  @P0 LDC R0, c[0x0][0x450] ;  /* 0x00011400ff000b82 */ /* 0x000ea20000000800 */
[----:B0-----:R-:W-:-:S04]  /*d1e0*/  LOP3.LUT R20, R20, 0x7f, RZ, 0xc0, !PT ;  /* 0x0000007f14147812 */ /* 0x001fc800078ec0ff */
[----:B------:R-:W-:Y:S02]  /*d1f0*/  SHF.R.U32.HI R21, RZ, 0x3, R20 ;  /* 0x00000003ff157819 */ /* 0x000fe40000011614 */
[----:B------:R-:W0:Y:S02]  /*d200*/  S2R R20, SR_TID.X ;  /* 0x0000000000147919 */ /* 0x000e240000002100 */
[----:B0-----:R-:W-:-:S05]  /*d210*/  IMAD.SHL.U32 R20, R20, 0x10, RZ ;  /* 0x0000001014147824 */ /* 0x001fca00078e00ff */
[----:B------:R-:W-:-:S04]  /*d220*/  LOP3.LUT R20, R21, 0x70, R20, 0xf8, !PT ;  /* 0x0000007015147812 */ /* 0x000fc800078ef814 */
[----:B------:R-:W-:-:S05]  /*d230*/  LOP3.LUT R5, R20, R17, RZ, 0xfc, !PT ;  /* 0x0000001114057212 */ /* 0x000fca00078efcff */
[----:B-1----:R-:W-:-:S04]  /*d240*/  @P0 IMAD.HI.U32 R7, R5, R4, RZ ;  /* 0x0000000405070227 */ /* 0x002fc800078e00ff */
[----:B------:R-:W-:Y:S01]  /*d250*/  IMAD.MOV.U32 R4, RZ, RZ, R5 ;  /* 0x000000ffff047224 */ /* 0x000fe200078e0005 */
[----:B--2---:R-:W-:Y:S01]  /*d260*/  @P0 SHF.R.U32.HI R4, RZ, R0, R7 ;  /* 0x00000000ff040219 */ /* 0x004fe20000011607 */
[----:B------:R-:W0:Y:S04]  /*d270*/  S2R R20, SR_TID.X ;  /* 0x0000000000147919 */ /* 0x000e280000002100 */
[----:B------:R-:W-:-:S04]  /*d280*/  IMAD.MOV R0, RZ, RZ, -R4 ;  /* 0x000000ffff007224 */ /* 0x000fc800078e0a04 */
[----:B------:R-:W-:Y:S01]  /*d290*/  IMAD R0, R6, R0, R5 ;  /* 0x0000000006007224 */ /* 0x000fe200078e0205 */
[----:B------:R-:W-:Y:S01]  /*d2a0*/  SHF.R.S32.HI R5, RZ, 0x1f, R4 ;  /* 0x0000001fff057819 */ /* 0x000fe20000011404 */
[----:B------:R-:W-:-:S04]  /*d2b0*/  IMAD.WIDE.U32 R2, R4, UR4, R2 ;  /* 0x0000000404027c25 */ /* 0x000fc8000f8e0002 */
[----:B------:R-:W-:-:S04]  /*d2c0*/  IMAD R5, R5, UR4, RZ ;  /* 0x0000000405057c24 */ /* 0x000fc8000f8e02ff */
[----:B------:R-:W-:Y:S01]  /*d2d0*/  IMAD R5, R4, UR5, R5 ;  /* 0x0000000504057c24 */ /* 0x000fe2000f8e0205 */
[----:B------:R-:W-:Y:S01]  /*d2e0*/  SHF.R.S32.HI R4, RZ, 0x1f, R0 ;  /* 0x0000001fff047819 */ /* 0x000fe20000011400 */
[----:B------:R-:W-:Y:S02]  /*d2f0*/  ULDC.64 UR4, c[0x0][0x2c8] ;  /* 0x0000b20000047ab9 */ /* 0x000fe40000000a00 */
[----:B------:R-:W-:Y:S02]  /*d300*/  IMAD.IADD R3, R3, 0x1, R5 ;  /* 0x0000000103037824 */ /* 0x000fe400078e0205 */
[----:B------:R-:W-:Y:S02]  /*d310*/  IMAD R4, R4, UR4, RZ ;  /* 0x0000000404047c24 */ /* 0x000fe4000f8e02ff */
[----:B------:R-:W-:-:S04]  /*d320*/  IMAD.WIDE.U32 R2, R0, UR4, R2 ;  /* 0x0000000400027c25 */ /* 0x000fc8000f8e0002 */
[----:B------:R-:W-:Y:S01]  /*d330*/  IMAD R4, R0, UR5, R4 ;  /* 0x0000000500047c24 */ /* 0x000fe2000f8e0204 */
[----:B------:R-:W-:Y:S02]  /*d340*/  ULDC.64 UR4, c[0x0][0x280] ;  /* 0x0000a00000047ab9 */ /* 0x000fe40000000a00 */
[----:B------:R-:W-:Y:S01]  /*d350*/  LEA R0, P0, R2, UR4, 0x1 ;  /* 0x0000000402007c11 */ /* 0x000fe2000f8008ff */
[----:B------:R-:W-:Y:S01]  /*d360*/  IMAD.IADD R4, R3, 0x1, R4 ;  /* 0x0000000103047824 */ /* 0x000fe200078e0204 */
[----:B------:R-:W-:Y:S01]  /*d370*/  ULDC UR4, c[0x0][0x2b8] ;  /* 0x0000ae0000047ab9 */ /* 0x000fe20000000800 */
[----:B0-----:R-:W-:-:S03]  /*d380*/  LOP3.LUT R20, R20, 0x7f, RZ, 0xc0, !PT ;  /* 0x0000007f14147812 */ /* 0x001fc600078ec0ff */
[----:B------:R-:W-:Y:S01]  /*d390*/  LEA.HI.X R4, R2, UR5, R4, 0x1, P0 ;  /* 0x0000000502047c11 */ /* 0x000fe200080f0c04 */
[----:B------:R-:W-:Y:S01]  /*d3a0*/  UMOV UR5, 0xffffffff ;  /* 0xffffffff00057882 */ /* 0x000fe20000000000 */
[----:B------:R-:W-:Y:S02]  /*d3b0*/  ISETP.GE.AND P1, PT, R8, UR4, PT ;  /* 0x0000000408007c0c */ /* 0x000fe4000bf26270 */
[----:B------:R-:W-:Y:S01]  /*d3c0*/  SHF.R.U32.HI R9, RZ, 0x3, R20 ;  /* 0x00000003ff097819 */ /* 0x000fe20000011614 */
[----:B------:R-:W-:Y:S10]  /*d3d0*/  BRA.DIV UR5, `(.L_x_463) ;  /* 0x0000003a05247947 */ /* 0x000ff4000b800000 */
[----:B------:R-:W0:Y:S01]  /*d3e0*/  SHFL.IDX PT, R3, R0, RZ, 0x181f ;  /* 0x00181fff00037589 */ /* 0x000e2200000e0000 */
[----:B-----5:R-:W-:Y:S02]  /*d3f0*/  IMAD R5, R10, R6, RZ ;  /* 0x000000060a057224 */ /* 0x020fe400078e02ff */
[----:B------:R-:W-:Y:S01]  /*d400*/  IMAD.IADD R17, R9, 0x1, R17 ;  /* 0x0000000109117824 */ /* 0x000fe200078e0211 */
[----:B------:R-:W1:Y:S03]  /*d410*/  SHFL.IDX PT, R2, R4, RZ, 0x181f ;  /* 0x00181fff04027589 */ /* 0x000e6600000e0000 */
[C---:B------:R-:W-:Y:S01]  /*d420*/  VIADD R6, R17.reuse, 0x10 ;  /* 0x0000001011067836 */ /* 0x040fe20000000000 */
[----:B------:R-:W-:Y:S01]  /*d430*/  ISETP.GE.AND P0, PT, R17, R5, PT ;  /* 0x000000051100720c */ /* 0x000fe20003f06270 */
[----:B------:R-:W-:-:S12]  /*d440*/  SHFL.IDX PT, R14, R0, 0x7, 0x181f ;  /* 0x00f81f00000e7f89 */ /* 0x000fd800000e0000 */
[----:B0-----:R-:W-:-:S05]  /*d450*/  @!P0 LEA R3, P2, R8, R3, 0x1 ;  /* 0x0000000308038211 */ /* 0x001fca00078408ff */
[----:B-1----:R-:W-:-:S05]  /*d460*/  @!P0 IMAD.X R2, RZ, RZ, R2, P2 ;  /* 0x000000ffff028224 */ /* 0x002fca00010e0602 */
[----:B------:R-:W-:-:S04]  /*d470*/  @!P0 LOP3.LUT R3, R3, R2, RZ, 0x3c, !PT ;  /* 0x0000000203038212 */ /* 0x000fc800078e3cff */
[----:B------:R-:W-:-:S04]  /*d480*/  @!P0 LOP3.LUT R2, R3, R2, RZ, 0x3c, !PT ;  /* 0x0000000203028212 */ /* 0x000fc800078e3cff */
[----:B------:R-:W-:-:S05]  /*d490*/  @!P0 LOP3.LUT R3, R3, R2, RZ, 0x3c, !PT ;  /* 0x0000000203038212 */ /* 0x000fca00078e3cff */
[----:B------:R0:W-:Y:S01]  /*d4a0*/  @!P0 LDGSTS.E.BYPASS.LTC128B.128 [R36+0x18400], desc[UR50][R2.64], !P1 ;  /* 0x1840000002248fae */ /* 0x0001e2000c901d72 */
[----:B------:R-:W-:Y:S01]  /*d4b0*/  ISETP.GE.AND P0, PT, R6, R5, PT ;  /* 0x000000050600720c */ /* 0x000fe20003f06270 */
[----:B------:R-:W-:Y:S02]  /*d4c0*/  VIADD R6, R17, 0x20 ;  /* 0x0000002011067836 */ /* 0x000fe40000000000 */
[----:B0-----:R-:W0:Y:S04]  /*d4d0*/  SHFL.IDX PT, R3, R0, 0x1, 0x181f ;  /* 0x00381f0000037f89 */ /* 0x001e2800000e0000 */
[----:B------:R-:W1:Y:S06]  /*d4e0*/  SHFL.IDX PT, R2, R4, 0x1, 0x181f ;  /* 0x00381f0004027f89 */ /* 0x000e6c00000e0000 */
        /* <DEDUP_REMOVED lines=46> */
[----:B------:R-:W-:-:S03]  /*d7d0*/  ISETP.GE.AND P0, PT, R6, R5, PT ;  /* 0x000000050600720c */ /* 0x000fc60003f06270 */
[----:B0-----:R-:W0:Y:S04]  /*d7e0*/  SHFL.IDX PT, R3, R0, 0x6, 0x181f ;  /* 0x00d81f0000037f89 */ /* 0x001e2800000e0000 */
[----:B------:R-:W1:Y:S04]  /*d7f0*/  SHFL.IDX PT, R2, R4, 0x6, 0x181f ;  /* 0x00d81f0004027f89 */ /* 0x000e6800000e0000 */
[----:B------:R-:W2:Y:S02]  /*d800*/  SHFL.IDX PT, R4, R4, 0x7, 0x181f ;  /* 0x00f81f0004047f89 */ /* 0x000ea400000e0000 */
[----:B0-----:R-:W-:-:S05]  /*d810*/  @!P0 LEA R3, P2, R8, R3, 0x1 ;  /* 0x0000000308038211 */ /* 0x001fca00078408ff */
[----:B-1----:R-:W-:-:S05]  /*d820*/  @!P0 IMAD.X R2, RZ, RZ, R2, P2 ;  /* 0x000000ffff028224 */ /* 0x002fca00010e0602 */
[----:B------:R-:W-:-:S04]  /*d830*/  @!P0 LOP3.LUT R3, R3, R2, RZ, 0x3c, !PT ;  /* 0x0000000203038212 */ /* 0x000fc800078e3cff */
[----:B------:R-:W-:-:S04]  /*d840*/  @!P0 LOP3.LUT R2, R3, R2, RZ, 0x3c, !PT ;  /* 0x0000000203028212 */ /* 0x000fc800078e3cff */
[----:B------:R-:W-:-:S05]  /*d850*/  @!P0 LOP3.LUT R3, R3, R2, RZ, 0x3c, !PT ;  /* 0x0000000203038212 */ /* 0x000fca00078e3cff */
[----:B--2---:R0:W-:Y:S02]  /*d860*/  @!P0 LDGSTS.E.BYPASS.LTC128B.128 [R36+0x1b400], desc[UR50][R2.64], !P1 ;  /* 0x1b40000002248fae */ /* 0x0041e4000c901d72 */
.L_x_550:
[----:B------:R-:W-:-:S05]  /*d870*/  VIADD R0, R17, 0x70 ;  /* 0x0000007011007836 */ /* 0x000fca0000000000 */
[----:B------:R-:W-:-:S13]  /*d880*/  ISETP.GE.AND P0, PT, R0, R5, PT ;  /* 0x000000050000720c */ /* 0x000fda0003f06270 */
[----:B0-----:R-:W-:-:S05]  /*d890*/  @!P0 LEA R2, P2, R8, R14, 0x1 ;  /* 0x0000000e08028211 */ /* 0x001fca00078408ff */
[----:B------:R-:W-:-:S05]  /*d8a0*/  @!P0 IMAD.X R3, RZ, RZ, R4, P2 ;  /* 0x000000ffff038224 */ /* 0x000fca00010e0604 */
[----:B------:R-:W-:Y:S01]  /*d8b0*/  @!PT LDS RZ, [RZ] ;  /* 0x00000000fffff984 */ /* 0x000fe20000000800 */
[----:B------:R-:W-:Y:S01]  /*d8c0*/  @!PT LDS RZ, [RZ] ;  /* 0x00000000fffff984 */ /* 0x000fe20000000800 */
[----:B------:R-:W-:Y:S01]  /*d8d0*/  @!PT LDS RZ, [RZ] ;  /* 0x00000000fffff984 */ /* 0x000fe20000000800 */
[----:B------:R0:W-:Y:S01]  /*d8e0*/  @!P0 LDGSTS.E.BYPASS.LTC128B.128 [R36+0x1bc00], desc[UR50][R2.64], !P1 ;  /* 0x1bc0000002248fae */ /* 0x0001e2000c901d72 */
[----:B------:R-:W-:Y:S01]  /*d8f0*/  PLOP3.LUT P0, PT, PT, PT, PT, 0x80, 0x0 ;  /* 0x000000000000781c */ /* 0x000fe20003f0f070 */
[----:B------:R-:W-:-:S12]  /*d900*/  NOP ;  /* 0x0000000000007918 */ /* 0x000fd80000000000 */
.L_x_464:
[----:B------:R-:W-:Y:S02]  /*d910*/  PLOP3.LUT P1, PT, P1, P0, PT, 0xa2, 0x0 ;  /* 0x000000000000781c */ /* 0x000fe40000f21472 */
[----:B------:R-:W-:-:S08]  /*d920*/  @P0 R2UR P1, UR4, R22 ;  /* 0x00000000160402ca */ /* 0x000fd00000020000 */
[----:B------:R-:W-:-:S05]  /*d930*/  @P0 PLOP3.LUT P0, PT, P1, PT, PT, 0x80, 0x0 ;  /* 0x000000000000081c */ /* 0x000fca0000f0f070 */
[----:B------:R-:W-:Y:S01]  /*d940*/  @!P1 SYNCS.ARRIVE.TRANS64.RED.A0T1 RZ, [UR4+0x22800], RZ ;  /* 0x022800ffffff99a7 */ /* 0x000fe20008200404 */
[----:B------:R-:W-:Y:S07]  /*d950*/  @!P1 ARRIVES.LDGSTSBAR.64.TRANSCNT [UR4+0x22800] ;  /* 0x02280000ff0099b0 */ /* 0x000fee0008000a84 */
[----:B------:R-:W-:Y:S05]  /*d960*/  @P0 BRA.U.ANY `(.L_x_464) ;  /* 0xfffffffd00e80947 */ /* 0x000fea000393ffff */
[----:B0-----:R-:W2:Y:S02]  /*d970*/  LDL.LU R2, [R1+0x24] ;  /* 0x0000240001027983 */ /* 0x001ea40000300800 */
[----:B--2---:R-:W-:-:S05]  /*d980*/  VIADD R2, R2, 0x1 ;  /* 0x0000000102027836 */ /* 0x004fca0000000000 */
[----:B------:R0:W-:Y:S01]  /*d990*/  STL [R1+0x24], R2 ;  /* 0x0000240201007387 */ /* 0x0001e20000100800 */
[----:B------:R-:W-:-:S04]  /*d9a0*/  LEA.HI R0, R2, R2, RZ, 0x1 ;  /* 0x0000000202007211 */ /* 0x000fc800078f08ff */
[----:B------:R-:W-:-:S05]  /*d9b0*/  LOP3.LUT R0, R0, 0xfffffffe, RZ, 0xc0, !PT ;  /* 0xfffffffe00007812 */ /* 0x000fca00078ec0ff */
[----:B------:R-:W-:-:S05]  /*d9c0*/  IMAD.IADD R0, R2, 0x1, -R0 ;  /* 0x0000000102007824 */ /* 0x000fca00078e0a00 */
[----:B------:R-:W-:Y:S01]  /*d9d0*/  SHF.L.U32 R3, R0, 0x1f, RZ ;  /* 0x0000001f00037819 */ /* 0x000fe200000006ff */
[----:B------:R-:W-:Y:S01]  /*d9e0*/  NOP ;  /* 0x0000000000007918 */ /* 0x000fe20000000000 */
[----:B------:R0:W-:Y:S01]  /*d9f0*/  SYNCS.ARRIVE.TRANS64.A1T0 RZ, [R22+URZ+0x22800], RZ ;  /* 0x022800ff16ff79a7 */ /* 0x0001e2000810003f */
[----:B------:R-:W-:Y:S01]  /*da00*/  BSSY B0, `(.L_x_465) ;  /* 0x0000003000007945 */ /* 0x000fe20003800000 */
[----:B------:R-:W1:Y:S03]  /*da10*/  SYNCS.PHASECHK.TRANS64.TRYWAIT P0, [R22+URZ+0x22820], R3 ;  /* 0x02282003160075a7 */ /* 0x000e66000800017f */
[----:B01----:R-:W-:Y:S05]  /*da20*/  @!P0 BRA `(.L_x_466) ;  /* 0x0000003c00308947 */ /* 0x003fea0003800000 */
.L_x_551:
[----:B------:R-:W-:Y:S05]  /*da30*/  BSYNC B0 ;  /* 0x0000000000007941 */ /* 0x000fea0003800000 */
.L_x_465:
[----:B------:R-:W-:-:S05]  /*da40*/  IMAD.U32 R0, RZ, RZ, UR36 ;  /* 0x00000024ff007e24 */ /* 0x000fca000f8e00ff */
[----:B------:R-:W-:-:S13]  /*da50*/  ISETP.NE.AND P0, PT, R0, 0x3, PT ;  /* 0x000000030000780c */ /* 0x000fda0003f05270 */
[----:B------:R-:W-:Y:S05]  /*da60*/  @!P0 BRA `(.L_x_467) ;  /* 0x0000000000048947 */ /* 0x000fea0003800000 */
[----:B------:R-:W-:Y:S01]  /*da70*/  BPT.TRAP 0x1 ;  /* 0x000000040000795c */ /* 0x000fe20000300000 */
.L_x_467:
[----:B------:R-:W-:Y:S01]  /*da80*/  SHF.L.U32 R0, R26, 0x1f, RZ ;  /* 0x0000001f1a007819 */ /* 0x000fe200000006ff */
[----:B------:R-:W-:Y:S03]  /*da90*/  BSSY B0, `(.L_x_468) ;  /* 0x0000003000007945 */ /* 0x000fe60003800000 */
[----:B------:R-:W1:Y:S02]  /*daa0*/  SYNCS.PHASECHK.TRANS64.TRYWAIT P0, [R33+URZ+0x22860], R0 ;  /* 0x02286000210075a7 */ /* 0x000e64000800017f */
[----:B-1----:R-:W-:Y:S05]  /*dab0*/  @!P0 BRA `(.L_x_469) ;  /* 0x0000003c00208947 */ /* 0x002fea0003800000 */
.L_x_552:
[----:B------:R-:W-:Y:S05]  /*dac0*/  BSYNC B0 ;  /* 0x0000000000007941 */ /* 0x000fea0003800000 */
.L_x_468:
[----:B------:R-:W1:Y:S01]  /*dad0*/  LDL.LU R2, [R1+0x1c] ;  /* 0x00001c0001027983 */ /* 0x000e620000300800 */
[----:B------:R-:W-:Y:S01]  /*dae0*/  ULDC.64 UR4, c[0x0][0x328] ;  /* 0x0000ca0000047ab9 */ /* 0x000fe20000000a00 */
[----:B------:R-:W-:Y:S02]  /*daf0*/  ULDC.64 UR6, c[0x0][0x318] ;  /* 0x0000c60000067ab9 */ /* 0x000fe40000000a00 */
[----:B------:R-:W2:Y:S01]  /*db00*/  LDL.LU R4, [R1+0x20] ;  /* 0x0000200001047983 */ /* 0x000ea20000300800 */
[----:B-1----:R-:W-:Y:S02]  /*db10*/  IMAD R0, R2, UR4, RZ ;  /* 0x0000000402007c24 */ /* 0x002fe4000f8e02ff */
[----:B0-----:R-:W-:-:S04]  /*db20*/  IMAD.WIDE.U32 R2, R35, UR4, RZ ;  /* 0x0000000423027c25 */ /* 0x001fc8000f8e00ff */
[----:B------:R-:W-:Y:S01]  /*db30*/  IMAD R5, R35, UR5, R0 ;  /* 0x0000000523057c24 */ /* 0x000fe2000f8e0200 */
[----:B------:R-:W-:-:S03]  /*db40*/  ULDC.64 UR4, c[0x0][0x338] ;  /* 0x0000ce0000047ab9 */ /* 0x000fc60000000a00 */
[----:B------:R-:W-:Y:S02]  /*db50*/  IMAD.IADD R3, R3, 0x1, R5 ;  /* 0x0000000103037824 */ /* 0x000fe400078e0205 */
[----:B--2---:R-:W-:Y:S02]  /*db60*/  IMAD R5, R4, UR4, RZ ;  /* 0x0000000404057c24 */ /* 0x004fe4000f8e02ff */
[----:B------:R-:W-:-:S04]  /*db70*/  IMAD.WIDE.U32 R2, R34, UR4, R2 ;  /* 0x0000000422027c25 */ /* 0x000fc8000f8e0002 */
[----:B------:R-:W-:Y:S01]  /*db80*/  IMAD R5, R34, UR5, R5 ;  /* 0x0000000522057c24 */ /* 0x000fe2000f8e0205 */
[----:B------:R-:W-:Y:S01]  /*db90*/  ULDC.64 UR4, c[0x0][0x330] ;  /* 0x0000cc0000047ab9 */ /* 0x000fe20000000a00 */
[----:B------:R-:W-:Y:S02]  /*dba0*/  IMAD R4, R24, 0x6000, R28 ;  /* 0x0000600018047824 */ /* 0x000fe400078e021c */
[----:B------:R-:W-:Y:S02]  /*dbb0*/  IMAD.IADD R3, R3, 0x1, R5 ;  /* 0x0000000103037824 */ /* 0x000fe400078e0205 */
[----:B------:R-:W-:Y:S01]  /*dbc0*/  IMAD.WIDE.U32 R2, R18, UR4, R2 ;  /* 0x0000000412027c25 */ /* 0x000fe2000f8e0002 */
[----:B------:R-:W-:-:S03]  /*dbd0*/  UMOV UR4, 0xffffffff ;  /* 0xffffffff00047882 */ /* 0x000fc60000000000 */
[----:B------:R-:W-:Y:S01]  /*dbe0*/  IMAD R3, R18, UR5, R3 ;  /* 0x0000000512037c24 */ /* 0x000fe2000f8e0203 */
[----:B------:R-:W-:-:S04]  /*dbf0*/  LEA R5, P0, R2, UR6, 0x1 ;  /* 0x0000000602057c11 */ /* 0x000fc8000f8008ff */
[----:B------:R-:W-:Y:S01]  /*dc00*/  LEA.HI.X R6, R2, UR7, R3, 0x1, P0 ;  /* 0x0000000702067c11 */ /* 0x000fe200080f0c03 */
[----:B------:R-:W-:Y:S08]  /*dc10*/  BRA.DIV UR4, `(.L_x_470) ;  /* 0x0000003a04dc7947 */ /* 0x000ff0000b800000 */
[----:B------:R-:W0:Y:S01]  /*dc20*/  S2R R2, SR_TID.X ;  /* 0x0000000000027919 */ /* 0x000e220000002100 */
[C---:B------:R-:W-:Y:S01]  /*dc30*/  LOP3.LUT R7, R25.reuse, 0x1, RZ, 0xc0, !PT ;  /* 0x0000000119077812 */ /* 0x040fe200078ec0ff */
[----:B------:R-:W-:Y:S01]  /*dc40*/  IMAD R4, R4, 0x2, R22 ;  /* 0x0000000204047824 */ /* 0x000fe200078e0216 */
[----:B------:R-:W-:Y:S01]  /*dc50*/  LOP3.LUT P2, RZ, R25, 0x2, RZ, 0xc0, !PT ;  /* 0x0000000219ff7812 */ /* 0x000fe2000784c0ff */
[----:B------:R-:W1:Y:S01]  /*dc60*/  SHFL.IDX PT, R14, R5, RZ, 0x181f ;  /* 0x00181fff050e7589 */ /* 0x000e6200000e0000 */
[----:B------:R-:W-:Y:S02]  /*dc70*/  ISETP.NE.U32.AND P3, PT, R7, 0x1, PT ;  /* 0x000000010700780c */ /* 0x000fe40003f65070 */
[----:B------:R-:W-:Y:S01]  /*dc80*/  LOP3.LUT P1, RZ, R25, 0x4, RZ, 0xc0, !PT ;  /* 0x0000000419ff7812 */ /* 0x000fe2000782c0ff */
[----:B------:R-:W2:Y:S01]  /*dc90*/  SHFL.IDX PT, R3, R6, RZ, 0x181f ;  /* 0x00181fff06037589 */ /* 0x000ea200000e0000 */
[----:B0-----:R-:W-:-:S05]  /*dca0*/  IMAD.SHL.U32 R2, R2, 0x8, RZ ;  /* 0x0000000802027824 */ /* 0x001fca00078e00ff */
[----:B------:R-:W-:-:S05]  /*dcb0*/  LOP3.LUT R2, R2, 0x38, RZ, 0xc0, !PT ;  /* 0x0000003802027812 */ /* 0x000fca00078ec0ff */
[----:B------:R-:W-:-:S05]  /*dcc0*/  IMAD.SHL.U32 R0, R2, 0x2, RZ ;  /* 0x0000000202007824 */ /* 0x000fca00078e00ff */
[----:B-1----:R-:W-:Y:S02]  /*dcd0*/  IADD3 R2, P0, R14, R0, RZ ;  /* 0x000000000e027210 */ /* 0x002fe40007f1e0ff */
[----:B------:R-:W0:Y:S03]  /*dce0*/  SHFL.IDX PT, R14, R5, 0x1, 0x181f ;  /* 0x00381f00050e7f89 */ /* 0x000e2600000e0000 */
[----:B--2---:R-:W-:Y:S01]  /*dcf0*/  IMAD.X R3, RZ, RZ, R3, P0 ;  /* 0x000000ffff037224 */ /* 0x004fe200000e0603 */
[----:B------:R-:W-:-:S13]  /*dd00*/  ISETP.LT.OR P0, PT, R32, 0x1, P3 ;  /* 0x000000012000780c */ /* 0x000fda0001f01670 */
[----:B------:R-:W-:Y:S01]  /*dd10*/  LDGSTS.E.BYPASS.LTC128B.128 [R4+0x400], desc[UR50][R2.64], !P0 ;  /* 0x0040000002047fae */ /* 0x000fe2000c101d72 */
[----:B------:R-:W-:-:S13]  /*dd20*/  ISETP.LT.OR P0, PT, R32, 0x1, !P2 ;  /* 0x000000012000780c */ /* 0x000fda0005701670 */
[----:B------:R-:W-:Y:S01]  /*dd30*/  LDGSTS.E.BYPASS.LTC128B.128 [R4+0x3400], desc[UR50][R2.64+0x80], !P0 ;  /* 0x0340008002047fae */ /* 0x000fe2000c101d72 */
[----:B------:R-:W-:-:S13]  /*dd40*/  ISETP.LT.OR P0, PT, R32, 0x1, !P1 ;  /* 0x000000012000780c */ /* 0x000fda0004f01670 */
[----:B------:R-:W-:Y:S01]  /*dd50*/  LDGSTS.E.BYPASS.LTC128B.128 [R4+0x6400], desc[UR50][R2.64+0x100], !P0 ;  /* 0x0640010002047fae */ /* 0x000fe2000c101d72 */
[----:B------:R-:W-:-:S04]  /*dd60*/  LOP3.LUT P0, RZ, R25, 0x8, RZ, 0xc0, !PT ;  /* 0x0000000819ff7812 */ /* 0x000fc8000780c0ff */
[----:B------:R-:W-:-:S13]  /*dd70*/  ISETP.LT.OR P4, PT, R32, 0x1, !P0 ;  /* 0x000000012000780c */ /* 0x000fda0004781670 */
[----:B------:R1:W-:Y:S04]  /*dd80*/  LDGSTS.E.BYPASS.LTC128B.128 [R4+0x9400], desc[UR50][R2.64+0x180], !P4 ;  /* 0x0940018002047fae */ /* 0x0003e8000e101d72 */
[----:B-1----:R-:W1:Y:S01]  /*dd90*/  SHFL.IDX PT, R3, R6, 0x1, 0x181f ;  /* 0x00381f0006037f89 */ /* 0x002e6200000e0000 */
        /* <DEDUP_REMOVED lines=11> */
[----:B0-----:R-:W-:-:S03]  /*de50*/  IADD3 R8, P4, R14, R0, RZ ;  /* 0x000000000e087210 */ /* 0x001fc60007f9e0ff */
[----:B------:R-:W-:Y:S04]  /*de60*/  SHFL.IDX PT, R14, R5, 0x3, 0x181f ;  /* 0x00781f00050e7f89 */ /* 0x000fe800000e0000 */
[----:B-1----:R-:W0:Y:S02]  /*de70*/  SHFL.IDX PT, R3, R6, 0x2, 0x181f ;  /* 0x00581f0006037f89 */ /* 0x002e2400000e0000 */
[----:B0-----:R-:W-:Y:S01]  /*de80*/  IMAD.X R9, RZ, RZ, R3, P4 ;  /* 0x000000ffff097224 */ /* 0x001fe200020e0603 */
[----:B------:R-:W-:Y:S01]  /*de90*/  ISETP.LT.OR P4, PT, R32, 0x21, P3 ;  /* 0x000000212000780c */ /* 0x000fe20001f81670 */
[----:B------:R-:W0:-:S12]  /*dea0*/  SHFL.IDX PT, R3, R6, 0x3, 0x181f ;  /* 0x00781f0006037f89 */ /* 0x000e1800000e0000 */
[----:B------:R-:W-:Y:S01]  /*deb0*/  LDGSTS.E.BYPASS.LTC128B.128 [R4+0x1400], desc[UR50][R8.64], !P4 ;  /* 0x0140000008047fae */ /* 0x000fe2000e101d72 */
[----:B------:R-:W-:-:S13]  /*dec0*/  ISETP.LT.OR P4, PT, R32, 0x21, !P2 ;  /* 0x000000212000780c */ /* 0x000fda0005781670 */
[----:B------:R-:W-:Y:S01]  /*ded0*/  LDGSTS.E.BYPASS.LTC128B.128 [R4+0x4400], desc[UR50][R8.64+0x80], !P4 ;  /* 0x0440008008047fae */ /* 0x000fe2000e101d72 */
[----:B------:R-:W-:-:S13]  /*dee0*/  ISETP.LT.OR P4, PT, R32, 0x21, !P1 ;  /* 0x000000212000780c */ /* 0x000fda0004f81670 */
[----:B------:R-:W-:Y:S01]  /*def0*/  LDGSTS.E.BYPASS.LTC128B.128 [R4+0x7400], desc[UR50][R8.64+0x100], !P4 ;  /* 0x0740010008047fae */ /* 0x000fe2000e101d72 */
[----:B------:R-:W-:-:S13]  /*df00*/  ISETP.LT.OR P4, PT, R32, 0x21, !P0 ;  /* 0x000000212000780c */ /* 0x000fda0004781670 */
[----:B------:R-:W-:Y:S01]  /*df10*/  LDGSTS.E.BYPASS.LTC128B.128 [R4+0xa400], desc[UR50][R8.64+0x180], !P4 ;  /* 0x0a40018008047fae */ /* 0x000fe2000e101d72 */
[----:B------:R-:W-:-:S03]  /*df20*/  IADD3 R2, P4, R14, R0, RZ ;  /* 0x000000000e027210 */ /* 0x000fc60007f9e0ff */
[----:B------:R-:W1:Y:S02]  /*df30*/  SHFL.IDX PT, R14, R5, 0x4, 0x181f ;  /* 0x00981f00050e7f89 */ /* 0x000e6400000e0000 */
[----:B0-----:R-:W-:Y:S01]  /*df40*/  IMAD.X R3, RZ, RZ, R3, P4 ;  /* 0x000000ffff037224 */ /* 0x001fe200020e0603 */
[----:B------:R-:W-:-:S13]  /*df50*/  ISETP.LT.OR P4, PT, R32, 0x31, P3 ;  /* 0x000000312000780c */ /* 0x000fda0001f81670 */
[----:B------:R-:W-:Y:S01]  /*df60*/  LDGSTS.E.BYPASS.LTC128B.128 [R4+0x1c00], desc[UR50][R2.64], !P4 ;  /* 0x01c0000002047fae */ /* 0x000fe2000e101d72 */
[----:B------:R-:W-:-:S13]  /*df70*/  ISETP.LT.OR P4, PT, R32, 0x31, !P2 ;  /* 0x000000312000780c */ /* 0x000fda0005781670 */
[----:B------:R-:W-:Y:S01]  /*df80*/  LDGSTS.E.BYPASS.LTC128B.128 [R4+0x4c00], desc[UR50][R2.64+0x80], !P4 ;  /* 0x04c0008002047fae */ /* 0x000fe2000e101d72 */
[----:B------:R-:W-:-:S13]  /*df90*/  ISETP.LT.OR P4, PT, R32, 0x31, !P1 ;  /* 0x000000312000780c */ /* 0x000fda0004f81670 */
[----:B------:R-:W-:Y:S01]  /*dfa0*/  LDGSTS.E.BYPASS.LTC128B.128 [R4+0x7c00], desc[UR50][R2.64+0x100], !P4 ;  /* 0x07c0010002047fae */ /* 0x000fe2000e101d72 */
[----:B------:R-:W-:-:S13]  /*dfb0*/  ISETP.LT.OR P4, PT, R32, 0x31, !P0 ;  /* 0x000000312000780c */ /* 0x000fda0004781670 */
[----:B------:R0:W-:Y:S04]  /*dfc0*/  LDGSTS.E.BYPASS.LTC128B.128 [R4+0xac00], desc[UR50][R2.64+0x180], !P4 ;  /* 0x0ac0018002047fae */ /* 0x0001e8000e101d72 */
[----:B0-----:R-:W0:Y:S01]  /*dfd0*/  SHFL.IDX PT, R3, R6, 0x4, 0x181f ;  /* 0x00981f0006037f89 */ /* 0x001e2200000e0000 */
[----:B-1----:R-:W-:-:S03]  /*dfe0*/  IADD3 R2, P4, R14, R0, RZ ;  /* 0x000000000e027210 */ /* 0x002fc60007f9e0ff */
[----:B------:R-:W1:Y:S04]  /*dff0*/  SHFL.IDX PT, R6, R6, 0x5, 0x181f ;  /* 0x00b81f0006067f89 */ /* 0x000e6800000e0000 */
[----:B------:R2:W3:Y:S01]  /*e000*/  SHFL.IDX PT, R14, R5, 0x5, 0x181f ;  /* 0x00b81f00050e7f89 */ /* 0x0004e200000e0000 */
[----:B0-----:R-:W-:Y:S01]  /*e010*/  IMAD.X R3, RZ, RZ, R3, P4 ;  /* 0x000000ffff037224 */ /* 0x001fe200020e0603 */
        /* <DEDUP_REMOVED lines=8> */
.L_x_566:
[C---:B------:R-:W-:Y:S02]  /*e0a0*/  ISETP.LT.OR P3, PT, R32.reuse, 0x51, P3 ;  /* 0x000000512000780c */ /* 0x040fe40001f61670 */
[C---:B------:R-:W-:Y:S02]  /*e0b0*/  ISETP.LT.OR P2, PT, R32.reuse, 0x51, !P2 ;  /* 0x000000512000780c */ /* 0x040fe40005741670 */
[----:B------:R-:W-:Y:S02]  /*e0c0*/  ISETP.LT.OR P1, PT, R32, 0x51, !P1 ;  /* 0x000000512000780c */ /* 0x000fe40004f21670 */
[----:B0-2---:R-:W-:Y:S02]  /*e0d0*/  IADD3 R2, P4, R14, R0, RZ ;  /* 0x000000000e027210 */ /* 0x005fe40007f9e0ff */
[----:B------:R-:W-:-:S03]  /*e0e0*/  ISETP.LT.OR P0, PT, R32, 0x51, !P0 ;  /* 0x000000512000780c */ /* 0x000fc60004701670 */
[----:B------:R-:W-:-:S05]  /*e0f0*/  IMAD.X R3, RZ, RZ, R6, P4 ;  /* 0x000000ffff037224 */ /* 0x000fca00020e0606 */
[----:B------:R-:W-:Y:S01]  /*e100*/  @!PT LDS RZ, [RZ] ;  /* 0x00000000fffff984 */ /* 0x000fe20000000800 */
[----:B------:R-:W-:Y:S01]  /*e110*/  @!PT LDS RZ, [RZ] ;  /* 0x00000000fffff984 */ /* 0x000fe20000000800 */
[----:B------:R-:W-:Y:S01]  /*e120*/  @!PT LDS RZ, [RZ] ;  /* 0x00000000fffff984 */ /* 0x000fe20000000800 */
[----:B------:R0:W-:Y:S04]  /*e130*/  LDGSTS.E.BYPASS.LTC128B.128 [R4+0x2c00], desc[UR50][R2.64], !P3 ;  /* 0x02c0000002047fae */ /* 0x0001e8000d901d72 */
[----:B------:R0:W-:Y:S04]  /*e140*/  LDGSTS.E.BYPASS.LTC128B.128 [R4+0x5c00], desc[UR50][R2.64+0x80], !P2 ;  /* 0x05c0008002047fae */ /* 0x0001e8000d101d72 */
[----:B------:R0:W-:Y:S04]  /*e150*/  LDGSTS.E.BYPASS.LTC128B.128 [R4+0x8c00], desc[UR50][R2.64+0x100], !P1 ;  /* 0x08c0010002047fae */ /* 0x0001e8000c901d72 */
[----:B------:R0:W-:Y:S01]  /*e160*/  LDGSTS.E.BYPASS.LTC128B.128 [R4+0xbc00], desc[UR50][R2.64+0x180], !P0 ;  /* 0x0bc0018002047fae */ /* 0x0001e2000c101d72 */
[----:B------:R-:W-:Y:S01]  /*e170*/  PLOP3.LUT P0, PT, PT, PT, PT, 0x80, 0x0 ;  /* 0x000000000000781c */ /* 0x000fe20003f0f070 */
[----:B------:R-:W-:-:S12]  /*e180*/  NOP ;  /* 0x0000000000007918 */ /* 0x000fd80000000000 */
.L_x_471:
[----:B------:R-:W-:Y:S02]  /*e190*/  PLOP3.LUT P1, PT, P1, P0, PT, 0xa2, 0x0 ;  /* 0x000000000000781c */ /* 0x000fe40000f21472 */
[----:B------:R-:W-:-:S08]  /*e1a0*/  @P0 R2UR P1, UR4, R33 ;  /* 0x00000000210402ca */ /* 0x000fd00000020000 */
[----:B------:R-:W-:-:S05]  /*e1b0*/  @P0 PLOP3.LUT P0, PT, P1, PT, PT, 0x80, 0x0 ;  /* 0x000000000000081c */ /* 0x000fca0000f0f070 */
[----:B------:R-:W-:Y:S01]  /*e1c0*/  @!P1 SYNCS.ARRIVE.TRANS64.RED.A0T1 RZ, [UR4+0x22850], RZ ;  /* 0x022850ffffff99a7 */ /* 0x000fe20008200404 */
[----:B------:R-:W-:Y:S07]  /*e1d0*/  @!P1 ARRIVES.LDGSTSBAR.64.TRANSCNT [UR4+0x22850] ;  /* 0x02285000ff0099b0 */ /* 0x000fee0008000a84 */
[----:B------:R-:W-:Y:S05]  /*e1e0*/  @P0 BRA.U.ANY `(.L_x_471) ;  /* 0xfffffffd00e80947 */ /* 0x000fea000393ffff */
[----:B------:R-:W-:Y:S01]  /*e1f0*/  NOP ;  /* 0x0000000000007918 */ /* 0x000fe20000000000 */
[----:B0-----:R-:W-:-:S05]  /*e200*/  IMAD.U32 R2, RZ, RZ, UR36 ;  /* 0x00000024ff027e24 */ /* 0x001fca000f8e00ff */
[----:B------:R-:W-:-:S13]  /*e210*/  ISETP.NE.AND P2, PT, R2, 0x3, PT ;  /* 0x000000030200780c */ /* 0x000fda0003f45270 */
[----:B------:R-:W-:Y:S05]  /*e220*/  @!P2 BRA `(.L_x_472) ;  /* 0x000000000004a947 */ /* 0x000fea0003800000 */
[----:B------:R-:W-:Y:S01]  /*e230*/  BPT.TRAP 0x1 ;  /* 0x000000040000795c */ /* 0x000fe20000300000 */
.L_x_472:
[----:B------:R-:W2:Y:S01]  /*e240*/  LDL.LU R2, [R1+0x18] ;  /* 0x0000180001027983 */ /* 0x000ea20000300800 */
[----:B------:R0:W-:Y:S01]  /*e250*/  SYNCS.ARRIVE.TRANS64.A1T0 RZ, [R33+URZ+0x22850], RZ ;  /* 0x022850ff21ff79a7 */ /* 0x0001e2000810003f */
[----:B------:R-:W-:Y:S01]  /*e260*/  BSSY B0, `(.L_x_473) ;  /* 0x00000dc000007945 */ /* 0x000fe20003800000 */
[----:B--2---:R-:W-:-:S05]  /*e270*/  VIADD R21, R2, 0xfffffffe ;  /* 0xfffffffe02157836 */ /* 0x004fca0000000000 */
[----:B------:R-:W-:-:S13]  /*e280*/  ISETP.GE.AND P0, PT, R21, R29, PT ;  /* 0x0000001d1500720c */ /* 0x000fda0003f06270 */
[----:B0-----:R-:W-:Y:S05]  /*e290*/  @!P0 BRA `(.L_x_474) ;  /* 0x0000000c00608947 */ /* 0x001fea0003800000 */
.L_x_487:
[----:B0-----:R-:W0:Y:S01]  /*e2a0*/  S2R R2, SR_TID.X ;  /* 0x0000000000027919 */ /* 0x001e220000002100 */
[----:B-1----:R-:W1:Y:S01]  /*e2b0*/  LDC R3, c[0x0][0x430] ;  /* 0x00010c00ff037b82 */ /* 0x002e620000000800 */
[----:B------:R-:W-:Y:S02]  /*e2c0*/  IMAD R8, R21, 0x60, R30 ;  /* 0x0000006015087824 */ /* 0x000fe400078e021e */
[----:B------:R-:W-:Y:S01]  /*e2d0*/  VIADD R24, R24, 0x1 ;  /* 0x0000000118187836 */ /* 0x000fe20000000000 */
[----:B-1----:R-:W-:Y:S02]  /*e2e0*/  ISETP.NE.AND P0, PT, R3, 0x1, PT ;  /* 0x000000010300780c */ /* 0x002fe40003f05270 */
[----:B0-----:R-:W-:-:S04]  /*e2f0*/  LOP3.LUT R2, R2, 0x7f, RZ, 0xc0, !PT ;  /* 0x0000007f02027812 */ /* 0x001fc800078ec0ff */
[----:B------:R-:W-:Y:S02]  /*e300*/  SHF.R.U32.HI R4, RZ, 0x3, R2 ;  /* 0x00000003ff047819 */ /* 0x000fe40000011602 */
[----:B------:R-:W0:Y:S05]  /*e310*/  S2R R2, SR_TID.X ;  /* 0x0000000000027919 */ /* 0x000e2a0000002100 */
[----:B------:R-:W1:Y:S08]  /*e320*/  @P0 LDC R3, c[0x0][0x434] ;  /* 0x00010d00ff030b82 */ /* 0x000e700000000800 */
[----:B------:R-:W2:Y:S01]  /*e330*/  @P0 LDC R7, c[0x0][0x438] ;  /* 0x00010e00ff070b82 */ /* 0x000ea20000000800 */
[----:B0-----:R-:W-:-:S05]  /*e340*/  IMAD.SHL.U32 R2, R2, 0x10, RZ ;  /* 0x0000001002027824 */ /* 0x001fca00078e00ff */
[----:B------:R-:W-:-:S04]  /*e350*/  LOP3.LUT R2, R4, 0x70, R2, 0xf8, !PT ;  /* 0x0000007004027812 */ /* 0x000fc800078ef802 */
[C---:B------:R-:W-:Y:S01]  /*e360*/  ISETP.GT.U32.AND P1, PT, R2.reuse, 0x5f, PT ;  /* 0x0000005f0200780c */ /* 0x040fe20003f24070 */
[----:B------:R-:W-:-:S04]  /*e370*/  IMAD.IADD R8, R2, 0x1, R8 ;  /* 0x0000000102087824 */ /* 0x000fc800078e0208 */
[----:B-1----:R-:W-:-:S04]  /*e380*/  @P0 IMAD.HI.U32 R2, R8, R3, RZ ;  /* 0x0000000308020227 */ /* 0x002fc800078e00ff */
[----:B------:R-:W-:Y:S01]  /*e390*/  IMAD.MOV.U32 R9, RZ, RZ, R8 ;  /* 0x000000ffff097224 */ /* 0x000fe200078e0008 */
[----:B--2---:R-:W-:-:S03]  /*e3a0*/  @P0 SHF.R.U32.HI R9, RZ, R7, R2 ;  /* 0x00000007ff090219 */ /* 0x004fc60000011602 */
[----:B------:R-:W0:Y:S01]  /*e3b0*/  @!P1 LDC.64 R4, c[0x0][0x428] ;  /* 0x00010a00ff049b82 */ /* 0x000e220000000a00 */
[----:B------:R-:W-:-:S07]  /*e3c0*/  @!P1 SHF.R.S32.HI R3, RZ, 0x1f, R9 ;  /* 0x0000001fff039819 */ /* 0x000fce0000011409 */
[----:B------:R-:W1:Y:S01]  /*e3d0*/  @!P1 LDC.64 R6, c[0x0][0x418] ;  /* 0x00010600ff069b82 */ /* 0x000e620000000a00 */
[----:B0-----:R-:W-:-:S04]  /*e3e0*/  @!P1 IMAD R2, R31, R4, RZ ;  /* 0x000000041f029224 */ /* 0x001fc800078e02ff */
[----:B------:R-:W-:Y:S02]  /*e3f0*/  @!P1 IMAD R5, R27, R5, R2 ;  /* 0x000000051b059224 */ /* 0x000fe400078e0202 */
[----:B------:R-:W-:-:S04]  /*e400*/  @!P1 IMAD.MOV.U32 R2, RZ, RZ, R9 ;  /* 0x000000ffff029224 */ /* 0x000fc800078e0009 */
[----:B------:R-:W-:-:S04]  /*e410*/  @!P1 IMAD.WIDE.U32 R2, R27, R4, R2 ;  /* 0x000000041b029225 */ /* 0x000fc800078e0002 */
[----:B------:R-:W-:Y:S01]  /*e420*/  @!P1 IMAD.IADD R3, R5, 0x1, R3 ;  /* 0x0000000105039824 */ /* 0x000fe200078e0203 */
[C---:B-1----:R-:W-:Y:S01]  /*e430*/  @!P1 LEA R6, P0, R2.reuse, R6, 0x2 ;  /* 0x0000000602069211 */ /* 0x042fe200078010ff */
[----:B------:R-:W-:Y:S02]  /*e440*/  IMAD.MOV.U32 R4, RZ, RZ, RZ ;  /* 0x000000ffff047224 */ /* 0x000fe400078e00ff */
[----:B------:R-:W-:Y:S01]  /*e450*/  IMAD.U32 R10, RZ, RZ, UR36 ;  /* 0x00000024ff0a7e24 */ /* 0x000fe2000f8e00ff */
[----:B------:R-:W-:Y:S01]  /*e460*/  @!P1 LEA.HI.X R7, R2, R7, R3, 0x2, P0 ;  /* 0x0000000702079211 */ /* 0x000fe200000f1403 */
[----:B------:R-:W-:Y:S01]  /*e470*/  IMAD.MOV R5, RZ, RZ, -R9 ;  /* 0x000000ffff057224 */ /* 0x000fe200078e0a09 */
[----:B------:R-:W-:-:S03]  /*e480*/  ISETP.NE.AND P0, PT, R24, 0x2, PT ;  /* 0x000000021800780c */ /* 0x000fc60003f05270 */
[----:B------:R0:W5:Y:S01]  /*e490*/  @!P1 LDG.E R4, desc[UR50][R6.64] ;  /* 0x0000003206049981 */ /* 0x000162000c1e1900 */
[----:B------:R-:W-:Y:S01]  /*e4a0*/  ISETP.NE.AND P1, PT, R10, 0x3, PT ;  /* 0x000000030a00780c */ /* 0x000fe20003f25270 */
[----:B------:R-:W-:Y:S05]  /*e4b0*/  YIELD ;  /* 0x0000000000007946 */ /* 0x000fea0003800000 */
[----:B------:R-:W-:Y:S01]  /*e4c0*/  ULDC UR4, c[0x0][0x430] ;  /* 0x00010c0000047ab9 */ /* 0x000fe20000000800 */
[----:B------:R-:W-:Y:S01]  /*e4d0*/  IMAD.MOV.U32 R2, RZ, RZ, R21 ;  /* 0x000000ffff027224 */ /* 0x000fe200078e0015 */
[----:B------:R-:W-:Y:S01]  /*e4e0*/  SEL R3, RZ, 0x1, P0 ;  /* 0x00000001ff037807 */ /* 0x000fe20000000000 */
[----:B------:R-:W-:Y:S01]  /*e4f0*/  IMAD R5, R5, UR4, R8 ;  /* 0x0000000405057c24 */ /* 0x000fe2000f8e0208 */
[----:B------:R-:W-:Y:S01]  /*e500*/  SEL R24, R24, RZ, P0 ;  /* 0x000000ff18187207 */ /* 0x000fe20000000000 */
[----:B------:R-:W-:Y:S01]  /*e510*/  VIADD R21, R21, 0xffffffff ;  /* 0xffffffff15157836 */ /* 0x000fe20000000000 */
[----:B------:R-:W-:-:S02]  /*e520*/  LOP3.LUT R26, R26, R3, RZ, 0x3c, !PT ;  /* 0x000000031a1a7212 */ /* 0x000fc400078e3cff */
[----:B------:R-:W-:Y:S01]  /*e530*/  ISETP.GT.AND P2, PT, R2, R29, PT ;  /* 0x0000001d0200720c */ /* 0x000fe20003f44270 */
[----:B0-----:R-:W-:-:S12]  /*e540*/  @!P1 BRA `(.L_x_475) ;  /* 0x0000000000049947 */ /* 0x001fd80003800000 */
[----:B------:R-:W-:Y:S01]  /*e550*/  BPT.TRAP 0x1 ;  /* 0x000000040000795c */ /* 0x000fe20000300000 */
.L_x_475:
[----:B------:R-:W-:Y:S01]  /*e560*/  IMAD R10, R24, 0x8, R22 ;  /* 0x00000008180a7824 */ /* 0x000fe200078e0216 */
[----:B------:R-:W-:Y:S01]  /*e570*/  SHF.L.U32 R20, R26, 0x1f, RZ ;  /* 0x0000001f1a147819 */ /* 0x000fe200000006ff */
[----:B------:R-:W-:Y:S01]  /*e580*/  BSSY B1, `(.L_x_476) ;  /* 0x0000004000017945 */ /* 0x000fe20003800000 */
[----:B------:R-:W-:Y:S02]  /*e590*/  SHF.R.S32.HI R9, RZ, 0x1f, R5 ;  /* 0x0000001fff097819 */ /* 0x000fe40000011405 */
[----:B------:R-:W0:Y:S02]  /*e5a0*/  SYNCS.PHASECHK.TRANS64.TRYWAIT P0, [R10+URZ+0x22840], R20 ;  /* 0x022840140a0075a7 */ /* 0x000e24000800017f */
[----:B0-----:R-:W-:Y:S05]  /*e5b0*/  @!P0 BRA `(.L_x_477) ;  /* 0x0000003800bc8947 */ /* 0x001fea0003800000 */
.L_x_567:
[----:B------:R-:W-:Y:S05]  /*e5c0*/  BSYNC B1 ;  /* 0x0000000000017941 */ /* 0x000fea0003800000 */
.L_x_476:
[----:B------:R-:W-:Y:S01]  /*e5d0*/  ULDC.64 UR4, c[0x0][0x300] ;  /* 0x0000c00000047ab9 */ /* 0x000fe20000000a00 */
[----:B-----5:R-:W-:Y:S01]  /*e5e0*/  SHF.R.S32.HI R17, RZ, 0x1f, R4 ;  /* 0x0000001fff117819 */ /* 0x020fe20000011404 */
[----:B------:R-:W-:Y:S01]  /*e5f0*/  IMAD R2, R9, UR4, RZ ;  /* 0x0000000409027c24 */ /* 0x000fe2000f8e02ff */
[----:B------:R-:W-:Y:S01]  /*e600*/  ULDC.64 UR6, c[0x0][0x2e8] ;  /* 0x0000ba0000067ab9 */ /* 0x000fe20000000a00 */
[----:B------:R-:W-:Y:S02]  /*e610*/  LOP3.LUT P1, RZ, R23, 0x1, RZ, 0xc0, !PT ;  /* 0x0000000117ff7812 */ /* 0x000fe4000782c0ff */
        /* <DEDUP_REMOVED lines=16> */
[----:B------:R-:W1:Y:S01]  /*e720*/  SHFL.IDX PT, R2, R6, RZ, 0x181f ;  /* 0x00181fff06027589 */ /* 0x000e6200000e0000 */
[----:B------:R-:W-:-:S03]  /*e730*/  IMAD R7, R7, 0x2, R22 ;  /* 0x0000000207077824 */ /* 0x000fc600078e0216 */
[----:B------:R-:W2:Y:S04]  /*e740*/  SHFL.IDX PT, R3, R8, RZ, 0x181f ;  /* 0x00181fff08037589 */ /* 0x000ea800000e0000 */
[----:B------:R-:W-:Y:S01]  /*e750*/  SHFL.IDX PT, R14, R6, 0x5, 0x181f ;  /* 0x00b81f00060e7f89 */ /* 0x000fe200000e0000 */
[----:B-1----:R-:W-:-:S05]  /*e760*/  IADD3 R2, P0, R2, R0, RZ ;  /* 0x0000000002027210 */ /* 0x002fca0007f1e0ff */
[----:B--2---:R-:W-:-:S05]  /*e770*/  IMAD.X R3, RZ, RZ, R3, P0 ;  /* 0x000000ffff037224 */ /* 0x004fca00000e0603 */
[----:B------:R1:W-:Y:S04]  /*e780*/  LDGSTS.E.BYPASS.LTC128B.128 [R7+0x1c400], desc[UR50][R2.64], !P1 ;  /* 0x1c40000002077fae */ /* 0x0003e8000c901d72 */
[----:B-1----:R-:W1:Y:S04]  /*e790*/  SHFL.IDX PT, R2, R6, 0x1, 0x181f ;  /* 0x00381f0006027f89 */ /* 0x002e6800000e0000 */
[----:B------:R-:W2:Y:S01]  /*e7a0*/  SHFL.IDX PT, R3, R8, 0x1, 0x181f ;  /* 0x00381f0008037f89 */ /* 0x000ea200000e0000 */
        /* <DEDUP_REMOVED lines=14> */
[----:B------:R-:W2:Y:S04]  /*e890*/  SHFL.IDX PT, R3, R8, 0x4, 0x181f ;  /* 0x00981f0008037f89 */ /* 0x000ea800000e0000 */
[----:B------:R-:W3:Y:S01]  /*e8a0*/  SHFL.IDX PT, R8, R8, 0x5, 0x181f ;  /* 0x00b81f0008087f89 */ /* 0x000ee200000e0000 */
[----:B-1----:R-:W-:-:S05]  /*e8b0*/  IADD3 R2, P0, R2, R0, RZ ;  /* 0x0000000002027210 */ /* 0x002fca0007f1e0ff */
[----:B--2---:R-:W-:-:S05]  /*e8c0*/  IMAD.X R3, RZ, RZ, R3, P0 ;  /* 0x000000ffff037224 */ /* 0x004fca00000e0603 */
[----:B---3--:R1:W-:Y:S03]  /*e8d0*/  LDGSTS.E.BYPASS.LTC128B.128 [R7+0x1e400], desc[UR50][R2.64], !P1 ;  /* 0x1e40000002077fae */ /* 0x0083e6000c901d72 */
.L_x_581:
[----:B-1----:R-:W-:-:S05]  /*e8e0*/  IADD3 R2, P0, R14, R0, RZ ;  /* 0x000000000e027210 */ /* 0x002fca0007f1e0ff */
[----:B------:R-:W-:Y:S01]  /*e8f0*/  IMAD.X R3, RZ, RZ, R8, P0 ;  /* 0x000000ffff037224 */ /* 0x000fe200000e0608 */
[----:B------:R-:W-:-:S04]  /*e900*/  PLOP3.LUT P0, PT, PT, PT, PT, 0x80, 0x0 ;  /* 0x000000000000781c */ /* 0x000fc80003f0f070 */
[----:B------:R-:W-:Y:S01]  /*e910*/  @!PT LDS RZ, [RZ] ;  /* 0x00000000fffff984 */ /* 0x000fe20000000800 */
[----:B------:R-:W-:Y:S01]  /*e920*/  @!PT LDS RZ, [RZ] ;  /* 0x00000000fffff984 */ /* 0x000fe20000000800 */
[----:B------:R-:W-:Y:S01]  /*e930*/  @!PT LDS RZ, [RZ] ;  /* 0x00000000fffff984 */ /* 0x000fe20000000800 */
[----:B------:R1:W-:Y:S01]  /*e940*/  LDGSTS.E.BYPASS.LTC128B.128 [R7+0x1ec00], desc[UR50][R2.64], !P1 ;  /* 0x1ec0000002077fae */ /* 0x0003e2000c901d72 */
[----:B------:R-:W-:-:S08]  /*e950*/  NOP ;  /* 0x0000000000007918 */ /* 0x000fd00000000000 */
.L_x_479:
[----:B------:R-:W-:Y:S02]  /*e960*/  PLOP3.LUT P1, PT, P1, P0, PT, 0xa2, 0x0 ;  /* 0x000000000000781c */ /* 0x000fe40000f21472 */
[----:B------:R-:W-:-:S08]  /*e970*/  @P0 R2UR P1, UR4, R10 ;  /* 0x000000000a0402ca */ /* 0x000fd00000020000 */
[----:B------:R-:W-:-:S05]  /*e980*/  @P0 PLOP3.LUT P0, PT, P1, PT, PT, 0x80, 0x0 ;  /* 0x000000000000081c */ /* 0x000fca0000f0f070 */
[----:B------:R-:W-:Y:S01]  /*e990*/  @!P1 SYNCS.ARRIVE.TRANS64.RED.A0T1 RZ, [UR4+0x22830], RZ ;  /* 0x022830ffffff99a7 */ /* 0x000fe20008200404 */
[----:B------:R-:W-:Y:S07]  /*e9a0*/  @!P1 ARRIVES.LDGSTSBAR.64.TRANSCNT [UR4+0x22830] ;  /* 0x02283000ff0099b0 */ /* 0x000fee0008000a84 */
[----:B------:R-:W-:Y:S05]  /*e9b0*/  @P0 BRA.U.ANY `(.L_x_479) ;  /* 0xfffffffd00e80947 */ /* 0x000fea000393ffff */
[----:B------:R-:W-:Y:S01]  /*e9c0*/  NOP ;  /* 0x0000000000007918 */ /* 0x000fe20000000000 */
[----:B-1----:R-:W-:-:S05]  /*e9d0*/  IMAD.U32 R2, RZ, RZ, UR36 ;  /* 0x00000024ff027e24 */ /* 0x002fca000f8e00ff */
[----:B------:R-:W-:-:S13]  /*e9e0*/  ISETP.NE.AND P3, PT, R2, 0x3, PT ;  /* 0x000000030200780c */ /* 0x000fda0003f65270 */
[----:B------:R-:W-:Y:S05]  /*e9f0*/  @!P3 BRA `(.L_x_480) ;  /* 0x000000000004b947 */ /* 0x000fea0003800000 */
[----:B------:R-:W-:Y:S01]  /*ea00*/  BPT.TRAP 0x1 ;  /* 0x000000040000795c */ /* 0x000fe20000300000 */
.L_x_480:
[----:B------:R1:W-:Y:S01]  /*ea10*/  SYNCS.ARRIVE.TRANS64.A1T0 RZ, [R10+URZ+0x22830], RZ ;  /* 0x022830ff0aff79a7 */ /* 0x0003e2000810003f */
[----:B------:R-:W-:Y:S05]  /*ea20*/  @!P3 BRA `(.L_x_481) ;  /* 0x000000000004b947 */ /* 0x000fea0003800000 */
[----:B------:R-:W-:Y:S01]  /*ea30*/  BPT.TRAP 0x1 ;  /* 0x000000040000795c */ /* 0x000fe20000300000 */
.L_x_481:
[----:B------:R-:W2:Y:S01]  /*ea40*/  SYNCS.PHASECHK.TRANS64.TRYWAIT P0, [R10+URZ+0x22860], R20 ;  /* 0x022860140a0075a7 */ /* 0x000ea2000800017f */
[----:B------:R-:W-:Y:S04]  /*ea50*/  BSSY B1, `(.L_x_482) ;  /* 0x0000002000017945 */ /* 0x000fe80003800000 */
[----:B--2---:R-:W-:Y:S05]  /*ea60*/  @!P0 BRA `(.L_x_483) ;  /* 0x0000003c00448947 */ /* 0x004fea0003800000 */
.L_x_582:
[----:B------:R-:W-:Y:S05]  /*ea70*/  BSYNC B1 ;  /* 0x0000000000017941 */ /* 0x000fea0003800000 */
.L_x_482:
[----:B------:R-:W-:Y:S01]  /*ea80*/  ULDC.64 UR4, c[0x0][0x328] ;  /* 0x0000ca0000047ab9 */ /* 0x000fe20000000a00 */
[----:B------:R-:W-:Y:S01]  /*ea90*/  ULDC.64 UR6, c[0x0][0x318] ;  /* 0x0000c60000067ab9 */ /* 0x000fe20000000a00 */
[----:B------:R-:W-:Y:S01]  /*eaa0*/  IMAD R2, R9, UR4, RZ ;  /* 0x0000000409027c24 */ /* 0x000fe2000f8e02ff */
[C---:B------:R-:W-:Y:S01]  /*eab0*/  LOP3.LUT P5, RZ, R23.reuse, 0x10, RZ, 0xc0, !PT ;  /* 0x0000001017ff7812 */ /* 0x040fe200078ac0ff */
[----:B0-2---:R-:W-:Y:S01]  /*eac0*/  IMAD R20, R24, 0x6000, R28 ;  /* 0x0000600018147824 */ /* 0x005fe200078e021c */
[----:B------:R-:W-:Y:S01]  /*ead0*/  LOP3.LUT P4, RZ, R23, 0x8, RZ, 0xc0, !PT ;  /* 0x0000000817ff7812 */ /* 0x000fe2000788c0ff */
[----:B------:R-:W-:Y:S01]  /*eae0*/  IMAD R7, R5, UR5, R2 ;  /* 0x0000000505077c24 */ /* 0x000fe2000f8e0202 */
[----:B------:R-:W-:Y:S01]  /*eaf0*/  LOP3.LUT P3, RZ, R23, 0x4, RZ, 0xc0, !PT ;  /* 0x0000000417ff7812 */ /* 0x000fe2000786c0ff */
[----:B------:R-:W-:Y:S01]  /*eb00*/  IMAD.WIDE.U32 R2, R5, UR4, RZ ;  /* 0x0000000405027c25 */ /* 0x000fe2000f8e00ff */
[----:B------:R-:W-:Y:S01]  /*eb10*/  ULDC.64 UR4, c[0x0][0x338] ;  /* 0x0000ce0000047ab9 */ /* 0x000fe20000000a00 */
[----:B------:R-:W-:-:S02]  /*eb20*/  LOP3.LUT P1, RZ, R23, 0x2, RZ, 0xc0, !PT ;  /* 0x0000000217ff7812 */ /* 0x000fc4000782c0ff */
[----:B------:R-:W-:Y:S02]  /*eb30*/  IMAD.IADD R3, R3, 0x1, R7 ;  /* 0x0000000103037824 */ /* 0x000fe400078e0207 */
[----:B------:R-:W-:Y:S02]  /*eb40*/  IMAD R17, R17, UR4, RZ ;  /* 0x0000000411117c24 */ /* 0x000fe4000f8e02ff */
[----:B------:R-:W-:-:S04]  /*eb50*/  IMAD.WIDE.U32 R2, R4, UR4, R2 ;  /* 0x0000000404027c25 */ /* 0x000fc8000f8e0002 */
[----:B------:R-:W-:Y:S01]  /*eb60*/  IMAD R17, R4, UR5, R17 ;  /* 0x0000000504117c24 */ /* 0x000fe2000f8e0211 */
[----:B------:R-:W-:-:S03]  /*eb70*/  ULDC.64 UR4, c[0x0][0x330] ;  /* 0x0000cc0000047ab9 */ /* 0x000fc60000000a00 */
[----:B------:R-:W-:Y:S02]  /*eb80*/  IMAD.IADD R3, R3, 0x1, R17 ;  /* 0x0000000103037824 */ /* 0x000fe400078e0211 */
[----:B------:R-:W-:Y:S01]  /*eb90*/  IMAD.WIDE.U32 R2, R18, UR4, R2 ;  /* 0x0000000412027c25 */ /* 0x000fe2000f8e0002 */
[----:B------:R-:W-:-:S03]  /*eba0*/  UMOV UR4, 0xffffffff ;  /* 0xffffffff00047882 */ /* 0x000fc60000000000 */
[----:B------:R-:W-:Y:S01]  /*ebb0*/  IMAD R25, R18, UR5, R3 ;  /* 0x0000000512197c24 */ /* 0x000fe2000f8e0203 */
[----:B------:R-:W-:-:S04]  /*ebc0*/  LEA R17, P0, R2, UR6, 0x1 ;  /* 0x0000000602117c11 */ /* 0x000fc8000f8008ff */
[----:B------:R-:W-:Y:S01]  /*ebd0*/  LEA.HI.X R25, R2, UR7, R25, 0x1, P0 ;  /* 0x0000000702197c11 */ /* 0x000fe200080f0c19 */
[----:B------:R-:W-:Y:S08]  /*ebe0*/  BRA.DIV UR4, `(.L_x_484) ;  /* 0x0000003a04f87947 */ /* 0x000ff0000b800000 */
[----:B------:R-:W0:Y:S01]  /*ebf0*/  SHFL.IDX PT, R14, R17, RZ, 0x181f ;  /* 0x00181fff110e7589 */ /* 0x000e2200000e0000 */
[----:B------:R-:W-:-:S03]  /*ec00*/  IMAD R20, R20, 0x2, R22 ;  /* 0x0000000214147824 */ /* 0x000fc600078e0216 */
[----:B------:R-:W2:Y:S04]  /*ec10*/  SHFL.IDX PT, R3, R25, RZ, 0x181f ;  /* 0x00181fff19037589 */ /* 0x000ea800000e0000 */
[----:B------:R-:W-:Y:S04]  /*ec20*/  SHFL.IDX PT, R4, R25, 0x1, 0x181f ;  /* 0x00381f0019047f89 */ /* 0x000fe800000e0000 */
[----:B------:R-:W-:Y:S04]  /*ec30*/  SHFL.IDX PT, R8, R17, 0x2, 0x181f ;  /* 0x00581f0011087f89 */ /* 0x000fe800000e0000 */
[----:B------:R-:W-:Y:S01]  /*ec40*/  SHFL.IDX PT, R5, R25, 0x3, 0x181f ;  /* 0x00781f0019057f89 */ /* 0x000fe200000e0000 */
[----:B0-----:R-:W-:-:S03]  /*ec50*/  IADD3 R2, P0, R14, R0, RZ ;  /* 0x000000000e027210 */ /* 0x001fc60007f1e0ff */
[----:B------:R-:W0:Y:S02]  /*ec60*/  SHFL.IDX PT, R14, R17, 0x1, 0x181f ;  /* 0x00381f00110e7f89 */ /* 0x000e2400000e0000 */
[----:B--2---:R-:W-:-:S05]  /*ec70*/  IMAD.X R3, RZ, RZ, R3, P0 ;  /* 0x000000ffff037224 */ /* 0x004fca00000e0603 */
[----:B------:R-:W-:Y:S04]  /*ec80*/  LDGSTS.E.BYPASS.LTC128B.128 [R20+0x400], desc[UR50][R2.64], !P5 ;  /* 0x0040000002147fae */ /* 0x000fe8000e901d72 */
[----:B------:R-:W-:Y:S04]  /*ec90*/  LDGSTS.E.BYPASS.LTC128B.128 [R20+0x3400], desc[UR50][R2.64+0x80], !P4 ;  /* 0x0340008002147fae */ /* 0x000fe8000e101d72 */
[----:B------:R-:W-:Y:S04]  /*eca0*/  LDGSTS.E.BYPASS.LTC128B.128 [R20+0x6400], desc[UR50][R2.64+0x100], !P3 ;  /* 0x0640010002147fae */ /* 0x000fe8000d901d72 */
[----:B------:R2:W-:Y:S01]  /*ecb0*/  LDGSTS.E.BYPASS.LTC128B.128 [R20+0x9400], desc[UR50][R2.64+0x180], !P1 ;  /* 0x0940018002147fae */ /* 0x0005e2000c901d72 */
[----:B0-----:R-:W-:-:S03]  /*ecc0*/  IADD3 R6, P0, R14, R0, RZ ;  /* 0x000000000e067210 */ /* 0x001fc60007f1e0ff */
[----:B------:R-:W-:Y:S02]  /*ecd0*/  SHFL.IDX PT, R14, R17, 0x3, 0x181f ;  /* 0x00781f00110e7f89 */ /* 0x000fe400000e0000 */
[----:B------:R-:W-:Y:S01]  /*ece0*/  IMAD.X R7, RZ, RZ, R4, P0 ;  /* 0x000000ffff077224 */ /* 0x000fe200000e0604 */
[-C--:B------:R-:W-:Y:S01]  /*ecf0*/  IADD3 R8, P0, R8, R0.reuse, RZ ;  /* 0x0000000008087210 */ /* 0x080fe20007f1e0ff */
[----:B------:R-:W0:Y:S04]  /*ed00*/  SHFL.IDX PT, R4, R25, 0x2, 0x181f ;  /* 0x00581f0019047f89 */ /* 0x000e2800000e0000 */
[----:B--2---:R-:W-:Y:S04]  /*ed10*/  SHFL.IDX PT, R3, R25, 0x4, 0x181f ;  /* 0x00981f0019037f89 */ /* 0x004fe800000e0000 */
[----:B------:R2:W-:Y:S04]  /*ed20*/  LDGSTS.E.BYPASS.LTC128B.128 [R20+0xc00], desc[UR50][R6.64], !P5 ;  /* 0x00c0000006147fae */ /* 0x0005e8000e901d72 */
[----:B------:R2:W-:Y:S04]  /*ed30*/  LDGSTS.E.BYPASS.LTC128B.128 [R20+0x3c00], desc[UR50][R6.64+0x80], !P4 ;  /* 0x03c0008006147fae */ /* 0x0005e8000e101d72 */
[----:B------:R2:W-:Y:S04]  /*ed40*/  LDGSTS.E.BYPASS.LTC128B.128 [R20+0x6c00], desc[UR50][R6.64+0x100], !P3 ;  /* 0x06c0010006147fae */ /* 0x0005e8000d901d72 */
[----:B------:R2:W-:Y:S01]  /*ed50*/  LDGSTS.E.BYPASS.LTC128B.128 [R20+0x9c00], desc[UR50][R6.64+0x180], !P1 ;  /* 0x09c0018006147fae */ /* 0x0005e2000c901d72 */
[----:B0-----:R-:W-:Y:S01]  /*ed60*/  IMAD.X R9, RZ, RZ, R4, P0 ;  /* 0x000000ffff097224 */ /* 0x001fe200000e0604 */
[----:B------:R-:W-:-:S02]  /*ed70*/  IADD3 R4, P0, R14, R0, RZ ;  /* 0x000000000e047210 */ /* 0x000fc40007f1e0ff */
[----:B------:R-:W-:Y:S04]  /*ed80*/  SHFL.IDX PT, R25, R25, 0x5, 0x181f ;  /* 0x00b81f0019197f89 */ /* 0x000fe800000e0000 */
[----:B------:R-:W0:Y:S01]  /*ed90*/  SHFL.IDX PT, R14, R17, 0x4, 0x181f ;  /* 0x00981f00110e7f89 */ /* 0x000e2200000e0000 */
[----:B------:R-:W-:-:S03]  /*eda0*/  IMAD.X R5, RZ, RZ, R5, P0 ;  /* 0x000000ffff057224 */ /* 0x000fc600000e0605 */
[----:B------:R2:W-:Y:S04]  /*edb0*/  LDGSTS.E.BYPASS.LTC128B.128 [R20+0x1400], desc[UR50][R8.64], !P5 ;  /* 0x0140000008147fae */ /* 0x0005e8000e901d72 */
[----:B------:R2:W-:Y:S04]  /*edc0*/  LDGSTS.E.BYPASS.LTC128B.128 [R20+0x4400], desc[UR50][R8.64+0x80], !P4 ;  /* 0x0440008008147fae */ /* 0x0005e8000e101d72 */
[----:B------:R2:W-:Y:S04]  /*edd0*/  LDGSTS.E.BYPASS.LTC128B.128 [R20+0x7400], desc[UR50][R8.64+0x100], !P3 ;  /* 0x0740010008147fae */ /* 0x0005e8000d901d72 */
[----:B------:R2:W-:Y:S04]  /*ede0*/  LDGSTS.E.BYPASS.LTC128B.128 [R20+0xa400], desc[UR50][R8.64+0x180], !P1 ;  /* 0x0a40018008147fae */ /* 0x0005e8000c901d72 */
[----:B------:R2:W-:Y:S01]  /*edf0*/  LDGSTS.E.BYPASS.LTC128B.128 [R20+0x1c00], desc[UR50][R4.64], !P5 ;  /* 0x01c0000004147fae */ /* 0x0005e2000e901d72 */
[----:B0-----:R-:W-:-:S03]  /*ee00*/  IADD3 R2, P0, R14, R0, RZ ;  /* 0x000000000e027210 */ /* 0x001fc60007f1e0ff */
[----:B------:R2:W-:Y:S02]  /*ee10*/  LDGSTS.E.BYPASS.LTC128B.128 [R20+0x4c00], desc[UR50][R4.64+0x80], !P4 ;  /* 0x04c0008004147fae */ /* 0x0005e4000e101d72 */
[----:B------:R-:W-:Y:S02]  /*ee20*/  IMAD.X R3, RZ, RZ, R3, P0 ;  /* 0x000000ffff037224 */ /* 0x000fe400000e0603 */
[----:B------:R2:W-:Y:S04]  /*ee30*/  LDGSTS.E.BYPASS.LTC128B.128 [R20+0x7c00], desc[UR50][R4.64+0x100], !P3 ;  /* 0x07c0010004147fae */ /* 0x0005e8000d901d72 */
[----:B------:R2:W-:Y:S04]  /*ee40*/  LDGSTS.E.BYPASS.LTC128B.128 [R20+0xac00], desc[UR50][R4.64+0x180], !P1 ;  /* 0x0ac0018004147fae */ /* 0x0005e8000c901d72 */
[----:B------:R2:W-:Y:S04]  /*ee50*/  LDGSTS.E.BYPASS.LTC128B.128 [R20+0x2400], desc[UR50][R2.64], !P5 ;  /* 0x0240000002147fae */ /* 0x0005e8000e901d72 */
[----:B------:R2:W-:Y:S04]  /*ee60*/  LDGSTS.E.BYPASS.LTC128B.128 [R20+0x5400], desc[UR50][R2.64+0x80], !P4 ;  /* 0x0540008002147fae */ /* 0x0005e8000e101d72 */
[----:B------:R2:W-:Y:S04]  /*ee70*/  LDGSTS.E.BYPASS.LTC128B.128 [R20+0x8400], desc[UR50][R2.64+0x100], !P3 ;  /* 0x0840010002147fae */ /* 0x0005e8000d901d72 */
[----:B------:R2:W-:Y:S04]  /*ee80*/  LDGSTS.E.BYPASS.LTC128B.128 [R20+0xb400], desc[UR50][R2.64+0x180], !P1 ;  /* 0x0b40018002147fae */ /* 0x0005e8000c901d72 */
[----:B------:R2:W0:Y:S02]  /*ee90*/  SHFL.IDX PT, R14, R17, 0x5, 0x181f ;  /* 0x00b81f00110e7f89 */ /* 0x00042400000e0000 */
.L_x_596:
[----:B0-2---:R-:W-:-:S05]  /*eea0*/  IADD3 R2, P0, R14, R0, RZ ;  /* 0x000000000e027210 */ /* 0x005fca0007f1e0ff */
        /* <DEDUP_REMOVED lines=10> */
.L_x_485:
        /* <DEDUP_REMOVED lines=11> */
.L_x_486:
[----:B------:R0:W-:Y:S01]  /*f000*/  SYNCS.ARRIVE.TRANS64.A1T0 RZ, [R10+URZ+0x22850], RZ ;  /* 0x022850ff0aff79a7 */ /* 0x0001e2000810003f */
[----:B------:R-:W-:Y:S05]  /*f010*/  @P2 BRA `(.L_x_487) ;  /* 0xfffffff000a02947 */ /* 0x000fea000383ffff */
.L_x_474:
[----:B------:R-:W-:Y:S05]  /*f020*/  BSYNC B0 ;  /* 0x0000000000007941 */ /* 0x000fea0003800000 */
.L_x_473:
[----:B------:R-:W2:Y:S01]  /*f030*/  S2R R2, SR_TID.X ;  /* 0x0000000000027919 */ /* 0x000ea20000002100 */
[----:B------:R-:W-:Y:S01]  /*f040*/  VIADD R24, R24, 0x1 ;  /* 0x0000000118187836 */ /* 0x000fe20000000000 */
[----:B------:R-:W-:Y:S04]  /*f050*/  BSSY B0, `(.L_x_488) ;  /* 0x0000012000007945 */ /* 0x000fe80003800000 */
[----:B------:R-:W-:-:S04]  /*f060*/  ISETP.NE.AND P0, PT, R24, 0x2, PT ;  /* 0x000000021800780c */ /* 0x000fc80003f05270 */
[----:B------:R-:W-:Y:S02]  /*f070*/  SEL R5, RZ, 0x1, P0 ;  /* 0x00000001ff057807 */ /* 0x000fe40000000000 */
[----:B--2---:R-:W-:-:S04]  /*f080*/  LOP3.LUT R2, R2, 0x7f, RZ, 0xc0, !PT ;  /* 0x0000007f02027812 */ /* 0x004fc800078ec0ff */
[----:B------:R-:W-:-:S13]  /*f090*/  ISETP.NE.AND P1, PT, R2, RZ, PT ;  /* 0x000000ff0200720c */ /* 0x000fda0003f25270 */
[----:B------:R-:W-:Y:S05]  /*f0a0*/  @P1 BRA `(.L_x_489) ;  /* 0x0000000000301947 */ /* 0x000fea0003800000 */
[----:B------:R-:W2:Y:S01]  /*f0b0*/  S2R R7, SR_LANEID ;  /* 0x0000000000077919 */ /* 0x000ea20000000000 */
[----:B------:R-:W-:Y:S01]  /*f0c0*/  VOTEU.ANY UR4, UPT, PT ;  /* 0x0000000000047886 */ /* 0x000fe200038e0100 */
[----:B------:R-:W3:Y:S01]  /*f0d0*/  LDC.64 R2, c[0x0][0xc60] ;  /* 0x00031800ff027b82 */ /* 0x000ee20000000a00 */
[----:B------:R-:W2:Y:S02]  /*f0e0*/  FLO.U32 R0, UR4 ;  /* 0x0000000400007d00 */ /* 0x000ea400080e0000 */
[----:B--2---:R-:W-:-:S06]  /*f0f0*/  ISETP.EQ.U32.AND P1, PT, R0, R7, PT ;  /* 0x000000070000720c */ /* 0x004fcc0003f22070 */
[----:B------:R-:W3:Y:S07]  /*f100*/  POPC R7, UR4 ;  /* 0x0000000400077d09 */ /* 0x000eee0008000000 */
[----:B---3--:R-:W2:Y:S01]  /*f110*/  @P1 ATOMG.E.ADD.STRONG.GPU PT, R3, desc[UR50][R2.64], R7 ;  /* 0x00000007020319a8 */ /* 0x008ea200081ee1f2 */
[----:B------:R-:W3:Y:S02]  /*f120*/  S2R R4, SR_LTMASK ;  /* 0x0000000000047919 */ /* 0x000ee40000003900 */
[----:B---3--:R-:W-:-:S04]  /*f130*/  LOP3.LUT R4, R4, UR4, RZ, 0xc0, !PT ;  /* 0x0000000404047c12 */ /* 0x008fc8000f8ec0ff */
[----:B------:R-:W3:Y:S01]  /*f140*/  POPC R9, R4 ;  /* 0x0000000400097309 */ /* 0x000ee20000000000 */
[----:B--2---:R-:W3:Y:S02]  /*f150*/  SHFL.IDX PT, R0, R3, R0, 0x1f ;  /* 0x00001f0003007589 */ /* 0x004ee400000e0000 */
[----:B---3--:R-:W-:-:S07]  /*f160*/  IADD3 R16, R0, UR37, R9 ;  /* 0x0000002500107c10 */ /* 0x008fce000fffe009 */
.L_x_489:
[----:B------:R-:W-:Y:S05]  /*f170*/  BSYNC B0 ;  /* 0x0000000000007941 */ /* 0x000fea0003800000 */
.L_x_488:
[----:B------:R-:W-:Y:S02]  /*f180*/  SEL R24, R24, RZ, P0 ;  /* 0x000000ff18187207 */ /* 0x000fe40000000000 */
[----:B------:R-:W-:-:S07]  /*f190*/  LOP3.LUT R26, R26, R5, RZ, 0x3c, !PT ;  /* 0x000000051a1a7212 */ /* 0x000fce00078e3cff */
.L_x_448:
[----:B------:R-:W-:Y:S05]  /*f1a0*/  BSYNC B7 ;  /* 0x0000000000077941 */ /* 0x000fea0003800000 */
.L_x_446:
[----:B------:R-:W-:-:S13]  /*f1b0*/  LOP3.LUT P0, RZ, R23, 0x200, RZ, 0xc0, !PT ;  /* 0x0000020017ff7812 */ /* 0x000fda000780c0ff */
[----:B------:R-:W-:Y:S05]  /*f1c0*/  @!P0 BRA `(.L_x_490) ;  /* 0x0000000000248947 */ /* 0x000fea0003800000 */
[----:B------:R-:W-:Y:S05]  /*f1d0*/  WARPSYNC.ALL ;  /* 0x0000000000007948 */ /* 0x000fea0003800000 */
[----:B------:R-:W2:Y:S08]  /*f1e0*/  S2UR UR5, SR_CgaCtaId ;  /* 0x00000000000579c3 */ /* 0x000eb00000008800 */
[----:B------:R-:W-:Y:S06]  /*f1f0*/  BAR.SYNC.DEFER_BLOCKING 0x5, 0x180 ;  /* 0x0146000000007b1d */ /* 0x000fec0000010000 */
[----:B------:R-:W-:-:S02]  /*f200*/  UMOV UR4, 0x400 ;  /* 0x0000040000047882 */ /* 0x000fc40000000000 */
[----:B--2---:R-:W-:-:S06]  /*f210*/  ULEA UR4, UR5, UR4, 0x18 ;  /* 0x0000000405047291 */ /* 0x004fcc000f8ec03f */
[----:B------:R-:W-:-:S05]  /*f220*/  IMAD.U32 R22, RZ, RZ, UR4 ;  /* 0x00000004ff167e24 */ /* 0x000fca000f8e00ff */
[----:B------:R4:W2:Y:S01]  /*f230*/  LDS.128 R16, [R22+0x228d0] ;  /* 0x0228d00016107984 */ /* 0x0008a20000000c00 */
[----:B------:R-:W-:Y:S06]  /*f240*/  BAR.ARV 0x4, 0x180 ;  /* 0x0106000000007b1d */ /* 0x000fec0000002000 */
[----:B------:R-:W-:Y:S05]  /*f250*/  BRA `(.L_x_491) ;  /* 0x0000000800d07947 */ /* 0x000fea0003800000 */
.L_x_490:
[----:B------:R-:W2:Y:S01]  /*f260*/  S2R R9, SR_TID.X ;  /* 0x0000000000097919 */ /* 0x000ea20000002100 */
[----:B------:R-:W-:Y:S01]  /*f270*/  UMOV UR4, 0xffffffff ;  /* 0xffffffff00047882 */ /* 0x000fe20000000000 */
[----:B--2---:R-:W-:-:S04]  /*f280*/  LOP3.LUT R9, R9, 0x1f, RZ, 0xc0, !PT ;  /* 0x0000001f09097812 */ /* 0x004fc800078ec0ff */
[----:B------:R-:W-:Y:S01]  /*f290*/  ISETP.NE.AND P0, PT, R9, 0x1f, PT ;  /* 0x0000001f0900780c */ /* 0x000fe20003f05270 */
[----:B------:R-:W-:-:S12]  /*f2a0*/  BRA.DIV UR4, `(.L_x_492) ;  /* 0x0000003e04147947 */ /* 0x000fd8000b800000 */
[----:B------:R-:W-:Y:S01]  /*f2b0*/  IMAD.IADD R7, R19, 0x1, R9 ;  /* 0x0000000113077824 */ /* 0x000fe200078e0209 */
[----:B------:R-:W-:-:S04]  /*f2c0*/  ULDC UR4, c[0x0][0xc3c] ;  /* 0x00030f0000047ab9 */ /* 0x000fc80000000800 */
[----:B------:R-:W-:-:S13]  /*f2d0*/  ISETP.GE.OR P1, PT, R7, UR4, !P0 ;  /* 0x0000000407007c0c */ /* 0x000fda000c726670 */
[----:B------:R-:W2:Y:S08]  /*f2e0*/  @!P1 LDC.64 R2, c[0x0][0xc80] ;  /* 0x00032000ff029b82 */ /* 0x000eb00000000a00 */
[----:B------:R-:W3:Y:S01]  /*f2f0*/  @!P1 LDC.64 R4, c[0x0][0xc78] ;  /* 0x00031e00ff049b82 */ /* 0x000ee20000000a00 */
[----:B--2---:R-:W-:-:S05]  /*f300*/  @!P1 IMAD.WIDE R2, R7, 0x4, R2 ;  /* 0x0000000407029825 */ /* 0x004fca00078e0202 */
[----:B------:R3:W2:Y:S02]  /*f310*/  @!P1 LDG.E R6, desc[UR50][R2.64] ;  /* 0x0000003202069981 */ /* 0x0006a4000c1e1900 */
[----:B---3--:R-:W-:-:S05]  /*f320*/  @!P1 IMAD.WIDE R2, R7, 0x4, R4 ;  /* 0x0000000407029825 */ /* 0x008fca00078e0204 */
[----:B------:R-:W3:Y:S01]  /*f330*/  @!P1 LDG.E R5, desc[UR50][R2.64] ;  /* 0x0000003202059981 */ /* 0x000ee2000c1e1900 */
[----:B------:R-:W-:Y:S01]  /*f340*/  IMAD.MOV.U32 R7, RZ, RZ, RZ ;  /* 0x000000ffff077224 */ /* 0x000fe200078e00ff */
[C---:B------:R-:W-:Y:S01]  /*f350*/  ISETP.GE.U32.AND P2, PT, R9.reuse, 0x2, PT ;  /* 0x000000020900780c */ /* 0x040fe20003f46070 */
[----:B------:R-:W-:Y:S01]  /*f360*/  IMAD.MOV.U32 R4, RZ, RZ, RZ ;  /* 0x000000ffff047224 */ /* 0x000fe200078e00ff */
[C---:B------:R-:W-:Y:S01]  /*f370*/  ISETP.GE.U32.AND P3, PT, R9.reuse, 0x4, PT ;  /* 0x000000040900780c */ /* 0x040fe20003f66070 */
[----:B------:R-:W-:Y:S01]  /*f380*/  SHFL.IDX PT, R0, R16, RZ, 0x1f ;  /* 0x00001fff10007589 */ /* 0x000fe200000e0000 */
[C---:B------:R-:W-:Y:S02]  /*f390*/  ISETP.GE.U32.AND P4, PT, R9.reuse, 0x8, PT ;  /* 0x000000080900780c */ /* 0x040fe40003f86070 */
[----:B------:R-:W-:Y:S01]  /*f3a0*/  ISETP.GE.U32.AND P5, PT, R9, 0x10, PT ;  /* 0x000000100900780c */ /* 0x000fe20003fa6070 */
[----:B------:R-:W-:Y:S01]  /*f3b0*/  SHFL.IDX PT, R8, R16, 0x1, 0x1f ;  /* 0x00201f0010087f89 */ /* 0x000fe200000e0000 */
[----:B--2---:R-:W-:-:S02]  /*f3c0*/  @!P1 IMAD.MOV.U32 R7, RZ, RZ, R6 ;  /* 0x000000ffff079224 */ /* 0x004fc400078e0006 */
[----:B------:R-:W-:Y:S02]  /*f3d0*/  IMAD.MOV.U32 R6, RZ, RZ, RZ ;  /* 0x000000ffff067224 */ /* 0x000fe400078e00ff */
[----:B---3--:R-:W-:Y:S01]  /*f3e0*/  @!P1 IMAD.MOV.U32 R4, RZ, RZ, R5 ;  /* 0x000000ffff049224 */ /* 0x008fe200078e0005 */
[----:B------:R-:W-:-:S03]  /*f3f0*/  ISETP.NE.AND P1, PT, R9, RZ, PT ;  /* 0x000000ff0900720c */ /* 0x000fc60003f25270 */
[----:B------:R-:W-:-:S05]  /*f400*/  IMAD R13, R4, R7, RZ ;  /* 0x00000007040d7224 */ /* 0x000fca00078e02ff */
[----:B------:R-:W2:Y:S02]  /*f410*/  SHFL.UP PT, R14, R13, 0x1, RZ ;  /* 0x042000000d0e7989 */ /* 0x000ea400000e00ff */
[----:B--2---:R-:W-:-:S05]  /*f420*/  SEL R14, R14, RZ, P1 ;  /* 0x000000ff0e0e7207 */ /* 0x004fca0000800000 */
[----:B------:R-:W-:-:S05]  /*f430*/  IMAD.IADD R5, R13, 0x1, R14 ;  /* 0x000000010d057824 */ /* 0x000fca00078e020e */
        /* <DEDUP_REMOVED lines=12> */
[----:B------:R2:W3:Y:S02]  /*f500*/  SHFL.IDX PT, R14, R2, 0x1f, 0x1f ;  /* 0x03e01f00020e7f89 */ /* 0x0004e400000e0000 */
.L_x_606:
[----:B------:R-:W-:Y:S02]  /*f510*/  ULDC UR4, c[0x0][0xc38] ;  /* 0x00030e0000047ab9 */ /* 0x000fe40000000800 */
[----:B------:R-:W-:-:S04]  /*f520*/  IMAD.U32 R5, RZ, RZ, UR4 ;  /* 0x00000004ff057e24 */ /* 0x000fc8000f8e00ff */
[----:B---3--:R-:W-:-:S04]  /*f530*/  IMAD R14, R14, R5, RZ ;  /* 0x000000050e0e7224 */ /* 0x008fc800078e02ff */
[----:B------:R-:W-:-:S05]  /*f540*/  IMAD.IADD R9, R8, 0x1, R14 ;  /* 0x0000000108097824 */ /* 0x000fca00078e020e */
[----:B------:R-:W-:-:S13]  /*f550*/  ISETP.GT.AND P6, PT, R9, R0, PT ;  /* 0x000000000900720c */ /* 0x000fda0003fc4270 */
[----:B------:R-:W-:Y:S05]  /*f560*/  @P6 BRA `(.L_x_493) ;  /* 0x0000000000a46947 */ /* 0x000fea0003800000 */
.L_x_496:
[----:B--2---:R-:W2:Y:S01]  /*f570*/  LDC R2, c[0x0][0xc3c] ;  /* 0x00030f00ff027b82 */ /* 0x004ea20000000800 */
[----:B------:R-:W-:-:S05]  /*f580*/  VIADD R19, R19, 0x1f ;  /* 0x0000001f13137836 */ /* 0x000fca0000000000 */
[----:B--2---:R-:W-:-:S13]  /*f590*/  ISETP.GE.AND P6, PT, R19, R2, PT ;  /* 0x000000021300720c */ /* 0x004fda0003fc6270 */
[----:B------:R-:W-:Y:S05]  /*f5a0*/  @P6 BRA `(.L_x_494) ;  /* 0x0000000400b86947 */ /* 0x000fea0003800000 */
[----:B------:R-:W2:Y:S01]  /*f5b0*/  S2R R3, SR_TID.X ;  /* 0x0000000000037919 */ /* 0x000ea20000002100 */
[----:B------:R-:W-:Y:S01]  /*f5c0*/  IMAD.MOV.U32 R7, RZ, RZ, RZ ;  /* 0x000000ffff077224 */ /* 0x000fe200078e00ff */
[----:B--2---:R-:W-:-:S05]  /*f5d0*/  LOP3.LUT R3, R3, 0x1f, RZ, 0xc0, !PT ;  /* 0x0000001f03037812 */ /* 0x004fca00078ec0ff */
[----:B------:R-:W-:-:S05]  /*f5e0*/  IMAD.IADD R11, R19, 0x1, R3 ;  /* 0x00000001130b7824 */ /* 0x000fca00078e0203 */
[----:B------:R-:W-:-:S13]  /*f5f0*/  ISETP.GE.OR P6, PT, R11, R2, !P0 ;  /* 0x000000020b00720c */ /* 0x000fda00047c6670 */
[----:B------:R-:W2:Y:S08]  /*f600*/  @!P6 LDC.64 R2, c[0x0][0xc80] ;  /* 0x00032000ff02eb82 */ /* 0x000eb00000000a00 */
[----:B------:R-:W3:Y:S01]  /*f610*/  @!P6 LDC.64 R4, c[0x0][0xc78] ;  /* 0x00031e00ff04eb82 */ /* 0x000ee20000000a00 */
[----:B--2---:R-:W-:-:S05]  /*f620*/  @!P6 IMAD.WIDE R2, R11, 0x4, R2 ;  /* 0x000000040b02e825 */ /* 0x004fca00078e0202 */
[----:B------:R3:W2:Y:S02]  /*f630*/  @!P6 LDG.E R7, desc[UR50][R2.64] ;  /* 0x000000320207e981 */ /* 0x0006a4000c1e1900 */
[----:B---3--:R-:W-:-:S04]  /*f640*/  @!P6 IMAD.WIDE R2, R11, 0x4, R4 ;  /* 0x000000040b02e825 */ /* 0x008fc800078e0204 */
[----:B------:R-:W-:-:S06]  /*f650*/  IMAD.MOV.U32 R4, RZ, RZ, RZ ;  /* 0x000000ffff047224 */ /* 0x000fcc00078e00ff */
[----:B------:R-:W2:Y:S01]  /*f660*/  @!P6 LDG.E R4, desc[UR50][R2.64] ;  /* 0x000000320204e981 */ /* 0x000ea2000c1e1900 */
[----:B------:R-:W-:Y:S01]  /*f670*/  UMOV UR4, 0xffffffff ;  /* 0xffffffff00047882 */ /* 0x000fe20000000000 */
[----:B--2---:R-:W-:Y:S02]  /*f680*/  IMAD R13, R4, R7, RZ ;  /* 0x00000007040d7224 */ /* 0x004fe400078e02ff */
[----:B------:R-:W-:Y:S05]  /*f690*/  BRA.DIV UR4, `(.L_x_495) ;  /* 0x0000003e04547947 */ /* 0x000fea000b800000 */
        /* <DEDUP_REMOVED lines=16> */
.L_x_614:
[----:B------:R-:W-:Y:S02]  /*f7a0*/  ULDC UR4, c[0x0][0xc38] ;  /* 0x00030e0000047ab9 */ /* 0x000fe40000000800 */
[----:B------:R-:W-:-:S04]  /*f7b0*/  IMAD.U32 R5, RZ, RZ, UR4 ;  /* 0x00000004ff057e24 */ /* 0x000fc8000f8e00ff */
[----:B---3--:R-:W-:-:S04]  /*f7c0*/  IMAD R14, R14, R5, RZ ;  /* 0x000000050e0e7224 */ /* 0x008fc800078e02ff */
[----:B------:R-:W-:-:S05]  /*f7d0*/  IMAD.IADD R9, R14, 0x1, R9 ;  /* 0x000000010e097824 */ /* 0x000fca00078e0209 */
[----:B------:R-:W-:-:S13]  /*f7e0*/  ISETP.GT.AND P6, PT, R9, R0, PT ;  /* 0x000000000900720c */ /* 0x000fda0003fc4270 */
[----:B------:R-:W-:Y:S05]  /*f7f0*/  @!P6 BRA `(.L_x_496) ;  /* 0xfffffffc005ce947 */ /* 0x000fea000383ffff */
.L_x_493:
[----:B------:R-:W-:Y:S01]  /*f800*/  IMAD.IADD R9, R9, 0x1, -R14 ;  /* 0x0000000109097824 */ /* 0x000fe200078e0a0e */
[----:B------:R-:W-:-:S03]  /*f810*/  UMOV UR4, 0xffffffff ;  /* 0xffffffff00047882 */ /* 0x000fc60000000000 */
[----:B------:R-:W-:-:S05]  /*f820*/  IMAD R3, R2, R5, R9 ;  /* 0x0000000502037224 */ /* 0x000fca00078e0209 */
[----:B------:R-:W-:Y:S01]  /*f830*/  ISETP.GT.AND P6, PT, R3, R0, PT ;  /* 0x000000000300720c */ /* 0x000fe20003fc4270 */
[----:B------:R-:W-:-:S12]  /*f840*/  BRA.DIV UR4, `(.L_x_497) ;  /* 0x0000003e04a07947 */ /* 0x000fd8000b800000 */
[----:B------:R-:W-:-:S04]  /*f850*/  VOTE.ANY R3, PT, !P6 ;  /* 0x0000000000037806 */ /* 0x000fc800070e0100 */
[----:B------:R-:W3:Y:S02]  /*f860*/  POPC R8, R3 ;  /* 0x0000000300087309 */ /* 0x000ee40000000000 */
[----:B---3--:R3:W4:Y:S04]  /*f870*/  SHFL.IDX PT, R7, R7, R8, 0x1f ;  /* 0x00001f0807077589 */ /* 0x00872800000e0000 */
[----:B------:R3:W0:Y:S02]  /*f880*/  SHFL.IDX PT, R4, R4, R8, 0x1f ;  /* 0x00001f0804047589 */ /* 0x00062400000e0000 */
.L_x_619:
[----:B------:R-:W-:-:S13]  /*f890*/  ISETP.NE.AND P0, PT, R3, RZ, PT ;  /* 0x000000ff0300720c */ /* 0x000fda0003f05270 */
[----:B------:R-:W-:Y:S05]  /*f8a0*/  @!P0 BRA `(.L_x_498) ;  /* 0x0000000000108947 */ /* 0x000fea0003800000 */
[----:B------:R-:W-:Y:S01]  /*f8b0*/  UMOV UR4, 0xffffffff ;  /* 0xffffffff00047882 */ /* 0x000fe20000000000 */
[----:B------:R-:W-:Y:S02]  /*f8c0*/  VIADD R12, R8, 0xffffffff ;  /* 0xffffffff080c7836 */ /* 0x000fe40000000000 */
[----:B------:R-:W-:Y:S05]  /*f8d0*/  BRA.DIV UR4, `(.L_x_499) ;  /* 0x0000003e04d87947 */ /* 0x000fea000b800000 */
[----:B------:R0:W0:Y:S02]  /*f8e0*/  SHFL.IDX PT, R6, R2, R12, 0x1f ;  /* 0x00001f0c02067589 */ /* 0x00002400000e0000 */
.L_x_498:
[----:B01--4-:R-:W-:Y:S01]  /*f8f0*/  IABS R10, R7 ;  /* 0x00000007000a7213 */ /* 0x013fe20000000000 */
[----:B------:R-:W-:Y:S01]  /*f900*/  IMAD R16, R6, R5, R9 ;  /* 0x0000000506107224 */ /* 0x000fe200078e0209 */
[----:B------:R-:W-:Y:S01]  /*f910*/  IABS R5, R4 ;  /* 0x0000000400057213 */ /* 0x000fe20000000000 */
[----:B------:R-:W-:Y:S01]  /*f920*/  IMAD.IADD R19, R8, 0x1, R19 ;  /* 0x0000000108137824 */ /* 0x000fe200078e0213 */
[----:B------:R-:W0:Y:S01]  /*f930*/  I2F.RP R11, R10 ;  /* 0x0000000a000b7306 */ /* 0x000e220000209400 */
[----:B------:R-:W-:-:S07]  /*f940*/  IMAD.IADD R0, R0, 0x1, -R16 ;  /* 0x0000000100007824 */ /* 0x000fce00078e0a10 */
[----:B------:R-:W1:Y:S08]  /*f950*/  I2F.RP R12, R5 ;  /* 0x00000005000c7306 */ /* 0x000e700000209400 */
[----:B0-----:R-:W2:Y:S08]  /*f960*/  MUFU.RCP R11, R11 ;  /* 0x0000000b000b7308 */ /* 0x001eb00000001000 */
[----:B-1----:R-:W-:Y:S01]  /*f970*/  MUFU.RCP R12, R12 ;  /* 0x0000000c000c7308 */ /* 0x002fe20000001000 */
[----:B--2---:R-:W-:-:S07]  /*f980*/  VIADD R2, R11, 0xffffffe ;  /* 0x0ffffffe0b027836 */ /* 0x004fce0000000000 */
[----:B------:R0:W1:Y:S02]  /*f990*/  F2I.FTZ.U32.TRUNC.NTZ R3, R2 ;  /* 0x0000000200037305 */ /* 0x000064000021f000 */
[----:B0-----:R-:W-:Y:S02]  /*f9a0*/  IMAD.MOV.U32 R2, RZ, RZ, RZ ;  /* 0x000000ffff027224 */ /* 0x001fe400078e00ff */
[----:B-1----:R-:W-:-:S04]  /*f9b0*/  IMAD.MOV R9, RZ, RZ, -R3 ;  /* 0x000000ffff097224 */ /* 0x002fc800078e0a03 */
[----:B------:R-:W-:-:S04]  /*f9c0*/  IMAD R9, R9, R10, RZ ;  /* 0x0000000a09097224 */ /* 0x000fc800078e02ff */
[----:B------:R-:W-:Y:S01]  /*f9d0*/  IMAD.HI.U32 R3, R3, R9, R2 ;  /* 0x0000000903037227 */ /* 0x000fe200078e0002 */
[----:B------:R-:W-:Y:S02]  /*f9e0*/  IABS R2, R7 ;  /* 0x0000000700027213 */ /* 0x000fe40000000000 */
[----:B------:R-:W-:-:S03]  /*f9f0*/  IABS R9, R0 ;  /* 0x0000000000097213 */ /* 0x000fc60000000000 */
[----:B------:R-:W-:Y:S02]  /*fa00*/  IMAD.MOV R2, RZ, RZ, -R2 ;  /* 0x000000ffff027224 */ /* 0x000fe400078e0a02 */
[----:B------:R-:W-:-:S04]  /*fa10*/  IMAD.HI.U32 R6, R3, R9, RZ ;  /* 0x0000000903067227 */ /* 0x000fc800078e00ff */
[----:B------:R-:W-:Y:S02]  /*fa20*/  VIADD R3, R12, 0xffffffe ;  /* 0x0ffffffe0c037836 */ /* 0x000fe40000000000 */
[----:B------:R-:W-:-:S04]  /*fa30*/  IMAD R9, R6, R2, R9 ;  /* 0x0000000206097224 */ /* 0x000fc800078e0209 */
[----:B------:R-:W0:Y:S01]  /*fa40*/  F2I.FTZ.U32.TRUNC.NTZ R3, R3 ;  /* 0x0000000300037305 */ /* 0x000e22000021f000 */
[----:B------:R-:W-:-:S13]  /*fa50*/  ISETP.GT.U32.AND P1, PT, R10, R9, PT ;  /* 0x000000090a00720c */ /* 0x000fda0003f24070 */
[----:B------:R-:W-:Y:S02]  /*fa60*/  @!P1 IMAD.IADD R9, R9, 0x1, -R10 ;  /* 0x0000000109099824 */ /* 0x000fe400078e0a0a */
[----:B0-----:R-:W-:Y:S02]  /*fa70*/  IMAD.MOV R2, RZ, RZ, -R3 ;  /* 0x000000ffff027224 */ /* 0x001fe400078e0a03 */
[----:B------:R-:W-:Y:S01]  /*fa80*/  @!P1 VIADD R6, R6, 0x1 ;  /* 0x0000000106069836 */ /* 0x000fe20000000000 */
[----:B------:R-:W-:Y:S01]  /*fa90*/  ISETP.GE.U32.AND P0, PT, R9, R10, PT ;  /* 0x0000000a0900720c */ /* 0x000fe20003f06070 */
[----:B------:R-:W-:Y:S01]  /*faa0*/  IMAD R9, R2, R5, RZ ;  /* 0x0000000502097224 */ /* 0x000fe200078e02ff */
[----:B------:R-:W-:Y:S01]  /*fab0*/  ISETP.NE.AND P1, PT, R7, RZ, PT ;  /* 0x000000ff0700720c */ /* 0x000fe20003f25270 */
[----:B------:R-:W-:-:S04]  /*fac0*/  IMAD.MOV.U32 R2, RZ, RZ, RZ ;  /* 0x000000ffff027224 */ /* 0x000fc800078e00ff */
[----:B------:R-:W-:Y:S01]  /*fad0*/  IMAD.HI.U32 R9, R3, R9, R2 ;  /* 0x0000000903097227 */ /* 0x000fe200078e0002 */
[----:B------:R-:W-:Y:S02]  /*fae0*/  LOP3.LUT R2, R0, R7, RZ, 0x3c, !PT ;  /* 0x0000000700027212 */ /* 0x000fe400078e3cff */
[----:B------:R-:W-:Y:S02]  /*faf0*/  IABS R3, R4 ;  /* 0x0000000400037213 */ /* 0x000fe40000000000 */
[----:B------:R-:W-:Y:S01]  /*fb00*/  ISETP.GE.AND P2, PT, R2, RZ, PT ;  /* 0x000000ff0200720c */ /* 0x000fe20003f46270 */
[----:B------:R-:W-:Y:S02]  /*fb10*/  @P0 VIADD R6, R6, 0x1 ;  /* 0x0000000106060836 */ /* 0x000fe40000000000 */
[----:B------:R-:W-:-:S10]  /*fb20*/  IMAD.MOV R3, RZ, RZ, -R3 ;  /* 0x000000ffff037224 */ /* 0x000fd400078e0a03 */
[----:B------:R-:W-:Y:S01]  /*fb30*/  @!P2 IMAD.MOV R6, RZ, RZ, -R6 ;  /* 0x000000ffff06a224 */ /* 0x000fe200078e0a06 */
[----:B------:R-:W-:-:S04]  /*fb40*/  @!P1 LOP3.LUT R6, RZ, R7, RZ, 0x33, !PT ;  /* 0x00000007ff069212 */ /* 0x000fc800078e33ff */
[-C--:B------:R-:W-:Y:S01]  /*fb50*/  IABS R2, R6.reuse ;  /* 0x0000000600027213 */ /* 0x080fe20000000000 */
[----:B------:R-:W-:-:S04]  /*fb60*/  IMAD R7, R7, R6, RZ ;  /* 0x0000000607077224 */ /* 0x000fc800078e02ff */
        /* <DEDUP_REMOVED lines=13> */
[--C-:B------:R-:W-:Y:S02]  /*fc40*/  IMAD.MOV R3, RZ, RZ, -R9.reuse ;  /* 0x000000ffff037224 */ /* 0x100fe400078e0a09 */
[C---:B------:R-:W-:Y:S02]  /*fc50*/  IMAD R9, R4.reuse, 0x1000000, R9 ;  /* 0x0100000004097824 */ /* 0x040fe400078e0209 */
[----:B------:R-:W-:-:S04]  /*fc60*/  IMAD R18, R4, R3, R6 ;  /* 0x0000000304127224 */ /* 0x000fc800078e0206 */
[----:B------:R-:W-:Y:S01]  /*fc70*/  IMAD R18, R18, 0x10000, R9 ;  /* 0x0001000012127824 */ /* 0x000fe200078e0209 */
[----:B------:R-:W-:Y:S06]  /*fc80*/  BRA `(.L_x_500) ;  /* 0x00000000001c7947 */ /* 0x000fec0003800000 */
.L_x_494:
[----:B------:R-:W-:Y:S01]  /*fc90*/  UMOV UR4, URZ ;  /* 0x0000003f00047c82 */ /* 0x000fe20008000000 */
[----:B------:R-:W-:Y:S01]  /*fca0*/  UMOV UR5, URZ ;  /* 0x0000003f00057c82 */ /* 0x000fe20008000000 */
[----:B------:R-:W-:Y:S01]  /*fcb0*/  ULDC UR6, c[0x0][0xc3c] ;  /* 0x00030f0000067ab9 */ /* 0x000fe20000000800 */
[----:B------:R-:W-:Y:S02]  /*fcc0*/  IMAD.MOV.U32 R16, RZ, RZ, R0 ;  /* 0x000000ffff107224 */ /* 0x000fe400078e0000 */
[----:B------:R-:W-:Y:S02]  /*fcd0*/  IMAD.U32 R17, RZ, RZ, UR4 ;  /* 0x00000004ff117e24 */ /* 0x000fe4000f8e00ff */
[----:B------:R-:W-:Y:S02]  /*fce0*/  IMAD.U32 R18, RZ, RZ, UR5 ;  /* 0x00000005ff127e24 */ /* 0x000fe4000f8e00ff */
[----:B------:R-:W-:-:S07]  /*fcf0*/  IMAD.U32 R19, RZ, RZ, UR6 ;  /* 0x00000006ff137e24 */ /* 0x000fce000f8e00ff */
.L_x_500:
[----:B------:R-:W2:Y:S01]  /*fd00*/  S2R R0, SR_TID.X ;  /* 0x0000000000007919 */ /* 0x000ea20000002100 */
[----:B------:R-:W-:Y:S05]  /*fd10*/  WARPSYNC.ALL ;  /* 0x0000000000007948 */ /* 0x000fea0003800000 */
[----:B------:R-:W-:Y:S01]  /*fd20*/  BAR.SYNC.DEFER_BLOCKING 0x4, 0x180 ;  /* 0x0106000000007b1d */ /* 0x000fe20000010000 */
[----:B--2---:R-:W-:-:S04]  /*fd30*/  LOP3.LUT R0, R0, 0x1f, RZ, 0xc0, !PT ;  /* 0x0000001f00007812 */ /* 0x004fc800078ec0ff */
[----:B------:R-:W-:-:S13]  /*fd40*/  ISETP.NE.AND P0, PT, R0, RZ, PT ;  /* 0x000000ff0000720c */ /* 0x000fda0003f05270 */
[----:B------:R-:W2:Y:S01]  /*fd50*/  @!P0 S2R R3, SR_CgaCtaId ;  /* 0x0000000000038919 */ /* 0x000ea20000008800 */
[----:B------:R-:W-:-:S04]  /*fd60*/  @!P0 MOV R0, 0x400 ;  /* 0x0000040000008802 */ /* 0x000fc80000000f00 */
[----:B--2---:R-:W-:-:S05]  /*fd70*/  @!P0 LEA R22, R3, R0, 0x18 ;  /* 0x0000000003168211 */ /* 0x004fca00078ec0ff */
[----:B------:R2:W-:Y:S01]  /*fd80*/  @!P0 STS.128 [R22+0x228d0], R16 ;  /* 0x0228d01016008388 */ /* 0x0005e20000000c00 */
[----:B------:R-:W-:Y:S06]  /*fd90*/  BAR.ARV 0x5, 0x180 ;  /* 0x0146000000007b1d */ /* 0x000fec0000002000 */
.L_x_491:
[----:B------:R-:W-:Y:S02]  /*fda0*/  ULDC UR4, c[0x0][0xc3c] ;  /* 0x00030f0000047ab9 */ /* 0x000fe40000000800 */
[----:B--2---:R-:W-:-:S13]  /*fdb0*/  ISETP.GE.AND P0, PT, R19, UR4, PT ;  /* 0x0000000413007c0c */ /* 0x004fda000bf06270 */
[----:B------:R-:W-:Y:S05]  /*fdc0*/  @!P0 BRA `(.L_x_501) ;  /* 0xffffffb800108947 */ /* 0x000fea000383ffff */
[----:B------:R-:W-:Y:S05]  /*fdd0*/  BSYNC B8 ;  /* 0x0000000000087941 */ /* 0x000fea0003800000 */
.L_x_440:
[----:B------:R-:W2:Y:S01]  /*fde0*/  LDL.LU R0, [R1+0x24] ;  /* 0x0000240001007983 */ /* 0x000ea20000300800 */
[----:B------:R-:W-:Y:S01]  /*fdf0*/  BSSY B0, `(.L_x_502) ;  /* 0x000000b000007945 */ /* 0x000fe20003800000 */
[----:B------:R-:W5:Y:S01]  /*fe00*/  S2R R5, SR_CgaCtaId ;  /* 0x0000000000057919 */ /* 0x000f620000008800 */
[----:B--2---:R-:W-:-:S05]  /*fe10*/  VIADD R0, R0, 0x1 ;  /* 0x0000000100007836 */ /* 0x004fca0000000000 */
[----:B-1----:R-:W-:-:S04]  /*fe20*/  LEA.HI R2, R0, R0, RZ, 0x1 ;  /* 0x0000000000027211 */ /* 0x002fc800078f08ff */
[----:B------:R-:W-:Y:S02]  /*fe30*/  LOP3.LUT R3, R2, 0xfffffffe, RZ, 0xc0, !PT ;  /* 0xfffffffe02037812 */ /* 0x000fe400078ec0ff */
[----:B------:R-:W-:-:S03]  /*fe40*/  MOV R2, 0x400 ;  /* 0x0000040000027802 */ /* 0x000fc60000000f00 */
[----:B------:R-:W-:Y:S01]  /*fe50*/  IMAD.IADD R0, R0, 0x1, -R3 ;  /* 0x0000000100007824 */ /* 0x000fe200078e0a03 */
[----:B-----5:R-:W-:-:S04]  /*fe60*/  LEA R7, R5, R2, 0x18 ;  /* 0x0000000205077211 */ /* 0x020fc800078ec0ff */
[----:B------:R-:W-:-:S04]  /*fe70*/  SHF.L.U32 R0, R0, 0x1f, RZ ;  /* 0x0000001f00007819 */ /* 0x000fc800000006ff */
[----:B------:R-:W1:Y:S02]  /*fe80*/  SYNCS.PHASECHK.TRANS64.TRYWAIT P0, [R7+URZ+0x22820], R0 ;  /* 0x02282000070075a7 */ /* 0x000e64000800017f */
[----:B-1----:R-:W-:Y:S05]  /*fe90*/  @!P0 BRA `(.L_x_503) ;  /* 0x0000003800908947 */ /* 0x002fea0003800000 */
.L_x_622:
[----:B------:R-:W-:Y:S05]  /*fea0*/  BSYNC B0 ;  /* 0x0000000000007941 */ /* 0x000fea0003800000 */
.L_x_502:
[----:B------:R-:W-:-:S03]  /*feb0*/  UMOV UR4, 0xffffffff ;  /* 0xffffffff00047882 */ /* 0x000fc60000000000 */
[----:B------:R-:W-:Y:S05]  /*fec0*/  BRA.DIV UR4, `(.L_x_504) ;  /* 0x0000003a04987947 */ /* 0x000fea000b800000 */
[----:B-1----:R-:W1:Y:S02]  /*fed0*/  S2R R0, SR_TID.X ;  /* 0x0000000000007919 */ /* 0x002e640000002100 */
[----:B-1----:R-:W-:-:S04]  /*fee0*/  SHF.R.U32.HI R0, RZ, 0x5, R0 ;  /* 0x00000005ff007819 */ /* 0x002fc80000011600 */
[----:B------:R-:W-:-:S05]  /*fef0*/  LOP3.LUT R0, R0, 0x3, RZ, 0xc0, !PT ;  /* 0x0000000300007812 */ /* 0x000fca00078ec0ff */
[----:B------:R1:W2:Y:S02]  /*ff00*/  SHFL.IDX PT, R14, R0, RZ, 0x1f ;  /* 0x00001fff000e7589 */ /* 0x0002a400000e0000 */
.L_x_625:
[----:B--2---:R-:W-:Y:S01]  /*ff10*/  ISETP.NE.AND P0, PT, R14, RZ, PT ;  /* 0x000000ff0e00720c */ /* 0x004fe20003f05270 */
[----:B------:R-:W-:-:S12]  /*ff20*/  BSSY B0, `(.L_x_505) ;  /* 0x0000024000007945 */ /* 0x000fd80003800000 */
[----:B------:R-:W-:Y:S05]  /*ff30*/  @P0 BRA `(.L_x_506) ;  /* 0x0000000000880947 */ /* 0x000fea0003800000 */
[----:B------:R-:W-:-:S03]  /*ff40*/  UMOV UR4, 0xffffffff ;  /* 0xffffffff00047882 */ /* 0x000fc60000000000 */
[----:B------:R-:W-:Y:S05]  /*ff50*/  BRA.DIV UR4, `(.L_x_507) ;  /* 0x0000003a04a87947 */ /* 0x000fea000b800000 */
[----:B------:R-:W-:-:S13]  /*ff60*/  ELECT P6, URZ, PT ;  /* 0x00000000003f782f */ /* 0x000fda00038c0000 */
.L_x_628:
[----:B------:R-:W-:Y:S05]  /*ff70*/  @!P6 BRA `(.L_x_506) ;  /* 0x000000000078e947 */ /* 0x000fea0003800000 */
[----:B------:R-:W-:-:S06]  /*ff80*/  ULOP3.LUT UR4, UR38, 0x2, URZ, 0xfc, !UPT ;  /* 0x0000000226047892 */ /* 0x000fcc000f8efc3f */
[----:B-1----:R-:W-:-:S05]  /*ff90*/  IMAD.U32 R0, RZ, RZ, UR4 ;  /* 0x00000004ff007e24 */ /* 0x002fca000f8e00ff */
[----:B------:R-:W-:-:S13]  /*ffa0*/  ISETP.NE.AND P0, PT, R0, 0x3, PT ;  /* 0x000000030000780c */ /* 0x000fda0003f05270 */
[----:B------:R-:W-:Y:S05]  /*ffb0*/  @!P0 BRA `(.L_x_508) ;  /* 0x0000000000048947 */ /* 0x000fea0003800000 */
[----:B------:R-:W-:Y:S01]  /*ffc0*/  BPT.TRAP 0x1 ;  /* 0x000000040000795c */ /* 0x000fe20000300000 */
.L_x_508:
[----:B------:R-:W-:Y:S01]  /*ffd0*/  IMAD R5, R24, 0x8, R7 ;  /* 0x0000000818057824 */ /* 0x000fe200078e0207 */
[----:B------:R-:W-:Y:S01]  /*ffe0*/  SHF.L.U32 R0, R26, 0x1f, RZ ;  /* 0x0000001f1a007819 */ /* 0x000fe200000006ff */
[----:B------:R-:W-:-:S03]  /*fff0*/  VIADD R24, R24, 0x1 ;  /* 0x0000000118187836 */ /* 0x000fc60000000000 */
[----:B------:R-:W1:Y:S02]  /*10000*/  SYNCS.PHASECHK.TRANS64.TRYWAIT P1, [R5+URZ+0x22840], R0 ;  /* 0x02284000050075a7 */ /* 0x000e64000802017f */
[----:B------:R-:W-:-:S04]  /*10010*/  ISETP.NE.AND P2, PT, R24, 0x2, PT ;  /* 0x000000021800780c */ /* 0x000fc80003f45270 */
[----:B------:R-:W-:Y:S01]  /*10020*/  SEL R3, RZ, 0x1, P2 ;  /* 0x00000001ff037807 */ /* 0x000fe20001000000 */
[----:B-1----:R-:W-:Y:S08]  /*10030*/  @!P1 BRA `(.L_x_509) ;  /* 0x0000003800909947 */ /* 0x002ff00003800000 */
.L_x_629:
[----:B------:R-:W-:Y:S02]  /*10040*/  SEL R24, R24, RZ, P2 ;  /* 0x000000ff18187207 */ /* 0x000fe40001000000 */
[----:B------:R-:W-:Y:S01]  /*10050*/  LOP3.LUT R2, R26, R3, RZ, 0x3c, !PT ;  /* 0x000000031a027212 */ /* 0x000fe200078e3cff */
[----:B------:R-:W-:Y:S06]  /*10060*/  @!P0 BRA `(.L_x_510) ;  /* 0x0000000000048947 */ /* 0x000fec0003800000 */
[----:B------:R-:W-:Y:S01]  /*10070*/  BPT.TRAP 0x1 ;  /* 0x000000040000795c */ /* 0x000fe20000300000 */
.L_x_510:
[----:B------:R-:W-:Y:S01]  /*10080*/  IMAD R3, R24, 0x8, R7 ;  /* 0x0000000818037824 */ /* 0x000fe200078e0207 */
[----:B------:R-:W-:-:S04]  /*10090*/  SHF.L.U32 R2, R2, 0x1f, RZ ;  /* 0x0000001f02027819 */ /* 0x000fc800000006ff */
[----:B------:R-:W2:Y:S02]  /*100a0*/  SYNCS.PHASECHK.TRANS64.TRYWAIT P1, [R3+URZ+0x22840], R2 ;  /* 0x02284002030075a7 */ /* 0x000ea4000802017f */
[----:B--2---:R-:W-:Y:S05]  /*100b0*/  @!P1 BRA `(.L_x_511) ;  /* 0x0000003800849947 */ /* 0x004fea0003800000 */
.L_x_630:
[----:B------:R-:W-:Y:S05]  /*100c0*/  @!P0 BRA `(.L_x_512) ;  /* 0x0000000000048947 */ /* 0x000fea0003800000 */
[----:B------:R-:W-:Y:S01]  /*100d0*/  BPT.TRAP 0x1 ;  /* 0x000000040000795c */ /* 0x000fe20000300000 */
.L_x_512:
[----:B------:R-:W5:Y:S02]  /*100e0*/  SYNCS.PHASECHK.TRANS64.TRYWAIT P1, [R5+URZ+0x22860], R0 ;  /* 0x02286000050075a7 */ /* 0x000f64000802017f */
[----:B-----5:R-:W-:Y:S05]  /*100f0*/  @!P1 BRA `(.L_x_513) ;  /* 0x0000003800889947 */ /* 0x020fea0003800000 */
.L_x_631:
[----:B------:R-:W-:Y:S05]  /*10100*/  @!P0 BRA `(.L_x_514) ;  /* 0x0000000000048947 */ /* 0x000fea0003800000 */
[----:B------:R-:W-:Y:S01]  /*10110*/  BPT.TRAP 0x1 ;  /* 0x000000040000795c */ /* 0x000fe20000300000 */
.L_x_514:
[----:B------:R0:W0:Y:S02]  /*10120*/  SYNCS.PHASECHK.TRANS64.TRYWAIT P0, [R3+URZ+0x22860], R2 ;  /* 0x02286002030075a7 */ /* 0x000024000800017f */
[----:B0-----:R-:W-:Y:S05]  /*10130*/  @!P0 NANOSLEEP.SYNCS 0x989680 ;  /* 0x009896800000895d */ /* 0x001fea0003900000 */
[----:B------:R-:W0:Y:S02]  /*10140*/  @!P0 SYNCS.PHASECHK.TRANS64 P0, [R3+URZ+0x22860], R2 ;  /* 0x02286002030085a7 */ /* 0x000e24000800007f */
[----:B0-----:R-:W-:Y:S05]  /*10150*/  @!P0 BRA `(.L_x_514) ;  /* 0xfffffffc00f08947 */ /* 0x001fea000383ffff */
.L_x_506:
[----:B------:R-:W-:Y:S05]  /*10160*/  BSYNC B0 ;  /* 0x0000000000007941 */ /* 0x000fea0003800000 */
.L_x_505:
[----:B------:R-:W-:Y:S05]  /*10170*/  EXIT ;  /* 0x000000000000794d */ /* 0x000fea0003800000 */
.L_x_387:
[----:B0-----:R0:W1:Y:S02]  /*10180*/  SYNCS.PHASECHK.TRANS64.TRYWAIT P0, [R7+URZ+0x22800], R0 ;  /* 0x02280000070075a7 */ /* 0x001064000800017f */
[----:B-1----:R-:W-:Y:S05]  /*10190*/  @!P0 NANOSLEEP.SYNCS 0x989680 ;  /* 0x009896800000895d */ /* 0x002fea0003900000 */
[----:B------:R-:W1:Y:S02]  /*101a0*/  @!P0 SYNCS.PHASECHK.TRANS64 P0, [R7+URZ+0x22800], R0 ;  /* 0x02280000070085a7 */ /* 0x000e64000800007f */
[----:B-1----:R-:W-:Y:S05]  /*101b0*/  @!P0 BRA `(.L_x_387) ;  /* 0xfffffffc00f08947 */ /* 0x002fea000383ffff */
[----:B------:R-:W-:Y:S05]  /*101c0*/  BRA `(.L_x_515) ;  /* 0xffffff1c00247947 */ /* 0x000fea000383ffff */
.L_x_391:
[----:B-1----:R-:W-:-:S04]  /*101d0*/  IMAD.U32 R0, RZ, RZ, UR22 ;  /* 0x00000016ff007e24 */ /* 0x002fc8000f8e00ff */
[----:B------:R1:W2:Y:S03]  /*101e0*/  SYNCS.PHASECHK.TRANS64.TRYWAIT P1, [R0+URZ+0x22830], R9 ;  /* 0x02283009000075a7 */ /* 0x0002a6000802017f */
[----:B--2---:R-:W-:Y:S05]  /*101f0*/  @!P1 NANOSLEEP.SYNCS 0x989680 ;  /* 0x009896800000995d */ /* 0x004fea0003900000 */
[----:B------:R-:W2:Y:S02]  /*10200*/  @!P1 SYNCS.PHASECHK.TRANS64 P1, [R0+URZ+0x22830], R9 ;  /* 0x02283009000095a7 */ /* 0x000ea4000802007f */
[----:B--2---:R-:W-:Y:S05]  /*10210*/  @!P1 BRA `(.L_x_391) ;  /* 0xfffffffc00ec9947 */ /* 0x004fea000383ffff */
[----:B------:R-:W-:Y:S05]  /*10220*/  BRA `(.L_x_390) ;  /* 0xffffff1c004c7947 */ /* 0x000fea000383ffff */
.L_x_396:
[----:B---3--:R-:W-:-:S04]  /*10230*/  IMAD.U32 R10, RZ, RZ, UR22 ;  /* 0x00000016ff0a7e24 */ /* 0x008fc8000f8e00ff */
[----:B------:R3:W4:Y:S03]  /*10240*/  SYNCS.PHASECHK.TRANS64.TRYWAIT P1, [R10+URZ+0x22850], R9 ;  /* 0x022850090a0075a7 */ /* 0x000726000802017f */
[----:B----4-:R-:W-:Y:S05]  /*10250*/  @!P1 NANOSLEEP.SYNCS 0x989680 ;  /* 0x009896800000995d */ /* 0x010fea0003900000 */
[----:B------:R-:W4:Y:S02]  /*10260*/  @!P1 SYNCS.PHASECHK.TRANS64 P1, [R10+URZ+0x22850], R9 ;  /* 0x022850090a0095a7 */ /* 0x000f24000802007f */
[----:B----4-:R-:W-:Y:S05]  /*10270*/  @!P1 BRA `(.L_x_396) ;  /* 0xfffffffc00ec9947 */ /* 0x010fea000383ffff */
[----:B------:R-:W-:Y:S05]  /*10280*/  BRA `(.L_x_395) ;  /* 0xffffff3000c07947 */ /* 0x000fea000383ffff */
.L_x_402:
[----:B-1----:R-:W-:-:S04]  /*10290*/  IMAD.U32 R0, RZ, RZ, UR25 ;  /* 0x00000019ff007e24 */ /* 0x002fc8000f8e00ff */
[----:B------:R1:W2:Y:S03]  /*102a0*/  SYNCS.PHASECHK.TRANS64.TRYWAIT P1, [R0+URZ+0x22830], R7 ;  /* 0x02283007000075a7 */ /* 0x0002a6000802017f */
[----:B--2---:R-:W-:Y:S05]  /*102b0*/  @!P1 NANOSLEEP.SYNCS 0x989680 ;  /* 0x009896800000995d */ /* 0x004fea0003900000 */
[----:B------:R-:W2:Y:S02]  /*102c0*/  @!P1 SYNCS.PHASECHK.TRANS64 P1, [R0+URZ+0x22830], R7 ;  /* 0x02283007000095a7 */ /* 0x000ea4000802007f */
[----:B--2---:R-:W-:Y:S05]  /*102d0*/  @!P1 BRA `(.L_x_402) ;  /* 0xfffffffc00ec9947 */ /* 0x004fea000383ffff */
[----:B------:R-:W-:Y:S05]  /*102e0*/  BRA `(.L_x_401) ;  /* 0xffffff3400dc7947 */ /* 0x000fea000383ffff */
.L_x_407:
[----:B---3--:R-:W-:-:S04]  /*102f0*/  IMAD.U32 R8, RZ, RZ, UR25 ;  /* 0x00000019ff087e24 */ /* 0x008fc8000f8e00ff */
[----:B------:R3:W4:Y:S03]  /*10300*/  SYNCS.PHASECHK.TRANS64.TRYWAIT P1, [R8+URZ+0x22850], R7 ;  /* 0x02285007080075a7 */ /* 0x000726000802017f */
[----:B----4-:R-:W-:Y:S05]  /*10310*/  @!P1 NANOSLEEP.SYNCS 0x989680 ;  /* 0x009896800000995d */ /* 0x010fea0003900000 */
[----:B------:R-:W4:Y:S02]  /*10320*/  @!P1 SYNCS.PHASECHK.TRANS64 P1, [R8+URZ+0x22850], R7 ;  /* 0x02285007080095a7 */ /* 0x000f24000802007f */
[----:B----4-:R-:W-:Y:S05]  /*10330*/  @!P1 BRA `(.L_x_407) ;  /* 0xfffffffc00ec9947 */ /* 0x010fea000383ffff */
[----:B------:R-:W-:Y:S05]  /*10340*/  BRA `(.L_x_406) ;  /* 0xffffff4c00fc7947 */ /* 0x000fea000383ffff */
.L_x_454:
[----:B------:R-:W0:Y:S01]  /*10350*/  S2R R8, SR_TID.X ;  /* 0x0000000000087919 */ /* 0x000e220000002100 */
[----:B------:R-:W-:Y:S01]  /*10360*/  BSSY B0, `(.L_x_516) ;  /* 0x000000a000007945 */ /* 0x000fe20003800000 */
[----:B------:R-:W-:Y:S02]  /*10370*/  IMAD.MOV.U32 R12, RZ, RZ, RZ ;  /* 0x000000ffff0c7224 */ /* 0x000fe400078e00ff */
[----:B------:R-:W-:Y:S02]  /*10380*/  IMAD.MOV.U32 R11, RZ, RZ, 0x1f ;  /* 0x0000001fff0b7424 */ /* 0x000fe400078e00ff */
[----:B------:R-:W-:Y:S01]  /*10390*/  IMAD.MOV.U32 R15, RZ, RZ, -0x1 ;  /* 0xffffffffff0f7424 */ /* 0x000fe200078e00ff */
[----:B0-----:R-:W-:-:S04]  /*103a0*/  SHF.R.U32.HI R8, RZ, 0x5, R8 ;  /* 0x00000005ff087819 */ /* 0x001fc80000011608 */
[----:B------:R-:W-:-:S05]  /*103b0*/  LOP3.LUT R8, R8, 0x3, RZ, 0xc0, !PT ;  /* 0x0000000308087812 */ /* 0x000fca00078ec0ff */
[----:B------:R-:W-:-:S07]  /*103c0*/  IMAD.MOV.U32 R13, RZ, RZ, R8 ;  /* 0x000000ffff0d7224 */ /* 0x000fce00078e0008 */
[----:B-----5:R-:W-:Y:S05]  /*103d0*/  WARPSYNC.COLLECTIVE R15, `(.L_x_517) ;  /* 0x000000000f087348 */ /* 0x020fea0003c00000 */
[----:B------:R0:W1:Y:S02]  /*103e0*/  SHFL.IDX P6, R14, R13, R12, R11 ;  /* 0x0000000c0d0e7389 */ /* 0x00006400000c000b */
[----:B01---5:R-:W-:Y:S01]  /*103f0*/  ENDCOLLECTIVE ;  /* 0x000000000000791b */ /* 0x023fe20003800000 */
.L_x_517:
[----:B------:R-:W-:Y:S05]  /*10400*/  BSYNC B0 ;  /* 0x0000000000007941 */ /* 0x000fea0003800000 */
.L_x_516:
[----:B------:R-:W-:Y:S05]  /*10410*/  BRA `(.L_x_518) ;  /* 0xffffffc000707947 */ /* 0x000fea000383ffff */
.L_x_457:
[----:B0-----:R0:W1:Y:S02]  /*10420*/  SYNCS.PHASECHK.TRANS64.TRYWAIT P0, [R33+URZ+0x22840], R0 ;  /* 0x02284000210075a7 */ /* 0x001064000800017f */
[----:B-1----:R-:W-:Y:S05]  /*10430*/  @!P0 NANOSLEEP.SYNCS 0x989680 ;  /* 0x009896800000895d */ /* 0x002fea0003900000 */
[----:B------:R-:W1:Y:S02]  /*10440*/  @!P0 SYNCS.PHASECHK.TRANS64 P0, [R33+URZ+0x22840], R0 ;  /* 0x02284000210085a7 */ /* 0x000e64000800007f */
[----:B-1----:R-:W-:Y:S05]  /*10450*/  @!P0 BRA `(.L_x_457) ;  /* 0xfffffffc00f08947 */ /* 0x002fea000383ffff */
[----:B------:R-:W-:Y:S05]  /*10460*/  BRA `(.L_x_519) ;  /* 0xffffffc000987947 */ /* 0x000fea000383ffff */
.L_x_458:
[----:B------:R-:W-:Y:S01]  /*10470*/  BSSY B0, `(.L_x_520) ;  /* 0x0000008000007945 */ /* 0x000fe20003800000 */
[----:B------:R-:W-:Y:S02]  /*10480*/  IMAD.MOV.U32 R13, RZ, RZ, R4 ;  /* 0x000000ffff0d7224 */ /* 0x000fe400078e0004 */
[----:B------:R-:W-:Y:S02]  /*10490*/  IMAD.MOV.U32 R12, RZ, RZ, RZ ;  /* 0x000000ffff0c7224 */ /* 0x000fe400078e00ff */
[----:B------:R-:W-:Y:S02]  /*104a0*/  IMAD.MOV.U32 R11, RZ, RZ, 0x181f ;  /* 0x0000181fff0b7424 */ /* 0x000fe400078e00ff */
[----:B------:R-:W-:-:S07]  /*104b0*/  IMAD.MOV.U32 R15, RZ, RZ, -0x1 ;  /* 0xffffffffff0f7424 */ /* 0x000fce00078e00ff */
[----:B------:R-:W-:Y:S05]  /*104c0*/  WARPSYNC.COLLECTIVE R15, `(.L_x_521) ;  /* 0x000000000f087348 */ /* 0x000fea0003c00000 */
[----:B------:R0:W1:Y:S02]  /*104d0*/  SHFL.IDX P6, R14, R13, R12, R11 ;  /* 0x0000000c0d0e7389 */ /* 0x00006400000c000b */
[----:B01----:R-:W-:Y:S01]  /*104e0*/  ENDCOLLECTIVE ;  /* 0x000000000000791b */ /* 0x003fe20003800000 */
.L_x_521:
[----:B------:R-:W-:Y:S05]  /*104f0*/  BSYNC B0 ;  /* 0x0000000000007941 */ /* 0x000fea0003800000 */
.L_x_520:
[----:B------:R-:W-:Y:S02]  /*10500*/  IMAD.MOV.U32 R13, RZ, RZ, R0 ;  /* 0x000000ffff0d7224 */ /* 0x000fe400078e0000 */
[----:B------:R-:W-:Y:S02]  /*10510*/  IMAD.MOV.U32 R12, RZ, RZ, RZ ;  /* 0x000000ffff0c7224 */ /* 0x000fe400078e00ff */
[----:B------:R-:W-:Y:S02]  /*10520*/  IMAD.MOV.U32 R11, RZ, RZ, 0x181f ;  /* 0x0000181fff0b7424 */ /* 0x000fe400078e00ff */
[----:B------:R-:W-:Y:S02]  /*10530*/  IMAD.MOV.U32 R15, RZ, RZ, -0x1 ;  /* 0xffffffffff0f7424 */ /* 0x000fe400078e00ff */
[----:B------:R-:W-:Y:S02]  /*10540*/  IMAD.MOV.U32 R2, RZ, RZ, R14 ;  /* 0x000000ffff027224 */ /* 0x000fe400078e000e */
[----:B------:R-:W-:-:S07]  /*10550*/  @P0 IMAD R7, R5, 0x2, R22 ;  /* 0x0000000205070824 */ /* 0x000fce00078e0216 */
[----:B------:R-:W-:Y:S05]  /*10560*/  WARPSYNC.COLLECTIVE R15, `(.L_x_522) ;  /* 0x000000000f087348 */ /* 0x000fea0003c00000 */
[----:B------:R0:W1:Y:S02]  /*10570*/  SHFL.IDX P6, R14, R13, R12, R11 ;  /* 0x0000000c0d0e7389 */ /* 0x00006400000c000b */
[----:B01----:R-:W-:Y:S01]  /*10580*/  ENDCOLLECTIVE ;  /* 0x000000000000791b */ /* 0x003fe20003800000 */
.L_x_522:
[----:B------:R-:W-:Y:S02]  /*10590*/  IMAD.MOV.U32 R13, RZ, RZ, R4 ;  /* 0x000000ffff0d7224 */ /* 0x000fe400078e0004 */
[----:B------:R-:W-:Y:S02]  /*105a0*/  IMAD.MOV.U32 R12, RZ, RZ, 0x1 ;  /* 0x00000001ff0c7424 */ /* 0x000fe400078e00ff */
[----:B------:R-:W-:-:S07]  /*105b0*/  IMAD.MOV.U32 R3, RZ, RZ, R14 ;  /* 0x000000ffff037224 */ /* 0x000fce00078e000e */
[----:B------:R-:W-:Y:S05]  /*105c0*/  WARPSYNC.COLLECTIVE R15, `(.L_x_523) ;  /* 0x000000000f087348 */ /* 0x000fea0003c00000 */
[----:B------:R0:W1:Y:S02]  /*105d0*/  SHFL.IDX P6, R14, R13, R12, R11 ;  /* 0x0000000c0d0e7389 */ /* 0x00006400000c000b */
[----:B01----:R-:W-:Y:S01]  /*105e0*/  ENDCOLLECTIVE ;  /* 0x000000000000791b */ /* 0x003fe20003800000 */
.L_x_523:
[----:B------:R-:W-:-:S05]  /*105f0*/  @P0 LEA R3, P1, R8, R3, 0x1 ;  /* 0x0000000308030211 */ /* 0x000fca00078208ff */
[----:B------:R-:W-:-:S05]  /*10600*/  @P0 IMAD.X R2, RZ, RZ, R2, P1 ;  /* 0x000000ffff020224 */ /* 0x000fca00008e0602 */
[----:B------:R-:W-:Y:S01]  /*10610*/  @P0 LOP3.LUT R3, R3, R2, RZ, 0x3c, !PT ;  /* 0x0000000203030212 */ /* 0x000fe200078e3cff */
[----:B------:R-:W-:-:S03]  /*10620*/  IMAD.MOV.U32 R13, RZ, RZ, R0 ;  /* 0x000000ffff0d7224 */ /* 0x000fc600078e0000 */
[----:B------:R-:W-:-:S04]  /*10630*/  @P0 LOP3.LUT R2, R3, R2, RZ, 0x3c, !PT ;  /* 0x0000000203020212 */ /* 0x000fc800078e3cff */
[----:B------:R-:W-:-:S05]  /*10640*/  @P0 LOP3.LUT R3, R3, R2, RZ, 0x3c, !PT ;  /* 0x0000000203030212 */ /* 0x000fca00078e3cff */
[----:B------:R-:W-:Y:S01]  /*10650*/  @!PT LDS RZ, [RZ] ;  /* 0x00000000fffff984 */ /* 0x000fe20000000800 */
[----:B------:R-:W-:Y:S01]  /*10660*/  @!PT LDS RZ, [RZ] ;  /* 0x00000000fffff984 */ /* 0x000fe20000000800 */
[----:B------:R-:W-:Y:S01]  /*10670*/  @!PT LDS RZ, [RZ] ;  /* 0x00000000fffff984 */ /* 0x000fe20000000800 */
[----:B------:R0:W-:Y:S01]  /*10680*/  @P0 LDGSTS.E.BYPASS.LTC128B.128 [R7+0x1c400], desc[UR50][R2.64], !P2 ;  /* 0x1c40000002070fae */ /* 0x0001e2000d101d72 */
[----:B------:R-:W-:Y:S01]  /*10690*/  ISETP.GE.AND P0, PT, R32, 0x11, PT ;  /* 0x000000112000780c */ /* 0x000fe20003f06270 */
[----:B0-----:R-:W-:-:S12]  /*106a0*/  IMAD.MOV.U32 R2, RZ, RZ, R14 ;  /* 0x000000ffff027224 */ /* 0x001fd800078e000e */
[----:B------:R-:W-:Y:S05]  /*106b0*/  WARPSYNC.COLLECTIVE R15, `(.L_x_524) ;  /* 0x000000000f087348 */ /* 0x000fea0003c00000 */
[----:B------:R0:W1:Y:S02]  /*106c0*/  SHFL.IDX P6, R14, R13, R12, R11 ;  /* 0x0000000c0d0e7389 */ /* 0x00006400000c000b */
[----:B01----:R-:W-:Y:S01]  /*106d0*/  ENDCOLLECTIVE ;  /* 0x000000000000791b */ /* 0x003fe20003800000 */
.L_x_524:
[----:B------:R-:W-:Y:S02]  /*106e0*/  @P0 IMAD R7, R5, 0x2, R22 ;  /* 0x0000000205070824 */ /* 0x000fe400078e0216 */
[----:B------:R-:W-:Y:S02]  /*106f0*/  IMAD.MOV.U32 R13, RZ, RZ, R4 ;  /* 0x000000ffff0d7224 */ /* 0x000fe400078e0004 */
[----:B------:R-:W-:Y:S02]  /*10700*/  IMAD.MOV.U32 R12, RZ, RZ, 0x2 ;  /* 0x00000002ff0c7424 */ /* 0x000fe400078e00ff */
[----:B------:R-:W-:-:S07]  /*10710*/  IMAD.MOV.U32 R3, RZ, RZ, R14 ;  /* 0x000000ffff037224 */ /* 0x000fce00078e000e */
[----:B------:R-:W-:Y:S05]  /*10720*/  WARPSYNC.COLLECTIVE R15, `(.L_x_525) ;  /* 0x000000000f087348 */ /* 0x000fea0003c00000 */
[----:B------:R0:W1:Y:S02]  /*10730*/  SHFL.IDX P6, R14, R13, R12, R11 ;  /* 0x0000000c0d0e7389 */ /* 0x00006400000c000b */
[----:B01----:R-:W-:Y:S01]  /*10740*/  ENDCOLLECTIVE ;  /* 0x000000000000791b */ /* 0x003fe20003800000 */
.L_x_525:
        /* <DEDUP_REMOVED lines=15> */
.L_x_526:
[----:B------:R-:W-:Y:S02]  /*10840*/  @P0 IMAD R7, R5, 0x2, R22 ;  /* 0x0000000205070824 */ /* 0x000fe400078e0216 */
[----:B------:R-:W-:Y:S02]  /*10850*/  IMAD.MOV.U32 R13, RZ, RZ, R4 ;  /* 0x000000ffff0d7224 */ /* 0x000fe400078e0004 */
[----:B------:R-:W-:Y:S02]  /*10860*/  IMAD.MOV.U32 R12, RZ, RZ, 0x3 ;  /* 0x00000003ff0c7424 */ /* 0x000fe400078e00ff */
[----:B------:R-:W-:-:S07]  /*10870*/  IMAD.MOV.U32 R3, RZ, RZ, R14 ;  /* 0x000000ffff037224 */ /* 0x000fce00078e000e */
[----:B------:R-:W-:Y:S05]  /*10880*/  WARPSYNC.COLLECTIVE R15, `(.L_x_527) ;  /* 0x000000000f087348 */ /* 0x000fea0003c00000 */
[----:B------:R0:W1:Y:S02]  /*10890*/  SHFL.IDX P6, R14, R13, R12, R11 ;  /* 0x0000000c0d0e7389 */ /* 0x00006400000c000b */
[----:B01----:R-:W-:Y:S01]  /*108a0*/  ENDCOLLECTIVE ;  /* 0x000000000000791b */ /* 0x003fe20003800000 */
.L_x_527:
        /* <DEDUP_REMOVED lines=15> */
.L_x_528:
[----:B------:R-:W-:Y:S02]  /*109a0*/  @P0 IMAD R7, R5, 0x2, R22 ;  /* 0x0000000205070824 */ /* 0x000fe400078e0216 */
[----:B------:R-:W-:Y:S02]  /*109b0*/  IMAD.MOV.U32 R13, RZ, RZ, R4 ;  /* 0x000000ffff0d7224 */ /* 0x000fe400078e0004 */
[----:B------:R-:W-:Y:S02]  /*109c0*/  IMAD.MOV.U32 R12, RZ, RZ, 0x4 ;  /* 0x00000004ff0c7424 */ /* 0x000fe400078e00ff */
[----:B------:R-:W-:-:S07]  /*109d0*/  IMAD.MOV.U32 R3, RZ, RZ, R14 ;  /* 0x000000ffff037224 */ /* 0x000fce00078e000e */
[----:B------:R-:W-:Y:S05]  /*109e0*/  WARPSYNC.COLLECTIVE R15, `(.L_x_529) ;  /* 0x000000000f087348 */ /* 0x000fea0003c00000 */
[----:B------:R0:W1:Y:S02]  /*109f0*/  SHFL.IDX P6, R14, R13, R12, R11 ;  /* 0x0000000c0d0e7389 */ /* 0x00006400000c000b */
[----:B01----:R-:W-:Y:S01]  /*10a00*/  ENDCOLLECTIVE ;  /* 0x000000000000791b */ /* 0x003fe20003800000 */
.L_x_529:
        /* <DEDUP_REMOVED lines=15> */
.L_x_530:
[----:B------:R-:W-:Y:S02]  /*10b00*/  @P0 IMAD R7, R5, 0x2, R22 ;  /* 0x0000000205070824 */ /* 0x000fe400078e0216 */
[----:B------:R-:W-:Y:S02]  /*10b10*/  IMAD.MOV.U32 R13, RZ, RZ, R4 ;  /* 0x000000ffff0d7224 */ /* 0x000fe400078e0004 */
[----:B------:R-:W-:Y:S02]  /*10b20*/  IMAD.MOV.U32 R12, RZ, RZ, 0x5 ;  /* 0x00000005ff0c7424 */ /* 0x000fe400078e00ff */
[----:B------:R-:W-:-:S07]  /*10b30*/  IMAD.MOV.U32 R3, RZ, RZ, R14 ;  /* 0x000000ffff037224 */ /* 0x000fce00078e000e */
[----:B------:R-:W-:Y:S05]  /*10b40*/  WARPSYNC.COLLECTIVE R15, `(.L_x_531) ;  /* 0x000000000f087348 */ /* 0x000fea0003c00000 */
[----:B------:R0:W1:Y:S02]  /*10b50*/  SHFL.IDX P6, R14, R13, R12, R11 ;  /* 0x0000000c0d0e7389 */ /* 0x00006400000c000b */
[----:B01----:R-:W-:Y:S01]  /*10b60*/  ENDCOLLECTIVE ;  /* 0x000000000000791b */ /* 0x003fe20003800000 */
.L_x_531:
[----:B------:R-:W-:-:S05]  /*10b70*/  @P0 LEA R3, P1, R8, R3, 0x1 ;  /* 0x0000000308030211 */ /* 0x000fca00078208ff */
[----:B------:R-:W-:-:S05]  /*10b80*/  @P0 IMAD.X R2, RZ, RZ, R2, P1 ;  /* 0x000000ffff020224 */ /* 0x000fca00008e0602 */
[----:B------:R-:W-:Y:S01]  /*10b90*/  @P0 LOP3.LUT R3, R3, R2, RZ, 0x3c, !PT ;  /* 0x0000000203030212 */ /* 0x000fe200078e3cff */
[----:B------:R-:W-:-:S03]  /*10ba0*/  IMAD.MOV.U32 R13, RZ, RZ, R0 ;  /* 0x000000ffff0d7224 */ /* 0x000fc600078e0000 */
[----:B------:R-:W-:-:S04]  /*10bb0*/  @P0 LOP3.LUT R2, R3, R2, RZ, 0x3c, !PT ;  /* 0x0000000203020212 */ /* 0x000fc800078e3cff */
[----:B------:R-:W-:Y:S01]  /*10bc0*/  @P0 LOP3.LUT R3, R3, R2, RZ, 0x3c, !PT ;  /* 0x0000000203030212 */ /* 0x000fe200078e3cff */
[----:B------:R-:W-:-:S07]  /*10bd0*/  IMAD.MOV.U32 R4, RZ, RZ, R14 ;  /* 0x000000ffff047224 */ /* 0x000fce00078e000e */
[----:B------:R-:W-:Y:S05]  /*10be0*/  WARPSYNC.COLLECTIVE R15, `(.L_x_532) ;  /* 0x000000000f087348 */ /* 0x000fea0003c00000 */
[----:B------:R0:W1:Y:S02]  /*10bf0*/  SHFL.IDX P6, R14, R13, R12, R11 ;  /* 0x0000000c0d0e7389 */ /* 0x00006400000c000b */
[----:B01----:R-:W-:Y:S01]  /*10c00*/  ENDCOLLECTIVE ;  /* 0x000000000000791b */ /* 0x003fe20003800000 */
.L_x_532:
[----:B------:R-:W-:Y:S01]  /*10c10*/  @!PT LDS RZ, [RZ] ;  /* 0x00000000fffff984 */ /* 0x000fe20000000800 */
[----:B------:R-:W-:Y:S01]  /*10c20*/  @!PT LDS RZ, [RZ] ;  /* 0x00000000fffff984 */ /* 0x000fe20000000800 */
[----:B------:R-:W-:Y:S01]  /*10c30*/  @!PT LDS RZ, [RZ] ;  /* 0x00000000fffff984 */ /* 0x000fe20000000800 */
[----:B------:R1:W-:Y:S01]  /*10c40*/  @P0 LDGSTS.E.BYPASS.LTC128B.128 [R7+0x1e400], desc[UR50][R2.64], !P2 ;  /* 0x1e40000002070fae */ /* 0x0003e2000d101d72 */
[----:B------:R-:W-:Y:S01]  /*10c50*/  IMAD.MOV.U32 R0, RZ, RZ, R14 ;  /* 0x000000ffff007224 */ /* 0x000fe200078e000e */
[----:B------:R-:W-:Y:S06]  /*10c60*/  BRA `(.L_x_533) ;  /* 0xffffffbc00f87947 */ /* 0x000fec000383ffff */
.L_x_463:
[----:B------:R-:W-:Y:S02]  /*10c70*/  IMAD.MOV.U32 R13, RZ, RZ, R4 ;  /* 0x000000ffff0d7224 */ /* 0x000fe400078e0004 */
[----:B------:R-:W-:Y:S02]  /*10c80*/  IMAD.MOV.U32 R12, RZ, RZ, RZ ;  /* 0x000000ffff0c7224 */ /* 0x000fe400078e00ff */
[----:B------:R-:W-:Y:S02]  /*10c90*/  IMAD.MOV.U32 R11, RZ, RZ, 0x181f ;  /* 0x0000181fff0b7424 */ /* 0x000fe400078e00ff */
[----:B------:R-:W-:Y:S02]  /*10ca0*/  IMAD.MOV.U32 R15, RZ, RZ, -0x1 ;  /* 0xffffffffff0f7424 */ /* 0x000fe400078e00ff */
[----:B-----5:R-:W-:Y:S02]  /*10cb0*/  IMAD R5, R10, R6, RZ ;  /* 0x000000060a057224 */ /* 0x020fe400078e02ff */
[----:B------:R-:W-:-:S07]  /*10cc0*/  IMAD.IADD R17, R9, 0x1, R17 ;  /* 0x0000000109117824 */ /* 0x000fce00078e0211 */
[----:B------:R-:W-:Y:S05]  /*10cd0*/  WARPSYNC.COLLECTIVE R15, `(.L_x_534) ;  /* 0x000000000f087348 */ /* 0x000fea0003c00000 */
[----:B------:R0:W1:Y:S02]  /*10ce0*/  SHFL.IDX P6, R14, R13, R12, R11 ;  /* 0x0000000c0d0e7389 */ /* 0x00006400000c000b */
[----:B01----:R-:W-:Y:S01]  /*10cf0*/  ENDCOLLECTIVE ;  /* 0x000000000000791b */ /* 0x003fe20003800000 */
.L_x_534:
[C---:B------:R-:W-:Y:S01]  /*10d00*/  VIADD R6, R17.reuse, 0x10 ;  /* 0x0000001011067836 */ /* 0x040fe20000000000 */
[----:B------:R-:W-:Y:S01]  /*10d10*/  ISETP.GE.AND P0, PT, R17, R5, PT ;  /* 0x000000051100720c */ /* 0x000fe20003f06270 */
[----:B------:R-:W-:Y:S02]  /*10d20*/  IMAD.MOV.U32 R13, RZ, RZ, R0 ;  /* 0x000000ffff0d7224 */ /* 0x000fe400078e0000 */
[----:B------:R-:W-:-:S10]  /*10d30*/  IMAD.MOV.U32 R2, RZ, RZ, R14 ;  /* 0x000000ffff027224 */ /* 0x000fd400078e000e */
[----:B------:R-:W-:Y:S05]  /*10d40*/  WARPSYNC.COLLECTIVE R15, `(.L_x_535) ;  /* 0x000000000f087348 */ /* 0x000fea0003c00000 */
[----:B------:R0:W1:Y:S02]  /*10d50*/  SHFL.IDX P6, R14, R13, R12, R11 ;  /* 0x0000000c0d0e7389 */ /* 0x00006400000c000b */
[----:B01----:R-:W-:Y:S01]  /*10d60*/  ENDCOLLECTIVE ;  /* 0x000000000000791b */ /* 0x003fe20003800000 */
.L_x_535:
[----:B------:R-:W-:Y:S02]  /*10d70*/  IMAD.MOV.U32 R13, RZ, RZ, R4 ;  /* 0x000000ffff0d7224 */ /* 0x000fe400078e0004 */
[----:B------:R-:W-:Y:S02]  /*10d80*/  IMAD.MOV.U32 R12, RZ, RZ, 0x1 ;  /* 0x00000001ff0c7424 */ /* 0x000fe400078e00ff */
[----:B------:R-:W-:-:S07]  /*10d90*/  IMAD.MOV.U32 R3, RZ, RZ, R14 ;  /* 0x000000ffff037224 */ /* 0x000fce00078e000e */
[----:B------:R-:W-:Y:S05]  /*10da0*/  WARPSYNC.COLLECTIVE R15, `(.L_x_536) ;  /* 0x000000000f087348 */ /* 0x000fea0003c00000 */
[----:B------:R0:W1:Y:S02]  /*10db0*/  SHFL.IDX P6, R14, R13, R12, R11 ;  /* 0x0000000c0d0e7389 */ /* 0x00006400000c000b */
[----:B01----:R-:W-:Y:S01]  /*10dc0*/  ENDCOLLECTIVE ;  /* 0x000000000000791b */ /* 0x003fe20003800000 */
.L_x_536:
[----:B------:R-:W-:-:S05]  /*10dd0*/  @!P0 LEA R3, P2, R8, R3, 0x1 ;  /* 0x0000000308038211 */ /* 0x000fca00078408ff */
[----:B------:R-:W-:-:S05]  /*10de0*/  @!P0 IMAD.X R2, RZ, RZ, R2, P2 ;  /* 0x000000ffff028224 */ /* 0x000fca00010e0602 */
[----:B------:R-:W-:Y:S01]  /*10df0*/  @!P0 LOP3.LUT R3, R3, R2, RZ, 0x3c, !PT ;  /* 0x0000000203038212 */ /* 0x000fe200078e3cff */
[----:B------:R-:W-:-:S03]  /*10e00*/  IMAD.MOV.U32 R13, RZ, RZ, R0 ;  /* 0x000000ffff0d7224 */ /* 0x000fc600078e0000 */
[----:B------:R-:W-:-:S04]  /*10e10*/  @!P0 LOP3.LUT R2, R3, R2, RZ, 0x3c, !PT ;  /* 0x0000000203028212 */ /* 0x000fc800078e3cff */
[----:B------:R-:W-:-:S05]  /*10e20*/  @!P0 LOP3.LUT R3, R3, R2, RZ, 0x3c, !PT ;  /* 0x0000000203038212 */ /* 0x000fca00078e3cff */
        /* <DEDUP_REMOVED lines=9> */
.L_x_537:
[----:B------:R-:W-:Y:S02]  /*10ec0*/  IMAD.MOV.U32 R13, RZ, RZ, R4 ;  /* 0x000000ffff0d7224 */ /* 0x000fe400078e0004 */
[----:B------:R-:W-:Y:S02]  /*10ed0*/  IMAD.MOV.U32 R12, RZ, RZ, 0x2 ;  /* 0x00000002ff0c7424 */ /* 0x000fe400078e00ff */
[----:B------:R-:W-:-:S07]  /*10ee0*/  IMAD.MOV.U32 R3, RZ, RZ, R14 ;  /* 0x000000ffff037224 */ /* 0x000fce00078e000e */
[----:B------:R-:W-:Y:S05]  /*10ef0*/  WARPSYNC.COLLECTIVE R15, `(.L_x_538) ;  /* 0x000000000f087348 */ /* 0x000fea0003c00000 */
[----:B------:R0:W1:Y:S02]  /*10f00*/  SHFL.IDX P6, R14, R13, R12, R11 ;  /* 0x0000000c0d0e7389 */ /* 0x00006400000c000b */
[----:B01----:R-:W-:Y:S01]  /*10f10*/  ENDCOLLECTIVE ;  /* 0x000000000000791b */ /* 0x003fe20003800000 */
.L_x_538:
        /* <DEDUP_REMOVED lines=9> */
[----:B------:R0:W-:Y:S02]  /*10fb0*/  @!P0 LDGSTS.E.BYPASS.LTC128B.128 [R36+0x18c00], desc[UR50][R2.64], !P1 ;  /* 0x18c0000002248fae */ /* 0x0001e4000c901d72 */
[----:B0-----:R-:W-:-:S05]  /*10fc0*/  VIADD R2, R17, 0x20 ;  /* 0x0000002011027836 */ /* 0x001fca0000000000 */
[----:B------:R-:W-:Y:S01]  /*10fd0*/  ISETP.GE.AND P0, PT, R2, R5, PT ;  /* 0x000000050200720c */ /* 0x000fe20003f06270 */
[----:B------:R-:W-:-:S12]  /*10fe0*/  IMAD.MOV.U32 R2, RZ, RZ, R14 ;  /* 0x000000ffff027224 */ /* 0x000fd800078e000e */
[----:B------:R-:W-:Y:S05]  /*10ff0*/  WARPSYNC.COLLECTIVE R15, `(.L_x_539) ;  /* 0x000000000f087348 */ /* 0x000fea0003c00000 */
[----:B------:R0:W1:Y:S02]  /*11000*/  SHFL.IDX P6, R14, R13, R12, R11 ;  /* 0x0000000c0d0e7389 */ /* 0x00006400000c000b */
[----:B01----:R-:W-:Y:S01]  /*11010*/  ENDCOLLECTIVE ;  /* 0x000000000000791b */ /* 0x003fe20003800000 */
.L_x_539:
[----:B------:R-:W-:Y:S02]  /*11020*/  IMAD.MOV.U32 R13, RZ, RZ, R4 ;  /* 0x000000ffff0d7224 */ /* 0x000fe400078e0004 */
[----:B------:R-:W-:Y:S02]  /*11030*/  IMAD.MOV.U32 R12, RZ, RZ, 0x3 ;  /* 0x00000003ff0c7424 */ /* 0x000fe400078e00ff */
[----:B------:R-:W-:-:S07]  /*11040*/  IMAD.MOV.U32 R3, RZ, RZ, R14 ;  /* 0x000000ffff037224 */ /* 0x000fce00078e000e */
[----:B------:R-:W-:Y:S05]  /*11050*/  WARPSYNC.COLLECTIVE R15, `(.L_x_540) ;  /* 0x000000000f087348 */ /* 0x000fea0003c00000 */
[----:B------:R0:W1:Y:S02]  /*11060*/  SHFL.IDX P6, R14, R13, R12, R11 ;  /* 0x0000000c0d0e7389 */ /* 0x00006400000c000b */
[----:B01----:R-:W-:Y:S01]  /*11070*/  ENDCOLLECTIVE ;  /* 0x000000000000791b */ /* 0x003fe20003800000 */
.L_x_540:
        /* <DEDUP_REMOVED lines=16> */
.L_x_541:
[----:B------:R-:W-:Y:S02]  /*11180*/  IMAD.MOV.U32 R13, RZ, RZ, R4 ;  /* 0x000000ffff0d7224 */ /* 0x000fe400078e0004 */
[----:B------:R-:W-:Y:S02]  /*11190*/  IMAD.MOV.U32 R12, RZ, RZ, 0x4 ;  /* 0x00000004ff0c7424 */ /* 0x000fe400078e00ff */
[----:B------:R-:W-:-:S07]  /*111a0*/  IMAD.MOV.U32 R3, RZ, RZ, R14 ;  /* 0x000000ffff037224 */ /* 0x000fce00078e000e */
[----:B------:R-:W-:Y:S05]  /*111b0*/  WARPSYNC.COLLECTIVE R15, `(.L_x_542) ;  /* 0x000000000f087348 */ /* 0x000fea0003c00000 */
[----:B------:R0:W1:Y:S02]  /*111c0*/  SHFL.IDX P6, R14, R13, R12, R11 ;  /* 0x0000000c0d0e7389 */ /* 0x00006400000c000b */
[----:B01----:R-:W-:Y:S01]  /*111d0*/  ENDCOLLECTIVE ;  /* 0x000000000000791b */ /* 0x003fe20003800000 */
.L_x_542:
        /* <DEDUP_REMOVED lines=16> */
.L_x_543:
[----:B------:R-:W-:Y:S02]  /*112e0*/  IMAD.MOV.U32 R13, RZ, RZ, R4 ;  /* 0x000000ffff0d7224 */ /* 0x000fe400078e0004 */
[----:B------:R-:W-:Y:S02]  /*112f0*/  IMAD.MOV.U32 R12, RZ, RZ, 0x5 ;  /* 0x00000005ff0c7424 */ /* 0x000fe400078e00ff */
[----:B------:R-:W-:-:S07]  /*11300*/  IMAD.MOV.U32 R3, RZ, RZ, R14 ;  /* 0x000000ffff037224 */ /* 0x000fce00078e000e */
[----:B------:R-:W-:Y:S05]  /*11310*/  WARPSYNC.COLLECTIVE R15, `(.L_x_544) ;  /* 0x000000000f087348 */ /* 0x000fea0003c00000 */
[----:B------:R0:W1:Y:S02]  /*11320*/  SHFL.IDX P6, R14, R13, R12, R11 ;  /* 0x0000000c0d0e7389 */ /* 0x00006400000c000b */
[----:B01----:R-:W-:Y:S01]  /*11330*/  ENDCOLLECTIVE ;  /* 0x000000000000791b */ /* 0x003fe20003800000 */
.L_x_544:
        /* <DEDUP_REMOVED lines=16> */
.L_x_545:
[----:B------:R-:W-:Y:S02]  /*11440*/  IMAD.MOV.U32 R13, RZ, RZ, R4 ;  /* 0x000000ffff0d7224 */ /* 0x000fe400078e0004 */
[----:B------:R-:W-:Y:S02]  /*11450*/  IMAD.MOV.U32 R12, RZ, RZ, 0x6 ;  /* 0x00000006ff0c7424 */ /* 0x000fe400078e00ff */
[----:B------:R-:W-:-:S07]  /*11460*/  IMAD.MOV.U32 R3, RZ, RZ, R14 ;  /* 0x000000ffff037224 */ /* 0x000fce00078e000e */
[----:B------:R-:W-:Y:S05]  /*11470*/  WARPSYNC.COLLECTIVE R15, `(.L_x_546) ;  /* 0x000000000f087348 */ /* 0x000fea0003c00000 */
[----:B------:R0:W1:Y:S02]  /*11480*/  SHFL.IDX P6, R14, R13, R12, R11 ;  /* 0x0000000c0d0e7389 */ /* 0x00006400000c000b */
[----:B01----:R-:W-:Y:S01]  /*11490*/  ENDCOLLECTIVE ;  /* 0x000000000000791b */ /* 0x003fe20003800000 */
.L_x_546:
        /* <DEDUP_REMOVED lines=16> */
.L_x_547:
[----:B------:R-:W-:Y:S02]  /*115a0*/  IMAD.MOV.U32 R13, RZ, RZ, R4 ;  /* 0x000000ffff0d7224 */ /* 0x000fe400078e0004 */
[----:B------:R-:W-:Y:S02]  /*115b0*/  IMAD.MOV.U32 R12, RZ, RZ, 0x7 ;  /* 0x00000007ff0c7424 */ /* 0x000fe400078e00ff */
[----:B------:R-:W-:-:S07]  /*115c0*/  IMAD.MOV.U32 R3, RZ, RZ, R14 ;  /* 0x000000ffff037224 */ /* 0x000fce00078e000e */
[----:B------:R-:W-:Y:S05]  /*115d0*/  WARPSYNC.COLLECTIVE R15, `(.L_x_548) ;  /* 0x000000000f087348 */ /* 0x000fea0003c00000 */
[----:B------:R0:W1:Y:S02]  /*115e0*/  SHFL.IDX P6, R14, R13, R12, R11 ;  /* 0x0000000c0d0e7389 */ /* 0x00006400000c000b */
[----:B01----:R-:W-:Y:S01]  /*115f0*/  ENDCOLLECTIVE ;  /* 0x000000000000791b */ /* 0x003fe20003800000 */
.L_x_548:
[----:B------:R-:W-:-:S05]  /*11600*/  @!P0 LEA R3, P2, R8, R3, 0x1 ;  /* 0x0000000308038211 */ /* 0x000fca00078408ff */
[----:B------:R-:W-:-:S05]  /*11610*/  @!P0 IMAD.X R2, RZ, RZ, R2, P2 ;  /* 0x000000ffff028224 */ /* 0x000fca00010e0602 */
[----:B------:R-:W-:Y:S01]  /*11620*/  @!P0 LOP3.LUT R3, R3, R2, RZ, 0x3c, !PT ;  /* 0x0000000203038212 */ /* 0x000fe200078e3cff */
[----:B------:R-:W-:-:S03]  /*11630*/  IMAD.MOV.U32 R13, RZ, RZ, R0 ;  /* 0x000000ffff0d7224 */ /* 0x000fc600078e0000 */
[----:B------:R-:W-:-:S04]  /*11640*/  @!P0 LOP3.LUT R2, R3, R2, RZ, 0x3c, !PT ;  /* 0x0000000203028212 */ /* 0x000fc800078e3cff */
[----:B------:R-:W-:Y:S01]  /*11650*/  @!P0 LOP3.LUT R3, R3, R2, RZ, 0x3c, !PT ;  /* 0x0000000203038212 */ /* 0x000fe200078e3cff */
[----:B------:R-:W-:-:S04]  /*11660*/  IMAD.MOV.U32 R4, RZ, RZ, R14 ;  /* 0x000000ffff047224 */ /* 0x000fc800078e000e */
[----:B------:R-:W-:Y:S01]  /*11670*/  @!PT LDS RZ, [RZ] ;  /* 0x00000000fffff984 */ /* 0x000fe20000000800 */
[----:B------:R-:W-:Y:S01]  /*11680*/  @!PT LDS RZ, [RZ] ;  /* 0x00000000fffff984 */ /* 0x000fe20000000800 */
[----:B------:R-:W-:Y:S01]  /*11690*/  @!PT LDS RZ, [RZ] ;  /* 0x00000000fffff984 */ /* 0x000fe20000000800 */
[----:B------:R0:W-:Y:S03]  /*116a0*/  @!P0 LDGSTS.E.BYPASS.LTC128B.128 [R36+0x1b400], desc[UR50][R2.64], !P1 ;  /* 0x1b40000002248fae */ /* 0x0001e6000c901d72 */
[----:B0-----:R-:W-:Y:S05]  /*116b0*/  WARPSYNC.COLLECTIVE R15, `(.L_x_549) ;  /* 0x000000000f087348 */ /* 0x001fea0003c00000 */
[----:B------:R1:W2:Y:S02]  /*116c0*/  SHFL.IDX P6, R14, R13, R12, R11 ;  /* 0x0000000c0d0e7389 */ /* 0x0002a400000c000b */
[----:B012---:R-:W-:Y:S01]  /*116d0*/  ENDCOLLECTIVE ;  /* 0x000000000000791b */ /* 0x007fe20003800000 */
.L_x_549:
[----:B------:R-:W-:Y:S05]  /*116e0*/  BRA `(.L_x_550) ;  /* 0xffffffc000607947 */ /* 0x000fea000383ffff */
.L_x_466:
[----:B0-----:R0:W1:Y:S02]  /*116f0*/  SYNCS.PHASECHK.TRANS64.TRYWAIT P0, [R22+URZ+0x22820], R3 ;  /* 0x02282003160075a7 */ /* 0x001064000800017f */
[----:B-1----:R-:W-:Y:S05]  /*11700*/  @!P0 NANOSLEEP.SYNCS 0x989680 ;  /* 0x009896800000895d */ /* 0x002fea0003900000 */
[----:B------:R-:W1:Y:S02]  /*11710*/  @!P0 SYNCS.PHASECHK.TRANS64 P0, [R22+URZ+0x22820], R3 ;  /* 0x02282003160085a7 */ /* 0x000e64000800007f */
[----:B-1----:R-:W-:Y:S05]  /*11720*/  @!P0 BRA `(.L_x_466) ;  /* 0xfffffffc00f08947 */ /* 0x002fea000383ffff */
[----:B------:R-:W-:Y:S05]  /*11730*/  BRA `(.L_x_551) ;  /* 0xffffffc000bc7947 */ /* 0x000fea000383ffff */
.L_x_469:
[----:B-1----:R1:W2:Y:S02]  /*11740*/  SYNCS.PHASECHK.TRANS64.TRYWAIT P0, [R33+URZ+0x22860], R0 ;  /* 0x02286000210075a7 */ /* 0x0022a4000800017f */
[----:B--2---:R-:W-:Y:S05]  /*11750*/  @!P0 NANOSLEEP.SYNCS 0x989680 ;  /* 0x009896800000895d */ /* 0x004fea0003900000 */
[----:B------:R-:W2:Y:S02]  /*11760*/  @!P0 SYNCS.PHASECHK.TRANS64 P0, [R33+URZ+0x22860], R0 ;  /* 0x02286000210085a7 */ /* 0x000ea4000800007f */
[----:B--2---:R-:W-:Y:S05]  /*11770*/  @!P0 BRA `(.L_x_469) ;  /* 0xfffffffc00f08947 */ /* 0x004fea000383ffff */
[----:B------:R-:W-:Y:S05]  /*11780*/  BRA `(.L_x_552) ;  /* 0xffffffc000cc7947 */ /* 0x000fea000383ffff */
.L_x_470:
        /* <DEDUP_REMOVED lines=8> */
.L_x_554:
[----:B------:R-:W-:Y:S05]  /*11810*/  BSYNC B0 ;  /* 0x0000000000007941 */ /* 0x000fea0003800000 */
.L_x_553:
[----:B------:R-:W0:Y:S01]  /*11820*/  S2R R7, SR_TID.X ;  /* 0x0000000000077919 */ /* 0x000e220000002100 */
[----:B------:R-:W-:Y:S01]  /*11830*/  IMAD.MOV.U32 R13, RZ, RZ, R5 ;  /* 0x000000ffff0d7224 */ /* 0x000fe200078e0005 */
[C---:B------:R-:W-:Y:S01]  /*11840*/  LOP3.LUT P2, RZ, R25.reuse, 0x2, RZ, 0xc0, !PT ;  /* 0x0000000219ff7812 */ /* 0x040fe2000784c0ff */
[----:B------:R-:W-:Y:S01]  /*11850*/  IMAD.MOV.U32 R12, RZ, RZ, RZ ;  /* 0x000000ffff0c7224 */ /* 0x000fe200078e00ff */
[----:B------:R-:W-:Y:S01]  /*11860*/  LOP3.LUT P1, RZ, R25, 0x4, RZ, 0xc0, !PT ;  /* 0x0000000419ff7812 */ /* 0x000fe2000782c0ff */
[----:B------:R-:W-:Y:S02]  /*11870*/  IMAD.MOV.U32 R11, RZ, RZ, 0x181f ;  /* 0x0000181fff0b7424 */ /* 0x000fe400078e00ff */
[----:B------:R-:W-:Y:S01]  /*11880*/  IMAD.MOV.U32 R15, RZ, RZ, -0x1 ;  /* 0xffffffffff0f7424 */ /* 0x000fe200078e00ff */
[----:B------:R-:W-:Y:S01]  /*11890*/  ISETP.LT.OR P4, PT, R32, 0x1, !P1 ;  /* 0x000000012000780c */ /* 0x000fe20004f81670 */
[----:B------:R-:W-:Y:S02]  /*118a0*/  IMAD.MOV.U32 R3, RZ, RZ, R14 ;  /* 0x000000ffff037224 */ /* 0x000fe400078e000e */
[----:B------:R-:W-:-:S10]  /*118b0*/  IMAD R4, R4, 0x2, R22 ;  /* 0x0000000204047824 */ /* 0x000fd400078e0216 */
[----:B0-----:R-:W-:Y:S05]  /*118c0*/  WARPSYNC.COLLECTIVE R15, `(.L_x_555) ;  /* 0x000000000f087348 */ /* 0x001fea0003c00000 */
[----:B------:R1:W2:Y:S02]  /*118d0*/  SHFL.IDX P6, R14, R13, R12, R11 ;  /* 0x0000000c0d0e7389 */ /* 0x0002a400000c000b */
[----:B012---:R-:W-:Y:S01]  /*118e0*/  ENDCOLLECTIVE ;  /* 0x000000000000791b */ /* 0x007fe20003800000 */
.L_x_555:
[----:B------:R-:W-:Y:S02]  /*118f0*/  IMAD.MOV.U32 R13, RZ, RZ, R6 ;  /* 0x000000ffff0d7224 */ /* 0x000fe400078e0006 */
[----:B------:R-:W-:Y:S02]  /*11900*/  IMAD.MOV.U32 R12, RZ, RZ, 0x1 ;  /* 0x00000001ff0c7424 */ /* 0x000fe400078e00ff */
[----:B------:R-:W-:-:S05]  /*11910*/  IMAD.SHL.U32 R7, R7, 0x8, RZ ;  /* 0x0000000807077824 */ /* 0x000fca00078e00ff */
[----:B------:R-:W-:-:S05]  /*11920*/  LOP3.LUT R7, R7, 0x38, RZ, 0xc0, !PT ;  /* 0x0000003807077812 */ /* 0x000fca00078ec0ff */
[----:B------:R-:W-:Y:S01]  /*11930*/  IMAD.SHL.U32 R0, R7, 0x2, RZ ;  /* 0x0000000207007824 */ /* 0x000fe200078e00ff */
[----:B------:R-:W-:-:S04]  /*11940*/  LOP3.LUT R7, R25, 0x1, RZ, 0xc0, !PT ;  /* 0x0000000119077812 */ /* 0x000fc800078ec0ff */
[----:B------:R-:W-:Y:S02]  /*11950*/  IADD3 R2, P0, R14, R0, RZ ;  /* 0x000000000e027210 */ /* 0x000fe40007f1e0ff */
[----:B------:R-:W-:-:S13]  /*11960*/  ISETP.NE.U32.AND P3, PT, R7, 0x1, PT ;  /* 0x000000010700780c */ /* 0x000fda0003f65070 */
[----:B------:R-:W-:Y:S05]  /*11970*/  WARPSYNC.COLLECTIVE R15, `(.L_x_556) ;  /* 0x000000000f087348 */ /* 0x000fea0003c00000 */
[----:B------:R0:W1:Y:S02]  /*11980*/  SHFL.IDX P6, R14, R13, R12, R11 ;  /* 0x0000000c0d0e7389 */ /* 0x00006400000c000b */
[----:B01----:R-:W-:Y:S01]  /*11990*/  ENDCOLLECTIVE ;  /* 0x000000000000791b */ /* 0x003fe20003800000 */
.L_x_556:
[----:B------:R-:W-:Y:S01]  /*119a0*/  IMAD.X R3, RZ, RZ, R3, P0 ;  /* 0x000000ffff037224 */ /* 0x000fe200000e0603 */
[----:B------:R-:W-:Y:S01]  /*119b0*/  ISETP.LT.OR P0, PT, R32, 0x1, P3 ;  /* 0x000000012000780c */ /* 0x000fe20001f01670 */
[----:B------:R-:W-:-:S12]  /*119c0*/  IMAD.MOV.U32 R13, RZ, RZ, R5 ;  /* 0x000000ffff0d7224 */ /* 0x000fd800078e0005 */
[----:B------:R-:W-:Y:S01]  /*119d0*/  @!PT LDS RZ, [RZ] ;  /* 0x00000000fffff984 */ /* 0x000fe20000000800 */
[----:B------:R-:W-:Y:S01]  /*119e0*/  @!PT LDS RZ, [RZ] ;  /* 0x00000000fffff984 */ /* 0x000fe20000000800 */
[----:B------:R-:W-:Y:S01]  /*119f0*/  @!PT LDS RZ, [RZ] ;  /* 0x00000000fffff984 */ /* 0x000fe20000000800 */
[----:B------:R-:W-:Y:S01]  /*11a00*/  LDGSTS.E.BYPASS.LTC128B.128 [R4+0x400], desc[UR50][R2.64], !P0 ;  /* 0x0040000002047fae */ /* 0x000fe2000c101d72 */
[----:B------:R-:W-:-:S13]  /*11a10*/  ISETP.LT.OR P0, PT, R32, 0x1, !P2 ;  /* 0x000000012000780c */ /* 0x000fda0005701670 */
[----:B------:R-:W-:Y:S01]  /*11a20*/  LDGSTS.E.BYPASS.LTC128B.128 [R4+0x3400], desc[UR50][R2.64+0x80], !P0 ;  /* 0x0340008002047fae */ /* 0x000fe2000c101d72 */
[----:B------:R-:W-:-:S03]  /*11a30*/  LOP3.LUT P0, RZ, R25, 0x8, RZ, 0xc0, !PT ;  /* 0x0000000819ff7812 */ /* 0x000fc6000780c0ff */
[----:B------:R-:W-:Y:S01]  /*11a40*/  LDGSTS.E.BYPASS.LTC128B.128 [R4+0x6400], desc[UR50][R2.64+0x100], !P4 ;  /* 0x0640010002047fae */ /* 0x000fe2000e101d72 */
[----:B------:R-:W-:-:S13]  /*11a50*/  ISETP.LT.OR P4, PT, R32, 0x1, !P0 ;  /* 0x000000012000780c */ /* 0x000fda0004781670 */
[----:B------:R0:W-:Y:S02]  /*11a60*/  LDGSTS.E.BYPASS.LTC128B.128 [R4+0x9400], desc[UR50][R2.64+0x180], !P4 ;  /* 0x0940018002047fae */ /* 0x0001e4000e101d72 */
[----:B0-----:R-:W-:-:S07]  /*11a70*/  IMAD.MOV.U32 R3, RZ, RZ, R14 ;  /* 0x000000ffff037224 */ /* 0x001fce00078e000e */
[----:B------:R-:W-:Y:S05]  /*11a80*/  WARPSYNC.COLLECTIVE R15, `(.L_x_557) ;  /* 0x000000000f087348 */ /* 0x000fea0003c00000 */
[----:B------:R0:W1:Y:S02]  /*11a90*/  SHFL.IDX P6, R14, R13, R12, R11 ;  /* 0x0000000c0d0e7389 */ /* 0x00006400000c000b */
[----:B01----:R-:W-:Y:S01]  /*11aa0*/  ENDCOLLECTIVE ;  /* 0x000000000000791b */ /* 0x003fe20003800000 */
.L_x_557:
[----:B------:R-:W-:Y:S02]  /*11ab0*/  IMAD.MOV.U32 R13, RZ, RZ, R6 ;  /* 0x000000ffff0d7224 */ /* 0x000fe400078e0006 */
[----:B------:R-:W-:Y:S01]  /*11ac0*/  IMAD.MOV.U32 R12, RZ, RZ, 0x2 ;  /* 0x00000002ff0c7424 */ /* 0x000fe200078e00ff */
[----:B------:R-:W-:-:S13]  /*11ad0*/  IADD3 R2, P4, R14, R0, RZ ;  /* 0x000000000e027210 */ /* 0x000fda0007f9e0ff */
[----:B------:R-:W-:Y:S05]  /*11ae0*/  WARPSYNC.COLLECTIVE R15, `(.L_x_558) ;  /* 0x000000000f087348 */ /* 0x000fea0003c00000 */
[----:B------:R0:W1:Y:S02]  /*11af0*/  SHFL.IDX P6, R14, R13, R12, R11 ;  /* 0x0000000c0d0e7389 */ /* 0x00006400000c000b */
[----:B01----:R-:W-:Y:S01]  /*11b00*/  ENDCOLLECTIVE ;  /* 0x000000000000791b */ /* 0x003fe20003800000 */
.L_x_558:
        /* <DEDUP_REMOVED lines=9> */
[----:B------:R-:W-:-:S13]  /*11ba0*/  ISETP.LT.OR P4, PT, R32, 0x11, !P1 ;  /* 0x000000112000780c */ /* 0x000fda0004f81670 */
[----:B------:R-:W-:Y:S01]  /*11bb0*/  LDGSTS.E.BYPASS.LTC128B.128 [R4+0x6c00], desc[UR50][R2.64+0x100], !P4 ;  /* 0x06c0010002047fae */ /* 0x000fe2000e101d72 */
[----:B------:R-:W-:-:S13]  /*11bc0*/  ISETP.LT.OR P4, PT, R32, 0x11, !P0 ;  /* 0x000000112000780c */ /* 0x000fda0004781670 */
[----:B------:R0:W-:Y:S02]  /*11bd0*/  LDGSTS.E.BYPASS.LTC128B.128 [R4+0x9c00], desc[UR50][R2.64+0x180], !P4 ;  /* 0x09c0018002047fae */ /* 0x0001e4000e101d72 */
[----:B0-----:R-:W-:-:S07]  /*11be0*/  IMAD.MOV.U32 R3, RZ, RZ, R14 ;  /* 0x000000ffff037224 */ /* 0x001fce00078e000e */
[----:B------:R-:W-:Y:S05]  /*11bf0*/  WARPSYNC.COLLECTIVE R15, `(.L_x_559) ;  /* 0x000000000f087348 */ /* 0x000fea0003c00000 */
[----:B------:R0:W1:Y:S02]  /*11c00*/  SHFL.IDX P6, R14, R13, R12, R11 ;  /* 0x0000000c0d0e7389 */ /* 0x00006400000c000b */
[----:B01----:R-:W-:Y:S01]  /*11c10*/  ENDCOLLECTIVE ;  /* 0x000000000000791b */ /* 0x003fe20003800000 */
.L_x_559:
[----:B------:R-:W-:Y:S02]  /*11c20*/  IMAD.MOV.U32 R13, RZ, RZ, R6 ;  /* 0x000000ffff0d7224 */ /* 0x000fe400078e0006 */
[----:B------:R-:W-:Y:S01]  /*11c30*/  IMAD.MOV.U32 R12, RZ, RZ, 0x3 ;  /* 0x00000003ff0c7424 */ /* 0x000fe200078e00ff */
[----:B------:R-:W-:-:S13]  /*11c40*/  IADD3 R2, P4, R14, R0, RZ ;  /* 0x000000000e027210 */ /* 0x000fda0007f9e0ff */
[----:B------:R-:W-:Y:S05]  /*11c50*/  WARPSYNC.COLLECTIVE R15, `(.L_x_560) ;  /* 0x000000000f087348 */ /* 0x000fea0003c00000 */
[----:B------:R0:W1:Y:S02]  /*11c60*/  SHFL.IDX P6, R14, R13, R12, R11 ;  /* 0x0000000c0d0e7389 */ /* 0x00006400000c000b */
[----:B01----:R-:W-:Y:S01]  /*11c70*/  ENDCOLLECTIVE ;  /* 0x000000000000791b */ /* 0x003fe20003800000 */
.L_x_560:
        /* <DEDUP_REMOVED lines=17> */
.L_x_561:
[----:B------:R-:W-:Y:S02]  /*11d90*/  IMAD.MOV.U32 R13, RZ, RZ, R6 ;  /* 0x000000ffff0d7224 */ /* 0x000fe400078e0006 */
[----:B------:R-:W-:Y:S01]  /*11da0*/  IMAD.MOV.U32 R12, RZ, RZ, 0x4 ;  /* 0x00000004ff0c7424 */ /* 0x000fe200078e00ff */
[----:B------:R-:W-:-:S13]  /*11db0*/  IADD3 R2, P4, R14, R0, RZ ;  /* 0x000000000e027210 */ /* 0x000fda0007f9e0ff */
[----:B------:R-:W-:Y:S05]  /*11dc0*/  WARPSYNC.COLLECTIVE R15, `(.L_x_562) ;  /* 0x000000000f087348 */ /* 0x000fea0003c00000 */
[----:B------:R0:W1:Y:S02]  /*11dd0*/  SHFL.IDX P6, R14, R13, R12, R11 ;  /* 0x0000000c0d0e7389 */ /* 0x00006400000c000b */
[----:B01----:R-:W-:Y:S01]  /*11de0*/  ENDCOLLECTIVE ;  /* 0x000000000000791b */ /* 0x003fe20003800000 */
.L_x_562:
        /* <DEDUP_REMOVED lines=17> */
.L_x_563:
[----:B------:R-:W-:Y:S02]  /*11f00*/  IMAD.MOV.U32 R13, RZ, RZ, R6 ;  /* 0x000000ffff0d7224 */ /* 0x000fe400078e0006 */
[----:B------:R-:W-:Y:S01]  /*11f10*/  IMAD.MOV.U32 R12, RZ, RZ, 0x5 ;  /* 0x00000005ff0c7424 */ /* 0x000fe200078e00ff */
[----:B------:R-:W-:-:S13]  /*11f20*/  IADD3 R2, P4, R14, R0, RZ ;  /* 0x000000000e027210 */ /* 0x000fda0007f9e0ff */
[----:B------:R-:W-:Y:S05]  /*11f30*/  WARPSYNC.COLLECTIVE R15, `(.L_x_564) ;  /* 0x000000000f087348 */ /* 0x000fea0003c00000 */
[----:B------:R0:W1:Y:S02]  /*11f40*/  SHFL.IDX P6, R14, R13, R12, R11 ;  /* 0x0000000c0d0e7389 */ /* 0x00006400000c000b */
[----:B01----:R-:W-:Y:S01]  /*11f50*/  ENDCOLLECTIVE ;  /* 0x000000000000791b */ /* 0x003fe20003800000 */
.L_x_564:
        /* <DEDUP_REMOVED lines=12> */
.L_x_565:
        /* <DEDUP_REMOVED lines=9> */
.L_x_477:
[----:B0-----:R0:W1:Y:S02]  /*120b0*/  SYNCS.PHASECHK.TRANS64.TRYWAIT P0, [R10+URZ+0x22840], R20 ;  /* 0x022840140a0075a7 */ /* 0x001064000800017f */
[----:B-1----:R-:W-:Y:S05]  /*120c0*/  @!P0 NANOSLEEP.SYNCS 0x989680 ;  /* 0x009896800000895d */ /* 0x002fea0003900000 */
[----:B------:R-:W1:Y:S02]  /*120d0*/  @!P0 SYNCS.PHASECHK.TRANS64 P0, [R10+URZ+0x22840], R20 ;  /* 0x022840140a0085a7 */ /* 0x000e64000800007f */
[----:B-1----:R-:W-:Y:S05]  /*120e0*/  @!P0 BRA `(.L_x_477) ;  /* 0xfffffffc00f08947 */ /* 0x002fea000383ffff */
[----:B------:R-:W-:Y:S05]  /*120f0*/  BRA `(.L_x_567) ;  /* 0xffffffc400307947 */ /* 0x000fea000383ffff */
.L_x_478:
[----:B------:R-:W-:Y:S01]  /*12100*/  BSSY B1, `(.L_x_568) ;  /* 0x0000008000017945 */ /* 0x000fe20003800000 */
[----:B------:R-:W-:Y:S02]  /*12110*/  IMAD.MOV.U32 R13, RZ, RZ, R8 ;  /* 0x000000ffff0d7224 */ /* 0x000fe400078e0008 */
[----:B------:R-:W-:Y:S02]  /*12120*/  IMAD.MOV.U32 R12, RZ, RZ, RZ ;  /* 0x000000ffff0c7224 */ /* 0x000fe400078e00ff */
[----:B------:R-:W-:Y:S02]  /*12130*/  IMAD.MOV.U32 R11, RZ, RZ, 0x181f ;  /* 0x0000181fff0b7424 */ /* 0x000fe400078e00ff */
[----:B------:R-:W-:-:S07]  /*12140*/  IMAD.MOV.U32 R15, RZ, RZ, -0x1 ;  /* 0xffffffffff0f7424 */ /* 0x000fce00078e00ff */
[----:B0-----:R-:W-:Y:S05]  /*12150*/  WARPSYNC.COLLECTIVE R15, `(.L_x_569) ;  /* 0x000000000f087348 */ /* 0x001fea0003c00000 */
[----:B------:R1:W2:Y:S02]  /*12160*/  SHFL.IDX P6, R14, R13, R12, R11 ;  /* 0x0000000c0d0e7389 */ /* 0x0002a400000c000b */
[----:B012---:R-:W-:Y:S01]  /*12170*/  ENDCOLLECTIVE ;  /* 0x000000000000791b */ /* 0x007fe20003800000 */
.L_x_569:
[----:B------:R-:W-:Y:S05]  /*12180*/  BSYNC B1 ;  /* 0x0000000000017941 */ /* 0x000fea0003800000 */
.L_x_568:
[----:B------:R-:W-:Y:S02]  /*12190*/  IMAD.MOV.U32 R13, RZ, RZ, R6 ;  /* 0x000000ffff0d7224 */ /* 0x000fe400078e0006 */
        /* <DEDUP_REMOVED lines=8> */
.L_x_570:
[----:B------:R-:W-:Y:S02]  /*12220*/  IMAD.MOV.U32 R13, RZ, RZ, R8 ;  /* 0x000000ffff0d7224 */ /* 0x000fe400078e0008 */
[----:B------:R-:W-:Y:S02]  /*12230*/  IMAD.MOV.U32 R12, RZ, RZ, 0x1 ;  /* 0x00000001ff0c7424 */ /* 0x000fe400078e00ff */
[----:B------:R-:W-:-:S07]  /*12240*/  IMAD.MOV.U32 R2, RZ, RZ, R14 ;  /* 0x000000ffff027224 */ /* 0x000fce00078e000e */
[----:B------:R-:W-:Y:S05]  /*12250*/  WARPSYNC.COLLECTIVE R15, `(.L_x_571) ;  /* 0x000000000f087348 */ /* 0x000fea0003c00000 */
[----:B------:R0:W1:Y:S02]  /*12260*/  SHFL.IDX P6, R14, R13, R12, R11 ;  /* 0x0000000c0d0e7389 */ /* 0x00006400000c000b */
[----:B01----:R-:W-:Y:S01]  /*12270*/  ENDCOLLECTIVE ;  /* 0x000000000000791b */ /* 0x003fe20003800000 */
.L_x_571:
[----:B------:R-:W-:-:S05]  /*12280*/  IADD3 R2, P0, R2, R0, RZ ;  /* 0x0000000002027210 */ /* 0x000fca0007f1e0ff */
        /* <DEDUP_REMOVED lines=10> */
.L_x_572:
[----:B------:R-:W-:Y:S02]  /*12330*/  IMAD.MOV.U32 R13, RZ, RZ, R8 ;  /* 0x000000ffff0d7224 */ /* 0x000fe400078e0008 */
[----:B------:R-:W-:Y:S02]  /*12340*/  IMAD.MOV.U32 R12, RZ, RZ, 0x2 ;  /* 0x00000002ff0c7424 */ /* 0x000fe400078e00ff */
[----:B------:R-:W-:-:S07]  /*12350*/  IMAD.MOV.U32 R2, RZ, RZ, R14 ;  /* 0x000000ffff027224 */ /* 0x000fce00078e000e */
[----:B------:R-:W-:Y:S05]  /*12360*/  WARPSYNC.COLLECTIVE R15, `(.L_x_573) ;  /* 0x000000000f087348 */ /* 0x000fea0003c00000 */
[----:B------:R0:W1:Y:S02]  /*12370*/  SHFL.IDX P6, R14, R13, R12, R11 ;  /* 0x0000000c0d0e7389 */ /* 0x00006400000c000b */
[----:B01----:R-:W-:Y:S01]  /*12380*/  ENDCOLLECTIVE ;  /* 0x000000000000791b */ /* 0x003fe20003800000 */
.L_x_573:
        /* <DEDUP_REMOVED lines=11> */
.L_x_574:
[----:B------:R-:W-:Y:S02]  /*12440*/  IMAD.MOV.U32 R13, RZ, RZ, R8 ;  /* 0x000000ffff0d7224 */ /* 0x000fe400078e0008 */
[----:B------:R-:W-:Y:S02]  /*12450*/  IMAD.MOV.U32 R12, RZ, RZ, 0x3 ;  /* 0x00000003ff0c7424 */ /* 0x000fe400078e00ff */
[----:B------:R-:W-:-:S07]  /*12460*/  IMAD.MOV.U32 R2, RZ, RZ, R14 ;  /* 0x000000ffff027224 */ /* 0x000fce00078e000e */
[----:B------:R-:W-:Y:S05]  /*12470*/  WARPSYNC.COLLECTIVE R15, `(.L_x_575) ;  /* 0x000000000f087348 */ /* 0x000fea0003c00000 */
[----:B------:R0:W1:Y:S02]  /*12480*/  SHFL.IDX P6, R14, R13, R12, R11 ;  /* 0x0000000c0d0e7389 */ /* 0x00006400000c000b */
[----:B01----:R-:W-:Y:S01]  /*12490*/  ENDCOLLECTIVE ;  /* 0x000000000000791b */ /* 0x003fe20003800000 */
.L_x_575:
        /* <DEDUP_REMOVED lines=11> */
.L_x_576:
[----:B------:R-:W-:Y:S02]  /*12550*/  IMAD.MOV.U32 R13, RZ, RZ, R8 ;  /* 0x000000ffff0d7224 */ /* 0x000fe400078e0008 */
[----:B------:R-:W-:Y:S02]  /*12560*/  IMAD.MOV.U32 R12, RZ, RZ, 0x4 ;  /* 0x00000004ff0c7424 */ /* 0x000fe400078e00ff */
[----:B------:R-:W-:-:S07]  /*12570*/  IMAD.MOV.U32 R2, RZ, RZ, R14 ;  /* 0x000000ffff027224 */ /* 0x000fce00078e000e */
[----:B------:R-:W-:Y:S05]  /*12580*/  WARPSYNC.COLLECTIVE R15, `(.L_x_577) ;  /* 0x000000000f087348 */ /* 0x000fea0003c00000 */
[----:B------:R0:W1:Y:S02]  /*12590*/  SHFL.IDX P6, R14, R13, R12, R11 ;  /* 0x0000000c0d0e7389 */ /* 0x00006400000c000b */
[----:B01----:R-:W-:Y:S01]  /*125a0*/  ENDCOLLECTIVE ;  /* 0x000000000000791b */ /* 0x003fe20003800000 */
.L_x_577:
        /* <DEDUP_REMOVED lines=11> */
.L_x_578:
[----:B------:R-:W-:Y:S02]  /*12660*/  IMAD.MOV.U32 R13, RZ, RZ, R8 ;  /* 0x000000ffff0d7224 */ /* 0x000fe400078e0008 */
[----:B------:R-:W-:Y:S02]  /*12670*/  IMAD.MOV.U32 R12, RZ, RZ, 0x5 ;  /* 0x00000005ff0c7424 */ /* 0x000fe400078e00ff */
[----:B------:R-:W-:-:S07]  /*12680*/  IMAD.MOV.U32 R2, RZ, RZ, R14 ;  /* 0x000000ffff027224 */ /* 0x000fce00078e000e */
[----:B------:R-:W-:Y:S05]  /*12690*/  WARPSYNC.COLLECTIVE R15, `(.L_x_579) ;  /* 0x000000000f087348 */ /* 0x000fea0003c00000 */
[----:B------:R0:W1:Y:S02]  /*126a0*/  SHFL.IDX P6, R14, R13, R12, R11 ;  /* 0x0000000c0d0e7389 */ /* 0x00006400000c000b */
[----:B01----:R-:W-:Y:S01]  /*126b0*/  ENDCOLLECTIVE ;  /* 0x000000000000791b */ /* 0x003fe20003800000 */
.L_x_579:
[----:B------:R-:W-:-:S05]  /*126c0*/  IADD3 R2, P0, R2, R0, RZ ;  /* 0x0000000002027210 */ /* 0x000fca0007f1e0ff */
        /* <DEDUP_REMOVED lines=10> */
.L_x_580:
[----:B------:R-:W-:Y:S05]  /*12770*/  BRA `(.L_x_581) ;  /* 0xffffffc000587947 */ /* 0x000fea000383ffff */
.L_x_483:
[----:B--2---:R2:W3:Y:S02]  /*12780*/  SYNCS.PHASECHK.TRANS64.TRYWAIT P0, [R10+URZ+0x22860], R20 ;  /* 0x022860140a0075a7 */ /* 0x0044e4000800017f */
[----:B---3--:R-:W-:Y:S05]  /*12790*/  @!P0 NANOSLEEP.SYNCS 0x989680 ;  /* 0x009896800000895d */ /* 0x008fea0003900000 */
[----:B------:R-:W3:Y:S02]  /*127a0*/  @!P0 SYNCS.PHASECHK.TRANS64 P0, [R10+URZ+0x22860], R20 ;  /* 0x022860140a0085a7 */ /* 0x000ee4000800007f */
[----:B---3--:R-:W-:Y:S05]  /*127b0*/  @!P0 BRA `(.L_x_483) ;  /* 0xfffffffc00f08947 */ /* 0x008fea000383ffff */
[----:B------:R-:W-:Y:S05]  /*127c0*/  BRA `(.L_x_582) ;  /* 0xffffffc000a87947 */ /* 0x000fea000383ffff */
.L_x_484:
[----:B------:R-:W-:Y:S01]  /*127d0*/  BSSY B1, `(.L_x_583) ;  /* 0x0000008000017945 */ /* 0x000fe20003800000 */
[----:B------:R-:W-:Y:S02]  /*127e0*/  IMAD.MOV.U32 R13, RZ, RZ, R25 ;  /* 0x000000ffff0d7224 */ /* 0x000fe400078e0019 */
[----:B------:R-:W-:Y:S02]  /*127f0*/  IMAD.MOV.U32 R12, RZ, RZ, RZ ;  /* 0x000000ffff0c7224 */ /* 0x000fe400078e00ff */
[----:B------:R-:W-:Y:S02]  /*12800*/  IMAD.MOV.U32 R11, RZ, RZ, 0x181f ;  /* 0x0000181fff0b7424 */ /* 0x000fe400078e00ff */
[----:B------:R-:W-:-:S07]  /*12810*/  IMAD.MOV.U32 R15, RZ, RZ, -0x1 ;  /* 0xffffffffff0f7424 */ /* 0x000fce00078e00ff */
[----:B-1----:R-:W-:Y:S05]  /*12820*/  WARPSYNC.COLLECTIVE R15, `(.L_x_584) ;  /* 0x000000000f087348 */ /* 0x002fea0003c00000 */
[----:B------:R0:W2:Y:S02]  /*12830*/  SHFL.IDX P6, R14, R13, R12, R11 ;  /* 0x0000000c0d0e7389 */ /* 0x0000a400000c000b */
[----:B012---:R-:W-:Y:S01]  /*12840*/  ENDCOLLECTIVE ;  /* 0x000000000000791b */ /* 0x007fe20003800000 */
.L_x_584:
[----:B------:R-:W-:Y:S05]  /*12850*/  BSYNC B1 ;  /* 0x0000000000017941 */ /* 0x000fea0003800000 */
.L_x_583:
        /* <DEDUP_REMOVED lines=9> */
.L_x_585:
[----:B------:R-:W-:Y:S02]  /*128f0*/  IMAD.MOV.U32 R13, RZ, RZ, R25 ;  /* 0x000000ffff0d7224 */ /* 0x000fe400078e0019 */
[----:B------:R-:W-:Y:S01]  /*12900*/  IMAD.MOV.U32 R12, RZ, RZ, 0x1 ;  /* 0x00000001ff0c7424 */ /* 0x000fe200078e00ff */
[----:B------:R-:W-:-:S13]  /*12910*/  IADD3 R2, P0, R14, R0, RZ ;  /* 0x000000000e027210 */ /* 0x000fda0007f1e0ff */
[----:B------:R-:W-:Y:S05]  /*12920*/  WARPSYNC.COLLECTIVE R15, `(.L_x_586) ;  /* 0x000000000f087348 */ /* 0x000fea0003c00000 */
[----:B------:R0:W1:Y:S02]  /*12930*/  SHFL.IDX P6, R14, R13, R12, R11 ;  /* 0x0000000c0d0e7389 */ /* 0x00006400000c000b */
[----:B01----:R-:W-:Y:S01]  /*12940*/  ENDCOLLECTIVE ;  /* 0x000000000000791b */ /* 0x003fe20003800000 */
.L_x_586:
        /* <DEDUP_REMOVED lines=13> */
.L_x_587:
[----:B------:R-:W-:Y:S02]  /*12a20*/  IMAD.MOV.U32 R13, RZ, RZ, R25 ;  /* 0x000000ffff0d7224 */ /* 0x000fe400078e0019 */
[----:B------:R-:W-:Y:S01]  /*12a30*/  IMAD.MOV.U32 R12, RZ, RZ, 0x2 ;  /* 0x00000002ff0c7424 */ /* 0x000fe200078e00ff */
[----:B------:R-:W-:-:S13]  /*12a40*/  IADD3 R2, P0, R14, R0, RZ ;  /* 0x000000000e027210 */ /* 0x000fda0007f1e0ff */
[----:B------:R-:W-:Y:S05]  /*12a50*/  WARPSYNC.COLLECTIVE R15, `(.L_x_588) ;  /* 0x000000000f087348 */ /* 0x000fea0003c00000 */
[----:B------:R0:W1:Y:S02]  /*12a60*/  SHFL.IDX P6, R14, R13, R12, R11 ;  /* 0x0000000c0d0e7389 */ /* 0x00006400000c000b */
[----:B01----:R-:W-:Y:S01]  /*12a70*/  ENDCOLLECTIVE ;  /* 0x000000000000791b */ /* 0x003fe20003800000 */
.L_x_588:
        /* <DEDUP_REMOVED lines=13> */
.L_x_589:
[----:B------:R-:W-:Y:S02]  /*12b50*/  IMAD.MOV.U32 R13, RZ, RZ, R25 ;  /* 0x000000ffff0d7224 */ /* 0x000fe400078e0019 */
[----:B------:R-:W-:Y:S02]  /*12b60*/  IMAD.MOV.U32 R12, RZ, RZ, 0x3 ;  /* 0x00000003ff0c7424 */ /* 0x000fe400078e00ff */
[----:B------:R-:W-:-:S07]  /*12b70*/  IMAD.MOV.U32 R8, RZ, RZ, R14 ;  /* 0x000000ffff087224 */ /* 0x000fce00078e000e */
[----:B------:R-:W-:Y:S05]  /*12b80*/  WARPSYNC.COLLECTIVE R15, `(.L_x_590) ;  /* 0x000000000f087348 */ /* 0x000fea0003c00000 */
[----:B------:R0:W1:Y:S02]  /*12b90*/  SHFL.IDX P6, R14, R13, R12, R11 ;  /* 0x0000000c0d0e7389 */ /* 0x00006400000c000b */
[----:B01----:R-:W-:Y:S01]  /*12ba0*/  ENDCOLLECTIVE ;  /* 0x000000000000791b */ /* 0x003fe20003800000 */
.L_x_590:
        /* <DEDUP_REMOVED lines=14> */
.L_x_591:
[----:B------:R-:W-:Y:S02]  /*12c90*/  IMAD.MOV.U32 R13, RZ, RZ, R25 ;  /* 0x000000ffff0d7224 */ /* 0x000fe400078e0019 */
[----:B------:R-:W-:Y:S01]  /*12ca0*/  IMAD.MOV.U32 R12, RZ, RZ, 0x4 ;  /* 0x00000004ff0c7424 */ /* 0x000fe200078e00ff */
[----:B------:R-:W-:-:S13]  /*12cb0*/  IADD3 R2, P0, R14, R0, RZ ;  /* 0x000000000e027210 */ /* 0x000fda0007f1e0ff */
[----:B------:R-:W-:Y:S05]  /*12cc0*/  WARPSYNC.COLLECTIVE R15, `(.L_x_592) ;  /* 0x000000000f087348 */ /* 0x000fea0003c00000 */
[----:B------:R0:W1:Y:S02]  /*12cd0*/  SHFL.IDX P6, R14, R13, R12, R11 ;  /* 0x0000000c0d0e7389 */ /* 0x00006400000c000b */
[----:B01----:R-:W-:Y:S01]  /*12ce0*/  ENDCOLLECTIVE ;  /* 0x000000000000791b */ /* 0x003fe20003800000 */
.L_x_592:
[----:B------:R-:W-:-:S05]  /*12cf0*/  IMAD.X R3, RZ, RZ, R5, P0 ;  /* 0x000000ffff037224 */ /* 0x000fca00000e0605 */
[----:B------:R-:W-:Y:S01]  /*12d00*/  @!PT LDS RZ, [RZ] ;  /* 0x00000000fffff984 */ /* 0x000fe20000000800 */
[----:B------:R-:W-:Y:S01]  /*12d10*/  @!PT LDS RZ, [RZ] ;  /* 0x00000000fffff984 */ /* 0x000fe20000000800 */
[----:B------:R-:W-:Y:S01]  /*12d20*/  @!PT LDS RZ, [RZ] ;  /* 0x00000000fffff984 */ /* 0x000fe20000000800 */
[----:B------:R-:W-:Y:S04]  /*12d30*/  LDGSTS.E.BYPASS.LTC128B.128 [R20+0x1c00], desc[UR50][R2.64], !P5 ;  /* 0x01c0000002147fae */ /* 0x000fe8000e901d72 */
[----:B------:R-:W-:Y:S01]  /*12d40*/  LDGSTS.E.BYPASS.LTC128B.128 [R20+0x4c00], desc[UR50][R2.64+0x80], !P4 ;  /* 0x04c0008002147fae */ /* 0x000fe2000e101d72 */
[----:B------:R-:W-:-:S03]  /*12d50*/  IMAD.MOV.U32 R13, RZ, RZ, R17 ;  /* 0x000000ffff0d7224 */ /* 0x000fc600078e0011 */
[----:B------:R-:W-:Y:S04]  /*12d60*/  LDGSTS.E.BYPASS.LTC128B.128 [R20+0x7c00], desc[UR50][R2.64+0x100], !P3 ;  /* 0x07c0010002147fae */ /* 0x000fe8000d901d72 */
[----:B------:R0:W-:Y:S02]  /*12d70*/  LDGSTS.E.BYPASS.LTC128B.128 [R20+0xac00], desc[UR50][R2.64+0x180], !P1 ;  /* 0x0ac0018002147fae */ /* 0x0001e4000c901d72 */
[----:B0-----:R-:W-:-:S07]  /*12d80*/  IMAD.MOV.U32 R3, RZ, RZ, R14 ;  /* 0x000000ffff037224 */ /* 0x001fce00078e000e */
[----:B------:R-:W-:Y:S05]  /*12d90*/  WARPSYNC.COLLECTIVE R15, `(.L_x_593) ;  /* 0x000000000f087348 */ /* 0x000fea0003c00000 */
[----:B------:R0:W1:Y:S02]  /*12da0*/  SHFL.IDX P6, R14, R13, R12, R11 ;  /* 0x0000000c0d0e7389 */ /* 0x00006400000c000b */
[----:B01----:R-:W-:Y:S01]  /*12db0*/  ENDCOLLECTIVE ;  /* 0x000000000000791b */ /* 0x003fe20003800000 */
.L_x_593:
[----:B------:R-:W-:Y:S02]  /*12dc0*/  IMAD.MOV.U32 R13, RZ, RZ, R25 ;  /* 0x000000ffff0d7224 */ /* 0x000fe400078e0019 */
[----:B------:R-:W-:Y:S01]  /*12dd0*/  IMAD.MOV.U32 R12, RZ, RZ, 0x5 ;  /* 0x00000005ff0c7424 */ /* 0x000fe200078e00ff */
[----:B------:R-:W-:-:S13]  /*12de0*/  IADD3 R2, P0, R14, R0, RZ ;  /* 0x000000000e027210 */ /* 0x000fda0007f1e0ff */
[----:B------:R-:W-:Y:S05]  /*12df0*/  WARPSYNC.COLLECTIVE R15, `(.L_x_594) ;  /* 0x000000000f087348 */ /* 0x000fea0003c00000 */
[----:B------:R0:W1:Y:S02]  /*12e00*/  SHFL.IDX P6, R14, R13, R12, R11 ;  /* 0x0000000c0d0e7389 */ /* 0x00006400000c000b */
[----:B01----:R-:W-:Y:S01]  /*12e10*/  ENDCOLLECTIVE ;  /* 0x000000000000791b */ /* 0x003fe20003800000 */
.L_x_594:
        /* <DEDUP_REMOVED lines=13> */
.L_x_595:
[----:B------:R-:W-:Y:S05]  /*12ef0*/  BRA `(.L_x_596) ;  /* 0xffffffbc00e87947 */ /* 0x000fea000383ffff */
.L_x_492:
[----:B------:R-:W-:Y:S01]  /*12f00*/  BSSY B0, `(.L_x_597) ;  /* 0x0000008000007945 */ /* 0x000fe20003800000 */
[----:B------:R-:W-:Y:S02]  /*12f10*/  IMAD.MOV.U32 R13, RZ, RZ, R16 ;  /* 0x000000ffff0d7224 */ /* 0x000fe400078e0010 */
[----:B------:R-:W-:Y:S02]  /*12f20*/  IMAD.MOV.U32 R12, RZ, RZ, RZ ;  /* 0x000000ffff0c7224 */ /* 0x000fe400078e00ff */
[----:B------:R-:W-:Y:S02]  /*12f30*/  IMAD.MOV.U32 R11, RZ, RZ, 0x1f ;  /* 0x0000001fff0b7424 */ /* 0x000fe400078e00ff */
[----:B------:R-:W-:-:S07]  /*12f40*/  IMAD.MOV.U32 R15, RZ, RZ, -0x1 ;  /* 0xffffffffff0f7424 */ /* 0x000fce00078e00ff */
[----:B01----:R-:W-:Y:S05]  /*12f50*/  WARPSYNC.COLLECTIVE R15, `(.L_x_598) ;  /* 0x000000000f087348 */ /* 0x003fea0003c00000 */
[----:B------:R2:W3:Y:S02]  /*12f60*/  SHFL.IDX P6, R14, R13, R12, R11 ;  /* 0x0000000c0d0e7389 */ /* 0x0004e400000c000b */
[----:B0123--:R-:W-:Y:S01]  /*12f70*/  ENDCOLLECTIVE ;  /* 0x000000000000791b */ /* 0x00ffe20003800000 */
.L_x_598:
[----:B------:R-:W-:Y:S05]  /*12f80*/  BSYNC B0 ;  /* 0x0000000000007941 */ /* 0x000fea0003800000 */
.L_x_597:
[----:B------:R-:W-:Y:S02]  /*12f90*/  IMAD.MOV.U32 R13, RZ, RZ, R16 ;  /* 0x000000ffff0d7224 */ /* 0x000fe400078e0010 */
[----:B------:R-:W-:Y:S02]  /*12fa0*/  IMAD.MOV.U32 R12, RZ, RZ, 0x1 ;  /* 0x00000001ff0c7424 */ /* 0x000fe400078e00ff */
[----:B------:R-:W-:Y:S02]  /*12fb0*/  IMAD.MOV.U32 R11, RZ, RZ, 0x1f ;  /* 0x0000001fff0b7424 */ /* 0x000fe400078e00ff */
[----:B------:R-:W-:Y:S02]  /*12fc0*/  IMAD.MOV.U32 R15, RZ, RZ, -0x1 ;  /* 0xffffffffff0f7424 */ /* 0x000fe400078e00ff */
[----:B------:R-:W-:Y:S02]  /*12fd0*/  IMAD.IADD R7, R19, 0x1, R9 ;  /* 0x0000000113077824 */ /* 0x000fe400078e0209 */
[----:B------:R-:W-:-:S07]  /*12fe0*/  IMAD.MOV.U32 R0, RZ, RZ, R14 ;  /* 0x000000ffff007224 */ /* 0x000fce00078e000e */
[----:B------:R-:W-:Y:S05]  /*12ff0*/  WARPSYNC.COLLECTIVE R15, `(.L_x_599) ;  /* 0x000000000f087348 */ /* 0x000fea0003c00000 */
[----:B------:R0:W1:Y:S02]  /*13000*/  SHFL.IDX P6, R14, R13, R12, R11 ;  /* 0x0000000c0d0e7389 */ /* 0x00006400000c000b */
[----:B01----:R-:W-:Y:S01]  /*13010*/  ENDCOLLECTIVE ;  /* 0x000000000000791b */ /* 0x003fe20003800000 */
.L_x_599:
[----:B------:R-:W-:Y:S02]  /*13020*/  ULDC UR4, c[0x0][0xc3c] ;  /* 0x00030f0000047ab9 */ /* 0x000fe40000000800 */
[----:B------:R-:W-:-:S13]  /*13030*/  ISETP.GE.OR P1, PT, R7, UR4, !P0 ;  /* 0x0000000407007c0c */ /* 0x000fda000c726670 */
[----:B------:R-:W0:Y:S08]  /*13040*/  @!P1 LDC.64 R2, c[0x0][0xc80] ;  /* 0x00032000ff029b82 */ /* 0x000e300000000a00 */
[----:B------:R-:W1:Y:S01]  /*13050*/  @!P1 LDC.64 R4, c[0x0][0xc78] ;  /* 0x00031e00ff049b82 */ /* 0x000e620000000a00 */
[----:B------:R-:W-:Y:S02]  /*13060*/  IMAD.MOV.U32 R11, RZ, RZ, RZ ;  /* 0x000000ffff0b7224 */ /* 0x000fe400078e00ff */
[----:B------:R-:W-:-:S02]  /*13070*/  IMAD.MOV.U32 R8, RZ, RZ, R14 ;  /* 0x000000ffff087224 */ /* 0x000fc400078e000e */
[----:B0-----:R-:W-:-:S05]  /*13080*/  @!P1 IMAD.WIDE R2, R7, 0x4, R2 ;  /* 0x0000000407029825 */ /* 0x001fca00078e0202 */
[----:B------:R1:W2:Y:S02]  /*13090*/  @!P1 LDG.E R6, desc[UR50][R2.64] ;  /* 0x0000003202069981 */ /* 0x0002a4000c1e1900 */
[----:B-1----:R-:W-:-:S05]  /*130a0*/  @!P1 IMAD.WIDE R2, R7, 0x4, R4 ;  /* 0x0000000407029825 */ /* 0x002fca00078e0204 */
[----:B------:R-:W3:Y:S01]  /*130b0*/  @!P1 LDG.E R5, desc[UR50][R2.64] ;  /* 0x0000003202059981 */ /* 0x000ee2000c1e1900 */
[----:B------:R-:W-:Y:S01]  /*130c0*/  IMAD.MOV.U32 R7, RZ, RZ, RZ ;  /* 0x000000ffff077224 */ /* 0x000fe200078e00ff */
[C---:B------:R-:W-:Y:S01]  /*130d0*/  ISETP.GE.U32.AND P2, PT, R9.reuse, 0x2, PT ;  /* 0x000000020900780c */ /* 0x040fe20003f46070 */
[----:B------:R-:W-:Y:S01]  /*130e0*/  IMAD.MOV.U32 R4, RZ, RZ, RZ ;  /* 0x000000ffff047224 */ /* 0x000fe200078e00ff */
[C---:B------:R-:W-:Y:S02]  /*130f0*/  ISETP.GE.U32.AND P3, PT, R9.reuse, 0x4, PT ;  /* 0x000000040900780c */ /* 0x040fe40003f66070 */
[C---:B------:R-:W-:Y:S02]  /*13100*/  ISETP.GE.U32.AND P4, PT, R9.reuse, 0x8, PT ;  /* 0x000000080900780c */ /* 0x040fe40003f86070 */
[----:B------:R-:W-:Y:S01]  /*13110*/  ISETP.GE.U32.AND P5, PT, R9, 0x10, PT ;  /* 0x000000100900780c */ /* 0x000fe20003fa6070 */
[----:B--2---:R-:W-:Y:S02]  /*13120*/  @!P1 IMAD.MOV.U32 R7, RZ, RZ, R6 ;  /* 0x000000ffff079224 */ /* 0x004fe400078e0006 */
[----:B------:R-:W-:-:S02]  /*13130*/  IMAD.MOV.U32 R6, RZ, RZ, RZ ;  /* 0x000000ffff067224 */ /* 0x000fc400078e00ff */
[----:B---3--:R-:W-:Y:S01]  /*13140*/  @!P1 IMAD.MOV.U32 R4, RZ, RZ, R5 ;  /* 0x000000ffff049224 */ /* 0x008fe200078e0005 */
[----:B------:R-:W-:-:S03]  /*13150*/  ISETP.NE.AND P1, PT, R9, RZ, PT ;  /* 0x000000ff0900720c */ /* 0x000fc60003f25270 */
[----:B------:R-:W-:-:S10]  /*13160*/  IMAD R13, R4, R7, RZ ;  /* 0x00000007040d7224 */ /* 0x000fd400078e02ff */
[----:B------:R-:W-:Y:S05]  /*13170*/  WARPSYNC.COLLECTIVE R15, `(.L_x_600) ;  /* 0x000000000f087348 */ /* 0x000fea0003c00000 */
[----:B------:R0:W1:Y:S02]  /*13180*/  SHFL.UP P6, R14, R13, R12, R11 ;  /* 0x0400000c0d0e7389 */ /* 0x00006400000c000b */
[----:B01----:R-:W-:Y:S01]  /*13190*/  ENDCOLLECTIVE ;  /* 0x000000000000791b */ /* 0x003fe20003800000 */
.L_x_600:
[----:B------:R-:W-:Y:S01]  /*131a0*/  IMAD.MOV.U32 R12, RZ, RZ, 0x2 ;  /* 0x00000002ff0c7424 */ /* 0x000fe200078e00ff */
[----:B------:R-:W-:-:S05]  /*131b0*/  SEL R14, R14, RZ, P1 ;  /* 0x000000ff0e0e7207 */ /* 0x000fca0000800000 */
[----:B------:R-:W-:-:S04]  /*131c0*/  IMAD.IADD R5, R13, 0x1, R14 ;  /* 0x000000010d057824 */ /* 0x000fc800078e020e */
[----:B------:R-:W-:-:S07]  /*131d0*/  IMAD.MOV.U32 R13, RZ, RZ, R5 ;  /* 0x000000ffff0d7224 */ /* 0x000fce00078e0005 */
[----:B------:R-:W-:Y:S05]  /*131e0*/  WARPSYNC.COLLECTIVE R15, `(.L_x_601) ;  /* 0x000000000f087348 */ /* 0x000fea0003c00000 */
[----:B------:R0:W1:Y:S02]  /*131f0*/  SHFL.UP P6, R14, R13, R12, R11 ;  /* 0x0400000c0d0e7389 */ /* 0x00006400000c000b */
[----:B01----:R-:W-:Y:S01]  /*13200*/  ENDCOLLECTIVE ;  /* 0x000000000000791b */ /* 0x003fe20003800000 */
.L_x_601:
[----:B------:R-:W-:Y:S01]  /*13210*/  IMAD.MOV.U32 R12, RZ, RZ, 0x4 ;  /* 0x00000004ff0c7424 */ /* 0x000fe200078e00ff */
[----:B------:R-:W-:-:S05]  /*13220*/  SEL R2, R14, RZ, P2 ;  /* 0x000000ff0e027207 */ /* 0x000fca0001000000 */
[----:B------:R-:W-:-:S04]  /*13230*/  IMAD.IADD R2, R5, 0x1, R2 ;  /* 0x0000000105027824 */ /* 0x000fc800078e0202 */
[----:B------:R-:W-:-:S07]  /*13240*/  IMAD.MOV.U32 R13, RZ, RZ, R2 ;  /* 0x000000ffff0d7224 */ /* 0x000fce00078e0002 */
[----:B------:R-:W-:Y:S05]  /*13250*/  WARPSYNC.COLLECTIVE R15, `(.L_x_602) ;  /* 0x000000000f087348 */ /* 0x000fea0003c00000 */
[----:B------:R0:W1:Y:S02]  /*13260*/  SHFL.UP P6, R14, R13, R12, R11 ;  /* 0x0400000c0d0e7389 */ /* 0x00006400000c000b */
[----:B01----:R-:W-:Y:S01]  /*13270*/  ENDCOLLECTIVE ;  /* 0x000000000000791b */ /* 0x003fe20003800000 */
.L_x_602:
[----:B------:R-:W-:Y:S01]  /*13280*/  IMAD.MOV.U32 R12, RZ, RZ, 0x8 ;  /* 0x00000008ff0c7424 */ /* 0x000fe200078e00ff */
[----:B------:R-:W-:-:S05]  /*13290*/  SEL R3, R14, RZ, P3 ;  /* 0x000000ff0e037207 */ /* 0x000fca0001800000 */
[----:B------:R-:W-:-:S04]  /*132a0*/  IMAD.IADD R3, R2, 0x1, R3 ;  /* 0x0000000102037824 */ /* 0x000fc800078e0203 */
[----:B------:R-:W-:-:S07]  /*132b0*/  IMAD.MOV.U32 R13, RZ, RZ, R3 ;  /* 0x000000ffff0d7224 */ /* 0x000fce00078e0003 */
[----:B------:R-:W-:Y:S05]  /*132c0*/  WARPSYNC.COLLECTIVE R15, `(.L_x_603) ;  /* 0x000000000f087348 */ /* 0x000fea0003c00000 */
[----:B------:R0:W1:Y:S02]  /*132d0*/  SHFL.UP P6, R14, R13, R12, R11 ;  /* 0x0400000c0d0e7389 */ /* 0x00006400000c000b */
[----:B01----:R-:W-:Y:S01]  /*132e0*/  ENDCOLLECTIVE ;  /* 0x000000000000791b */ /* 0x003fe20003800000 */
.L_x_603:
[----:B------:R-:W-:Y:S01]  /*132f0*/  IMAD.MOV.U32 R12, RZ, RZ, 0x10 ;  /* 0x00000010ff0c7424 */ /* 0x000fe200078e00ff */
[----:B------:R-:W-:-:S05]  /*13300*/  SEL R14, R14, RZ, P4 ;  /* 0x000000ff0e0e7207 */ /* 0x000fca0002000000 */
[----:B------:R-:W-:-:S04]  /*13310*/  IMAD.IADD R5, R3, 0x1, R14 ;  /* 0x0000000103057824 */ /* 0x000fc800078e020e */
[----:B------:R-:W-:-:S07]  /*13320*/  IMAD.MOV.U32 R13, RZ, RZ, R5 ;  /* 0x000000ffff0d7224 */ /* 0x000fce00078e0005 */
[----:B------:R-:W-:Y:S05]  /*13330*/  WARPSYNC.COLLECTIVE R15, `(.L_x_604) ;  /* 0x000000000f087348 */ /* 0x000fea0003c00000 */
[----:B------:R0:W1:Y:S02]  /*13340*/  SHFL.UP P6, R14, R13, R12, R11 ;  /* 0x0400000c0d0e7389 */ /* 0x00006400000c000b */
[----:B01----:R-:W-:Y:S01]  /*13350*/  ENDCOLLECTIVE ;  /* 0x000000000000791b */ /* 0x003fe20003800000 */
.L_x_604:
[----:B------:R-:W-:Y:S02]  /*13360*/  IMAD.MOV.U32 R12, RZ, RZ, 0x1f ;  /* 0x0000001fff0c7424 */ /* 0x000fe400078e00ff */
[----:B------:R-:W-:Y:S01]  /*13370*/  IMAD.MOV.U32 R11, RZ, RZ, 0x1f ;  /* 0x0000001fff0b7424 */ /* 0x000fe200078e00ff */
[----:B------:R-:W-:-:S05]  /*13380*/  SEL R2, R14, RZ, P5 ;  /* 0x000000ff0e027207 */ /* 0x000fca0002800000 */
[----:B------:R-:W-:-:S04]  /*13390*/  IMAD.IADD R2, R5, 0x1, R2 ;  /* 0x0000000105027824 */ /* 0x000fc800078e0202 */
[----:B------:R-:W-:-:S07]  /*133a0*/  IMAD.MOV.U32 R13, RZ, RZ, R2 ;  /* 0x000000ffff0d7224 */ /* 0x000fce00078e0002 */
[----:B------:R-:W-:Y:S05]  /*133b0*/  WARPSYNC.COLLECTIVE R15, `(.L_x_605) ;  /* 0x000000000f087348 */ /* 0x000fea0003c00000 */
[----:B------:R0:W1:Y:S02]  /*133c0*/  SHFL.IDX P6, R14, R13, R12, R11 ;  /* 0x0000000c0d0e7389 */ /* 0x00006400000c000b */
[----:B01----:R-:W-:Y:S01]  /*133d0*/  ENDCOLLECTIVE ;  /* 0x000000000000791b */ /* 0x003fe20003800000 */
.L_x_605:
[----:B------:R-:W-:Y:S05]  /*133e0*/  BRA `(.L_x_606) ;  /* 0xffffffc000487947 */ /* 0x000fea000383ffff */
.L_x_495:
[----:B------:R-:W-:Y:S01]  /*133f0*/  BSSY B0, `(.L_x_607) ;  /* 0x0000007000007945 */ /* 0x000fe20003800000 */
[----:B------:R-:W-:Y:S02]  /*13400*/  IMAD.MOV.U32 R12, RZ, RZ, 0x1 ;  /* 0x00000001ff0c7424 */ /* 0x000fe400078e00ff */
[----:B------:R-:W-:Y:S02]  /*13410*/  IMAD.MOV.U32 R11, RZ, RZ, RZ ;  /* 0x000000ffff0b7224 */ /* 0x000fe400078e00ff */
[----:B------:R-:W-:-:S07]  /*13420*/  IMAD.MOV.U32 R15, RZ, RZ, -0x1 ;  /* 0xffffffffff0f7424 */ /* 0x000fce00078e00ff */
[----:B01----:R-:W-:Y:S05]  /*13430*/  WARPSYNC.COLLECTIVE R15, `(.L_x_608) ;  /* 0x000000000f087348 */ /* 0x003fea0003c00000 */
[----:B------:R2:W3:Y:S02]  /*13440*/  SHFL.UP P6, R14, R13, R12, R11 ;  /* 0x0400000c0d0e7389 */ /* 0x0004e400000c000b */
[----:B0123--:R-:W-:Y:S01]  /*13450*/  ENDCOLLECTIVE ;  /* 0x000000000000791b */ /* 0x00ffe20003800000 */
.L_x_608:
[----:B------:R-:W-:Y:S05]  /*13460*/  BSYNC B0 ;  /* 0x0000000000007941 */ /* 0x000fea0003800000 */
.L_x_607:
[----:B------:R-:W-:Y:S01]  /*13470*/  SEL R14, R14, RZ, P1 ;  /* 0x000000ff0e0e7207 */ /* 0x000fe20000800000 */
[----:B------:R-:W-:Y:S02]  /*13480*/  IMAD.MOV.U32 R12, RZ, RZ, 0x2 ;  /* 0x00000002ff0c7424 */ /* 0x000fe400078e00ff */
[----:B------:R-:W-:Y:S02]  /*13490*/  IMAD.MOV.U32 R11, RZ, RZ, RZ ;  /* 0x000000ffff0b7224 */ /* 0x000fe400078e00ff */
[----:B------:R-:W-:Y:S02]  /*134a0*/  IMAD.IADD R13, R13, 0x1, R14 ;  /* 0x000000010d0d7824 */ /* 0x000fe400078e020e */
[----:B------:R-:W-:-:S07]  /*134b0*/  IMAD.MOV.U32 R15, RZ, RZ, -0x1 ;  /* 0xffffffffff0f7424 */ /* 0x000fce00078e00ff */
[----:B------:R-:W-:Y:S05]  /*134c0*/  WARPSYNC.COLLECTIVE R15, `(.L_x_609) ;  /* 0x000000000f087348 */ /* 0x000fea0003c00000 */
[----:B------:R0:W1:Y:S02]  /*134d0*/  SHFL.UP P6, R14, R13, R12, R11 ;  /* 0x0400000c0d0e7389 */ /* 0x00006400000c000b */
[----:B01----:R-:W-:Y:S01]  /*134e0*/  ENDCOLLECTIVE ;  /* 0x000000000000791b */ /* 0x003fe20003800000 */
.L_x_609:
[----:B------:R-:W-:Y:S01]  /*134f0*/  IMAD.MOV.U32 R12, RZ, RZ, 0x4 ;  /* 0x00000004ff0c7424 */ /* 0x000fe200078e00ff */
[----:B------:R-:W-:-:S05]  /*13500*/  SEL R2, R14, RZ, P2 ;  /* 0x000000ff0e027207 */ /* 0x000fca0001000000 */
[----:B------:R-:W-:-:S04]  /*13510*/  IMAD.IADD R2, R13, 0x1, R2 ;  /* 0x000000010d027824 */ /* 0x000fc800078e0202 */
[----:B------:R-:W-:-:S07]  /*13520*/  IMAD.MOV.U32 R13, RZ, RZ, R2 ;  /* 0x000000ffff0d7224 */ /* 0x000fce00078e0002 */
[----:B------:R-:W-:Y:S05]  /*13530*/  WARPSYNC.COLLECTIVE R15, `(.L_x_610) ;  /* 0x000000000f087348 */ /* 0x000fea0003c00000 */
[----:B------:R0:W1:Y:S02]  /*13540*/  SHFL.UP P6, R14, R13, R12, R11 ;  /* 0x0400000c0d0e7389 */ /* 0x00006400000c000b */
[----:B01----:R-:W-:Y:S01]  /*13550*/  ENDCOLLECTIVE ;  /* 0x000000000000791b */ /* 0x003fe20003800000 */
.L_x_610:
[----:B------:R-:W-:Y:S01]  /*13560*/  IMAD.MOV.U32 R12, RZ, RZ, 0x8 ;  /* 0x00000008ff0c7424 */ /* 0x000fe200078e00ff */
[----:B------:R-:W-:-:S05]  /*13570*/  SEL R3, R14, RZ, P3 ;  /* 0x000000ff0e037207 */ /* 0x000fca0001800000 */
[----:B------:R-:W-:-:S04]  /*13580*/  IMAD.IADD R3, R2, 0x1, R3 ;  /* 0x0000000102037824 */ /* 0x000fc800078e0203 */
[----:B------:R-:W-:-:S07]  /*13590*/  IMAD.MOV.U32 R13, RZ, RZ, R3 ;  /* 0x000000ffff0d7224 */ /* 0x000fce00078e0003 */
[----:B------:R-:W-:Y:S05]  /*135a0*/  WARPSYNC.COLLECTIVE R15, `(.L_x_611) ;  /* 0x000000000f087348 */ /* 0x000fea0003c00000 */
[----:B------:R0:W1:Y:S02]  /*135b0*/  SHFL.UP P6, R14, R13, R12, R11 ;  /* 0x0400000c0d0e7389 */ /* 0x00006400000c000b */
[----:B01----:R-:W-:Y:S01]  /*135c0*/  ENDCOLLECTIVE ;  /* 0x000000000000791b */ /* 0x003fe20003800000 */
.L_x_611:
[----:B------:R-:W-:Y:S01]  /*135d0*/  IMAD.MOV.U32 R12, RZ, RZ, 0x10 ;  /* 0x00000010ff0c7424 */ /* 0x000fe200078e00ff */
[----:B------:R-:W-:-:S05]  /*135e0*/  SEL R14, R14, RZ, P4 ;  /* 0x000000ff0e0e7207 */ /* 0x000fca0002000000 */
[----:B------:R-:W-:-:S04]  /*135f0*/  IMAD.IADD R5, R3, 0x1, R14 ;  /* 0x0000000103057824 */ /* 0x000fc800078e020e */
[----:B------:R-:W-:-:S07]  /*13600*/  IMAD.MOV.U32 R13, RZ, RZ, R5 ;  /* 0x000000ffff0d7224 */ /* 0x000fce00078e0005 */
[----:B------:R-:W-:Y:S05]  /*13610*/  WARPSYNC.COLLECTIVE R15, `(.L_x_612) ;  /* 0x000000000f087348 */ /* 0x000fea0003c00000 */
[----:B------:R0:W1:Y:S02]  /*13620*/  SHFL.UP P6, R14, R13, R12, R11 ;  /* 0x0400000c0d0e7389 */ /* 0x00006400000c000b */
[----:B01----:R-:W-:Y:S01]  /*13630*/  ENDCOLLECTIVE ;  /* 0x000000000000791b */ /* 0x003fe20003800000 */
.L_x_612:
        /* <DEDUP_REMOVED lines=8> */
.L_x_613:
[----:B------:R-:W-:Y:S05]  /*136c0*/  BRA `(.L_x_614) ;  /* 0xffffffc000347947 */ /* 0x000fea000383ffff */
.L_x_497:
[----:B------:R-:W-:Y:S01]  /*136d0*/  BSSY B0, `(.L_x_615) ;  /* 0x0000006000007945 */ /* 0x000fe20003800000 */
[----:B------:R-:W-:Y:S01]  /*136e0*/  PLOP3.LUT P6, PT, P6, PT, PT, 0x8, 0x0 ;  /* 0x000000000000781c */ /* 0x000fe200037ce170 */
[----:B------:R-:W-:-:S12]  /*136f0*/  IMAD.MOV.U32 R15, RZ, RZ, -0x1 ;  /* 0xffffffffff0f7424 */ /* 0x000fd800078e00ff */
[----:B012---:R-:W-:Y:S05]  /*13700*/  WARPSYNC.COLLECTIVE R15, `(.L_x_616) ;  /* 0x000000000f087348 */ /* 0x007fea0003c00000 */
[----:B------:R-:W-:Y:S01]  /*13710*/  VOTE.ANY R14, PT, P6 ;  /* 0x00000000000e7806 */ /* 0x000fe200030e0100 */
[----:B012---:R-:W-:Y:S06]  /*13720*/  ENDCOLLECTIVE ;  /* 0x000000000000791b */ /* 0x007fec0003800000 */
.L_x_616:
[----:B------:R-:W-:Y:S05]  /*13730*/  BSYNC B0 ;  /* 0x0000000000007941 */ /* 0x000fea0003800000 */
.L_x_615:
[----:B------:R-:W-:Y:S02]  /*13740*/  IMAD.MOV.U32 R3, RZ, RZ, R14 ;  /* 0x000000ffff037224 */ /* 0x000fe400078e000e */
[----:B------:R-:W-:Y:S02]  /*13750*/  IMAD.MOV.U32 R13, RZ, RZ, R7 ;  /* 0x000000ffff0d7224 */ /* 0x000fe400078e0007 */
[----:B------:R-:W0:Y:S01]  /*13760*/  POPC R8, R3 ;  /* 0x0000000300087309 */ /* 0x000e220000000000 */
[----:B------:R-:W-:Y:S02]  /*13770*/  IMAD.MOV.U32 R11, RZ, RZ, 0x1f ;  /* 0x0000001fff0b7424 */ /* 0x000fe400078e00ff */
[----:B------:R-:W-:Y:S02]  /*13780*/  IMAD.MOV.U32 R15, RZ, RZ, -0x1 ;  /* 0xffffffffff0f7424 */ /* 0x000fe400078e00ff */
[----:B0-----:R-:W-:-:S07]  /*13790*/  IMAD.MOV.U32 R12, RZ, RZ, R8 ;  /* 0x000000ffff0c7224 */ /* 0x001fce00078e0008 */
[----:B------:R-:W-:Y:S05]  /*137a0*/  WARPSYNC.COLLECTIVE R15, `(.L_x_617) ;  /* 0x000000000f087348 */ /* 0x000fea0003c00000 */
[----:B------:R0:W1:Y:S02]  /*137b0*/  SHFL.IDX P6, R14, R13, R12, R11 ;  /* 0x0000000c0d0e7389 */ /* 0x00006400000c000b */
[----:B01----:R-:W-:Y:S01]  /*137c0*/  ENDCOLLECTIVE ;  /* 0x000000000000791b */ /* 0x003fe20003800000 */
.L_x_617:
[----:B------:R-:W-:Y:S02]  /*137d0*/  IMAD.MOV.U32 R13, RZ, RZ, R4 ;  /* 0x000000ffff0d7224 */ /* 0x000fe400078e0004 */
[----:B------:R-:W-:-:S07]  /*137e0*/  IMAD.MOV.U32 R7, RZ, RZ, R14 ;  /* 0x000000ffff077224 */ /* 0x000fce00078e000e */
[----:B------:R-:W-:Y:S05]  /*137f0*/  WARPSYNC.COLLECTIVE R15, `(.L_x_618) ;  /* 0x000000000f087348 */ /* 0x000fea0003c00000 */
[----:B------:R0:W1:Y:S02]  /*13800*/  SHFL.IDX P6, R14, R13, R12, R11 ;  /* 0x0000000c0d0e7389 */ /* 0x00006400000c000b */
[----:B01----:R-:W-:Y:S01]  /*13810*/  ENDCOLLECTIVE ;  /* 0x000000000000791b */ /* 0x003fe20003800000 */
.L_x_618:
[----:B------:R-:W-:Y:S01]  /*13820*/  IMAD.MOV.U32 R4, RZ, RZ, R14 ;  /* 0x000000ffff047224 */ /* 0x000fe200078e000e */
[----:B------:R-:W-:Y:S06]  /*13830*/  BRA `(.L_x_619) ;  /* 0xffffffc000147947 */ /* 0x000fec000383ffff */
.L_x_499:
[----:B------:R-:W-:Y:S01]  /*13840*/  BSSY B0, `(.L_x_620) ;  /* 0x0000007000007945 */ /* 0x000fe20003800000 */
[----:B------:R-:W-:Y:S02]  /*13850*/  IMAD.MOV.U32 R13, RZ, RZ, R2 ;  /* 0x000000ffff0d7224 */ /* 0x000fe400078e0002 */
[----:B------:R-:W-:Y:S02]  /*13860*/  IMAD.MOV.U32 R11, RZ, RZ, 0x1f ;  /* 0x0000001fff0b7424 */ /* 0x000fe400078e00ff */
[----:B------:R-:W-:-:S07]  /*13870*/  IMAD.MOV.U32 R15, RZ, RZ, -0x1 ;  /* 0xffffffffff0f7424 */ /* 0x000fce00078e00ff */
[----:B01234-:R-:W-:Y:S05]  /*13880*/  WARPSYNC.COLLECTIVE R15, `(.L_x_621) ;  /* 0x000000000f087348 */ /* 0x01ffea0003c00000 */
[----:B------:R0:W0:Y:S02]  /*13890*/  SHFL.IDX P6, R14, R13, R12, R11 ;  /* 0x0000000c0d0e7389 */ /* 0x00002400000c000b */
[----:B01234-:R-:W-:Y:S01]  /*138a0*/  ENDCOLLECTIVE ;  /* 0x000000000000791b */ /* 0x01ffe20003800000 */
.L_x_621:
[----:B------:R-:W-:Y:S05]  /*138b0*/  BSYNC B0 ;  /* 0x0000000000007941 */ /* 0x000fea0003800000 */
.L_x_620:
[----:B------:R-:W-:Y:S01]  /*138c0*/  IMAD.MOV.U32 R6, RZ, RZ, R14 ;  /* 0x000000ffff067224 */ /* 0x000fe200078e000e */
[----:B------:R-:W-:Y:S06]  /*138d0*/  BRA `(.L_x_498) ;  /* 0xffffffc000047947 */ /* 0x000fec000383ffff */
.L_x_503:
[----:B-1----:R1:W2:Y:S02]  /*138e0*/  SYNCS.PHASECHK.TRANS64.TRYWAIT P0, [R7+URZ+0x22820], R0 ;  /* 0x02282000070075a7 */ /* 0x0022a4000800017f */
[----:B--2---:R-:W-:Y:S05]  /*138f0*/  @!P0 NANOSLEEP.SYNCS 0x989680 ;  /* 0x009896800000895d */ /* 0x004fea0003900000 */
[----:B------:R-:W2:Y:S02]  /*13900*/  @!P0 SYNCS.PHASECHK.TRANS64 P0, [R7+URZ+0x22820], R0 ;  /* 0x02282000070085a7 */ /* 0x000ea4000800007f */
[----:B--2---:R-:W-:Y:S05]  /*13910*/  @!P0 BRA `(.L_x_503) ;  /* 0xfffffffc00f08947 */ /* 0x004fea000383ffff */
[----:B------:R-:W-:Y:S05]  /*13920*/  BRA `(.L_x_622) ;  /* 0xffffffc4005c7947 */ /* 0x000fea000383ffff */
.L_x_504:
[----:B------:R-:W2:Y:S01]  /*13930*/  S2R R2, SR_TID.X ;  /* 0x0000000000027919 */ /* 0x000ea20000002100 */
[----:B------:R-:W-:Y:S01]  /*13940*/  BSSY B0, `(.L_x_623) ;  /* 0x000000a000007945 */ /* 0x000fe20003800000 */
[----:B------:R-:W-:Y:S02]  /*13950*/  IMAD.MOV.U32 R12, RZ, RZ, RZ ;  /* 0x000000ffff0c7224 */ /* 0x000fe400078e00ff */
[----:B------:R-:W-:Y:S02]  /*13960*/  IMAD.MOV.U32 R11, RZ, RZ, 0x1f ;  /* 0x0000001fff0b7424 */ /* 0x000fe400078e00ff */
[----:B------:R-:W-:Y:S01]  /*13970*/  IMAD.MOV.U32 R15, RZ, RZ, -0x1 ;  /* 0xffffffffff0f7424 */ /* 0x000fe200078e00ff */
[----:B--2---:R-:W-:-:S04]  /*13980*/  SHF.R.U32.HI R2, RZ, 0x5, R2 ;  /* 0x00000005ff027819 */ /* 0x004fc80000011602 */
[----:B------:R-:W-:-:S05]  /*13990*/  LOP3.LUT R2, R2, 0x3, RZ, 0xc0, !PT ;  /* 0x0000000302027812 */ /* 0x000fca00078ec0ff */
[----:B------:R-:W-:-:S07]  /*139a0*/  IMAD.MOV.U32 R13, RZ, RZ, R2 ;  /* 0x000000ffff0d7224 */ /* 0x000fce00078e0002 */
[----:B01-34-:R-:W-:Y:S05]  /*139b0*/  WARPSYNC.COLLECTIVE R15, `(.L_x_624) ;  /* 0x000000000f087348 */ /* 0x01bfea0003c00000 */
[----:B------:R2:W0:Y:S02]  /*139c0*/  SHFL.IDX P6, R14, R13, R12, R11 ;  /* 0x0000000c0d0e7389 */ /* 0x00042400000c000b */
[----:B01234-:R-:W-:Y:S01]  /*139d0*/  ENDCOLLECTIVE ;  /* 0x000000000000791b */ /* 0x01ffe20003800000 */
.L_x_624:
[----:B------:R-:W-:Y:S05]  /*139e0*/  BSYNC B0 ;  /* 0x0000000000007941 */ /* 0x000fea0003800000 */
.L_x_623:
[----:B------:R-:W-:Y:S05]  /*139f0*/  BRA `(.L_x_625) ;  /* 0xffffffc400447947 */ /* 0x000fea000383ffff */
.L_x_507:
[----:B------:R-:W-:Y:S01]  /*13a00*/  BSSY B1, `(.L_x_626) ;  /* 0x0000006000017945 */ /* 0x000fe20003800000 */
[----:B------:R-:W-:-:S07]  /*13a10*/  IMAD.MOV.U32 R15, RZ, RZ, -0x1 ;  /* 0xffffffffff0f7424 */ /* 0x000fce00078e00ff */
[----:B01-34-:R-:W-:Y:S05]  /*13a20*/  WARPSYNC.COLLECTIVE R15, `(.L_x_627) ;  /* 0x000000000f0c7348 */ /* 0x01bfea0003c00000 */
[----:B------:R-:W-:Y:S02]  /*13a30*/  ELECT P6, UR62, PT ;  /* 0x00000000003e782f */ /* 0x000fe400038c0000 */
[----:B------:R-:W-:Y:S01]  /*13a40*/  MOV R14, UR62 ;  /* 0x0000003e000e7c02 */ /* 0x000fe20008000f00 */
[----:B01-34-:R-:W-:Y:S10]  /*13a50*/  ENDCOLLECTIVE ;  /* 0x000000000000791b */ /* 0x01bff40003800000 */
.L_x_627:
[----:B------:R-:W-:Y:S05]  /*13a60*/  BSYNC B1 ;  /* 0x0000000000017941 */ /* 0x000fea0003800000 */
.L_x_626:
[----:B------:R-:W-:Y:S05]  /*13a70*/  BRA `(.L_x_628) ;  /* 0xffffffc4003c7947 */ /* 0x000fea000383ffff */
.L_x_509:
[----:B-1----:R1:W2:Y:S02]  /*13a80*/  SYNCS.PHASECHK.TRANS64.TRYWAIT P1, [R5+URZ+0x22840], R0 ;  /* 0x02284000050075a7 */ /* 0x0022a4000802017f */
[----:B--2---:R-:W-:Y:S05]  /*13a90*/  @!P1 NANOSLEEP.SYNCS 0x989680 ;  /* 0x009896800000995d */ /* 0x004fea0003900000 */
[----:B------:R-:W2:Y:S02]  /*13aa0*/  @!P1 SYNCS.PHASECHK.TRANS64 P1, [R5+URZ+0x22840], R0 ;  /* 0x02284000050095a7 */ /* 0x000ea4000802007f */
[----:B--2---:R-:W-:Y:S05]  /*13ab0*/  @!P1 BRA `(.L_x_509) ;  /* 0xfffffffc00f09947 */ /* 0x004fea000383ffff */
[----:B------:R-:W-:Y:S05]  /*13ac0*/  BRA `(.L_x_629) ;  /* 0xffffffc4005c7947 */ /* 0x000fea000383ffff */
.L_x_511:
[----:B--2---:R2:W0:Y:S02]  /*13ad0*/  SYNCS.PHASECHK.TRANS64.TRYWAIT P1, [R3+URZ+0x22840], R2 ;  /* 0x02284002030075a7 */ /* 0x004424000802017f */
[----:B0-----:R-:W-:Y:S05]  /*13ae0*/  @!P1 NANOSLEEP.SYNCS 0x989680 ;  /* 0x009896800000995d */ /* 0x001fea0003900000 */
[----:B------:R-:W0:Y:S02]  /*13af0*/  @!P1 SYNCS.PHASECHK.TRANS64 P1, [R3+URZ+0x22840], R2 ;  /* 0x02284002030095a7 */ /* 0x000e24000802007f */
[----:B0-----:R-:W-:Y:S05]  /*13b00*/  @!P1 BRA `(.L_x_511) ;  /* 0xfffffffc00f09947 */ /* 0x001fea000383ffff */
[----:B------:R-:W-:Y:S05]  /*13b10*/  BRA `(.L_x_630) ;  /* 0xffffffc400687947 */ /* 0x000fea000383ffff */
.L_x_513:
[----:B------:R0:W0:Y:S02]  /*13b20*/  SYNCS.PHASECHK.TRANS64.TRYWAIT P1, [R5+URZ+0x22860], R0 ;  /* 0x02286000050075a7 */ /* 0x000024000802017f */
[----:B0-----:R-:W-:Y:S05]  /*13b30*/  @!P1 NANOSLEEP.SYNCS 0x989680 ;  /* 0x009896800000995d */ /* 0x001fea0003900000 */
[----:B------:R-:W0:Y:S02]  /*13b40*/  @!P1 SYNCS.PHASECHK.TRANS64 P1, [R5+URZ+0x22860], R0 ;  /* 0x02286000050095a7 */ /* 0x000e24000802007f */
[----:B0-----:R-:W-:Y:S05]  /*13b50*/  @!P1 BRA `(.L_x_513) ;  /* 0xfffffffc00f09947 */ /* 0x001fea000383ffff */
[----:B------:R-:W-:Y:S05]  /*13b60*/  BRA `(.L_x_631) ;  /* 0xffffffc400647947 */ /* 0x000fea000383ffff */
.L_x_632:
        /* <DEDUP_REMOVED lines=9> */
.L_x_6558:


//--------------------- .text._ZN7cutlass13device_kernelIN5flash11enable_sm90INS1_16FlashAttnFwdSm90INS1_25CollectiveMainloopFwdSm90ILi2EN4cute5tupleIJNS5_1CILi1EEES8_S8_EEENS6_IJNS7_ILi128EEENS7_ILi96EEENS7_ILi64EEEEEELi256ENS_6half_tEfNS_4arch4Sm90ELb0ELb0ELb0ELb1ELb1ELb1ELb0ELb1ELb0ELb1ELb1ELb0EEENS1_21CollectiveEpilogueFwdINS6_IJSA_NS7_ILi256EEESB_EEES9_SE_SG_Li256ELb1ELb1ELb1ELb0EEENS1_36VarlenDynamicPersistentTileSchedulerILi128ELi96ELi256ELi128ELb1ELb1ELb1ELb0ELb1ELb1EEEEEEEEEvNT_6ParamsE --------------------------
	.section	.text._ZN7cutlass13device_kernelIN5flash11enable_sm90INS1_16FlashAttnFwdSm90INS1_25CollectiveMainloopFwdSm90ILi2EN4cute5tupleIJNS5_1CILi1EEES8_S8_EEENS6_IJNS7_ILi128EEENS7_ILi96EEENS7_ILi64EEEEEELi256ENS_6half_tEfNS_4arch4Sm90ELb0ELb0ELb0ELb1ELb1ELb1ELb0ELb1ELb0ELb1ELb1ELb0EEENS1_21CollectiveEpilogueFwdINS6_IJSA_NS7_ILi256EEESB_EEES9_SE_SG_Li256ELb1ELb1ELb1ELb0EEENS1_36VarlenDynamicPersistentTileSchedulerILi128ELi96ELi256ELi128ELb1ELb1ELb1ELb0ELb1ELb1EEEEEEEEEvNT_6ParamsE,"ax",@progbits
	.align	128
.text._ZN7cutlass13device_kernelIN5flash11enable_sm90INS1_16FlashAttnFwdSm90INS1_25CollectiveMainloopFwdSm90ILi2EN4cute5tupleIJNS5_1CILi1EEES8_S8_EEENS6_IJNS7_ILi128EEENS7_ILi96EEENS7_ILi64EEEEEELi256ENS_6half_tEfNS_4arch4Sm90ELb0ELb0ELb0ELb1ELb1ELb1ELb0ELb1ELb0ELb1ELb1ELb0EEENS1_21CollectiveEpilogueFwdINS6_IJSA_NS7_ILi256EEESB_EEES9_SE_SG_Li256ELb1ELb1ELb1ELb0EEENS1_36VarlenDynamicPersistentTileSchedulerILi128ELi96ELi256ELi128ELb1ELb1ELb1ELb0ELb1ELb1EEEEEEEEEvNT_6ParamsE:
        .type           _ZN7cutlass13device_kernelIN5flash11enable_sm90INS1_16FlashAttnFwdSm90INS1_25CollectiveMainloopFwdSm90ILi2EN4cute5tupleIJNS5_1CILi1EEES8_S8_EEENS6_IJNS7_ILi128EEENS7_ILi96EEENS7_ILi64EEEEEELi256ENS_6half_tEfNS_4arch4Sm90ELb0ELb0ELb0ELb1ELb1ELb1ELb0ELb1ELb0ELb1ELb1ELb0EEENS1_21CollectiveEpilogueFwdINS6_IJSA_NS7_ILi256EEESB_EEES9_SE_SG_Li256ELb1ELb1ELb1ELb0EEENS1_36VarlenDynamicPersistentTileSchedulerILi128ELi96ELi256ELi128ELb1ELb1ELb1ELb0ELb1ELb1EEEEEEEEEvNT_6ParamsE,@function
        .size           _ZN7cutlass13device_kernelIN5flash11enable_sm90INS1_16FlashAttnFwdSm90INS1_25CollectiveMainloopFwdSm90ILi2EN4cute5tupleIJNS5_1CILi1EEES8_S8_EEENS6_IJNS7_ILi128EEENS7_ILi96EEENS7_ILi64EEEEEELi256ENS_6half_tEfNS_4arch4Sm90ELb0ELb0ELb0ELb1ELb1ELb1ELb0ELb1ELb0ELb1ELb1ELb0EEENS1_21CollectiveEpilogueFwdINS6_IJSA_NS7_ILi256EEESB_EEES9_SE_SG_Li256ELb1ELb1ELb1ELb0EEENS1_36VarlenDynamicPersistentTileSchedulerILi128ELi96ELi256ELi128ELb1ELb1ELb1ELb0ELb1ELb1EEEEEEEEEvNT_6ParamsE,(.L_x_6559 - _ZN7cutlass13device_kernelIN5flash11enable_sm90INS1_16FlashAttnFwdSm90INS1_25CollectiveMainloopFwdSm90ILi2EN4cute5tupleIJNS5_1CILi1EEES8_S8_EEENS6_IJNS7_ILi128EEENS7_ILi96EEENS7_ILi64EEEEEELi256ENS_6half_tEfNS_4arch4Sm90ELb0ELb0ELb0ELb1ELb1ELb1ELb0ELb1ELb0ELb1ELb1ELb0EEENS1_21CollectiveEpilogueFwdINS6_IJSA_NS7_ILi256EEESB_EEES9_SE_SG_Li256ELb1ELb1ELb1ELb0EEENS1_36VarlenDynamicPersistentTileSchedulerILi128ELi96ELi256ELi128ELb1ELb1ELb1ELb0ELb1ELb1EEEEEEEEEvNT_6ParamsE)
        .other          _ZN7cutlass13device_kernelIN5flash11enable_sm90INS1_16FlashAttnFwdSm90INS1_25CollectiveMainloopFwdSm90ILi2EN4cute5tupleIJNS5_1CILi1EEES8_S8_EEENS6_IJNS7_ILi128EEENS7_ILi96EEENS7_ILi64EEEEEELi256ENS_6half_tEfNS_4arch4Sm90ELb0ELb0ELb0ELb1ELb1ELb1ELb0ELb1ELb0ELb1ELb1ELb0EEENS1_21CollectiveEpilogueFwdINS6_IJSA_NS7_ILi256EEESB_EEES9_SE_SG_Li256ELb1ELb1ELb1ELb0EEENS1_36VarlenDynamicPersistentTileSchedulerILi128ELi96ELi256ELi128ELb1ELb1ELb1ELb0ELb1ELb1EEEEEEEEEvNT_6ParamsE,@"STO_CUDA_ENTRY STV_DEFAULT"
_ZN7cutlass13device_kernelIN5flash11enable_sm90INS1_16FlashAttnFwdSm90INS1_25CollectiveMainloopFwdSm90ILi2EN4cute5tupleIJNS5_1CILi1EEES8_S8_EEENS6_IJNS7_ILi128EEENS7_ILi96EEENS7_ILi64EEEEEELi256ENS_6half_tEfNS_4arch4Sm90ELb0ELb0ELb0ELb1ELb1ELb1ELb0ELb1ELb0ELb1ELb1ELb0EEENS1_21CollectiveEpilogueFwdINS6_IJSA_NS7_ILi256EEESB_EEES9_SE_SG_Li256ELb1ELb1ELb1ELb0EEENS1_36VarlenDynamicPersistentTileSchedulerILi128ELi96ELi256ELi128ELb1ELb1ELb1ELb0ELb1ELb1EEEEEEEEEvNT_6ParamsE:
[----:B------:R-:W0:Y:S02]  /*0000*/  LDC R1, c[0x0][0x28] ;  /* 0x00000a00ff017b82 */ /* 0x000e240000000800 */
[----:B0-----:R-:W-:Y:S01]  /*0010*/  VIADD R1, R1, 0xfffffea8 ;  /* 0xfffffea801017836 */ /* 0x001fe20000000000 */
[----:B------:R-:W0:Y:S01]  /*0020*/  S2R R0, SR_TID.X ;  /* 0x0000000000007919 */ /* 0x000e220000002100 */
[----:B------:R-:W-:Y:S01]  /*0030*/  ELECT P0, URZ, PT ;  /* 0x00000000003f782f */ /* 0x000fe20003800000 */
[----:B------:R-:W-:Y:S01]  /*0040*/  BSSY B0, `(.L_x_633) ;  /* 0x000000d000007945 */ /* 0x000fe20003800000 */
[----:B0-----:R-:W-:-:S05]  /*0050*/  SHF.R.U32.HI R2, RZ, 0x5, R0 ;  /* 0x00000005ff027819 */ /* 0x001fca0000011600 */
[----:B------:R-:W0:Y:S02]  /*0060*/  SHFL.IDX PT, R3, R2, RZ, 0x1f ;  /* 0x00001fff02037589 */ /* 0x000e2400000e0000 */
[----:B0-----:R-:W-:-:S13]  /*0070*/  ISETP.EQ.AND P0, PT, R3, RZ, P0 ;  /* 0x000000ff0300720c */ /* 0x001fda0000702270 */
[----:B------:R-:W-:Y:S05]  /*0080*/  @!P0 BRA `(.L_x_634) ;  /* 0x0000000000208947 */ /* 0x000fea0003800000 */
[----:B------:R-:W-:Y:S02]  /*0090*/  ULDC.64 UR4, c[0x0][0x198] ;  /* 0x0000660000047ab9 */ /* 0x000fe40000000a00 */
[----:B------:R-:W-:Y:S02]  /*00a0*/  UIADD3 UR6, UP0, UR4, 0x570, URZ ;  /* 0x0000057004067890 */ /* 0x000fe4000ff1e03f */
[----:B------:R-:W-:Y:S02]  /*00b0*/  UIADD3 UR4, UP1, UR4, 0x670, URZ ;  /* 0x0000067004047890 */ /* 0x000fe4000ff3e03f */
[----:B------:R-:W-:Y:S02]  /*00c0*/  UIADD3.X UR7, URZ, UR5, URZ, UP0, !UPT ;  /* 0x000000053f077290 */ /* 0x000fe400087fe43f */
[----:B------:R-:W-:-:S07]  /*00d0*/  UIADD3.X UR5, URZ, UR5, URZ, UP1, !UPT ;  /* 0x000000053f057290 */ /* 0x000fce0008ffe43f */
[----:B------:R0:W-:Y:S02]  /*00e0*/  UTMACCTL.PF [UR6] ;  /* 0x00000000060079b9 */ /* 0x0001e40008040000 */
[----:B------:R0:W-:Y:S02]  /*00f0*/  UTMACCTL.PF [UR4] ;  /* 0x00000000040079b9 */ /* 0x0001e40008040000 */
[----:B0-----:R-:W-:Y:S01]  /*0100*/  NOP ;  /* 0x0000000000007918 */ /* 0x001fe20000000000 */
.L_x_634:
[----:B------:R-:W-:Y:S05]  /*0110*/  BSYNC B0 ;  /* 0x0000000000007941 */ /* 0x000fea0003800000 */
.L_x_633:
[----:B------:R-:W-:Y:S01]  /*0120*/  VOTEU.ANY UP0, P0 ;  /* 0x00000000003f7886 */ /* 0x000fe20000000100 */
[----:B------:R-:W0:Y:S01]  /*0130*/  SHFL.IDX PT, R3, R2, RZ, 0x1f ;  /* 0x00001fff02037589 */ /* 0x000e2200000e0000 */
[----:B------:R-:W-:Y:S01]  /*0140*/  UMOV UR4, 0x80 ;  /* 0x0000008000047882 */ /* 0x000fe20000000000 */
[----:B------:R-:W-:Y:S01]  /*0150*/  UMOV UR7, 0x100 ;  /* 0x0000010000077882 */ /* 0x000fe20000000000 */
[----:B------:R-:W-:Y:S01]  /*0160*/  SHF.R.U32.HI R4, RZ, 0x7, R0 ;  /* 0x00000007ff047819 */ /* 0x000fe20000011600 */
[----:B------:R-:W1:Y:S01]  /*0170*/  @UP0 S2UR UR8, SR_CgaCtaId ;  /* 0x00000000000809c3 */ /* 0x000e620000008800 */
[----:B------:R-:W-:Y:S01]  /*0180*/  @UP0 UMOV UR6, 0x400 ;  /* 0x0000040000060882 */ /* 0x000fe20000000000 */
[----:B------:R-:W-:-:S04]  /*0190*/  @UP0 UIADD3 UR4, -UR4, 0x100000, URZ ;  /* 0x0010000004040890 */ /* 0x000fc8000fffe13f */
[----:B------:R-:W-:Y:S02]  /*01a0*/  @UP0 USHF.L.U32 UR5, UR4, 0xb, URZ ;  /* 0x0000000b04050899 */ /* 0x000fe4000800063f */
[----:B------:R-:W-:Y:S01]  /*01b0*/  @UP0 USHF.L.U32 UR4, UR4, 0x1, URZ ;  /* 0x0000000104040899 */ /* 0x000fe2000800063f */
[----:B------:R-:W-:Y:S01]  /*01c0*/  VOTEU.ANY UP1, P0 ;  /* 0x00000000003f7886 */ /* 0x000fe20000020100 */
[----:B0-----:R-:W-:Y:S02]  /*01d0*/  ISETP.NE.AND P1, PT, R3, RZ, PT ;  /* 0x000000ff0300720c */ /* 0x001fe40003f25270 */
[----:B------:R0:W2:Y:S01]  /*01e0*/  SHFL.IDX PT, R3, R4, RZ, 0x1f ;  /* 0x00001fff04037589 */ /* 0x0000a200000e0000 */
[----:B-1----:R-:W-:Y:S02]  /*01f0*/  @UP0 ULEA UR8, UR8, UR6, 0x18 ;  /* 0x0000000608080291 */ /* 0x002fe4000f8ec03f */
[----:B------:R-:W-:-:S04]  /*0200*/  @UP0 UIADD3 UR6, -UR7, 0x100000, URZ ;  /* 0x0010000007060890 */ /* 0x000fc8000fffe13f */
[----:B------:R-:W-:Y:S02]  /*0210*/  @UP0 USHF.L.U32 UR7, UR6, 0xb, URZ ;  /* 0x0000000b06070899 */ /* 0x000fe4000800063f */
[----:B------:R-:W-:Y:S01]  /*0220*/  @UP0 USHF.L.U32 UR6, UR6, 0x1, URZ ;  /* 0x0000000106060899 */ /* 0x000fe2000800063f */
[----:B------:R-:W-:Y:S01]  /*0230*/  VOTEU.ANY UP0, P0 ;  /* 0x00000000003f7886 */ /* 0x000fe20000000100 */
[----:B------:R-:W1:Y:S04]  /*0240*/  FENCE.VIEW.ASYNC.S ;  /* 0x00000000000073c6 */ /* 0x000e680000000000 */
[----:B-1----:R0:W1:Y:S06]  /*0250*/  @UP0 SYNCS.EXCH.64 URZ, [UR8+0x22800], UR4 ;  /* 0x02280004083f05b2 */ /* 0x00206c0008000100 */
[----:B------:R0:W3:Y:S02]  /*0260*/  @UP1 SYNCS.EXCH.64 URZ, [UR8+0x22820], UR6 ;  /* 0x02282006083f15b2 */ /* 0x0000e40008000100 */
[----:B0-----:R-:W-:Y:S05]  /*0270*/  @P1 BRA `(.L_x_635) ;  /* 0x0000000000481947 */ /* 0x001fea0003800000 */
        /* <DEDUP_REMOVED lines=13> */
[----:B0-----:R0:W4:Y:S08]  /*0350*/  SYNCS.EXCH.64 URZ, [UR8+0x22830], UR4 ;  /* 0x02283004083f75b2 */ /* 0x0011300008000100 */
[----:B------:R0:W0:Y:S01]  /*0360*/  SYNCS.EXCH.64 URZ, [UR8+0x22840], UR6 ;  /* 0x02284006083f75b2 */ /* 0x0000220008000100 */
[----:B------:R0:W0:Y:S01]  /*0370*/  SYNCS.EXCH.64 URZ, [UR8+0x22838], UR4 ;  /* 0x02283804083f75b2 */ /* 0x0000220008000100 */
[----:B------:R0:W0:Y:S01]  /*0380*/  SYNCS.EXCH.64 URZ, [UR8+0x22848], UR6 ;  /* 0x02284806083f75b2 */ /* 0x0000220008000100 */
[----:B------:R-:W-:Y:S01]  /*0390*/  NOP ;  /* 0x0000000000007918 */ /* 0x000fe20000000000 */
.L_x_635:
        /* <DEDUP_REMOVED lines=22> */
.L_x_636:
        /* <DEDUP_REMOVED lines=18> */
.L_x_637:
        /* <DEDUP_REMOVED lines=22> */
.L_x_638:
        /* <DEDUP_REMOVED lines=22> */
.L_x_639:
[----:B--2---:R-:W-:Y:S01]  /*08e0*/  ISETP.NE.AND P0, PT, R3, RZ, PT ;  /* 0x000000ff0300720c */ /* 0x004fe20003f05270 */
[----:B------:R-:W-:Y:S01]  /*08f0*/  IMAD.MOV.U32 R37, RZ, RZ, 0x1 ;  /* 0x00000001ff257424 */ /* 0x000fe200078e00ff */
[----:B------:R-:W-:Y:S01]  /*0900*/  NOP ;  /* 0x0000000000007918 */ /* 0x000fe20000000000 */
[----:B------:R-:W-:Y:S01]  /*0910*/  ULDC.64 UR40, c[0x0][0x208] ;  /* 0x0000820000287ab9 */ /* 0x000fe20000000a00 */
[----:B------:R-:W-:Y:S02]  /*0920*/  BSSY B9, `(.L_x_640) ;  /* 0x0001953000097945 */ /* 0x000fe40003800000 */
[----:B------:R-:W-:Y:S01]  /*0930*/  SEL R37, R37, 0x2, !P0 ;  /* 0x0000000225257807 */ /* 0x000fe20004000000 */
[----:B01-34-:R-:W-:Y:S06]  /*0940*/  BAR.SYNC.DEFER_BLOCKING 0x0 ;  /* 0x0000000000007b1d */ /* 0x01bfec0000010000 */
[----:B------:R-:W-:Y:S05]  /*0950*/  @!P0 BRA `(.L_x_641) ;  /* 0x00000124003c8947 */ /* 0x000fea0003800000 */
.L_x_642:
[----:B------:R-:W-:-:S08]  /*0960*/  NOP ;  /* 0x0000000000007918 */ /* 0x000fd00000000000 */
[----:B------:R-:W0:Y:S02]  /*0970*/  USETMAXREG.TRY_ALLOC.CTAPOOL UP0, 0xe8 ;  /* 0x000000e8000079c8 */ /* 0x000e240008000600 */
[----:B0-----:R-:W-:-:S13]  /*0980*/  PLOP3.LUT P0, PT, PT, PT, UP0, 0x80, 0x0 ;  /* 0x000000000000781c */ /* 0x001fda0003f0f008 */
[----:B------:R-:W-:Y:S05]  /*0990*/  @!P0 BRA `(.L_x_642) ;  /* 0xfffffffc00f08947 */ /* 0x000fea000383ffff */
[----:B------:R-:W2:Y:S01]  /*09a0*/  LDL.LU R2, [R1] ;  /* 0x0000000001027983 */ /* 0x000ea20000300800 */
[----:B------:R-:W-:Y:S01]  /*09b0*/  SHF.R.U32.HI R4, RZ, 0x7, R0 ;  /* 0x00000007ff047819 */ /* 0x000fe20000011600 */
[----:B------:R-:W-:Y:S01]  /*09c0*/  ULDC UR4, c[0x0][0xc3c] ;  /* 0x00030f0000047ab9 */ /* 0x000fe20000000800 */
[----:B------:R-:W0:Y:S01]  /*09d0*/  S2R R3, SR_CgaCtaId ;  /* 0x0000000000037919 */ /* 0x000e220000008800 */
[----:B------:R-:W-:Y:S06]  /*09e0*/  BAR.ARV 0x8, 0x180 ;  /* 0x0206000000007b1d */ /* 0x000fec0000002000 */
[----:B------:R-:W-:-:S13]  /*09f0*/  ISETP.NE.AND P0, PT, R4, 0x1, PT ;  /* 0x000000010400780c */ /* 0x000fda0003f05270 */
[----:B------:R-:W-:Y:S08]  /*0a00*/  @!P0 BAR.ARV 0x9, 0x100 ;  /* 0x0244000000008b1d */ /* 0x000ff00000002000 */
[----:B------:R-:W-:Y:S01]  /*0a10*/  BAR.SYNC.DEFER_BLOCKING 0x5, 0x180 ;  /* 0x0146000000007b1d */ /* 0x000fe20000010000 */
[----:B------:R-:W-:-:S04]  /*0a20*/  MOV R19, 0x400 ;  /* 0x0000040000137802 */ /* 0x000fc80000000f00 */
[----:B0-----:R-:W-:-:S05]  /*0a30*/  LEA R19, R3, R19, 0x18 ;  /* 0x0000001303137211 */ /* 0x001fca00078ec0ff */
[----:B------:R-:W0:Y:S01]  /*0a40*/  LDS.128 R48, [R19+0x228d0] ;  /* 0x0228d00013307984 */ /* 0x000e220000000c00 */
[----:B------:R-:W-:Y:S06]  /*0a50*/  BAR.ARV 0x4, 0x180 ;  /* 0x0106000000007b1d */ /* 0x000fec0000002000 */
[----:B--2---:R-:W-:-:S04]  /*0a60*/  LOP3.LUT R2, R2, 0xfffffffb, RZ, 0xc0, !PT ;  /* 0xfffffffb02027812 */ /* 0x004fc800078ec0ff */
[----:B------:R-:W-:-:S05]  /*0a70*/  @P0 LOP3.LUT R2, R2, 0x4, RZ, 0xfc, !PT ;  /* 0x0000000402020812 */ /* 0x000fca00078efcff */
[----:B------:R1:W-:Y:S01]  /*0a80*/  STL [R1], R2 ;  /* 0x0000000201007387 */ /* 0x0003e20000100800 */
[----:B0-----:R-:W-:-:S13]  /*0a90*/  ISETP.GE.AND P0, PT, R51, UR4, PT ;  /* 0x0000000433007c0c */ /* 0x001fda000bf06270 */
[----:B-1----:R-:W-:Y:S05]  /*0aa0*/  @P0 BRA `(.L_x_643) ;  /* 0x0000019000e80947 */ /* 0x002fea0003800000 */
[----:B------:R-:W-:Y:S01]  /*0ab0*/  VIADD R0, R0, 0xffffff80 ;  /* 0xffffff8000007836 */ /* 0x000fe20000000000 */
[----:B------:R-:W-:Y:S01]  /*0ac0*/  LOP3.LUT R210, R37, 0x1, RZ, 0xfc, !PT ;  /* 0x0000000125d27812 */ /* 0x000fe200078efcff */
[----:B------:R-:W-:Y:S02]  /*0ad0*/  IMAD.MOV.U32 R18, RZ, RZ, RZ ;  /* 0x000000ffff127224 */ /* 0x000fe400078e00ff */
[----:B------:R-:W-:Y:S01]  /*0ae0*/  IMAD.MOV.U32 R208, RZ, RZ, RZ ;  /* 0x000000ffffd07224 */ /* 0x000fe200078e00ff */
[----:B------:R-:W-:Y:S01]  /*0af0*/  SHF.R.S32.HI R3, RZ, 0x1f, R0 ;  /* 0x0000001fff037819 */ /* 0x000fe20000011400 */
[----:B------:R-:W-:Y:S02]  /*0b00*/  IMAD.MOV.U32 R218, RZ, RZ, RZ ;  /* 0x000000ffffda7224 */ /* 0x000fe400078e00ff */
[----:B------:R-:W-:Y:S01]  /*0b10*/  IMAD.MOV.U32 R207, RZ, RZ, RZ ;  /* 0x000000ffffcf7224 */ /* 0x000fe200078e00ff */
[CC--:B------:R-:W-:Y:S02]  /*0b20*/  LEA.HI R2, R3.reuse, R0.reuse, RZ, 0x7 ;  /* 0x0000000003027211 */ /* 0x0c0fe400078f38ff */
[----:B------:R-:W-:-:S02]  /*0b30*/  LEA.HI R4, R3, R0, RZ, 0x4 ;  /* 0x0000000003047211 */ /* 0x000fc400078f20ff */
[----:B------:R-:W-:Y:S02]  /*0b40*/  LOP3.LUT R5, R2, 0xffffff80, RZ, 0xc0, !PT ;  /* 0xffffff8002057812 */ /* 0x000fe400078ec0ff */
[----:B------:R-:W-:Y:S02]  /*0b50*/  SHF.R.S32.HI R7, RZ, 0x4, R4 ;  /* 0x00000004ff077819 */ /* 0x000fe40000011404 */
[----:B------:R-:W-:Y:S01]  /*0b60*/  LEA.HI R204, R3, R0, RZ, 0x2 ;  /* 0x0000000003cc7211 */ /* 0x000fe200078f10ff */
[----:B------:R-:W-:Y:S01]  /*0b70*/  IMAD.IADD R13, R0, 0x1, -R5 ;  /* 0x00000001000d7824 */ /* 0x000fe200078e0a05 */
[----:B------:R-:W-:Y:S02]  /*0b80*/  SHF.R.S32.HI R5, RZ, 0x7, R2 ;  /* 0x00000007ff057819 */ /* 0x000fe40000011402 */
[----:B------:R-:W-:Y:S02]  /*0b90*/  LEA.HI R6, R4, R7, RZ, 0x1 ;  /* 0x0000000704067211 */ /* 0x000fe400078f08ff */
[----:B------:R-:W-:Y:S01]  /*0ba0*/  SHF.R.S32.HI R9, RZ, 0x1f, R13 ;  /* 0x0000001fff097819 */ /* 0x000fe2000001140d */
[----:B------:R-:W-:Y:S01]  /*0bb0*/  STL [R1+0xc8], R13 ;  /* 0x0000c80d01007387 */ /* 0x000fe20000100800 */
[----:B------:R-:W-:-:S02]  /*0bc0*/  LEA.HI R2, R2, R5, RZ, 0x1 ;  /* 0x0000000502027211 */ /* 0x000fc400078f08ff */
[----:B------:R-:W-:Y:S02]  /*0bd0*/  LEA.HI R10, R9, R13, RZ, 0x2 ;  /* 0x0000000d090a7211 */ /* 0x000fe400078f10ff */
[----:B------:R-:W-:Y:S02]  /*0be0*/  LOP3.LUT R2, R2, 0x3fffffe, RZ, 0xc0, !PT ;  /* 0x03fffffe02027812 */ /* 0x000fe400078ec0ff */
[--C-:B------:R-:W-:Y:S02]  /*0bf0*/  SHF.R.S32.HI R11, RZ, 0x2, R10.reuse ;  /* 0x00000002ff0b7819 */ /* 0x100fe4000001140a */
[----:B------:R-:W-:Y:S02]  /*0c00*/  SHF.R.S32.HI R8, RZ, 0x1f, R10 ;  /* 0x0000001fff087819 */ /* 0x000fe4000001140a */
[----:B------:R-:W-:Y:S02]  /*0c10*/  LOP3.LUT R6, R6, 0x1ffffffe, RZ, 0xc0, !PT ;  /* 0x1ffffffe06067812 */ /* 0x000fe400078ec0ff */
[----:B------:R-:W-:-:S02]  /*0c20*/  LEA.HI R8, R8, R11, RZ, 0x3 ;  /* 0x0000000b08087211 */ /* 0x000fc400078f18ff */
[----:B------:R-:W-:Y:S01]  /*0c30*/  LEA.HI R9, R9, R13, RZ, 0x5 ;  /* 0x0000000d09097211 */ /* 0x000fe200078f28ff */
[----:B------:R-:W-:Y:S01]  /*0c40*/  IMAD.IADD R6, R7, 0x1, -R6 ;  /* 0x0000000107067824 */ /* 0x000fe200078e0a06 */
[----:B------:R-:W-:Y:S01]  /*0c50*/  LOP3.LUT R12, R8, 0xfffffff8, RZ, 0xc0, !PT ;  /* 0xfffffff8080c7812 */ /* 0x000fe200078ec0ff */
[----:B------:R-:W-:Y:S01]  /*0c60*/  IMAD.IADD R8, R5, 0x1, -R2 ;  /* 0x0000000105087824 */ /* 0x000fe200078e0a02 */
[-C--:B------:R-:W-:Y:S02]  /*0c70*/  LEA.HI R2, R3, R0.reuse, RZ, 0x5 ;  /* 0x0000000003027211 */ /* 0x080fe400078f28ff */
[----:B------:R-:W-:Y:S01]  /*0c80*/  LOP3.LUT R5, R4, 0x3fffff0, RZ, 0xc0, !PT ;  /* 0x03fffff004057812 */ /* 0x000fe200078ec0ff */
[----:B------:R-:W-:Y:S01]  /*0c90*/  IMAD.IADD R12, R11, 0x1, -R12 ;  /* 0x000000010b0c7824 */ /* 0x000fe200078e0a0c */
[----:B------:R-:W-:Y:S02]  /*0ca0*/  LEA.HI R3, R3, R0, RZ, 0x3 ;  /* 0x0000000003037211 */ /* 0x000fe400078f18ff */
[----:B------:R-:W-:Y:S01]  /*0cb0*/  SHF.R.S32.HI R14, RZ, 0x5, R2 ;  /* 0x00000005ff0e7819 */ /* 0x000fe20000011402 */
[----:B------:R-:W-:Y:S01]  /*0cc0*/  IMAD.IADD R5, R0, 0x1, -R5 ;  /* 0x0000000100057824 */ /* 0x000fe200078e0a05 */
[----:B------:R-:W-:-:S02]  /*0cd0*/  LOP3.LUT R7, R3, 0xfffffff8, RZ, 0xc0, !PT ;  /* 0xfffffff803077812 */ /* 0x000fc400078ec0ff */
[----:B------:R-:W-:Y:S01]  /*0ce0*/  LOP3.LUT R3, R204, 0xfffffffc, RZ, 0xc0, !PT ;  /* 0xfffffffccc037812 */ /* 0x000fe200078ec0ff */
[----:B------:R-:W-:Y:S01]  /*0cf0*/  IMAD R5, R14, 0x10, R5 ;  /* 0x000000100e057824 */ /* 0x000fe200078e0205 */
[----:B------:R-:W-:Y:S01]  /*0d00*/  SHF.R.S32.HI R204, RZ, 0x2, R204 ;  /* 0x00000002ffcc7819 */ /* 0x000fe200000114cc */
[----:B------:R-:W-:Y:S01]  /*0d10*/  IMAD.IADD R7, R0, 0x1, -R7 ;  /* 0x0000000100077824 */ /* 0x000fe200078e0a07 */
[----:B------:R-:W-:Y:S01]  /*0d20*/  SHF.R.S32.HI R9, RZ, 0x5, R9 ;  /* 0x00000005ff097819 */ /* 0x000fe20000011409 */
[----:B------:R-:W-:Y:S01]  /*0d30*/  IMAD R5, R5, 0x8, R6 ;  /* 0x0000000805057824 */ /* 0x000fe200078e0206 */
[----:B------:R-:W-:Y:S01]  /*0d40*/  LOP3.LUT R10, R10, 0x7ffffffc, RZ, 0xc0, !PT ;  /* 0x7ffffffc0a0a7812 */ /* 0x000fe200078ec0ff */
[----:B------:R-:W-:Y:S01]  /*0d50*/  VIADD R6, R204, 0x40 ;  /* 0x00000040cc067836 */ /* 0x000fe20000000000 */
[----:B------:R-:W-:Y:S01]  /*0d60*/  STL [R1+0x14], R14 ;  /* 0x0000140e01007387 */ /* 0x000fe20000100800 */
[----:B------:R-:W-:Y:S02]  /*0d70*/  IMAD.IADD R3, R0, 0x1, -R3 ;  /* 0x0000000100037824 */ /* 0x000fe400078e0a03 */
[----:B------:R-:W-:Y:S01]  /*0d80*/  IMAD.SHL.U32 R2, R6, 0x40, RZ ;  /* 0x0000004006027824 */ /* 0x000fe200078e00ff */
[----:B------:R-:W-:Y:S01]  /*0d90*/  SHF.R.S32.HI R4, RZ, 0x1f, R6 ;  /* 0x0000001fff047819 */ /* 0x000fe20000011406 */
[----:B------:R-:W-:Y:S01]  /*0da0*/  IMAD R9, R9, 0x10, R12 ;  /* 0x0000001009097824 */ /* 0x000fe200078e020c */
[C---:B------:R-:W-:Y:S01]  /*0db0*/  LEA.HI R0, R3.reuse, R3, RZ, 0x1 ;  /* 0x0000000303007211 */ /* 0x040fe200078f08ff */
[C---:B------:R-:W-:Y:S01]  /*0dc0*/  IMAD.SHL.U32 R16, R3.reuse, 0x8, RZ ;  /* 0x0000000803107824 */ /* 0x040fe200078e00ff */
[----:B------:R-:W-:Y:S01]  /*0dd0*/  LEA.HI R4, R4, R6, RZ, 0x3 ;  /* 0x0000000604047211 */ /* 0x000fe200078f18ff */
[----:B------:R-:W-:Y:S01]  /*0de0*/  IMAD.SHL.U32 R22, R3, 0x4, RZ ;  /* 0x0000000403167824 */ /* 0x000fe200078e00ff */
[----:B------:R-:W-:Y:S01]  /*0df0*/  LOP3.LUT R0, R0, 0x1ffffffe, RZ, 0xc0, !PT ;  /* 0x1ffffffe00007812 */ /* 0x000fe200078ec0ff */
[----:B------:R-:W-:Y:S01]  /*0e00*/  IMAD.SHL.U32 R211, R7, 0x8, RZ ;  /* 0x0000000807d37824 */ /* 0x000fe200078e00ff */
[----:B------:R-:W-:Y:S01]  /*0e10*/  LEA R8, R8, R9, 0x6 ;  /* 0x0000000908087211 */ /* 0x000fe200078e30ff */
[----:B------:R-:W-:Y:S01]  /*0e20*/  IMAD.SHL.U32 R4, R4, 0x40, RZ ;  /* 0x0000004004047824 */ /* 0x000fe200078e00ff */
[----:B------:R-:W-:Y:S01]  /*0e30*/  IADD3 R213, R16, 0x80, RZ ;  /* 0x0000008010d57810 */ /* 0x000fe20007ffe0ff */
[----:B------:R-:W-:Y:S01]  /*0e40*/  IMAD.IADD R0, R3, 0x1, -R0 ;  /* 0x0000000103007824 */ /* 0x000fe200078e0a00 */
[----:B------:R-:W-:Y:S01]  /*0e50*/  LOP3.LUT R3, R2, 0x1c0, RZ, 0xc0, !PT ;  /* 0x000001c002037812 */ /* 0x000fe200078ec0ff */
[----:B------:R-:W-:Y:S01]  /*0e60*/  STL [R1+0x14c], R8 ;  /* 0x00014c0801007387 */ /* 0x000fe20000100800 */
[----:B------:R-:W-:Y:S01]  /*0e70*/  LOP3.LUT R4, R4, 0xfffffe00, RZ, 0xc0, !PT ;  /* 0xfffffe0004047812 */ /* 0x000fe200078ec0ff */
[----:B------:R-:W-:Y:S01]  /*0e80*/  IMAD.IADD R10, R13, 0x1, -R10 ;  /* 0x000000010d0a7824 */ /* 0x000fe200078e0a0a */
[----:B------:R-:W-:Y:S01]  /*0e90*/  SHF.R.U32.HI R7, RZ, 0x3, R3 ;  /* 0x00000003ff077819 */ /* 0x000fe20000011603 */
[----:B------:R-:W-:Y:S01]  /*0ea0*/  STL [R1+0x38], RZ ;  /* 0x000038ff01007387 */ /* 0x000fe20000100800 */
[--C-:B------:R-:W-:Y:S01]  /*0eb0*/  LOP3.LUT R3, R3, 0x38, R16.reuse, 0xf8, !PT ;  /* 0x0000003803037812 */ /* 0x100fe200078ef810 */
[----:B------:R-:W-:Y:S01]  /*0ec0*/  IMAD.SHL.U32 R42, R10, 0x2, RZ ;  /* 0x000000020a2a7824 */ /* 0x000fe200078e00ff */
[----:B------:R-:W-:Y:S01]  /*0ed0*/  SHF.R.S32.HI R6, RZ, 0x1f, R211 ;  /* 0x0000001fff067819 */ /* 0x000fe200000114d3 */
[----:B------:R0:W-:Y:S01]  /*0ee0*/  STL [R1+0x18], R4 ;  /* 0x0000180401007387 */ /* 0x0001e20000100800 */
[----:B------:R-:W-:Y:S01]  /*0ef0*/  IMAD.SHL.U32 R5, R5, 0x8, RZ ;  /* 0x0000000805057824 */ /* 0x000fe200078e00ff */
[----:B------:R-:W-:Y:S01]  /*0f00*/  SHF.R.S32.HI R17, RZ, 0x1f, R16 ;  /* 0x0000001fff117819 */ /* 0x000fe20000011410 */
[C---:B------:R-:W-:Y:S01]  /*0f10*/  VIADD R41, R42.reuse, 0x8 ;  /* 0x000000082a297836 */ /* 0x040fe20000000000 */
[C---:B------:R-:W-:Y:S01]  /*0f20*/  IADD3 R40, R42.reuse, 0x10, RZ ;  /* 0x000000102a287810 */ /* 0x040fe20007ffe0ff */
[----:B------:R-:W-:Y:S01]  /*0f30*/  STL [R1+0x44], R42 ;  /* 0x0000442a01007387 */ /* 0x000fe20000100800 */
[C---:B------:R-:W-:Y:S01]  /*0f40*/  VIADD R39, R42.reuse, 0x18 ;  /* 0x000000182a277836 */ /* 0x040fe20000000000 */
[C---:B------:R-:W-:Y:S01]  /*0f50*/  IADD3 R26, R42.reuse, 0x80, RZ ;  /* 0x000000802a1a7810 */ /* 0x040fe20007ffe0ff */
[----:B------:R-:W-:Y:S01]  /*0f60*/  VIADD R38, R42, 0x20 ;  /* 0x000000202a267836 */ /* 0x000fe20000000000 */
[----:B------:R1:W-:Y:S01]  /*0f70*/  STL [R1+0x154], R5 ;  /* 0x0001540501007387 */ /* 0x0003e20000100800 */
[----:B0-----:R-:W-:Y:S01]  /*0f80*/  LOP3.LUT R4, R4, R3, R7, 0xf6, !PT ;  /* 0x0000000304047212 */ /* 0x001fe200078ef607 */
[C---:B------:R-:W-:Y:S01]  /*0f90*/  VIADD R37, R42.reuse, 0x28 ;  /* 0x000000282a257836 */ /* 0x040fe20000000000 */
[----:B------:R-:W-:Y:S01]  /*0fa0*/  SHF.R.S32.HI R222, RZ, 0x1f, R213 ;  /* 0x0000001fffde7819 */ /* 0x000fe200000114d5 */
[----:B------:R-:W-:-:S02]  /*0fb0*/  VIADD R36, R42, 0x30 ;  /* 0x000000302a247836 */ /* 0x000fc40000000000 */
[----:B------:R-:W-:Y:S01]  /*0fc0*/  IMAD R3, R4, 0x2, R19 ;  /* 0x0000000204037824 */ /* 0x000fe200078e0213 */
[----:B------:R-:W-:Y:S01]  /*0fd0*/  SHF.R.S32.HI R4, RZ, 0x1f, R41 ;  /* 0x0000001fff047819 */ /* 0x000fe20000011429 */
[C---:B------:R-:W-:Y:S02]  /*0fe0*/  VIADD R35, R42.reuse, 0x38 ;  /* 0x000000382a237836 */ /* 0x040fe40000000000 */
[C---:B------:R-:W-:Y:S01]  /*0ff0*/  VIADD R34, R42.reuse, 0x40 ;  /* 0x000000402a227836 */ /* 0x040fe20000000000 */
[----:B------:R-:W-:Y:S01]  /*1000*/  STL [R1+0x148], R3 ;  /* 0x0001480301007387 */ /* 0x000fe20000100800 */
[C---:B------:R-:W-:Y:S01]  /*1010*/  VIADD R33, R42.reuse, 0x48 ;  /* 0x000000482a217836 */ /* 0x040fe20000000000 */
[C---:B-1----:R-:W-:Y:S01]  /*1020*/  IADD3 R5, R42.reuse, 0xf0, RZ ;  /* 0x000000f02a057810 */ /* 0x042fe20007ffe0ff */
[C---:B------:R-:W-:Y:S01]  /*1030*/  VIADD R32, R42.reuse, 0x50 ;  /* 0x000000502a207836 */ /* 0x040fe20000000000 */
[----:B------:R-:W-:Y:S01]  /*1040*/  STL [R1+0xc0], R41 ;  /* 0x0000c02901007387 */ /* 0x000fe20000100800 */
[----:B------:R-:W-:-:S02]  /*1050*/  VIADD R31, R42, 0x58 ;  /* 0x000000582a1f7836 */ /* 0x000fc40000000000 */
[C---:B------:R-:W-:Y:S01]  /*1060*/  VIADD R30, R42.reuse, 0x60 ;  /* 0x000000602a1e7836 */ /* 0x040fe20000000000 */
[----:B------:R0:W-:Y:S01]  /*1070*/  STL [R1+0xbc], R40 ;  /* 0x0000bc2801007387 */ /* 0x0001e20000100800 */
[C---:B------:R-:W-:Y:S02]  /*1080*/  VIADD R29, R42.reuse, 0x68 ;  /* 0x000000682a1d7836 */ /* 0x040fe40000000000 */
[C---:B------:R-:W-:Y:S01]  /*1090*/  VIADD R28, R42.reuse, 0x70 ;  /* 0x000000702a1c7836 */ /* 0x040fe20000000000 */
[----:B------:R-:W-:Y:S01]  /*10a0*/  STL [R1+0xb8], R39 ;  /* 0x0000b82701007387 */ /* 0x000fe20000100800 */
[C---:B------:R-:W-:Y:S02]  /*10b0*/  VIADD R27, R42.reuse, 0x78 ;  /* 0x000000782a1b7836 */ /* 0x040fe40000000000 */
[C---:B------:R-:W-:Y:S01]  /*10c0*/  VIADD R25, R42.reuse, 0x88 ;  /* 0x000000882a197836 */ /* 0x040fe20000000000 */
[----:B------:R1:W-:Y:S01]  /*10d0*/  STL [R1+0xb4], R38 ;  /* 0x0000b42601007387 */ /* 0x0003e20000100800 */
[C---:B------:R-:W-:Y:S01]  /*10e0*/  VIADD R24, R42.reuse, 0x90 ;  /* 0x000000902a187836 */ /* 0x040fe20000000000 */
[----:B0-----:R-:W-:Y:S01]  /*10f0*/  SHF.R.S32.HI R40, RZ, 0x1f, R40 ;  /* 0x0000001fff287819 */ /* 0x001fe20000011428 */
[----:B------:R-:W-:Y:S01]  /*1100*/  VIADD R11, R211, 0x40 ;  /* 0x00000040d30b7836 */ /* 0x000fe20000000000 */
[----:B------:R0:W-:Y:S01]  /*1110*/  STL [R1+0xb0], R37 ;  /* 0x0000b02501007387 */ /* 0x0001e20000100800 */
[----:B------:R-:W-:-:S02]  /*1120*/  VIADD R21, R42, 0x98 ;  /* 0x000000982a157836 */ /* 0x000fc40000000000 */
[C---:B------:R-:W-:Y:S01]  /*1130*/  VIADD R20, R42.reuse, 0xa0 ;  /* 0x000000a02a147836 */ /* 0x040fe20000000000 */
[----:B------:R-:W-:Y:S01]  /*1140*/  STL [R1+0xac], R36 ;  /* 0x0000ac2401007387 */ /* 0x000fe20000100800 */
[C---:B------:R-:W-:Y:S01]  /*1150*/  VIADD R9, R211.reuse, 0x80 ;  /* 0x00000080d3097836 */ /* 0x040fe20000000000 */
[----:B------:R-:W-:Y:S01]  /*1160*/  SHF.R.S32.HI R11, RZ, 0x1f, R11 ;  /* 0x0000001fff0b7819 */ /* 0x000fe2000001140b */
[C---:B------:R-:W-:Y:S01]  /*1170*/  VIADD R15, R42.reuse, 0xa8 ;  /* 0x000000a82a0f7836 */ /* 0x040fe20000000000 */
[----:B------:R2:W-:Y:S01]  /*1180*/  STL [R1+0xa8], R35 ;  /* 0x0000a82301007387 */ /* 0x0005e20000100800 */
[C---:B------:R-:W-:Y:S01]  /*1190*/  VIADD R14, R42.reuse, 0xb0 ;  /* 0x000000b02a0e7836 */ /* 0x040fe20000000000 */
[----:B------:R-:W-:Y:S01]  /*11a0*/  SHF.R.S32.HI R9, RZ, 0x1f, R9 ;  /* 0x0000001fff097819 */ /* 0x000fe20000011409 */
[----:B------:R-:W-:Y:S01]  /*11b0*/  VIADD R6, R211, 0xc0 ;  /* 0x000000c0d3067836 */ /* 0x000fe20000000000 */
[----:B------:R3:W-:Y:S01]  /*11c0*/  STL [R1+0xa4], R34 ;  /* 0x0000a42201007387 */ /* 0x0007e20000100800 */
[C---:B------:R-:W-:Y:S01]  /*11d0*/  VIADD R13, R42.reuse, 0xb8 ;  /* 0x000000b82a0d7836 */ /* 0x040fe20000000000 */
[----:B-1----:R-:W-:Y:S01]  /*11e0*/  SHF.R.S32.HI R38, RZ, 0x1f, R38 ;  /* 0x0000001fff267819 */ /* 0x002fe20000011426 */
[C---:B------:R-:W-:Y:S01]  /*11f0*/  VIADD R12, R42.reuse, 0xc0 ;  /* 0x000000c02a0c7836 */ /* 0x040fe20000000000 */
[----:B------:R-:W-:Y:S01]  /*1200*/  STL [R1+0xa0], R33 ;  /* 0x0000a02101007387 */ /* 0x000fe20000100800 */
[C---:B------:R-:W-:Y:S01]  /*1210*/  VIADD R11, R42.reuse, 0xc8 ;  /* 0x000000c82a0b7836 */ /* 0x040fe20000000000 */
[----:B------:R-:W-:Y:S01]  /*1220*/  SHF.R.S32.HI R6, RZ, 0x1f, R6 ;  /* 0x0000001fff067819 */ /* 0x000fe20000011406 */
[C---:B------:R-:W-:Y:S01]  /*1230*/  VIADD R10, R42.reuse, 0xd0 ;  /* 0x000000d02a0a7836 */ /* 0x040fe20000000000 */
[----:B------:R1:W-:Y:S01]  /*1240*/  STL [R1+0x9c], R32 ;  /* 0x00009c2001007387 */ /* 0x0003e20000100800 */
[C---:B------:R-:W-:Y:S01]  /*1250*/  VIADD R9, R42.reuse, 0xd8 ;  /* 0x000000d82a097836 */ /* 0x040fe20000000000 */
[----:B0-----:R-:W-:Y:S01]  /*1260*/  SHF.R.S32.HI R37, RZ, 0x1f, R37 ;  /* 0x0000001fff257819 */ /* 0x001fe20000011425 */
[C---:B------:R-:W-:Y:S01]  /*1270*/  VIADD R7, R42.reuse, 0xe0 ;  /* 0x000000e02a077836 */ /* 0x040fe20000000000 */
[----:B------:R0:W-:Y:S01]  /*1280*/  STL [R1+0x98], R31 ;  /* 0x0000981f01007387 */ /* 0x0001e20000100800 */
[C---:B------:R-:W-:Y:S01]  /*1290*/  VIADD R6, R42.reuse, 0xe8 ;  /* 0x000000e82a067836 */ /* 0x040fe20000000000 */
[----:B--2---:R-:W-:Y:S01]  /*12a0*/  SHF.R.S32.HI R35, RZ, 0x1f, R35 ;  /* 0x0000001fff237819 */ /* 0x004fe20000011423 */
[----:B------:R-:W-:Y:S01]  /*12b0*/  VIADD R3, R42, 0xf8 ;  /* 0x000000f82a037836 */ /* 0x000fe20000000000 */
[----:B------:R-:W-:Y:S01]  /*12c0*/  STL [R1+0x94], R30 ;  /* 0x0000941e01007387 */ /* 0x000fe20000100800 */
[----:B---3--:R-:W-:Y:S01]  /*12d0*/  SHF.R.S32.HI R34, RZ, 0x1f, R34 ;  /* 0x0000001fff227819 */ /* 0x008fe20000011422 */
[----:B------:R-:W-:Y:S01]  /*12e0*/  IMAD R0, R0, 0x8, R8 ;  /* 0x0000000800007824 */ /* 0x000fe200078e0208 */
[----:B-1----:R-:W-:Y:S01]  /*12f0*/  SHF.R.S32.HI R32, RZ, 0x1f, R32 ;  /* 0x0000001fff207819 */ /* 0x002fe20000011420 */
[----:B------:R1:W-:Y:S01]  /*1300*/  STL [R1+0x90], R29 ;  /* 0x0000901d01007387 */ /* 0x0003e20000100800 */
[C---:B------:R-:W-:Y:S01]  /*1310*/  VIADD R2, R16.reuse, 0x20 ;  /* 0x0000002010027836 */ /* 0x040fe20000000000 */
[----:B0-----:R-:W-:Y:S01]  /*1320*/  SHF.R.S32.HI R31, RZ, 0x1f, R31 ;  /* 0x0000001fff1f7819 */ /* 0x001fe2000001141f */
[C---:B------:R-:W-:Y:S01]  /*1330*/  VIADD R215, R16.reuse, 0x40 ;  /* 0x0000004010d77836 */ /* 0x040fe20000000000 */
[----:B------:R0:W-:Y:S01]  /*1340*/  STL [R1+0x8c], R28 ;  /* 0x00008c1c01007387 */ /* 0x0001e20000100800 */
[C---:B------:R-:W-:Y:S01]  /*1350*/  VIADD R214, R16.reuse, 0x60 ;  /* 0x0000006010d67836 */ /* 0x040fe20000000000 */
[----:B------:R-:W-:Y:S01]  /*1360*/  SHF.R.S32.HI R206, RZ, 0x1f, R2 ;  /* 0x0000001fffce7819 */ /* 0x000fe20000011402 */
[C---:B------:R-:W-:Y:S01]  /*1370*/  VIADD R212, R16.reuse, 0xa0 ;  /* 0x000000a010d47836 */ /* 0x040fe20000000000 */
[----:B------:R-:W-:Y:S01]  /*1380*/  STL [R1+0x88], R27 ;  /* 0x0000881b01007387 */ /* 0x000fe20000100800 */
[C---:B------:R-:W-:Y:S01]  /*1390*/  VIADD R217, R16.reuse, 0xc0 ;  /* 0x000000c010d97836 */ /* 0x040fe20000000000 */
[----:B-1----:R-:W-:Y:S01]  /*13a0*/  SHF.R.S32.HI R29, RZ, 0x1f, R29 ;  /* 0x0000001fff1d7819 */ /* 0x002fe2000001141d */
[----:B------:R-:W-:Y:S01]  /*13b0*/  VIADD R216, R16, 0xe0 ;  /* 0x000000e010d87836 */ /* 0x000fe20000000000 */
[----:B------:R1:W-:Y:S01]  /*13c0*/  STL [R1+0x84], R26 ;  /* 0x0000841a01007387 */ /* 0x0003e20000100800 */
[----:B------:R-:W-:Y:S01]  /*13d0*/  VIADD R209, R22, 0x10 ;  /* 0x0000001016d17836 */ /* 0x000fe20000000000 */
[----:B0-----:R-:W-:-:S02]  /*13e0*/  SHF.R.S32.HI R28, RZ, 0x1f, R28 ;  /* 0x0000001fff1c7819 */ /* 0x001fc4000001141c */
[----:B------:R0:W-:Y:S01]  /*13f0*/  STL [R1+0x80], R25 ;  /* 0x0000801901007387 */ /* 0x0001e20000100800 */
[----:B------:R-:W-:Y:S02]  /*1400*/  SHF.R.S32.HI R224, RZ, 0x1f, R215 ;  /* 0x0000001fffe07819 */ /* 0x000fe400000114d7 */
[----:B------:R-:W-:Y:S01]  /*1410*/  SHF.R.S32.HI R223, RZ, 0x1f, R214 ;  /* 0x0000001fffdf7819 */ /* 0x000fe200000114d6 */
[----:B------:R-:W-:Y:S01]  /*1420*/  STL [R1+0x7c], R24 ;  /* 0x00007c1801007387 */ /* 0x000fe20000100800 */
[----:B------:R-:W-:Y:S02]  /*1430*/  SHF.R.S32.HI R221, RZ, 0x1f, R212 ;  /* 0x0000001fffdd7819 */ /* 0x000fe400000114d4 */
[----:B-1----:R-:W-:Y:S01]  /*1440*/  SHF.R.S32.HI R26, RZ, 0x1f, R26 ;  /* 0x0000001fff1a7819 */ /* 0x002fe2000001141a */
[----:B------:R1:W-:Y:S01]  /*1450*/  STL [R1+0x78], R21 ;  /* 0x0000781501007387 */ /* 0x0003e20000100800 */
[----:B------:R-:W-:Y:S02]  /*1460*/  SHF.R.S32.HI R220, RZ, 0x1f, R217 ;  /* 0x0000001fffdc7819 */ /* 0x000fe400000114d9 */
[----:B0-----:R-:W-:Y:S01]  /*1470*/  SHF.R.S32.HI R25, RZ, 0x1f, R25 ;  /* 0x0000001fff197819 */ /* 0x001fe20000011419 */
[----:B------:R0:W-:Y:S01]  /*1480*/  STL [R1+0x74], R20 ;  /* 0x0000741401007387 */ /* 0x0001e20000100800 */
[----:B------:R-:W-:-:S03]  /*1490*/  SHF.R.S32.HI R219, RZ, 0x1f, R216 ;  /* 0x0000001fffdb7819 */ /* 0x000fc600000114d8 */
[----:B------:R-:W-:Y:S01]  /*14a0*/  STL [R1+0x70], R15 ;  /* 0x0000700f01007387 */ /* 0x000fe20000100800 */
[----:B-1----:R-:W-:-:S03]  /*14b0*/  SHF.R.S32.HI R21, RZ, 0x1f, R21 ;  /* 0x0000001fff157819 */ /* 0x002fc60000011415 */
[----:B------:R1:W-:Y:S01]  /*14c0*/  STL [R1+0x6c], R14 ;  /* 0x00006c0e01007387 */ /* 0x0003e20000100800 */
[----:B0-----:R-:W-:-:S03]  /*14d0*/  SHF.R.S32.HI R20, RZ, 0x1f, R20 ;  /* 0x0000001fff147819 */ /* 0x001fc60000011414 */
[----:B------:R0:W-:Y:S04]  /*14e0*/  STL [R1+0x68], R13 ;  /* 0x0000680d01007387 */ /* 0x0001e80000100800 */
        /* <DEDUP_REMOVED lines=10> */
[----:B------:R2:W-:Y:S01]  /*1590*/  STL [R1+0x144], R4 ;  /* 0x0001440401007387 */ /* 0x0005e20000100800 */
[----:B-1----:R-:W-:-:S03]  /*15a0*/  SHF.R.S32.HI R7, RZ, 0x1f, R7 ;  /* 0x0000001fff077819 */ /* 0x002fc60000011407 */
[----:B------:R-:W-:Y:S01]  /*15b0*/  STL [R1+0x4c], R5 ;  /* 0x00004c0501007387 */ /* 0x000fe20000100800 */
[----:B0-----:R-:W-:-:S03]  /*15c0*/  SHF.R.S32.HI R6, RZ, 0x1f, R6 ;  /* 0x0000001fff067819 */ /* 0x001fc60000011406 */
[----:B------:R-:W-:Y:S01]  /*15d0*/  STL [R1+0x140], R40 ;  /* 0x0001402801007387 */ /* 0x000fe20000100800 */
[----:B--2---:R-:W-:-:S03]  /*15e0*/  SHF.R.S32.HI R4, RZ, 0x1f, R39 ;  /* 0x0000001fff047819 */ /* 0x004fc60000011427 */
[----:B------:R0:W-:Y:S04]  /*15f0*/  STL [R1+0x48], R3 ;  /* 0x0000480301007387 */ /* 0x0001e80000100800 */
[----:B------:R1:W-:Y:S04]  /*1600*/  STL [R1+0x13c], R4 ;  /* 0x00013c0401007387 */ /* 0x0003e80000100800 */
[----:B------:R-:W-:Y:S01]  /*1610*/  STL [R1+0x138], R38 ;  /* 0x0001382601007387 */ /* 0x000fe20000100800 */
[----:B0-----:R-:W-:-:S03]  /*1620*/  SHF.R.S32.HI R3, RZ, 0x1f, R3 ;  /* 0x0000001fff037819 */ /* 0x001fc60000011403 */
[----:B------:R-:W-:Y:S01]  /*1630*/  STL [R1+0x134], R37 ;  /* 0x0001342501007387 */ /* 0x000fe20000100800 */
[----:B-1----:R-:W-:-:S05]  /*1640*/  SHF.R.S32.HI R4, RZ, 0x1f, R36 ;  /* 0x0000001fff047819 */ /* 0x002fca0000011424 */
[----:B------:R0:W-:Y:S04]  /*1650*/  STL [R1+0x130], R4 ;  /* 0x0001300401007387 */ /* 0x0001e80000100800 */
[----:B------:R-:W-:Y:S04]  /*1660*/  STL [R1+0x12c], R35 ;  /* 0x00012c2301007387 */ /* 0x000fe80000100800 */
[----:B------:R-:W-:Y:S01]  /*1670*/  STL [R1+0x128], R34 ;  /* 0x0001282201007387 */ /* 0x000fe20000100800 */
[----:B0-----:R-:W-:-:S05]  /*1680*/  SHF.R.S32.HI R4, RZ, 0x1f, R33 ;  /* 0x0000001fff047819 */ /* 0x001fca0000011421 */
        /* <DEDUP_REMOVED lines=25> */
[----:B------:R1:W-:Y:S04]  /*1820*/  STL [R1+0xd8], R7 ;  /* 0x0000d80701007387 */ /* 0x0003e80000100800 */
[----:B------:R1:W-:Y:S01]  /*1830*/  STL [R1+0xd4], R6 ;  /* 0x0000d40601007387 */ /* 0x0003e20000100800 */
[----:B0-----:R-:W-:-:S05]  /*1840*/  SHF.R.S32.HI R4, RZ, 0x1f, R5 ;  /* 0x0000001fff047819 */ /* 0x001fca0000011405 */
[----:B------:R1:W-:Y:S04]  /*1850*/  STL [R1+0xd0], R4 ;  /* 0x0000d00401007387 */ /* 0x0003e80000100800 */
[----:B------:R1:W-:Y:S04]  /*1860*/  STL [R1+0x150], R0 ;  /* 0x0001500001007387 */ /* 0x0003e80000100800 */
[----:B------:R1:W-:Y:S02]  /*1870*/  STL [R1+0xcc], R3 ;  /* 0x0000cc0301007387 */ /* 0x0003e40000100800 */
.L_x_799:
[----:B012---:R-:W0:Y:S02]  /*1880*/  LDC.64 R4, c[0x0][0xc88] ;  /* 0x00032200ff047b82 */ /* 0x007e240000000a00 */
[----:B0-----:R-:W-:-:S05]  /*1890*/  IMAD.WIDE R4, R51, 0x4, R4 ;  /* 0x0000000433047825 */ /* 0x001fca00078e0204 */
[----:B------:R-:W2:Y:S01]  /*18a0*/  LDG.E R31, desc[UR40][R4.64] ;  /* 0x00000028041f7981 */ /* 0x000ea2000c1e1900 */
[----:B------:R-:W-:Y:S05]  /*18b0*/  YIELD ;  /* 0x0000000000007946 */ /* 0x000fea0003800000 */
[----:B------:R-:W-:Y:S01]  /*18c0*/  ULDC.64 UR4, c[0x0][0xa28] ;  /* 0x00028a0000047ab9 */ /* 0x000fe20000000a00 */
[----:B------:R-:W-:Y:S01]  /*18d0*/  ULDC.64 UR8, c[0x0][0xa18] ;  /* 0x0002860000087ab9 */ /* 0x000fe20000000a00 */
[----:B------:R-:W-:Y:S01]  /*18e0*/  ISETP.NE.U32.AND P1, PT, RZ, UR4, PT ;  /* 0x00000004ff007c0c */ /* 0x000fe2000bf25070 */
[----:B------:R-:W-:Y:S01]  /*18f0*/  ULDC.64 UR6, c[0x0][0xa08] ;  /* 0x0002820000067ab9 */ /* 0x000fe20000000a00 */
[----:B---3--:R-:W-:Y:S01]  /*1900*/  IMAD.MOV.U32 R8, RZ, RZ, RZ ;  /* 0x000000ffff087224 */ /* 0x008fe200078e00ff */
[----:B------:R-:W-:Y:S01]  /*1910*/  ISETP.NE.U32.AND P0, PT, RZ, UR6, PT ;  /* 0x00000006ff007c0c */ /* 0x000fe2000bf05070 */
[----:B------:R-:W-:Y:S01]  /*1920*/  IMAD.MOV.U32 R32, RZ, RZ, RZ ;  /* 0x000000ffff207224 */ /* 0x000fe200078e00ff */
[----:B------:R-:W-:-:S02]  /*1930*/  ISETP.NE.AND.EX P1, PT, RZ, UR5, PT, P1 ;  /* 0x00000005ff007c0c */ /* 0x000fc4000bf25310 */
[----:B------:R-:W-:Y:S02]  /*1940*/  ISETP.NE.AND.EX P0, PT, RZ, UR7, PT, P0 ;  /* 0x00000007ff007c0c */ /* 0x000fe4000bf05300 */
[----:B--2---:R-:W-:Y:S01]  /*1950*/  SHF.R.S32.HI R0, RZ, 0x1f, R31 ;  /* 0x0000001fff007819 */ /* 0x004fe2000001141f */
[----:B------:R-:W-:-:S08]  /*1960*/  IMAD.SHL.U32 R35, R31, 0x4, RZ ;  /* 0x000000041f237824 */ /* 0x000fd000078e00ff */
[C---:B------:R-:W-:Y:S01]  /*1970*/  @P1 LEA R6, P2, R31.reuse, UR4, 0x2 ;  /* 0x000000041f061c11 */ /* 0x040fe2000f8410ff */
[----:B------:R0:W-:Y:S01]  /*1980*/  STL [R1+0x2c], R31 ;  /* 0x00002c1f01007387 */ /* 0x0001e20000100800 */
[C-C-:B------:R-:W-:Y:S02]  /*1990*/  SHF.L.U64.HI R34, R31.reuse, 0x2, R0.reuse ;  /* 0x000000021f227819 */ /* 0x140fe40000010200 */
[----:B------:R-:W-:Y:S01]  /*19a0*/  @P1 LEA.HI.X R7, R31, UR5, R0, 0x2, P2 ;  /* 0x000000051f071c11 */ /* 0x000fe200090f1400 */
[----:B------:R-:W-:Y:S01]  /*19b0*/  ULDC UR4, c[0x0][0x288] ;  /* 0x0000a20000047ab9 */ /* 0x000fe20000000800 */
[----:B------:R-:W-:Y:S01]  /*19c0*/  ISETP.NE.U32.AND P2, PT, RZ, UR8, PT ;  /* 0x00000008ff007c0c */ /* 0x000fe2000bf45070 */
[----:B------:R0:W-:Y:S01]  /*19d0*/  STL [R1+0xc4], R0 ;  /* 0x0000c40001007387 */ /* 0x0001e20000100800 */
[C---:B------:R-:W-:Y:S02]  /*19e0*/  IADD3 R4, P3, R35.reuse, UR6, RZ ;  /* 0x0000000623047c10 */ /* 0x040fe4000ff7e0ff */
[----:B------:R-:W-:Y:S01]  /*19f0*/  ISETP.NE.AND.EX P2, PT, RZ, UR9, PT, P2 ;  /* 0x00000009ff007c0c */ /* 0x000fe2000bf45320 */
[----:B------:R1:W5:Y:S01]  /*1a00*/  @P1 LDG.E R8, desc[UR40][R6.64] ;  /* 0x0000002806081981 */ /* 0x000362000c1e1900 */
[----:B------:R-:W-:Y:S01]  /*1a10*/  IMAD.U32 R48, RZ, RZ, UR4 ;  /* 0x00000004ff307e24 */ /* 0x000fe2000f8e00ff */
[C---:B------:R-:W-:Y:S01]  /*1a20*/  IADD3.X R5, R34.reuse, UR7, RZ, P3, !PT ;  /* 0x0000000722057c10 */ /* 0x040fe20009ffe4ff */
[----:B------:R-:W-:Y:S01]  /*1a30*/  ULDC.64 UR4, c[0x0][0x418] ;  /* 0x0001060000047ab9 */ /* 0x000fe20000000a00 */
[----:B------:R0:W-:Y:S04]  /*1a40*/  STL [R1+0x30], R35 ;  /* 0x0000302301007387 */ /* 0x0001e80000100800 */
[----:B------:R0:W5:Y:S04]  /*1a50*/  @P0 LDG.E R32, desc[UR40][R4.64] ;  /* 0x0000002804200981 */ /* 0x000168000c1e1900 */
[----:B-1----:R-:W-:Y:S01]  /*1a60*/  @P2 IADD3 R6, P1, R35, UR8, RZ ;  /* 0x0000000823062c10 */ /* 0x002fe2000ff3e0ff */
[----:B------:R-:W-:Y:S01]  /*1a70*/  UISETP.NE.U32.AND UP0, UPT, UR4, URZ, UPT ;  /* 0x0000003f0400728c */ /* 0x000fe2000bf05070 */
[----:B------:R0:W-:Y:S02]  /*1a80*/  STL [R1+0x34], R34 ;  /* 0x0000342201007387 */ /* 0x0001e40000100800 */
[----:B------:R-:W-:Y:S01]  /*1a90*/  @P2 IADD3.X R7, R34, UR9, RZ, P1, !PT ;  /* 0x0000000922072c10 */ /* 0x000fe20008ffe4ff */
[----:B------:R-:W-:-:S04]  /*1aa0*/  ULDC UR4, c[0x0][0x424] ;  /* 0x0001090000047ab9 */ /* 0x000fc80000000800 */
[----:B------:R0:W5:Y:S01]  /*1ab0*/  @P2 LDG.E R48, desc[UR40][R6.64] ;  /* 0x0000002806302981 */ /* 0x000162000c1e1900 */
[----:B------:R-:W-:-:S03]  /*1ac0*/  UISETP.NE.AND.EX UP0, UPT, UR5, URZ, UPT, UP0 ;  /* 0x0000003f0500728c */ /* 0x000fc6000bf05300 */
[----:B------:R-:W-:Y:S01]  /*1ad0*/  ULDC UR5, c[0x0][0x2f0] ;  /* 0x0000bc0000057ab9 */ /* 0x000fe20000000800 */
[----:B------:R-:W-:-:S04]  /*1ae0*/  USEL UR4, UR4, 0x1, UP0 ;  /* 0x0000000104047887 */ /* 0x000fc80008000000 */
[----:B------:R-:W-:-:S03]  /*1af0*/  UIMAD UR4, UR4, UR5, URZ ;  /* 0x00000005040472a4 */ /* 0x000fc6000f8e023f */
[----:B------:R-:W-:Y:S02]  /*1b00*/  ULDC UR5, c[0x0][0x348] ;  /* 0x0000d20000057ab9 */ /* 0x000fe40000000800 */
[----:B------:R-:W-:Y:S02]  /*1b10*/  IMAD.U32 R24, RZ, RZ, UR5 ;  /* 0x00000005ff187e24 */ /* 0x000fe4000f8e00ff */
[----:B------:R-:W-:Y:S01]  /*1b20*/  IMAD.U32 R33, RZ, RZ, UR4 ;  /* 0x00000004ff217e24 */ /* 0x000fe2000f8e00ff */
[----:B0---4-:R-:W-:Y:S06]  /*1b30*/  @P2 BRA `(.L_x_644) ;  /* 0x0000000000242947 */ /* 0x011fec0003800000 */
[----:B------:R-:W-:Y:S02]  /*1b40*/  ULDC.64 UR4, c[0x0][0xa00] ;  /* 0x0002800000047ab9 */ /* 0x000fe40000000a00 */
[----:B------:R-:W-:-:S04]  /*1b50*/  ISETP.NE.U32.AND P1, PT, RZ, UR4, PT ;  /* 0x00000004ff007c0c */ /* 0x000fc8000bf25070 */
[----:B------:R-:W-:-:S13]  /*1b60*/  ISETP.NE.AND.EX P1, PT, RZ, UR5, PT, P1 ;  /* 0x00000005ff007c0c */ /* 0x000fda000bf25310 */
[----:B------:R-:W-:Y:S05]  /*1b70*/  @!P1 BRA `(.L_x_644) ;  /* 0x0000000000149947 */ /* 0x000fea0003800000 */
[----:B------:R-:W0:Y:S02]  /*1b80*/  LDC.64 R6, c[0x0][0xa00] ;  /* 0x00028000ff067b82 */ /* 0x000e240000000a00 */
[----:B0-----:R-:W-:-:S05]  /*1b90*/  IMAD.WIDE R6, R31, 0x4, R6 ;  /* 0x000000041f067825 */ /* 0x001fca00078e0206 */
[----:B-----5:R-:W2:Y:S04]  /*1ba0*/  LDG.E R48, desc[UR40][R6.64] ;  /* 0x0000002806307981 */ /* 0x020ea8000c1e1900 */
[----:B------:R-:W2:Y:S02]  /*1bb0*/  LDG.E R3, desc[UR40][R6.64+0x4] ;  /* 0x0000042806037981 */ /* 0x000ea4000c1e1900 */
[----:B--2---:R-:W-:-:S07]  /*1bc0*/  IMAD.IADD R48, R3, 0x1, -R48 ;  /* 0x0000000103307824 */ /* 0x004fce00078e0a30 */
.L_x_644:
[----:B------:R-:W-:Y:S01]  /*1bd0*/  ULDC.64 UR4, c[0x0][0xa20] ;  /* 0x0002880000047ab9 */ /* 0x000fe20000000a00 */
[----:B------:R0:W-:Y:S01]  /*1be0*/  STL [R1+0x3c], R49 ;  /* 0x00003c3101007387 */ /* 0x0001e20000100800 */
[----:B------:R-:W-:Y:S02]  /*1bf0*/  ISETP.NE.U32.AND P1, PT, RZ, UR4, PT ;  /* 0x00000004ff007c0c */ /* 0x000fe4000bf25070 */
[C---:B------:R-:W-:Y:S02]  /*1c00*/  LOP3.LUT R3, R50.reuse, 0xff000000, RZ, 0xc0, !PT ;  /* 0xff00000032037812 */ /* 0x040fe400078ec0ff */
[----:B------:R-:W-:Y:S02]  /*1c10*/  ISETP.NE.AND.EX P1, PT, RZ, UR5, PT, P1 ;  /* 0x00000005ff007c0c */ /* 0x000fe4000bf25310 */
[----:B------:R-:W-:Y:S02]  /*1c20*/  LOP3.LUT R0, R50, 0xff0000, RZ, 0xc0, !PT ;  /* 0x00ff000032007812 */ /* 0x000fe400078ec0ff */
[----:B------:R-:W-:-:S02]  /*1c30*/  SHF.R.U32.HI R3, RZ, 0x8, R3 ;  /* 0x00000008ff037819 */ /* 0x000fc40000011603 */
[----:B------:R-:W-:Y:S02]  /*1c40*/  LOP3.LUT R205, R50, 0xffff, RZ, 0xc0, !PT ;  /* 0x0000ffff32cd7812 */ /* 0x000fe400078ec0ff */
[----:B------:R-:W-:-:S05]  /*1c50*/  LEA.HI R6, R0, R3, RZ, 0x10 ;  /* 0x0000000300067211 */ /* 0x000fca00078f80ff */
[----:B0-----:R-:W-:Y:S05]  /*1c60*/  @!P1 BRA `(.L_x_645) ;  /* 0x0000000000109947 */ /* 0x001fea0003800000 */
[----:B------:R-:W-:-:S04]  /*1c70*/  IADD3 R4, P0, R35, UR4, RZ ;  /* 0x0000000423047c10 */ /* 0x000fc8000ff1e0ff */
[----:B------:R-:W-:-:S05]  /*1c80*/  IADD3.X R5, R34, UR5, RZ, P0, !PT ;  /* 0x0000000522057c10 */ /* 0x000fca00087fe4ff */
[----:B------:R0:W5:Y:S01]  /*1c90*/  LDG.E R33, desc[UR40][R4.64] ;  /* 0x0000002804217981 */ /* 0x000162000c1e1900 */
[----:B------:R-:W-:Y:S05]  /*1ca0*/  BRA `(.L_x_646) ;  /* 0x0000000000107947 */ /* 0x000fea0003800000 */
.L_x_645:
[----:B------:R-:W-:Y:S05]  /*1cb0*/  @!P0 BRA `(.L_x_646) ;  /* 0x00000000000c8947 */ /* 0x000fea0003800000 */
[----:B------:R-:W2:Y:S04]  /*1cc0*/  LDG.E R0, desc[UR40][R4.64] ;  /* 0x0000002804007981 */ /* 0x000ea8000c1e1900 */
[----:B------:R-:W2:Y:S02]  /*1cd0*/  LDG.E R33, desc[UR40][R4.64+0x4] ;  /* 0x0000042804217981 */ /* 0x000ea4000c1e1900 */
[----:B--2---:R-:W-:-:S07]  /*1ce0*/  IMAD.IADD R33, R33, 0x1, -R0 ;  /* 0x0000000121217824 */ /* 0x004fce00078e0a00 */
.L_x_646:
[----:B------:R-:W-:Y:S01]  /*1cf0*/  ULDC.64 UR4, c[0x0][0xa10] ;  /* 0x0002840000047ab9 */ /* 0x000fe20000000a00 */
[----:B------:R-:W2:Y:S01]  /*1d00*/  LDL.LU R30, [R1] ;  /* 0x00000000011e7983 */ /* 0x000ea20000300800 */
[----:B------:R-:W-:-:S04]  /*1d10*/  ISETP.NE.U32.AND P0, PT, RZ, UR4, PT ;  /* 0x00000004ff007c0c */ /* 0x000fc8000bf05070 */
[----:B------:R-:W-:Y:S01]  /*1d20*/  ISETP.NE.AND.EX P0, PT, RZ, UR5, PT, P0 ;  /* 0x00000005ff007c0c */ /* 0x000fe2000bf05300 */
[----:B------:R-:W-:-:S12]  /*1d30*/  ULDC.64 UR4, c[0x0][0xa30] ;  /* 0x00028c0000047ab9 */ /* 0x000fd80000000a00 */
[----:B0-----:R-:W0:Y:S02]  /*1d40*/  @P0 LDC.64 R4, c[0x0][0xa10] ;  /* 0x00028400ff040b82 */ /* 0x001e240000000a00 */
[----:B0-----:R-:W-:-:S05]  /*1d50*/  @P0 IMAD.WIDE R4, R31, 0x4, R4 ;  /* 0x000000041f040825 */ /* 0x001fca00078e0204 */
[----:B------:R-:W3:Y:S04]  /*1d60*/  @P0 LDG.E R0, desc[UR40][R4.64] ;  /* 0x0000002804000981 */ /* 0x000ee8000c1e1900 */
[----:B------:R0:W3:Y:S01]  /*1d70*/  @P0 LDG.E R3, desc[UR40][R4.64+0x4] ;  /* 0x0000042804030981 */ /* 0x0000e2000c1e1900 */
[----:B------:R-:W-:Y:S01]  /*1d80*/  ISETP.NE.U32.AND P1, PT, RZ, UR4, PT ;  /* 0x00000004ff007c0c */ /* 0x000fe2000bf25070 */
[----:B-----5:R-:W-:-:S03]  /*1d90*/  IMAD.MOV.U32 R50, RZ, RZ, R33 ;  /* 0x000000ffff327224 */ /* 0x020fc600078e0021 */
[----:B------:R-:W-:-:S13]  /*1da0*/  ISETP.NE.AND.EX P1, PT, RZ, UR5, PT, P1 ;  /* 0x00000005ff007c0c */ /* 0x000fda000bf25310 */
[----:B0-----:R-:W-:-:S04]  /*1db0*/  @P1 IADD3 R4, P2, R35, UR4, RZ ;  /* 0x0000000423041c10 */ /* 0x001fc8000ff5e0ff */
[----:B------:R-:W-:-:S05]  /*1dc0*/  @P1 IADD3.X R5, R34, UR5, RZ, P2, !PT ;  /* 0x0000000522051c10 */ /* 0x000fca00097fe4ff */
[----:B------:R0:W5:Y:S01]  /*1dd0*/  @P1 LDG.E R50, desc[UR40][R4.64] ;  /* 0x0000002804321981 */ /* 0x000162000c1e1900 */
[----:B------:R-:W-:Y:S01]  /*1de0*/  IMAD.IADD R9, R33, 0x1, -R8 ;  /* 0x0000000121097824 */ /* 0x000fe200078e0a08 */
[----:B------:R-:W-:Y:S01]  /*1df0*/  LOP3.LUT R12, R6, 0xff, RZ, 0xc0, !PT ;  /* 0x000000ff060c7812 */ /* 0x000fe200078ec0ff */
[----:B------:R-:W-:Y:S01]  /*1e00*/  BSSY B0, `(.L_x_647) ;  /* 0x000002d000007945 */ /* 0x000fe20003800000 */
[----:B------:R-:W-:-:S03]  /*1e10*/  SHF.R.U32.HI R7, RZ, 0x10, R6 ;  /* 0x00000010ff077819 */ /* 0x000fc60000011606 */
[----:B------:R0:W-:Y:S01]  /*1e20*/  STL [R1+0x40], R12 ;  /* 0x0000400c01007387 */ /* 0x0001e20000100800 */
[----:B--2---:R-:W-:Y:S01]  /*1e30*/  LOP3.LUT R30, R30, 0xfffffff7, RZ, 0xc0, !PT ;  /* 0xfffffff71e1e7812 */ /* 0x004fe200078ec0ff */
[----:B---3--:R-:W-:-:S05]  /*1e40*/  @P0 IMAD.IADD R24, R3, 0x1, -R0 ;  /* 0x0000000103180824 */ /* 0x008fca00078e0a00 */
[----:B------:R-:W-:-:S04]  /*1e50*/  IADD3 R154, R9, R24, RZ ;  /* 0x00000018099a7210 */ /* 0x000fc80007ffe0ff */
[C---:B------:R-:W-:Y:S01]  /*1e60*/  ISETP.GE.AND P3, PT, R154.reuse, 0x1, PT ;  /* 0x000000019a00780c */ /* 0x040fe20003f66270 */
[----:B------:R-:W-:-:S04]  /*1e70*/  VIADD R0, R154, 0x5f ;  /* 0x0000005f9a007836 */ /* 0x000fc80000000000 */
[----:B------:R-:W-:-:S05]  /*1e80*/  IMAD.HI R0, R0, 0x2aaaaaab, RZ ;  /* 0x2aaaaaab00007827 */ /* 0x000fca00078e02ff */
[----:B------:R-:W-:-:S03]  /*1e90*/  SHF.R.U32.HI R3, RZ, 0x1f, R0 ;  /* 0x0000001fff037819 */ /* 0x000fc60000011600 */
[----:B------:R-:W-:Y:S02]  /*1ea0*/  @P3 LOP3.LUT R30, R30, 0x8, RZ, 0xfc, !PT ;  /* 0x000000081e1e3812 */ /* 0x000fe400078efcff */
[----:B------:R-:W-:Y:S01]  /*1eb0*/  LEA.HI.SX32 R172, R0, R3, 0x1c ;  /* 0x0000000300ac7211 */ /* 0x000fe200078fe2ff */
[----:B------:R-:W-:Y:S02]  /*1ec0*/  IMAD.MOV.U32 R3, RZ, RZ, RZ ;  /* 0x000000ffff037224 */ /* 0x000fe400078e00ff */
[----:B------:R0:W-:Y:S04]  /*1ed0*/  STL [R1], R30 ;  /* 0x0000001e01007387 */ /* 0x0001e80000100800 */
[----:B------:R0:W-:Y:S01]  /*1ee0*/  STL [R1+0x28], R7 ;  /* 0x0000280701007387 */ /* 0x0001e20000100800 */
[----:B------:R-:W-:Y:S05]  /*1ef0*/  @!P3 BRA `(.L_x_648) ;  /* 0x000000000074b947 */ /* 0x000fea0003800000 */
[----:B------:R-:W-:Y:S01]  /*1f00*/  ISETP.NE.AND P0, PT, R7, RZ, PT ;  /* 0x000000ff0700720c */ /* 0x000fe20003f05270 */
[----:B------:R-:W-:-:S03]  /*1f10*/  ULDC UR4, c[0x0][0x9f0] ;  /* 0x00027c0000047ab9 */ /* 0x000fc60000000800 */
[----:B------:R-:W-:-:S04]  /*1f20*/  SEL R11, R7, UR4, P0 ;  /* 0x00000004070b7c07 */ /* 0x000fc80008000000 */
[-C--:B------:R-:W-:Y:S02]  /*1f30*/  IABS R6, R11.reuse ;  /* 0x0000000b00067213 */ /* 0x080fe40000000000 */
[----:B------:R-:W-:Y:S02]  /*1f40*/  IADD3 R0, R172, -0x1, R11 ;  /* 0xffffffffac007810 */ /* 0x000fe40007ffe00b */
[----:B------:R-:W1:Y:S01]  /*1f50*/  I2F.RP R3, R6 ;  /* 0x0000000600037306 */ /* 0x000e620000209400 */
[-C--:B------:R-:W-:Y:S02]  /*1f60*/  IABS R10, R11.reuse ;  /* 0x0000000b000a7213 */ /* 0x080fe40000000000 */
[----:B------:R-:W-:Y:S02]  /*1f70*/  IABS R8, R0 ;  /* 0x0000000000087213 */ /* 0x000fe40000000000 */
[----:B------:R-:W-:-:S04]  /*1f80*/  LOP3.LUT R0, R0, R11, RZ, 0x3c, !PT ;  /* 0x0000000b00007212 */ /* 0x000fc800078e3cff */
[----:B------:R-:W-:Y:S01]  /*1f90*/  ISETP.GE.AND P2, PT, R0, RZ, PT ;  /* 0x000000ff0000720c */ /* 0x000fe20003f46270 */
[----:B-1----:R-:W0:Y:S02]  /*1fa0*/  MUFU.RCP R3, R3 ;  /* 0x0000000300037308 */ /* 0x002e240000001000 */
[----:B0-----:R-:W-:Y:S02]  /*1fb0*/  VIADD R4, R3, 0xffffffe ;  /* 0x0ffffffe03047836 */ /* 0x001fe40000000000 */
[----:B------:R-:W-:-:S04]  /*1fc0*/  IMAD.MOV R3, RZ, RZ, -R10 ;  /* 0x000000ffff037224 */ /* 0x000fc800078e0a0a */
[----:B------:R0:W1:Y:S02]  /*1fd0*/  F2I.FTZ.U32.TRUNC.NTZ R5, R4 ;  /* 0x0000000400057305 */ /* 0x000064000021f000 */
[----:B0-----:R-:W-:Y:S02]  /*1fe0*/  IMAD.MOV.U32 R4, RZ, RZ, RZ ;  /* 0x000000ffff047224 */ /* 0x001fe400078e00ff */
[----:B-1----:R-:W-:-:S04]  /*1ff0*/  IMAD.MOV R7, RZ, RZ, -R5 ;  /* 0x000000ffff077224 */ /* 0x002fc800078e0a05 */
[----:B------:R-:W-:-:S04]  /*2000*/  IMAD R7, R7, R6, RZ ;  /* 0x0000000607077224 */ /* 0x000fc800078e02ff */
[----:B------:R-:W-:-:S06]  /*2010*/  IMAD.HI.U32 R5, R5, R7, R4 ;  /* 0x0000000705057227 */ /* 0x000fcc00078e0004 */
[----:B------:R-:W-:-:S04]  /*2020*/  IMAD.HI.U32 R5, R5, R8, RZ ;  /* 0x0000000805057227 */ /* 0x000fc800078e00ff */
[----:B------:R-:W-:-:S05]  /*2030*/  IMAD R3, R5, R3, R8 ;  /* 0x0000000305037224 */ /* 0x000fca00078e0208 */
[----:B------:R-:W-:-:S13]  /*2040*/  ISETP.GT.U32.AND P1, PT, R6, R3, PT ;  /* 0x000000030600720c */ /* 0x000fda0003f24070 */
[----:B------:R-:W-:Y:S02]  /*2050*/  @!P1 IMAD.IADD R3, R3, 0x1, -R6 ;  /* 0x0000000103039824 */ /* 0x000fe400078e0a06 */
[----:B------:R-:W-:Y:S01]  /*2060*/  @!P1 VIADD R5, R5, 0x1 ;  /* 0x0000000105059836 */ /* 0x000fe20000000000 */
[----:B------:R-:W-:Y:S02]  /*2070*/  ISETP.NE.AND P1, PT, R11, RZ, PT ;  /* 0x000000ff0b00720c */ /* 0x000fe40003f25270 */
[----:B------:R-:W-:-:S13]  /*2080*/  ISETP.GE.U32.AND P0, PT, R3, R6, PT ;  /* 0x000000060300720c */ /* 0x000fda0003f06070 */
[----:B------:R-:W-:-:S04]  /*2090*/  @P0 VIADD R5, R5, 0x1 ;  /* 0x0000000105050836 */ /* 0x000fc80000000000 */
[----:B------:R-:W-:-:S04]  /*20a0*/  IMAD.MOV.U32 R3, RZ, RZ, R5 ;  /* 0x000000ffff037224 */ /* 0x000fc800078e0005 */
[----:B------:R-:W-:Y:S01]  /*20b0*/  @!P2 IMAD.MOV R3, RZ, RZ, -R3 ;  /* 0x000000ffff03a224 */ /* 0x000fe200078e0a03 */
[----:B------:R-:W-:-:S07]  /*20c0*/  @!P1 LOP3.LUT R3, RZ, R11, RZ, 0x33, !PT ;  /* 0x0000000bff039212 */ /* 0x000fce00078e33ff */
.L_x_648:
[----:B------:R-:W-:Y:S05]  /*20d0*/  BSYNC B0 ;  /* 0x0000000000007941 */ /* 0x000fea0003800000 */
.L_x_647:
[----:B------:R-:W-:-:S05]  /*20e0*/  IMAD R0, R12, R3, RZ ;  /* 0x000000030c007224 */ /* 0x000fca00078e02ff */
[C---:B------:R-:W-:Y:S01]  /*20f0*/  VIADDMNMX R3, R0.reuse, R3, R172, PT ;  /* 0x0000000300037246 */ /* 0x040fe200038001ac */
[----:B------:R-:W-:-:S04]  /*2100*/  IMAD R0, R0, 0x60, -R9 ;  /* 0x0000006000007824 */ /* 0x000fc800078e0a09 */
[----:B------:R-:W-:Y:S01]  /*2110*/  IMAD R3, R3, 0x60, -R9 ;  /* 0x0000006003037824 */ /* 0x000fe200078e0a09 */
[----:B------:R-:W-:-:S04]  /*2120*/  VIMNMX R0, RZ, R0, !PT ;  /* 0x00000000ff007248 */ /* 0x000fc80007fe0100 */
[----:B------:R-:W-:Y:S01]  /*2130*/  VIMNMX R3, R3, R24, PT ;  /* 0x0000001803037248 */ /* 0x000fe20003fe0100 */
[----:B------:R-:W-:-:S03]  /*2140*/  IMAD.WIDE.U32 R28, R0, -0x55555555, RZ ;  /* 0xaaaaaaab001c7825 */ /* 0x000fc600078e00ff */
[----:B------:R-:W-:Y:S02]  /*2150*/  ISETP.GT.AND P0, PT, R3, R0, PT ;  /* 0x000000000300720c */ /* 0x000fe40003f04270 */
[----:B------:R-:W-:-:S04]  /*2160*/  SHF.R.U32.HI R28, RZ, 0x6, R29 ;  /* 0x00000006ff1c7819 */ /* 0x000fc8000001161d */
[----:B------:R-:W-:-:S07]  /*2170*/  MOV R27, R28 ;  /* 0x0000001c001b7202 */ /* 0x000fce0000000f00 */
[----:B------:R-:W-:-:S04]  /*2180*/  @P0 VIADD R0, R3, 0x5f ;  /* 0x0000005f03000836 */ /* 0x000fc80000000000 */
[----:B------:R-:W-:-:S05]  /*2190*/  @P0 IMAD.HI R0, R0, 0x2aaaaaab, RZ ;  /* 0x2aaaaaab00000827 */ /* 0x000fca00078e02ff */
[----:B------:R-:W-:-:S04]  /*21a0*/  @P0 SHF.R.U32.HI R3, RZ, 0x1f, R0 ;  /* 0x0000001fff030819 */ /* 0x000fc80000011600 */
[----:B------:R-:W-:Y:S02]  /*21b0*/  @P0 LEA.HI.SX32 R27, R0, R3, 0x1c ;  /* 0x00000003001b0211 */ /* 0x000fe400078fe2ff */
[----:B------:R-:W-:Y:S02]  /*21c0*/  PLOP3.LUT P0, PT, PT, PT, PT, 0x80, 0x0 ;  /* 0x000000000000781c */ /* 0x000fe40003f0f070 */
[----:B------:R-:W-:-:S13]  /*21d0*/  ISETP.GT.AND P1, PT, R27, R28, PT ;  /* 0x0000001c1b00720c */ /* 0x000fda0003f24270 */
[----:B------:R-:W-:Y:S05]  /*21e0*/  @!P1 BRA `(.L_x_649) ;  /* 0x0000004400749947 */ /* 0x000fea0003800000 */
[----:B------:R-:W-:Y:S01]  /*21f0*/  VIADD R26, R19, 0x1c400 ;  /* 0x0001c400131a7836 */ /* 0x000fe20000000000 */
[----:B------:R-:W-:Y:S04]  /*2200*/  BSSY B6, `(.L_x_650) ;  /* 0x0000013000067945 */ /* 0x000fe80003800000 */
[----:B------:R-:W-:-:S13]  /*2210*/  LOP3.LUT P0, RZ, R26, 0x3ff, RZ, 0xc0, !PT ;  /* 0x000003ff1aff7812 */ /* 0x000fda000780c0ff */
[----:B------:R-:W-:Y:S05]  /*2220*/  @!P0 BRA `(.L_x_651) ;  /* 0x0000000000408947 */ /* 0x000fea0003800000 */
[----:B------:R-:W-:Y:S01]  /*2230*/  MOV R14, 0x0 ;  /* 0x00000000000e7802 */ /* 0x000fe20000000f00 */
[----:B------:R-:W-:Y:S01]  /*2240*/  ULDC.64 UR4, c[0x4][0x98] ;  /* 0x0100260000047ab9 */ /* 0x000fe20000000a00 */
[----:B------:R-:W-:Y:S01]  /*2250*/  ULDC.64 UR6, c[0x4][0x30] ;  /* 0x01000c0000067ab9 */ /* 0x000fe20000000a00 */
[----:B0-----:R-:W-:Y:S02]  /*2260*/  IMAD.U32 R4, RZ, RZ, UR4 ;  /* 0x00000004ff047e24 */ /* 0x001fe4000f8e00ff */
[----:B------:R-:W-:Y:S01]  /*2270*/  IMAD.U32 R5, RZ, RZ, UR5 ;  /* 0x00000005ff057e24 */ /* 0x000fe2000f8e00ff */
[----:B------:R-:W0:Y:S01]  /*2280*/  LDC.64 R14, c[0x4][R14] ;  /* 0x010000000e0e7b82 */ /* 0x000e220000000a00 */
[----:B------:R-:W-:Y:S01]  /*2290*/  ULDC.64 UR4, c[0x4][0xa0] ;  /* 0x0100280000047ab9 */ /* 0x000fe20000000a00 */
        /* <DEDUP_REMOVED lines=8> */
[----:B0----5:R-:W-:Y:S05]  /*2320*/  CALL.ABS.NOINC R14 ;  /* 0x000000000e007343 */ /* 0x021fea0003c00000 */
.L_x_651:
[----:B------:R-:W-:Y:S05]  /*2330*/  BSYNC B6 ;  /* 0x0000000000067941 */ /* 0x000fea0003800000 */
.L_x_650:
[----:B------:R-:W-:Y:S01]  /*2340*/  VIADD R25, R19, 0x400 ;  /* 0x0000040013197836 */ /* 0x000fe20000000000 */
[----:B------:R-:W-:Y:S04]  /*2350*/  BSSY B6, `(.L_x_652) ;  /* 0x0000013000067945 */ /* 0x000fe80003800000 */
[----:B------:R-:W-:-:S13]  /*2360*/  LOP3.LUT P0, RZ, R25, 0x3ff, RZ, 0xc0, !PT ;  /* 0x000003ff19ff7812 */ /* 0x000fda000780c0ff */
[----:B------:R-:W-:Y:S05]  /*2370*/  @!P0 BRA `(.L_x_653) ;  /* 0x0000000000408947 */ /* 0x000fea0003800000 */
[----:B------:R-:W-:Y:S01]  /*2380*/  MOV R14, 0x0 ;  /* 0x00000000000e7802 */ /* 0x000fe20000000f00 */
[----:B------:R-:W-:Y:S01]  /*2390*/  ULDC.64 UR4, c[0x4][0x98] ;  /* 0x0100260000047ab9 */ /* 0x000fe20000000a00 */
[----:B------:R-:W-:Y:S01]  /*23a0*/  ULDC.64 UR6, c[0x4][0xa0] ;  /* 0x0100280000067ab9 */ /* 0x000fe20000000a00 */
[----:B0-----:R-:W-:Y:S01]  /*23b0*/  IMAD.U32 R4, RZ, RZ, UR4 ;  /* 0x00000004ff047e24 */ /* 0x001fe2000f8e00ff */
[----:B------:R-:W-:Y:S01]  /*23c0*/  MOV R5, UR5 ;  /* 0x0000000500057c02 */ /* 0x000fe20008000f00 */
[----:B------:R-:W-:Y:S01]  /*23d0*/  ULDC.64 UR4, c[0x4][0x18] ;  /* 0x0100060000047ab9 */ /* 0x000fe20000000a00 */
        /* <DEDUP_REMOVED lines=9> */
[----:B0----5:R-:W-:Y:S05]  /*2470*/  CALL.ABS.NOINC R14 ;  /* 0x000000000e007343 */ /* 0x021fea0003c00000 */
.L_x_653:
[----:B------:R-:W-:Y:S05]  /*2480*/  BSYNC B6 ;  /* 0x0000000000067941 */ /* 0x000fea0003800000 */
.L_x_652:
[----:B------:R-:W-:Y:S01]  /*2490*/  ULDC.64 UR4, c[0x0][0x9f8] ;  /* 0x00027e0000047ab9 */ /* 0x000fe20000000a00 */
[----:B0-----:R-:W0:Y:S01]  /*24a0*/  S2R R7, SR_TID.X ;  /* 0x0000000000077919 */ /* 0x001e220000002100 */
[----:B------:R-:W-:Y:S01]  /*24b0*/  ISETP.NE.U32.AND P0, PT, RZ, UR4, PT ;  /* 0x00000004ff007c0c */ /* 0x000fe2000bf05070 */
[----:B------:R-:W-:Y:S01]  /*24c0*/  IMAD.MOV.U32 R0, RZ, RZ, R31 ;  /* 0x000000ffff007224 */ /* 0x000fe200078e001f */
[----:B------:R-:W1:Y:S02]  /*24d0*/  LDC.64 R56, c[0x0][0x408] ;  /* 0x00010200ff387b82 */ /* 0x000e640000000a00 */
[----:B------:R-:W-:-:S06]  /*24e0*/  ISETP.NE.AND.EX P0, PT, RZ, UR5, PT, P0 ;  /* 0x00000005ff007c0c */ /* 0x000fcc000bf05300 */
[----:B------:R-:W2:Y:S07]  /*24f0*/  LDC R61, c[0x0][0x3f4] ;  /* 0x0000fd00ff3d7b82 */ /* 0x000eae0000000800 */
[----:B------:R-:W-:Y:S01]  /*2500*/  @P0 IADD3 R4, P1, R35, UR4, RZ ;  /* 0x0000000423040c10 */ /* 0x000fe2000ff3e0ff */
[----:B------:R-:W-:Y:S01]  /*2510*/  ULDC UR4, c[0x0][0x320] ;  /* 0x0000c80000047ab9 */ /* 0x000fe20000000800 */
[----:B------:R-:W-:Y:S02]  /*2520*/  IMAD.MOV.U32 R35, RZ, RZ, R30 ;  /* 0x000000ffff237224 */ /* 0x000fe400078e001e */
[----:B------:R-:W-:Y:S01]  /*2530*/  @P0 IADD3.X R5, R34, UR5, RZ, P1, !PT ;  /* 0x0000000522050c10 */ /* 0x000fe20008ffe4ff */
[----:B------:R-:W3:Y:S01]  /*2540*/  LDC.64 R30, c[0x0][0x3f8] ;  /* 0x0000fe00ff1e7b82 */ /* 0x000ee20000000a00 */
[----:B------:R-:W-:Y:S01]  /*2550*/  ISETP.GE.AND P1, PT, R2, UR4, PT ;  /* 0x0000000402007c0c */ /* 0x000fe2000bf26270 */
[----:B------:R-:W4:Y:S03]  /*2560*/  LDL R34, [R1+0x18] ;  /* 0x0000180001227983 */ /* 0x000f260000100800 */
[----:B------:R-:W-:Y:S01]  /*2570*/  SEL R6, RZ, 0xffffffff, P1 ;  /* 0xffffffffff067807 */ /* 0x000fe20000800000 */
[----:B------:R0:W4:Y:S01]  /*2580*/  @P0 LDG.E R0, desc[UR40][R4.64] ;  /* 0x0000002804000981 */ /* 0x000122000c1e1900 */
[----:B------:R-:W-:Y:S01]  /*2590*/  ISETP.GE.AND P0, PT, R16, UR4, PT ;  /* 0x0000000410007c0c */ /* 0x000fe2000bf06270 */
[----:B-1----:R-:W-:Y:S01]  /*25a0*/  IMAD.WIDE.U32 R54, R204, R56, R16 ;  /* 0x00000038cc367225 */ /* 0x002fe200078e0010 */
[----:B------:R-:W-:Y:S01]  /*25b0*/  ISETP.GE.AND P1, PT, R214, UR4, PT ;  /* 0x00000004d6007c0c */ /* 0x000fe2000bf26270 */
[----:B------:R-:W1:Y:S01]  /*25c0*/  S2R R36, SR_TID.X ;  /* 0x0000000000247919 */ /* 0x000e620000002100 */
[----:B------:R-:W-:Y:S01]  /*25d0*/  SEL R3, RZ, 0x1, P0 ;  /* 0x00000001ff037807 */ /* 0x000fe20000000000 */
[----:B------:R-:W-:Y:S01]  /*25e0*/  IMAD.SHL.U32 R6, R6, 0x2, RZ ;  /* 0x0000000206067824 */ /* 0x000fe200078e00ff */
[----:B------:R-:W-:Y:S01]  /*25f0*/  ISETP.GE.AND P0, PT, R215, UR4, PT ;  /* 0x00000004d7007c0c */ /* 0x000fe2000bf06270 */
[----:B0-----:R-:W-:Y:S01]  /*2600*/  VIADD R12, R7, 0xffffff80 ;  /* 0xffffff80070c7836 */ /* 0x001fe20000000000 */
[----:B------:R-:W-:Y:S01]  /*2610*/  SHF.R.S32.HI R7, RZ, 0x1f, R204 ;  /* 0x0000001fff077819 */ /* 0x000fe200000114cc */
[----:B------:R-:W-:Y:S01]  /*2620*/  IMAD.MOV.U32 R75, RZ, RZ, 0x20 ;  /* 0x00000020ff4b7424 */ /* 0x000fe200078e00ff */
[----:B------:R-:W-:Y:S01]  /*2630*/  LOP3.LUT R3, R6, 0x2, R3, 0xe2, !PT ;  /* 0x0000000206037812 */ /* 0x000fe200078ee203 */
[----:B------:R-:W-:Y:S01]  /*2640*/  IMAD R63, R57, 0x60, RZ ;  /* 0x00000060393f7824 */ /* 0x000fe200078e02ff */
[----:B------:R-:W-:Y:S01]  /*2650*/  SEL R4, RZ, 0x4, P0 ;  /* 0x00000004ff047807 */ /* 0x000fe20000000000 */
[----:B------:R-:W-:Y:S01]  /*2660*/  IMAD.SHL.U32 R59, R56, 0x40, RZ ;  /* 0x00000040383b7824 */ /* 0x000fe200078e00ff */
[----:B------:R-:W-:-:S02]  /*2670*/  SEL R5, RZ, 0x8, P1 ;  /* 0x00000008ff057807 */ /* 0x000fc40000800000 */
[----:B------:R-:W-:Y:S01]  /*2680*/  ISETP.GE.AND P0, PT, R213, UR4, PT ;  /* 0x00000004d5007c0c */ /* 0x000fe2000bf06270 */
[----:B---3--:R-:W-:Y:S01]  /*2690*/  IMAD.WIDE.U32 R20, R204, R30, R16 ;  /* 0x0000001ecc147225 */ /* 0x008fe200078e0010 */
[----:B------:R-:W-:Y:S02]  /*26a0*/  ISETP.GE.AND P1, PT, R212, UR4, PT ;  /* 0x00000004d4007c0c */ /* 0x000fe4000bf26270 */
[----:B------:R-:W-:Y:S01]  /*26b0*/  LOP3.LUT R4, R5, R3, R4, 0xfe, !PT ;  /* 0x0000000305047212 */ /* 0x000fe200078efe04 */
[----:B------:R-:W-:Y:S01]  /*26c0*/  IMAD.SHL.U32 R51, R30, 0x40, RZ ;  /* 0x000000401e337824 */ /* 0x000fe200078e00ff */
[----:B------:R-:W-:Y:S01]  /*26d0*/  SEL R5, RZ, 0x10, P0 ;  /* 0x00000010ff057807 */ /* 0x000fe20000000000 */
[----:B------:R-:W-:Y:S01]  /*26e0*/  IMAD.IADD R3, R32, 0x1, R33 ;  /* 0x0000000120037824 */ /* 0x000fe200078e0221 */
[----:B------:R-:W-:Y:S02]  /*26f0*/  SEL R6, RZ, 0x20, P1 ;  /* 0x00000020ff067807 */ /* 0x000fe40000800000 */
[----:B------:R-:W-:-:S02]  /*2700*/  SHF.R.S32.HI R23, RZ, 0x1f, R22 ;  /* 0x0000001fff177819 */ /* 0x000fc40000011416 */
[----:B------:R-:W-:Y:S01]  /*2710*/  LOP3.LUT R4, R6, R4, R5, 0xfe, !PT ;  /* 0x0000000406047212 */ /* 0x000fe200078efe05 */
[C---:B------:R-:W-:Y:S01]  /*2720*/  IMAD R6, R7.reuse, R30, RZ ;  /* 0x0000001e07067224 */ /* 0x040fe200078e02ff */
[----:B------:R-:W-:Y:S01]  /*2730*/  SHF.R.S32.HI R5, RZ, 0x1f, R12 ;  /* 0x0000001fff057819 */ /* 0x000fe2000001140c */
[----:B------:R-:W-:Y:S01]  /*2740*/  IMAD R7, R7, R56, RZ ;  /* 0x0000003807077224 */ /* 0x000fe200078e02ff */
[----:B------:R-:W-:Y:S01]  /*2750*/  ISETP.GE.AND P0, PT, R217, UR4, PT ;  /* 0x00000004d9007c0c */ /* 0x000fe2000bf06270 */
[C---:B------:R-:W-:Y:S01]  /*2760*/  IMAD R11, R204.reuse, R31, R6 ;  /* 0x0000001fcc0b7224 */ /* 0x040fe200078e0206 */
[----:B------:R-:W-:Y:S01]  /*2770*/  LEA.HI R14, R5, R12, RZ, 0x2 ;  /* 0x0000000c050e7211 */ /* 0x000fe200078f10ff */
[----:B------:R-:W-:Y:S01]  /*2780*/  IMAD.WIDE.U32 R8, R204, R30, R22 ;  /* 0x0000001ecc087225 */ /* 0x000fe200078e0016 */
[----:B-1----:R-:W-:Y:S02]  /*2790*/  SHF.R.U32.HI R36, RZ, 0x7, R36 ;  /* 0x00000007ff247819 */ /* 0x002fe40000011624 */
[----:B------:R-:W-:Y:S01]  /*27a0*/  LOP3.LUT R13, R14, 0xfffffffc, RZ, 0xc0, !PT ;  /* 0xfffffffc0e0d7812 */ /* 0x000fe200078ec0ff */
[----:B------:R-:W-:Y:S01]  /*27b0*/  IMAD.IADD R9, R9, 0x1, R11 ;  /* 0x0000000109097824 */ /* 0x000fe200078e020b */
[----:B------:R-:W-:Y:S01]  /*27c0*/  ISETP.NE.AND P6, PT, R36, 0x1, PT ;  /* 0x000000012400780c */ /* 0x000fe20003fc5270 */
[----:B------:R-:W-:Y:S01]  /*27d0*/  IMAD.IADD R21, R11, 0x1, R21 ;  /* 0x000000010b157824 */ /* 0x000fe200078e0215 */
[----:B------:R-:W-:Y:S01]  /*27e0*/  IADD3 R15, R12, -R13, RZ ;  /* 0x8000000d0c0f7210 */ /* 0x000fe20007ffe0ff */
[C---:B------:R-:W-:Y:S01]  /*27f0*/  IMAD R13, R204.reuse, R57, R7 ;  /* 0x00000039cc0d7224 */ /* 0x040fe200078e0207 */
[----:B-----5:R-:W-:Y:S01]  /*2800*/  SHF.R.S32.HI R7, RZ, 0x1f, R50 ;  /* 0x0000001fff077819 */ /* 0x020fe20000011432 */
[----:B------:R-:W-:Y:S01]  /*2810*/  IMAD.WIDE.U32 R52, R204, R56, R22 ;  /* 0x00000038cc347225 */ /* 0x000fe200078e0016 */
[----:B------:R-:W-:-:S02]  /*2820*/  ISETP.GE.AND P1, PT, R216, UR4, PT ;  /* 0x00000004d8007c0c */ /* 0x000fc4000bf26270 */
[----:B------:R-:W-:Y:S01]  /*2830*/  SEL R5, RZ, 0x40, P0 ;  /* 0x00000040ff057807 */ /* 0x000fe20000000000 */
[----:B------:R-:W-:Y:S01]  /*2840*/  IMAD R6, R7, R30, RZ ;  /* 0x0000001e07067224 */ /* 0x000fe200078e02ff */
[----:B------:R-:W-:Y:S01]  /*2850*/  SEL R10, RZ, 0x7fff80, P1 ;  /* 0x007fff80ff0a7807 */ /* 0x000fe20000800000 */
[----:B------:R-:W-:Y:S01]  /*2860*/  IMAD.IADD R53, R53, 0x1, R13 ;  /* 0x0000000135357824 */ /* 0x000fe200078e020d */
[----:B--2---:R-:W-:Y:S01]  /*2870*/  ISETP.GE.AND P0, PT, R16, R61, PT ;  /* 0x0000003d1000720c */ /* 0x004fe20003f06270 */
[----:B------:R-:W-:Y:S01]  /*2880*/  IMAD R11, R50, R31, R6 ;  /* 0x0000001f320b7224 */ /* 0x000fe200078e0206 */
[----:B------:R-:W-:Y:S05]  /*2890*/  @!P6 WARPSYNC.ALL ;  /* 0x000000000000e948 */ /* 0x000fea0003800000 */
[----:B------:R-:W2:Y:S01]  /*28a0*/  LDL R6, [R1+0x14] ;  /* 0x0000140001067983 */ /* 0x000ea20000100800 */
[----:B------:R-:W-:Y:S01]  /*28b0*/  ULDC UR4, c[0x0][0x2f4] ;  /* 0x0000bd0000047ab9 */ /* 0x000fe20000000800 */
[----:B------:R-:W-:Y:S01]  /*28c0*/  LOP3.LUT R35, R35, 0xfffffffe, RZ, 0xc0, !PT ;  /* 0xfffffffe23237812 */ /* 0x000fe200078ec0ff */
[----:B------:R-:W-:Y:S01]  /*28d0*/  IMAD.IADD R55, R13, 0x1, R55 ;  /* 0x000000010d377824 */ /* 0x000fe200078e0237 */
[----:B------:R-:W-:Y:S01]  /*28e0*/  ISETP.GE.AND P2, PT, R2, UR4, PT ;  /* 0x0000000402007c0c */ /* 0x000fe2000bf46270 */
[----:B------:R-:W-:Y:S01]  /*28f0*/  VIADD R60, R36, 0x8 ;  /* 0x00000008243c7836 */ /* 0x000fe20000000000 */
[----:B------:R-:W-:Y:S01]  /*2900*/  LOP3.LUT R10, R10, R4, R5, 0xfe, !PT ;  /* 0x000000040a0a7212 */ /* 0x000fe200078efe05 */
[----:B------:R-:W-:Y:S01]  /*2910*/  IMAD.WIDE.U32 R8, R50, R30, R8 ;  /* 0x0000001e32087225 */ /* 0x000fe200078e0008 */
[----:B------:R-:W-:-:S02]  /*2920*/  SEL R5, R61, RZ, P0 ;  /* 0x000000ff3d057207 */ /* 0x000fc40000000000 */
[----:B------:R-:W-:Y:S01]  /*2930*/  SHF.R.S32.HI R13, RZ, 0x1f, R14 ;  /* 0x0000001fff0d7819 */ /* 0x000fe2000001140e */
[----:B------:R-:W-:Y:S01]  /*2940*/  VIADD R36, R204, 0x40 ;  /* 0x00000040cc247836 */ /* 0x000fe20000000000 */
[----:B------:R-:W-:Y:S01]  /*2950*/  SHF.L.U64.HI R29, R30, 0x6, R31 ;  /* 0x000000061e1d7819 */ /* 0x000fe2000001021f */
[----:B------:R-:W-:Y:S01]  /*2960*/  IMAD.IADD R5, R16, 0x1, R5 ;  /* 0x0000000110057824 */ /* 0x000fe200078e0205 */
[----:B------:R-:W-:Y:S01]  /*2970*/  LEA.HI R13, R13, R204, RZ, 0x3 ;  /* 0x000000cc0d0d7211 */ /* 0x000fe200078f18ff */
[----:B------:R-:W-:Y:S01]  /*2980*/  IMAD.WIDE.U32 R20, R50, R30, R20 ;  /* 0x0000001e32147225 */ /* 0x000fe200078e0014 */
[----:B------:R-:W-:Y:S02]  /*2990*/  SHF.L.U64.HI R58, R56, 0x6, R57 ;  /* 0x00000006383a7819 */ /* 0x000fe40000010239 */
[----:B------:R-:W-:Y:S01]  /*29a0*/  @P2 LOP3.LUT R35, R35, 0x1, RZ, 0xfc, !PT ;  /* 0x0000000123232812 */ /* 0x000fe200078efcff */
[-C--:B------:R-:W-:Y:S01]  /*29b0*/  IMAD R7, R7, R56.reuse, RZ ;  /* 0x0000003807077224 */ /* 0x080fe200078e02ff */
[----:B------:R-:W-:Y:S01]  /*29c0*/  LOP3.LUT R13, R13, 0xfffffff8, RZ, 0xc0, !PT ;  /* 0xfffffff80d0d7812 */ /* 0x000fe200078ec0ff */
[----:B------:R-:W-:Y:S01]  /*29d0*/  IMAD.WIDE.U32 R52, R50, R56, R52 ;  /* 0x0000003832347225 */ /* 0x000fe200078e0034 */
[----:B------:R-:W-:Y:S01]  /*29e0*/  SHF.R.S32.HI R4, RZ, 0x1f, R5 ;  /* 0x0000001fff047819 */ /* 0x000fe20000011405 */
[----:B------:R0:W-:Y:S02]  /*29f0*/  STL [R1], R35 ;  /* 0x0000002301007387 */ /* 0x0001e40000100800 */
[----:B------:R-:W-:Y:S01]  /*2a00*/  IMAD.SHL.U32 R36, R36, 0x40, RZ ;  /* 0x0000004024247824 */ /* 0x000fe200078e00ff */
[----:B------:R-:W-:Y:S01]  /*2a10*/  LEA.HI R4, R4, R5, RZ, 0x3 ;  /* 0x0000000504047211 */ /* 0x000fe200078f18ff */
[----:B------:R-:W-:-:S02]  /*2a20*/  IMAD.IADD R13, R204, 0x1, -R13 ;  /* 0x00000001cc0d7824 */ /* 0x000fc400078e0a0d */
[----:B------:R-:W-:Y:S02]  /*2a30*/  IMAD R5, R31, 0x60, RZ ;  /* 0x000000601f057824 */ /* 0x000fe400078e02ff */
[----:B------:R-:W-:Y:S02]  /*2a40*/  IMAD R7, R50, R57, R7 ;  /* 0x0000003932077224 */ /* 0x000fe400078e0207 */
[----:B0-----:R-:W-:Y:S01]  /*2a50*/  VIADD R35, R204, 0x40 ;  /* 0x00000040cc237836 */ /* 0x001fe20000000000 */
[----:B------:R-:W-:Y:S01]  /*2a60*/  LOP3.LUT R36, R36, 0x1c0, RZ, 0xc0, !PT ;  /* 0x000001c024247812 */ /* 0x000fe200078ec0ff */
[----:B------:R-:W-:-:S04]  /*2a70*/  IMAD.WIDE.U32 R30, R30, 0x60, RZ ;  /* 0x000000601e1e7825 */ /* 0x000fc800078e00ff */
[----:B------:R-:W-:Y:S02]  /*2a80*/  IMAD.SHL.U32 R35, R35, 0x40, RZ ;  /* 0x0000004023237824 */ /* 0x000fe400078e00ff */
[----:B------:R-:W-:Y:S02]  /*2a90*/  IMAD.SHL.U32 R73, R13, 0x40, RZ ;  /* 0x000000400d497824 */ /* 0x000fe400078e00ff */
[----:B------:R-:W-:Y:S01]  /*2aa0*/  IMAD.WIDE.U32 R54, R50, R56, R54 ;  /* 0x0000003832367225 */ /* 0x000fe200078e0036 */
[----:B------:R-:W-:-:S03]  /*2ab0*/  LOP3.LUT R35, R35, 0x1c0, RZ, 0xc0, !PT ;  /* 0x000001c023237812 */ /* 0x000fc600078ec0ff */
[----:B------:R-:W-:Y:S01]  /*2ac0*/  IMAD.IADD R62, R31, 0x1, R5 ;  /* 0x000000011f3e7824 */ /* 0x000fe200078e0205 */
[----:B------:R-:W-:Y:S01]  /*2ad0*/  LOP3.LUT R5, R36, 0x38, R4, 0xf8, !PT ;  /* 0x0000003824057812 */ /* 0x000fe200078ef804 */
[----:B------:R-:W-:Y:S01]  /*2ae0*/  IMAD.IADD R67, R53, 0x1, R7 ;  /* 0x0000000135437824 */ /* 0x000fe200078e0207 */
[----:B------:R-:W-:Y:S01]  /*2af0*/  SHF.R.U32.HI R35, RZ, 0x3, R35 ;  /* 0x00000003ff237819 */ /* 0x000fe20000011623 */
[----:B------:R-:W-:Y:S01]  /*2b00*/  IMAD.SHL.U32 R61, R61, 0x2, RZ ;  /* 0x000000023d3d7824 */ /* 0x000fe200078e00ff */
[----:B------:R-:W-:Y:S01]  /*2b10*/  LOP3.LUT R73, R73, 0x1c0, RZ, 0xc0, !PT ;  /* 0x000001c049497812 */ /* 0x000fe200078ec0ff */
[----:B------:R-:W-:Y:S01]  /*2b20*/  IMAD.IADD R68, R7, 0x1, R55 ;  /* 0x0000000107447824 */ /* 0x000fe200078e0237 */
[----:B------:R-:W-:Y:S01]  /*2b30*/  LOP3.LUT R5, R5, R35, RZ, 0x3c, !PT ;  /* 0x0000002305057212 */ /* 0x000fe200078e3cff */
[----:B------:R-:W-:Y:S01]  /*2b40*/  IMAD.WIDE.U32 R56, R56, 0x60, RZ ;  /* 0x0000006038387825 */ /* 0x000fe200078e00ff */
[----:B------:R-:W-:Y:S02]  /*2b50*/  SHF.R.U32.HI R76, RZ, 0x3, R73 ;  /* 0x00000003ff4c7819 */ /* 0x000fe40000011649 */
[----:B------:R-:W-:-:S02]  /*2b60*/  LOP3.LUT R7, R73, 0x18, R16, 0xf8, !PT ;  /* 0x0000001849077812 */ /* 0x000fc400078ef810 */
[----:B------:R-:W-:Y:S02]  /*2b70*/  LOP3.LUT P2, RZ, R13, 0x4, RZ, 0xc0, !PT ;  /* 0x000000040dff7812 */ /* 0x000fe4000784c0ff */
[----:B------:R-:W-:Y:S02]  /*2b80*/  PRMT R84, R10, 0x8880, RZ ;  /* 0x000088800a547816 */ /* 0x000fe400000000ff */
[----:B------:R-:W-:Y:S02]  /*2b90*/  LOP3.LUT R7, R7, R76, RZ, 0x3c, !PT ;  /* 0x0000004c07077212 */ /* 0x000fe400078e3cff */
[----:B------:R-:W-:Y:S02]  /*2ba0*/  PRMT R84, R84, 0x7710, RZ ;  /* 0x0000771054547816 */ /* 0x000fe400000000ff */
[----:B------:R-:W-:Y:S02]  /*2bb0*/  SEL R75, R75, 0xffffffe0, !P2 ;  /* 0xffffffe04b4b7807 */ /* 0x000fe40005000000 */
[----:B------:R-:W-:Y:S01]  /*2bc0*/  LOP3.LUT R70, R4, 0xfffffff8, RZ, 0xc0, !PT ;  /* 0xfffffff804467812 */ /* 0x000fe200078ec0ff */
[----:B------:R-:W-:Y:S01]  /*2bd0*/  IMAD.IADD R63, R57, 0x1, R63 ;  /* 0x00000001393f7824 */ /* 0x000fe200078e023f */
[C---:B------:R-:W-:Y:S01]  /*2be0*/  LOP3.LUT R77, R84.reuse, 0x1, RZ, 0xc0, !PT ;  /* 0x00000001544d7812 */ /* 0x040fe200078ec0ff */
[----:B------:R-:W-:Y:S01]  /*2bf0*/  IMAD.IADD R65, R9, 0x1, R11 ;  /* 0x0000000109417824 */ /* 0x000fe200078e020b */
[C---:B------:R-:W-:Y:S01]  /*2c00*/  LOP3.LUT R78, R84.reuse, 0x2, RZ, 0xc0, !PT ;  /* 0x00000002544e7812 */ /* 0x040fe200078ec0ff */
[----:B------:R-:W-:Y:S01]  /*2c10*/  IMAD.IADD R66, R11, 0x1, R21 ;  /* 0x000000010b427824 */ /* 0x000fe200078e0215 */
[----:B------:R-:W-:-:S02]  /*2c20*/  LOP3.LUT R79, R84, 0x4, RZ, 0xc0, !PT ;  /* 0x00000004544f7812 */ /* 0x000fc400078ec0ff */
[C---:B------:R-:W-:Y:S02]  /*2c30*/  LOP3.LUT R80, R84.reuse, 0x8, RZ, 0xc0, !PT ;  /* 0x0000000854507812 */ /* 0x040fe400078ec0ff */
[C---:B------:R-:W-:Y:S02]  /*2c40*/  LOP3.LUT R81, R84.reuse, 0x10, RZ, 0xc0, !PT ;  /* 0x0000001054517812 */ /* 0x040fe400078ec0ff */
[----:B------:R-:W-:Y:S02]  /*2c50*/  LOP3.LUT R83, R84, 0x20, RZ, 0xc0, !PT ;  /* 0x0000002054537812 */ /* 0x000fe400078ec0ff */
[----:B------:R-:W-:Y:S02]  /*2c60*/  LEA R64, R15, R204, 0x6 ;  /* 0x000000cc0f407211 */ /* 0x000fe400078e30ff */
[----:B------:R-:W-:Y:S01]  /*2c70*/  SHF.R.S32.HI R69, RZ, 0x3, R4 ;  /* 0x00000003ff457819 */ /* 0x000fe20000011404 */
[----:B------:R-:W-:Y:S01]  /*2c80*/  @!P6 BAR.SYNC.DEFER_BLOCKING 0x9, 0x100 ;  /* 0x024400000000eb1d */ /* 0x000fe20000010000 */
[----:B------:R-:W-:-:S02]  /*2c90*/  ISETP.GE.AND P1, PT, R16, UR4, PT ;  /* 0x0000000410007c0c */ /* 0x000fc4000bf26270 */
[----:B------:R-:W-:Y:S02]  /*2ca0*/  SHF.R.S32.HI R72, RZ, 0x1f, R70 ;  /* 0x0000001fff487819 */ /* 0x000fe40000011446 */
[----:B------:R-:W-:Y:S01]  /*2cb0*/  LOP3.LUT R84, R84, 0x40, RZ, 0xc0, !PT ;  /* 0x0000004054547812 */ /* 0x000fe200078ec0ff */
[----:B----4-:R-:W-:Y:S01]  /*2cc0*/  IMAD.IADD R74, R34, 0x1, R5 ;  /* 0x00000001224a7824 */ /* 0x010fe200078e0205 */
[----:B------:R-:W-:-:S04]  /*2cd0*/  LOP3.LUT R5, R73, 0x38, R4, 0xf8, !PT ;  /* 0x0000003849057812 */ /* 0x000fc800078ef804 */
[----:B------:R-:W-:Y:S02]  /*2ce0*/  LOP3.LUT R5, R5, R76, RZ, 0x3c, !PT ;  /* 0x0000004c05057212 */ /* 0x000fe400078e3cff */
[----:B------:R-:W-:Y:S01]  /*2cf0*/  SHF.R.S32.HI R71, RZ, 0x1f, R0 ;  /* 0x0000001fff477819 */ /* 0x000fe20000011400 */
[C---:B--2---:R-:W-:Y:S01]  /*2d00*/  IMAD R82, R6.reuse, 0x200, R7 ;  /* 0x0000020006527824 */ /* 0x044fe200078e0207 */
[----:B------:R-:W-:-:S03]  /*2d10*/  LEA R85, R6, R5, 0x9 ;  /* 0x0000000506557211 */ /* 0x000fc600078e48ff */
[----:B------:R-:W-:-:S07]  /*2d20*/  IMAD.IADD R86, R75, 0x1, R82 ;  /* 0x000000014b567824 */ /* 0x000fce00078e0252 */
.L_x_707:
[----:B--2---:R-:W2:Y:S01]  /*2d30*/  LDL.LU R15, [R1] ;  /* 0x00000000010f7983 */ /* 0x004ea20000300800 */
[----:B------:R-:W0:Y:S01]  /*2d40*/  LDC R89, c[0x0][0x430] ;  /* 0x00010c00ff597b82 */ /* 0x000e220000000800 */
[----:B------:R-:W-:Y:S02]  /*2d50*/  VIADD R27, R27, 0xffffffff ;  /* 0xffffffff1b1b7836 */ /* 0x000fe40000000000 */
[----:B------:R-:W-:Y:S02]  /*2d60*/  IMAD.MOV.U32 R88, RZ, RZ, RZ ;  /* 0x000000ffff587224 */ /* 0x000fe400078e00ff */
[----:B------:R-:W-:-:S03]  /*2d70*/  IMAD R4, R27, 0x60, R64 ;  /* 0x000000601b047824 */ /* 0x000fc600078e0240 */
[----:B------:R-:W1:Y:S01]  /*2d80*/  LDC R94, c[0x0][0x3f4] ;  /* 0x0000fd00ff5e7b82 */ /* 0x000e620000000800 */
[----:B------:R-:W-:Y:S01]  /*2d90*/  IMAD.IADD R32, R3, 0x1, R4 ;  /* 0x0000000103207824 */ /* 0x000fe200078e0204 */
[----:B------:R-:W-:-:S03]  /*2da0*/  ISETP.GE.AND P2, PT, R4, R24, PT ;  /* 0x000000180400720c */ /* 0x000fc60003f46270 */
[----:B------:R-:W-:Y:S01]  /*2db0*/  IMAD.MOV.U32 R12, RZ, RZ, R32 ;  /* 0x000000ffff0c7224 */ /* 0x000fe200078e0020 */
[----:B------:R-:W-:Y:S02]  /*2dc0*/  ISETP.GT.OR P2, PT, R64, 0x5f, P2 ;  /* 0x0000005f4000780c */ /* 0x000fe40001744670 */
[----:B0-----:R-:W-:-:S11]  /*2dd0*/  ISETP.NE.AND P3, PT, R89, 0x1, PT ;  /* 0x000000015900780c */ /* 0x001fd60003f65270 */
[----:B------:R-:W0:Y:S08]  /*2de0*/  @!P2 LDC.64 R6, c[0x0][0x428] ;  /* 0x00010a00ff06ab82 */ /* 0x000e300000000a00 */
[----:B------:R-:W3:Y:S08]  /*2df0*/  @!P2 LDC.64 R4, c[0x0][0x418] ;  /* 0x00010600ff04ab82 */ /* 0x000ef00000000a00 */
[----:B----4-:R-:W4:Y:S08]  /*2e00*/  @P3 LDC R11, c[0x0][0x434] ;  /* 0x00010d00ff0b3b82 */ /* 0x010f300000000800 */
[----:B------:R-:W1:Y:S01]  /*2e10*/  @P3 LDC R14, c[0x0][0x438] ;  /* 0x00010e00ff0e3b82 */ /* 0x000e620000000800 */
[----:B----4-:R-:W-:-:S05]  /*2e20*/  @P3 IMAD.HI.U32 R11, R32, R11, RZ ;  /* 0x0000000b200b3227 */ /* 0x010fca00078e00ff */
[----:B-1----:R-:W-:Y:S01]  /*2e30*/  @P3 SHF.R.U32.HI R12, RZ, R14, R11 ;  /* 0x0000000eff0c3219 */ /* 0x002fe2000001160b */
[----:B0-----:R-:W-:-:S03]  /*2e40*/  @!P2 IMAD R11, R71, R6, RZ ;  /* 0x00000006470ba224 */ /* 0x001fc600078e02ff */
[--C-:B------:R-:W-:Y:S01]  /*2e50*/  @!P2 SHF.R.S32.HI R13, RZ, 0x1f, R12.reuse ;  /* 0x0000001fff0da819 */ /* 0x100fe2000001140c */
[C---:B------:R-:W-:Y:S02]  /*2e60*/  @!P2 IMAD R11, R0.reuse, R7, R11 ;  /* 0x00000007000ba224 */ /* 0x040fe400078e020b */
[----:B------:R-:W-:-:S04]  /*2e70*/  @!P2 IMAD.WIDE.U32 R6, R0, R6, R12 ;  /* 0x000000060006a225 */ /* 0x000fc800078e000c */
[----:B------:R-:W-:Y:S01]  /*2e80*/  @!P2 IMAD.IADD R7, R7, 0x1, R11 ;  /* 0x000000010707a824 */ /* 0x000fe200078e020b */
[----:B---3--:R-:W-:-:S04]  /*2e90*/  @!P2 LEA R4, P3, R6, R4, 0x2 ;  /* 0x000000040604a211 */ /* 0x008fc800078610ff */
[----:B------:R-:W-:Y:S02]  /*2ea0*/  @!P2 LEA.HI.X R5, R6, R5, R7, 0x2, P3 ;  /* 0x000000050605a211 */ /* 0x000fe400018f1407 */
[----:B------:R-:W-:-:S03]  /*2eb0*/  ISETP.GT.AND P3, PT, R27, R28, PT ;  /* 0x0000001c1b00720c */ /* 0x000fc60003f64270 */
[----:B------:R0:W5:Y:S01]  /*2ec0*/  @!P2 LDG.E R88, desc[UR40][R4.64] ;  /* 0x000000280458a981 */ /* 0x000162000c1e1900 */
[----:B------:R-:W-:Y:S01]  /*2ed0*/  ISETP.GE.AND P2, PT, R94, 0x1, PT ;  /* 0x000000015e00780c */ /* 0x000fe20003f46270 */
[----:B------:R-:W-:Y:S01]  /*2ee0*/  IMAD.MOV R6, RZ, RZ, -R12 ;  /* 0x000000ffff067224 */ /* 0x000fe200078e0a0c */
[----:B------:R-:W-:Y:S05]  /*2ef0*/  YIELD ;  /* 0x0000000000007946 */ /* 0x000fea0003800000 */
[C---:B------:R-:W-:Y:S01]  /*2f00*/  IMAD R7, R18.reuse, 0x1800, R82 ;  /* 0x0000180012077824 */ /* 0x040fe200078e0252 */
[----:B------:R-:W-:Y:S01]  /*2f10*/  BSSY B0, `(.L_x_654) ;  /* 0x00002e9000007945 */ /* 0x000fe20003800000 */
[----:B------:R-:W-:-:S02]  /*2f20*/  IMAD R11, R18, 0x1800, R86 ;  /* 0x00001800120b7824 */ /* 0x000fc400078e0256 */
[----:B------:R-:W-:Y:S02]  /*2f30*/  IMAD R89, R89, R6, R32 ;  /* 0x0000000659597224 */ /* 0x000fe400078e0220 */
[--C-:B------:R-:W-:Y:S02]  /*2f40*/  IMAD R98, R7, 0x2, R26.reuse ;  /* 0x0000000207627824 */ /* 0x100fe400078e021a */
[----:B------:R-:W-:Y:S01]  /*2f50*/  IMAD R96, R11, 0x2, R26 ;  /* 0x000000020b607824 */ /* 0x000fe200078e021a */
[----:B--2---:R-:W-:-:S04]  /*2f60*/  LOP3.LUT R15, R15, 0xfffffffd, RZ, 0xc0, !PT ;  /* 0xfffffffd0f0f7812 */ /* 0x004fc800078ec0ff */
[----:B------:R-:W-:-:S05]  /*2f70*/  @P3 LOP3.LUT R15, R15, 0x2, RZ, 0xfc, !PT ;  /* 0x000000020f0f3812 */ /* 0x000fca00078efcff */
[----:B------:R0:W-:Y:S01]  /*2f80*/  STL [R1], R15 ;  /* 0x0000000f01007387 */ /* 0x0001e20000100800 */
[----:B------:R-:W-:Y:S05]  /*2f90*/  @!P2 BRA `(.L_x_655) ;  /* 0x000000280078a947 */ /* 0x000fea0003800000 */
[----:B------:R-:W-:Y:S01]  /*2fa0*/  SHF.R.S32.HI R90, RZ, 0x1f, R89 ;  /* 0x0000001fff5a7819 */ /* 0x000fe20000011459 */
[----:B------:R-:W-:Y:S01]  /*2fb0*/  ULDC.64 UR4, c[0x0][0x300] ;  /* 0x0000c00000047ab9 */ /* 0x000fe20000000a00 */
[----:B-----5:R-:W-:Y:S01]  /*2fc0*/  SHF.R.S32.HI R91, RZ, 0x1f, R88 ;  /* 0x0000001fff5b7819 */ /* 0x020fe20000011458 */
[----:B0-----:R-:W-:-:S04]  /*2fd0*/  IMAD.WIDE.U32 R4, R89, UR4, RZ ;  /* 0x0000000459047c25 */ /* 0x001fc8000f8e00ff */
[----:B------:R-:W-:Y:S02]  /*2fe0*/  IMAD R6, R90, UR4, RZ ;  /* 0x000000045a067c24 */ /* 0x000fe4000f8e02ff */
[----:B------:R-:W-:Y:S02]  /*2ff0*/  IMAD R92, R27, -0x60, R24 ;  /* 0xffffffa01b5c7824 */ /* 0x000fe400078e0218 */
[----:B------:R-:W-:Y:S01]  /*3000*/  IMAD R7, R89, UR5, R6 ;  /* 0x0000000559077c24 */ /* 0x000fe2000f8e0206 */
[----:B------:R-:W-:Y:S01]  /*3010*/  ULDC.64 UR4, c[0x0][0x310] ;  /* 0x0000c40000047ab9 */ /* 0x000fe20000000a00 */
[----:B------:R-:W-:Y:S01]  /*3020*/  IMAD R6, R62, R27, RZ ;  /* 0x0000001b3e067224 */ /* 0x000fe200078e02ff */
[----:B------:R-:W-:Y:S01]  /*3030*/  VIMNMX R92, R92, 0x60, PT ;  /* 0x000000605c5c7848 */ /* 0x000fe20003fe0100 */
[----:B------:R-:W-:Y:S02]  /*3040*/  IMAD R11, R91, UR4, RZ ;  /* 0x000000045b0b7c24 */ /* 0x000fe4000f8e02ff */
[----:B------:R-:W-:Y:S01]  /*3050*/  IMAD.IADD R5, R5, 0x1, R7 ;  /* 0x0000000105057824 */ /* 0x000fe200078e0207 */
[----:B------:R-:W-:Y:S01]  /*3060*/  SHF.R.S32.HI R7, RZ, 0x1f, R27 ;  /* 0x0000001fff077819 */ /* 0x000fe2000001141b */
[----:B------:R-:W-:-:S02]  /*3070*/  IMAD R11, R88, UR5, R11 ;  /* 0x00000005580b7c24 */ /* 0x000fc4000f8e020b */
[----:B------:R-:W-:Y:S01]  /*3080*/  IMAD.WIDE.U32 R4, R88, UR4, R4 ;  /* 0x0000000458047c25 */ /* 0x000fe2000f8e0004 */
[----:B------:R-:W-:-:S03]  /*3090*/  ULDC.64 UR4, c[0x0][0x308] ;  /* 0x0000c20000047ab9 */ /* 0x000fc60000000a00 */
[----:B------:R-:W-:Y:S02]  /*30a0*/  IMAD.IADD R5, R5, 0x1, R11 ;  /* 0x0000000105057824 */ /* 0x000fe400078e020b */
[----:B------:R-:W-:Y:S02]  /*30b0*/  IMAD R11, R7, R30, R6 ;  /* 0x0000001e070b7224 */ /* 0x000fe400078e0206 */
[----:B------:R-:W-:-:S04]  /*30c0*/  IMAD.WIDE.U32 R4, R205, UR4, R4 ;  /* 0x00000004cd047c25 */ /* 0x000fc8000f8e0004 */
[----:B------:R-:W-:Y:S01]  /*30d0*/  IMAD R97, R205, UR5, R5 ;  /* 0x00000005cd617c24 */ /* 0x000fe2000f8e0205 */
[----:B------:R-:W-:Y:S01]  /*30e0*/  ULDC.64 UR4, c[0x0][0x2e8] ;  /* 0x0000ba0000047ab9 */ /* 0x000fe20000000a00 */
[-C--:B------:R-:W-:Y:S01]  /*30f0*/  IMAD R5, R63, R27.reuse, RZ ;  /* 0x0000001b3f057224 */ /* 0x080fe200078e02ff */
[C---:B------:R-:W-:Y:S01]  /*3100*/  LEA R95, P2, R4.reuse, UR4, 0x1 ;  /* 0x00000004045f7c11 */ /* 0x040fe2000f8408ff */
[----:B------:R-:W-:Y:S02]  /*3110*/  ULDC.U8 UR4, c[0x0][0x410] ;  /* 0x0001040000047ab9 */ /* 0x000fe40000000000 */
[----:B------:R-:W-:Y:S01]  /*3120*/  IMAD R13, R7, R56, R5 ;  /* 0x00000038070d7224 */ /* 0x000fe200078e0205 */
[----:B------:R-:W-:Y:S01]  /*3130*/  LEA.HI.X R97, R4, UR5, R97, 0x1, P2 ;  /* 0x0000000504617c11 */ /* 0x000fe200090f0c61 */
[----:B------:R-:W-:Y:S01]  /*3140*/  IMAD.WIDE.U32 R4, R30, R27, RZ ;  /* 0x0000001b1e047225 */ /* 0x000fe200078e00ff */
[----:B------:R-:W-:-:S03]  /*3150*/  ISETP.NE.AND P2, PT, RZ, UR4, PT ;  /* 0x00000004ff007c0c */ /* 0x000fc6000bf45270 */
[----:B------:R-:W-:-:S04]  /*3160*/  IMAD.WIDE.U32 R6, R56, R27, RZ ;  /* 0x0000001b38067225 */ /* 0x000fc800078e00ff */
[----:B------:R-:W-:Y:S01]  /*3170*/  IMAD.IADD R100, R5, 0x1, R11 ;  /* 0x0000000105647824 */ /* 0x000fe200078e020b */
[----:B------:R-:W-:-:S05]  /*3180*/  IADD3 R11, R7, R13, RZ ;  /* 0x0000000d070b7210 */ /* 0x000fca0007ffe0ff */
[----:B------:R-:W-:Y:S05]  /*3190*/  @!P2 BRA `(.L_x_656) ;  /* 0x0000001000f4a947 */ /* 0x000fea0003800000 */
[----:B------:R-:W-:Y:S01]  /*31a0*/  ISETP.GE.AND P2, PT, R204, R92, PT ;  /* 0x0000005ccc00720c */ /* 0x000fe20003f46270 */
[----:B------:R-:W-:Y:S01]  /*31b0*/  BSSY B1, `(.L_x_657) ;  /* 0x000001e000017945 */ /* 0x000fe20003800000 */
        /* <DEDUP_REMOVED lines=8> */
[----:B------:R-:W-:Y:S06]  /*3240*/  @P2 BRA `(.L_x_658) ;  /* 0x0000000000502947 */ /* 0x000fec0003800000 */
[----:B------:R-:W-:Y:S01]  /*3250*/  IADD3 R13, P3, R8, R4, RZ ;  /* 0x00000004080d7210 */ /* 0x000fe20007f7e0ff */
[----:B------:R-:W-:Y:S01]  /*3260*/  ULDC.64 UR4, c[0x0][0x3e8] ;  /* 0x0000fa0000047ab9 */ /* 0x000fe20000000a00 */
[----:B------:R-:W-:Y:S02]  /*3270*/  CS2R R44, SRZ ;  /* 0x00000000002c7805 */ /* 0x000fe4000001ff00 */
[----:B------:R-:W-:Y:S01]  /*3280*/  CS2R R46, SRZ ;  /* 0x00000000002e7805 */ /* 0x000fe2000001ff00 */
[----:B------:R-:W-:Y:S01]  /*3290*/  IMAD.X R14, R100, 0x1, R65, P3 ;  /* 0x00000001640e7824 */ /* 0x000fe200018e0641 */
[----:B------:R-:W-:-:S05]  /*32a0*/  IADD3 R15, P3, R52, R6, RZ ;  /* 0x00000006340f7210 */ /* 0x000fca0007f7e0ff */
[----:B------:R-:W-:Y:S01]  /*32b0*/  IMAD.X R40, R11, 0x1, R67, P3 ;  /* 0x000000010b287824 */ /* 0x000fe200018e0643 */
[----:B------:R-:W-:-:S04]  /*32c0*/  LEA R12, P3, R13, UR4, 0x1 ;  /* 0x000000040d0c7c11 */ /* 0x000fc8000f8608ff */
[----:B------:R-:W-:Y:S01]  /*32d0*/  LEA.HI.X R13, R13, UR5, R14, 0x1, P3 ;  /* 0x000000050d0d7c11 */ /* 0x000fe200098f0c0e */
[----:B------:R-:W-:Y:S02]  /*32e0*/  ULDC.64 UR4, c[0x0][0x400] ;  /* 0x0001000000047ab9 */ /* 0x000fe40000000a00 */
[----:B------:R-:W-:-:S04]  /*32f0*/  LEA R14, P3, R15, UR4, 0x1 ;  /* 0x000000040f0e7c11 */ /* 0x000fc8000f8608ff */
[----:B------:R-:W-:Y:S02]  /*3300*/  LEA.HI.X R15, R15, UR5, R40, 0x1, P3 ;  /* 0x000000050f0f7c11 */ /* 0x000fe400098f0c28 */
[----:B------:R-:W-:Y:S02]  /*3310*/  ISETP.GE.AND P3, PT, R22, R94, PT ;  /* 0x0000005e1600720c */ /* 0x000fe40003f66270 */
[----:B------:R-:W-:Y:S02]  /*3320*/  CS2R R40, SRZ ;  /* 0x0000000000287805 */ /* 0x000fe4000001ff00 */
[----:B------:R-:W-:-:S09]  /*3330*/  CS2R R42, SRZ ;  /* 0x00000000002a7805 */ /* 0x000fd2000001ff00 */
[----:B------:R0:W5:Y:S04]  /*3340*/  @!P3 LDG.E.64 R44, desc[UR40][R12.64] ;  /* 0x000000280c2cb981 */ /* 0x000168000c1e1b00 */
[----:B------:R0:W5:Y:S01]  /*3350*/  @!P3 LDG.E.64 R46, desc[UR40][R14.64] ;  /* 0x000000280e2eb981 */ /* 0x000162000c1e1b00 */
[----:B------:R-:W-:-:S13]  /*3360*/  ISETP.GE.AND P3, PT, R209, R94, PT ;  /* 0x0000005ed100720c */ /* 0x000fda0003f66270 */
[----:B------:R0:W5:Y:S04]  /*3370*/  @!P3 LDG.E.64 R40, desc[UR40][R12.64+0x20] ;  /* 0x000020280c28b981 */ /* 0x000168000c1e1b00 */
[----:B------:R0:W5:Y:S02]  /*3380*/  @!P3 LDG.E.64 R42, desc[UR40][R14.64+0x20] ;  /* 0x000020280e2ab981 */ /* 0x000164000c1e1b00 */
.L_x_658:
[----:B------:R-:W-:Y:S05]  /*3390*/  BSYNC B1 ;  /* 0x0000000000017941 */ /* 0x000fea0003800000 */
.L_x_657:
[----:B0-----:R-:W-:Y:S01]  /*33a0*/  VIADD R12, R204, 0x40 ;  /* 0x00000040cc0c7836 */ /* 0x001fe20000000000 */
[----:B------:R-:W-:Y:S01]  /*33b0*/  BSSY B1, `(.L_x_659) ;  /* 0x0000019000017945 */ /* 0x000fe20003800000 */
[----:B-----5:R-:W-:Y:S02]  /*33c0*/  IMAD.MOV.U32 R13, RZ, RZ, R40 ;  /* 0x000000ffff0d7224 */ /* 0x020fe400078e0028 */
[----:B------:R-:W-:Y:S01]  /*33d0*/  IMAD.MOV.U32 R15, RZ, RZ, R41 ;  /* 0x000000ffff0f7224 */ /* 0x000fe200078e0029 */
[----:B------:R-:W-:-:S13]  /*33e0*/  ISETP.GE.AND P4, PT, R12, R92, PT ;  /* 0x0000005c0c00720c */ /* 0x000fda0003f86270 */
[----:B------:R-:W-:Y:S05]  /*33f0*/  @P4 BRA `(.L_x_660) ;  /* 0x0000000000504947 */ /* 0x000fea0003800000 */
[----:B------:R-:W-:Y:S01]  /*3400*/  IADD3 R5, P3, P5, R8, R4, R51 ;  /* 0x0000000408057210 */ /* 0x000fe20007d7e033 */
[----:B------:R-:W-:Y:S01]  /*3410*/  ULDC.64 UR4, c[0x0][0x3e8] ;  /* 0x0000fa0000047ab9 */ /* 0x000fe20000000a00 */
[----:B------:R-:W-:Y:S02]  /*3420*/  CS2R R36, SRZ ;  /* 0x0000000000247805 */ /* 0x000fe4000001ff00 */
[----:B------:R-:W-:Y:S02]  /*3430*/  CS2R R38, SRZ ;  /* 0x0000000000267805 */ /* 0x000fe4000001ff00 */
[----:B------:R-:W-:Y:S02]  /*3440*/  IADD3.X R14, R65, R100, R29, P3, P5 ;  /* 0x00000064410e7210 */ /* 0x000fe40001fea41d */
[----:B------:R-:W-:-:S04]  /*3450*/  IADD3 R7, P3, P5, R52, R6, R59 ;  /* 0x0000000634077210 */ /* 0x000fc80007d7e03b */
[----:B------:R-:W-:Y:S02]  /*3460*/  IADD3.X R12, R67, R11, R58, P3, P5 ;  /* 0x0000000b430c7210 */ /* 0x000fe40001fea43a */
        /* <DEDUP_REMOVED lines=13> */
.L_x_660:
[----:B------:R-:W-:Y:S05]  /*3540*/  BSYNC B1 ;  /* 0x0000000000017941 */ /* 0x000fea0003800000 */
.L_x_659:
[----:B0-----:R-:W-:Y:S01]  /*3550*/  IMAD.MOV.U32 R4, RZ, RZ, R44 ;  /* 0x000000ffff047224 */ /* 0x001fe200078e002c */
[----:B------:R-:W-:Y:S01]  /*3560*/  ISETP.NE.AND P3, PT, R210, 0x3, PT ;  /* 0x00000003d200780c */ /* 0x000fe20003f65270 */
[----:B------:R-:W-:Y:S01]  /*3570*/  IMAD.MOV.U32 R5, RZ, RZ, R45 ;  /* 0x000000ffff057224 */ /* 0x000fe200078e002d */
[----:B------:R-:W-:Y:S01]  /*3580*/  PRMT R107, R15, 0x5410, R13 ;  /* 0x000054100f6b7816 */ /* 0x000fe2000000000d */
[----:B------:R-:W-:Y:S01]  /*3590*/  IMAD.MOV.U32 R6, RZ, RZ, R46 ;  /* 0x000000ffff067224 */ /* 0x000fe200078e002e */
[----:B------:R-:W-:Y:S01]  /*35a0*/  PRMT R108, R108, 0x5410, R4 ;  /* 0x000054106c6c7816 */ /* 0x000fe20000000004 */
[----:B------:R-:W-:Y:S01]  /*35b0*/  IMAD.MOV.U32 R4, RZ, RZ, R42 ;  /* 0x000000ffff047224 */ /* 0x000fe200078e002a */
[----:B------:R-:W-:Y:S01]  /*35c0*/  PRMT R109, R5, 0x7610, R109 ;  /* 0x00007610056d7816 */ /* 0x000fe2000000006d */
[----:B------:R-:W-:Y:S02]  /*35d0*/  IMAD.MOV.U32 R7, RZ, RZ, R47 ;  /* 0x000000ffff077224 */ /* 0x000fe400078e002f */
[----:B------:R-:W-:Y:S01]  /*35e0*/  IMAD.MOV.U32 R5, RZ, RZ, R43 ;  /* 0x000000ffff057224 */ /* 0x000fe200078e002b */
[----:B------:R-:W-:Y:S01]  /*35f0*/  PRMT R109, R109, 0x5410, R4 ;  /* 0x000054106d6d7816 */ /* 0x000fe20000000004 */
[----:B-----5:R-:W-:Y:S01]  /*3600*/  IMAD.MOV.U32 R4, RZ, RZ, R32 ;  /* 0x000000ffff047224 */ /* 0x020fe200078e0020 */
[----:B------:R-:W-:Y:S01]  /*3610*/  PRMT R110, R6, 0x5410, R7 ;  /* 0x00005410066e7816 */ /* 0x000fe20000000007 */
[----:B------:R-:W-:Y:S01]  /*3620*/  IMAD.MOV.U32 R6, RZ, RZ, R36 ;  /* 0x000000ffff067224 */ /* 0x000fe200078e0024 */
[----:B------:R-:W-:Y:S01]  /*3630*/  PRMT R108, R5, 0x7610, R108 ;  /* 0x00007610056c7816 */ /* 0x000fe2000000006c */
[----:B------:R-:W-:Y:S01]  /*3640*/  IMAD.MOV.U32 R7, RZ, RZ, R37 ;  /* 0x000000ffff077224 */ /* 0x000fe200078e0025 */
[----:B------:R-:W-:-:S04]  /*3650*/  MOV R5, R33 ;  /* 0x0000002100057202 */ /* 0x000fc80000000f00 */
[----:B------:R-:W-:Y:S01]  /*3660*/  PRMT R100, R4, 0x5410, R5 ;  /* 0x0000541004647816 */ /* 0x000fe20000000005 */
[----:B------:R-:W-:Y:S01]  /*3670*/  IMAD.MOV.U32 R4, RZ, RZ, R34 ;  /* 0x000000ffff047224 */ /* 0x000fe200078e0022 */
[----:B------:R-:W-:Y:S01]  /*3680*/  PRMT R102, R6, 0x5410, R7 ;  /* 0x0000541006667816 */ /* 0x000fe20000000007 */
[----:B------:R-:W-:Y:S02]  /*3690*/  IMAD.MOV.U32 R5, RZ, RZ, R35 ;  /* 0x000000ffff057224 */ /* 0x000fe400078e0023 */
[----:B------:R-:W-:Y:S02]  /*36a0*/  IMAD.MOV.U32 R6, RZ, RZ, R38 ;  /* 0x000000ffff067224 */ /* 0x000fe400078e0026 */
[----:B------:R-:W-:Y:S01]  /*36b0*/  IMAD.MOV.U32 R7, RZ, RZ, R39 ;  /* 0x000000ffff077224 */ /* 0x000fe200078e0027 */
[----:B------:R-:W-:-:S04]  /*36c0*/  PRMT R101, R4, 0x5410, R5 ;  /* 0x0000541004657816 */ /* 0x000fc80000000005 */
[----:B------:R-:W-:Y:S01]  /*36d0*/  PRMT R103, R6, 0x5410, R7 ;  /* 0x0000541006677816 */ /* 0x000fe20000000007 */
[----:B------:R-:W-:Y:S06]  /*36e0*/  @!P3 BRA `(.L_x_661) ;  /* 0x000000000004b947 */ /* 0x000fec0003800000 */
[----:B------:R-:W-:Y:S01]  /*36f0*/  BPT.TRAP 0x1 ;  /* 0x000000040000795c */ /* 0x000fe20000300000 */
.L_x_661:
[----:B------:R-:W-:Y:S01]  /*3700*/  IMAD R87, R18, 0x8, R19 ;  /* 0x0000000812577824 */ /* 0x000fe200078e0213 */
[----:B------:R-:W-:Y:S01]  /*3710*/  SHF.L.U32 R93, R208, 0x1f, RZ ;  /* 0x0000001fd05d7819 */ /* 0x000fe200000006ff */
[----:B------:R-:W-:Y:S03]  /*3720*/  BSSY B1, `(.L_x_662) ;  /* 0x0000003000017945 */ /* 0x000fe60003800000 */
[----:B------:R-:W0:Y:S02]  /*3730*/  SYNCS.PHASECHK.TRANS64.TRYWAIT P5, [R87+URZ+0x22890], R93 ;  /* 0x0228905d570075a7 */ /* 0x000e2400080a017f */
[----:B0-----:R-:W-:Y:S05]  /*3740*/  @!P5 BRA `(.L_x_663) ;  /* 0x0000016400c8d947 */ /* 0x001fea0003800000 */
.L_x_920:
[----:B------:R-:W-:Y:S05]  /*3750*/  BSYNC B1 ;  /* 0x0000000000017941 */ /* 0x000fea0003800000 */
.L_x_662:
[----:B------:R-:W-:-:S03]  /*3760*/  UMOV UR4, 0xffffffff ;  /* 0xffffffff00047882 */ /* 0x000fc60000000000 */
[----:B------:R-:W-:Y:S05]  /*3770*/  BRA.DIV UR4, `(.L_x_664) ;  /* 0x0000016604d07947 */ /* 0x000fea000b800000 */
[----:B------:R1:W2:Y:S04]  /*3780*/  SHFL.IDX PT, R99, R97, RZ, 0x1c1f ;  /* 0x001c1fff61637589 */ /* 0x0002a800000e0000 */
[----:B------:R1:W3:Y:S02]  /*3790*/  SHFL.IDX PT, R14, R95, RZ, 0x1c1f ;  /* 0x001c1fff5f0e7589 */ /* 0x0002e400000e0000 */
.L_x_924:
[----:B------:R-:W-:Y:S04]  /*37a0*/  BSSY B1, `(.L_x_665) ;  /* 0x000006c000017945 */ /* 0x000fe80003800000 */
[----:B------:R-:W-:Y:S05]  /*37b0*/  @P2 BRA `(.L_x_666) ;  /* 0x0000000400a82947 */ /* 0x000fea0003800000 */
[----:B------:R-:W-:Y:S04]  /*37c0*/  BSSY B2, `(.L_x_667) ;  /* 0x0000035000027945 */ /* 0x000fe80003800000 */
[----:B------:R-:W-:Y:S05]  /*37d0*/  @P1 BRA `(.L_x_668) ;  /* 0x0000000000cc1947 */ /* 0x000fea0003800000 */
[----:B------:R4:W0:Y:S01]  /*37e0*/  LDS.128 R4, [R98] ;  /* 0x0000000062047984 */ /* 0x0008220000000c00 */
[C---:B---3--:R-:W-:Y:S01]  /*37f0*/  LEA R12, P2, R16.reuse, R14, 0x1 ;  /* 0x0000000e100c7211 */ /* 0x048fe200078408ff */
[----:B------:R-:W-:Y:S03]  /*3800*/  BSSY B3, `(.L_x_669) ;  /* 0x000002f000037945 */ /* 0x000fe60003800000 */
[----:B--2---:R-:W-:Y:S02]  /*3810*/  LEA.HI.X R13, R16, R99, R17, 0x1, P2 ;  /* 0x00000063100d7211 */ /* 0x004fe400010f0c11 */
[----:B------:R-:W-:-:S13]  /*3820*/  ISETP.GE.AND P2, PT, R22, R94, PT ;  /* 0x0000005e1600720c */ /* 0x000fda0003f46270 */
[----:B----4-:R-:W-:Y:S05]  /*3830*/  @P2 BRA `(.L_x_670) ;  /* 0x0000000000ac2947 */ /* 0x010fea0003800000 */
[----:B------:R-:W-:Y:S01]  /*3840*/  SHF.R.U64 R15, R46, 0x10, R47 ;  /* 0x000000102e0f7819 */ /* 0x000fe2000000122f */
[----:B0-----:R-:W-:-:S04]  /*3850*/  IMAD.MOV.U32 R11, RZ, RZ, R5 ;  /* 0x000000ffff0b7224 */ /* 0x001fc800078e0005 */
[----:B------:R-:W-:Y:S01]  /*3860*/  HADD2.F32 R5, -RZ, R15.H0_H0 ;  /* 0x2000000fff057230 */ /* 0x000fe20000004100 */
[--C-:B------:R-:W-:Y:S01]  /*3870*/  SHF.R.U64 R15, R44, 0x10, R45.reuse ;  /* 0x000000102c0f7819 */ /* 0x100fe2000000122d */
[--C-:B------:R-:W-:Y:S01]  /*3880*/  HADD2.F32 R44, -RZ, R11.reuse.H1_H1 ;  /* 0x3000000bff2c7230 */ /* 0x100fe20000004100 */
[----:B------:R-:W-:Y:S01]  /*3890*/  SHF.R.U32.HI R45, RZ, 0x10, R45 ;  /* 0x00000010ff2d7819 */ /* 0x000fe2000001162d */
[----:B------:R-:W-:Y:S02]  /*38a0*/  HADD2.F32 R46, -RZ, R11.H0_H0 ;  /* 0x2000000bff2e7230 */ /* 0x000fe40000004100 */
[----:B------:R-:W-:Y:S02]  /*38b0*/  HADD2.F32 R11, -RZ, R15.H0_H0 ;  /* 0x2000000fff0b7230 */ /* 0x000fe40000004100 */
[-C--:B------:R-:W-:Y:S01]  /*38c0*/  FMUL.FTZ R15, R44, R5.reuse ;  /* 0x000000052c0f7220 */ /* 0x080fe20000410000 */
[----:B------:R-:W-:-:S03]  /*38d0*/  FMUL.FTZ R105, R46, R5 ;  /* 0x000000052e697220 */ /* 0x000fc60000410000 */
[-C--:B------:R-:W-:Y:S01]  /*38e0*/  FFMA.FTZ R5, R46, R11.reuse, -R15 ;  /* 0x0000000b2e057223 */ /* 0x080fe2000001080f */
[----:B------:R-:W-:Y:S01]  /*38f0*/  IMAD.MOV.U32 R15, RZ, RZ, R7 ;  /* 0x000000ffff0f7224 */ /* 0x000fe200078e0007 */
[----:B------:R-:W-:Y:S01]  /*3900*/  SHF.R.U32.HI R46, RZ, 0x10, R47 ;  /* 0x00000010ff2e7819 */ /* 0x000fe2000001162f */
[----:B------:R-:W-:Y:S01]  /*3910*/  FFMA.FTZ R44, R44, R11, R105 ;  /* 0x0000000b2c2c7223 */ /* 0x000fe20000010069 */
[----:B------:R-:W-:Y:S02]  /*3920*/  IMAD.MOV.U32 R11, RZ, RZ, R4 ;  /* 0x000000ffff0b7224 */ /* 0x000fe400078e0004 */
[--C-:B------:R-:W-:Y:S02]  /*3930*/  HADD2.F32 R7, -RZ, R15.reuse.H1_H1 ;  /* 0x3000000fff077230 */ /* 0x100fe40000004100 */
[----:B------:R-:W-:Y:S01]  /*3940*/  HADD2.F32 R4, -RZ, R46.H0_H0 ;  /* 0x2000002eff047230 */ /* 0x000fe20000004100 */
[----:B------:R-:W-:Y:S01]  /*3950*/  F2FP.F16.F32.PACK_AB R5, R44, R5 ;  /* 0x000000052c05723e */ /* 0x000fe200000000ff */
[----:B------:R-:W-:-:S02]  /*3960*/  HADD2.F32 R15, -RZ, R15.H0_H0 ;  /* 0x2000000fff0f7230 */ /* 0x000fc40000004100 */
[----:B------:R-:W-:Y:S02]  /*3970*/  HADD2.F32 R46, -RZ, R45.H0_H0 ;  /* 0x2000002dff2e7230 */ /* 0x000fe40000004100 */
[-C--:B------:R-:W-:Y:S01]  /*3980*/  FMUL.FTZ R104, R7, R4.reuse ;  /* 0x0000000407687220 */ /* 0x080fe20000410000 */
[----:B------:R-:W-:Y:S02]  /*3990*/  HADD2.F32 R45, -RZ, R108.H1_H1 ;  /* 0x3000006cff2d7230 */ /* 0x000fe40000004100 */
[C---:B------:R-:W-:Y:S01]  /*39a0*/  FMUL.FTZ R106, R15.reuse, R4 ;  /* 0x000000040f6a7220 */ /* 0x040fe20000410000 */
[-C--:B------:R-:W-:Y:S01]  /*39b0*/  FFMA.FTZ R4, R15, R46.reuse, -R104 ;  /* 0x0000002e0f047223 */ /* 0x080fe20000010868 */
[--C-:B------:R-:W-:Y:S02]  /*39c0*/  HADD2.F32 R15, -RZ, R11.reuse.H0_H0 ;  /* 0x2000000bff0f7230 */ /* 0x100fe40000004100 */
[----:B------:R-:W-:Y:S01]  /*39d0*/  FFMA.FTZ R7, R7, R46, R106 ;  /* 0x0000002e07077223 */ /* 0x000fe2000001006a */
[----:B------:R-:W-:-:S02]  /*39e0*/  HADD2.F32 R46, -RZ, R11.H1_H1 ;  /* 0x3000000bff2e7230 */ /* 0x000fc40000004100 */
[----:B------:R-:W-:Y:S02]  /*39f0*/  HADD2.F32 R11, -RZ, R110.H0_H0 ;  /* 0x2000006eff0b7230 */ /* 0x000fe40000004100 */
[----:B------:R-:W-:-:S03]  /*3a00*/  F2FP.F16.F32.PACK_AB R7, R7, R4 ;  /* 0x000000040707723e */ /* 0x000fc600000000ff */
[-C--:B------:R-:W-:Y:S01]  /*3a10*/  FMUL.FTZ R104, R46, R11.reuse ;  /* 0x0000000b2e687220 */ /* 0x080fe20000410000 */
[----:B------:R-:W-:-:S03]  /*3a20*/  FMUL.FTZ R47, R15, R11 ;  /* 0x0000000b0f2f7220 */ /* 0x000fc60000410000 */
[-C--:B------:R-:W-:Y:S01]  /*3a30*/  FFMA.FTZ R11, R15, R45.reuse, -R104 ;  /* 0x0000002d0f0b7223 */ /* 0x080fe20000010868 */
[----:B------:R-:W-:Y:S01]  /*3a40*/  FFMA.FTZ R46, R46, R45, R47 ;  /* 0x0000002d2e2e7223 */ /* 0x000fe2000001002f */
[--C-:B------:R-:W-:Y:S02]  /*3a50*/  HADD2.F32 R15, -RZ, R6.reuse.H0_H0 ;  /* 0x20000006ff0f7230 */ /* 0x100fe40000004100 */
[----:B------:R-:W-:Y:S02]  /*3a60*/  HADD2.F32 R6, -RZ, R6.H1_H1 ;  /* 0x30000006ff067230 */ /* 0x000fe40000004100 */
[----:B------:R-:W-:Y:S01]  /*3a70*/  HADD2.F32 R47, -RZ, R110.H1_H1 ;  /* 0x3000006eff2f7230 */ /* 0x000fe20000004100 */
[----:B------:R-:W-:Y:S01]  /*3a80*/  F2FP.F16.F32.PACK_AB R4, R46, R11 ;  /* 0x0000000b2e04723e */ /* 0x000fe200000000ff */
[----:B------:R-:W-:-:S03]  /*3a90*/  HADD2.F32 R45, -RZ, R109.H0_H0 ;  /* 0x2000006dff2d7230 */ /* 0x000fc60000004100 */
[-C--:B------:R-:W-:Y:S01]  /*3aa0*/  FMUL.FTZ R104, R6, R47.reuse ;  /* 0x0000002f06687220 */ /* 0x080fe20000410000 */
[----:B------:R-:W-:-:S03]  /*3ab0*/  FMUL.FTZ R47, R15, R47 ;  /* 0x0000002f0f2f7220 */ /* 0x000fc60000410000 */
[-C--:B------:R-:W-:Y:S01]  /*3ac0*/  FFMA.FTZ R15, R15, R45.reuse, -R104 ;  /* 0x0000002d0f0f7223 */ /* 0x080fe20000010868 */
[----:B------:R-:W-:-:S05]  /*3ad0*/  FFMA.FTZ R6, R6, R45, R47 ;  /* 0x0000002d06067223 */ /* 0x000fca000001002f */
[----:B------:R-:W-:-:S07]  /*3ae0*/  F2FP.F16.F32.PACK_AB R6, R6, R15 ;  /* 0x0000000f0606723e */ /* 0x000fce00000000ff */
.L_x_670:
[----:B------:R-:W-:Y:S05]  /*3af0*/  BSYNC B3 ;  /* 0x0000000000037941 */ /* 0x000fea0003800000 */
.L_x_669:
[----:B0-----:R4:W-:Y:S02]  /*3b00*/  ST.E.128 desc[UR40][R12.64], R4 ;  /* 0x000000040c007985 */ /* 0x0019e4000c101d28 */
.L_x_668:
[----:B------:R-:W-:Y:S05]  /*3b10*/  BSYNC B2 ;  /* 0x0000000000027941 */ /* 0x000fea0003800000 */
.L_x_667:
[----:B----4-:R-:W4:Y:S02]  /*3b20*/  LDL R4, [R1] ;  /* 0x0000000001047983 */ /* 0x010f240000100800 */
[----:B----4-:R-:W-:-:S13]  /*3b30*/  LOP3.LUT P2, RZ, R4, 0x1, RZ, 0xc0, !PT ;  /* 0x0000000104ff7812 */ /* 0x010fda000784c0ff */
        /* <DEDUP_REMOVED lines=8> */
[--C-:B0-----:R-:W-:Y:S01]  /*3bc0*/  HADD2.F32 R14, -RZ, R5.reuse.H1_H1 ;  /* 0x30000005ff0e7230 */ /* 0x101fe20000004100 */
[----:B------:R-:W-:Y:S01]  /*3bd0*/  SHF.R.U64 R11, R40, 0x10, R41 ;  /* 0x00000010280b7819 */ /* 0x000fe20000001229 */
[----:B------:R-:W-:Y:S01]  /*3be0*/  HADD2.F32 R5, -RZ, R5.H0_H0 ;  /* 0x20000005ff057230 */ /* 0x000fe20000004100 */
[----:B------:R-:W-:Y:S01]  /*3bf0*/  SHF.R.U32.HI R42, RZ, 0x10, R43 ;  /* 0x00000010ff2a7819 */ /* 0x000fe2000001162b */
[----:B------:R-:W-:Y:S02]  /*3c00*/  HADD2.F32 R15, -RZ, R15.H0_H0 ;  /* 0x2000000fff0f7230 */ /* 0x000fe40000004100 */
[----:B------:R-:W-:Y:S02]  /*3c10*/  HADD2.F32 R11, -RZ, R11.H0_H0 ;  /* 0x2000000bff0b7230 */ /* 0x000fe40000004100 */
[----:B------:R-:W-:Y:S02]  /*3c20*/  HADD2.F32 R42, -RZ, R42.H0_H0 ;  /* 0x2000002aff2a7230 */ /* 0x000fe40000004100 */
[-C--:B------:R-:W-:Y:S01]  /*3c30*/  FMUL.FTZ R40, R14, R15.reuse ;  /* 0x0000000f0e287220 */ /* 0x080fe20000410000 */
[----:B------:R-:W-:Y:S01]  /*3c40*/  FMUL.FTZ R15, R5, R15 ;  /* 0x0000000f050f7220 */ /* 0x000fe20000410000 */
[----:B------:R-:W-:-:S02]  /*3c50*/  HADD2.F32 R108, -RZ, R108.H0_H0 ;  /* 0x2000006cff6c7230 */ /* 0x000fc40000004100 */
[-C--:B------:R-:W-:Y:S01]  /*3c60*/  FFMA.FTZ R5, R5, R11.reuse, -R40 ;  /* 0x0000000b05057223 */ /* 0x080fe20000010828 */
[----:B------:R-:W-:Y:S01]  /*3c70*/  FFMA.FTZ R14, R14, R11, R15 ;  /* 0x0000000b0e0e7223 */ /* 0x000fe2000001000f */
[----:B------:R-:W-:Y:S01]  /*3c80*/  SHF.R.U32.HI R40, RZ, 0x10, R41 ;  /* 0x00000010ff287819 */ /* 0x000fe20000011629 */
[--C-:B------:R-:W-:Y:S02]  /*3c90*/  HADD2.F32 R15, -RZ, R7.reuse.H1_H1 ;  /* 0x30000007ff0f7230 */ /* 0x100fe40000004100 */
[----:B------:R-:W-:Y:S01]  /*3ca0*/  HADD2.F32 R7, -RZ, R7.H0_H0 ;  /* 0x20000007ff077230 */ /* 0x000fe20000004100 */
[----:B------:R-:W-:Y:S01]  /*3cb0*/  F2FP.F16.F32.PACK_AB R5, R14, R5 ;  /* 0x000000050e05723e */ /* 0x000fe200000000ff */
[----:B------:R-:W-:Y:S02]  /*3cc0*/  IMAD.MOV.U32 R11, RZ, RZ, R4 ;  /* 0x000000ffff0b7224 */ /* 0x000fe400078e0004 */
[----:B------:R-:W-:Y:S01]  /*3cd0*/  FMUL.FTZ R4, R15, R42 ;  /* 0x0000002a0f047220 */ /* 0x000fe20000410000 */
[----:B------:R-:W-:-:S02]  /*3ce0*/  HADD2.F32 R40, -RZ, R40.H0_H0 ;  /* 0x20000028ff287230 */ /* 0x000fc40000004100 */
[----:B------:R-:W-:-:S03]  /*3cf0*/  FMUL.FTZ R42, R7, R42 ;  /* 0x0000002a072a7220 */ /* 0x000fc60000410000 */
[-C--:B------:R-:W-:Y:S01]  /*3d00*/  FFMA.FTZ R4, R7, R40.reuse, -R4 ;  /* 0x0000002807047223 */ /* 0x080fe20000010804 */
[----:B------:R-:W-:Y:S01]  /*3d10*/  FFMA.FTZ R7, R15, R40, R42 ;  /* 0x000000280f077223 */ /* 0x000fe2000001002a */
[----:B------:R-:W-:Y:S02]  /*3d20*/  HADD2.F32 R42, -RZ, R109.H1_H1 ;  /* 0x3000006dff2a7230 */ /* 0x000fe40000004100 */
[--C-:B------:R-:W-:Y:S02]  /*3d30*/  HADD2.F32 R15, -RZ, R11.reuse.H1_H1 ;  /* 0x3000000bff0f7230 */ /* 0x100fe40000004100 */
[----:B------:R-:W-:Y:S01]  /*3d40*/  HADD2.F32 R11, -RZ, R11.H0_H0 ;  /* 0x2000000bff0b7230 */ /* 0x000fe20000004100 */
[----:B------:R-:W-:Y:S01]  /*3d50*/  F2FP.F16.F32.PACK_AB R7, R7, R4 ;  /* 0x000000040707723e */ /* 0x000fe200000000ff */
[--C-:B------:R-:W-:Y:S02]  /*3d60*/  HADD2.F32 R40, -RZ, R107.reuse.H1_H1 ;  /* 0x3000006bff287230 */ /* 0x100fe40000004100 */
[----:B------:R-:W-:Y:S01]  /*3d70*/  FMUL.FTZ R44, R15, R42 ;  /* 0x0000002a0f2c7220 */ /* 0x000fe20000410000 */
[----:B------:R-:W-:-:S02]  /*3d80*/  HADD2.F32 R107, -RZ, R107.H0_H0 ;  /* 0x2000006bff6b7230 */ /* 0x000fc40000004100 */
[C---:B------:R-:W-:Y:S01]  /*3d90*/  FMUL.FTZ R42, R11.reuse, R42 ;  /* 0x0000002a0b2a7220 */ /* 0x040fe20000410000 */
[-C--:B------:R-:W-:Y:S01]  /*3da0*/  FFMA.FTZ R44, R11, R40.reuse, -R44 ;  /* 0x000000280b2c7223 */ /* 0x080fe2000001082c */
[--C-:B------:R-:W-:Y:S02]  /*3db0*/  HADD2.F32 R11, -RZ, R6.reuse.H1_H1 ;  /* 0x30000006ff0b7230 */ /* 0x100fe40000004100 */
[----:B------:R-:W-:Y:S01]  /*3dc0*/  FFMA.FTZ R15, R15, R40, R42 ;  /* 0x000000280f0f7223 */ /* 0x000fe2000001002a */
[----:B------:R-:W-:Y:S02]  /*3dd0*/  HADD2.F32 R6, -RZ, R6.H0_H0 ;  /* 0x20000006ff067230 */ /* 0x000fe40000004100 */
[----:B------:R-:W-:Y:S02]  /*3de0*/  FMUL.FTZ R41, R11, R108 ;  /* 0x0000006c0b297220 */ /* 0x000fe40000410000 */
[----:B------:R-:W-:Y:S01]  /*3df0*/  F2FP.F16.F32.PACK_AB R4, R15, R44 ;  /* 0x0000002c0f04723e */ /* 0x000fe200000000ff */
[C---:B------:R-:W-:Y:S01]  /*3e00*/  FMUL.FTZ R108, R6.reuse, R108 ;  /* 0x0000006c066c7220 */ /* 0x040fe20000410000 */
[----:B------:R-:W-:-:S03]  /*3e10*/  FFMA.FTZ R41, R6, R107, -R41 ;  /* 0x0000006b06297223 */ /* 0x000fc60000010829 */
[----:B------:R-:W-:-:S05]  /*3e20*/  FFMA.FTZ R108, R11, R107, R108 ;  /* 0x0000006b0b6c7223 */ /* 0x000fca000001006c */
[----:B------:R-:W-:-:S07]  /*3e30*/  F2FP.F16.F32.PACK_AB R6, R108, R41 ;  /* 0x000000296c06723e */ /* 0x000fce00000000ff */
.L_x_672:
[----:B------:R-:W-:Y:S05]  /*3e40*/  BSYNC B2 ;  /* 0x0000000000027941 */ /* 0x000fea0003800000 */
.L_x_671:
[----:B0-----:R4:W-:Y:S02]  /*3e50*/  ST.E.128 desc[UR40][R12.64], R4 ;  /* 0x000000040c007985 */ /* 0x0019e4000c101d28 */
.L_x_666:
[----:B------:R-:W-:Y:S05]  /*3e60*/  BSYNC B1 ;  /* 0x0000000000017941 */ /* 0x000fea0003800000 */
.L_x_665:
[----:B------:R-:W-:-:S03]  /*3e70*/  UMOV UR4, 0xffffffff ;  /* 0xffffffff00047882 */ /* 0x000fc60000000000 */
[----:B------:R-:W-:Y:S05]  /*3e80*/  BRA.DIV UR4, `(.L_x_673) ;  /* 0x0000016204547947 */ /* 0x000fea000b800000 */
[----:B-1----:R-:W1:Y:S04]  /*3e90*/  SHFL.IDX PT, R97, R97, 0x1, 0x1c1f ;  /* 0x003c1f0061617f89 */ /* 0x002e6800000e0000 */
[----:B---3--:R3:W0:Y:S02]  /*3ea0*/  SHFL.IDX PT, R14, R95, 0x1, 0x1c1f ;  /* 0x003c1f005f0e7f89 */ /* 0x00862400000e0000 */
.L_x_928:
[----:B------:R-:W-:Y:S05]  /*3eb0*/  @P4 BRA `(.L_x_674) ;  /* 0x0000001c00b84947 */ /* 0x000fea0003800000 */
[----:B------:R-:W-:Y:S04]  /*3ec0*/  BSSY B1, `(.L_x_675) ;  /* 0x0000035000017945 */ /* 0x000fe80003800000 */
[----:B------:R-:W-:Y:S05]  /*3ed0*/  @P1 BRA `(.L_x_676) ;  /* 0x0000000000cc1947 */ /* 0x000fea0003800000 */
[----:B----4-:R4:W2:Y:S01]  /*3ee0*/  LDS.128 R4, [R98+0x2000] ;  /* 0x0020000062047984 */ /* 0x0108a20000000c00 */
[C---:B0-----:R-:W-:Y:S01]  /*3ef0*/  LEA R12, P2, R16.reuse, R14, 0x1 ;  /* 0x0000000e100c7211 */ /* 0x041fe200078408ff */
[----:B------:R-:W-:Y:S03]  /*3f00*/  BSSY B2, `(.L_x_677) ;  /* 0x000002f000027945 */ /* 0x000fe60003800000 */
[----:B-1----:R-:W-:Y:S02]  /*3f10*/  LEA.HI.X R13, R16, R97, R17, 0x1, P2 ;  /* 0x00000061100d7211 */ /* 0x002fe400010f0c11 */
[----:B------:R-:W-:-:S13]  /*3f20*/  ISETP.GE.AND P2, PT, R22, R94, PT ;  /* 0x0000005e1600720c */ /* 0x000fda0003f46270 */
[----:B----4-:R-:W-:Y:S05]  /*3f30*/  @P2 BRA `(.L_x_678) ;  /* 0x0000000000ac2947 */ /* 0x010fea0003800000 */
[--C-:B------:R-:W-:Y:S01]  /*3f40*/  SHF.R.U64 R36, R36, 0x10, R37.reuse ;  /* 0x0000001024247819 */ /* 0x100fe20000001225 */
[----:B--2---:R-:W-:Y:S01]  /*3f50*/  IMAD.MOV.U32 R11, RZ, RZ, R4 ;  /* 0x000000ffff0b7224 */ /* 0x004fe200078e0004 */
[----:B------:R-:W-:Y:S01]  /*3f60*/  SHF.R.U32.HI R41, RZ, 0x10, R37 ;  /* 0x00000010ff297819 */ /* 0x000fe20000011625 */
[----:B------:R-:W-:Y:S01]  /*3f70*/  HADD2.F32 R4, -RZ, R5.H0_H0 ;  /* 0x20000005ff047230 */ /* 0x000fe20000004100 */
[--C-:B------:R-:W-:Y:S01]  /*3f80*/  SHF.R.U64 R37, R38, 0x10, R39.reuse ;  /* 0x0000001026257819 */ /* 0x100fe20000001227 */
[----:B------:R-:W-:Y:S01]  /*3f90*/  HADD2.F32 R36, -RZ, R36.H0_H0 ;  /* 0x20000024ff247230 */ /* 0x000fe20000004100 */
[----:B------:R-:W-:Y:S01]  /*3fa0*/  SHF.R.U32.HI R40, RZ, 0x10, R39 ;  /* 0x00000010ff287819 */ /* 0x000fe20000011627 */
[----:B------:R-:W-:Y:S01]  /*3fb0*/  HADD2.F32 R38, -RZ, R41.H0_H0 ;  /* 0x20000029ff267230 */ /* 0x000fe20000004100 */
[----:B------:R-:W-:Y:S01]  /*3fc0*/  MOV R15, R7 ;  /* 0x00000007000f7202 */ /* 0x000fe20000000f00 */
[----:B------:R-:W-:Y:S02]  /*3fd0*/  HADD2.F32 R7, -RZ, R5.H1_H1 ;  /* 0x30000005ff077230 */ /* 0x000fe40000004100 */
[----:B------:R-:W-:-:S02]  /*3fe0*/  HADD2.F32 R37, -RZ, R37.H0_H0 ;  /* 0x20000025ff257230 */ /* 0x000fc40000004100 */
[----:B------:R-:W-:Y:S02]  /*3ff0*/  HADD2.F32 R40, -RZ, R40.H0_H0 ;  /* 0x20000028ff287230 */ /* 0x000fe40000004100 */
[--C-:B------:R-:W-:Y:S02]  /*4000*/  HADD2.F32 R5, -RZ, R15.reuse.H1_H1 ;  /* 0x3000000fff057230 */ /* 0x100fe40000004100 */
[-C--:B------:R-:W-:Y:S01]  /*4010*/  FMUL.FTZ R39, R7, R37.reuse ;  /* 0x0000002507277220 */ /* 0x080fe20000410000 */
[----:B------:R-:W-:Y:S02]  /*4020*/  HADD2.F32 R15, -RZ, R15.H0_H0 ;  /* 0x2000000fff0f7230 */ /* 0x000fe40000004100 */
[C---:B------:R-:W-:Y:S01]  /*4030*/  FMUL.FTZ R42, R4.reuse, R37 ;  /* 0x00000025042a7220 */ /* 0x040fe20000410000 */
[----:B------:R-:W-:Y:S01]  /*4040*/  FMUL.FTZ R44, R5, R40 ;  /* 0x00000028052c7220 */ /* 0x000fe20000410000 */
[----:B------:R-:W-:Y:S01]  /*4050*/  FFMA.FTZ R4, R4, R36, -R39 ;  /* 0x0000002404047223 */ /* 0x000fe20000010827 */
[----:B------:R-:W-:Y:S01]  /*4060*/  FMUL.FTZ R40, R15, R40 ;  /* 0x000000280f287220 */ /* 0x000fe20000410000 */
[----:B------:R-:W-:Y:S01]  /*4070*/  FFMA.FTZ R37, R7, R36, R42 ;  /* 0x0000002407257223 */ /* 0x000fe2000001002a */
[----:B------:R-:W-:Y:S01]  /*4080*/  FFMA.FTZ R44, R15, R38, -R44 ;  /* 0x000000260f2c7223 */ /* 0x000fe2000001082c */
[----:B------:R-:W-:-:S02]  /*4090*/  HADD2.F32 R7, -RZ, R6.H1_H1 ;  /* 0x30000006ff077230 */ /* 0x000fc40000004100 */
[----:B------:R-:W-:Y:S01]  /*40a0*/  FFMA.FTZ R39, R5, R38, R40 ;  /* 0x0000002605277223 */ /* 0x000fe20000010028 */
[----:B------:R-:W-:Y:S01]  /*40b0*/  HADD2.F32 R38, -RZ, R103.H0_H0 ;  /* 0x20000067ff267230 */ /* 0x000fe20000004100 */
[----:B------:R-:W-:Y:S01]  /*40c0*/  F2FP.F16.F32.PACK_AB R37, R37, R4 ;  /* 0x000000042525723e */ /* 0x000fe200000000ff */
[--C-:B------:R-:W-:Y:S02]  /*40d0*/  HADD2.F32 R5, -RZ, R11.reuse.H1_H1 ;  /* 0x3000000bff057230 */ /* 0x100fe40000004100 */
[----:B------:R-:W-:Y:S02]  /*40e0*/  HADD2.F32 R11, -RZ, R11.H0_H0 ;  /* 0x2000000bff0b7230 */ /* 0x000fe40000004100 */
[----:B------:R-:W-:Y:S02]  /*40f0*/  HADD2.F32 R103, -RZ, R103.H1_H1 ;  /* 0x30000067ff677230 */ /* 0x000fe40000004100 */
[----:B------:R-:W-:Y:S01]  /*4100*/  FMUL.FTZ R40, R5, R38 ;  /* 0x0000002605287220 */ /* 0x000fe20000410000 */
[----:B------:R-:W-:-:S02]  /*4110*/  HADD2.F32 R6, -RZ, R6.H0_H0 ;  /* 0x20000006ff067230 */ /* 0x000fc40000004100 */
[----:B------:R-:W-:Y:S01]  /*4120*/  FMUL.FTZ R38, R11, R38 ;  /* 0x000000260b267220 */ /* 0x000fe20000410000 */
[--C-:B------:R-:W-:Y:S02]  /*4130*/  HADD2.F32 R36, -RZ, R102.reuse.H0_H0 ;  /* 0x20000066ff247230 */ /* 0x100fe40000004100 */
[-C--:B------:R-:W-:Y:S01]  /*4140*/  FMUL.FTZ R15, R7, R103.reuse ;  /* 0x00000067070f7220 */ /* 0x080fe20000410000 */
[----:B------:R-:W-:Y:S02]  /*4150*/  HADD2.F32 R102, -RZ, R102.H1_H1 ;  /* 0x30000066ff667230 */ /* 0x000fe40000004100 */
[C---:B------:R-:W-:Y:S01]  /*4160*/  FMUL.FTZ R42, R6.reuse, R103 ;  /* 0x00000067062a7220 */ /* 0x040fe20000410000 */
[-C--:B------:R-:W-:Y:S01]  /*4170*/  FFMA.FTZ R40, R11, R36.reuse, -R40 ;  /* 0x000000240b287223 */ /* 0x080fe20000010828 */
[----:B------:R-:W-:Y:S01]  /*4180*/  FFMA.FTZ R5, R5, R36, R38 ;  /* 0x0000002405057223 */ /* 0x000fe20000010026 */
[-C--:B------:R-:W-:Y:S01]  /*4190*/  FFMA.FTZ R15, R6, R102.reuse, -R15 ;  /* 0x00000066060f7223 */ /* 0x080fe2000001080f */
[----:B------:R-:W-:Y:S01]  /*41a0*/  FFMA.FTZ R42, R7, R102, R42 ;  /* 0x00000066072a7223 */ /* 0x000fe2000001002a */
[----:B------:R-:W-:-:S02]  /*41b0*/  F2FP.F16.F32.PACK_AB R7, R39, R44 ;  /* 0x0000002c2707723e */ /* 0x000fc400000000ff */
[----:B------:R-:W-:Y:S01]  /*41c0*/  F2FP.F16.F32.PACK_AB R4, R5, R40 ;  /* 0x000000280504723e */ /* 0x000fe200000000ff */
[----:B------:R-:W-:Y:S01]  /*41d0*/  IMAD.MOV.U32 R5, RZ, RZ, R37 ;  /* 0x000000ffff057224 */ /* 0x000fe200078e0025 */
[----:B------:R-:W-:-:S07]  /*41e0*/  F2FP.F16.F32.PACK_AB R6, R42, R15 ;  /* 0x0000000f2a06723e */ /* 0x000fce00000000ff */
.L_x_678:
[----:B------:R-:W-:Y:S05]  /*41f0*/  BSYNC B2 ;  /* 0x0000000000027941 */ /* 0x000fea0003800000 */
.L_x_677:
[----:B--2---:R0:W-:Y:S02]  /*4200*/  ST.E.128 desc[UR40][R12.64], R4 ;  /* 0x000000040c007985 */ /* 0x0041e4000c101d28 */
.L_x_676:
[----:B------:R-:W-:Y:S05]  /*4210*/  BSYNC B1 ;  /* 0x0000000000017941 */ /* 0x000fea0003800000 */
.L_x_675:
[----:B0---4-:R-:W4:Y:S02]  /*4220*/  LDL R4, [R1] ;  /* 0x0000000001047983 */ /* 0x011f240000100800 */
[----:B----4-:R-:W-:-:S13]  /*4230*/  LOP3.LUT P2, RZ, R4, 0x1, RZ, 0xc0, !PT ;  /* 0x0000000104ff7812 */ /* 0x010fda000784c0ff */
[----:B------:R-:W-:Y:S05]  /*4240*/  @P2 BRA `(.L_x_674) ;  /* 0x0000001800d42947 */ /* 0x000fea0003800000 */
[----:B------:R0:W4:Y:S01]  /*4250*/  LDS.128 R4, [R96+0x2000] ;  /* 0x0020000060047984 */ /* 0x0001220000000c00 */
[C---:B------:R-:W-:Y:S01]  /*4260*/  LEA R12, P2, R2.reuse, R14, 0x1 ;  /* 0x0000000e020c7211 */ /* 0x040fe200078408ff */
[----:B------:R-:W-:Y:S03]  /*4270*/  BSSY B1, `(.L_x_679) ;  /* 0x000002d000017945 */ /* 0x000fe60003800000 */
[----:B-1----:R-:W-:Y:S02]  /*4280*/  LEA.HI.X R13, R2, R97, R206, 0x1, P2 ;  /* 0x00000061020d7211 */ /* 0x002fe400010f0cce */
[----:B------:R-:W-:-:S13]  /*4290*/  ISETP.GE.AND P2, PT, R209, R94, PT ;  /* 0x0000005ed100720c */ /* 0x000fda0003f46270 */
[----:B0-----:R-:W-:Y:S05]  /*42a0*/  @P2 BRA `(.L_x_680) ;  /* 0x0000000000a42947 */ /* 0x001fea0003800000 */
[--C-:B------:R-:W-:Y:S01]  /*42b0*/  SHF.R.U64 R15, R32, 0x10, R33.reuse ;  /* 0x00000010200f7819 */ /* 0x100fe20000001221 */
[----:B----4-:R-:W-:Y:S01]  /*42c0*/  IMAD.MOV.U32 R11, RZ, RZ, R6 ;  /* 0x000000ffff0b7224 */ /* 0x010fe200078e0006 */
[----:B------:R-:W-:Y:S01]  /*42d0*/  SHF.R.U32.HI R32, RZ, 0x10, R33 ;  /* 0x00000010ff207819 */ /* 0x000fe20000011621 */
[----:B------:R-:W-:Y:S01]  /*42e0*/  HADD2.F32 R14, -RZ, R7.H1_H1 ;  /* 0x30000007ff0e7230 */ /* 0x000fe20000004100 */
[--C-:B------:R-:W-:Y:S01]  /*42f0*/  SHF.R.U64 R33, R34, 0x10, R35.reuse ;  /* 0x0000001022217819 */ /* 0x100fe20000001223 */
[----:B------:R-:W-:Y:S01]  /*4300*/  HADD2.F32 R6, -RZ, R5.H1_H1 ;  /* 0x30000005ff067230 */ /* 0x000fe20000004100 */
[----:B------:R-:W-:Y:S01]  /*4310*/  SHF.R.U32.HI R34, RZ, 0x10, R35 ;  /* 0x00000010ff227819 */ /* 0x000fe20000011623 */
[----:B------:R-:W-:Y:S02]  /*4320*/  HADD2.F32 R7, -RZ, R7.H0_H0 ;  /* 0x20000007ff077230 */ /* 0x000fe40000004100 */
[----:B------:R-:W-:Y:S02]  /*4330*/  HADD2.F32 R33, -RZ, R33.H0_H0 ;  /* 0x20000021ff217230 */ /* 0x000fe40000004100 */
[----:B------:R-:W-:-:S02]  /*4340*/  HADD2.F32 R34, -RZ, R34.H0_H0 ;  /* 0x20000022ff227230 */ /* 0x000fc40000004100 */
[----:B------:R-:W-:Y:S02]  /*4350*/  HADD2.F32 R5, -RZ, R5.H0_H0 ;  /* 0x20000005ff057230 */ /* 0x000fe40000004100 */
[-C--:B------:R-:W-:Y:S01]  /*4360*/  FMUL.FTZ R36, R6, R33.reuse ;  /* 0x0000002106247220 */ /* 0x080fe20000410000 */
[----:B------:R-:W-:Y:S02]  /*4370*/  HADD2.F32 R32, -RZ, R32.H0_H0 ;  /* 0x20000020ff207230 */ /* 0x000fe40000004100 */
[-C--:B------:R-:W-:Y:S01]  /*4380*/  FMUL.FTZ R35, R7, R34.reuse ;  /* 0x0000002207237220 */ /* 0x080fe20000410000 */
[----:B------:R-:W-:Y:S02]  /*4390*/  HADD2.F32 R15, -RZ, R15.H0_H0 ;  /* 0x2000000fff0f7230 */ /* 0x000fe40000004100 */
[----:B------:R-:W-:Y:S01]  /*43a0*/  FMUL.FTZ R33, R5, R33 ;  /* 0x0000002105217220 */ /* 0x000fe20000410000 */
[C---:B------:R-:W-:Y:S01]  /*43b0*/  FMUL.FTZ R38, R14.reuse, R34 ;  /* 0x000000220e267220 */ /* 0x040fe20000410000 */
[----:B------:R-:W-:Y:S01]  /*43c0*/  FFMA.FTZ R35, R14, R32, R35 ;  /* 0x000000200e237223 */ /* 0x000fe20000010023 */
[----:B------:R-:W-:-:S02]  /*43d0*/  HADD2.F32 R14, -RZ, R101.H0_H0 ;  /* 0x20000065ff0e7230 */ /* 0x000fc40000004100 */
[-C--:B------:R-:W-:Y:S01]  /*43e0*/  FFMA.FTZ R36, R5, R15.reuse, -R36 ;  /* 0x0000000f05247223 */ /* 0x080fe20000010824 */
[----:B------:R-:W-:Y:S01]  /*43f0*/  FFMA.FTZ R33, R6, R15, R33 ;  /* 0x0000000f06217223 */ /* 0x000fe20000010021 */
[----:B------:R-:W-:Y:S02]  /*4400*/  HADD2.F32 R101, -RZ, R101.H1_H1 ;  /* 0x30000065ff657230 */ /* 0x000fe40000004100 */
[----:B------:R-:W-:Y:S01]  /*4410*/  FFMA.FTZ R38, R7, R32, -R38 ;  /* 0x0000002007267223 */ /* 0x000fe20000010826 */
[--C-:B------:R-:W-:Y:S02]  /*4420*/  HADD2.F32 R5, -RZ, R4.reuse.H1_H1 ;  /* 0x30000004ff057230 */ /* 0x100fe40000004100 */
[--C-:B------:R-:W-:Y:S02]  /*4430*/  HADD2.F32 R6, -RZ, R11.reuse.H1_H1 ;  /* 0x3000000bff067230 */ /* 0x100fe40000004100 */
[----:B------:R-:W-:Y:S02]  /*4440*/  HADD2.F32 R4, -RZ, R4.H0_H0 ;  /* 0x20000004ff047230 */ /* 0x000fe40000004100 */
[----:B------:R-:W-:Y:S01]  /*4450*/  FMUL.FTZ R15, R5, R14 ;  /* 0x0000000e050f7220 */ /* 0x000fe20000410000 */
[----:B------:R-:W-:-:S02]  /*4460*/  HADD2.F32 R11, -RZ, R11.H0_H0 ;  /* 0x2000000bff0b7230 */ /* 0x000fc40000004100 */
[-C--:B------:R-:W-:Y:S01]  /*4470*/  FMUL.FTZ R32, R6, R101.reuse ;  /* 0x0000006506207220 */ /* 0x080fe20000410000 */
[--C-:B------:R-:W-:Y:S02]  /*4480*/  HADD2.F32 R7, -RZ, R100.reuse.H0_H0 ;  /* 0x20000064ff077230 */ /* 0x100fe40000004100 */
[C---:B------:R-:W-:Y:S01]  /*4490*/  FMUL.FTZ R14, R4.reuse, R14 ;  /* 0x0000000e040e7220 */ /* 0x040fe20000410000 */
[----:B------:R-:W-:Y:S02]  /*44a0*/  HADD2.F32 R100, -RZ, R100.H1_H1 ;  /* 0x30000064ff647230 */ /* 0x000fe40000004100 */
[----:B------:R-:W-:Y:S01]  /*44b0*/  FMUL.FTZ R101, R11, R101 ;  /* 0x000000650b657220 */ /* 0x000fe20000410000 */
[-C--:B------:R-:W-:Y:S01]  /*44c0*/  FFMA.FTZ R15, R4, R7.reuse, -R15 ;  /* 0x00000007040f7223 */ /* 0x080fe2000001080f */
[----:B------:R-:W-:Y:S01]  /*44d0*/  FFMA.FTZ R14, R5, R7, R14 ;  /* 0x00000007050e7223 */ /* 0x000fe2000001000e */
[-C--:B------:R-:W-:Y:S01]  /*44e0*/  FFMA.FTZ R32, R11, R100.reuse, -R32 ;  /* 0x000000640b207223 */ /* 0x080fe20000010820 */
[----:B------:R-:W-:Y:S01]  /*44f0*/  FFMA.FTZ R101, R6, R100, R101 ;  /* 0x0000006406657223 */ /* 0x000fe20000010065 */
[----:B------:R-:W-:-:S02]  /*4500*/  F2FP.F16.F32.PACK_AB R5, R33, R36 ;  /* 0x000000242105723e */ /* 0x000fc400000000ff */
[----:B------:R-:W-:Y:S02]  /*4510*/  F2FP.F16.F32.PACK_AB R7, R35, R38 ;  /* 0x000000262307723e */ /* 0x000fe400000000ff */
[----:B------:R-:W-:Y:S02]  /*4520*/  F2FP.F16.F32.PACK_AB R4, R14, R15 ;  /* 0x0000000f0e04723e */ /* 0x000fe400000000ff */
[----:B------:R-:W-:-:S07]  /*4530*/  F2FP.F16.F32.PACK_AB R6, R101, R32 ;  /* 0x000000206506723e */ /* 0x000fce00000000ff */
.L_x_680:
[----:B------:R-:W-:Y:S05]  /*4540*/  BSYNC B1 ;  /* 0x0000000000017941 */ /* 0x000fea0003800000 */
.L_x_679:
[----:B----4-:R0:W-:Y:S01]  /*4550*/  ST.E.128 desc[UR40][R12.64], R4 ;  /* 0x000000040c007985 */ /* 0x0101e2000c101d28 */
[----:B------:R-:W-:Y:S05]  /*4560*/  BRA `(.L_x_674) ;  /* 0x00000018000c7947 */ /* 0x000fea0003800000 */
.L_x_656:
[----:B------:R-:W-:Y:S01]  /*4570*/  VIADD R12, R204, 0x40 ;  /* 0x00000040cc0c7836 */ /* 0x000fe20000000000 */
[----:B------:R-:W-:-:S04]  /*4580*/  CS2R R34, SRZ ;  /* 0x0000000000227805 */ /* 0x000fc8000001ff00 */
[----:B------:R-:W-:-:S04]  /*4590*/  ISETP.GE.AND P2, PT, R12, R92, PT ;  /* 0x0000005c0c00720c */ /* 0x000fc80003f46270 */
[----:B------:R-:W-:-:S13]  /*45a0*/  ISETP.GE.OR P2, PT, R16, R94, P2 ;  /* 0x0000005e1000720c */ /* 0x000fda0001746670 */
[----:B------:R-:W-:Y:S01]  /*45b0*/  @!P2 IADD3 R5, P3, P4, R20, R4, R51 ;  /* 0x000000041405a210 */ /* 0x000fe20007c7e033 */
[----:B------:R-:W0:Y:S03]  /*45c0*/  @!P2 LDC.64 R14, c[0x0][0x3e8] ;  /* 0x0000fa00ff0eab82 */ /* 0x000e260000000a00 */
[----:B------:R-:W-:Y:S02]  /*45d0*/  @!P2 IADD3.X R32, R66, R100, R29, P3, P4 ;  /* 0x000000644220a210 */ /* 0x000fe40001fe841d */
[----:B------:R-:W-:-:S04]  /*45e0*/  @!P2 IADD3 R38, P3, P4, R54, R6, R59 ;  /* 0x000000063626a210 */ /* 0x000fc80007c7e03b */
[----:B------:R-:W-:Y:S02]  /*45f0*/  @!P2 IADD3.X R39, R68, R11, R58, P3, P4 ;  /* 0x0000000b4427a210 */ /* 0x000fe40001fe843a */
[----:B------:R-:W-:-:S04]  /*4600*/  ISETP.GE.AND P3, PT, R204, R92, PT ;  /* 0x0000005ccc00720c */ /* 0x000fc80003f66270 */
[----:B------:R-:W-:-:S13]  /*4610*/  ISETP.GE.OR P3, PT, R16, R94, P3 ;  /* 0x0000005e1000720c */ /* 0x000fda0001f66670 */
[----:B------:R-:W1:Y:S01]  /*4620*/  @!P3 LDC.64 R12, c[0x0][0x3e8] ;  /* 0x0000fa00ff0cbb82 */ /* 0x000e620000000a00 */
[----:B------:R-:W-:-:S05]  /*4630*/  @!P3 IADD3 R4, P4, R20, R4, RZ ;  /* 0x000000041404b210 */ /* 0x000fca0007f9e0ff */
[----:B------:R-:W-:Y:S02]  /*4640*/  @!P3 IMAD.X R7, R100, 0x1, R66, P4 ;  /* 0x000000016407b824 */ /* 0x000fe400020e0642 */
[----:B------:R-:W2:Y:S01]  /*4650*/  @!P3 LDC.64 R36, c[0x0][0x400] ;  /* 0x00010000ff24bb82 */ /* 0x000ea20000000a00 */
[----:B-1----:R-:W-:-:S04]  /*4660*/  @!P3 LEA R12, P4, R4, R12, 0x1 ;  /* 0x0000000c040cb211 */ /* 0x002fc800078808ff */
[----:B------:R-:W-:Y:S02]  /*4670*/  @!P3 LEA.HI.X R13, R4, R13, R7, 0x1, P4 ;  /* 0x0000000d040db211 */ /* 0x000fe400020f0c07 */
[----:B------:R-:W-:-:S05]  /*4680*/  @!P3 IADD3 R6, P4, R54, R6, RZ ;  /* 0x000000063606b210 */ /* 0x000fca0007f9e0ff */
[----:B------:R-:W-:Y:S01]  /*4690*/  @!P3 IMAD.X R11, R11, 0x1, R68, P4 ;  /* 0x000000010b0bb824 */ /* 0x000fe200020e0644 */
[----:B--2---:R-:W-:-:S04]  /*46a0*/  @!P3 LEA R36, P4, R6, R36, 0x1 ;  /* 0x000000240624b211 */ /* 0x004fc800078808ff */
[----:B------:R-:W-:Y:S02]  /*46b0*/  @!P3 LEA.HI.X R37, R6, R37, R11, 0x1, P4 ;  /* 0x000000250625b211 */ /* 0x000fe400020f0c0b */
[----:B------:R-:W-:Y:S02]  /*46c0*/  CS2R R6, SRZ ;  /* 0x0000000000067805 */ /* 0x000fe4000001ff00 */
[----:B0-----:R-:W-:-:S04]  /*46d0*/  @!P2 LEA R14, P4, R5, R14, 0x1 ;  /* 0x0000000e050ea211 */ /* 0x001fc800078808ff */
[----:B------:R-:W-:Y:S02]  /*46e0*/  @!P2 LEA.HI.X R15, R5, R15, R32, 0x1, P4 ;  /* 0x0000000f050fa211 */ /* 0x000fe400020f0c20 */
[----:B------:R-:W-:Y:S02]  /*46f0*/  CS2R R4, SRZ ;  /* 0x0000000000047805 */ /* 0x000fe4000001ff00 */
[----:B------:R-:W-:-:S04]  /*4700*/  CS2R R32, SRZ ;  /* 0x0000000000207805 */ /* 0x000fc8000001ff00 */
[----:B------:R0:W2:Y:S04]  /*4710*/  @!P3 LDG.E.128 R4, desc[UR40][R12.64] ;  /* 0x000000280c04b981 */ /* 0x0000a8000c1e1d00 */
[----:B------:R1:W3:Y:S01]  /*4720*/  @!P3 LDG.E.128 R32, desc[UR40][R36.64] ;  /* 0x000000282420b981 */ /* 0x0002e2000c1e1d00 */
[----:B0-----:R-:W0:Y:S01]  /*4730*/  @!P2 LDC.64 R12, c[0x0][0x400] ;  /* 0x00010000ff0cab82 */ /* 0x001e220000000a00 */
[----:B-1----:R-:W-:Y:S02]  /*4740*/  CS2R R36, SRZ ;  /* 0x0000000000247805 */ /* 0x002fe4000001ff00 */
[----:B------:R-:W-:Y:S02]  /*4750*/  CS2R R42, SRZ ;  /* 0x00000000002a7805 */ /* 0x000fe4000001ff00 */
[----:B------:R-:W-:-:S02]  /*4760*/  CS2R R40, SRZ ;  /* 0x0000000000287805 */ /* 0x000fc4000001ff00 */
[----:B0-----:R-:W-:-:S04]  /*4770*/  @!P2 LEA R12, P3, R38, R12, 0x1 ;  /* 0x0000000c260ca211 */ /* 0x001fc800078608ff */
[----:B------:R-:W-:Y:S02]  /*4780*/  @!P2 LEA.HI.X R13, R38, R13, R39, 0x1, P3 ;  /* 0x0000000d260da211 */ /* 0x000fe400018f0c27 */
[----:B------:R-:W-:-:S03]  /*4790*/  CS2R R38, SRZ ;  /* 0x0000000000267805 */ /* 0x000fc6000001ff00 */
[----:B------:R3:W4:Y:S04]  /*47a0*/  @!P2 LDG.E.128 R40, desc[UR40][R12.64] ;  /* 0x000000280c28a981 */ /* 0x000728000c1e1d00 */
[----:B------:R0:W5:Y:S01]  /*47b0*/  @!P2 LDG.E.128 R36, desc[UR40][R14.64] ;  /* 0x000000280e24a981 */ /* 0x000162000c1e1d00 */
[----:B------:R-:W-:Y:S02]  /*47c0*/  ISETP.NE.AND P3, PT, R210, 0x3, PT ;  /* 0x00000003d200780c */ /* 0x000fe40003f65270 */
[----:B------:R-:W-:Y:S01]  /*47d0*/  ISETP.GE.AND P2, PT, R16, R94, PT ;  /* 0x0000005e1000720c */ /* 0x000fe20003f46270 */
[----:B--2---:R-:W-:Y:S02]  /*47e0*/  IMAD.MOV.U32 R11, RZ, RZ, R6 ;  /* 0x000000ffff0b7224 */ /* 0x004fe400078e0006 */
[----:B---3--:R-:W-:-:S03]  /*47f0*/  IMAD.MOV.U32 R12, RZ, RZ, R35 ;  /* 0x000000ffff0c7224 */ /* 0x008fc600078e0023 */
[----:B------:R-:W-:Y:S01]  /*4800*/  PRMT R114, R11, 0x7610, R114 ;  /* 0x000076100b727816 */ /* 0x000fe20000000072 */
[----:B------:R-:W-:Y:S01]  /*4810*/  IMAD.MOV.U32 R11, RZ, RZ, R34 ;  /* 0x000000ffff0b7224 */ /* 0x000fe200078e0022 */
[----:B0-----:R-:W-:Y:S01]  /*4820*/  MOV R14, R33 ;  /* 0x00000021000e7202 */ /* 0x001fe20000000f00 */
[----:B------:R-:W-:-:S03]  /*4830*/  IMAD.MOV.U32 R13, RZ, RZ, R32 ;  /* 0x000000ffff0d7224 */ /* 0x000fc600078e0020 */
[----:B------:R-:W-:Y:S02]  /*4840*/  PRMT R114, R114, 0x5410, R11 ;  /* 0x0000541072727816 */ /* 0x000fe4000000000b */
[----:B------:R-:W-:Y:S02]  /*4850*/  PRMT R112, R12, 0x5410, R13 ;  /* 0x000054100c707816 */ /* 0x000fe4000000000d */
[----:B------:R-:W-:Y:S01]  /*4860*/  PRMT R103, R14, 0x7610, R103 ;  /* 0x000076100e677816 */ /* 0x000fe20000000067 */
[----:B------:R-:W-:Y:S02]  /*4870*/  IMAD.MOV.U32 R44, RZ, RZ, R7 ;  /* 0x000000ffff2c7224 */ /* 0x000fe400078e0007 */
[----:B------:R-:W-:Y:S02]  /*4880*/  IMAD.MOV.U32 R45, RZ, RZ, R4 ;  /* 0x000000ffff2d7224 */ /* 0x000fe400078e0004 */
[----:B------:R-:W-:-:S03]  /*4890*/  IMAD.MOV.U32 R46, RZ, RZ, R5 ;  /* 0x000000ffff2e7224 */ /* 0x000fc600078e0005 */
[----:B------:R-:W-:Y:S02]  /*48a0*/  PRMT R110, R44, 0x5410, R45 ;  /* 0x000054102c6e7816 */ /* 0x000fe4000000002d */
[----:B------:R-:W-:Y:S01]  /*48b0*/  PRMT R101, R46, 0x7610, R101 ;  /* 0x000076102e657816 */ /* 0x000fe20000000065 */
[----:B-----5:R-:W-:Y:S02]  /*48c0*/  IMAD.MOV.U32 R11, RZ, RZ, R38 ;  /* 0x000000ffff0b7224 */ /* 0x020fe400078e0026 */
[----:B------:R-:W-:Y:S02]  /*48d0*/  IMAD.MOV.U32 R12, RZ, RZ, R39 ;  /* 0x000000ffff0c7224 */ /* 0x000fe400078e0027 */
[----:B------:R-:W-:Y:S02]  /*48e0*/  IMAD.MOV.U32 R13, RZ, RZ, R36 ;  /* 0x000000ffff0d7224 */ /* 0x000fe400078e0024 */
[----:B------:R-:W-:-:S03]  /*48f0*/  IMAD.MOV.U32 R14, RZ, RZ, R37 ;  /* 0x000000ffff0e7224 */ /* 0x000fc600078e0025 */
[----:B------:R-:W-:Y:S01]  /*4900*/  PRMT R107, R13, 0x5410, R12 ;  /* 0x000054100d6b7816 */ /* 0x000fe2000000000c */
[----:B----4-:R-:W-:Y:S01]  /*4910*/  IMAD.MOV.U32 R12, RZ, RZ, R43 ;  /* 0x000000ffff0c7224 */ /* 0x010fe200078e002b */
[----:B------:R-:W-:Y:S01]  /*4920*/  PRMT R109, R11, 0x5410, R14 ;  /* 0x000054100b6d7816 */ /* 0x000fe2000000000e */
[----:B------:R-:W-:Y:S02]  /*4930*/  IMAD.MOV.U32 R11, RZ, RZ, R42 ;  /* 0x000000ffff0b7224 */ /* 0x000fe400078e002a */
[----:B------:R-:W-:Y:S02]  /*4940*/  IMAD.MOV.U32 R13, RZ, RZ, R40 ;  /* 0x000000ffff0d7224 */ /* 0x000fe400078e0028 */
[----:B------:R-:W-:-:S03]  /*4950*/  IMAD.MOV.U32 R14, RZ, RZ, R41 ;  /* 0x000000ffff0e7224 */ /* 0x000fc600078e0029 */
[----:B------:R-:W-:Y:S02]  /*4960*/  PRMT R113, R13, 0x5410, R12 ;  /* 0x000054100d717816 */ /* 0x000fe4000000000c */
[----:B------:R-:W-:Y:S01]  /*4970*/  PRMT R111, R14, 0x5410, R11 ;  /* 0x000054100e6f7816 */ /* 0x000fe2000000000b */
[----:B------:R-:W-:Y:S06]  /*4980*/  @!P3 BRA `(.L_x_681) ;  /* 0x000000000004b947 */ /* 0x000fec0003800000 */
[----:B------:R-:W-:Y:S01]  /*4990*/  BPT.TRAP 0x1 ;  /* 0x000000040000795c */ /* 0x000fe20000300000 */
.L_x_681:
[----:B------:R-:W-:Y:S01]  /*49a0*/  IMAD R87, R18, 0x8, R19 ;  /* 0x0000000812577824 */ /* 0x000fe200078e0213 */
[----:B------:R-:W-:Y:S01]  /*49b0*/  SHF.L.U32 R93, R208, 0x1f, RZ ;  /* 0x0000001fd05d7819 */ /* 0x000fe200000006ff */
[----:B------:R-:W0:Y:S01]  /*49c0*/  LDC R94, c[0x0][0x2f4] ;  /* 0x0000bd00ff5e7b82 */ /* 0x000e220000000800 */
[----:B------:R-:W-:Y:S02]  /*49d0*/  BSSY B1, `(.L_x_682) ;  /* 0x0000003000017945 */ /* 0x000fe40003800000 */
[----:B------:R-:W1:Y:S02]  /*49e0*/  SYNCS.PHASECHK.TRANS64.TRYWAIT P4, [R87+URZ+0x22890], R93 ;  /* 0x0228905d570075a7 */ /* 0x000e64000808017f */
[----:B-1----:R-:W-:Y:S05]  /*49f0*/  @!P4 BRA `(.L_x_683) ;  /* 0x0000015400c0c947 */ /* 0x002fea0003800000 */
.L_x_929:
[----:B------:R-:W-:Y:S05]  /*4a00*/  BSYNC B1 ;  /* 0x0000000000017941 */ /* 0x000fea0003800000 */
.L_x_682:
[----:B------:R-:W-:Y:S01]  /*4a10*/  UMOV UR4, 0xffffffff ;  /* 0xffffffff00047882 */ /* 0x000fe20000000000 */
[----:B0-----:R-:W-:Y:S02]  /*4a20*/  IMAD.IADD R100, R94, 0x1, -R61 ;  /* 0x000000015e647824 */ /* 0x001fe400078e0a3d */
[----:B------:R-:W-:Y:S05]  /*4a30*/  BRA.DIV UR4, `(.L_x_684) ;  /* 0x0000015604c47947 */ /* 0x000fea000b800000 */
[----:B------:R0:W2:Y:S04]  /*4a40*/  SHFL.IDX PT, R99, R97, RZ, 0x1c1f ;  /* 0x001c1fff61637589 */ /* 0x0000a800000e0000 */
[----:B------:R0:W3:Y:S02]  /*4a50*/  SHFL.IDX PT, R98, R95, RZ, 0x1c1f ;  /* 0x001c1fff5f627589 */ /* 0x0000e400000e0000 */
.L_x_933:
[----:B------:R-:W-:Y:S01]  /*4a60*/  ISETP.GE.OR P4, PT, R204, R92, P1 ;  /* 0x0000005ccc00720c */ /* 0x000fe20000f86670 */
[----:B------:R-:W-:-:S12]  /*4a70*/  BSSY B1, `(.L_x_685) ;  /* 0x0000073000017945 */ /* 0x000fd80003800000 */
[----:B------:R-:W-:Y:S05]  /*4a80*/  @P4 BRA `(.L_x_686) ;  /* 0x0000000400c44947 */ /* 0x000fea0003800000 */
[----:B------:R-:W4:Y:S01]  /*4a90*/  LDL R14, [R1+0x14] ;  /* 0x00001400010e7983 */ /* 0x000f220000100800 */
[----:B------:R-:W-:Y:S01]  /*4aa0*/  SEL R11, R61, R100, !P0 ;  /* 0x000000643d0b7207 */ /* 0x000fe20004000000 */
[----:B------:R-:W-:Y:S03]  /*4ab0*/  BSSY B2, `(.L_x_687) ;  /* 0x0000066000027945 */ /* 0x000fe60003800000 */
[----:B------:R-:W-:-:S04]  /*4ac0*/  SHF.R.S32.HI R12, RZ, 0x1f, R11 ;  /* 0x0000001fff0c7819 */ /* 0x000fc8000001140b */
[----:B------:R-:W-:-:S04]  /*4ad0*/  LEA.HI R12, R12, R11, RZ, 0x4 ;  /* 0x0000000b0c0c7211 */ /* 0x000fc800078f20ff */
[----:B------:R-:W-:Y:S01]  /*4ae0*/  LEA.HI.SX32 R11, R12, R69, 0x1c ;  /* 0x000000450c0b7211 */ /* 0x000fe200078fe2ff */
[----:B------:R-:W-:-:S04]  /*4af0*/  IMAD R12, R18, 0x1800, R85 ;  /* 0x00001800120c7824 */ /* 0x000fc800078e0255 */
[----:B------:R-:W-:Y:S01]  /*4b00*/  IMAD.SHL.U32 R11, R11, 0x8, RZ ;  /* 0x000000080b0b7824 */ /* 0x000fe200078e00ff */
[----:B------:R-:W-:-:S04]  /*4b10*/  LEA R12, R12, R19, 0x1 ;  /* 0x000000130c0c7211 */ /* 0x000fc800078e08ff */
[----:B------:R-:W-:-:S04]  /*4b20*/  LOP3.LUT R13, R73, 0x38, R11, 0xf8, !PT ;  /* 0x00000038490d7812 */ /* 0x000fc800078ef80b */
[----:B------:R-:W-:-:S05]  /*4b30*/  LOP3.LUT R13, R13, R76, RZ, 0x3c, !PT ;  /* 0x0000004c0d0d7212 */ /* 0x000fca00078e3cff */
[----:B----4-:R-:W-:-:S04]  /*4b40*/  IMAD R13, R14, 0x200, R13 ;  /* 0x000002000e0d7824 */ /* 0x010fc800078e020d */
[----:B------:R-:W-:-:S04]  /*4b50*/  IMAD R14, R18, 0x1800, R13 ;  /* 0x00001800120e7824 */ /* 0x000fc800078e020d */
[----:B------:R-:W-:Y:S02]  /*4b60*/  IMAD R44, R14, 0x2, R19 ;  /* 0x000000020e2c7824 */ /* 0x000fe400078e0213 */
[----:B------:R-:W4:Y:S04]  /*4b70*/  LDS.128 R12, [R12+0x1c400] ;  /* 0x01c400000c0c7984 */ /* 0x000f280000000c00 */
[----:B------:R-:W0:Y:S01]  /*4b80*/  LDS.128 R44, [R44+0x1c400] ;  /* 0x01c400002c2c7984 */ /* 0x000e220000000c00 */
[----:B------:R-:W-:Y:S05]  /*4b90*/  @P2 BRA `(.L_x_688) ;  /* 0x00000004005c2947 */ /* 0x000fea0003800000 */
[----:B------:R-:W-:Y:S01]  /*4ba0*/  HADD2.F32 R103, -RZ, R103.H0_H0 ;  /* 0x20000067ff677230 */ /* 0x000fe20000004100 */
[----:B------:R-:W-:Y:S01]  /*4bb0*/  SHF.R.U32.HI R106, RZ, 0x10, R33 ;  /* 0x00000010ff6a7819 */ /* 0x000fe20000011621 */
[----:B0-----:R-:W-:Y:S01]  /*4bc0*/  HADD2.F32 R96, -RZ, R45.H0_H0 ;  /* 0x2000002dff607230 */ /* 0x001fe20000004100 */
[----:B------:R-:W-:Y:S01]  /*4bd0*/  SHF.R.U32.HI R104, RZ, 0x10, R5 ;  /* 0x00000010ff687819 */ /* 0x000fe20000011605 */
[----:B----4-:R-:W-:Y:S01]  /*4be0*/  HADD2.F32 R102, -RZ, R13.H0_H0 ;  /* 0x2000000dff667230 */ /* 0x010fe20000004100 */
[----:B------:R-:W-:Y:S01]  /*4bf0*/  SHF.R.U64 R32, R32, 0x10, R33 ;  /* 0x0000001020207819 */ /* 0x000fe20000001221 */
[----:B------:R-:W-:Y:S02]  /*4c00*/  HADD2.F32 R101, -RZ, R101.H0_H0 ;  /* 0x20000065ff657230 */ /* 0x000fe40000004100 */
[-C--:B------:R-:W-:Y:S01]  /*4c10*/  FMUL.FTZ R105, R96, R103.reuse ;  /* 0x0000006760697220 */ /* 0x080fe20000410000 */
[----:B------:R-:W-:Y:S02]  /*4c20*/  HADD2.F32 R106, -RZ, R106.H0_H0 ;  /* 0x2000006aff6a7230 */ /* 0x000fe40000004100 */
[----:B------:R-:W-:Y:S01]  /*4c30*/  FMUL.FTZ R103, R102, R103 ;  /* 0x0000006766677220 */ /* 0x000fe20000410000 */
[----:B------:R-:W-:-:S02]  /*4c40*/  HADD2.F32 R104, -RZ, R104.H0_H0 ;  /* 0x20000068ff687230 */ /* 0x000fc40000004100 */
[-C--:B------:R-:W-:Y:S01]  /*4c50*/  FFMA.FTZ R102, R102, R101.reuse, -R105 ;  /* 0x0000006566667223 */ /* 0x080fe20000010869 */
[----:B------:R-:W-:Y:S02]  /*4c60*/  IMAD.MOV.U32 R33, RZ, RZ, R15 ;  /* 0x000000ffff217224 */ /* 0x000fe400078e000f */
[----:B------:R-:W-:Y:S01]  /*4c70*/  FFMA.FTZ R96, R96, R101, R103 ;  /* 0x0000006560607223 */ /* 0x000fe20000010067 */
[----:B------:R-:W-:Y:S01]  /*4c80*/  HADD2.F32 R101, -RZ, R45.H1_H1 ;  /* 0x3000002dff657230 */ /* 0x000fe20000004100 */
[----:B------:R-:W-:Y:S01]  /*4c90*/  SHF.R.U64 R4, R4, 0x10, R5 ;  /* 0x0000001004047819 */ /* 0x000fe20000001205 */
[----:B------:R-:W-:Y:S01]  /*4ca0*/  HADD2.F32 R45, -RZ, R13.H1_H1 ;  /* 0x3000000dff2d7230 */ /* 0x000fe20000004100 */
[----:B------:R-:W-:Y:S01]  /*4cb0*/  SHF.R.U64 R34, R34, 0x10, R35 ;  /* 0x0000001022227819 */ /* 0x000fe20000001223 */
[----:B------:R-:W-:Y:S02]  /*4cc0*/  HADD2.F32 R15, -RZ, R47.H0_H0 ;  /* 0x2000002fff0f7230 */ /* 0x000fe40000004100 */
[----:B------:R-:W-:Y:S01]  /*4cd0*/  FMUL.FTZ R108, R101, R106 ;  /* 0x0000006a656c7220 */ /* 0x000fe20000410000 */
[----:B------:R-:W-:-:S02]  /*4ce0*/  HADD2.F32 R32, -RZ, R32.H0_H0 ;  /* 0x20000020ff207230 */ /* 0x000fc40000004100 */
[C---:B------:R-:W-:Y:S01]  /*4cf0*/  FMUL.FTZ R106, R45.reuse, R106 ;  /* 0x0000006a2d6a7220 */ /* 0x040fe20000410000 */
[----:B------:R-:W-:Y:S01]  /*4d00*/  SHF.R.U64 R6, R6, 0x10, R7 ;  /* 0x0000001006067819 */ /* 0x000fe20000001207 */
[-C--:B------:R-:W-:Y:S01]  /*4d10*/  FFMA.FTZ R45, R45, R104.reuse, -R108 ;  /* 0x000000682d2d7223 */ /* 0x080fe2000001086c */
[----:B------:R-:W-:Y:S02]  /*4d20*/  HADD2.F32 R34, -RZ, R34.H0_H0 ;  /* 0x20000022ff227230 */ /* 0x000fe40000004100 */
[----:B------:R-:W-:Y:S01]  /*4d30*/  FFMA.FTZ R13, R101, R104, R106 ;  /* 0x00000068650d7223 */ /* 0x000fe2000001006a */
[----:B------:R-:W-:Y:S02]  /*4d40*/  HADD2.F32 R106, -RZ, R112.H0_H0 ;  /* 0x20000070ff6a7230 */ /* 0x000fe40000004100 */
[----:B------:R-:W-:Y:S01]  /*4d50*/  HADD2.F32 R104, -RZ, R110.H0_H0 ;  /* 0x2000006eff687230 */ /* 0x000fe20000004100 */
[----:B------:R-:W-:Y:S01]  /*4d60*/  F2FP.F16.F32.PACK_AB R45, R45, R102 ;  /* 0x000000662d2d723e */ /* 0x000fe200000000ff */
[----:B------:R-:W-:-:S02]  /*4d70*/  HADD2.F32 R101, -RZ, R33.H0_H0 ;  /* 0x20000021ff657230 */ /* 0x000fc40000004100 */
[----:B------:R-:W-:Y:S01]  /*4d80*/  FMUL.FTZ R108, R15, R106 ;  /* 0x0000006a0f6c7220 */ /* 0x000fe20000410000 */
[----:B------:R-:W-:Y:S01]  /*4d90*/  HADD2.F32 R112, -RZ, R112.H1_H1 ;  /* 0x30000070ff707230 */ /* 0x000fe20000004100 */
[----:B------:R-:W-:Y:S01]  /*4da0*/  F2FP.F16.F32.PACK_AB R96, R13, R96 ;  /* 0x000000600d60723e */ /* 0x000fe200000000ff */
[----:B------:R-:W-:Y:S02]  /*4db0*/  HADD2.F32 R6, -RZ, R6.H0_H0 ;  /* 0x20000006ff067230 */ /* 0x000fe40000004100 */
[C---:B------:R-:W-:Y:S01]  /*4dc0*/  FFMA.FTZ R5, R101.reuse, R104, -R108 ;  /* 0x0000006865057223 */ /* 0x040fe2000001086c */
[----:B------:R-:W-:Y:S01]  /*4dd0*/  FMUL.FTZ R106, R101, R106 ;  /* 0x0000006a656a7220 */ /* 0x000fe20000410000 */
[----:B------:R-:W-:Y:S01]  /*4de0*/  SHF.R.U32.HI R101, RZ, 0x10, R35 ;  /* 0x00000010ff657819 */ /* 0x000fe20000011623 */
[----:B------:R-:W-:Y:S01]  /*4df0*/  HADD2.F32 R108, -RZ, R110.H1_H1 ;  /* 0x3000006eff6c7230 */ /* 0x000fe20000004100 */
[----:B------:R-:W-:Y:S01]  /*4e00*/  SHF.R.U32.HI R35, RZ, 0x10, R7 ;  /* 0x00000010ff237819 */ /* 0x000fe20000011607 */
[----:B------:R-:W-:Y:S01]  /*4e10*/  FFMA.FTZ R15, R15, R104, R106 ;  /* 0x000000680f0f7223 */ /* 0x000fe2000001006a */
[----:B------:R-:W-:-:S02]  /*4e20*/  HADD2.F32 R106, -RZ, R47.H1_H1 ;  /* 0x3000002fff6a7230 */ /* 0x000fc40000004100 */
[----:B------:R-:W-:Y:S02]  /*4e30*/  HADD2.F32 R101, -RZ, R101.H0_H0 ;  /* 0x20000065ff657230 */ /* 0x000fe40000004100 */
[----:B------:R-:W-:Y:S02]  /*4e40*/  HADD2.F32 R104, -RZ, R33.H1_H1 ;  /* 0x30000021ff687230 */ /* 0x000fe40000004100 */
[----:B------:R-:W-:Y:S02]  /*4e50*/  HADD2.F32 R33, -RZ, R35.H0_H0 ;  /* 0x20000023ff217230 */ /* 0x000fe40000004100 */
[-C--:B------:R-:W-:Y:S01]  /*4e60*/  FMUL.FTZ R35, R106, R101.reuse ;  /* 0x000000656a237220 */ /* 0x080fe20000410000 */
[----:B------:R-:W-:Y:S02]  /*4e70*/  HADD2.F32 R47, -RZ, R12.H1_H1 ;  /* 0x3000000cff2f7230 */ /* 0x000fe40000004100 */
[----:B------:R-:W-:Y:S01]  /*4e80*/  FMUL.FTZ R101, R104, R101 ;  /* 0x0000006568657220 */ /* 0x000fe20000410000 */
[----:B------:R-:W-:-:S02]  /*4e90*/  HADD2.F32 R7, -RZ, R14.H1_H1 ;  /* 0x3000000eff077230 */ /* 0x000fc40000004100 */
[-C--:B------:R-:W-:Y:S01]  /*4ea0*/  FFMA.FTZ R104, R104, R33.reuse, -R35 ;  /* 0x0000002168687223 */ /* 0x080fe20000010823 */
[----:B------:R-:W-:Y:S02]  /*4eb0*/  HADD2.F32 R35, -RZ, R44.H0_H0 ;  /* 0x2000002cff237230 */ /* 0x000fe40000004100 */
[----:B------:R-:W-:Y:S01]  /*4ec0*/  FFMA.FTZ R106, R106, R33, R101 ;  /* 0x000000216a6a7223 */ /* 0x000fe20000010065 */
[----:B------:R-:W-:Y:S02]  /*4ed0*/  HADD2.F32 R33, -RZ, R12.H0_H0 ;  /* 0x2000000cff217230 */ /* 0x000fe40000004100 */
[----:B------:R-:W-:Y:S02]  /*4ee0*/  HADD2.F32 R12, -RZ, R4.H0_H0 ;  /* 0x20000004ff0c7230 */ /* 0x000fe40000004100 */
[-C--:B------:R-:W-:Y:S01]  /*4ef0*/  FMUL.FTZ R110, R35, R112.reuse ;  /* 0x00000070236e7220 */ /* 0x080fe20000410000 */
[----:B------:R-:W-:Y:S02]  /*4f00*/  HADD2.F32 R101, -RZ, R114.H1_H1 ;  /* 0x30000072ff657230 */ /* 0x000fe40000004100 */
[C---:B------:R-:W-:Y:S01]  /*4f10*/  FMUL.FTZ R112, R33.reuse, R112 ;  /* 0x0000007021707220 */ /* 0x040fe20000410000 */
[----:B------:R-:W-:Y:S01]  /*4f20*/  F2FP.F16.F32.PACK_AB R5, R104, R5 ;  /* 0x000000056805723e */ /* 0x000fe200000000ff */
[-C--:B------:R-:W-:Y:S01]  /*4f30*/  FFMA.FTZ R33, R33, R108.reuse, -R110 ;  /* 0x0000006c21217223 */ /* 0x080fe2000001086e */
[----:B------:R-:W-:Y:S01]  /*4f40*/  F2FP.F16.F32.PACK_AB R106, R106, R15 ;  /* 0x0000000f6a6a723e */ /* 0x000fe200000000ff */
[----:B------:R-:W-:Y:S01]  /*4f50*/  FFMA.FTZ R112, R35, R108, R112 ;  /* 0x0000006c23707223 */ /* 0x000fe20000010070 */
[----:B------:R-:W-:-:S02]  /*4f60*/  HADD2.F32 R35, -RZ, R44.H1_H1 ;  /* 0x3000002cff237230 */ /* 0x000fc40000004100 */
[----:B------:R-:W-:Y:S02]  /*4f70*/  IMAD.MOV.U32 R13, RZ, RZ, R45 ;  /* 0x000000ffff0d7224 */ /* 0x000fe400078e002d */
[----:B------:R-:W-:Y:S02]  /*4f80*/  IMAD.MOV.U32 R45, RZ, RZ, R96 ;  /* 0x000000ffff2d7224 */ /* 0x000fe400078e0060 */
[-C--:B------:R-:W-:Y:S01]  /*4f90*/  FMUL.FTZ R4, R35, R32.reuse ;  /* 0x0000002023047220 */ /* 0x080fe20000410000 */
[C---:B------:R-:W-:Y:S01]  /*4fa0*/  FMUL.FTZ R32, R47.reuse, R32 ;  /* 0x000000202f207220 */ /* 0x040fe20000410000 */
[----:B------:R-:W-:Y:S02]  /*4fb0*/  IMAD.MOV.U32 R15, RZ, RZ, R5 ;  /* 0x000000ffff0f7224 */ /* 0x000fe400078e0005 */
[-C--:B------:R-:W-:Y:S01]  /*4fc0*/  FFMA.FTZ R4, R47, R12.reuse, -R4 ;  /* 0x0000000c2f047223 */ /* 0x080fe20000010804 */
[----:B------:R-:W-:Y:S01]  /*4fd0*/  FFMA.FTZ R35, R35, R12, R32 ;  /* 0x0000000c23237223 */ /* 0x000fe20000010020 */
[----:B------:R-:W-:-:S02]  /*4fe0*/  HADD2.F32 R32, -RZ, R46.H0_H0 ;  /* 0x2000002eff207230 */ /* 0x000fc40000004100 */
[----:B------:R-:W-:Y:S01]  /*4ff0*/  HADD2.F32 R12, -RZ, R14.H0_H0 ;  /* 0x2000000eff0c7230 */ /* 0x000fe20000004100 */
[----:B------:R-:W-:Y:S01]  /*5000*/  F2FP.F16.F32.PACK_AB R44, R4, R33 ;  /* 0x00000021042c723e */ /* 0x000fe200000000ff */
[----:B------:R-:W-:Y:S02]  /*5010*/  HADD2.F32 R47, -RZ, R114.H0_H0 ;  /* 0x20000072ff2f7230 */ /* 0x000fe40000004100 */
[-C--:B------:R-:W-:Y:S01]  /*5020*/  FMUL.FTZ R103, R32, R101.reuse ;  /* 0x0000006520677220 */ /* 0x080fe20000410000 */
[----:B------:R-:W-:Y:S02]  /*5030*/  HADD2.F32 R46, -RZ, R46.H1_H1 ;  /* 0x3000002eff2e7230 */ /* 0x000fe40000004100 */
[C---:B------:R-:W-:Y:S01]  /*5040*/  FMUL.FTZ R101, R12.reuse, R101 ;  /* 0x000000650c657220 */ /* 0x040fe20000410000 */
[----:B------:R-:W-:Y:S01]  /*5050*/  F2FP.F16.F32.PACK_AB R35, R35, R112 ;  /* 0x000000702323723e */ /* 0x000fe200000000ff */
[-C--:B------:R-:W-:Y:S02]  /*5060*/  FFMA.FTZ R12, R12, R47.reuse, -R103 ;  /* 0x0000002f0c0c7223 */ /* 0x080fe40000010867 */
[----:B------:R-:W-:Y:S01]  /*5070*/  FFMA.FTZ R32, R32, R47, R101 ;  /* 0x0000002f20207223 */ /* 0x000fe20000010065 */
[-C--:B------:R-:W-:Y:S01]  /*5080*/  FMUL.FTZ R14, R46, R34.reuse ;  /* 0x000000222e0e7220 */ /* 0x080fe20000410000 */
[----:B------:R-:W-:-:S03]  /*5090*/  FMUL.FTZ R47, R7, R34 ;  /* 0x00000022072f7220 */ /* 0x000fc60000410000 */
[-C--:B------:R-:W-:Y:S01]  /*50a0*/  FFMA.FTZ R7, R7, R6.reuse, -R14 ;  /* 0x0000000607077223 */ /* 0x080fe2000001080e */
[----:B------:R-:W-:-:S04]  /*50b0*/  FFMA.FTZ R47, R46, R6, R47 ;  /* 0x000000062e2f7223 */ /* 0x000fc8000001002f */
[----:B------:R-:W-:Y:S01]  /*50c0*/  F2FP.F16.F32.PACK_AB R14, R7, R12 ;  /* 0x0000000c070e723e */ /* 0x000fe200000000ff */
[----:B------:R-:W-:Y:S01]  /*50d0*/  IMAD.MOV.U32 R12, RZ, RZ, R44 ;  /* 0x000000ffff0c7224 */ /* 0x000fe200078e002c */
[----:B------:R-:W-:Y:S01]  /*50e0*/  F2FP.F16.F32.PACK_AB R46, R47, R32 ;  /* 0x000000202f2e723e */ /* 0x000fe200000000ff */
[----:B------:R-:W-:Y:S02]  /*50f0*/  IMAD.MOV.U32 R44, RZ, RZ, R35 ;  /* 0x000000ffff2c7224 */ /* 0x000fe400078e0023 */
[----:B------:R-:W-:-:S07]  /*5100*/  IMAD.MOV.U32 R47, RZ, RZ, R106 ;  /* 0x000000ffff2f7224 */ /* 0x000fce00078e006a */
.L_x_688:
[----:B------:R-:W-:Y:S05]  /*5110*/  BSYNC B2 ;  /* 0x0000000000027941 */ /* 0x000fea0003800000 */
.L_x_687:
[C---:B---3--:R-:W-:Y:S01]  /*5120*/  LEA R4, P4, R70.reuse, R98, 0x1 ;  /* 0x0000006246047211 */ /* 0x048fe200078808ff */
[----:B------:R-:W-:Y:S02]  /*5130*/  IMAD.MOV.U32 R6, RZ, RZ, R98 ;  /* 0x000000ffff067224 */ /* 0x000fe400078e0062 */
[----:B--2---:R-:W-:Y:S01]  /*5140*/  IMAD.MOV.U32 R7, RZ, RZ, R99 ;  /* 0x000000ffff077224 */ /* 0x004fe200078e0063 */
[----:B------:R-:W-:Y:S02]  /*5150*/  LEA.HI.X R5, R70, R99, R72, 0x1, P4 ;  /* 0x0000006346057211 */ /* 0x000fe400020f0c48 */
[----:B------:R-:W-:-:S03]  /*5160*/  ISETP.GE.AND P4, PT, R11, R94, PT ;  /* 0x0000005e0b00720c */ /* 0x000fc60003f86270 */
[----:B----4-:R4:W-:Y:S10]  /*5170*/  ST.E.128 desc[UR40][R4.64], R12 ;  /* 0x0000000c04007985 */ /* 0x0109f4000c101d28 */
[----:B------:R-:W-:-:S05]  /*5180*/  @!P4 IMAD.WIDE R6, R11, 0x2, R6 ;  /* 0x000000020b06c825 */ /* 0x000fca00078e0206 */
[----:B0-----:R4:W-:Y:S02]  /*5190*/  @!P4 ST.E.128 desc[UR40][R6.64], R44 ;  /* 0x0000002c0600c985 */ /* 0x0019e4000c101d28 */
.L_x_686:
[----:B------:R-:W-:Y:S05]  /*51a0*/  BSYNC B1 ;  /* 0x0000000000017941 */ /* 0x000fea0003800000 */
.L_x_685:
[----:B------:R-:W-:-:S03]  /*51b0*/  UMOV UR4, 0xffffffff ;  /* 0xffffffff00047882 */ /* 0x000fc60000000000 */
[----:B------:R-:W-:Y:S05]  /*51c0*/  BRA.DIV UR4, `(.L_x_689) ;  /* 0x00000152042c7947 */ /* 0x000fea000b800000 */
[----:B0-----:R-:W0:Y:S04]  /*51d0*/  SHFL.IDX PT, R97, R97, 0x1, 0x1c1f ;  /* 0x003c1f0061617f89 */ /* 0x001e2800000e0000 */
[----:B------:R0:W0:Y:S02]  /*51e0*/  SHFL.IDX PT, R96, R95, 0x1, 0x1c1f ;  /* 0x003c1f005f607f89 */ /* 0x00002400000e0000 */
.L_x_937:
[----:B----4-:R-:W-:-:S05]  /*51f0*/  VIADD R4, R204, 0x40 ;  /* 0x00000040cc047836 */ /* 0x010fca0000000000 */
[----:B------:R-:W-:-:S13]  /*5200*/  ISETP.GE.OR P4, PT, R4, R92, P1 ;  /* 0x0000005c0400720c */ /* 0x000fda0000f86670 */
[----:B------:R-:W-:Y:S05]  /*5210*/  @P4 BRA `(.L_x_674) ;  /* 0x0000000800e04947 */ /* 0x000fea0003800000 */
[----:B------:R-:W4:Y:S01]  /*5220*/  LDL R6, [R1+0x18] ;  /* 0x0000180001067983 */ /* 0x000f220000100800 */
[----:B------:R-:W-:Y:S01]  /*5230*/  SEL R100, R61, R100, !P0 ;  /* 0x000000643d647207 */ /* 0x000fe20004000000 */
[----:B------:R-:W-:Y:S01]  /*5240*/  VIADD R7, R204, 0x40 ;  /* 0x00000040cc077836 */ /* 0x000fe20000000000 */
[----:B0-----:R-:W-:Y:S01]  /*5250*/  LEA R32, P4, R70, R96, 0x1 ;  /* 0x0000006046207211 */ /* 0x001fe200078808ff */
[----:B------:R-:W-:Y:S01]  /*5260*/  VIADD R4, R204, 0x40 ;  /* 0x00000040cc047836 */ /* 0x000fe20000000000 */
[----:B------:R-:W-:Y:S01]  /*5270*/  SHF.R.S32.HI R5, RZ, 0x1f, R100 ;  /* 0x0000001fff057819 */ /* 0x000fe20000011464 */
[----:B------:R-:W-:Y:S01]  /*5280*/  BSSY B1, `(.L_x_690) ;  /* 0x0000067000017945 */ /* 0x000fe20003800000 */
[----:B------:R-:W-:Y:S01]  /*5290*/  SHF.L.U32 R7, R7, 0x6, RZ ;  /* 0x0000000607077819 */ /* 0x000fe200000006ff */
[----:B------:R-:W-:Y:S01]  /*52a0*/  IMAD.SHL.U32 R4, R4, 0x40, RZ ;  /* 0x0000004004047824 */ /* 0x000fe200078e00ff */
[----:B------:R-:W-:Y:S02]  /*52b0*/  LEA.HI R100, R5, R100, RZ, 0x4 ;  /* 0x0000006405647211 */ /* 0x000fe400078f20ff */
[----:B------:R-:W-:-:S02]  /*52c0*/  LOP3.LUT R7, R7, 0x1c0, RZ, 0xc0, !PT ;  /* 0x000001c007077812 */ /* 0x000fc400078ec0ff */
[----:B------:R-:W-:Y:S02]  /*52d0*/  LEA.HI.SX32 R11, R100, R69, 0x1c ;  /* 0x00000045640b7211 */ /* 0x000fe400078fe2ff */
[----:B------:R-:W-:Y:S02]  /*52e0*/  LOP3.LUT R4, R4, 0x1c0, RZ, 0xc0, !PT ;  /* 0x000001c004047812 */ /* 0x000fe400078ec0ff */
[----:B------:R-:W-:Y:S01]  /*52f0*/  SHF.R.U32.HI R7, RZ, 0x3, R7 ;  /* 0x00000003ff077819 */ /* 0x000fe20000011607 */
[----:B------:R-:W-:Y:S01]  /*5300*/  IMAD.SHL.U32 R11, R11, 0x8, RZ ;  /* 0x000000080b0b7824 */ /* 0x000fe200078e00ff */
[----:B------:R-:W-:-:S04]  /*5310*/  LEA.HI.X R33, R70, R97, R72, 0x1, P4 ;  /* 0x0000006146217211 */ /* 0x000fc800020f0c48 */
[----:B------:R-:W-:-:S04]  /*5320*/  LOP3.LUT R4, R4, 0x38, R11, 0xf8, !PT ;  /* 0x0000003804047812 */ /* 0x000fc800078ef80b */
[----:B------:R-:W-:-:S05]  /*5330*/  LOP3.LUT R4, R4, R7, RZ, 0x3c, !PT ;  /* 0x0000000704047212 */ /* 0x000fca00078e3cff */
[----:B----4-:R-:W-:Y:S02]  /*5340*/  IMAD.IADD R5, R6, 0x1, R4 ;  /* 0x0000000106057824 */ /* 0x010fe400078e0204 */
[C---:B------:R-:W-:Y:S02]  /*5350*/  IMAD R4, R18.reuse, 0x1800, R74 ;  /* 0x0000180012047824 */ /* 0x040fe400078e024a */
[----:B------:R-:W-:Y:S02]  /*5360*/  IMAD R6, R18, 0x1800, R5 ;  /* 0x0000180012067824 */ /* 0x000fe400078e0205 */
[--C-:B------:R-:W-:Y:S02]  /*5370*/  IMAD R4, R4, 0x2, R19.reuse ;  /* 0x0000000204047824 */ /* 0x100fe400078e0213 */
[----:B------:R-:W-:-:S04]  /*5380*/  IMAD R12, R6, 0x2, R19 ;  /* 0x00000002060c7824 */ /* 0x000fc800078e0213 */
[----:B------:R-:W0:Y:S04]  /*5390*/  LDS.128 R4, [R4+0x1c400] ;  /* 0x01c4000004047984 */ /* 0x000e280000000c00 */
[----:B------:R-:W4:Y:S01]  /*53a0*/  LDS.128 R12, [R12+0x1c400] ;  /* 0x01c400000c0c7984 */ /* 0x000f220000000c00 */
[----:B------:R-:W-:Y:S05]  /*53b0*/  @P2 BRA `(.L_x_691) ;  /* 0x00000004004c2947 */ /* 0x000fea0003800000 */
[----:B------:R-:W-:Y:S01]  /*53c0*/  SHF.R.U64 R34, R36, 0x10, R37 ;  /* 0x0000001024227819 */ /* 0x000fe20000001225 */
[----:B---3--:R-:W-:Y:S01]  /*53d0*/  HADD2.F32 R98, -RZ, R111.H0_H0 ;  /* 0x2000006fff627230 */ /* 0x008fe20000004100 */
[--C-:B------:R-:W-:Y:S01]  /*53e0*/  SHF.R.U64 R36, R38, 0x10, R39.reuse ;  /* 0x0000001026247819 */ /* 0x100fe20000001227 */
[----:B------:R-:W-:Y:S01]  /*53f0*/  HADD2.F32 R46, -RZ, R109.H1_H1 ;  /* 0x3000006dff2e7230 */ /* 0x000fe20000004100 */
[----:B------:R-:W-:Y:S01]  /*5400*/  SHF.R.U32.HI R38, RZ, 0x10, R39 ;  /* 0x00000010ff267819 */ /* 0x000fe20000011627 */
[----:B----4-:R-:W-:Y:S01]  /*5410*/  IMAD.MOV.U32 R39, RZ, RZ, R13 ;  /* 0x000000ffff277224 */ /* 0x010fe200078e000d */
[----:B------:R-:W-:Y:S01]  /*5420*/  SHF.R.U64 R35, R40, 0x10, R41 ;  /* 0x0000001028237819 */ /* 0x000fe20000001229 */
[----:B0-----:R-:W-:Y:S01]  /*5430*/  IMAD.MOV.U32 R13, RZ, RZ, R7 ;  /* 0x000000ffff0d7224 */ /* 0x001fe200078e0007 */
[----:B------:R-:W-:Y:S01]  /*5440*/  SHF.R.U32.HI R40, RZ, 0x10, R41 ;  /* 0x00000010ff287819 */ /* 0x000fe20000011629 */
[----:B------:R-:W-:Y:S01]  /*5450*/  HADD2.F32 R7, -RZ, R5.H0_H0 ;  /* 0x20000005ff077230 */ /* 0x000fe20000004100 */
[----:B------:R-:W-:Y:S01]  /*5460*/  SHF.R.U32.HI R44, RZ, 0x10, R37 ;  /* 0x00000010ff2c7819 */ /* 0x000fe20000011625 */
[--C-:B------:R-:W-:Y:S01]  /*5470*/  HADD2.F32 R41, -RZ, R39.reuse.H0_H0 ;  /* 0x20000027ff297230 */ /* 0x100fe20000004100 */
[--C-:B------:R-:W-:Y:S01]  /*5480*/  SHF.R.U64 R37, R42, 0x10, R43.reuse ;  /* 0x000000102a257819 */ /* 0x100fe2000000122b */
[----:B------:R-:W-:Y:S01]  /*5490*/  HADD2.F32 R39, -RZ, R39.H1_H1 ;  /* 0x30000027ff277230 */ /* 0x000fe20000004100 */
[----:B------:R-:W-:Y:S01]  /*54a0*/  SHF.R.U32.HI R42, RZ, 0x10, R43 ;  /* 0x00000010ff2a7819 */ /* 0x000fe2000001162b */
[----:B------:R-:W-:-:S02]  /*54b0*/  HADD2.F32 R43, -RZ, R40.H0_H0 ;  /* 0x20000028ff2b7230 */ /* 0x000fc40000004100 */
[-C--:B------:R-:W-:Y:S01]  /*54c0*/  FMUL.FTZ R100, R41, R98.reuse ;  /* 0x0000006229647220 */ /* 0x080fe20000410000 */
[----:B------:R-:W-:Y:S02]  /*54d0*/  HADD2.F32 R40, -RZ, R5.H1_H1 ;  /* 0x30000005ff287230 */ /* 0x000fe40000004100 */
[C---:B------:R-:W-:Y:S01]  /*54e0*/  FMUL.FTZ R98, R7.reuse, R98 ;  /* 0x0000006207627220 */ /* 0x040fe20000410000 */
[----:B------:R-:W-:Y:S02]  /*54f0*/  HADD2.F32 R44, -RZ, R44.H0_H0 ;  /* 0x2000002cff2c7230 */ /* 0x000fe40000004100 */
[-C--:B------:R-:W-:Y:S01]  /*5500*/  FFMA.FTZ R5, R7, R46.reuse, -R100 ;  /* 0x0000002e07057223 */ /* 0x080fe20000010864 */
[-C--:B------:R-:W-:Y:S01]  /*5510*/  FMUL.FTZ R45, R39, R43.reuse ;  /* 0x0000002b272d7220 */ /* 0x080fe20000410000 */
[----:B------:R-:W-:Y:S01]  /*5520*/  FMUL.FTZ R100, R40, R43 ;  /* 0x0000002b28647220 */ /* 0x000fe20000410000 */
[----:B------:R-:W-:Y:S01]  /*5530*/  FFMA.FTZ R7, R41, R46, R98 ;  /* 0x0000002e29077223 */ /* 0x000fe20000010062 */
[----:B------:R-:W-:-:S02]  /*5540*/  HADD2.F32 R98, -RZ, R113.H1_H1 ;  /* 0x30000071ff627230 */ /* 0x000fc40000004100 */
[-C--:B------:R-:W-:Y:S01]  /*5550*/  FFMA.FTZ R40, R40, R44.reuse, -R45 ;  /* 0x0000002c28287223 */ /* 0x080fe2000001082d */
[----:B------:R-:W-:Y:S01]  /*5560*/  FFMA.FTZ R44, R39, R44, R100 ;  /* 0x0000002c272c7223 */ /* 0x000fe20000010064 */
[--C-:B------:R-:W-:Y:S02]  /*5570*/  HADD2.F32 R41, -RZ, R15.reuse.H0_H0 ;  /* 0x2000000fff297230 */ /* 0x100fe40000004100 */
[----:B------:R-:W-:Y:S01]  /*5580*/  HADD2.F32 R43, -RZ, R15.H1_H1 ;  /* 0x3000000fff2b7230 */ /* 0x000fe20000004100 */
[----:B------:R-:W-:Y:S01]  /*5590*/  F2FP.F16.F32.PACK_AB R5, R40, R5 ;  /* 0x000000052805723e */ /* 0x000fe200000000ff */
[----:B------:R-:W-:Y:S02]  /*55a0*/  HADD2.F32 R100, -RZ, R42.H0_H0 ;  /* 0x2000002aff647230 */ /* 0x000fe40000004100 */
[--C-:B------:R-:W-:Y:S02]  /*55b0*/  HADD2.F32 R39, -RZ, R13.reuse.H1_H1 ;  /* 0x3000000dff277230 */ /* 0x100fe40000004100 */
[----:B------:R-:W-:-:S02]  /*55c0*/  HADD2.F32 R15, -RZ, R13.H0_H0 ;  /* 0x2000000dff0f7230 */ /* 0x000fc40000004100 */
[-C--:B------:R-:W-:Y:S01]  /*55d0*/  FMUL.FTZ R102, R43, R100.reuse ;  /* 0x000000642b667220 */ /* 0x080fe20000410000 */
[----:B------:R-:W-:Y:S02]  /*55e0*/  HADD2.F32 R46, -RZ, R107.H1_H1 ;  /* 0x3000006bff2e7230 */ /* 0x000fe40000004100 */
[----:B------:R-:W-:Y:S01]  /*55f0*/  FMUL.FTZ R100, R39, R100 ;  /* 0x0000006427647220 */ /* 0x000fe20000410000 */
[----:B------:R-:W-:Y:S02]  /*5600*/  HADD2.F32 R42, -RZ, R38.H0_H0 ;  /* 0x20000026ff2a7230 */ /* 0x000fe40000004100 */
[-C--:B------:R-:W-:Y:S01]  /*5610*/  FMUL.FTZ R38, R41, R98.reuse ;  /* 0x0000006229267220 */ /* 0x080fe20000410000 */
[C---:B------:R-:W-:Y:S01]  /*5620*/  FMUL.FTZ R98, R15.reuse, R98 ;  /* 0x000000620f627220 */ /* 0x040fe20000410000 */
[----:B------:R-:W-:Y:S02]  /*5630*/  HADD2.F32 R34, -RZ, R34.H0_H0 ;  /* 0x20000022ff227230 */ /* 0x000fe40000004100 */
[----:B------:R-:W-:Y:S01]  /*5640*/  FFMA.FTZ R13, R15, R46, -R38 ;  /* 0x0000002e0f0d7223 */ /* 0x000fe20000010826 */
[-C--:B------:R-:W-:Y:S01]  /*5650*/  FFMA.FTZ R38, R39, R42.reuse, -R102 ;  /* 0x0000002a27267223 */ /* 0x080fe20000010866 */
[----:B------:R-:W-:Y:S01]  /*5660*/  FFMA.FTZ R42, R43, R42, R100 ;  /* 0x0000002a2b2a7223 */ /* 0x000fe20000010064 */
[----:B------:R-:W-:Y:S01]  /*5670*/  FFMA.FTZ R15, R41, R46, R98 ;  /* 0x0000002e290f7223 */ /* 0x000fe20000010062 */
[----:B------:R-:W-:-:S02]  /*5680*/  HADD2.F32 R100, -RZ, R35.H0_H0 ;  /* 0x20000023ff647230 */ /* 0x000fc40000004100 */
[----:B------:R-:W-:Y:S01]  /*5690*/  HADD2.F32 R98, -RZ, R113.H0_H0 ;  /* 0x20000071ff627230 */ /* 0x000fe20000004100 */
[----:B------:R-:W-:Y:S01]  /*56a0*/  F2FP.F16.F32.PACK_AB R38, R38, R13 ;  /* 0x0000000d2626723e */ /* 0x000fe200000000ff */
[----:B------:R-:W-:Y:S01]  /*56b0*/  HADD2.F32 R41, -RZ, R12.H0_H0 ;  /* 0x2000000cff297230 */ /* 0x000fe20000004100 */
[----:B------:R-:W-:Y:S01]  /*56c0*/  F2FP.F16.F32.PACK_AB R13, R44, R7 ;  /* 0x000000072c0d723e */ /* 0x000fe200000000ff */
[----:B------:R-:W-:Y:S01]  /*56d0*/  HADD2.F32 R35, -RZ, R4.H0_H0 ;  /* 0x20000004ff237230 */ /* 0x000fe20000004100 */
[----:B------:R-:W-:Y:S01]  /*56e0*/  F2FP.F16.F32.PACK_AB R15, R42, R15 ;  /* 0x0000000f2a0f723e */ /* 0x000fe200000000ff */
[----:B------:R-:W-:Y:S02]  /*56f0*/  HADD2.F32 R43, -RZ, R12.H1_H1 ;  /* 0x3000000cff2b7230 */ /* 0x000fe40000004100 */
[----:B------:R-:W-:Y:S02]  /*5700*/  HADD2.F32 R39, -RZ, R4.H1_H1 ;  /* 0x30000004ff277230 */ /* 0x000fe40000004100 */
[----:B------:R-:W-:Y:S01]  /*5710*/  FMUL.FTZ R4, R41, R98 ;  /* 0x0000006229047220 */ /* 0x000fe20000410000 */
[----:B------:R-:W-:-:S02]  /*5720*/  HADD2.F32 R46, -RZ, R107.H0_H0 ;  /* 0x2000006bff2e7230 */ /* 0x000fc40000004100 */
[----:B------:R-:W-:Y:S01]  /*5730*/  FMUL.FTZ R12, R35, R98 ;  /* 0x00000062230c7220 */ /* 0x000fe20000410000 */
[-C--:B------:R-:W-:Y:S01]  /*5740*/  FMUL.FTZ R98, R43, R100.reuse ;  /* 0x000000642b627220 */ /* 0x080fe20000410000 */
[----:B------:R-:W-:Y:S01]  /*5750*/  FMUL.FTZ R100, R39, R100 ;  /* 0x0000006427647220 */ /* 0x000fe20000410000 */
[----:B------:R-:W-:Y:S02]  /*5760*/  HADD2.F32 R111, -RZ, R111.H1_H1 ;  /* 0x3000006fff6f7230 */ /* 0x000fe40000004100 */
[-C--:B------:R-:W-:Y:S01]  /*5770*/  FFMA.FTZ R12, R41, R46.reuse, R12 ;  /* 0x0000002e290c7223 */ /* 0x080fe2000001000c */
[----:B------:R-:W-:Y:S01]  /*5780*/  FFMA.FTZ R4, R35, R46, -R4 ;  /* 0x0000002e23047223 */ /* 0x000fe20000010804 */
[----:B------:R-:W-:Y:S02]  /*5790*/  HADD2.F32 R41, -RZ, R37.H0_H0 ;  /* 0x20000025ff297230 */ /* 0x000fe40000004100 */
[-C--:B------:R-:W-:Y:S01]  /*57a0*/  FFMA.FTZ R35, R39, R34.reuse, -R98 ;  /* 0x0000002227237223 */ /* 0x080fe20000010862 */
[----:B------:R-:W-:Y:S01]  /*57b0*/  FFMA.FTZ R43, R43, R34, R100 ;  /* 0x000000222b2b7223 */ /* 0x000fe20000010064 */
[----:B------:R-:W-:-:S02]  /*57c0*/  HADD2.F32 R37, -RZ, R14.H0_H0 ;  /* 0x2000000eff257230 */ /* 0x000fc40000004100 */
[----:B------:R-:W-:Y:S01]  /*57d0*/  HADD2.F32 R34, -RZ, R6.H0_H0 ;  /* 0x20000006ff227230 */ /* 0x000fe20000004100 */
[----:B------:R-:W-:Y:S01]  /*57e0*/  F2FP.F16.F32.PACK_AB R4, R35, R4 ;  /* 0x000000042304723e */ /* 0x000fe200000000ff */
[----:B------:R-:W-:Y:S02]  /*57f0*/  HADD2.F32 R14, -RZ, R14.H1_H1 ;  /* 0x3000000eff0e7230 */ /* 0x000fe40000004100 */
[----:B------:R-:W-:Y:S01]  /*5800*/  FMUL.FTZ R45, R37, R111 ;  /* 0x0000006f252d7220 */ /* 0x000fe20000410000 */
[----:B------:R-:W-:Y:S01]  /*5810*/  HADD2.F32 R6, -RZ, R6.H1_H1 ;  /* 0x30000006ff067230 */ /* 0x000fe20000004100 */
[----:B------:R-:W-:Y:S01]  /*5820*/  F2FP.F16.F32.PACK_AB R12, R43, R12 ;  /* 0x0000000c2b0c723e */ /* 0x000fe200000000ff */
[----:B------:R-:W-:Y:S02]  /*5830*/  HADD2.F32 R109, -RZ, R109.H0_H0 ;  /* 0x2000006dff6d7230 */ /* 0x000fe40000004100 */
[----:B------:R-:W-:Y:S01]  /*5840*/  FMUL.FTZ R47, R14, R41 ;  /* 0x000000290e2f7220 */ /* 0x000fe20000410000 */
[----:B------:R-:W-:-:S02]  /*5850*/  HADD2.F32 R39, -RZ, R36.H0_H0 ;  /* 0x20000024ff277230 */ /* 0x000fc40000004100 */
[----:B------:R-:W-:Y:S01]  /*5860*/  FMUL.FTZ R36, R34, R111 ;  /* 0x0000006f22247220 */ /* 0x000fe20000410000 */
[----:B------:R-:W-:Y:S01]  /*5870*/  FMUL.FTZ R41, R6, R41 ;  /* 0x0000002906297220 */ /* 0x000fe20000410000 */
[-C--:B------:R-:W-:Y:S01]  /*5880*/  FFMA.FTZ R45, R34, R109.reuse, -R45 ;  /* 0x0000006d222d7223 */ /* 0x080fe2000001082d */
[----:B------:R-:W-:Y:S02]  /*5890*/  IMAD.MOV.U32 R7, RZ, RZ, R38 ;  /* 0x000000ffff077224 */ /* 0x000fe400078e0026 */
[----:B------:R-:W-:Y:S01]  /*58a0*/  FFMA.FTZ R36, R37, R109, R36 ;  /* 0x0000006d25247223 */ /* 0x000fe20000010024 */
[-C--:B------:R-:W-:Y:S01]  /*58b0*/  FFMA.FTZ R6, R6, R39.reuse, -R47 ;  /* 0x0000002706067223 */ /* 0x080fe2000001082f */
[----:B------:R-:W-:-:S04]  /*58c0*/  FFMA.FTZ R41, R14, R39, R41 ;  /* 0x000000270e297223 */ /* 0x000fc80000010029 */
[----:B------:R-:W-:Y:S02]  /*58d0*/  F2FP.F16.F32.PACK_AB R6, R6, R45 ;  /* 0x0000002d0606723e */ /* 0x000fe400000000ff */
[----:B------:R-:W-:-:S07]  /*58e0*/  F2FP.F16.F32.PACK_AB R14, R41, R36 ;  /* 0x00000024290e723e */ /* 0x000fce00000000ff */
.L_x_691:
[----:B------:R-:W-:Y:S05]  /*58f0*/  BSYNC B1 ;  /* 0x0000000000017941 */ /* 0x000fea0003800000 */
.L_x_690:
[----:B------:R-:W-:Y:S01]  /*5900*/  ISETP.GE.AND P2, PT, R11, R94, PT ;  /* 0x0000005e0b00720c */ /* 0x000fe20003f46270 */
[----:B0-----:R0:W-:Y:S02]  /*5910*/  ST.E.128 desc[UR40][R32.64], R4 ;  /* 0x0000000420007985 */ /* 0x0011e4000c101d28 */
[----:B0-----:R-:W-:Y:S02]  /*5920*/  IMAD.MOV.U32 R4, RZ, RZ, R96 ;  /* 0x000000ffff047224 */ /* 0x001fe400078e0060 */
[----:B------:R-:W-:-:S08]  /*5930*/  IMAD.MOV.U32 R5, RZ, RZ, R97 ;  /* 0x000000ffff057224 */ /* 0x000fd000078e0061 */
[----:B------:R-:W-:Y:S05]  /*5940*/  @P2 BRA `(.L_x_674) ;  /* 0x0000000400142947 */ /* 0x000fea0003800000 */
[----:B------:R-:W-:-:S05]  /*5950*/  IMAD.WIDE R4, R11, 0x2, R4 ;  /* 0x000000020b047825 */ /* 0x000fca00078e0204 */
[----:B----4-:R0:W-:Y:S01]  /*5960*/  ST.E.128 desc[UR40][R4.64], R12 ;  /* 0x0000000c04007985 */ /* 0x0101e2000c101d28 */
[----:B------:R-:W-:Y:S05]  /*5970*/  BRA `(.L_x_674) ;  /* 0x0000000400087947 */ /* 0x000fea0003800000 */
.L_x_655:
[----:B------:R-:W-:-:S13]  /*5980*/  ISETP.NE.AND P3, PT, R210, 0x3, PT ;  /* 0x00000003d200780c */ /* 0x000fda0003f65270 */
[----:B------:R-:W-:Y:S05]  /*5990*/  @!P3 BRA `(.L_x_692) ;  /* 0x000000000004b947 */ /* 0x000fea0003800000 */
[----:B------:R-:W-:Y:S01]  /*59a0*/  BPT.TRAP 0x1 ;  /* 0x000000040000795c */ /* 0x000fe20000300000 */
.L_x_692:
[----:B------:R-:W-:Y:S01]  /*59b0*/  IMAD R87, R18, 0x8, R19 ;  /* 0x0000000812577824 */ /* 0x000fe200078e0213 */
[----:B------:R-:W-:Y:S01]  /*59c0*/  SHF.L.U32 R93, R208, 0x1f, RZ ;  /* 0x0000001fd05d7819 */ /* 0x000fe200000006ff */
[----:B------:R-:W-:Y:S01]  /*59d0*/  BSSY B1, `(.L_x_693) ;  /* 0x0000004000017945 */ /* 0x000fe20003800000 */
[----:B------:R-:W-:Y:S02]  /*59e0*/  SHF.R.S32.HI R90, RZ, 0x1f, R89 ;  /* 0x0000001fff5a7819 */ /* 0x000fe40000011459 */
[----:B------:R-:W1:Y:S02]  /*59f0*/  SYNCS.PHASECHK.TRANS64.TRYWAIT P2, [R87+URZ+0x22890], R93 ;  /* 0x0228905d570075a7 */ /* 0x000e64000804017f */
[----:B-1----:R-:W-:Y:S05]  /*5a00*/  @!P2 BRA `(.L_x_694) ;  /* 0x000001480068a947 */ /* 0x002fea0003800000 */
.L_x_938:
[----:B------:R-:W-:Y:S05]  /*5a10*/  BSYNC B1 ;  /* 0x0000000000017941 */ /* 0x000fea0003800000 */
.L_x_693:
[----:B------:R-:W-:Y:S01]  /*5a20*/  ULDC.64 UR4, c[0x0][0x300] ;  /* 0x0000c00000047ab9 */ /* 0x000fe20000000a00 */
[----:B-----5:R-:W-:Y:S01]  /*5a30*/  SHF.R.S32.HI R91, RZ, 0x1f, R88 ;  /* 0x0000001fff5b7819 */ /* 0x020fe20000011458 */
[----:B------:R-:W-:Y:S01]  /*5a40*/  IMAD R6, R90, UR4, RZ ;  /* 0x000000045a067c24 */ /* 0x000fe2000f8e02ff */
[----:B------:R-:W-:Y:S01]  /*5a50*/  ULDC.64 UR6, c[0x0][0x2e8] ;  /* 0x0000ba0000067ab9 */ /* 0x000fe20000000a00 */
[----:B0-----:R-:W-:-:S04]  /*5a60*/  IMAD.WIDE.U32 R4, R89, UR4, RZ ;  /* 0x0000000459047c25 */ /* 0x001fc8000f8e00ff */
[----:B------:R-:W-:Y:S01]  /*5a70*/  IMAD R7, R89, UR5, R6 ;  /* 0x0000000559077c24 */ /* 0x000fe2000f8e0206 */
[----:B------:R-:W-:Y:S01]  /*5a80*/  ULDC.64 UR4, c[0x0][0x310] ;  /* 0x0000c40000047ab9 */ /* 0x000fe20000000a00 */
[----:B------:R-:W-:Y:S02]  /*5a90*/  IMAD R92, R27, -0x60, R24 ;  /* 0xffffffa01b5c7824 */ /* 0x000fe400078e0218 */
[----:B------:R-:W-:Y:S01]  /*5aa0*/  IMAD R11, R91, UR4, RZ ;  /* 0x000000045b0b7c24 */ /* 0x000fe2000f8e02ff */
[----:B------:R-:W-:Y:S02]  /*5ab0*/  IADD3 R5, R5, R7, RZ ;  /* 0x0000000705057210 */ /* 0x000fe40007ffe0ff */
[----:B------:R-:W-:Y:S01]  /*5ac0*/  VIMNMX R92, R92, 0x60, PT ;  /* 0x000000605c5c7848 */ /* 0x000fe20003fe0100 */
[C---:B------:R-:W-:Y:S02]  /*5ad0*/  IMAD R11, R88.reuse, UR5, R11 ;  /* 0x00000005580b7c24 */ /* 0x040fe4000f8e020b */
[----:B------:R-:W-:Y:S01]  /*5ae0*/  IMAD.WIDE.U32 R4, R88, UR4, R4 ;  /* 0x0000000458047c25 */ /* 0x000fe2000f8e0004 */
[----:B------:R-:W-:-:S03]  /*5af0*/  ULDC.64 UR4, c[0x0][0x308] ;  /* 0x0000c20000047ab9 */ /* 0x000fc60000000a00 */
[----:B------:R-:W-:Y:S02]  /*5b00*/  IMAD.IADD R5, R5, 0x1, R11 ;  /* 0x0000000105057824 */ /* 0x000fe400078e020b */
[----:B------:R-:W-:Y:S02]  /*5b10*/  IMAD.IADD R34, R92, 0x1, -R204 ;  /* 0x000000015c227824 */ /* 0x000fe400078e0acc */
[----:B------:R-:W-:Y:S01]  /*5b20*/  IMAD.WIDE.U32 R4, R205, UR4, R4 ;  /* 0x00000004cd047c25 */ /* 0x000fe2000f8e0004 */
[----:B------:R-:W-:-:S03]  /*5b30*/  UMOV UR4, 0xffffffff ;  /* 0xffffffff00047882 */ /* 0x000fc60000000000 */
[----:B------:R-:W-:Y:S01]  /*5b40*/  IMAD R33, R205, UR5, R5 ;  /* 0x00000005cd217c24 */ /* 0x000fe2000f8e0205 */
[----:B------:R-:W-:-:S04]  /*5b50*/  LEA R32, P2, R4, UR6, 0x1 ;  /* 0x0000000604207c11 */ /* 0x000fc8000f8408ff */
[----:B------:R-:W-:Y:S02]  /*5b60*/  LEA.HI.X R33, R4, UR7, R33, 0x1, P2 ;  /* 0x0000000704217c11 */ /* 0x000fe400090f0c21 */
[----:B------:R-:W-:Y:S01]  /*5b70*/  ISETP.GE.AND P2, PT, R34, 0x1, PT ;  /* 0x000000012200780c */ /* 0x000fe20003f46270 */
[----:B------:R-:W-:-:S12]  /*5b80*/  BRA.DIV UR4, `(.L_x_695) ;  /* 0x0000014a041c7947 */ /* 0x000fd8000b800000 */
[----:B------:R0:W2:Y:S04]  /*5b90*/  SHFL.IDX PT, R5, R33, RZ, 0x1c1f ;  /* 0x001c1fff21057589 */ /* 0x0000a800000e0000 */
[----:B------:R0:W3:Y:S02]  /*5ba0*/  SHFL.IDX PT, R7, R32, RZ, 0x1c1f ;  /* 0x001c1fff20077589 */ /* 0x0000e400000e0000 */
.L_x_942:
[----:B------:R-:W-:Y:S04]  /*5bb0*/  BSSY B1, `(.L_x_696) ;  /* 0x000000d000017945 */ /* 0x000fe80003800000 */
[----:B------:R-:W-:Y:S05]  /*5bc0*/  @!P2 BRA `(.L_x_697) ;  /* 0x00000000002ca947 */ /* 0x000fea0003800000 */
[----:B------:R-:W-:Y:S02]  /*5bd0*/  ULDC UR4, c[0x0][0x2f4] ;  /* 0x0000bd0000047ab9 */ /* 0x000fe40000000800 */
[----:B------:R-:W-:-:S13]  /*5be0*/  ISETP.GE.AND P2, PT, R16, UR4, PT ;  /* 0x0000000410007c0c */ /* 0x000fda000bf46270 */
[----:B---3--:R-:W-:-:S04]  /*5bf0*/  @!P2 LEA R14, P4, R16, R7, 0x1 ;  /* 0x00000007100ea211 */ /* 0x008fc800078808ff */
[----:B--2---:R-:W-:Y:S02]  /*5c00*/  @!P2 LEA.HI.X R15, R16, R5, R17, 0x1, P4 ;  /* 0x00000005100fa211 */ /* 0x004fe400020f0c11 */
[----:B------:R-:W-:-:S13]  /*5c10*/  ISETP.GE.AND P4, PT, R2, UR4, PT ;  /* 0x0000000402007c0c */ /* 0x000fda000bf86270 */
[----:B------:R-:W-:-:S04]  /*5c20*/  @!P4 LEA R12, P5, R2, R7, 0x1 ;  /* 0x00000007020cc211 */ /* 0x000fc800078a08ff */
[----:B------:R-:W-:Y:S02]  /*5c30*/  @!P4 LEA.HI.X R13, R2, R5, R206, 0x1, P5 ;  /* 0x00000005020dc211 */ /* 0x000fe400028f0cce */
[----:B------:R-:W2:Y:S04]  /*5c40*/  @!P2 LDS.128 R4, [R98] ;  /* 0x000000006204a984 */ /* 0x000ea80000000c00 */
[----:B--2---:R-:W-:Y:S04]  /*5c50*/  @!P2 ST.E.128 desc[UR40][R14.64], R4 ;  /* 0x000000040e00a985 */ /* 0x004fe8000c101d28 */
[----:B------:R-:W2:Y:S04]  /*5c60*/  @!P4 LDS.128 R4, [R96] ;  /* 0x000000006004c984 */ /* 0x000ea80000000c00 */
[----:B--2---:R4:W-:Y:S02]  /*5c70*/  @!P4 ST.E.128 desc[UR40][R12.64], R4 ;  /* 0x000000040c00c985 */ /* 0x0049e4000c101d28 */
.L_x_697:
[----:B------:R-:W-:Y:S05]  /*5c80*/  BSYNC B1 ;  /* 0x0000000000017941 */ /* 0x000fea0003800000 */
.L_x_696:
[----:B------:R-:W-:-:S03]  /*5c90*/  UMOV UR4, 0xffffffff ;  /* 0xffffffff00047882 */ /* 0x000fc60000000000 */
[----:B------:R-:W-:Y:S05]  /*5ca0*/  BRA.DIV UR4, `(.L_x_698) ;  /* 0x0000014a04207947 */ /* 0x000fea000b800000 */
[----:B--2-4-:R2:W4:Y:S04]  /*5cb0*/  SHFL.IDX PT, R5, R33, 0x1, 0x1c1f ;  /* 0x003c1f0021057f89 */ /* 0x01452800000e0000 */
[----:B---3--:R2:W3:Y:S02]  /*5cc0*/  SHFL.IDX PT, R7, R32, 0x1, 0x1c1f ;  /* 0x003c1f0020077f89 */ /* 0x0084e400000e0000 */
.L_x_946:
[----:B------:R-:W-:-:S13]  /*5cd0*/  ISETP.GE.AND P2, PT, R34, 0x41, PT ;  /* 0x000000412200780c */ /* 0x000fda0003f46270 */
[----:B------:R-:W-:Y:S05]  /*5ce0*/  @!P2 BRA `(.L_x_674) ;  /* 0x00000000002ca947 */ /* 0x000fea0003800000 */
[----:B------:R-:W-:Y:S02]  /*5cf0*/  ULDC UR4, c[0x0][0x2f4] ;  /* 0x0000bd0000047ab9 */ /* 0x000fe40000000800 */
[----:B------:R-:W-:-:S13]  /*5d00*/  ISETP.GE.AND P2, PT, R16, UR4, PT ;  /* 0x0000000410007c0c */ /* 0x000fda000bf46270 */
[----:B---3--:R-:W-:-:S04]  /*5d10*/  @!P2 LEA R14, P4, R16, R7, 0x1 ;  /* 0x00000007100ea211 */ /* 0x008fc800078808ff */
[----:B----4-:R-:W-:Y:S02]  /*5d20*/  @!P2 LEA.HI.X R15, R16, R5, R17, 0x1, P4 ;  /* 0x00000005100fa211 */ /* 0x010fe400020f0c11 */
[----:B------:R-:W-:-:S13]  /*5d30*/  ISETP.GE.AND P4, PT, R2, UR4, PT ;  /* 0x0000000402007c0c */ /* 0x000fda000bf86270 */
[----:B------:R-:W-:-:S04]  /*5d40*/  @!P4 LEA R12, P5, R2, R7, 0x1 ;  /* 0x00000007020cc211 */ /* 0x000fc800078a08ff */
[----:B------:R-:W-:Y:S02]  /*5d50*/  @!P4 LEA.HI.X R13, R2, R5, R206, 0x1, P5 ;  /* 0x00000005020dc211 */ /* 0x000fe400028f0cce */
[----:B------:R-:W3:Y:S04]  /*5d60*/  @!P2 LDS.128 R4, [R98+0x2000] ;  /* 0x002000006204a984 */ /* 0x000ee80000000c00 */
[----:B---3--:R-:W-:Y:S04]  /*5d70*/  @!P2 ST.E.128 desc[UR40][R14.64], R4 ;  /* 0x000000040e00a985 */ /* 0x008fe8000c101d28 */
[----:B------:R-:W3:Y:S04]  /*5d80*/  @!P4 LDS.128 R4, [R96+0x2000] ;  /* 0x002000006004c984 */ /* 0x000ee80000000c00 */
[----:B---3--:R3:W-:Y:S02]  /*5d90*/  @!P4 ST.E.128 desc[UR40][R12.64], R4 ;  /* 0x000000040c00c985 */ /* 0x0087e4000c101d28 */
.L_x_674:
[----:B------:R-:W-:Y:S05]  /*5da0*/  BSYNC B0 ;  /* 0x0000000000007941 */ /* 0x000fea0003800000 */
.L_x_654:
[----:B0--34-:R-:W0:Y:S01]  /*5db0*/  S2R R4, SR_TID.X ;  /* 0x0000000000047919 */ /* 0x019e220000002100 */
[----:B------:R-:W-:Y:S01]  /*5dc0*/  @!PT LDS RZ, [RZ] ;  /* 0x00000000fffff984 */ /* 0x000fe20000000800 */
[----:B------:R-:W-:Y:S01]  /*5dd0*/  @!PT LDS RZ, [RZ] ;  /* 0x00000000fffff984 */ /* 0x000fe20000000800 */
[----:B------:R-:W-:Y:S01]  /*5de0*/  @!PT LDS RZ, [RZ] ;  /* 0x00000000fffff984 */ /* 0x000fe20000000800 */
[----:B------:R-:W-:Y:S01]  /*5df0*/  @!PT LDS RZ, [RZ] ;  /* 0x00000000fffff984 */ /* 0x000fe20000000800 */
[----:B------:R3:W-:Y:S06]  /*5e00*/  MEMBAR.ALL.CTA ;  /* 0x0000000000007992 */ /* 0x0007ec0000008000 */
[----:B---3--:R-:W3:Y:S01]  /*5e10*/  FENCE.VIEW.ASYNC.S ;  /* 0x00000000000073c6 */ /* 0x008ee20000000000 */
[----:B------:R-:W-:Y:S05]  /*5e20*/  WARPSYNC.ALL ;  /* 0x0000000000007948 */ /* 0x000fea0003800000 */
[----:B------:R-:W-:Y:S01]  /*5e30*/  BSSY B0, `(.L_x_699) ;  /* 0x0000009000007945 */ /* 0x000fe20003800000 */
[----:B0-----:R-:W-:Y:S01]  /*5e40*/  LOP3.LUT R4, R4, 0x7f, RZ, 0xc0, !PT ;  /* 0x0000007f04047812 */ /* 0x001fe200078ec0ff */
[----:B---3--:R0:W-:Y:S03]  /*5e50*/  BAR.SYNC.DEFER_BLOCKING R60, 0x80 ;  /* 0x0002003c0000751d */ /* 0x0081e60000010000 */
[----:B------:R-:W-:-:S13]  /*5e60*/  ISETP.NE.AND P2, PT, R4, RZ, PT ;  /* 0x000000ff0400720c */ /* 0x000fda0003f45270 */
[----:B------:R-:W-:-:S05]  /*5e70*/  @!P2 VIADD R4, R87, 0x228a0 ;  /* 0x000228a05704a836 */ /* 0x000fca0000000000 */
[----:B------:R-:W-:-:S04]  /*5e80*/  @!P2 PRMT R4, RZ, 0x654, R4 ;  /* 0x00000654ff04a816 */ /* 0x000fc80000000004 */
[----:B------:R0:W-:Y:S01]  /*5e90*/  @!P2 SYNCS.ARRIVE.TRANS64.RED.A1T0 RZ, [R4+URZ], RZ ;  /* 0x000000ff04ffa9a7 */ /* 0x0001e2000810043f */
[----:B------:R-:W-:Y:S05]  /*5ea0*/  @!P3 BRA `(.L_x_700) ;  /* 0x000000000004b947 */ /* 0x000fea0003800000 */
[----:B------:R-:W-:Y:S01]  /*5eb0*/  BPT.TRAP 0x1 ;  /* 0x000000040000795c */ /* 0x000fe20000300000 */
.L_x_700:
[----:B------:R-:W-:Y:S05]  /*5ec0*/  BSYNC B0 ;  /* 0x0000000000007941 */ /* 0x000fea0003800000 */
.L_x_699:
[----:B------:R-:W3:Y:S01]  /*5ed0*/  SYNCS.PHASECHK.TRANS64.TRYWAIT P3, [R87+URZ+0x228b0], R93 ;  /* 0x0228b05d570075a7 */ /* 0x000ee2000806017f */
[----:B------:R-:W-:Y:S04]  /*5ee0*/  BSSY B0, `(.L_x_701) ;  /* 0x0000002000007945 */ /* 0x000fe80003800000 */
[----:B---3--:R-:W-:Y:S05]  /*5ef0*/  @!P3 BRA `(.L_x_702) ;  /* 0x0000014400d8b947 */ /* 0x008fea0003800000 */
.L_x_947:
[----:B------:R-:W-:Y:S05]  /*5f00*/  BSYNC B0 ;  /* 0x0000000000007941 */ /* 0x000fea0003800000 */
.L_x_701:
[----:B------:R-:W-:Y:S01]  /*5f10*/  ULDC.64 UR4, c[0x0][0x328] ;  /* 0x0000ca0000047ab9 */ /* 0x000fe20000000a00 */
[----:B------:R-:W-:Y:S01]  /*5f20*/  ULDC.64 UR6, c[0x0][0x318] ;  /* 0x0000c60000067ab9 */ /* 0x000fe20000000a00 */
[----:B------:R-:W-:Y:S01]  /*5f30*/  IMAD R90, R90, UR4, RZ ;  /* 0x000000045a5a7c24 */ /* 0x000fe2000f8e02ff */
[----:B------:R-:W-:Y:S01]  /*5f40*/  BSSY B0, `(.L_x_703) ;  /* 0x0000040000007945 */ /* 0x000fe20003800000 */
[----:B0-----:R-:W-:-:S04]  /*5f50*/  IMAD.WIDE.U32 R4, R89, UR4, RZ ;  /* 0x0000000459047c25 */ /* 0x001fc8000f8e00ff */
[----:B------:R-:W-:Y:S01]  /*5f60*/  IMAD R89, R89, UR5, R90 ;  /* 0x0000000559597c24 */ /* 0x000fe2000f8e025a */
[----:B------:R-:W-:Y:S01]  /*5f70*/  ULDC.64 UR4, c[0x0][0x338] ;  /* 0x0000ce0000047ab9 */ /* 0x000fe20000000a00 */
[----:B------:R-:W-:Y:S02]  /*5f80*/  IMAD.IADD R92, R92, 0x1, -R204 ;  /* 0x000000015c5c7824 */ /* 0x000fe400078e0acc */
[----:B------:R-:W-:Y:S02]  /*5f90*/  IMAD R91, R91, UR4, RZ ;  /* 0x000000045b5b7c24 */ /* 0x000fe4000f8e02ff */
[----:B------:R-:W-:Y:S02]  /*5fa0*/  IMAD.IADD R5, R5, 0x1, R89 ;  /* 0x0000000105057824 */ /* 0x000fe400078e0259 */
[C---:B------:R-:W-:Y:S02]  /*5fb0*/  IMAD R91, R88.reuse, UR5, R91 ;  /* 0x00000005585b7c24 */ /* 0x040fe4000f8e025b */
[----:B------:R-:W-:Y:S01]  /*5fc0*/  IMAD.WIDE.U32 R4, R88, UR4, R4 ;  /* 0x0000000458047c25 */ /* 0x000fe2000f8e0004 */
[----:B------:R-:W-:-:S03]  /*5fd0*/  ULDC.64 UR4, c[0x0][0x330] ;  /* 0x0000cc0000047ab9 */ /* 0x000fc60000000a00 */
[----:B------:R-:W-:Y:S02]  /*5fe0*/  IMAD.IADD R5, R5, 0x1, R91 ;  /* 0x0000000105057824 */ /* 0x000fe400078e025b */
[----:B------:R-:W-:Y:S02]  /*5ff0*/  IMAD R34, R18, 0x6000, R82 ;  /* 0x0000600012227824 */ /* 0x000fe400078e0252 */
[----:B------:R-:W-:-:S04]  /*6000*/  IMAD.WIDE.U32 R4, R205, UR4, R4 ;  /* 0x00000004cd047c25 */ /* 0x000fc8000f8e0004 */
[----:B------:R-:W-:Y:S01]  /*6010*/  IMAD R5, R205, UR5, R5 ;  /* 0x00000005cd057c24 */ /* 0x000fe2000f8e0205 */
[----:B------:R-:W-:-:S04]  /*6020*/  LEA R35, P3, R4, UR6, 0x1 ;  /* 0x0000000604237c11 */ /* 0x000fc8000f8608ff */
[----:B------:R-:W-:Y:S01]  /*6030*/  LEA.HI.X R36, R4, UR7, R5, 0x1, P3 ;  /* 0x0000000704247c11 */ /* 0x000fe200098f0c05 */
[----:B------:R-:W-:Y:S01]  /*6040*/  IMAD.IADD R4, R75, 0x1, R34 ;  /* 0x000000014b047824 */ /* 0x000fe200078e0222 */
[----:B------:R-:W-:Y:S01]  /*6050*/  ISETP.GE.AND P3, PT, R92, 0x1, PT ;  /* 0x000000015c00780c */ /* 0x000fe20003f66270 */
[----:B------:R0:W4:Y:S01]  /*6060*/  SHFL.IDX PT, R41, R35, RZ, 0x1c1f ;  /* 0x001c1fff23297589 */ /* 0x00012200000e0000 */
[--C-:B------:R-:W-:Y:S02]  /*6070*/  IMAD R34, R34, 0x2, R25.reuse ;  /* 0x0000000222227824 */ /* 0x100fe400078e0219 */
[----:B------:R-:W-:Y:S01]  /*6080*/  IMAD R11, R4, 0x2, R25 ;  /* 0x00000002040b7824 */ /* 0x000fe200078e0219 */
[----:B------:R0:W0:Y:S08]  /*6090*/  SHFL.IDX PT, R39, R36, RZ, 0x1c1f ;  /* 0x001c1fff24277589 */ /* 0x00003000000e0000 */
[----:B------:R-:W-:Y:S05]  /*60a0*/  @!P3 BRA `(.L_x_704) ;  /* 0x0000000000a4b947 */ /* 0x000fea0003800000 */
[----:B------:R-:W-:Y:S02]  /*60b0*/  ISETP.NE.AND P5, PT, R77, RZ, PT ;  /* 0x000000ff4d00720c */ /* 0x000fe40003fa5270 */
[----:B------:R-:W-:Y:S02]  /*60c0*/  ISETP.NE.AND P4, PT, R78, RZ, PT ;  /* 0x000000ff4e00720c */ /* 0x000fe40003f85270 */
[----:B------:R-:W-:-:S09]  /*60d0*/  PRMT R37, R10, 0x8880, RZ ;  /* 0x000088800a257816 */ /* 0x000fd200000000ff */
[----:B------:R-:W5:Y:S01]  /*60e0*/  @P5 LDS.128 R4, [R34] ;  /* 0x0000000022045984 */ /* 0x000f620000000c00 */
[----:B--2-4-:R-:W-:-:S04]  /*60f0*/  @P5 LEA R32, P3, R16, R41, 0x1 ;  /* 0x0000002910205211 */ /* 0x014fc800078608ff */
[----:B0-----:R-:W-:Y:S02]  /*6100*/  @P5 LEA.HI.X R33, R16, R39, R17, 0x1, P3 ;  /* 0x0000002710215211 */ /* 0x001fe400018f0c11 */
[----:B------:R-:W-:-:S04]  /*6110*/  @P4 LEA R14, P3, R2, R41, 0x1 ;  /* 0x00000029020e4211 */ /* 0x000fc800078608ff */
[----:B------:R-:W-:Y:S02]  /*6120*/  @P4 LEA.HI.X R15, R2, R39, R206, 0x1, P3 ;  /* 0x00000027020f4211 */ /* 0x000fe400018f0cce */
[----:B------:R-:W-:-:S13]  /*6130*/  ISETP.NE.AND P3, PT, R79, RZ, PT ;  /* 0x000000ff4f00720c */ /* 0x000fda0003f65270 */
[----:B------:R-:W-:-:S04]  /*6140*/  @P3 LEA R12, P6, R215, R41, 0x1 ;  /* 0x00000029d70c3211 */ /* 0x000fc800078c08ff */
[----:B------:R-:W-:Y:S01]  /*6150*/  @P3 LEA.HI.X R13, R215, R39, R224, 0x1, P6 ;  /* 0x00000027d70d3211 */ /* 0x000fe200030f0ce0 */
[----:B-----5:R0:W-:Y:S01]  /*6160*/  @P5 ST.E.128 desc[UR40][R32.64], R4 ;  /* 0x0000000420005985 */ /* 0x0201e2000c101d28 */
[----:B------:R-:W-:-:S03]  /*6170*/  ISETP.NE.AND P5, PT, R80, RZ, PT ;  /* 0x000000ff5000720c */ /* 0x000fc60003fa5270 */
[----:B------:R-:W2:Y:S10]  /*6180*/  @P4 LDS.128 R4, [R11] ;  /* 0x000000000b044984 */ /* 0x000eb40000000c00 */
[----:B0-----:R-:W-:-:S04]  /*6190*/  @P5 LEA R32, P6, R214, R41, 0x1 ;  /* 0x00000029d6205211 */ /* 0x001fc800078c08ff */
[----:B------:R-:W-:Y:S01]  /*61a0*/  @P5 LEA.HI.X R33, R214, R39, R223, 0x1, P6 ;  /* 0x00000027d6215211 */ /* 0x000fe200030f0cdf */
[----:B--2---:R0:W-:Y:S01]  /*61b0*/  @P4 ST.E.128 desc[UR40][R14.64], R4 ;  /* 0x000000040e004985 */ /* 0x0041e2000c101d28 */
[----:B------:R-:W-:-:S03]  /*61c0*/  ISETP.NE.AND P4, PT, R81, RZ, PT ;  /* 0x000000ff5100720c */ /* 0x000fc60003f85270 */
[----:B------:R-:W2:Y:S10]  /*61d0*/  @P3 LDS.128 R4, [R34+0x3000] ;  /* 0x0030000022043984 */ /* 0x000eb40000000c00 */
        /* <DEDUP_REMOVED lines=13> */
[----:B------:R-:W-:-:S03]  /*62b0*/  ISETP.GT.AND P4, PT, R37, -0x1, PT ;  /* 0xffffffff2500780c */ /* 0x000fc60003f84270 */
[----:B------:R-:W2:Y:S10]  /*62c0*/  @P3 LDS.128 R4, [R11+0x6000] ;  /* 0x006000000b043984 */ /* 0x000eb40000000c00 */
[----:B0-----:R-:W-:-:S04]  /*62d0*/  @!P4 LEA R14, P6, R216, R41, 0x1 ;  /* 0x00000029d80ec211 */ /* 0x001fc800078c08ff */
[----:B------:R-:W-:Y:S01]  /*62e0*/  @!P4 LEA.HI.X R15, R216, R39, R219, 0x1, P6 ;  /* 0x00000027d80fc211 */ /* 0x000fe200030f0cdb */
[----:B--2---:R-:W-:Y:S04]  /*62f0*/  @P3 ST.E.128 desc[UR40][R12.64], R4 ;  /* 0x000000040c003985 */ /* 0x004fe8000c101d28 */
[----:B------:R-:W0:Y:S04]  /*6300*/  @P5 LDS.128 R4, [R34+0x9000] ;  /* 0x0090000022045984 */ /* 0x000e280000000c00 */
[----:B0-----:R-:W-:Y:S04]  /*6310*/  @P5 ST.E.128 desc[UR40][R32.64], R4 ;  /* 0x0000000420005985 */ /* 0x001fe8000c101d28 */
[----:B------:R-:W0:Y:S04]  /*6320*/  @!P4 LDS.128 R4, [R11+0x9000] ;  /* 0x009000000b04c984 */ /* 0x000e280000000c00 */
[----:B0-----:R0:W-:Y:S02]  /*6330*/  @!P4 ST.E.128 desc[UR40][R14.64], R4 ;  /* 0x000000040e00c985 */ /* 0x0011e4000c101d28 */
.L_x_704:
[----:B------:R-:W-:Y:S05]  /*6340*/  BSYNC B0 ;  /* 0x0000000000007941 */ /* 0x000fea0003800000 */
.L_x_703:
[----:B------:R-:W-:Y:S01]  /*6350*/  ISETP.GE.AND P3, PT, R92, 0x41, PT ;  /* 0x000000415c00780c */ /* 0x000fe20003f66270 */
[----:B------:R1:W1:Y:S01]  /*6360*/  SHFL.IDX PT, R37, R36, 0x1, 0x1c1f ;  /* 0x003c1f0024257f89 */ /* 0x00026200000e0000 */
[----:B------:R-:W-:Y:S03]  /*6370*/  BSSY B0, `(.L_x_705) ;  /* 0x000002c000007945 */ /* 0x000fe60003800000 */
[----:B0-----:R-:W0:Y:S08]  /*6380*/  SHFL.IDX PT, R35, R35, 0x1, 0x1c1f ;  /* 0x003c1f0023237f89 */ /* 0x001e3000000e0000 */
[----:B------:R-:W-:Y:S05]  /*6390*/  @!P3 BRA `(.L_x_706) ;  /* 0x0000000000a4b947 */ /* 0x000fea0003800000 */
[----:B------:R-:W-:Y:S02]  /*63a0*/  ISETP.NE.AND P5, PT, R77, RZ, PT ;  /* 0x000000ff4d00720c */ /* 0x000fe40003fa5270 */
[----:B------:R-:W-:Y:S02]  /*63b0*/  ISETP.NE.AND P4, PT, R78, RZ, PT ;  /* 0x000000ff4e00720c */ /* 0x000fe40003f85270 */
[----:B-1----:R-:W-:-:S09]  /*63c0*/  PRMT R36, R10, 0x8880, RZ ;  /* 0x000088800a247816 */ /* 0x002fd200000000ff */
[----:B------:R-:W1:Y:S01]  /*63d0*/  @P5 LDS.128 R4, [R34+0x2000] ;  /* 0x0020000022045984 */ /* 0x000e620000000c00 */
[----:B0-2---:R-:W-:-:S04]  /*63e0*/  @P5 LEA R32, P3, R16, R35, 0x1 ;  /* 0x0000002310205211 */ /* 0x005fc800078608ff */
[----:B------:R-:W-:Y:S02]  /*63f0*/  @P5 LEA.HI.X R33, R16, R37, R17, 0x1, P3 ;  /* 0x0000002510215211 */ /* 0x000fe400018f0c11 */
[----:B------:R-:W-:-:S04]  /*6400*/  @P4 LEA R14, P3, R2, R35, 0x1 ;  /* 0x00000023020e4211 */ /* 0x000fc800078608ff */
[----:B------:R-:W-:Y:S02]  /*6410*/  @P4 LEA.HI.X R15, R2, R37, R206, 0x1, P3 ;  /* 0x00000025020f4211 */ /* 0x000fe400018f0cce */
[----:B------:R-:W-:-:S13]  /*6420*/  ISETP.NE.AND P3, PT, R79, RZ, PT ;  /* 0x000000ff4f00720c */ /* 0x000fda0003f65270 */
[----:B------:R-:W-:-:S04]  /*6430*/  @P3 LEA R12, P6, R215, R35, 0x1 ;  /* 0x00000023d70c3211 */ /* 0x000fc800078c08ff */
[----:B------:R-:W-:Y:S01]  /*6440*/  @P3 LEA.HI.X R13, R215, R37, R224, 0x1, P6 ;  /* 0x00000025d70d3211 */ /* 0x000fe200030f0ce0 */
[----:B-1----:R0:W-:Y:S01]  /*6450*/  @P5 ST.E.128 desc[UR40][R32.64], R4 ;  /* 0x0000000420005985 */ /* 0x0021e2000c101d28 */
[----:B------:R-:W-:-:S03]  /*6460*/  ISETP.NE.AND P5, PT, R80, RZ, PT ;  /* 0x000000ff5000720c */ /* 0x000fc60003fa5270 */
[----:B------:R-:W1:Y:S10]  /*6470*/  @P4 LDS.128 R4, [R11+0x2000] ;  /* 0x002000000b044984 */ /* 0x000e740000000c00 */
[----:B0-----:R-:W-:-:S04]  /*6480*/  @P5 LEA R32, P6, R214, R35, 0x1 ;  /* 0x00000023d6205211 */ /* 0x001fc800078c08ff */
        /* <DEDUP_REMOVED lines=17> */
[----:B------:R-:W-:-:S03]  /*65a0*/  ISETP.GT.AND P4, PT, R36, -0x1, PT ;  /* 0xffffffff2400780c */ /* 0x000fc60003f84270 */
[----:B------:R-:W1:Y:S10]  /*65b0*/  @P3 LDS.128 R4, [R11+0x8000] ;  /* 0x008000000b043984 */ /* 0x000e740000000c00 */
[----:B0-----:R-:W-:-:S04]  /*65c0*/  @!P4 LEA R14, P6, R216, R35, 0x1 ;  /* 0x00000023d80ec211 */ /* 0x001fc800078c08ff */
[----:B------:R-:W-:Y:S01]  /*65d0*/  @!P4 LEA.HI.X R15, R216, R37, R219, 0x1, P6 ;  /* 0x00000025d80fc211 */ /* 0x000fe200030f0cdb */
[----:B-1----:R-:W-:Y:S04]  /*65e0*/  @P3 ST.E.128 desc[UR40][R12.64], R4 ;  /* 0x000000040c003985 */ /* 0x002fe8000c101d28 */
[----:B------:R-:W0:Y:S04]  /*65f0*/  @P5 LDS.128 R4, [R34+0xb000] ;  /* 0x00b0000022045984 */ /* 0x000e280000000c00 */
[----:B0-----:R-:W-:Y:S04]  /*6600*/  @P5 ST.E.128 desc[UR40][R32.64], R4 ;  /* 0x0000000420005985 */ /* 0x001fe8000c101d28 */
[----:B------:R-:W0:Y:S04]  /*6610*/  @!P4 LDS.128 R4, [R11+0xb000] ;  /* 0x00b000000b04c984 */ /* 0x000e280000000c00 */
[----:B0-----:R0:W-:Y:S02]  /*6620*/  @!P4 ST.E.128 desc[UR40][R14.64], R4 ;  /* 0x000000040e00c985 */ /* 0x0011e4000c101d28 */
.L_x_706:
[----:B------:R-:W-:Y:S05]  /*6630*/  BSYNC B0 ;  /* 0x0000000000007941 */ /* 0x000fea0003800000 */
.L_x_705:
[----:B0-----:R-:W5:Y:S01]  /*6640*/  LDL R4, [R1] ;  /* 0x0000000001047983 */ /* 0x001f620000100800 */
[----:B-1-3--:R-:W-:Y:S02]  /*6650*/  @!P2 VIADD R87, R87, 0x228c0 ;  /* 0x000228c05757a836 */ /* 0x00afe40000000000 */
[----:B------:R-:W-:Y:S01]  /*6660*/  VIADD R18, R18, 0x1 ;  /* 0x0000000112127836 */ /* 0x000fe20000000000 */
[----:B------:R-:W-:Y:S01]  /*6670*/  @!PT LDS RZ, [RZ] ;  /* 0x00000000fffff984 */ /* 0x000fe20000000800 */
[----:B------:R-:W-:Y:S01]  /*6680*/  @!PT LDS RZ, [RZ] ;  /* 0x00000000fffff984 */ /* 0x000fe20000000800 */
[----:B------:R-:W-:Y:S01]  /*6690*/  @!PT LDS RZ, [RZ] ;  /* 0x00000000fffff984 */ /* 0x000fe20000000800 */
[----:B------:R-:W-:Y:S01]  /*66a0*/  @!PT LDS RZ, [RZ] ;  /* 0x00000000fffff984 */ /* 0x000fe20000000800 */
[----:B------:R0:W-:Y:S06]  /*66b0*/  MEMBAR.ALL.CTA ;  /* 0x0000000000007992 */ /* 0x0001ec0000008000 */
[----:B0-----:R-:W0:Y:S01]  /*66c0*/  FENCE.VIEW.ASYNC.S ;  /* 0x00000000000073c6 */ /* 0x001e220000000000 */
[----:B------:R-:W-:Y:S01]  /*66d0*/  @!P2 PRMT R87, RZ, 0x654, R87 ;  /* 0x00000654ff57a816 */ /* 0x000fe20000000057 */
[----:B0-----:R0:W-:Y:S06]  /*66e0*/  BAR.SYNC.DEFER_BLOCKING R60, 0x80 ;  /* 0x0002003c0000751d */ /* 0x0011ec0000010000 */
[----:B------:R0:W-:Y:S01]  /*66f0*/  @!P2 SYNCS.ARRIVE.TRANS64.RED.A1T0 RZ, [R87+URZ], RZ ;  /* 0x000000ff57ffa9a7 */ /* 0x0001e2000810043f */
[----:B------:R-:W-:-:S04]  /*6700*/  ISETP.NE.AND P2, PT, R18, 0x2, PT ;  /* 0x000000021200780c */ /* 0x000fc80003f45270 */
[----:B------:R-:W-:Y:S02]  /*6710*/  SEL R5, RZ, 0x1, P2 ;  /* 0x00000001ff057807 */ /* 0x000fe40001000000 */
[----:B------:R-:W-:Y:S02]  /*6720*/  SEL R18, R18, RZ, P2 ;  /* 0x000000ff12127207 */ /* 0x000fe40001000000 */
[----:B------:R-:W-:Y:S02]  /*6730*/  LOP3.LUT R208, R208, R5, RZ, 0x3c, !PT ;  /* 0x00000005d0d07212 */ /* 0x000fe400078e3cff */
[----:B-----5:R-:W-:-:S13]  /*6740*/  LOP3.LUT P3, RZ, R4, 0x2, RZ, 0xc0, !PT ;  /* 0x0000000204ff7812 */ /* 0x020fda000786c0ff */
[----:B0-----:R-:W-:Y:S05]  /*6750*/  @P3 BRA `(.L_x_707) ;  /* 0xffffffc400743947 */ /* 0x001fea000383ffff */
[----:B------:R-:W0:Y:S01]  /*6760*/  S2R R4, SR_TID.X ;  /* 0x0000000000047919 */ /* 0x000e220000002100 */
[----:B------:R-:W-:Y:S02]  /*6770*/  PLOP3.LUT P0, PT, PT, PT, PT, 0x8, 0x0 ;  /* 0x000000000000781c */ /* 0x000fe40003f0e170 */
[----:B0-----:R-:W-:-:S04]  /*6780*/  SHF.R.U32.HI R4, RZ, 0x7, R4 ;  /* 0x00000007ff047819 */ /* 0x001fc80000011604 */
[----:B------:R-:W-:-:S13]  /*6790*/  ISETP.NE.AND P3, PT, R4, 0x1, PT ;  /* 0x000000010400780c */ /* 0x000fda0003f65270 */
[----:B------:R-:W-:Y:S05]  /*67a0*/  @!P3 WARPSYNC.ALL ;  /* 0x000000000000b948 */ /* 0x000fea0003800000 */
[----:B------:R-:W-:Y:S06]  /*67b0*/  @!P3 BAR.ARV 0x9, 0x100 ;  /* 0x024400000000bb1d */ /* 0x000fec0000002000 */
.L_x_649:
[----:B------:R-:W-:Y:S01]  /*67c0*/  IMAD.MOV.U32 R3, RZ, RZ, RZ ;  /* 0x000000ffff037224 */ /* 0x000fe200078e00ff */
[----:B------:R-:W-:Y:S06]  /*67d0*/  @P0 BRA `(.L_x_708) ;  /* 0x00000000000c0947 */ /* 0x000fec0003800000 */
[----:B------:R-:W1:Y:S01]  /*67e0*/  FENCE.VIEW.ASYNC.G ;  /* 0x00000000000073c6 */ /* 0x000e620000000100 */
[----:B------:R-:W-:Y:S05]  /*67f0*/  WARPSYNC.ALL ;  /* 0x0000000000007948 */ /* 0x000fea0003800000 */
[----:B-1----:R-:W-:Y:S06]  /*6800*/  BAR.ARV 0xc, 0x180 ;  /* 0x0306000000007b1d */ /* 0x002fec0000002000 */
.L_x_708:
[----:B------:R-:W3:Y:S01]  /*6810*/  LDL R0, [R1] ;  /* 0x0000000001007983 */ /* 0x000ee20000100800 */
[----:B------:R-:W-:Y:S01]  /*6820*/  BSSY B0, `(.L_x_709) ;  /* 0x0000021000007945 */ /* 0x000fe20003800000 */
[----:B---3--:R-:W-:-:S13]  /*6830*/  LOP3.LUT P0, RZ, R0, 0x8, RZ, 0xc0, !PT ;  /* 0x0000000800ff7812 */ /* 0x008fda000780c0ff */
[----:B------:R-:W-:Y:S05]  /*6840*/  @!P0 BRA `(.L_x_710) ;  /* 0x0000000000788947 */ /* 0x000fea0003800000 */
[----:B------:R-:W3:Y:S01]  /*6850*/  LDL R0, [R1+0x28] ;  /* 0x0000280001007983 */ /* 0x000ee20000100800 */
[----:B------:R-:W-:Y:S01]  /*6860*/  ULDC UR4, c[0x0][0x9f0] ;  /* 0x00027c0000047ab9 */ /* 0x000fe20000000800 */
[----:B---3--:R-:W-:-:S04]  /*6870*/  ISETP.NE.AND P0, PT, R0, RZ, PT ;  /* 0x000000ff0000720c */ /* 0x008fc80003f05270 */
        /* <DEDUP_REMOVED lines=9> */
[----:B0-----:R-:W-:Y:S01]  /*6910*/  IADD3 R4, R3, 0xffffffe, RZ ;  /* 0x0ffffffe03047810 */ /* 0x001fe20007ffe0ff */
[----:B------:R-:W-:-:S05]  /*6920*/  IMAD.MOV R3, RZ, RZ, -R10 ;  /* 0x000000ffff037224 */ /* 0x000fca00078e0a0a */
        /* <DEDUP_REMOVED lines=16> */
.L_x_710:
[----:B------:R-:W-:Y:S05]  /*6a30*/  BSYNC B0 ;  /* 0x0000000000007941 */ /* 0x000fea0003800000 */
.L_x_709:
[----:B------:R-:W3:Y:S01]  /*6a40*/  LDL R0, [R1+0x40] ;  /* 0x0000400001007983 */ /* 0x000ee20000100800 */
[----:B------:R-:W-:Y:S01]  /*6a50*/  PLOP3.LUT P0, PT, PT, PT, PT, 0x80, 0x0 ;  /* 0x000000000000781c */ /* 0x000fe20003f0f070 */
[----:B------:R-:W-:Y:S01]  /*6a60*/  IMAD.MOV.U32 R155, RZ, RZ, RZ ;  /* 0x000000ffff9b7224 */ /* 0x000fe200078e00ff */
[----:B------:R-:W-:Y:S01]  /*6a70*/  CS2R R150, SRZ ;  /* 0x0000000000967805 */ /* 0x000fe2000001ff00 */
[----:B------:R-:W-:Y:S01]  /*6a80*/  IMAD.MOV.U32 R156, RZ, RZ, RZ ;  /* 0x000000ffff9c7224 */ /* 0x000fe200078e00ff */
        /* <DEDUP_REMOVED lines=25> */
[----:B--2---:R-:W-:Y:S02]  /*6c20*/  CS2R R98, SRZ ;  /* 0x0000000000627805 */ /* 0x004fe4000001ff00 */
        /* <DEDUP_REMOVED lines=23> */
[----:B0-----:R-:W-:Y:S02]  /*6da0*/  CS2R R4, SRZ ;  /* 0x0000000000047805 */ /* 0x001fe4000001ff00 */
[----:B------:R-:W-:Y:S02]  /*6db0*/  CS2R R24, SRZ ;  /* 0x0000000000187805 */ /* 0x000fe4000001ff00 */
[----:B------:R-:W-:-:S02]  /*6dc0*/  CS2R R46, SRZ ;  /* 0x00000000002e7805 */ /* 0x000fc4000001ff00 */
[----:B------:R-:W-:Y:S02]  /*6dd0*/  CS2R R44, SRZ ;  /* 0x00000000002c7805 */ /* 0x000fe4000001ff00 */
[----:B------:R-:W-:Y:S02]  /*6de0*/  CS2R R42, SRZ ;  /* 0x00000000002a7805 */ /* 0x000fe4000001ff00 */
[----:B----4-:R-:W-:Y:S02]  /*6df0*/  CS2R R40, SRZ ;  /* 0x0000000000287805 */ /* 0x010fe4000001ff00 */
[----:B------:R-:W-:Y:S02]  /*6e00*/  CS2R R38, SRZ ;  /* 0x0000000000267805 */ /* 0x000fe4000001ff00 */
[----:B------:R-:W-:Y:S02]  /*6e10*/  CS2R R36, SRZ ;  /* 0x0000000000247805 */ /* 0x000fe4000001ff00 */
[----:B------:R-:W-:-:S02]  /*6e20*/  CS2R R34, SRZ ;  /* 0x0000000000227805 */ /* 0x000fc4000001ff00 */
[----:B------:R-:W-:Y:S02]  /*6e30*/  CS2R R32, SRZ ;  /* 0x0000000000207805 */ /* 0x000fe4000001ff00 */
[----:B------:R-:W-:Y:S02]  /*6e40*/  CS2R R30, SRZ ;  /* 0x00000000001e7805 */ /* 0x000fe4000001ff00 */
[----:B------:R-:W-:Y:S02]  /*6e50*/  CS2R R28, SRZ ;  /* 0x00000000001c7805 */ /* 0x000fe4000001ff00 */
[----:B------:R-:W-:Y:S02]  /*6e60*/  CS2R R26, SRZ ;  /* 0x00000000001a7805 */ /* 0x000fe4000001ff00 */
[----:B------:R-:W-:Y:S01]  /*6e70*/  CS2R R152, SRZ ;  /* 0x0000000000987805 */ /* 0x000fe2000001ff00 */
[----:B---3--:R-:W-:-:S05]  /*6e80*/  IMAD R0, R0, R3, RZ ;  /* 0x0000000300007224 */ /* 0x008fca00078e02ff */
[----:B------:R0:W-:Y:S01]  /*6e90*/  STL [R1+0xc], R0 ;  /* 0x00000c0001007387 */ /* 0x0001e20000100800 */
[----:B------:R-:W-:-:S04]  /*6ea0*/  VIADDMNMX R172, R0, R3, R172, PT ;  /* 0x0000000300ac7246 */ /* 0x000fc800038001ac */
[----:B------:R-:W-:-:S13]  /*6eb0*/  ISETP.GT.AND P1, PT, R172, R0, PT ;  /* 0x00000000ac00720c */ /* 0x000fda0003f24270 */
[----:B0-----:R-:W-:Y:S05]  /*6ec0*/  @!P1 BRA `(.L_x_711) ;  /* 0x0000006c003c9947 */ /* 0x001fea0003800000 */
[----:B------:R-:W0:Y:S01]  /*6ed0*/  S2R R30, SR_TID.X ;  /* 0x00000000001e7919 */ /* 0x000e220000002100 */
[----:B------:R-:W-:Y:S01]  /*6ee0*/  UMOV UR4, 0xffffffff ;  /* 0xffffffff00047882 */ /* 0x000fe20000000000 */
[----:B0-----:R-:W-:-:S05]  /*6ef0*/  VIADD R30, R30, 0xffffff80 ;  /* 0xffffff801e1e7836 */ /* 0x001fca0000000000 */
[----:B------:R-:W-:-:S04]  /*6f00*/  SHF.R.S32.HI R29, RZ, 0x1f, R30 ;  /* 0x0000001fff1d7819 */ /* 0x000fc8000001141e */
[----:B------:R-:W-:-:S04]  /*6f10*/  LEA.HI R13, R29, R30, RZ, 0x7 ;  /* 0x0000001e1d0d7211 */ /* 0x000fc800078f38ff */
[----:B------:R-:W-:Y:S01]  /*6f20*/  SHF.R.S32.HI R13, RZ, 0x7, R13 ;  /* 0x00000007ff0d7819 */ /* 0x000fe2000001140d */
[----:B------:R-:W-:Y:S06]  /*6f30*/  BRA.DIV UR4, `(.L_x_712) ;  /* 0x0000013604dc7947 */ /* 0x000fec000b800000 */
[----:B------:R0:W1:Y:S02]  /*6f40*/  SHFL.IDX PT, R14, R13, RZ, 0x1f ;  /* 0x00001fff0d0e7589 */ /* 0x00006400000e0000 */
.L_x_950:
[----:B-1----:R-:W-:Y:S01]  /*6f50*/  LEA.HI R0, R14, R14, RZ, 0x1 ;  /* 0x0000000e0e007211 */ /* 0x002fe200078f08ff */
[----:B------:R-:W-:Y:S01]  /*6f60*/  VIADD R26, R19, 0x18400 ;  /* 0x00018400131a7836 */ /* 0x000fe20000000000 */
[----:B------:R-:W-:Y:S02]  /*6f70*/  BSSY B6, `(.L_x_713) ;  /* 0x0000018000067945 */ /* 0x000fe40003800000 */
[----:B------:R-:W-:Y:S02]  /*6f80*/  LOP3.LUT R3, R0, 0x1e, RZ, 0xc0, !PT ;  /* 0x0000001e00037812 */ /* 0x000fe400078ec0ff */
[----:B------:R-:W-:Y:S02]  /*6f90*/  LOP3.LUT P0, RZ, R26, 0x1bf, RZ, 0xc0, !PT ;  /* 0x000001bf1aff7812 */ /* 0x000fe4000780c0ff */
[----:B------:R-:W-:-:S05]  /*6fa0*/  IADD3 R3, R14, -R3, RZ ;  /* 0x800000030e037210 */ /* 0x000fca0007ffe0ff */
[----:B------:R-:W-:-:S05]  /*6fb0*/  IMAD R3, R3, 0x2000, R26 ;  /* 0x0000200003037824 */ /* 0x000fca00078e021a */
[----:B------:R-:W-:-:S04]  /*6fc0*/  SHF.R.U32.HI R3, RZ, 0x4, R3 ;  /* 0x00000004ff037819 */ /* 0x000fc80000011603 */
[----:B------:R-:W-:Y:S01]  /*6fd0*/  LOP3.LUT R24, R3, 0x3fff, RZ, 0xc0, !PT ;  /* 0x00003fff03187812 */ /* 0x000fe200078ec0ff */
[----:B------:R-:W-:Y:S06]  /*6fe0*/  @!P0 BRA `(.L_x_714) ;  /* 0x0000000000408947 */ /* 0x000fec0003800000 */
[----:B------:R-:W-:Y:S01]  /*6ff0*/  MOV R14, 0x0 ;  /* 0x00000000000e7802 */ /* 0x000fe20000000f00 */
[----:B------:R-:W-:Y:S01]  /*7000*/  ULDC.64 UR4, c[0x4][0x98] ;  /* 0x0100260000047ab9 */ /* 0x000fe20000000a00 */
[----:B------:R-:W-:Y:S01]  /*7010*/  ULDC.64 UR6, c[0x4][0xa0] ;  /* 0x0100280000067ab9 */ /* 0x000fe20000000a00 */
[----:B------:R-:W-:Y:S02]  /*7020*/  IMAD.U32 R4, RZ, RZ, UR4 ;  /* 0x00000004ff047e24 */ /* 0x000fe4000f8e00ff */
[----:B------:R-:W-:Y:S01]  /*7030*/  IMAD.U32 R5, RZ, RZ, UR5 ;  /* 0x00000005ff057e24 */ /* 0x000fe2000f8e00ff */
[----:B------:R-:W1:Y:S01]  /*7040*/  LDC.64 R14, c[0x4][R14] ;  /* 0x010000000e0e7b82 */ /* 0x000e620000000a00 */
[----:B------:R-:W-:Y:S01]  /*7050*/  ULDC.64 UR4, c[0x4][0x38] ;  /* 0x01000e0000047ab9 */ /* 0x000fe20000000a00 */
        /* <DEDUP_REMOVED lines=8> */
[----:B-1---5:R-:W-:Y:S05]  /*70e0*/  CALL.ABS.NOINC R14 ;  /* 0x000000000e007343 */ /* 0x022fea0003c00000 */
.L_x_714:
[----:B------:R-:W-:Y:S05]  /*70f0*/  BSYNC B6 ;  /* 0x0000000000067941 */ /* 0x000fea0003800000 */
.L_x_713:
[----:B------:R-:W-:Y:S02]  /*7100*/  ULDC UR4, c[0x0][0x3f4] ;  /* 0x0000fd0000047ab9 */ /* 0x000fe40000000800 */
[----:B------:R-:W-:-:S13]  /*7110*/  ISETP.LT.AND P0, PT, RZ, UR4, PT ;  /* 0x00000004ff007c0c */ /* 0x000fda000bf01270 */
[----:B------:R-:W-:Y:S05]  /*7120*/  @P0 BRA `(.L_x_715) ;  /* 0x0000000000400947 */ /* 0x000fea0003800000 */
[----:B------:R-:W2:Y:S02]  /*7130*/  LDL R20, [R1+0x38] ;  /* 0x0000380001147983 */ /* 0x000ea40000100800 */
[----:B--2---:R-:W-:-:S04]  /*7140*/  LEA.HI R0, R20, R20, RZ, 0x1 ;  /* 0x0000001414007211 */ /* 0x004fc800078f08ff */
[----:B------:R-:W-:-:S05]  /*7150*/  LOP3.LUT R0, R0, 0xfffffffe, RZ, 0xc0, !PT ;  /* 0xfffffffe00007812 */ /* 0x000fca00078ec0ff */
[----:B------:R-:W-:-:S05]  /*7160*/  IMAD.IADD R0, R20, 0x1, -R0 ;  /* 0x0000000114007824 */ /* 0x000fca00078e0a00 */
[----:B------:R-:W-:-:S04]  /*7170*/  SHF.L.U32 R0, R0, 0x1f, RZ ;  /* 0x0000001f00007819 */ /* 0x000fc800000006ff */
[----:B------:R1:W2:Y:S03]  /*7180*/  SYNCS.PHASECHK.TRANS64.TRYWAIT P0, [R19+URZ+0x22800], R0 ;  /* 0x02280000130075a7 */ /* 0x0002a6000800017f */
[----:B--2---:R-:W-:Y:S05]  /*7190*/  @!P0 NANOSLEEP.SYNCS 0x989680 ;  /* 0x009896800000895d */ /* 0x004fea0003900000 */
[----:B------:R-:W2:Y:S01]  /*71a0*/  @!P0 SYNCS.PHASECHK.TRANS64 P0, [R19+URZ+0x22800], R0 ;  /* 0x02280000130085a7 */ /* 0x000ea2000800007f */
[----:B------:R-:W-:Y:S04]  /*71b0*/  BSSY B0, `(.L_x_716) ;  /* 0x0000006000007945 */ /* 0x000fe80003800000 */
[----:B--2---:R-:W-:Y:S05]  /*71c0*/  @P0 BRA `(.L_x_717) ;  /* 0x0000000000100947 */ /* 0x004fea0003800000 */
.L_x_718:
[----:B--2---:R2:W3:Y:S02]  /*71d0*/  SYNCS.PHASECHK.TRANS64.TRYWAIT P0, [R19+URZ+0x22800], R0 ;  /* 0x02280000130075a7 */ /* 0x0044e4000800017f */
[----:B---3--:R-:W-:Y:S05]  /*71e0*/  @!P0 NANOSLEEP.SYNCS 0x989680 ;  /* 0x009896800000895d */ /* 0x008fea0003900000 */
[----:B------:R-:W3:Y:S02]  /*71f0*/  @!P0 SYNCS.PHASECHK.TRANS64 P0, [R19+URZ+0x22800], R0 ;  /* 0x02280000130085a7 */ /* 0x000ee4000800007f */
[----:B---3--:R-:W-:Y:S05]  /*7200*/  @!P0 BRA `(.L_x_718) ;  /* 0xfffffffc00f08947 */ /* 0x008fea000383ffff */
.L_x_717:
[----:B------:R-:W-:Y:S05]  /*7210*/  BSYNC B0 ;  /* 0x0000000000007941 */ /* 0x000fea0003800000 */
.L_x_716:
[----:B------:R-:W-:Y:S05]  /*7220*/  BRA `(.L_x_719) ;  /* 0x0000002000ec7947 */ /* 0x000fea0003800000 */
.L_x_715:
[----:B-----5:R-:W-:Y:S01]  /*7230*/  SHF.R.S32.HI R0, RZ, 0x1f, R50 ;  /* 0x0000001fff007819 */ /* 0x020fe20000011432 */
[----:B------:R-:W-:Y:S01]  /*7240*/  ULDC.64 UR4, c[0x0][0x3f8] ;  /* 0x0000fe0000047ab9 */ /* 0x000fe20000000a00 */
[----:B------:R-:W-:Y:S01]  /*7250*/  ULDC.64 UR6, c[0x0][0x408] ;  /* 0x0001020000067ab9 */ /* 0x000fe20000000a00 */
[----:B------:R-:W-:Y:S01]  /*7260*/  LOP3.LUT P0, RZ, R26, 0x3ff, RZ, 0xc0, !PT ;  /* 0x000003ff1aff7812 */ /* 0x000fe2000780c0ff */
[----:B------:R-:W-:Y:S01]  /*7270*/  IMAD.WIDE.U32 R4, R50, UR4, RZ ;  /* 0x0000000432047c25 */ /* 0x000fe2000f8e00ff */
[----:B------:R-:W-:Y:S03]  /*7280*/  BSSY B6, `(.L_x_720) ;  /* 0x000001f000067945 */ /* 0x000fe60003800000 */
[C---:B------:R-:W-:Y:S02]  /*7290*/  IMAD R3, R0.reuse, UR4, RZ ;  /* 0x0000000400037c24 */ /* 0x040fe4000f8e02ff */
[----:B------:R-:W-:-:S02]  /*72a0*/  IMAD R9, R0, UR6, RZ ;  /* 0x0000000600097c24 */ /* 0x000fc4000f8e02ff */
[C---:B------:R-:W-:Y:S01]  /*72b0*/  IMAD R3, R50.reuse, UR5, R3 ;  /* 0x0000000532037c24 */ /* 0x040fe2000f8e0203 */
[----:B------:R-:W-:Y:S01]  /*72c0*/  ULDC.64 UR4, c[0x0][0x3e8] ;  /* 0x0000fa0000047ab9 */ /* 0x000fe20000000a00 */
[----:B------:R-:W-:Y:S01]  /*72d0*/  IMAD.WIDE.U32 R6, R50, UR6, RZ ;  /* 0x0000000632067c25 */ /* 0x000fe2000f8e00ff */
[----:B------:R-:W-:-:S03]  /*72e0*/  LEA R26, P1, R4, UR4, 0x1 ;  /* 0x00000004041a7c11 */ /* 0x000fc6000f8208ff */
[----:B------:R-:W-:Y:S01]  /*72f0*/  IMAD R9, R50, UR7, R9 ;  /* 0x0000000732097c24 */ /* 0x000fe2000f8e0209 */
[----:B------:R-:W-:Y:S01]  /*7300*/  ULDC.64 UR6, c[0x0][0x400] ;  /* 0x0001000000067ab9 */ /* 0x000fe20000000a00 */
[----:B------:R-:W-:Y:S01]  /*7310*/  IMAD.IADD R27, R3, 0x1, R5 ;  /* 0x00000001031b7824 */ /* 0x000fe200078e0205 */
[----:B------:R-:W-:Y:S02]  /*7320*/  LEA R28, P2, R6, UR6, 0x1 ;  /* 0x00000006061c7c11 */ /* 0x000fe4000f8408ff */
[----:B------:R-:W-:Y:S02]  /*7330*/  IADD3 R25, R9, R7, RZ ;  /* 0x0000000709197210 */ /* 0x000fe40007ffe0ff */
[----:B------:R-:W-:Y:S02]  /*7340*/  LEA.HI.X R27, R4, UR5, R27, 0x1, P1 ;  /* 0x00000005041b7c11 */ /* 0x000fe400088f0c1b */
[----:B------:R-:W-:Y:S01]  /*7350*/  LEA.HI.X R25, R6, UR7, R25, 0x1, P2 ;  /* 0x0000000706197c11 */ /* 0x000fe200090f0c19 */
        /* <DEDUP_REMOVED lines=17> */
.L_x_721:
[----:B------:R-:W-:Y:S05]  /*7470*/  BSYNC B6 ;  /* 0x0000000000067941 */ /* 0x000fea0003800000 */
.L_x_720:
[----:B------:R-:W-:Y:S01]  /*7480*/  ULDC.U8 UR4, c[0x0][0x410] ;  /* 0x0001040000047ab9 */ /* 0x000fe20000000000 */
[----:B------:R-:W-:Y:S01]  /*7490*/  BSSY B0, `(.L_x_722) ;  /* 0x000020c000007945 */ /* 0x000fe20003800000 */
[----:B------:R-:W-:Y:S01]  /*74a0*/  ISETP.NE.AND P0, PT, RZ, UR4, PT ;  /* 0x00000004ff007c0c */ /* 0x000fe2000bf05270 */
[----:B------:R-:W-:-:S12]  /*74b0*/  IMAD R4, R49, 0x80, R204 ;  /* 0x0000008031047824 */ /* 0x000fd800078e02cc */
[----:B------:R-:W-:Y:S05]  /*74c0*/  @!P0 BRA `(.L_x_723) ;  /* 0x0000001000288947 */ /* 0x000fea0003800000 */
[----:B------:R-:W-:-:S03]  /*74d0*/  UMOV UR4, 0xffffffff ;  /* 0xffffffff00047882 */ /* 0x000fc60000000000 */
[----:B------:R-:W-:Y:S05]  /*74e0*/  BRA.DIV UR4, `(.L_x_724) ;  /* 0x0000013204947947 */ /* 0x000fea000b800000 */
[----:B------:R1:W2:Y:S04]  /*74f0*/  SHFL.IDX PT, R0, R27, RZ, 0x1c1f ;  /* 0x001c1fff1b007589 */ /* 0x0002a800000e0000 */
[----:B------:R1:W3:Y:S04]  /*7500*/  SHFL.IDX PT, R3, R26, RZ, 0x1c1f ;  /* 0x001c1fff1a037589 */ /* 0x0002e800000e0000 */
[----:B------:R-:W4:Y:S04]  /*7510*/  SHFL.IDX PT, R25, R25, RZ, 0x1c1f ;  /* 0x001c1fff19197589 */ /* 0x000f2800000e0000 */
[----:B------:R1:W0:Y:S02]  /*7520*/  SHFL.IDX PT, R20, R28, RZ, 0x1c1f ;  /* 0x001c1fff1c147589 */ /* 0x00022400000e0000 */
.L_x_956:
[----:B-1----:R-:W5:Y:S01]  /*7530*/  LDL R28, [R1+0x38] ;  /* 0x00003800011c7983 */ /* 0x002f620000100800 */
[----:B------:R-:W-:Y:S01]  /*7540*/  ULDC UR4, c[0x0][0x448] ;  /* 0x0001120000047ab9 */ /* 0x000fe20000000800 */
[----:B------:R-:W-:Y:S01]  /*7550*/  LEA.HI R29, R29, R30, RZ, 0x2 ;  /* 0x0000001e1d1d7211 */ /* 0x000fe200078f10ff */
[----:B------:R-:W-:Y:S01]  /*7560*/  IMAD R26, R48, UR4, RZ ;  /* 0x00000004301a7c24 */ /* 0x000fe2000f8e02ff */
[----:B------:R-:W-:Y:S01]  /*7570*/  BSSY B1, `(.L_x_725) ;  /* 0x0000023000017945 */ /* 0x000fe20003800000 */
[----:B------:R-:W-:Y:S02]  /*7580*/  CS2R R6, SRZ ;  /* 0x0000000000067805 */ /* 0x000fe4000001ff00 */
[----:B------:R-:W-:Y:S02]  /*7590*/  CS2R R8, SRZ ;  /* 0x0000000000087805 */ /* 0x000fe4000001ff00 */
[----:B------:R-:W-:Y:S02]  /*75a0*/  SHF.R.S32.HI R29, RZ, 0x1f, R29 ;  /* 0x0000001fff1d7819 */ /* 0x000fe4000001141d */
[----:B------:R-:W-:Y:S01]  /*75b0*/  ISETP.GE.AND P0, PT, R4, R26, PT ;  /* 0x0000001a0400720c */ /* 0x000fe20003f06270 */
[----:B------:R-:W-:Y:S01]  /*75c0*/  IMAD R26, R49, -0x80, R26 ;  /* 0xffffff80311a7824 */ /* 0x000fe200078e021a */
[----:B------:R-:W-:-:S02]  /*75d0*/  CS2R R4, SRZ ;  /* 0x0000000000047805 */ /* 0x000fc4000001ff00 */
[----:B-----5:R-:W-:-:S04]  /*75e0*/  LEA.HI R10, R28, R28, RZ, 0x1 ;  /* 0x0000001c1c0a7211 */ /* 0x020fc800078f08ff */
[----:B------:R-:W-:Y:S02]  /*75f0*/  LOP3.LUT R27, R10, 0xfffffffe, RZ, 0xc0, !PT ;  /* 0xfffffffe0a1b7812 */ /* 0x000fe400078ec0ff */
[----:B------:R-:W-:-:S03]  /*7600*/  CS2R R10, SRZ ;  /* 0x00000000000a7805 */ /* 0x000fc6000001ff00 */
[----:B------:R-:W-:Y:S05]  /*7610*/  @P0 BRA `(.L_x_726) ;  /* 0x0000000000600947 */ /* 0x000fea0003800000 */
[----:B------:R-:W-:Y:S01]  /*7620*/  ULDC UR4, c[0x0][0x3f4] ;  /* 0x0000fd0000047ab9 */ /* 0x000fe20000000800 */
[----:B--2---:R-:W-:Y:S01]  /*7630*/  MOV R5, R0 ;  /* 0x0000000000057202 */ /* 0x004fe20000000f00 */
[C---:B------:R-:W-:Y:S01]  /*7640*/  IMAD.SHL.U32 R14, R209.reuse, 0x2, RZ ;  /* 0x00000002d10e7824 */ /* 0x040fe200078e00ff */
[----:B------:R-:W-:Y:S01]  /*7650*/  ISETP.GE.AND P2, PT, R22, UR4, PT ;  /* 0x0000000416007c0c */ /* 0x000fe2000bf46270 */
[----:B---3--:R-:W-:Y:S01]  /*7660*/  IMAD.MOV.U32 R4, RZ, RZ, R3 ;  /* 0x000000ffff047224 */ /* 0x008fe200078e0003 */
[----:B------:R-:W-:Y:S02]  /*7670*/  ISETP.GE.AND P3, PT, R209, UR4, PT ;  /* 0x00000004d1007c0c */ /* 0x000fe4000bf66270 */
[----:B------:R-:W-:Y:S02]  /*7680*/  CS2R R8, SRZ ;  /* 0x0000000000087805 */ /* 0x000fe4000001ff00 */
[----:B------:R-:W-:Y:S01]  /*7690*/  SHF.R.S32.HI R6, RZ, 0x1f, R209 ;  /* 0x0000001fff067819 */ /* 0x000fe200000114d1 */
[----:B----4-:R-:W-:-:S03]  /*76a0*/  IMAD.MOV.U32 R7, RZ, RZ, R25 ;  /* 0x000000ffff077224 */ /* 0x010fc600078e0019 */
[----:B------:R-:W-:Y:S01]  /*76b0*/  SHF.L.U64.HI R15, R209, 0x1, R6 ;  /* 0x00000001d10f7819 */ /* 0x000fe20000010206 */
[----:B0-----:R-:W-:Y:S02]  /*76c0*/  IMAD.MOV.U32 R6, RZ, RZ, R20 ;  /* 0x000000ffff067224 */ /* 0x001fe400078e0014 */
[----:B------:R-:W-:Y:S02]  /*76d0*/  @!P2 IMAD.WIDE R4, R22, 0x2, R4 ;  /* 0x000000021604a825 */ /* 0x000fe400078e0204 */
[-C--:B------:R-:W-:Y:S02]  /*76e0*/  @!P3 IADD3 R12, P0, R3, R14.reuse, RZ ;  /* 0x0000000e030cb210 */ /* 0x080fe40007f1e0ff */
[----:B------:R-:W-:Y:S01]  /*76f0*/  @!P3 IADD3 R14, P1, R20, R14, RZ ;  /* 0x0000000e140eb210 */ /* 0x000fe20007f3e0ff */
[----:B------:R0:W5:Y:S01]  /*7700*/  @!P2 LD.E.64 R8, desc[UR40][R4.64] ;  /* 0x000000280408a980 */ /* 0x000162000c101b00 */
[----:B------:R-:W-:Y:S01]  /*7710*/  @!P2 IMAD.WIDE R20, R22, 0x2, R6 ;  /* 0x000000021614a825 */ /* 0x000fe200078e0206 */
[----:B------:R-:W-:-:S02]  /*7720*/  CS2R R10, SRZ ;  /* 0x00000000000a7805 */ /* 0x000fc4000001ff00 */
[----:B------:R-:W-:Y:S01]  /*7730*/  CS2R R6, SRZ ;  /* 0x0000000000067805 */ /* 0x000fe2000001ff00 */
[--C-:B------:R-:W-:Y:S02]  /*7740*/  @!P3 IMAD.X R13, R0, 0x1, R15.reuse, P0 ;  /* 0x00000001000db824 */ /* 0x100fe400000e060f */
[----:B------:R-:W-:Y:S01]  /*7750*/  @!P3 IMAD.X R15, R25, 0x1, R15, P1 ;  /* 0x00000001190fb824 */ /* 0x000fe200008e060f */
[----:B0-----:R-:W-:Y:S02]  /*7760*/  CS2R R4, SRZ ;  /* 0x0000000000047805 */ /* 0x001fe4000001ff00 */
[----:B------:R1:W5:Y:S04]  /*7770*/  @!P3 LD.E.64 R10, desc[UR40][R12.64] ;  /* 0x000000280c0ab980 */ /* 0x000368000c101b00 */
[----:B------:R1:W5:Y:S04]  /*7780*/  @!P3 LD.E.64 R6, desc[UR40][R14.64] ;  /* 0x000000280e06b980 */ /* 0x000368000c101b00 */
[----:B------:R1:W5:Y:S02]  /*7790*/  @!P2 LD.E.64 R4, desc[UR40][R20.64] ;  /* 0x000000281404a980 */ /* 0x000364000c101b00 */
.L_x_726:
[----:B------:R-:W-:Y:S05]  /*77a0*/  BSYNC B1 ;  /* 0x0000000000017941 */ /* 0x000fea0003800000 */
.L_x_725:
[----:B-1----:R-:W4:Y:S01]  /*77b0*/  LDL R14, [R1+0x14] ;  /* 0x00001400010e7983 */ /* 0x002f220000100800 */
[----:B------:R-:W-:Y:S01]  /*77c0*/  IMAD.IADD R27, R28, 0x1, -R27 ;  /* 0x000000011c1b7824 */ /* 0x000fe200078e0a1b */
[----:B-----5:R-:W-:Y:S01]  /*77d0*/  SHF.R.U64 R32, R8, 0x10, R9 ;  /* 0x0000001008207819 */ /* 0x020fe20000001209 */
[----:B------:R-:W-:-:S03]  /*77e0*/  IMAD.MOV.U32 R30, RZ, RZ, R8 ;  /* 0x000000ffff1e7224 */ /* 0x000fc600078e0008 */
[----:B------:R-:W-:Y:S02]  /*77f0*/  SHF.L.U32 R8, R27, 0x1f, RZ ;  /* 0x0000001f1b087819 */ /* 0x000fe400000006ff */
[----:B------:R-:W-:Y:S02]  /*7800*/  LEA.HI R29, R29, R204, RZ, 0x3 ;  /* 0x000000cc1d1d7211 */ /* 0x000fe400078f18ff */
[----:B------:R-:W1:Y:S02]  /*7810*/  SYNCS.PHASECHK.TRANS64.TRYWAIT P0, [R19+URZ+0x22800], R8 ;  /* 0x02280008130075a7 */ /* 0x000e64000800017f */
[----:B------:R-:W-:Y:S01]  /*7820*/  LOP3.LUT R29, R29, 0xfffffff8, RZ, 0xc0, !PT ;  /* 0xfffffff81d1d7812 */ /* 0x000fe200078ec0ff */
[----:B---3--:R-:W-:-:S04]  /*7830*/  IMAD.MOV.U32 R3, RZ, RZ, R9 ;  /* 0x000000ffff037224 */ /* 0x008fc800078e0009 */
[----:B------:R-:W-:Y:S01]  /*7840*/  IMAD.IADD R29, R204, 0x1, -R29 ;  /* 0x00000001cc1d7824 */ /* 0x000fe200078e0a1d */
[----:B------:R-:W-:-:S04]  /*7850*/  PRMT R30, R30, 0x5410, R3 ;  /* 0x000054101e1e7816 */ /* 0x000fc80000000003 */
[----:B--2---:R-:W-:-:S04]  /*7860*/  SHF.L.U32 R0, R29, 0x6, RZ ;  /* 0x000000061d007819 */ /* 0x004fc800000006ff */
[----:B------:R-:W-:-:S04]  /*7870*/  LOP3.LUT R3, R0, 0x1c0, RZ, 0xc0, !PT ;  /* 0x000001c000037812 */ /* 0x000fc800078ec0ff */
[----:B------:R-:W-:Y:S02]  /*7880*/  LOP3.LUT R0, R3, 0x18, R16, 0xf8, !PT ;  /* 0x0000001803007812 */ /* 0x000fe400078ef810 */
[----:B------:R-:W-:Y:S01]  /*7890*/  SHF.R.U32.HI R3, RZ, 0x3, R3 ;  /* 0x00000003ff037819 */ /* 0x000fe20000011603 */
[----:B------:R-:W-:Y:S01]  /*78a0*/  IMAD.MOV.U32 R28, RZ, RZ, R4 ;  /* 0x000000ffff1c7224 */ /* 0x000fe200078e0004 */
[----:B0-----:R-:W-:Y:S02]  /*78b0*/  SHF.R.U32.HI R13, RZ, 0x10, R9 ;  /* 0x00000010ff0d7819 */ /* 0x001fe40000011609 */
[----:B------:R-:W-:Y:S01]  /*78c0*/  LOP3.LUT R0, R0, R3, RZ, 0x3c, !PT ;  /* 0x0000000300007212 */ /* 0x000fe200078e3cff */
[--C-:B------:R-:W-:Y:S01]  /*78d0*/  IMAD.MOV.U32 R9, RZ, RZ, R5.reuse ;  /* 0x000000ffff097224 */ /* 0x100fe200078e0005 */
[----:B------:R-:W-:Y:S01]  /*78e0*/  SHF.R.U64 R34, R4, 0x10, R5 ;  /* 0x0000001004227819 */ /* 0x000fe20000001205 */
[----:B------:R-:W-:Y:S01]  /*78f0*/  IMAD.MOV.U32 R4, RZ, RZ, R7 ;  /* 0x000000ffff047224 */ /* 0x000fe200078e0007 */
[----:B------:R-:W-:Y:S01]  /*7900*/  LOP3.LUT P2, RZ, R29, 0x4, RZ, 0xc0, !PT ;  /* 0x000000041dff7812 */ /* 0x000fe2000784c0ff */
[----:B------:R-:W-:Y:S01]  /*7910*/  IMAD.MOV.U32 R29, RZ, RZ, R6 ;  /* 0x000000ffff1d7224 */ /* 0x000fe200078e0006 */
[----:B------:R-:W-:Y:S01]  /*7920*/  SHF.R.U64 R33, R10, 0x10, R11 ;  /* 0x000000100a217819 */ /* 0x000fe2000000120b */
[----:B------:R-:W-:Y:S01]  /*7930*/  IMAD.MOV.U32 R31, RZ, RZ, R10 ;  /* 0x000000ffff1f7224 */ /* 0x000fe200078e000a */
[----:B------:R-:W-:Y:S01]  /*7940*/  PRMT R28, R28, 0x5410, R9 ;  /* 0x000054101c1c7816 */ /* 0x000fe20000000009 */
[--C-:B------:R-:W-:Y:S01]  /*7950*/  IMAD.MOV.U32 R12, RZ, RZ, R11.reuse ;  /* 0x000000ffff0c7224 */ /* 0x100fe200078e000b */
[----:B------:R-:W-:Y:S01]  /*7960*/  SHF.R.U32.HI R10, RZ, 0x10, R11 ;  /* 0x00000010ff0a7819 */ /* 0x000fe2000001160b */
[----:B------:R-:W-:Y:S01]  /*7970*/  BSSY B1, `(.L_x_727) ;  /* 0x0000010000017945 */ /* 0x000fe20003800000 */
[----:B------:R-:W-:-:S02]  /*7980*/  SHF.R.U32.HI R5, RZ, 0x10, R5 ;  /* 0x00000010ff057819 */ /* 0x000fc40000011605 */
[----:B------:R-:W-:Y:S02]  /*7990*/  VIMNMX R9, R26, 0x80, PT ;  /* 0x000000801a097848 */ /* 0x000fe40003fe0100 */
[--C-:B------:R-:W-:Y:S02]  /*79a0*/  SHF.R.U64 R35, R6, 0x10, R7.reuse ;  /* 0x0000001006237819 */ /* 0x100fe40000001207 */
[----:B------:R-:W-:Y:S02]  /*79b0*/  PRMT R29, R29, 0x5410, R4 ;  /* 0x000054101d1d7816 */ /* 0x000fe40000000004 */
[----:B------:R-:W-:Y:S02]  /*79c0*/  SHF.R.U32.HI R6, RZ, 0x10, R7 ;  /* 0x00000010ff067819 */ /* 0x000fe40000011607 */
[----:B------:R-:W-:Y:S02]  /*79d0*/  PRMT R32, R32, 0x5410, R13 ;  /* 0x0000541020207816 */ /* 0x000fe4000000000d */
[----:B------:R-:W-:-:S02]  /*79e0*/  PRMT R31, R31, 0x5410, R12 ;  /* 0x000054101f1f7816 */ /* 0x000fc4000000000c */
[----:B------:R-:W-:Y:S02]  /*79f0*/  PRMT R33, R33, 0x5410, R10 ;  /* 0x0000541021217816 */ /* 0x000fe4000000000a */
[----:B------:R-:W-:Y:S02]  /*7a00*/  PRMT R34, R34, 0x5410, R5 ;  /* 0x0000541022227816 */ /* 0x000fe40000000005 */
[----:B------:R-:W-:Y:S01]  /*7a10*/  ISETP.GE.AND P1, PT, R204, R9, PT ;  /* 0x00000009cc00720c */ /* 0x000fe20003f26270 */
[----:B----4-:R-:W-:-:S04]  /*7a20*/  IMAD R0, R14, 0x200, R0 ;  /* 0x000002000e007824 */ /* 0x010fc800078e0200 */
[----:B------:R-:W-:-:S04]  /*7a30*/  IMAD R3, R0, 0x2, R19 ;  /* 0x0000000200037824 */ /* 0x000fc800078e0213 */
[C---:B------:R-:W-:Y:S02]  /*7a40*/  VIADD R4, R3.reuse, 0x18400 ;  /* 0x0001840003047836 */ /* 0x040fe40000000000 */
[----:B------:R-:W-:Y:S01]  /*7a50*/  VIADD R0, R3, 0x18440 ;  /* 0x0001844003007836 */ /* 0x000fe20000000000 */
[----:B-1----:R-:W-:Y:S06]  /*7a60*/  @!P0 BRA `(.L_x_728) ;  /* 0x0000012c00a88947 */ /* 0x002fec0003800000 */
.L_x_957:
[----:B------:R-:W-:Y:S05]  /*7a70*/  BSYNC B1 ;  /* 0x0000000000017941 */ /* 0x000fea0003800000 */
.L_x_727:
[----:B------:R-:W-:Y:S01]  /*7a80*/  BSSY B1, `(.L_x_729) ;  /* 0x0000057000017945 */ /* 0x000fe20003800000 */
[----:B------:R-:W-:Y:S01]  /*7a90*/  PRMT R35, R35, 0x5410, R6 ;  /* 0x0000541023237816 */ /* 0x000fe20000000006 */
[----:B------:R-:W-:Y:S02]  /*7aa0*/  @P2 VIADD R0, R4, 0xffffffc0 ;  /* 0xffffffc004002836 */ /* 0x000fe40000000000 */
[----:B------:R-:W-:Y:S05]  /*7ab0*/  @P1 BRA `(.L_x_730) ;  /* 0x00000004004c1947 */ /* 0x000fea0003800000 */
[----:B------:R-:W1:Y:S01]  /*7ac0*/  LDC R4, c[0x0][0x3f4] ;  /* 0x0000fd00ff047b82 */ /* 0x000e620000000800 */
[----:B------:R-:W-:Y:S01]  /*7ad0*/  BSSY B2, `(.L_x_731) ;  /* 0x000002a000027945 */ /* 0x000fe20003800000 */
[-C--:B-1----:R-:W-:Y:S02]  /*7ae0*/  ISETP.GE.AND P0, PT, R22, R4.reuse, PT ;  /* 0x000000041600720c */ /* 0x082fe40003f06270 */
[----:B------:R-:W-:-:S11]  /*7af0*/  ISETP.GE.AND P1, PT, R209, R4, PT ;  /* 0x00000004d100720c */ /* 0x000fd60003f26270 */
[----:B------:R-:W-:Y:S05]  /*7b00*/  @P0 BRA `(.L_x_732) ;  /* 0x0000000000980947 */ /* 0x000fea0003800000 */
[----:B------:R-:W0:Y:S01]  /*7b10*/  LDS.128 R4, [R3+0x18400] ;  /* 0x0184000003047984 */ /* 0x000e220000000c00 */
[----:B------:R-:W-:Y:S02]  /*7b20*/  HADD2.F32 R15, -RZ, R28.H0_H0 ;  /* 0x2000001cff0f7230 */ /* 0x000fe40000004100 */
[----:B------:R-:W-:Y:S02]  /*7b30*/  HADD2.F32 R13, -RZ, R30.H0_H0 ;  /* 0x2000001eff0d7230 */ /* 0x000fe40000004100 */
[----:B------:R-:W-:Y:S02]  /*7b40*/  HADD2.F32 R14, -RZ, R32.H0_H0 ;  /* 0x20000020ff0e7230 */ /* 0x000fe40000004100 */
[----:B------:R-:W-:Y:S02]  /*7b50*/  HADD2.F32 R20, -RZ, R34.H0_H0 ;  /* 0x20000022ff147230 */ /* 0x000fe40000004100 */
[--C-:B0-----:R-:W-:Y:S02]  /*7b60*/  HADD2.F32 R8, -RZ, R4.reuse.H0_H0 ;  /* 0x20000004ff087230 */ /* 0x101fe40000004100 */
[----:B------:R-:W-:-:S02]  /*7b70*/  HADD2.F32 R4, -RZ, R4.H1_H1 ;  /* 0x30000004ff047230 */ /* 0x000fc40000004100 */
[--C-:B------:R-:W-:Y:S02]  /*7b80*/  HADD2.F32 R10, -RZ, R5.reuse.H0_H0 ;  /* 0x20000005ff0a7230 */ /* 0x100fe40000004100 */
[----:B------:R-:W-:Y:S02]  /*7b90*/  HADD2.F32 R5, -RZ, R5.H1_H1 ;  /* 0x30000005ff057230 */ /* 0x000fe40000004100 */
[C---:B------:R-:W-:Y:S01]  /*7ba0*/  FMUL.FTZ R21, R4.reuse, R15 ;  /* 0x0000000f04157220 */ /* 0x040fe20000410000 */
[----:B------:R-:W-:Y:S01]  /*7bb0*/  FMUL.FTZ R4, R4, R13 ;  /* 0x0000000d04047220 */ /* 0x000fe20000410000 */
[--C-:B------:R-:W-:Y:S02]  /*7bc0*/  HADD2.F32 R11, -RZ, R6.reuse.H0_H0 ;  /* 0x20000006ff0b7230 */ /* 0x100fe40000004100 */
[----:B------:R-:W-:Y:S02]  /*7bd0*/  HADD2.F32 R12, -RZ, R7.H0_H0 ;  /* 0x20000007ff0c7230 */ /* 0x000fe40000004100 */
[C---:B------:R-:W-:Y:S01]  /*7be0*/  FFMA.FTZ R26, R8.reuse, R15, R4 ;  /* 0x0000000f081a7223 */ /* 0x040fe20000010004 */
[C---:B------:R-:W-:Y:S01]  /*7bf0*/  FMUL.FTZ R25, R5.reuse, R20 ;  /* 0x0000001405197220 */ /* 0x040fe20000410000 */
[----:B------:R-:W-:Y:S01]  /*7c00*/  FFMA.FTZ R21, R8, R13, -R21 ;  /* 0x0000000d08157223 */ /* 0x000fe20000010815 */
[----:B------:R-:W-:Y:S01]  /*7c10*/  FMUL.FTZ R15, R5, R14 ;  /* 0x0000000e050f7220 */ /* 0x000fe20000410000 */
[----:B------:R-:W-:-:S02]  /*7c20*/  HADD2.F32 R6, -RZ, R6.H1_H1 ;  /* 0x30000006ff067230 */ /* 0x000fc40000004100 */
[C---:B------:R-:W-:Y:S01]  /*7c30*/  FFMA.FTZ R25, R10.reuse, R14, -R25 ;  /* 0x0000000e0a197223 */ /* 0x040fe20000010819 */
[----:B------:R-:W-:Y:S02]  /*7c40*/  HADD2.F32 R7, -RZ, R7.H1_H1 ;  /* 0x30000007ff077230 */ /* 0x000fe40000004100 */
[----:B------:R-:W-:Y:S01]  /*7c50*/  FFMA.FTZ R10, R10, R20, R15 ;  /* 0x000000140a0a7223 */ /* 0x000fe2000001000f */
[----:B------:R-:W-:Y:S02]  /*7c60*/  HADD2.F32 R8, -RZ, R28.H1_H1 ;  /* 0x3000001cff087230 */ /* 0x000fe40000004100 */
[----:B------:R-:W-:Y:S02]  /*7c70*/  HADD2.F32 R4, -RZ, R30.H1_H1 ;  /* 0x3000001eff047230 */ /* 0x000fe40000004100 */
[----:B------:R-:W-:Y:S02]  /*7c80*/  HADD2.F32 R13, -RZ, R34.H1_H1 ;  /* 0x30000022ff0d7230 */ /* 0x000fe40000004100 */
[----:B------:R-:W-:Y:S01]  /*7c90*/  FMUL.FTZ R14, R6, R8 ;  /* 0x00000008060e7220 */ /* 0x000fe20000410000 */
[----:B------:R-:W-:-:S02]  /*7ca0*/  HADD2.F32 R5, -RZ, R32.H1_H1 ;  /* 0x30000020ff057230 */ /* 0x000fc40000004100 */
[-C--:B------:R-:W-:Y:S01]  /*7cb0*/  FMUL.FTZ R15, R6, R4.reuse ;  /* 0x00000004060f7220 */ /* 0x080fe20000410000 */
[----:B------:R-:W-:Y:S01]  /*7cc0*/  FMUL.FTZ R27, R7, R13 ;  /* 0x0000000d071b7220 */ /* 0x000fe20000410000 */
[----:B------:R-:W-:Y:S01]  /*7cd0*/  FFMA.FTZ R6, R11, R4, -R14 ;  /* 0x000000040b067223 */ /* 0x000fe2000001080e */
[-C--:B------:R-:W-:Y:S01]  /*7ce0*/  FMUL.FTZ R20, R7, R5.reuse ;  /* 0x0000000507147220 */ /* 0x080fe20000410000 */
[----:B------:R-:W-:Y:S01]  /*7cf0*/  FFMA.FTZ R15, R11, R8, R15 ;  /* 0x000000080b0f7223 */ /* 0x000fe2000001000f */
[----:B------:R-:W-:Y:S01]  /*7d00*/  FFMA.FTZ R7, R12, R5, -R27 ;  /* 0x000000050c077223 */ /* 0x000fe2000001081b */
[----:B------:R-:W-:Y:S01]  /*7d10*/  F2FP.F16.F32.PACK_AB R4, R26, R21 ;  /* 0x000000151a04723e */ /* 0x000fe200000000ff */
[----:B------:R-:W-:Y:S01]  /*7d20*/  FFMA.FTZ R20, R12, R13, R20 ;  /* 0x0000000d0c147223 */ /* 0x000fe20000010014 */
[----:B------:R-:W-:Y:S02]  /*7d30*/  F2FP.F16.F32.PACK_AB R5, R10, R25 ;  /* 0x000000190a05723e */ /* 0x000fe400000000ff */
[----:B------:R-:W-:-:S02]  /*7d40*/  F2FP.F16.F32.PACK_AB R6, R15, R6 ;  /* 0x000000060f06723e */ /* 0x000fc400000000ff */
[----:B------:R-:W-:-:S05]  /*7d50*/  F2FP.F16.F32.PACK_AB R7, R20, R7 ;  /* 0x000000071407723e */ /* 0x000fca00000000ff */
[----:B------:R1:W-:Y:S02]  /*7d60*/  STS.128 [R3+0x18400], R4 ;  /* 0x0184000403007388 */ /* 0x0003e40000000c00 */
.L_x_732:
[----:B------:R-:W-:Y:S05]  /*7d70*/  BSYNC B2 ;  /* 0x0000000000027941 */ /* 0x000fea0003800000 */
.L_x_731:
[----:B------:R-:W-:Y:S05]  /*7d80*/  @P1 BRA `(.L_x_730) ;  /* 0x0000000000981947 */ /* 0x000fea0003800000 */
[----:B-1----:R-:W0:Y:S01]  /*7d90*/  LDS.128 R4, [R0] ;  /* 0x0000000000047984 */ /* 0x002e220000000c00 */
        /* <DEDUP_REMOVED lines=36> */
[----:B------:R2:W-:Y:S02]  /*7fe0*/  STS.128 [R0], R4 ;  /* 0x0000000400007388 */ /* 0x0005e40000000c00 */
.L_x_730:
[----:B------:R-:W-:Y:S05]  /*7ff0*/  BSYNC B1 ;  /* 0x0000000000017941 */ /* 0x000fea0003800000 */
.L_x_729:
[----:B-12---:R-:W-:-:S05]  /*8000*/  VIADD R4, R204, 0x40 ;  /* 0x00000040cc047836 */ /* 0x006fca0000000000 */
[----:B------:R-:W-:-:S13]  /*8010*/  ISETP.GE.AND P0, PT, R4, R9, PT ;  /* 0x000000090400720c */ /* 0x000fda0003f06270 */
        /* <DEDUP_REMOVED lines=11> */
[----:B------:R-:W-:Y:S02]  /*80d0*/  HADD2.F32 R26, -RZ, R28.H1_H1 ;  /* 0x3000001cff1a7230 */ /* 0x000fe40000004100 */
[----:B------:R-:W-:-:S02]  /*80e0*/  HADD2.F32 R27, -RZ, R34.H1_H1 ;  /* 0x30000022ff1b7230 */ /* 0x000fc40000004100 */
[--C-:B0-----:R-:W-:Y:S02]  /*80f0*/  HADD2.F32 R8, -RZ, R4.reuse.H0_H0 ;  /* 0x20000004ff087230 */ /* 0x101fe40000004100 */
[----:B------:R-:W-:Y:S02]  /*8100*/  HADD2.F32 R4, -RZ, R4.H1_H1 ;  /* 0x30000004ff047230 */ /* 0x000fe40000004100 */
[--C-:B------:R-:W-:Y:S02]  /*8110*/  HADD2.F32 R9, -RZ, R5.reuse.H0_H0 ;  /* 0x20000005ff097230 */ /* 0x100fe40000004100 */
[----:B------:R-:W-:Y:S02]  /*8120*/  HADD2.F32 R5, -RZ, R5.H1_H1 ;  /* 0x30000005ff057230 */ /* 0x000fe40000004100 */
[-C--:B------:R-:W-:Y:S01]  /*8130*/  FMUL.FTZ R13, R20, R4.reuse ;  /* 0x00000004140d7220 */ /* 0x080fe20000410000 */
[----:B------:R-:W-:Y:S01]  /*8140*/  FMUL.FTZ R15, R14, R4 ;  /* 0x000000040e0f7220 */ /* 0x000fe20000410000 */
[----:B------:R-:W-:-:S02]  /*8150*/  HADD2.F32 R10, -RZ, R6.H0_H0 ;  /* 0x20000006ff0a7230 */ /* 0x000fc40000004100 */
[-C--:B------:R-:W-:Y:S01]  /*8160*/  FMUL.FTZ R12, R25, R5.reuse ;  /* 0x00000005190c7220 */ /* 0x080fe20000410000 */
[-C--:B------:R-:W-:Y:S01]  /*8170*/  FFMA.FTZ R4, R14, R8.reuse, -R13 ;  /* 0x000000080e047223 */ /* 0x080fe2000001080d */
[----:B------:R-:W-:Y:S01]  /*8180*/  FFMA.FTZ R15, R20, R8, R15 ;  /* 0x00000008140f7223 */ /* 0x000fe2000001000f */
[C---:B------:R-:W-:Y:S01]  /*8190*/  FMUL.FTZ R8, R21.reuse, R5 ;  /* 0x0000000515087220 */ /* 0x040fe20000410000 */
[--C-:B------:R-:W-:Y:S02]  /*81a0*/  HADD2.F32 R11, -RZ, R7.reuse.H0_H0 ;  /* 0x20000007ff0b7230 */ /* 0x100fe40000004100 */
[-C--:B------:R-:W-:Y:S01]  /*81b0*/  FFMA.FTZ R5, R21, R9.reuse, -R12 ;  /* 0x0000000915057223 */ /* 0x080fe2000001080c */
[----:B------:R-:W-:Y:S02]  /*81c0*/  HADD2.F32 R6, -RZ, R6.H1_H1 ;  /* 0x30000006ff067230 */ /* 0x000fe40000004100 */
[----:B------:R-:W-:Y:S01]  /*81d0*/  FFMA.FTZ R8, R25, R9, R8 ;  /* 0x0000000919087223 */ /* 0x000fe20000010008 */
[----:B------:R-:W-:Y:S01]  /*81e0*/  HADD2.F32 R7, -RZ, R7.H1_H1 ;  /* 0x30000007ff077230 */ /* 0x000fe20000004100 */
[----:B------:R-:W-:Y:S01]  /*81f0*/  F2FP.F16.F32.PACK_AB R4, R15, R4 ;  /* 0x000000040f04723e */ /* 0x000fe200000000ff */
[----:B------:R-:W-:-:S02]  /*8200*/  HADD2.F32 R20, -RZ, R30.H1_H1 ;  /* 0x3000001eff147230 */ /* 0x000fc40000004100 */
[-C--:B------:R-:W-:Y:S01]  /*8210*/  FMUL.FTZ R9, R26, R6.reuse ;  /* 0x000000061a097220 */ /* 0x080fe20000410000 */
[----:B------:R-:W-:Y:S02]  /*8220*/  HADD2.F32 R21, -RZ, R32.H1_H1 ;  /* 0x30000020ff157230 */ /* 0x000fe40000004100 */
[----:B------:R-:W-:Y:S01]  /*8230*/  FMUL.FTZ R12, R27, R7 ;  /* 0x000000071b0c7220 */ /* 0x000fe20000410000 */
[----:B------:R-:W-:Y:S01]  /*8240*/  F2FP.F16.F32.PACK_AB R5, R8, R5 ;  /* 0x000000050805723e */ /* 0x000fe200000000ff */
[C---:B------:R-:W-:Y:S01]  /*8250*/  FMUL.FTZ R13, R20.reuse, R6 ;  /* 0x00000006140d7220 */ /* 0x040fe20000410000 */
[-C--:B------:R-:W-:Y:S01]  /*8260*/  FFMA.FTZ R6, R20, R10.reuse, -R9 ;  /* 0x0000000a14067223 */ /* 0x080fe20000010809 */
[C---:B------:R-:W-:Y:S01]  /*8270*/  FMUL.FTZ R14, R21.reuse, R7 ;  /* 0x00000007150e7220 */ /* 0x040fe20000410000 */
[-C--:B------:R-:W-:Y:S01]  /*8280*/  FFMA.FTZ R7, R21, R11.reuse, -R12 ;  /* 0x0000000b15077223 */ /* 0x080fe2000001080c */
[----:B------:R-:W-:Y:S02]  /*8290*/  FFMA.FTZ R13, R26, R10, R13 ;  /* 0x0000000a1a0d7223 */ /* 0x000fe4000001000d */
[----:B------:R-:W-:-:S03]  /*82a0*/  FFMA.FTZ R14, R27, R11, R14 ;  /* 0x0000000b1b0e7223 */ /* 0x000fc6000001000e */
[----:B------:R-:W-:Y:S02]  /*82b0*/  F2FP.F16.F32.PACK_AB R6, R13, R6 ;  /* 0x000000060d06723e */ /* 0x000fe400000000ff */
[----:B------:R-:W-:-:S05]  /*82c0*/  F2FP.F16.F32.PACK_AB R7, R14, R7 ;  /* 0x000000070e07723e */ /* 0x000fca00000000ff */
[----:B------:R1:W-:Y:S02]  /*82d0*/  STS.128 [R3+0x1a400], R4 ;  /* 0x01a4000403007388 */ /* 0x0003e40000000c00 */
.L_x_735:
[----:B------:R-:W-:Y:S05]  /*82e0*/  BSYNC B1 ;  /* 0x0000000000017941 */ /* 0x000fea0003800000 */
.L_x_734:
[----:B------:R-:W-:Y:S05]  /*82f0*/  @P1 BRA `(.L_x_733) ;  /* 0x0000001000941947 */ /* 0x000fea0003800000 */
[----:B-1----:R-:W1:Y:S01]  /*8300*/  LDS.128 R4, [R0+0x2000] ;  /* 0x0020000000047984 */ /* 0x002e620000000c00 */
[----:B------:R-:W-:Y:S02]  /*8310*/  HADD2.F32 R15, -RZ, R29.H0_H0 ;  /* 0x2000001dff0f7230 */ /* 0x000fe40000004100 */
[----:B------:R-:W-:Y:S02]  /*8320*/  HADD2.F32 R13, -RZ, R31.H0_H0 ;  /* 0x2000001fff0d7230 */ /* 0x000fe40000004100 */
[----:B------:R-:W-:Y:S02]  /*8330*/  HADD2.F32 R26, -RZ, R35.H0_H0 ;  /* 0x20000023ff1a7230 */ /* 0x000fe40000004100 */
[----:B------:R-:W-:Y:S02]  /*8340*/  HADD2.F32 R20, -RZ, R33.H0_H0 ;  /* 0x20000021ff147230 */ /* 0x000fe40000004100 */
[----:B------:R-:W-:Y:S02]  /*8350*/  HADD2.F32 R21, -RZ, R29.H1_H1 ;  /* 0x3000001dff157230 */ /* 0x000fe40000004100 */
[----:B------:R-:W-:-:S02]  /*8360*/  HADD2.F32 R28, -RZ, R35.H1_H1 ;  /* 0x30000023ff1c7230 */ /* 0x000fc40000004100 */
[--C-:B-1----:R-:W-:Y:S02]  /*8370*/  HADD2.F32 R3, -RZ, R4.reuse.H0_H0 ;  /* 0x20000004ff037230 */ /* 0x102fe40000004100 */
[----:B------:R-:W-:Y:S02]  /*8380*/  HADD2.F32 R4, -RZ, R4.H1_H1 ;  /* 0x30000004ff047230 */ /* 0x000fe40000004100 */
[--C-:B0-----:R-:W-:Y:S02]  /*8390*/  HADD2.F32 R8, -RZ, R5.reuse.H0_H0 ;  /* 0x20000005ff087230 */ /* 0x101fe40000004100 */
[----:B------:R-:W-:Y:S02]  /*83a0*/  HADD2.F32 R5, -RZ, R5.H1_H1 ;  /* 0x30000005ff057230 */ /* 0x000fe40000004100 */
[-C--:B------:R-:W-:Y:S01]  /*83b0*/  FMUL.FTZ R12, R15, R4.reuse ;  /* 0x000000040f0c7220 */ /* 0x080fe20000410000 */
[----:B------:R-:W-:Y:S01]  /*83c0*/  FMUL.FTZ R14, R13, R4 ;  /* 0x000000040d0e7220 */ /* 0x000fe20000410000 */
[----:B------:R-:W-:-:S02]  /*83d0*/  HADD2.F32 R9, -RZ, R6.H0_H0 ;  /* 0x20000006ff097230 */ /* 0x000fc40000004100 */
[----:B------:R-:W-:Y:S01]  /*83e0*/  FMUL.FTZ R11, R26, R5 ;  /* 0x000000051a0b7220 */ /* 0x000fe20000410000 */
[----:B------:R-:W-:Y:S01]  /*83f0*/  FFMA.FTZ R4, R13, R3, -R12 ;  /* 0x000000030d047223 */ /* 0x000fe2000001080c */
[--C-:B------:R-:W-:Y:S02]  /*8400*/  HADD2.F32 R10, -RZ, R7.reuse.H0_H0 ;  /* 0x20000007ff0a7230 */ /* 0x100fe40000004100 */
[C---:B------:R-:W-:Y:S01]  /*8410*/  FMUL.FTZ R13, R20.reuse, R5 ;  /* 0x00000005140d7220 */ /* 0x040fe20000410000 */
[----:B------:R-:W-:Y:S02]  /*8420*/  HADD2.F32 R6, -RZ, R6.H1_H1 ;  /* 0x30000006ff067230 */ /* 0x000fe40000004100 */
[----:B------:R-:W-:Y:S01]  /*8430*/  FFMA.FTZ R3, R15, R3, R14 ;  /* 0x000000030f037223 */ /* 0x000fe2000001000e */
[----:B------:R-:W-:Y:S02]  /*8440*/  HADD2.F32 R7, -RZ, R7.H1_H1 ;  /* 0x30000007ff077230 */ /* 0x000fe40000004100 */
[----:B------:R-:W-:Y:S01]  /*8450*/  FFMA.FTZ R5, R20, R8, -R11 ;  /* 0x0000000814057223 */ /* 0x000fe2000001080b */
[----:B------:R-:W-:-:S02]  /*8460*/  HADD2.F32 R15, -RZ, R31.H1_H1 ;  /* 0x3000001fff0f7230 */ /* 0x000fc40000004100 */
[----:B------:R-:W-:Y:S01]  /*8470*/  FFMA.FTZ R8, R26, R8, R13 ;  /* 0x000000081a087223 */ /* 0x000fe2000001000d */
[----:B------:R-:W-:Y:S02]  /*8480*/  HADD2.F32 R20, -RZ, R33.H1_H1 ;  /* 0x30000021ff147230 */ /* 0x000fe40000004100 */
[-C--:B------:R-:W-:Y:S01]  /*8490*/  FMUL.FTZ R12, R21, R6.reuse ;  /* 0x00000006150c7220 */ /* 0x080fe20000410000 */
[-C--:B------:R-:W-:Y:S01]  /*84a0*/  FMUL.FTZ R11, R28, R7.reuse ;  /* 0x000000071c0b7220 */ /* 0x080fe20000410000 */
[----:B------:R-:W-:Y:S01]  /*84b0*/  FMUL.FTZ R14, R15, R6 ;  /* 0x000000060f0e7220 */ /* 0x000fe20000410000 */
[----:B------:R-:W-:Y:S01]  /*84c0*/  F2FP.F16.F32.PACK_AB R4, R3, R4 ;  /* 0x000000040304723e */ /* 0x000fe200000000ff */
[C---:B------:R-:W-:Y:S01]  /*84d0*/  FMUL.FTZ R13, R20.reuse, R7 ;  /* 0x00000007140d7220 */ /* 0x040fe20000410000 */
[-C--:B------:R-:W-:Y:S01]  /*84e0*/  FFMA.FTZ R6, R15, R9.reuse, -R12 ;  /* 0x000000090f067223 */ /* 0x080fe2000001080c */
[-C--:B------:R-:W-:Y:S01]  /*84f0*/  FFMA.FTZ R7, R20, R10.reuse, -R11 ;  /* 0x0000000a14077223 */ /* 0x080fe2000001080b */
[----:B------:R-:W-:Y:S01]  /*8500*/  FFMA.FTZ R9, R21, R9, R14 ;  /* 0x0000000915097223 */ /* 0x000fe2000001000e */
[----:B------:R-:W-:Y:S01]  /*8510*/  FFMA.FTZ R10, R28, R10, R13 ;  /* 0x0000000a1c0a7223 */ /* 0x000fe2000001000d */
[----:B------:R-:W-:-:S03]  /*8520*/  F2FP.F16.F32.PACK_AB R5, R8, R5 ;  /* 0x000000050805723e */ /* 0x000fc600000000ff */
[----:B------:R-:W-:Y:S02]  /*8530*/  F2FP.F16.F32.PACK_AB R6, R9, R6 ;  /* 0x000000060906723e */ /* 0x000fe400000000ff */
[----:B------:R-:W-:-:S05]  /*8540*/  F2FP.F16.F32.PACK_AB R7, R10, R7 ;  /* 0x000000070a07723e */ /* 0x000fca00000000ff */
[----:B------:R2:W-:Y:S01]  /*8550*/  STS.128 [R0+0x2000], R4 ;  /* 0x0020000400007388 */ /* 0x0005e20000000c00 */
[----:B------:R-:W-:Y:S05]  /*8560*/  BRA `(.L_x_733) ;  /* 0x0000000c00f87947 */ /* 0x000fea0003800000 */
.L_x_723:
[----:B------:R-:W-:-:S03]  /*8570*/  UMOV UR4, 0xffffffff ;  /* 0xffffffff00047882 */ /* 0x000fc60000000000 */
[----:B------:R-:W-:Y:S05]  /*8580*/  BRA.DIV UR4, `(.L_x_736) ;  /* 0x0000012204f47947 */ /* 0x000fea000b800000 */
[----:B------:R1:W2:Y:S04]  /*8590*/  SHFL.IDX PT, R0, R27, RZ, 0x1c1f ;  /* 0x001c1fff1b007589 */ /* 0x0002a800000e0000 */
[----:B------:R1:W3:Y:S04]  /*85a0*/  SHFL.IDX PT, R3, R26, RZ, 0x1c1f ;  /* 0x001c1fff1a037589 */ /* 0x0002e800000e0000 */
[----:B------:R1:W4:Y:S04]  /*85b0*/  SHFL.IDX PT, R20, R25, RZ, 0x1c1f ;  /* 0x001c1fff19147589 */ /* 0x00032800000e0000 */
[----:B------:R1:W0:Y:S02]  /*85c0*/  SHFL.IDX PT, R14, R28, RZ, 0x1c1f ;  /* 0x001c1fff1c0e7589 */ /* 0x00022400000e0000 */
.L_x_963:
[----:B------:R-:W5:Y:S01]  /*85d0*/  LDL R6, [R1+0x38] ;  /* 0x0000380001067983 */ /* 0x000f620000100800 */
[----:B------:R-:W-:Y:S01]  /*85e0*/  ULDC UR4, c[0x0][0x448] ;  /* 0x0001120000047ab9 */ /* 0x000fe20000000800 */
[----:B------:R-:W-:Y:S01]  /*85f0*/  BSSY B1, `(.L_x_737) ;  /* 0x0000019000017945 */ /* 0x000fe20003800000 */
[----:B------:R-:W-:Y:S01]  /*8600*/  IMAD R21, R48, UR4, RZ ;  /* 0x0000000430157c24 */ /* 0x000fe2000f8e02ff */
[----:B------:R-:W-:Y:S02]  /*8610*/  CS2R R10, SRZ ;  /* 0x00000000000a7805 */ /* 0x000fe4000001ff00 */
[----:B------:R-:W-:Y:S02]  /*8620*/  CS2R R8, SRZ ;  /* 0x0000000000087805 */ /* 0x000fe4000001ff00 */
[----:B------:R-:W-:Y:S01]  /*8630*/  ISETP.GE.AND P0, PT, R4, R21, PT ;  /* 0x000000150400720c */ /* 0x000fe20003f06270 */
[----:B------:R-:W-:Y:S01]  /*8640*/  IMAD R21, R49, -0x80, R21 ;  /* 0xffffff8031157824 */ /* 0x000fe200078e0215 */
[----:B-----5:R-:W-:-:S04]  /*8650*/  LEA.HI R5, R6, R6, RZ, 0x1 ;  /* 0x0000000606057211 */ /* 0x020fc800078f08ff */
[----:B------:R-:W-:-:S05]  /*8660*/  LOP3.LUT R5, R5, 0xfffffffe, RZ, 0xc0, !PT ;  /* 0xfffffffe05057812 */ /* 0x000fca00078ec0ff */
[----:B-1----:R-:W-:Y:S01]  /*8670*/  IMAD.IADD R26, R6, 0x1, -R5 ;  /* 0x00000001061a7824 */ /* 0x002fe200078e0a05 */
[----:B------:R-:W-:Y:S02]  /*8680*/  CS2R R6, SRZ ;  /* 0x0000000000067805 */ /* 0x000fe4000001ff00 */
[----:B------:R-:W-:Y:S02]  /*8690*/  CS2R R4, SRZ ;  /* 0x0000000000047805 */ /* 0x000fe4000001ff00 */
[----:B------:R-:W-:Y:S01]  /*86a0*/  SHF.L.U32 R26, R26, 0x1f, RZ ;  /* 0x0000001f1a1a7819 */ /* 0x000fe200000006ff */
[----:B------:R-:W-:Y:S06]  /*86b0*/  @P0 BRA `(.L_x_738) ;  /* 0x0000000000300947 */ /* 0x000fec0003800000 */
[----:B------:R-:W-:Y:S01]  /*86c0*/  ULDC UR4, c[0x0][0x3f4] ;  /* 0x0000fd0000047ab9 */ /* 0x000fe20000000800 */
[C---:B------:R-:W-:Y:S01]  /*86d0*/  IMAD.SHL.U32 R15, R16.reuse, 0x2, RZ ;  /* 0x00000002100f7824 */ /* 0x040fe200078e00ff */
[C---:B------:R-:W-:Y:S02]  /*86e0*/  ISETP.GE.AND P2, PT, R16.reuse, UR4, PT ;  /* 0x0000000410007c0c */ /* 0x040fe4000bf46270 */
[----:B------:R-:W-:Y:S02]  /*86f0*/  SHF.L.U64.HI R7, R16, 0x1, R17 ;  /* 0x0000000110077819 */ /* 0x000fe40000010211 */
[-C--:B---3--:R-:W-:Y:S02]  /*8700*/  IADD3 R12, P0, R3, R15.reuse, RZ ;  /* 0x0000000f030c7210 */ /* 0x088fe40007f1e0ff */
[----:B0-----:R-:W-:-:S03]  /*8710*/  IADD3 R14, P1, R14, R15, RZ ;  /* 0x0000000f0e0e7210 */ /* 0x001fc60007f3e0ff */
[--C-:B--2---:R-:W-:Y:S02]  /*8720*/  IMAD.X R13, R0, 0x1, R7.reuse, P0 ;  /* 0x00000001000d7824 */ /* 0x104fe400000e0607 */
[----:B----4-:R-:W-:Y:S01]  /*8730*/  IMAD.X R15, R20, 0x1, R7, P1 ;  /* 0x00000001140f7824 */ /* 0x010fe200008e0607 */
[----:B------:R-:W-:Y:S01]  /*8740*/  CS2R R6, SRZ ;  /* 0x0000000000067805 */ /* 0x000fe2000001ff00 */
[----:B------:R-:W-:Y:S06]  /*8750*/  @P2 BRA `(.L_x_738) ;  /* 0x0000000000082947 */ /* 0x000fec0003800000 */
[----:B------:R1:W5:Y:S04]  /*8760*/  LD.E.128 R8, desc[UR40][R12.64] ;  /* 0x000000280c087980 */ /* 0x000368000c101d00 */
[----:B------:R1:W5:Y:S02]  /*8770*/  LD.E.128 R4, desc[UR40][R14.64] ;  /* 0x000000280e047980 */ /* 0x000364000c101d00 */
.L_x_738:
[----:B------:R-:W-:Y:S05]  /*8780*/  BSYNC B1 ;  /* 0x0000000000017941 */ /* 0x000fea0003800000 */
.L_x_737:
[----:B------:R-:W4:Y:S01]  /*8790*/  SYNCS.PHASECHK.TRANS64.TRYWAIT P1, [R19+URZ+0x22800], R26 ;  /* 0x0228001a130075a7 */ /* 0x000f22000802017f */
[----:B-----5:R-:W-:Y:S01]  /*87a0*/  MOV R40, R8 ;  /* 0x0000000800287202 */ /* 0x020fe20000000f00 */
[--C-:B-1----:R-:W-:Y:S01]  /*87b0*/  IMAD.MOV.U32 R12, RZ, RZ, R9.reuse ;  /* 0x000000ffff0c7224 */ /* 0x102fe200078e0009 */
[--C-:B------:R-:W-:Y:S01]  /*87c0*/  SHF.R.U64 R41, R8, 0x10, R9.reuse ;  /* 0x0000001008297819 */ /* 0x100fe20000001209 */
[----:B--2---:R-:W-:Y:S01]  /*87d0*/  IMAD.MOV.U32 R0, RZ, RZ, R4 ;  /* 0x000000ffff007224 */ /* 0x004fe200078e0004 */
[----:B0-----:R-:W-:Y:S01]  /*87e0*/  SHF.R.U32.HI R13, RZ, 0x10, R9 ;  /* 0x00000010ff0d7819 */ /* 0x001fe20000011609 */
[----:B------:R-:W-:Y:S01]  /*87f0*/  IMAD.MOV.U32 R37, RZ, RZ, R6 ;  /* 0x000000ffff257224 */ /* 0x000fe200078e0006 */
[----:B------:R-:W-:Y:S01]  /*8800*/  SHF.R.U64 R43, R4, 0x10, R5 ;  /* 0x00000010042b7819 */ /* 0x000fe20000001205 */
[----:B------:R-:W-:Y:S01]  /*8810*/  IMAD.MOV.U32 R39, RZ, RZ, R10 ;  /* 0x000000ffff277224 */ /* 0x000fe200078e000a */
[--C-:B------:R-:W-:Y:S01]  /*8820*/  SHF.R.U64 R42, R10, 0x10, R11.reuse ;  /* 0x000000100a2a7819 */ /* 0x100fe2000000120b */
[----:B------:R-:W-:Y:S01]  /*8830*/  IMAD.MOV.U32 R9, RZ, RZ, R11 ;  /* 0x000000ffff097224 */ /* 0x000fe200078e000b */
[--C-:B------:R-:W-:Y:S01]  /*8840*/  SHF.R.U32.HI R4, RZ, 0x10, R5.reuse ;  /* 0x00000010ff047819 */ /* 0x100fe20000011605 */
[----:B------:R-:W-:Y:S01]  /*8850*/  IMAD.MOV.U32 R8, RZ, RZ, R5 ;  /* 0x000000ffff087224 */ /* 0x000fe200078e0005 */
[----:B------:R-:W-:Y:S01]  /*8860*/  VIMNMX R21, R21, 0x80, PT ;  /* 0x0000008015157848 */ /* 0x000fe20003fe0100 */
[----:B------:R-:W-:Y:S01]  /*8870*/  IMAD.MOV.U32 R38, RZ, RZ, R7 ;  /* 0x000000ffff267224 */ /* 0x000fe200078e0007 */
[----:B------:R-:W-:Y:S01]  /*8880*/  SHF.R.U32.HI R10, RZ, 0x10, R11 ;  /* 0x00000010ff0a7819 */ /* 0x000fe2000001160b */
[----:B---3--:R-:W0:Y:S01]  /*8890*/  LDC R3, c[0x0][0x3f4] ;  /* 0x0000fd00ff037b82 */ /* 0x008e220000000800 */
[----:B------:R-:W-:Y:S01]  /*88a0*/  VIADD R14, R204, 0x40 ;  /* 0x00000040cc0e7836 */ /* 0x000fe20000000000 */
[--C-:B------:R-:W-:Y:S01]  /*88b0*/  SHF.R.U64 R44, R6, 0x10, R7.reuse ;  /* 0x00000010062c7819 */ /* 0x100fe20000001207 */
[----:B------:R-:W-:Y:S01]  /*88c0*/  BSSY B1, `(.L_x_739) ;  /* 0x000000f000017945 */ /* 0x000fe20003800000 */
[----:B------:R-:W-:-:S02]  /*88d0*/  SHF.R.U32.HI R5, RZ, 0x10, R7 ;  /* 0x00000010ff057819 */ /* 0x000fc40000011607 */
[----:B------:R-:W-:Y:S02]  /*88e0*/  PRMT R37, R37, 0x5410, R0 ;  /* 0x0000541025257816 */ /* 0x000fe40000000000 */
[----:B------:R-:W-:Y:S02]  /*88f0*/  PRMT R40, R40, 0x5410, R12 ;  /* 0x0000541028287816 */ /* 0x000fe4000000000c */
[----:B------:R-:W-:Y:S02]  /*8900*/  PRMT R41, R41, 0x5410, R13 ;  /* 0x0000541029297816 */ /* 0x000fe4000000000d */
[----:B------:R-:W-:Y:S02]  /*8910*/  PRMT R39, R39, 0x5410, R9 ;  /* 0x0000541027277816 */ /* 0x000fe40000000009 */
[----:B------:R-:W-:Y:S02]  /*8920*/  PRMT R42, R42, 0x5410, R10 ;  /* 0x000054102a2a7816 */ /* 0x000fe4000000000a */
[----:B------:R-:W-:-:S02]  /*8930*/  PRMT R38, R38, 0x5410, R8 ;  /* 0x0000541026267816 */ /* 0x000fc40000000008 */
[----:B------:R-:W-:Y:S02]  /*8940*/  PRMT R43, R43, 0x5410, R4 ;  /* 0x000054102b2b7816 */ /* 0x000fe40000000004 */
[----:B------:R-:W-:Y:S02]  /*8950*/  PRMT R44, R44, 0x5410, R5 ;  /* 0x000054102c2c7816 */ /* 0x000fe40000000005 */
[C---:B0-----:R-:W-:Y:S01]  /*8960*/  ISETP.GE.AND P0, PT, R16.reuse, R3, PT ;  /* 0x000000031000720c */ /* 0x041fe20003f06270 */
[----:B------:R-:W-:-:S03]  /*8970*/  IMAD.IADD R0, R16, 0x1, R3 ;  /* 0x0000000110007824 */ /* 0x000fc600078e0203 */
[-C--:B------:R-:W-:Y:S02]  /*8980*/  ISETP.GE.OR P2, PT, R204, R21.reuse, P0 ;  /* 0x00000015cc00720c */ /* 0x080fe40000746670 */
[----:B------:R-:W-:Y:S01]  /*8990*/  ISETP.GE.OR P0, PT, R14, R21, P0 ;  /* 0x000000150e00720c */ /* 0x000fe20000706670 */
[----:B----4-:R-:W-:-:S12]  /*89a0*/  @!P1 BRA `(.L_x_740) ;  /* 0x00000120005c9947 */ /* 0x010fd80003800000 */
.L_x_964:
[----:B------:R-:W-:Y:S05]  /*89b0*/  BSYNC B1 ;  /* 0x0000000000017941 */ /* 0x000fea0003800000 */
.L_x_739:
[----:B------:R-:W-:Y:S01]  /*89c0*/  BSSY B1, `(.L_x_741) ;  /* 0x000005f000017945 */ /* 0x000fe20003800000 */
[----:B------:R-:W-:-:S03]  /*89d0*/  LOP3.LUT R0, R0, 0x38, RZ, 0xc0, !PT ;  /* 0x0000003800007812 */ /* 0x000fc600078ec0ff */
[----:B------:R-:W-:Y:S05]  /*89e0*/  @P2 BRA `(.L_x_742) ;  /* 0x0000000400702947 */ /* 0x000fea0003800000 */
[----:B------:R-:W2:Y:S01]  /*89f0*/  LDL R8, [R1+0x14] ;  /* 0x0000140001087983 */ /* 0x000ea20000100800 */
[----:B------:R-:W-:Y:S01]  /*8a00*/  LEA.HI R29, R29, R30, RZ, 0x2 ;  /* 0x0000001e1d1d7211 */ /* 0x000fe200078f10ff */
[----:B0-----:R-:W-:Y:S02]  /*8a10*/  HADD2.F32 R26, -RZ, R40.H0_H0 ;  /* 0x20000028ff1a7230 */ /* 0x001fe40000004100 */
[----:B------:R-:W-:Y:S01]  /*8a20*/  HADD2.F32 R28, -RZ, R37.H1_H1 ;  /* 0x30000025ff1c7230 */ /* 0x000fe20000004100 */
[----:B------:R-:W-:Y:S01]  /*8a30*/  SHF.R.S32.HI R29, RZ, 0x1f, R29 ;  /* 0x0000001fff1d7819 */ /* 0x000fe2000001141d */
[----:B------:R-:W-:-:S03]  /*8a40*/  HADD2.F32 R27, -RZ, R43.H0_H0 ;  /* 0x2000002bff1b7230 */ /* 0x000fc60000004100 */
[----:B------:R-:W-:-:S04]  /*8a50*/  LEA.HI R29, R29, R204, RZ, 0x3 ;  /* 0x000000cc1d1d7211 */ /* 0x000fc800078f18ff */
[----:B------:R-:W-:-:S05]  /*8a60*/  LOP3.LUT R29, R29, 0xfffffff8, RZ, 0xc0, !PT ;  /* 0xfffffff81d1d7812 */ /* 0x000fca00078ec0ff */
[----:B------:R-:W-:Y:S02]  /*8a70*/  IMAD.IADD R3, R204, 0x1, -R29 ;  /* 0x00000001cc037824 */ /* 0x000fe400078e0a1d */
[----:B------:R-:W-:Y:S02]  /*8a80*/  HADD2.F32 R29, -RZ, R38.H1_H1 ;  /* 0x30000026ff1d7230 */ /* 0x000fe40000004100 */
[----:B------:R-:W-:-:S05]  /*8a90*/  IMAD.SHL.U32 R3, R3, 0x40, RZ ;  /* 0x0000004003037824 */ /* 0x000fca00078e00ff */
[----:B------:R-:W-:-:S04]  /*8aa0*/  LOP3.LUT R5, R3, 0x1c0, RZ, 0xc0, !PT ;  /* 0x000001c003057812 */ /* 0x000fc800078ec0ff */
[----:B------:R-:W-:Y:S02]  /*8ab0*/  LOP3.LUT R3, R5, 0x38, R16, 0xf8, !PT ;  /* 0x0000003805037812 */ /* 0x000fe400078ef810 */
[----:B------:R-:W-:-:S04]  /*8ac0*/  SHF.R.U32.HI R6, RZ, 0x3, R5 ;  /* 0x00000003ff067819 */ /* 0x000fc80000011605 */
[----:B------:R-:W-:-:S05]  /*8ad0*/  LOP3.LUT R3, R3, R6, RZ, 0x3c, !PT ;  /* 0x0000000603037212 */ /* 0x000fca00078e3cff */
[----:B--2---:R-:W-:Y:S01]  /*8ae0*/  IMAD R4, R8, 0x200, R3 ;  /* 0x0000020008047824 */ /* 0x004fe200078e0203 */
[----:B------:R-:W-:-:S04]  /*8af0*/  LOP3.LUT R3, R6, R0, R5, 0x1e, !PT ;  /* 0x0000000006037212 */ /* 0x000fc800078e1e05 */
[----:B------:R-:W-:Y:S01]  /*8b00*/  LEA R35, R4, R19, 0x1 ;  /* 0x0000001304237211 */ /* 0x000fe200078e08ff */
[----:B------:R-:W-:-:S04]  /*8b10*/  IMAD R8, R8, 0x200, R3 ;  /* 0x0000020008087824 */ /* 0x000fc800078e0203 */
[----:B------:R-:W-:Y:S01]  /*8b20*/  IMAD R36, R8, 0x2, R19 ;  /* 0x0000000208247824 */ /* 0x000fe200078e0213 */
[----:B------:R-:W0:Y:S04]  /*8b30*/  LDS.128 R4, [R35+0x18400] ;  /* 0x0184000023047984 */ /* 0x000e280000000c00 */
[----:B------:R-:W1:Y:S01]  /*8b40*/  LDS.128 R8, [R36+0x18400] ;  /* 0x0184000024087984 */ /* 0x000e620000000c00 */
[--C-:B0-----:R-:W-:Y:S02]  /*8b50*/  HADD2.F32 R3, -RZ, R4.reuse.H0_H0 ;  /* 0x20000004ff037230 */ /* 0x101fe40000004100 */
[----:B------:R-:W-:Y:S02]  /*8b60*/  HADD2.F32 R4, -RZ, R4.H1_H1 ;  /* 0x30000004ff047230 */ /* 0x000fe40000004100 */
[----:B-1----:R-:W-:-:S02]  /*8b70*/  HADD2.F32 R15, -RZ, R8.H0_H0 ;  /* 0x20000008ff0f7230 */ /* 0x002fc40000004100 */
[----:B------:R-:W-:Y:S02]  /*8b80*/  HADD2.F32 R8, -RZ, R8.H1_H1 ;  /* 0x30000008ff087230 */ /* 0x000fe40000004100 */
[----:B------:R-:W-:Y:S02]  /*8b90*/  HADD2.F32 R20, -RZ, R9.H0_H0 ;  /* 0x20000009ff147230 */ /* 0x000fe40000004100 */
[C---:B------:R-:W-:Y:S01]  /*8ba0*/  FMUL.FTZ R30, R15.reuse, R28 ;  /* 0x0000001c0f1e7220 */ /* 0x040fe20000410000 */
[-C--:B------:R-:W-:Y:S01]  /*8bb0*/  FMUL.FTZ R32, R15, R26.reuse ;  /* 0x0000001a0f207220 */ /* 0x080fe20000410000 */
[----:B------:R-:W-:Y:S02]  /*8bc0*/  HADD2.F32 R15, -RZ, R41.H0_H0 ;  /* 0x20000029ff0f7230 */ /* 0x000fe40000004100 */
[----:B------:R-:W-:Y:S01]  /*8bd0*/  FMUL.FTZ R31, R8, R27 ;  /* 0x0000001b081f7220 */ /* 0x000fe20000410000 */
[C---:B------:R-:W-:Y:S01]  /*8be0*/  FFMA.FTZ R30, R3.reuse, R26, -R30 ;  /* 0x0000001a031e7223 */ /* 0x040fe2000001081e */
[----:B------:R-:W-:Y:S01]  /*8bf0*/  FFMA.FTZ R32, R3, R28, R32 ;  /* 0x0000001c03207223 */ /* 0x000fe20000010020 */
[----:B------:R-:W-:-:S02]  /*8c00*/  HADD2.F32 R3, -RZ, R40.H1_H1 ;  /* 0x30000028ff037230 */ /* 0x000fc40000004100 */
[-C--:B------:R-:W-:Y:S01]  /*8c10*/  FMUL.FTZ R33, R8, R15.reuse ;  /* 0x0000000f08217220 */ /* 0x080fe20000410000 */
[----:B------:R-:W-:Y:S01]  /*8c20*/  FFMA.FTZ R31, R4, R15, -R31 ;  /* 0x0000000f041f7223 */ /* 0x000fe2000001081f */
[----:B------:R-:W-:Y:S02]  /*8c30*/  HADD2.F32 R12, -RZ, R5.H0_H0 ;  /* 0x20000005ff0c7230 */ /* 0x000fe40000004100 */
[C---:B------:R-:W-:Y:S01]  /*8c40*/  FMUL.FTZ R15, R20.reuse, R29 ;  /* 0x0000001d140f7220 */ /* 0x040fe20000410000 */
[----:B------:R-:W-:Y:S02]  /*8c50*/  HADD2.F32 R9, -RZ, R9.H1_H1 ;  /* 0x30000009ff097230 */ /* 0x000fe40000004100 */
[----:B------:R-:W-:Y:S01]  /*8c60*/  FMUL.FTZ R20, R20, R3 ;  /* 0x0000000314147220 */ /* 0x000fe20000410000 */
[----:B------:R-:W-:Y:S02]  /*8c70*/  HADD2.F32 R26, -RZ, R43.H1_H1 ;  /* 0x3000002bff1a7230 */ /* 0x000fe40000004100 */
[----:B------:R-:W-:Y:S01]  /*8c80*/  FFMA.FTZ R33, R4, R27, R33 ;  /* 0x0000001b04217223 */ /* 0x000fe20000010021 */
[----:B------:R-:W-:-:S02]  /*8c90*/  HADD2.F32 R4, -RZ, R41.H1_H1 ;  /* 0x30000029ff047230 */ /* 0x000fc40000004100 */
[C---:B------:R-:W-:Y:S01]  /*8ca0*/  FFMA.FTZ R15, R12.reuse, R3, -R15 ;  /* 0x000000030c0f7223 */ /* 0x040fe2000001080f */
[----:B------:R-:W-:Y:S02]  /*8cb0*/  HADD2.F32 R5, -RZ, R5.H1_H1 ;  /* 0x30000005ff057230 */ /* 0x000fe40000004100 */
[----:B------:R-:W-:Y:S01]  /*8cc0*/  FFMA.FTZ R20, R12, R29, R20 ;  /* 0x0000001d0c147223 */ /* 0x000fe20000010014 */
[----:B------:R-:W-:Y:S02]  /*8cd0*/  HADD2.F32 R21, -RZ, R10.H0_H0 ;  /* 0x2000000aff157230 */ /* 0x000fe40000004100 */
[C---:B------:R-:W-:Y:S01]  /*8ce0*/  FMUL.FTZ R28, R9.reuse, R26 ;  /* 0x0000001a091c7220 */ /* 0x040fe20000410000 */
[----:B------:R-:W-:Y:S02]  /*8cf0*/  HADD2.F32 R8, -RZ, R39.H0_H0 ;  /* 0x20000027ff087230 */ /* 0x000fe40000004100 */
[----:B------:R-:W-:Y:S01]  /*8d00*/  FMUL.FTZ R34, R9, R4 ;  /* 0x0000000409227220 */ /* 0x000fe20000410000 */
[----:B------:R-:W-:-:S02]  /*8d10*/  HADD2.F32 R12, -RZ, R37.H0_H0 ;  /* 0x20000025ff0c7230 */ /* 0x000fc40000004100 */
[----:B------:R-:W-:Y:S01]  /*8d20*/  FFMA.FTZ R28, R5, R4, -R28 ;  /* 0x00000004051c7223 */ /* 0x000fe2000001081c */
[----:B------:R-:W-:Y:S02]  /*8d30*/  HADD2.F32 R10, -RZ, R10.H1_H1 ;  /* 0x3000000aff0a7230 */ /* 0x000fe40000004100 */
[C---:B------:R-:W-:Y:S01]  /*8d40*/  FMUL.FTZ R27, R21.reuse, R8 ;  /* 0x00000008151b7220 */ /* 0x040fe20000410000 */
[----:B------:R-:W-:Y:S02]  /*8d50*/  HADD2.F32 R9, -RZ, R44.H0_H0 ;  /* 0x2000002cff097230 */ /* 0x000fe40000004100 */
[----:B------:R-:W-:Y:S01]  /*8d60*/  FMUL.FTZ R4, R21, R12 ;  /* 0x0000000c15047220 */ /* 0x000fe20000410000 */
[--C-:B------:R-:W-:Y:S02]  /*8d70*/  HADD2.F32 R13, -RZ, R6.reuse.H0_H0 ;  /* 0x20000006ff0d7230 */ /* 0x100fe40000004100 */
[----:B------:R-:W-:Y:S01]  /*8d80*/  FFMA.FTZ R21, R5, R26, R34 ;  /* 0x0000001a05157223 */ /* 0x000fe20000010022 */
[----:B------:R-:W-:-:S02]  /*8d90*/  HADD2.F32 R6, -RZ, R6.H1_H1 ;  /* 0x30000006ff067230 */ /* 0x000fc40000004100 */
[C---:B------:R-:W-:Y:S01]  /*8da0*/  FMUL.FTZ R5, R10.reuse, R9 ;  /* 0x000000090a057220 */ /* 0x040fe20000410000 */
[----:B------:R-:W-:Y:S02]  /*8db0*/  HADD2.F32 R3, -RZ, R42.H0_H0 ;  /* 0x2000002aff037230 */ /* 0x000fe40000004100 */
[C---:B------:R-:W-:Y:S01]  /*8dc0*/  FFMA.FTZ R26, R13.reuse, R8, -R4 ;  /* 0x000000080d1a7223 */ /* 0x040fe20000010804 */
[----:B------:R-:W-:Y:S01]  /*8dd0*/  FFMA.FTZ R27, R13, R12, R27 ;  /* 0x0000000c0d1b7223 */ /* 0x000fe2000001001b */
[--C-:B------:R-:W-:Y:S02]  /*8de0*/  HADD2.F32 R25, -RZ, R11.reuse.H0_H0 ;  /* 0x2000000bff197230 */ /* 0x100fe40000004100 */
[-C--:B------:R-:W-:Y:S01]  /*8df0*/  FMUL.FTZ R29, R10, R3.reuse ;  /* 0x000000030a1d7220 */ /* 0x080fe20000410000 */
[----:B------:R-:W-:Y:S01]  /*8e00*/  FFMA.FTZ R13, R6, R3, -R5 ;  /* 0x00000003060d7223 */ /* 0x000fe20000010805 */
[----:B------:R-:W-:Y:S02]  /*8e10*/  HADD2.F32 R11, -RZ, R11.H1_H1 ;  /* 0x3000000bff0b7230 */ /* 0x000fe40000004100 */
[----:B------:R-:W-:-:S02]  /*8e20*/  HADD2.F32 R5, -RZ, R38.H0_H0 ;  /* 0x20000026ff057230 */ /* 0x000fc40000004100 */
[----:B------:R-:W-:Y:S01]  /*8e30*/  FFMA.FTZ R10, R6, R9, R29 ;  /* 0x00000009060a7223 */ /* 0x000fe2000001001d */
[----:B------:R-:W-:Y:S02]  /*8e40*/  HADD2.F32 R3, -RZ, R39.H1_H1 ;  /* 0x30000027ff037230 */ /* 0x000fe40000004100 */
[----:B------:R-:W-:Y:S02]  /*8e50*/  HADD2.F32 R8, -RZ, R44.H1_H1 ;  /* 0x3000002cff087230 */ /* 0x000fe40000004100 */
[C---:B------:R-:W-:Y:S01]  /*8e60*/  FMUL.FTZ R9, R25.reuse, R5 ;  /* 0x0000000519097220 */ /* 0x040fe20000410000 */
[----:B------:R-:W-:Y:S02]  /*8e70*/  HADD2.F32 R4, -RZ, R42.H1_H1 ;  /* 0x3000002aff047230 */ /* 0x000fe40000004100 */
[----:B------:R-:W-:Y:S01]  /*8e80*/  FMUL.FTZ R6, R25, R3 ;  /* 0x0000000319067220 */ /* 0x000fe20000410000 */
[--C-:B------:R-:W-:Y:S02]  /*8e90*/  HADD2.F32 R14, -RZ, R7.reuse.H0_H0 ;  /* 0x20000007ff0e7230 */ /* 0x100fe40000004100 */
[----:B------:R-:W-:Y:S01]  /*8ea0*/  FMUL.FTZ R12, R11, R8 ;  /* 0x000000080b0c7220 */ /* 0x000fe20000410000 */
[----:B------:R-:W-:-:S02]  /*8eb0*/  HADD2.F32 R7, -RZ, R7.H1_H1 ;  /* 0x30000007ff077230 */ /* 0x000fc40000004100 */
[-C--:B------:R-:W-:Y:S01]  /*8ec0*/  FMUL.FTZ R25, R11, R4.reuse ;  /* 0x000000040b197220 */ /* 0x080fe20000410000 */
[----:B------:R-:W-:Y:S01]  /*8ed0*/  F2FP.F16.F32.PACK_AB R10, R10, R27 ;  /* 0x0000001b0a0a723e */ /* 0x000fe200000000ff */
[C---:B------:R-:W-:Y:S01]  /*8ee0*/  FFMA.FTZ R3, R14.reuse, R3, -R9 ;  /* 0x000000030e037223 */ /* 0x040fe20000010809 */
[----:B------:R-:W-:Y:S01]  /*8ef0*/  FFMA.FTZ R11, R14, R5, R6 ;  /* 0x000000050e0b7223 */ /* 0x000fe20000010006 */
[C---:B------:R-:W-:Y:S01]  /*8f00*/  FFMA.FTZ R12, R7.reuse, R4, -R12 ;  /* 0x00000004070c7223 */ /* 0x040fe2000001080c */
[----:B------:R-:W-:Y:S01]  /*8f10*/  FFMA.FTZ R14, R7, R8, R25 ;  /* 0x00000008070e7223 */ /* 0x000fe20000010019 */
[----:B------:R-:W-:Y:S02]  /*8f20*/  F2FP.F16.F32.PACK_AB R4, R31, R30 ;  /* 0x0000001e1f04723e */ /* 0x000fe400000000ff */
[----:B------:R-:W-:Y:S02]  /*8f30*/  F2FP.F16.F32.PACK_AB R5, R28, R15 ;  /* 0x0000000f1c05723e */ /* 0x000fe400000000ff */
[----:B------:R-:W-:-:S02]  /*8f40*/  F2FP.F16.F32.PACK_AB R6, R13, R26 ;  /* 0x0000001a0d06723e */ /* 0x000fc400000000ff */
[----:B------:R-:W-:Y:S02]  /*8f50*/  F2FP.F16.F32.PACK_AB R7, R12, R3 ;  /* 0x000000030c07723e */ /* 0x000fe400000000ff */
[----:B------:R-:W-:Y:S02]  /*8f60*/  F2FP.F16.F32.PACK_AB R8, R33, R32 ;  /* 0x000000202108723e */ /* 0x000fe400000000ff */
[----:B------:R-:W-:Y:S01]  /*8f70*/  F2FP.F16.F32.PACK_AB R9, R21, R20 ;  /* 0x000000141509723e */ /* 0x000fe200000000ff */
[----:B------:R1:W-:Y:S01]  /*8f80*/  STS.128 [R35+0x18400], R4 ;  /* 0x0184000423007388 */ /* 0x0003e20000000c00 */
[----:B------:R-:W-:-:S05]  /*8f90*/  F2FP.F16.F32.PACK_AB R11, R14, R11 ;  /* 0x0000000b0e0b723e */ /* 0x000fca00000000ff */
[----:B------:R1:W-:Y:S02]  /*8fa0*/  STS.128 [R36+0x18400], R8 ;  /* 0x0184000824007388 */ /* 0x0003e40000000c00 */
.L_x_742:
[----:B------:R-:W-:Y:S05]  /*8fb0*/  BSYNC B1 ;  /* 0x0000000000017941 */ /* 0x000fea0003800000 */
.L_x_741:
[----:B------:R-:W-:Y:S05]  /*8fc0*/  @P0 BRA `(.L_x_733) ;  /* 0x0000000400600947 */ /* 0x000fea0003800000 */
[----:B------:R-:W2:Y:S01]  /*8fd0*/  LDL R3, [R1+0x18] ;  /* 0x0000180001037983 */ /* 0x000ea20000100800 */
[C---:B-1----:R-:W-:Y:S02]  /*8fe0*/  VIADD R4, R204.reuse, 0x40 ;  /* 0x00000040cc047836 */ /* 0x042fe40000000000 */
[----:B------:R-:W-:Y:S01]  /*8ff0*/  VIADD R5, R204, 0x40 ;  /* 0x00000040cc057836 */ /* 0x000fe20000000000 */
[----:B------:R-:W3:Y:S01]  /*9000*/  LDL R45, [R1+0x148] ;  /* 0x00014800012d7983 */ /* 0x000ee20000100800 */
[----:B------:R-:W-:Y:S02]  /*9010*/  IMAD.SHL.U32 R4, R4, 0x40, RZ ;  /* 0x0000004004047824 */ /* 0x000fe400078e00ff */
[----:B------:R-:W-:-:S03]  /*9020*/  IMAD.SHL.U32 R5, R5, 0x40, RZ ;  /* 0x0000004005057824 */ /* 0x000fc600078e00ff */
[----:B------:R-:W-:Y:S02]  /*9030*/  LOP3.LUT R4, R4, 0x1c0, RZ, 0xc0, !PT ;  /* 0x000001c004047812 */ /* 0x000fe400078ec0ff */
[----:B------:R-:W-:Y:S02]  /*9040*/  LOP3.LUT R5, R5, 0x1c0, RZ, 0xc0, !PT ;  /* 0x000001c005057812 */ /* 0x000fe400078ec0ff */
[----:B------:R-:W-:-:S04]  /*9050*/  SHF.R.U32.HI R4, RZ, 0x3, R4 ;  /* 0x00000003ff047819 */ /* 0x000fc80000011604 */
[----:B------:R-:W-:Y:S01]  /*9060*/  LOP3.LUT R0, R4, R0, R5, 0x1e, !PT ;  /* 0x0000000004007212 */ /* 0x000fe200078e1e05 */
[----:B------:R-:W-:Y:S02]  /*9070*/  HADD2.F32 R27, -RZ, R40.H0_H0 ;  /* 0x20000028ff1b7230 */ /* 0x000fe40000004100 */
[----:B------:R-:W-:Y:S02]  /*9080*/  HADD2.F32 R29, -RZ, R37.H1_H1 ;  /* 0x30000025ff1d7230 */ /* 0x000fe40000004100 */
[----:B------:R-:W-:Y:S02]  /*9090*/  HADD2.F32 R34, -RZ, R43.H0_H0 ;  /* 0x2000002bff227230 */ /* 0x000fe40000004100 */
[----:B------:R-:W-:Y:S02]  /*90a0*/  HADD2.F32 R30, -RZ, R41.H0_H0 ;  /* 0x20000029ff1e7230 */ /* 0x000fe40000004100 */
[----:B------:R-:W-:Y:S02]  /*90b0*/  HADD2.F32 R36, -RZ, R38.H1_H1 ;  /* 0x30000026ff247230 */ /* 0x000fe40000004100 */
[----:B------:R-:W-:-:S02]  /*90c0*/  HADD2.F32 R32, -RZ, R40.H1_H1 ;  /* 0x30000028ff207230 */ /* 0x000fc40000004100 */
[----:B------:R-:W-:Y:S02]  /*90d0*/  HADD2.F32 R35, -RZ, R43.H1_H1 ;  /* 0x3000002bff237230 */ /* 0x000fe40000004100 */
[----:B------:R-:W-:Y:S02]  /*90e0*/  HADD2.F32 R31, -RZ, R41.H1_H1 ;  /* 0x30000029ff1f7230 */ /* 0x000fe40000004100 */
[----:B------:R-:W-:Y:S02]  /*90f0*/  HADD2.F32 R37, -RZ, R37.H0_H0 ;  /* 0x20000025ff257230 */ /* 0x000fe40000004100 */
[----:B------:R-:W-:Y:S02]  /*9100*/  HADD2.F32 R33, -RZ, R39.H0_H0 ;  /* 0x20000027ff217230 */ /* 0x000fe40000004100 */
[----:B--2---:R-:W-:-:S04]  /*9110*/  IMAD.IADD R0, R3, 0x1, R0 ;  /* 0x0000000103007824 */ /* 0x004fc800078e0200 */
[----:B------:R-:W-:Y:S01]  /*9120*/  IMAD R0, R0, 0x2, R19 ;  /* 0x0000000200007824 */ /* 0x000fe200078e0213 */
[----:B---3--:R-:W1:Y:S04]  /*9130*/  LDS.128 R4, [R45+0x18400] ;  /* 0x018400002d047984 */ /* 0x008e680000000c00 */
[----:B------:R-:W2:Y:S01]  /*9140*/  LDS.128 R8, [R0+0x18400] ;  /* 0x0184000000087984 */ /* 0x000ea20000000c00 */
[----:B-1----:R-:W-:Y:S02]  /*9150*/  HADD2.F32 R3, -RZ, R4.H0_H0 ;  /* 0x20000004ff037230 */ /* 0x002fe40000004100 */
[--C-:B--2---:R-:W-:Y:S02]  /*9160*/  HADD2.F32 R15, -RZ, R8.reuse.H0_H0 ;  /* 0x20000008ff0f7230 */ /* 0x104fe40000004100 */
[----:B------:R-:W-:-:S03]  /*9170*/  HADD2.F32 R8, -RZ, R8.H1_H1 ;  /* 0x30000008ff087230 */ /* 0x000fc60000004100 */
[-C--:B0-----:R-:W-:Y:S01]  /*9180*/  FMUL.FTZ R26, R29, R15.reuse ;  /* 0x0000000f1d1a7220 */ /* 0x081fe20000410000 */
[C---:B------:R-:W-:Y:S01]  /*9190*/  FMUL.FTZ R28, R27.reuse, R15 ;  /* 0x0000000f1b1c7220 */ /* 0x040fe20000410000 */
[--C-:B------:R-:W-:Y:S02]  /*91a0*/  HADD2.F32 R20, -RZ, R9.reuse.H0_H0 ;  /* 0x20000009ff147230 */ /* 0x100fe40000004100 */
[-C--:B------:R-:W-:Y:S01]  /*91b0*/  FMUL.FTZ R15, R34, R8.reuse ;  /* 0x00000008220f7220 */ /* 0x080fe20000410000 */
[----:B------:R-:W-:Y:S02]  /*91c0*/  HADD2.F32 R4, -RZ, R4.H1_H1 ;  /* 0x30000004ff047230 */ /* 0x000fe40000004100 */
[-C--:B------:R-:W-:Y:S01]  /*91d0*/  FFMA.FTZ R26, R27, R3.reuse, -R26 ;  /* 0x000000031b1a7223 */ /* 0x080fe2000001081a */
[----:B------:R-:W-:Y:S01]  /*91e0*/  FFMA.FTZ R28, R29, R3, R28 ;  /* 0x000000031d1c7223 */ /* 0x000fe2000001001c */
[----:B------:R-:W-:Y:S02]  /*91f0*/  HADD2.F32 R9, -RZ, R9.H1_H1 ;  /* 0x30000009ff097230 */ /* 0x000fe40000004100 */
[----:B------:R-:W-:Y:S01]  /*9200*/  FMUL.FTZ R3, R30, R8 ;  /* 0x000000081e037220 */ /* 0x000fe20000410000 */
[----:B------:R-:W-:-:S02]  /*9210*/  HADD2.F32 R12, -RZ, R5.H0_H0 ;  /* 0x20000005ff0c7230 */ /* 0x000fc40000004100 */
[----:B------:R-:W-:Y:S01]  /*9220*/  FMUL.FTZ R27, R36, R20 ;  /* 0x00000014241b7220 */ /* 0x000fe20000410000 */
[----:B------:R-:W-:Y:S02]  /*9230*/  HADD2.F32 R5, -RZ, R5.H1_H1 ;  /* 0x30000005ff057230 */ /* 0x000fe40000004100 */
[----:B------:R-:W-:Y:S01]  /*9240*/  FFMA.FTZ R15, R30, R4, -R15 ;  /* 0x000000041e0f7223 */ /* 0x000fe2000001080f */
[--C-:B------:R-:W-:Y:S02]  /*9250*/  HADD2.F32 R21, -RZ, R10.reuse.H0_H0 ;  /* 0x2000000aff157230 */ /* 0x100fe40000004100 */
[----:B------:R-:W-:Y:S01]  /*9260*/  FMUL.FTZ R29, R32, R20 ;  /* 0x00000014201d7220 */ /* 0x000fe20000410000 */
[----:B------:R-:W-:Y:S01]  /*9270*/  FFMA.FTZ R3, R34, R4, R3 ;  /* 0x0000000422037223 */ /* 0x000fe20000010003 */
[----:B------:R-:W-:Y:S02]  /*9280*/  HADD2.F32 R10, -RZ, R10.H1_H1 ;  /* 0x3000000aff0a7230 */ /* 0x000fe40000004100 */
[-C--:B------:R-:W-:Y:S01]  /*9290*/  FMUL.FTZ R4, R35, R9.reuse ;  /* 0x0000000923047220 */ /* 0x080fe20000410000 */
[----:B------:R-:W-:Y:S01]  /*92a0*/  FMUL.FTZ R8, R31, R9 ;  /* 0x000000091f087220 */ /* 0x000fe20000410000 */
[----:B------:R-:W-:-:S02]  /*92b0*/  HADD2.F32 R34, -RZ, R44.H0_H0 ;  /* 0x2000002cff227230 */ /* 0x000fc40000004100 */
[-C--:B------:R-:W-:Y:S01]  /*92c0*/  FFMA.FTZ R27, R32, R12.reuse, -R27 ;  /* 0x0000000c201b7223 */ /* 0x080fe2000001081b */
[----:B------:R-:W-:Y:S02]  /*92d0*/  HADD2.F32 R13, -RZ, R6.H0_H0 ;  /* 0x20000006ff0d7230 */ /* 0x000fe40000004100 */
[----:B------:R-:W-:Y:S01]  /*92e0*/  FFMA.FTZ R29, R36, R12, R29 ;  /* 0x0000000c241d7223 */ /* 0x000fe2000001001d */
[----:B------:R-:W-:Y:S02]  /*92f0*/  HADD2.F32 R32, -RZ, R42.H0_H0 ;  /* 0x2000002aff207230 */ /* 0x000fe40000004100 */
[-C--:B------:R-:W-:Y:S01]  /*9300*/  FFMA.FTZ R12, R31, R5.reuse, -R4 ;  /* 0x000000051f0c7223 */ /* 0x080fe20000010804 */
[----:B------:R-:W-:Y:S02]  /*9310*/  HADD2.F32 R6, -RZ, R6.H1_H1 ;  /* 0x30000006ff067230 */ /* 0x000fe40000004100 */
[----:B------:R-:W-:Y:S01]  /*9320*/  FFMA.FTZ R20, R35, R5, R8 ;  /* 0x0000000523147223 */ /* 0x000fe20000010008 */
[-C--:B------:R-:W-:Y:S01]  /*9330*/  FMUL.FTZ R5, R34, R10.reuse ;  /* 0x0000000a22057220 */ /* 0x080fe20000410000 */
[----:B------:R-:W-:Y:S01]  /*9340*/  FMUL.FTZ R4, R37, R21 ;  /* 0x0000001525047220 */ /* 0x000fe20000410000 */
[----:B------:R-:W-:Y:S01]  /*9350*/  FMUL.FTZ R9, R32, R10 ;  /* 0x0000000a20097220 */ /* 0x000fe20000410000 */
[----:B------:R-:W-:-:S02]  /*9360*/  HADD2.F32 R25, -RZ, R11.H0_H0 ;  /* 0x2000000bff197230 */ /* 0x000fc40000004100 */
[----:B------:R-:W-:Y:S01]  /*9370*/  FFMA.FTZ R10, R32, R6, -R5 ;  /* 0x00000006200a7223 */ /* 0x000fe20000010805 */
[C---:B------:R-:W-:Y:S01]  /*9380*/  FMUL.FTZ R30, R33.reuse, R21 ;  /* 0x00000015211e7220 */ /* 0x040fe20000410000 */
[----:B------:R-:W-:Y:S02]  /*9390*/  HADD2.F32 R32, -RZ, R38.H0_H0 ;  /* 0x20000026ff207230 */ /* 0x000fe40000004100 */
[----:B------:R-:W-:Y:S01]  /*93a0*/  FFMA.FTZ R21, R33, R13, -R4 ;  /* 0x0000000d21157223 */ /* 0x000fe20000010804 */
[----:B------:R-:W-:Y:S02]  /*93b0*/  HADD2.F32 R8, -RZ, R39.H1_H1 ;  /* 0x30000027ff087230 */ /* 0x000fe40000004100 */
[----:B------:R-:W-:Y:S02]  /*93c0*/  HADD2.F32 R11, -RZ, R11.H1_H1 ;  /* 0x3000000bff0b7230 */ /* 0x000fe40000004100 */
[----:B------:R-:W-:Y:S02]  /*93d0*/  HADD2.F32 R33, -RZ, R44.H1_H1 ;  /* 0x3000002cff217230 */ /* 0x000fe40000004100 */
[----:B------:R-:W-:-:S02]  /*93e0*/  HADD2.F32 R31, -RZ, R42.H1_H1 ;  /* 0x3000002aff1f7230 */ /* 0x000fc40000004100 */
[----:B------:R-:W-:Y:S01]  /*93f0*/  FMUL.FTZ R5, R32, R25 ;  /* 0x0000001920057220 */ /* 0x000fe20000410000 */
[--C-:B------:R-:W-:Y:S02]  /*9400*/  HADD2.F32 R14, -RZ, R7.reuse.H0_H0 ;  /* 0x20000007ff0e7230 */ /* 0x100fe40000004100 */
[----:B------:R-:W-:Y:S01]  /*9410*/  FFMA.FTZ R30, R37, R13, R30 ;  /* 0x0000000d251e7223 */ /* 0x000fe2000001001e */
[----:B------:R-:W-:Y:S02]  /*9420*/  HADD2.F32 R7, -RZ, R7.H1_H1 ;  /* 0x30000007ff077230 */ /* 0x000fe40000004100 */
[----:B------:R-:W-:Y:S01]  /*9430*/  FMUL.FTZ R25, R8, R25 ;  /* 0x0000001908197220 */ /* 0x000fe20000410000 */
[----:B------:R-:W-:Y:S01]  /*9440*/  FFMA.FTZ R13, R34, R6, R9 ;  /* 0x00000006220d7223 */ /* 0x000fe20000010009 */
[-C--:B------:R-:W-:Y:S01]  /*9450*/  FMUL.FTZ R4, R33, R11.reuse ;  /* 0x0000000b21047220 */ /* 0x080fe20000410000 */
[C---:B------:R-:W-:Y:S01]  /*9460*/  FMUL.FTZ R6, R31.reuse, R11 ;  /* 0x0000000b1f067220 */ /* 0x040fe20000410000 */
[-C--:B------:R-:W-:Y:S01]  /*9470*/  FFMA.FTZ R11, R8, R14.reuse, -R5 ;  /* 0x0000000e080b7223 */ /* 0x080fe20000010805 */
[----:B------:R-:W-:Y:S01]  /*9480*/  FFMA.FTZ R25, R32, R14, R25 ;  /* 0x0000000e20197223 */ /* 0x000fe20000010019 */
[-C--:B------:R-:W-:Y:S01]  /*9490*/  FFMA.FTZ R14, R31, R7.reuse, -R4 ;  /* 0x000000071f0e7223 */ /* 0x080fe20000010804 */
[----:B------:R-:W-:Y:S01]  /*94a0*/  FFMA.FTZ R32, R33, R7, R6 ;  /* 0x0000000721207223 */ /* 0x000fe20000010006 */
[----:B------:R-:W-:-:S02]  /*94b0*/  F2FP.F16.F32.PACK_AB R4, R15, R26 ;  /* 0x0000001a0f04723e */ /* 0x000fc400000000ff */
[----:B------:R-:W-:Y:S02]  /*94c0*/  F2FP.F16.F32.PACK_AB R5, R12, R27 ;  /* 0x0000001b0c05723e */ /* 0x000fe400000000ff */
[----:B------:R-:W-:Y:S02]  /*94d0*/  F2FP.F16.F32.PACK_AB R6, R10, R21 ;  /* 0x000000150a06723e */ /* 0x000fe400000000ff */
[----:B------:R-:W-:Y:S02]  /*94e0*/  F2FP.F16.F32.PACK_AB R7, R14, R11 ;  /* 0x0000000b0e07723e */ /* 0x000fe400000000ff */
[----:B------:R-:W-:Y:S02]  /*94f0*/  F2FP.F16.F32.PACK_AB R8, R3, R28 ;  /* 0x0000001c0308723e */ /* 0x000fe400000000ff */
[----:B------:R-:W-:Y:S02]  /*9500*/  F2FP.F16.F32.PACK_AB R9, R20, R29 ;  /* 0x0000001d1409723e */ /* 0x000fe400000000ff */
[----:B------:R-:W-:-:S02]  /*9510*/  F2FP.F16.F32.PACK_AB R10, R13, R30 ;  /* 0x0000001e0d0a723e */ /* 0x000fc400000000ff */
[----:B------:R-:W-:Y:S01]  /*9520*/  F2FP.F16.F32.PACK_AB R11, R32, R25 ;  /* 0x00000019200b723e */ /* 0x000fe200000000ff */
[----:B------:R3:W-:Y:S04]  /*9530*/  STS.128 [R45+0x18400], R4 ;  /* 0x018400042d007388 */ /* 0x0007e80000000c00 */
[----:B------:R3:W-:Y:S02]  /*9540*/  STS.128 [R0+0x18400], R8 ;  /* 0x0184000800007388 */ /* 0x0007e40000000c00 */
.L_x_733:
[----:B------:R-:W-:Y:S05]  /*9550*/  BSYNC B0 ;  /* 0x0000000000007941 */ /* 0x000fea0003800000 */
.L_x_722:
[----:B------:R-:W-:Y:S01]  /*9560*/  @!PT LDS RZ, [RZ] ;  /* 0x00000000fffff984 */ /* 0x000fe20000000800 */
[----:B------:R-:W-:Y:S01]  /*9570*/  @!PT LDS RZ, [RZ] ;  /* 0x00000000fffff984 */ /* 0x000fe20000000800 */
[----:B------:R-:W-:Y:S01]  /*9580*/  @!PT LDS RZ, [RZ] ;  /* 0x00000000fffff984 */ /* 0x000fe20000000800 */
[----:B------:R-:W-:Y:S01]  /*9590*/  @!PT LDS RZ, [RZ] ;  /* 0x00000000fffff984 */ /* 0x000fe20000000800 */
[----:B------:R4:W-:Y:S06]  /*95a0*/  MEMBAR.ALL.CTA ;  /* 0x0000000000007992 */ /* 0x0009ec0000008000 */
[----:B----4-:R-:W4:Y:S01]  /*95b0*/  FENCE.VIEW.ASYNC.S ;  /* 0x00000000000073c6 */ /* 0x010f220000000000 */
[----:B------:R-:W-:Y:S05]  /*95c0*/  WARPSYNC.ALL ;  /* 0x0000000000007948 */ /* 0x000fea0003800000 */
[----:B----4-:R-:W-:Y:S06]  /*95d0*/  BAR.SYNC.DEFER_BLOCKING 0xd, 0x100 ;  /* 0x0344000000007b1d */ /* 0x010fec0000010000 */
.L_x_719:
[----:B-123--:R-:W1:Y:S01]  /*95e0*/  S2R R0, SR_TID.X ;  /* 0x0000000000007919 */ /* 0x00ee620000002100 */
[----:B------:R-:W-:Y:S01]  /*95f0*/  ISETP.NE.AND P0, PT, R210, 0x3, PT ;  /* 0x00000003d200780c */ /* 0x000fe20003f05270 */
[----:B------:R-:W-:Y:S05]  /*9600*/  WARPSYNC.ALL ;  /* 0x0000000000007948 */ /* 0x000fea0003800000 */
[----:B-1----:R-:W-:-:S05]  /*9610*/  SHF.R.U32.HI R0, RZ, 0x7, R0 ;  /* 0x00000007ff007819 */ /* 0x002fca0000011600 */
[----:B------:R-:W-:-:S05]  /*9620*/  VIADD R5, R0, 0x8 ;  /* 0x0000000800057836 */ /* 0x000fca0000000000 */
[----:B------:R1:W-:Y:S06]  /*9630*/  BAR.SYNC.DEFER_BLOCKING R5, 0x100 ;  /* 0x000400050000751d */ /* 0x0003ec0000010000 */
[----:B------:R-:W-:Y:S05]  /*9640*/  @!P0 BRA `(.L_x_743) ;  /* 0x0000000000048947 */ /* 0x000fea0003800000 */
[----:B------:R-:W-:Y:S01]  /*9650*/  BPT.TRAP 0x1 ;  /* 0x000000040000795c */ /* 0x000fe20000300000 */
.L_x_743:
[----:B------:R-:W-:Y:S01]  /*9660*/  IMAD R4, R207, 0x8, R19 ;  /* 0x00000008cf047824 */ /* 0x000fe200078e0213 */
[----:B------:R-:W-:-:S04]  /*9670*/  SHF.L.U32 R73, R218, 0x1f, RZ ;  /* 0x0000001fda497819 */ /* 0x000fc800000006ff */
[----:B------:R2:W3:Y:S01]  /*9680*/  SYNCS.PHASECHK.TRANS64.TRYWAIT P1, [R4+URZ+0x22830], R73 ;  /* 0x02283049040075a7 */ /* 0x0004e2000802017f */
[----:B------:R-:W-:Y:S05]  /*9690*/  @!P0 BRA `(.L_x_744) ;  /* 0x0000000000048947 */ /* 0x000fea0003800000 */
[----:B------:R-:W-:Y:S01]  /*96a0*/  BPT.TRAP 0x1 ;  /* 0x000000040000795c */ /* 0x000fe20000300000 */
.L_x_744:
[----:B------:R-:W-:Y:S01]  /*96b0*/  VIADD R0, R19, 0x1c400 ;  /* 0x0001c40013007836 */ /* 0x000fe20000000000 */
[----:B0-----:R-:W-:Y:S01]  /*96c0*/  LOP3.LUT R8, R24, 0x10000, RZ, 0xfc, !PT ;  /* 0x0001000018087812 */ /* 0x001fe200078efcff */
[----:B------:R-:W-:-:S03]  /*96d0*/  IMAD.MOV.U32 R9, RZ, RZ, 0x40000040 ;  /* 0x40000040ff097424 */ /* 0x000fc600078e00ff */
[----:B------:R-:W-:-:S04]  /*96e0*/  SHF.R.U32.HI R0, RZ, 0x4, R0 ;  /* 0x00000004ff007819 */ /* 0x000fc80000011600 */
[----:B------:R-:W-:-:S04]  /*96f0*/  LOP3.LUT R0, R0, 0x3fff, RZ, 0xc0, !PT ;  /* 0x00003fff00007812 */ /* 0x000fc800078ec0ff */
[----:B------:R-:W-:-:S05]  /*9700*/  LOP3.LUT R0, R0, 0x10000, RZ, 0xfc, !PT ;  /* 0x0001000000007812 */ /* 0x000fca00078efcff */
[----:B------:R0:W-:Y:S01]  /*9710*/  STL [R1+0x10], R0 ;  /* 0x0000100001007387 */ /* 0x0001e20000100800 */
[----:B---3--:R-:W-:Y:S05]  /*9720*/  @P1 BRA `(.L_x_745) ;  /* 0x0000000000081947 */ /* 0x008fea0003800000 */
[----:B------:R-:W3:Y:S02]  /*9730*/  SYNCS.PHASECHK.TRANS64.TRYWAIT P1, [R4+URZ+0x22830], R73 ;  /* 0x02283049040075a7 */ /* 0x000ee4000802017f */
[----:B---3--:R-:W-:Y:S05]  /*9740*/  @!P1 BRA `(.L_x_746) ;  /* 0x0000011400089947 */ /* 0x008fea0003800000 */
.L_x_745:
[----:B0-----:R-:W4:Y:S01]  /*9750*/  LDL R0, [R1+0x10] ;  /* 0x0000100001007983 */ /* 0x001f220000100800 */
[----:B------:R-:W-:Y:S01]  /*9760*/  MOV R7, 0x40000040 ;  /* 0x4000004000077802 */ /* 0x000fe20000000f00 */
[----:B------:R-:W-:Y:S05]  /*9770*/  WARPSYNC.ALL ;  /* 0x0000000000007948 */ /* 0x000fea0003800000 */
[C---:B------:R-:W-:Y:S01]  /*9780*/  R2UR UR4, R8.reuse ;  /* 0x00000000080472ca */ /* 0x040fe200000e0000 */
[----:B-----5:R-:W-:Y:S01]  /*9790*/  WARPGROUP.ARRIVE ;  /* 0x00000000000079c5 */ /* 0x020fe20000000000 */
[----:B------:R-:W-:Y:S01]  /*97a0*/  R2UR UR5, R9 ;  /* 0x00000000090572ca */ /* 0x000fe200000e0000 */
[----:B------:R-:W-:Y:S01]  /*97b0*/  VIADD R20, R8, 0x2 ;  /* 0x0000000208147836 */ /* 0x000fe20000000000 */
[----:B------:R-:W-:Y:S01]  /*97c0*/  R2UR UR7, R7 ;  /* 0x00000000070772ca */ /* 0x000fe200000e0000 */
[----:B------:R-:W-:-:S02]  /*97d0*/  IMAD.MOV.U32 R21, RZ, RZ, 0x40000040 ;  /* 0x40000040ff157424 */ /* 0x000fc400078e00ff */
[----:B------:R-:W-:Y:S02]  /*97e0*/  IMAD.MOV.U32 R11, RZ, RZ, 0x40000040 ;  /* 0x40000040ff0b7424 */ /* 0x000fe400078e00ff */
[C---:B------:R-:W-:Y:S02]  /*97f0*/  VIADD R14, R8.reuse, 0x4 ;  /* 0x00000004080e7836 */ /* 0x040fe40000000000 */
[----:B------:R-:W-:Y:S02]  /*9800*/  IMAD.MOV.U32 R15, RZ, RZ, 0x40000040 ;  /* 0x40000040ff0f7424 */ /* 0x000fe400078e00ff */
[----:B------:R-:W-:Y:S02]  /*9810*/  VIADD R12, R8, 0x6 ;  /* 0x00000006080c7836 */ /* 0x000fe40000000000 */
[----:B------:R-:W-:Y:S02]  /*9820*/  IMAD.MOV.U32 R13, RZ, RZ, 0x40000040 ;  /* 0x40000040ff0d7424 */ /* 0x000fe400078e00ff */
[----:B------:R-:W-:-:S02]  /*9830*/  IMAD.MOV.U32 R7, RZ, RZ, 0x40000040 ;  /* 0x40000040ff077424 */ /* 0x000fc400078e00ff */
[----:B----4-:R-:W-:Y:S02]  /*9840*/  IMAD R6, R207, 0x300, R0 ;  /* 0x00000300cf067824 */ /* 0x010fe400078e0200 */
[----:B------:R-:W0:Y:S02]  /*9850*/  S2R R0, SR_TID.X ;  /* 0x0000000000007919 */ /* 0x000e240000002100 */
[C---:B------:R-:W-:Y:S01]  /*9860*/  VIADD R10, R6.reuse, 0x2 ;  /* 0x00000002060a7836 */ /* 0x040fe20000000000 */
[----:B------:R-:W-:-:S13]  /*9870*/  R2UR UR6, R6 ;  /* 0x00000000060672ca */ /* 0x000fda00000e0000 */
[----:B------:R-:W-:Y:S01]  /*9880*/  HGMMA.64x96x16.F32 R24, gdesc[UR4], RZ, !UPT, gsb0 ;  /* 0x01600000041879f0 */ /* 0x000fe2000c0008ff */
[----:B------:R-:W-:Y:S02]  /*9890*/  R2UR UR4, R20 ;  /* 0x00000000140472ca */ /* 0x000fe400000e0000 */
[----:B------:R-:W-:Y:S02]  /*98a0*/  R2UR UR5, R21 ;  /* 0x00000000150572ca */ /* 0x000fe400000e0000 */
[----:B------:R-:W-:Y:S01]  /*98b0*/  R2UR UR6, R10 ;  /* 0x000000000a0672ca */ /* 0x000fe200000e0000 */
[C---:B------:R-:W-:Y:S01]  /*98c0*/  VIADD R10, R6.reuse, 0x4 ;  /* 0x00000004060a7836 */ /* 0x040fe20000000000 */
[----:B------:R-:W-:Y:S01]  /*98d0*/  R2UR UR7, R11 ;  /* 0x000000000b0772ca */ /* 0x000fe200000e0000 */
[----:B------:R-:W-:Y:S02]  /*98e0*/  IMAD.MOV.U32 R11, RZ, RZ, 0x40000040 ;  /* 0x40000040ff0b7424 */ /* 0x000fe400078e00ff */
[----:B------:R-:W-:Y:S01]  /*98f0*/  VIADD R6, R6, 0x6 ;  /* 0x0000000606067836 */ /* 0x000fe20000000000 */
[----:B0-----:R-:W-:Y:S01]  /*9900*/  SHF.R.U32.HI R0, RZ, 0x7, R0 ;  /* 0x00000007ff007819 */ /* 0x001fe20000011600 */
[----:B------:R-:W-:-:S02]  /*9910*/  WARPGROUP.DEPBAR.LE gsb0, 0x0 ;  /* 0x00008000000079c5 */ /* 0x000fc40000010000 */
[----:B------:R-:W-:-:S06]  /*9920*/  WARPGROUP.ARRIVE ;  /* 0x00000000000079c5 */ /* 0x000fcc0000000000 */
[----:B------:R-:W-:Y:S01]  /*9930*/  HGMMA.64x96x16.F32 R24, gdesc[UR4], R24, gsb0 ;  /* 0x01600000041879f0 */ /* 0x000fe20008000818 */
[----:B------:R-:W-:Y:S02]  /*9940*/  R2UR UR4, R14 ;  /* 0x000000000e0472ca */ /* 0x000fe400000e0000 */
[----:B------:R-:W-:Y:S02]  /*9950*/  R2UR UR5, R15 ;  /* 0x000000000f0572ca */ /* 0x000fe400000e0000 */
[----:B------:R-:W-:Y:S02]  /*9960*/  R2UR UR6, R10 ;  /* 0x000000000a0672ca */ /* 0x000fe400000e0000 */
[----:B------:R-:W-:Y:S02]  /*9970*/  R2UR UR7, R11 ;  /* 0x000000000b0772ca */ /* 0x000fe400000e0000 */
[----:B------:R-:W-:Y:S01]  /*9980*/  IADD3 R11, -R0, 0xb, RZ ;  /* 0x0000000b000b7810 */ /* 0x000fe20007ffe1ff */
[----:B------:R-:W-:-:S02]  /*9990*/  WARPGROUP.DEPBAR.LE gsb0, 0x0 ;  /* 0x00008000000079c5 */ /* 0x000fc40000010000 */
[----:B------:R-:W-:-:S08]  /*99a0*/  WARPGROUP.ARRIVE ;  /* 0x00000000000079c5 */ /* 0x000fd00000000000 */
[----:B------:R-:W-:Y:S01]  /*99b0*/  HGMMA.64x96x16.F32 R24, gdesc[UR4], R24, gsb0 ;  /* 0x01600000041879f0 */ /* 0x000fe20008000818 */
[----:B------:R-:W-:Y:S02]  /*99c0*/  R2UR UR4, R12 ;  /* 0x000000000c0472ca */ /* 0x000fe400000e0000 */
[----:B------:R-:W-:Y:S02]  /*99d0*/  R2UR UR5, R13 ;  /* 0x000000000d0572ca */ /* 0x000fe400000e0000 */
[----:B------:R-:W-:Y:S02]  /*99e0*/  R2UR UR6, R6 ;  /* 0x00000000060672ca */ /* 0x000fe400000e0000 */
[----:B------:R-:W-:Y:S01]  /*99f0*/  R2UR UR7, R7 ;  /* 0x00000000070772ca */ /* 0x000fe200000e0000 */
[----:B------:R-:W-:Y:S02]  /*9a00*/  WARPGROUP.DEPBAR.LE gsb0, 0x0 ;  /* 0x00008000000079c5 */ /* 0x000fe40000010000 */
[----:B------:R-:W-:-:S10]  /*9a10*/  WARPGROUP.ARRIVE ;  /* 0x00000000000079c5 */ /* 0x000fd40000000000 */
[----:B------:R-:W-:Y:S03]  /*9a20*/  HGMMA.64x96x16.F32 R24, gdesc[UR4], R24, gsb0 ;  /* 0x01600000041879f0 */ /* 0x000fe60008000818 */
[----:B------:R-:W-:Y:S02]  /*9a30*/  WARPGROUP.DEPBAR.LE gsb0, 0x0 ;  /* 0x00008000000079c5 */ /* 0x000fe40000010000 */
[----:B------:R0:W-:Y:S06]  /*9a40*/  BAR.ARV R11, 0x100 ;  /* 0x0004000b0000751d */ /* 0x0001ec0000002000 */
[----:B------:R-:W-:Y:S05]  /*9a50*/  @!P0 BRA `(.L_x_747) ;  /* 0x0000000000048947 */ /* 0x000fea0003800000 */
[----:B------:R-:W-:Y:S01]  /*9a60*/  BPT.TRAP 0x1 ;  /* 0x000000040000795c */ /* 0x000fe20000300000 */
.L_x_747:
[----:B------:R-:W4:Y:S01]  /*9a70*/  LDL R3, [R1+0x44] ;  /* 0x0000440001037983 */ /* 0x000f220000100800 */
[----:B------:R-:W-:Y:S01]  /*9a80*/  IMAD R0, R172, -0x60, R154 ;  /* 0xffffffa0ac007824 */ /* 0x000fe200078e029a */
[----:B------:R-:W-:Y:S01]  /*9a90*/  ULDC UR4, c[0x0][0x988] ;  /* 0x0002620000047ab9 */ /* 0x000fe20000000800 */
[----:B------:R-:W5:Y:S03]  /*9aa0*/  S2R R75, SR_CgaCtaId ;  /* 0x00000000004b7919 */ /* 0x000f660000008800 */
[----:B----4-:R-:W-:-:S04]  /*9ab0*/  IADD3 R0, -R3, 0x60, R0 ;  /* 0x0000006003007810 */ /* 0x010fc80007ffe100 */
        /* <DEDUP_REMOVED lines=88> */
[----:B------:R-:W-:Y:S02]  /*a040*/  FMNMX.FTZ R3, R68, R3, !PT ;  /* 0x0000000344037209 */ /* 0x000fe40007810000 */
[----:B------:R-:W-:-:S02]  /*a050*/  FMNMX.FTZ R25, R26, R27, !PT ;  /* 0x0000001b1a197209 */ /* 0x000fc40007810000 */
[----:B------:R-:W-:Y:S02]  /*a060*/  FMNMX.FTZ R29, R104, R3, !PT ;  /* 0x00000003681d7209 */ /* 0x000fe40007810000 */
[----:B------:R-:W-:Y:S02]  /*a070*/  FMNMX.FTZ R25, R30, R25, !PT ;  /* 0x000000191e197209 */ /* 0x000fe40007810000 */
[----:B------:R-:W-:Y:S01]  /*a080*/  MOV R3, UR4 ;  /* 0x0000000400037c02 */ /* 0x000fe20008000f00 */
[----:B------:R-:W4:Y:S01]  /*a090*/  SHFL.BFLY PT, R0, R29, 0x2, 0x1f ;  /* 0x0c401f001d007f89 */ /* 0x000f2200000e0000 */
[----:B------:R-:W-:Y:S02]  /*a0a0*/  FMNMX.FTZ R25, R6, R25, !PT ;  /* 0x0000001906197209 */ /* 0x000fe40007810000 */
[----:B------:R-:W-:Y:S02]  /*a0b0*/  FSEL R66, R66, -INF , P2 ;  /* 0xff80000042427808 */ /* 0x000fe40001000000 */
[----:B------:R-:W-:-:S02]  /*a0c0*/  FMNMX.FTZ R25, R34, R25, !PT ;  /* 0x0000001922197209 */ /* 0x000fc40007810000 */
[----:B------:R-:W-:Y:S02]  /*a0d0*/  FSEL R70, R70, -INF , P4 ;  /* 0xff80000046467808 */ /* 0x000fe40002000000 */
[----:B------:R-:W-:-:S04]  /*a0e0*/  FMNMX.FTZ R25, R10, R25, !PT ;  /* 0x000000190a197209 */ /* 0x000fc80007810000 */
[----:B------:R-:W-:-:S04]  /*a0f0*/  FMNMX.FTZ R25, R38, R25, !PT ;  /* 0x0000001926197209 */ /* 0x000fc80007810000 */
[----:B------:R-:W-:-:S04]  /*a100*/  FMNMX.FTZ R25, R24, R25, !PT ;  /* 0x0000001918197209 */ /* 0x000fc80007810000 */
[----:B------:R-:W-:Y:S02]  /*a110*/  FMNMX.FTZ R25, R42, R25, !PT ;  /* 0x000000192a197209 */ /* 0x000fe40007810000 */
[----:B----4-:R-:W-:Y:S02]  /*a120*/  FMNMX.FTZ R31, R29, R0, !PT ;  /* 0x000000001d1f7209 */ /* 0x010fe40007810000 */
[----:B------:R-:W-:-:S03]  /*a130*/  FMNMX.FTZ R29, R28, R25, !PT ;  /* 0x000000191c1d7209 */ /* 0x000fc60007810000 */
[----:B------:R-:W4:Y:S01]  /*a140*/  SHFL.BFLY PT, R0, R31, 0x1, 0x1f ;  /* 0x0c201f001f007f89 */ /* 0x000f2200000e0000 */
[----:B------:R-:W-:-:S04]  /*a150*/  FMNMX.FTZ R29, R46, R29, !PT ;  /* 0x0000001d2e1d7209 */ /* 0x000fc80007810000 */
[----:B------:R-:W-:-:S04]  /*a160*/  FMNMX.FTZ R29, R32, R29, !PT ;  /* 0x0000001d201d7209 */ /* 0x000fc80007810000 */
[----:B------:R-:W-:Y:S02]  /*a170*/  FMNMX.FTZ R29, R50, R29, !PT ;  /* 0x0000001d321d7209 */ /* 0x000fe40007810000 */
[----:B----4-:R-:W-:Y:S02]  /*a180*/  FMNMX.FTZ R0, R31, R0, !PT ;  /* 0x000000001f007209 */ /* 0x010fe40007810000 */
[----:B------:R-:W-:Y:S02]  /*a190*/  FMNMX.FTZ R31, R36, R29, !PT ;  /* 0x0000001d241f7209 */ /* 0x000fe40007810000 */
[C---:B------:R-:W-:Y:S01]  /*a1a0*/  FSETP.NEU.FTZ.AND P6, PT, R0.reuse, -INF , PT ;  /* 0xff8000000000780b */ /* 0x040fe20003fdd000 */
[----:B------:R-:W-:Y:S01]  /*a1b0*/  FMUL.FTZ R33, R0, R3 ;  /* 0x0000000300217220 */ /* 0x000fe20000410000 */
[----:B------:R-:W-:-:S04]  /*a1c0*/  FMNMX.FTZ R31, R54, R31, !PT ;  /* 0x0000001f361f7209 */ /* 0x000fc80007810000 */
[----:B------:R-:W-:Y:S02]  /*a1d0*/  FMNMX.FTZ R31, R40, R31, !PT ;  /* 0x0000001f281f7209 */ /* 0x000fe40007810000 */
[----:B------:R-:W-:Y:S02]  /*a1e0*/  FSEL R33, R33, RZ, P6 ;  /* 0x000000ff21217208 */ /* 0x000fe40003000000 */
[----:B------:R-:W-:-:S03]  /*a1f0*/  FMNMX.FTZ R31, R58, R31, !PT ;  /* 0x0000001f3a1f7209 */ /* 0x000fc60007810000 */
[--C-:B------:R-:W-:Y:S01]  /*a200*/  FFMA.FTZ R200, R7, R3, -R33.reuse ;  /* 0x0000000307c87223 */ /* 0x100fe20000010821 */
[----:B------:R-:W-:Y:S01]  /*a210*/  FMNMX.FTZ R35, R44, R31, !PT ;  /* 0x0000001f2c237209 */ /* 0x000fe20007810000 */
[-CC-:B------:R-:W-:Y:S01]  /*a220*/  FFMA.FTZ R7, R72, R3.reuse, -R33.reuse ;  /* 0x0000000348077223 */ /* 0x180fe20000010821 */
[----:B------:R-:W-:Y:S01]  /*a230*/  FSEL R72, R63, -INF , P1 ;  /* 0xff8000003f487808 */ /* 0x000fe20000800000 */
[--C-:B------:R-:W-:Y:S01]  /*a240*/  FFMA.FTZ R202, R74, R3, -R33.reuse ;  /* 0x000000034aca7223 */ /* 0x100fe20000010821 */
[----:B------:R-:W-:Y:S01]  /*a250*/  FMNMX.FTZ R35, R62, R35, !PT ;  /* 0x000000233e237209 */ /* 0x000fe20007810000 */
[-CC-:B------:R-:W-:Y:S01]  /*a260*/  FFMA.FTZ R76, R76, R3.reuse, -R33.reuse ;  /* 0x000000034c4c7223 */ /* 0x180fe20000010821 */
[----:B------:R-:W-:Y:S01]  /*a270*/  FSEL R74, R67, -INF , P3 ;  /* 0xff800000434a7808 */ /* 0x000fe20001800000 */
[--C-:B------:R-:W-:Y:S01]  /*a280*/  FFMA.FTZ R152, R78, R3, -R33.reuse ;  /* 0x000000034e987223 */ /* 0x100fe20000010821 */
[----:B------:R-:W-:Y:S01]  /*a290*/  FMNMX.FTZ R35, R72, R35, !PT ;  /* 0x0000002348237209 */ /* 0x000fe20007810000 */
[----:B------:R4:W-:Y:S01]  /*a2a0*/  MUFU.EX2 R25, R76 ;  /* 0x0000004c00197308 */ /* 0x0009e20000000800 */
[-CC-:B------:R-:W-:Y:S01]  /*a2b0*/  FFMA.FTZ R80, R80, R3.reuse, -R33.reuse ;  /* 0x0000000350507223 */ /* 0x180fe20000010821 */
[--C-:B------:R-:W-:Y:S01]  /*a2c0*/  FFMA.FTZ R154, R86, R3, -R33.reuse ;  /* 0x00000003569a7223 */ /* 0x100fe20000010821 */
[----:B------:R-:W-:Y:S01]  /*a2d0*/  FMNMX.FTZ R35, R66, R35, !PT ;  /* 0x0000002342237209 */ /* 0x000fe20007810000 */
[-CC-:B------:R-:W-:Y:S01]  /*a2e0*/  FFMA.FTZ R92, R92, R3.reuse, -R33.reuse ;  /* 0x000000035c5c7223 */ /* 0x180fe20000010821 */
[-CC-:B------:R-:W-:Y:S01]  /*a2f0*/  FFMA.FTZ R156, R88, R3.reuse, -R33.reuse ;  /* 0x00000003589c7223 */ /* 0x180fe20000010821 */
[--C-:B------:R-:W-:Y:S01]  /*a300*/  FFMA.FTZ R82, R82, R3, -R33.reuse ;  /* 0x0000000352527223 */ /* 0x100fe20000010821 */
[----:B------:R-:W-:Y:S01]  /*a310*/  FMNMX.FTZ R37, R74, R35, !PT ;  /* 0x000000234a257209 */ /* 0x000fe20007810000 */
[----:B------:R-:W-:Y:S01]  /*a320*/  MUFU.EX2 R200, R200 ;  /* 0x000000c800c87308 */ /* 0x000fe20000000800 */
[----:B----4-:R-:W-:Y:S01]  /*a330*/  FSEL R76, R71, -INF , P5 ;  /* 0xff800000474c7808 */ /* 0x010fe20002800000 */
[--C-:B------:R-:W-:Y:S01]  /*a340*/  FFMA.FTZ R158, R84, R3, -R33.reuse ;  /* 0x00000003549e7223 */ /* 0x100fe20000010821 */
[----:B------:R-:W-:Y:S01]  /*a350*/  FMNMX.FTZ R37, R70, R37, !PT ;  /* 0x0000002546257209 */ /* 0x000fe20007810000 */
[-CC-:B------:R-:W-:Y:S01]  /*a360*/  FFMA.FTZ R160, R48, R3.reuse, -R33.reuse ;  /* 0x0000000330a07223 */ /* 0x180fe20000010821 */
[-CC-:B------:R-:W-:Y:S01]  /*a370*/  FFMA.FTZ R39, R94, R3.reuse, -R33.reuse ;  /* 0x000000035e277223 */ /* 0x180fe20000010821 */
[--C-:B------:R-:W-:Y:S01]  /*a380*/  FFMA.FTZ R162, R52, R3, -R33.reuse ;  /* 0x0000000334a27223 */ /* 0x100fe20000010821 */
[----:B------:R-:W-:Y:S01]  /*a390*/  FMNMX.FTZ R43, R76, R37, !PT ;  /* 0x000000254c2b7209 */ /* 0x000fe20007810000 */
[----:B------:R-:W4:Y:S01]  /*a3a0*/  MUFU.EX2 R7, R7 ;  /* 0x0000000700077308 */ /* 0x000f220000000800 */
[-CC-:B------:R-:W-:Y:S01]  /*a3b0*/  FFMA.FTZ R37, R90, R3.reuse, -R33.reuse ;  /* 0x000000035a257223 */ /* 0x180fe20000010821 */
[-CC-:B------:R-:W-:Y:S01]  /*a3c0*/  FFMA.FTZ R41, R96, R3.reuse, -R33.reuse ;  /* 0x0000000360297223 */ /* 0x180fe20000010821 */
[-CC-:B------:R-:W-:Y:S01]  /*a3d0*/  FFMA.FTZ R164, R56, R3.reuse, -R33.reuse ;  /* 0x0000000338a47223 */ /* 0x180fe20000010821 */
[----:B------:R-:W1:Y:S01]  /*a3e0*/  SHFL.BFLY PT, R78, R43, 0x2, 0x1f ;  /* 0x0c401f002b4e7f89 */ /* 0x000e6200000e0000 */
[-CC-:B------:R-:W-:Y:S01]  /*a3f0*/  FFMA.FTZ R166, R60, R3.reuse, -R33.reuse ;  /* 0x000000033ca67223 */ /* 0x180fe20000010821 */
[-CC-:B------:R-:W-:Y:S01]  /*a400*/  FFMA.FTZ R45, R100, R3.reuse, -R33.reuse ;  /* 0x00000003642d7223 */ /* 0x180fe20000010821 */
[-CC-:B------:R-:W-:Y:S01]  /*a410*/  FFMA.FTZ R168, R64, R3.reuse, -R33.reuse ;  /* 0x0000000340a87223 */ /* 0x180fe20000010821 */
[----:B------:R-:W2:Y:S01]  /*a420*/  MUFU.EX2 R202, R202 ;  /* 0x000000ca00ca7308 */ /* 0x000ea20000000800 */
[-CC-:B------:R-:W-:Y:S01]  /*a430*/  FFMA.FTZ R102, R102, R3.reuse, -R33.reuse ;  /* 0x0000000366667223 */ /* 0x180fe20000010821 */
[----:B------:R-:W-:-:S06]  /*a440*/  FFMA.FTZ R170, R68, R3, -R33 ;  /* 0x0000000344aa7223 */ /* 0x000fcc0000010821 */
[----:B------:R-:W3:Y:S08]  /*a450*/  MUFU.EX2 R152, R152 ;  /* 0x0000009800987308 */ /* 0x000ef00000000800 */
[----:B------:R-:W0:Y:S01]  /*a460*/  MUFU.EX2 R29, R80 ;  /* 0x00000050001d7308 */ /* 0x000e220000000800 */
[----:B-1----:R-:W-:Y:S01]  /*a470*/  FMNMX.FTZ R78, R43, R78, !PT ;  /* 0x0000004e2b4e7209 */ /* 0x002fe20007810000 */
[-CC-:B------:R-:W-:Y:S01]  /*a480*/  FFMA.FTZ R43, R98, R3.reuse, -R33.reuse ;  /* 0x00000003622b7223 */ /* 0x180fe20000010821 */
[----:B------:R-:W-:-:S05]  /*a490*/  FFMA.FTZ R33, R104, R3, -R33 ;  /* 0x0000000368217223 */ /* 0x000fca0000010821 */
[----:B------:R-:W1:Y:S01]  /*a4a0*/  MUFU.EX2 R154, R154 ;  /* 0x0000009a009a7308 */ /* 0x000e620000000800 */
[----:B------:R-:W5:Y:S07]  /*a4b0*/  SHFL.BFLY PT, R47, R78, 0x1, 0x1f ;  /* 0x0c201f004e2f7f89 */ /* 0x000f6e00000e0000 */
[----:B------:R-:W1:Y:S08]  /*a4c0*/  MUFU.EX2 R31, R92 ;  /* 0x0000005c001f7308 */ /* 0x000e700000000800 */
[----:B------:R-:W-:Y:S08]  /*a4d0*/  MUFU.EX2 R156, R156 ;  /* 0x0000009c009c7308 */ /* 0x000ff00000000800 */
[----:B------:R-:W-:Y:S01]  /*a4e0*/  MUFU.EX2 R35, R82 ;  /* 0x0000005200237308 */ /* 0x000fe20000000800 */
[----:B-----5:R-:W-:-:S04]  /*a4f0*/  FMNMX.FTZ R176, R78, R47, !PT ;  /* 0x0000002f4eb07209 */ /* 0x020fc80007810000 */
[C---:B------:R-:W-:Y:S01]  /*a500*/  FSETP.NEU.FTZ.AND P1, PT, R176.reuse, -INF , PT ;  /* 0xff800000b000780b */ /* 0x040fe20003f3d000 */
[----:B------:R-:W-:Y:S02]  /*a510*/  FMUL.FTZ R49, R176, R3 ;  /* 0x00000003b0317220 */ /* 0x000fe40000410000 */
[----:B------:R-:W-:Y:S03]  /*a520*/  MUFU.EX2 R158, R158 ;  /* 0x0000009e009e7308 */ /* 0x000fe60000000800 */
[----:B------:R-:W-:-:S05]  /*a530*/  FSEL R49, R49, RZ, P1 ;  /* 0x000000ff31317208 */ /* 0x000fca0000800000 */
[-CC-:B------:R-:W-:Y:S01]  /*a540*/  FFMA.FTZ R201, R26, R3.reuse, -R49.reuse ;  /* 0x000000031ac97223 */ /* 0x180fe20000010831 */
[-CC-:B------:R-:W-:Y:S01]  /*a550*/  FFMA.FTZ R26, R27, R3.reuse, -R49.reuse ;  /* 0x000000031b1a7223 */ /* 0x180fe20000010831 */
[-CC-:B------:R-:W-:Y:S01]  /*a560*/  FFMA.FTZ R203, R30, R3.reuse, -R49.reuse ;  /* 0x000000031ecb7223 */ /* 0x180fe20000010831 */
[-CC-:B------:R-:W-:Y:S01]  /*a570*/  FFMA.FTZ R6, R6, R3.reuse, -R49.reuse ;  /* 0x0000000306067223 */ /* 0x180fe20000010831 */
[-C--:B------:R-:W-:Y:S01]  /*a580*/  FFMA.FTZ R153, R34, R3.reuse, -R49 ;  /* 0x0000000322997223 */ /* 0x080fe20000010831 */
[----:B----4-:R-:W-:Y:S01]  /*a590*/  FADD.FTZ R27, R200, R7 ;  /* 0x00000007c81b7221 */ /* 0x010fe20000010000 */
[----:B------:R-:W-:Y:S01]  /*a5a0*/  MUFU.EX2 R201, R201 ;  /* 0x000000c900c97308 */ /* 0x000fe20000000800 */
[-CC-:B------:R-:W-:Y:S01]  /*a5b0*/  FFMA.FTZ R30, R10, R3.reuse, -R49.reuse ;  /* 0x000000030a1e7223 */ /* 0x180fe20000010831 */
[-C--:B------:R-:W-:Y:S01]  /*a5c0*/  FFMA.FTZ R155, R38, R3.reuse, -R49 ;  /* 0x00000003269b7223 */ /* 0x080fe20000010831 */
[----:B--2---:R-:W-:Y:S01]  /*a5d0*/  FADD.FTZ R10, R202, R27 ;  /* 0x0000001bca0a7221 */ /* 0x004fe20000010000 */
[-CC-:B------:R-:W-:Y:S01]  /*a5e0*/  FFMA.FTZ R34, R36, R3.reuse, -R49.reuse ;  /* 0x0000000324227223 */ /* 0x180fe20000010831 */
[-CC-:B------:R-:W-:Y:S01]  /*a5f0*/  FFMA.FTZ R24, R24, R3.reuse, -R49.reuse ;  /* 0x0000000318187223 */ /* 0x180fe20000010831 */
[-CC-:B------:R-:W-:Y:S01]  /*a600*/  FFMA.FTZ R157, R42, R3.reuse, -R49.reuse ;  /* 0x000000032a9d7223 */ /* 0x180fe20000010831 */
[----:B------:R-:W-:Y:S01]  /*a610*/  FADD.FTZ R27, R25, R10 ;  /* 0x0000000a191b7221 */ /* 0x000fe20000010000 */
[----:B------:R-:W2:Y:S01]  /*a620*/  MUFU.EX2 R26, R26 ;  /* 0x0000001a001a7308 */ /* 0x000ea20000000800 */
[-CC-:B------:R-:W-:Y:S01]  /*a630*/  FFMA.FTZ R28, R28, R3.reuse, -R49.reuse ;  /* 0x000000031c1c7223 */ /* 0x180fe20000010831 */
[-C--:B------:R-:W-:Y:S01]  /*a640*/  FFMA.FTZ R159, R46, R3.reuse, -R49 ;  /* 0x000000032e9f7223 */ /* 0x080fe20000010831 */
[----:B---3--:R-:W-:Y:S01]  /*a650*/  FADD.FTZ R36, R152, R27 ;  /* 0x0000001b98247221 */ /* 0x008fe20000010000 */
[-CC-:B------:R-:W-:Y:S01]  /*a660*/  FFMA.FTZ R32, R32, R3.reuse, -R49.reuse ;  /* 0x0000000320207223 */ /* 0x180fe20000010831 */
[-CC-:B------:R-:W-:Y:S01]  /*a670*/  FFMA.FTZ R161, R50, R3.reuse, -R49.reuse ;  /* 0x0000000332a17223 */ /* 0x180fe20000010831 */
[-CC-:B------:R-:W-:Y:S01]  /*a680*/  FFMA.FTZ R163, R54, R3.reuse, -R49.reuse ;  /* 0x0000000336a37223 */ /* 0x180fe20000010831 */
[----:B0-----:R-:W-:Y:S01]  /*a690*/  FADD.FTZ R51, R29, R36 ;  /* 0x000000241d337221 */ /* 0x001fe20000010000 */
[----:B------:R-:W0:Y:S01]  /*a6a0*/  MUFU.EX2 R203, R203 ;  /* 0x000000cb00cb7308 */ /* 0x000e220000000800 */
[-CC-:B------:R-:W-:Y:S01]  /*a6b0*/  FFMA.FTZ R36, R40, R3.reuse, -R49.reuse ;  /* 0x0000000328247223 */ /* 0x180fe20000010831 */
[-C--:B------:R-:W-:Y:S01]  /*a6c0*/  FFMA.FTZ R165, R58, R3.reuse, -R49 ;  /* 0x000000033aa57223 */ /* 0x080fe20000010831 */
[----:B-1----:R-:W-:Y:S01]  /*a6d0*/  FADD.FTZ R38, R154, R51 ;  /* 0x000000339a267221 */ /* 0x002fe20000010000 */
[----:B------:R-:W-:Y:S01]  /*a6e0*/  F2FP.F16.F32.PACK_AB R200, R7, R200 ;  /* 0x000000c807c8723e */ /* 0x000fe200000000ff */
[-CC-:B------:R-:W-:Y:S01]  /*a6f0*/  FFMA.FTZ R167, R62, R3.reuse, -R49.reuse ;  /* 0x000000033ea77223 */ /* 0x180fe20000010831 */
[-CC-:B------:R-:W-:Y:S01]  /*a700*/  FFMA.FTZ R66, R66, R3.reuse, -R49.reuse ;  /* 0x0000000342427223 */ /* 0x180fe20000010831 */
[----:B------:R-:W-:Y:S01]  /*a710*/  FADD.FTZ R51, R31, R38 ;  /* 0x000000261f337221 */ /* 0x000fe20000010000 */
[----:B------:R-:W1:Y:S01]  /*a720*/  MUFU.EX2 R6, R6 ;  /* 0x0000000600067308 */ /* 0x000e620000000800 */
[----:B--2---:R-:W-:Y:S01]  /*a730*/  FADD.FTZ R10, R201, R26 ;  /* 0x0000001ac90a7221 */ /* 0x004fe20000010000 */
[-CC-:B------:R-:W-:Y:S01]  /*a740*/  FFMA.FTZ R38, R44, R3.reuse, -R49.reuse ;  /* 0x000000032c267223 */ /* 0x180fe20000010831 */
[-CC-:B------:R-:W-:Y:S01]  /*a750*/  FFMA.FTZ R74, R74, R3.reuse, -R49.reuse ;  /* 0x000000034a4a7223 */ /* 0x180fe20000010831 */
[----:B------:R-:W-:Y:S01]  /*a760*/  FFMA.FTZ R70, R70, R3, -R49 ;  /* 0x0000000346467223 */ /* 0x000fe20000010831 */
[----:B------:R-:W-:-:S02]  /*a770*/  F2FP.F16.F32.PACK_AB R202, R25, R202 ;  /* 0x000000ca19ca723e */ /* 0x000fc400000000ff */
[----:B------:R-:W-:Y:S01]  /*a780*/  F2FP.F16.F32.PACK_AB R152, R29, R152 ;  /* 0x000000981d98723e */ /* 0x000fe200000000ff */
[----:B------:R-:W2:Y:S01]  /*a790*/  MUFU.EX2 R153, R153 ;  /* 0x0000009900997308 */ /* 0x000ea20000000800 */
[----:B0-----:R-:W-:Y:S01]  /*a7a0*/  FADD.FTZ R27, R203, R10 ;  /* 0x0000000acb1b7221 */ /* 0x001fe20000010000 */
[----:B------:R-:W-:Y:S02]  /*a7b0*/  F2FP.F16.F32.PACK_AB R154, R31, R154 ;  /* 0x0000009a1f9a723e */ /* 0x000fe400000000ff */
[----:B------:R-:W-:-:S04]  /*a7c0*/  F2FP.F16.F32.PACK_AB R201, R26, R201 ;  /* 0x000000c91ac9723e */ /* 0x000fc800000000ff */
[----:B------:R-:W0:Y:S01]  /*a7d0*/  MUFU.EX2 R30, R30 ;  /* 0x0000001e001e7308 */ /* 0x000e220000000800 */
[C---:B-1----:R-:W-:Y:S01]  /*a7e0*/  FADD.FTZ R10, R6.reuse, R27 ;  /* 0x0000001b060a7221 */ /* 0x042fe20000010000 */
[----:B------:R-:W-:-:S06]  /*a7f0*/  F2FP.F16.F32.PACK_AB R203, R6, R203 ;  /* 0x000000cb06cb723e */ /* 0x000fcc00000000ff */
[----:B------:R-:W1:Y:S01]  /*a800*/  MUFU.EX2 R155, R155 ;  /* 0x0000009b009b7308 */ /* 0x000e620000000800 */
[----:B--2---:R-:W-:Y:S01]  /*a810*/  FADD.FTZ R27, R153, R10 ;  /* 0x0000000a991b7221 */ /* 0x004fe20000010000 */
[----:B------:R-:W-:Y:S01]  /*a820*/  FADD.FTZ R10, R156, R51 ;  /* 0x000000339c0a7221 */ /* 0x000fe20000010000 */
[----:B------:R-:W-:-:S03]  /*a830*/  F2FP.F16.F32.PACK_AB R156, R35, R156 ;  /* 0x0000009c239c723e */ /* 0x000fc600000000ff */
[----:B------:R-:W-:Y:S01]  /*a840*/  FADD.FTZ R51, R35, R10 ;  /* 0x0000000a23337221 */ /* 0x000fe20000010000 */
[----:B------:R-:W-:Y:S01]  /*a850*/  VIADD R10, R4, 0x22840 ;  /* 0x00022840040a7836 */ /* 0x000fe20000000000 */
[----:B------:R-:W2:Y:S01]  /*a860*/  MUFU.EX2 R24, R24 ;  /* 0x0000001800187308 */ /* 0x000ea20000000800 */
[----:B0-----:R-:W-:Y:S01]  /*a870*/  FADD.FTZ R40, R30, R27 ;  /* 0x0000001b1e287221 */ /* 0x001fe20000010000 */
[----:B------:R-:W-:Y:S01]  /*a880*/  FADD.FTZ R42, R158, R51 ;  /* 0x000000339e2a7221 */ /* 0x000fe20000010000 */
[----:B------:R-:W-:Y:S02]  /*a890*/  F2FP.F16.F32.PACK_AB R153, R30, R153 ;  /* 0x000000991e99723e */ /* 0x000fe400000000ff */
[----:B------:R-:W-:-:S03]  /*a8a0*/  PRMT R10, R75, 0x654, R10 ;  /* 0x000006544b0a7816 */ /* 0x000fc6000000000a */
[----:B------:R-:W0:Y:S01]  /*a8b0*/  MUFU.EX2 R157, R157 ;  /* 0x0000009d009d7308 */ /* 0x000e220000000800 */
[----:B-1----:R-:W-:Y:S01]  /*a8c0*/  FADD.FTZ R27, R155, R40 ;  /* 0x000000289b1b7221 */ /* 0x002fe20000010000 */
[----:B------:R1:W-:Y:S06]  /*a8d0*/  SYNCS.ARRIVE.TRANS64.RED.A1T0 RZ, [R10+URZ], RZ ;  /* 0x000000ff0aff79a7 */ /* 0x0003ec000810043f */
[----:B------:R-:W1:Y:S01]  /*a8e0*/  MUFU.EX2 R28, R28 ;  /* 0x0000001c001c7308 */ /* 0x000e620000000800 */
[C---:B--2---:R-:W-:Y:S01]  /*a8f0*/  FADD.FTZ R40, R24.reuse, R27 ;  /* 0x0000001b18287221 */ /* 0x044fe20000010000 */
[----:B------:R-:W-:-:S06]  /*a900*/  F2FP.F16.F32.PACK_AB R155, R24, R155 ;  /* 0x0000009b189b723e */ /* 0x000fcc00000000ff */
[----:B------:R-:W2:Y:S01]  /*a910*/  MUFU.EX2 R159, R159 ;  /* 0x0000009f009f7308 */ /* 0x000ea20000000800 */
[----:B0-----:R-:W-:Y:S01]  /*a920*/  FADD.FTZ R27, R157, R40 ;  /* 0x000000289d1b7221 */ /* 0x001fe20000010000 */
[-CC-:B------:R-:W-:Y:S01]  /*a930*/  FFMA.FTZ R40, R72, R3.reuse, -R49.reuse ;  /* 0x0000000348287223 */ /* 0x180fe20000010831 */
[----:B------:R-:W-:-:S05]  /*a940*/  FFMA.FTZ R49, R76, R3, -R49 ;  /* 0x000000034c317223 */ /* 0x000fca0000010831 */
[----:B------:R-:W0:Y:S01]  /*a950*/  MUFU.EX2 R37, R37 ;  /* 0x0000002500257308 */ /* 0x000e220000000800 */
[C---:B-1----:R-:W-:Y:S01]  /*a960*/  FADD.FTZ R10, R28.reuse, R27 ;  /* 0x0000001b1c0a7221 */ /* 0x042fe20000010000 */
[----:B------:R-:W-:-:S06]  /*a970*/  F2FP.F16.F32.PACK_AB R157, R28, R157 ;  /* 0x0000009d1c9d723e */ /* 0x000fcc00000000ff */
[----:B------:R-:W1:Y:S01]  /*a980*/  MUFU.EX2 R32, R32 ;  /* 0x0000002000207308 */ /* 0x000e620000000800 */
[----:B--2---:R-:W-:-:S07]  /*a990*/  FADD.FTZ R27, R159, R10 ;  /* 0x0000000a9f1b7221 */ /* 0x004fce0000010000 */
[----:B------:R-:W2:Y:S01]  /*a9a0*/  MUFU.EX2 R160, R160 ;  /* 0x000000a000a07308 */ /* 0x000ea20000000800 */
[C---:B0-----:R-:W-:Y:S01]  /*a9b0*/  FADD.FTZ R51, R37.reuse, R42 ;  /* 0x0000002a25337221 */ /* 0x041fe20000010000 */
[----:B------:R-:W-:-:S06]  /*a9c0*/  F2FP.F16.F32.PACK_AB R158, R37, R158 ;  /* 0x0000009e259e723e */ /* 0x000fcc00000000ff */
[----:B------:R-:W0:Y:S01]  /*a9d0*/  MUFU.EX2 R161, R161 ;  /* 0x000000a100a17308 */ /* 0x000e220000000800 */
[C---:B-1----:R-:W-:Y:S01]  /*a9e0*/  FADD.FTZ R10, R32.reuse, R27 ;  /* 0x0000001b200a7221 */ /* 0x042fe20000010000 */
[----:B------:R-:W-:-:S06]  /*a9f0*/  F2FP.F16.F32.PACK_AB R159, R32, R159 ;  /* 0x0000009f209f723e */ /* 0x000fcc00000000ff */
[----:B------:R-:W1:Y:S01]  /*aa00*/  MUFU.EX2 R39, R39 ;  /* 0x0000002700277308 */ /* 0x000e620000000800 */
[----:B--2---:R-:W-:-:S07]  /*aa10*/  FADD.FTZ R42, R160, R51 ;  /* 0x00000033a02a7221 */ /* 0x004fce0000010000 */
[----:B------:R-:W2:Y:S01]  /*aa20*/  MUFU.EX2 R34, R34 ;  /* 0x0000002200227308 */ /* 0x000ea20000000800 */
[----:B0-----:R-:W-:-:S07]  /*aa30*/  FADD.FTZ R7, R161, R10 ;  /* 0x0000000aa1077221 */ /* 0x001fce0000010000 */
[----:B------:R-:W0:Y:S01]  /*aa40*/  MUFU.EX2 R162, R162 ;  /* 0x000000a200a27308 */ /* 0x000e220000000800 */
[C---:B-1----:R-:W-:Y:S01]  /*aa50*/  FADD.FTZ R51, R39.reuse, R42 ;  /* 0x0000002a27337221 */ /* 0x042fe20000010000 */
[----:B------:R-:W-:-:S06]  /*aa60*/  F2FP.F16.F32.PACK_AB R160, R39, R160 ;  /* 0x000000a027a0723e */ /* 0x000fcc00000000ff */
[----:B------:R-:W1:Y:S01]  /*aa70*/  MUFU.EX2 R163, R163 ;  /* 0x000000a300a37308 */ /* 0x000e620000000800 */
[C---:B--2---:R-:W-:Y:S01]  /*aa80*/  FADD.FTZ R10, R34.reuse, R7 ;  /* 0x00000007220a7221 */ /* 0x044fe20000010000 */
[----:B------:R-:W-:-:S06]  /*aa90*/  F2FP.F16.F32.PACK_AB R161, R34, R161 ;  /* 0x000000a122a1723e */ /* 0x000fcc00000000ff */
[----:B------:R-:W2:Y:S01]  /*aaa0*/  MUFU.EX2 R41, R41 ;  /* 0x0000002900297308 */ /* 0x000ea20000000800 */
[----:B0-----:R-:W-:-:S07]  /*aab0*/  FADD.FTZ R42, R162, R51 ;  /* 0x00000033a22a7221 */ /* 0x001fce0000010000 */
[----:B------:R-:W0:Y:S01]  /*aac0*/  MUFU.EX2 R36, R36 ;  /* 0x0000002400247308 */ /* 0x000e220000000800 */
[----:B-1----:R-:W-:-:S07]  /*aad0*/  FADD.FTZ R7, R163, R10 ;  /* 0x0000000aa3077221 */ /* 0x002fce0000010000 */
[----:B------:R-:W1:Y:S01]  /*aae0*/  MUFU.EX2 R164, R164 ;  /* 0x000000a400a47308 */ /* 0x000e620000000800 */
[C---:B--2---:R-:W-:Y:S01]  /*aaf0*/  FADD.FTZ R27, R41.reuse, R42 ;  /* 0x0000002a291b7221 */ /* 0x044fe20000010000 */
[----:B------:R-:W-:-:S06]  /*ab00*/  F2FP.F16.F32.PACK_AB R162, R41, R162 ;  /* 0x000000a229a2723e */ /* 0x000fcc00000000ff */
[----:B------:R-:W2:Y:S01]  /*ab10*/  MUFU.EX2 R165, R165 ;  /* 0x000000a500a57308 */ /* 0x000ea20000000800 */
[C---:B0-----:R-:W-:Y:S01]  /*ab20*/  FADD.FTZ R10, R36.reuse, R7 ;  /* 0x00000007240a7221 */ /* 0x041fe20000010000 */
[----:B------:R-:W-:-:S06]  /*ab30*/  F2FP.F16.F32.PACK_AB R163, R36, R163 ;  /* 0x000000a324a3723e */ /* 0x000fcc00000000ff */
[----:B------:R-:W0:Y:S01]  /*ab40*/  MUFU.EX2 R43, R43 ;  /* 0x0000002b002b7308 */ /* 0x000e220000000800 */
[----:B-1----:R-:W-:-:S07]  /*ab50*/  FADD.FTZ R42, R164, R27 ;  /* 0x0000001ba42a7221 */ /* 0x002fce0000010000 */
        /* <DEDUP_REMOVED lines=31> */
[----:B--2---:R-:W-:Y:S01]  /*ad50*/  FADD.FTZ R6, R70, R7 ;  /* 0x0000000746067221 */ /* 0x004fe20000010000 */
[C---:B0-----:R-:W-:Y:S01]  /*ad60*/  FADD.FTZ R10, R33.reuse, R10 ;  /* 0x0000000a210a7221 */ /* 0x041fe20000010000 */
[----:B------:R-:W-:Y:S02]  /*ad70*/  F2FP.F16.F32.PACK_AB R170, R33, R170 ;  /* 0x000000aa21aa723e */ /* 0x000fe400000000ff */
[C---:B-1----:R-:W-:Y:S01]  /*ad80*/  FADD.FTZ R7, R49.reuse, R6 ;  /* 0x0000000631077221 */ /* 0x042fe20000010000 */
[----:B------:R-:W-:Y:S01]  /*ad90*/  F2FP.F16.F32.PACK_AB R171, R49, R70 ;  /* 0x0000004631ab723e */ /* 0x000fe200000000ff */
[----:B------:R-:W-:Y:S06]  /*ada0*/  @!P0 BRA `(.L_x_748) ;  /* 0x0000000000048947 */ /* 0x000fec0003800000 */
[----:B------:R-:W-:Y:S01]  /*adb0*/  BPT.TRAP 0x1 ;  /* 0x000000040000795c */ /* 0x000fe20000300000 */
.L_x_748:
[----:B------:R0:W1:Y:S01]  /*adc0*/  SYNCS.PHASECHK.TRANS64.TRYWAIT P1, [R4+URZ+0x22850], R73 ;  /* 0x02285049040075a7 */ /* 0x000062000802017f */
[----:B------:R-:W-:Y:S05]  /*add0*/  @!P0 BRA `(.L_x_749) ;  /* 0x0000000000048947 */ /* 0x000fea0003800000 */
[----:B------:R-:W-:Y:S01]  /*ade0*/  BPT.TRAP 0x1 ;  /* 0x000000040000795c */ /* 0x000fe20000300000 */
.L_x_749:
[----:B------:R-:W-:Y:S04]  /*adf0*/  BSSY B0, `(.L_x_750) ;  /* 0x0000004000007945 */ /* 0x000fe80003800000 */
[----:B-1----:R-:W-:Y:S05]  /*ae00*/  @P1 BRA `(.L_x_751) ;  /* 0x0000000000081947 */ /* 0x002fea0003800000 */
[----:B------:R-:W1:Y:S02]  /*ae10*/  SYNCS.PHASECHK.TRANS64.TRYWAIT P1, [R4+URZ+0x22850], R73 ;  /* 0x02285049040075a7 */ /* 0x000e64000802017f */
[----:B-1----:R-:W-:Y:S05]  /*ae20*/  @!P1 BRA `(.L_x_752) ;  /* 0x000000fc00649947 */ /* 0x002fea0003800000 */
.L_x_751:
[----:B------:R-:W-:Y:S05]  /*ae30*/  BSYNC B0 ;  /* 0x0000000000007941 */ /* 0x000fea0003800000 */
.L_x_750:
[----:B------:R-:W-:Y:S05]  /*ae40*/  WARPSYNC.ALL ;  /* 0x0000000000007948 */ /* 0x000fea0003800000 */
[----:B------:R-:W-:Y:S01]  /*ae50*/  VIADD R6, R19, 0x400 ;  /* 0x0000040013067836 */ /* 0x000fe20000000000 */
[----:B------:R2:W-:Y:S01]  /*ae60*/  BAR.SYNC.DEFER_BLOCKING R5, 0x100 ;  /* 0x000400050000751d */ /* 0x0005e20000010000 */
[----:B------:R-:W-:Y:S02]  /*ae70*/  IMAD.MOV.U32 R25, RZ, RZ, 0x40000040 ;  /* 0x40000040ff197424 */ /* 0x000fe400078e00ff */
[----:B------:R-:W-:Y:S01]  /*ae80*/  IMAD.MOV.U32 R29, RZ, RZ, 0x40000040 ;  /* 0x40000040ff1d7424 */ /* 0x000fe200078e00ff */
[----:B------:R-:W-:Y:S01]  /*ae90*/  SHF.R.U32.HI R6, RZ, 0x4, R6 ;  /* 0x00000004ff067819 */ /* 0x000fe20000011606 */
[----:B------:R-:W-:Y:S01]  /*aea0*/  IMAD.MOV.U32 R27, RZ, RZ, 0x40000040 ;  /* 0x40000040ff1b7424 */ /* 0x000fe200078e00ff */
[----:B------:R-:W-:Y:S01]  /*aeb0*/  R2UR UR7, R25 ;  /* 0x00000000190772ca */ /* 0x000fe200000e0000 */
[----:B------:R-:W-:Y:S01]  /*aec0*/  IMAD.MOV.U32 R31, RZ, RZ, 0x40000040 ;  /* 0x40000040ff1f7424 */ /* 0x000fe200078e00ff */
[----:B------:R-:W-:-:S02]  /*aed0*/  LOP3.LUT R6, R6, 0x3fff, RZ, 0xc0, !PT ;  /* 0x00003fff06067812 */ /* 0x000fc400078ec0ff */
[----:B------:R-:W-:Y:S02]  /*aee0*/  R2UR UR11, R29 ;  /* 0x000000001d0b72ca */ /* 0x000fe400000e0000 */
[----:B------:R-:W-:Y:S02]  /*aef0*/  LOP3.LUT R24, R6, 0x3000000, RZ, 0xfc, !PT ;  /* 0x0300000006187812 */ /* 0x000fe400078efcff */
[----:B------:R-:W-:Y:S02]  /*af00*/  R2UR UR15, R27 ;  /* 0x000000001b0f72ca */ /* 0x000fe400000e0000 */
[----:B------:R-:W-:Y:S01]  /*af10*/  R2UR UR19, R29 ;  /* 0x000000001d1372ca */ /* 0x000fe200000e0000 */
[----:B------:R3:W-:Y:S01]  /*af20*/  STL [R1+0x8], R24 ;  /* 0x0000081801007387 */ /* 0x0007e20000100800 */
[----:B------:R-:W-:Y:S02]  /*af30*/  R2UR UR23, R31 ;  /* 0x000000001f1772ca */ /* 0x000fe400000e0000 */
[----:B------:R-:W-:Y:S01]  /*af40*/  R2UR UR27, R25 ;  /* 0x00000000191b72ca */ /* 0x000fe200000e0000 */
[----:B---3--:R-:W-:-:S04]  /*af50*/  IMAD R24, R207, 0xc00, R24 ;  /* 0x00000c00cf187824 */ /* 0x008fc800078e0218 */
[C---:B------:R-:W-:Y:S01]  /*af60*/  VIADD R28, R24.reuse, 0x80 ;  /* 0x00000080181c7836 */ /* 0x040fe20000000000 */
[C---:B------:R-:W-:Y:S01]  /*af70*/  R2UR UR6, R24.reuse ;  /* 0x00000000180672ca */ /* 0x040fe200000e0000 */
[C---:B------:R-:W-:Y:S02]  /*af80*/  VIADD R26, R24.reuse, 0x100 ;  /* 0x00000100181a7836 */ /* 0x040fe40000000000 */
[----:B------:R-:W-:Y:S01]  /*af90*/  VIADD R30, R24, 0x200 ;  /* 0x00000200181e7836 */ /* 0x000fe20000000000 */
[----:B------:R-:W-:Y:S01]  /*afa0*/  R2UR UR10, R28 ;  /* 0x000000001c0a72ca */ /* 0x000fe200000e0000 */
[----:B------:R-:W-:Y:S01]  /*afb0*/  VIADD R28, R24, 0x180 ;  /* 0x00000180181c7836 */ /* 0x000fe20000000000 */
[----:B------:R-:W-:Y:S01]  /*afc0*/  R2UR UR14, R26 ;  /* 0x000000001a0e72ca */ /* 0x000fe200000e0000 */
[----:B------:R-:W-:Y:S01]  /*afd0*/  VIADD R24, R24, 0x280 ;  /* 0x0000028018187836 */ /* 0x000fe20000000000 */
[----:B------:R-:W-:Y:S02]  /*afe0*/  R2UR UR22, R30 ;  /* 0x000000001e1672ca */ /* 0x000fe400000e0000 */
[----:B------:R-:W-:-:S02]  /*aff0*/  R2UR UR18, R28 ;  /* 0x000000001c1272ca */ /* 0x000fc400000e0000 */
[----:B------:R-:W-:Y:S02]  /*b000*/  R2UR UR26, R24 ;  /* 0x00000000181a72ca */ /* 0x000fe400000e0000 */
[----:B01----:R-:W-:-:S06]  /*b010*/  WARPGROUP.ARRIVE ;  /* 0x00000000000079c5 */ /* 0x003fcc0000000000 */
[----:B------:R-:W-:Y:S03]  /*b020*/  HGMMA.64x256x16.F32 R24, R200, gdesc[UR4].tnspB, RZ, !UPT, gsb0 ;  /* 0x43e00004c8187df0 */ /* 0x000fe6000c0008ff */
[----:B------:R-:W-:Y:S02]  /*b030*/  WARPGROUP.DEPBAR.LE gsb0, 0x0 ;  /* 0x00008000000079c5 */ /* 0x000fe40000010000 */
[----:B------:R-:W-:-:S15]  /*b040*/  WARPGROUP.ARRIVE ;  /* 0x00000000000079c5 */ /* 0x000fde0000000000 */
[----:B------:R-:W-:-:S08]  /*b050*/  NOP ;  /* 0x0000000000007918 */ /* 0x000fd00000000000 */
[----:B------:R-:W-:Y:S03]  /*b060*/  HGMMA.64x256x16.F32 R24, R152, gdesc[UR8].tnspB, R24, gsb0 ;  /* 0x43e0000898187df0 */ /* 0x000fe60008000818 */
        /* <DEDUP_REMOVED lines=17> */
[----:B--2---:R-:W-:Y:S05]  /*b180*/  @!P0 BRA `(.L_x_753) ;  /* 0x0000000000048947 */ /* 0x004fea0003800000 */
[----:B------:R-:W-:Y:S01]  /*b190*/  BPT.TRAP 0x1 ;  /* 0x000000040000795c */ /* 0x000fe20000300000 */
.L_x_753:
[----:B------:R-:W2:Y:S01]  /*b1a0*/  LDL R5, [R1+0xc] ;  /* 0x00000c0001057983 */ /* 0x000ea20000100800 */
[----:B------:R-:W0:Y:S01]  /*b1b0*/  S2R R6, SR_CgaCtaId ;  /* 0x0000000000067919 */ /* 0x000e220000008800 */
[----:B------:R-:W-:-:S05]  /*b1c0*/  VIADD R4, R4, 0x22860 ;  /* 0x0002286004047836 */ /* 0x000fca0000000000 */
[----:B0-----:R-:W-:-:S04]  /*b1d0*/  PRMT R4, R6, 0x654, R4 ;  /* 0x0000065406047816 */ /* 0x001fc80000000004 */
[----:B------:R0:W-:Y:S02]  /*b1e0*/  SYNCS.ARRIVE.TRANS64.RED.A1T0 RZ, [R4+URZ], RZ ;  /* 0x000000ff04ff79a7 */ /* 0x0001e4000810043f */
[----:B0-----:R-:W-:-:S04]  /*b1f0*/  IADD3 R4, R172, -0x2, RZ ;  /* 0xfffffffeac047810 */ /* 0x001fc80007ffe0ff */
[----:B--2---:R-:W-:-:S13]  /*b200*/  ISETP.GE.AND P1, PT, R4, R5, PT ;  /* 0x000000050400720c */ /* 0x004fda0003f26270 */
[----:B------:R-:W-:Y:S05]  /*b210*/  @!P1 BRA `(.L_x_754) ;  /* 0x0000001c00d89947 */ /* 0x000fea0003800000 */
[----:B------:R-:W-:Y:S02]  /*b220*/  IMAD.MOV.U32 R201, RZ, RZ, R176 ;  /* 0x000000ffffc97224 */ /* 0x000fe400078e00b0 */
[----:B------:R-:W-:-:S07]  /*b230*/  IMAD.MOV.U32 R202, RZ, RZ, R0 ;  /* 0x000000ffffca7224 */ /* 0x000fce00078e0000 */
.L_x_766:
[----:B--2---:R-:W2:Y:S01]  /*b240*/  LDL R3, [R1+0xc] ;  /* 0x00000c0001037983 */ /* 0x004ea20000100800 */
[----:B------:R-:W-:Y:S01]  /*b250*/  VIADD R207, R207, 0x1 ;  /* 0x00000001cfcf7836 */ /* 0x000fe20000000000 */
[----:B------:R-:W-:Y:S05]  /*b260*/  YIELD ;  /* 0x0000000000007946 */ /* 0x000fea0003800000 */
[----:B------:R-:W-:Y:S01]  /*b270*/  IMAD.MOV.U32 R0, RZ, RZ, R4 ;  /* 0x000000ffff007224 */ /* 0x000fe200078e0004 */
[----:B------:R-:W-:Y:S01]  /*b280*/  ISETP.NE.AND P2, PT, R207, 0x2, PT ;  /* 0x00000002cf00780c */ /* 0x000fe20003f45270 */
[----:B------:R-:W-:-:S03]  /*b290*/  VIADD R4, R4, 0xffffffff ;  /* 0xffffffff04047836 */ /* 0x000fc60000000000 */
[----:B------:R-:W-:Y:S02]  /*b2a0*/  SEL R207, R207, RZ, P2 ;  /* 0x000000ffcfcf7207 */ /* 0x000fe40001000000 */
[----:B--2---:R-:W-:Y:S02]  /*b2b0*/  ISETP.GT.AND P1, PT, R0, R3, PT ;  /* 0x000000030000720c */ /* 0x004fe40003f24270 */
[----:B------:R-:W-:-:S04]  /*b2c0*/  SEL R0, RZ, 0x1, P2 ;  /* 0x00000001ff007807 */ /* 0x000fc80001000000 */
[----:B------:R-:W-:Y:S01]  /*b2d0*/  LOP3.LUT R218, R218, R0, RZ, 0x3c, !PT ;  /* 0x00000000dada7212 */ /* 0x000fe200078e3cff */
[----:B0-----:R-:W-:Y:S06]  /*b2e0*/  @!P0 BRA `(.L_x_755) ;  /* 0x0000000000048947 */ /* 0x001fec0003800000 */
[----:B------:R-:W-:Y:S01]  /*b2f0*/  BPT.TRAP 0x1 ;  /* 0x000000040000795c */ /* 0x000fe20000300000 */
.L_x_755:
[----:B------:R-:W-:Y:S01]  /*b300*/  IMAD R5, R207, 0x8, R19 ;  /* 0x00000008cf057824 */ /* 0x000fe200078e0213 */
[----:B------:R-:W-:-:S04]  /*b310*/  SHF.L.U32 R6, R218, 0x1f, RZ ;  /* 0x0000001fda067819 */ /* 0x000fc800000006ff */
[----:B------:R0:W1:Y:S01]  /*b320*/  SYNCS.PHASECHK.TRANS64.TRYWAIT P2, [R5+URZ+0x22830], R6 ;  /* 0x02283006050075a7 */ /* 0x000062000804017f */
[----:B------:R-:W-:Y:S05]  /*b330*/  @!P0 BRA `(.L_x_756) ;  /* 0x0000000000048947 */ /* 0x000fea0003800000 */
[----:B------:R-:W-:Y:S01]  /*b340*/  BPT.TRAP 0x1 ;  /* 0x000000040000795c */ /* 0x000fe20000300000 */
.L_x_756:
[----:B------:R-:W2:Y:S01]  /*b350*/  LDL R0, [R1+0x10] ;  /* 0x0000100001007983 */ /* 0x000ea20000100800 */
[----:B------:R-:W-:Y:S02]  /*b360*/  IMAD.MOV.U32 R157, RZ, RZ, 0x40000040 ;  /* 0x40000040ff9d7424 */ /* 0x000fe400078e00ff */
[----:B--2---:R-:W-:Y:S01]  /*b370*/  IMAD R156, R207, 0x300, R0 ;  /* 0x00000300cf9c7824 */ /* 0x004fe200078e0200 */
[----:B-1----:R-:W-:Y:S06]  /*b380*/  @P2 BRA `(.L_x_757) ;  /* 0x0000000000082947 */ /* 0x002fec0003800000 */
[----:B------:R-:W1:Y:S02]  /*b390*/  SYNCS.PHASECHK.TRANS64.TRYWAIT P2, [R5+URZ+0x22830], R6 ;  /* 0x02283006050075a7 */ /* 0x000e64000804017f */
[----:B-1----:R-:W-:Y:S05]  /*b3a0*/  @!P2 BRA `(.L_x_758) ;  /* 0x000000f80018a947 */ /* 0x002fea0003800000 */
.L_x_757:
[----:B------:R-:W-:Y:S05]  /*b3b0*/  WARPSYNC.ALL ;  /* 0x0000000000007948 */ /* 0x000fea0003800000 */
[C---:B------:R-:W-:Y:S01]  /*b3c0*/  R2UR UR6, R156.reuse ;  /* 0x000000009c0672ca */ /* 0x040fe200000e0000 */
[C---:B------:R-:W-:Y:S01]  /*b3d0*/  VIADD R154, R156.reuse, 0x2 ;  /* 0x000000029c9a7836 */ /* 0x040fe20000000000 */
[----:B------:R-:W-:Y:S01]  /*b3e0*/  R2UR UR7, R157 ;  /* 0x000000009d0772ca */ /* 0x000fe200000e0000 */
[----:B------:R-:W-:Y:S01]  /*b3f0*/  VIADD R152, R156, 0x4 ;  /* 0x000000049c987836 */ /* 0x000fe20000000000 */
[----:B------:R-:W-:Y:S01]  /*b400*/  R2UR UR4, R8 ;  /* 0x00000000080472ca */ /* 0x000fe200000e0000 */
[----:B------:R-:W-:Y:S01]  /*b410*/  VIADD R156, R156, 0x6 ;  /* 0x000000069c9c7836 */ /* 0x000fe20000000000 */
[----:B------:R-:W-:Y:S01]  /*b420*/  R2UR UR5, R9 ;  /* 0x00000000090572ca */ /* 0x000fe200000e0000 */
[----:B------:R-:W-:Y:S01]  /*b430*/  IMAD.MOV.U32 R155, RZ, RZ, 0x40000040 ;  /* 0x40000040ff9b7424 */ /* 0x000fe200078e00ff */
[----:B------:R-:W-:Y:S01]  /*b440*/  MOV R157, 0x40000040 ;  /* 0x40000040009d7802 */ /* 0x000fe20000000f00 */
[----:B------:R-:W-:Y:S01]  /*b450*/  IMAD.MOV.U32 R153, RZ, RZ, 0x40000040 ;  /* 0x40000040ff997424 */ /* 0x000fe200078e00ff */
[----:B------:R-:W-:Y:S01]  /*b460*/  R2UR UR10, R154 ;  /* 0x000000009a0a72ca */ /* 0x000fe200000e0000 */
[----:B------:R-:W2:Y:S01]  /*b470*/  S2R R0, SR_TID.X ;  /* 0x0000000000007919 */ /* 0x000ea20000002100 */
[----:B------:R-:W-:-:S02]  /*b480*/  R2UR UR11, R155 ;  /* 0x000000009b0b72ca */ /* 0x000fc400000e0000 */
[----:B------:R-:W-:Y:S02]  /*b490*/  R2UR UR14, R152 ;  /* 0x00000000980e72ca */ /* 0x000fe400000e0000 */
[----:B------:R-:W-:Y:S02]  /*b4a0*/  R2UR UR15, R153 ;  /* 0x00000000990f72ca */ /* 0x000fe400000e0000 */
[----:B------:R-:W-:Y:S02]  /*b4b0*/  R2UR UR18, R156 ;  /* 0x000000009c1272ca */ /* 0x000fe400000e0000 */
[----:B------:R-:W-:Y:S02]  /*b4c0*/  R2UR UR19, R157 ;  /* 0x000000009d1372ca */ /* 0x000fe400000e0000 */
[----:B------:R-:W-:Y:S01]  /*b4d0*/  WARPGROUP.ARRIVE ;  /* 0x00000000000079c5 */ /* 0x000fe20000000000 */
[----:B------:R-:W-:Y:S02]  /*b4e0*/  R2UR UR8, R20 ;  /* 0x00000000140872ca */ /* 0x000fe400000e0000 */
[----:B------:R-:W-:-:S02]  /*b4f0*/  R2UR UR9, R21 ;  /* 0x00000000150972ca */ /* 0x000fc400000e0000 */
[----:B------:R-:W-:Y:S01]  /*b500*/  R2UR UR12, R14 ;  /* 0x000000000e0c72ca */ /* 0x000fe200000e0000 */
[----:B------:R-:W-:Y:S01]  /*b510*/  HGMMA.64x96x16.F32 R152, gdesc[UR4], RZ, !UPT, gsb0 ;  /* 0x01600000049879f0 */ /* 0x000fe2000c0008ff */
[----:B------:R-:W-:Y:S02]  /*b520*/  R2UR UR13, R15 ;  /* 0x000000000f0d72ca */ /* 0x000fe400000e0000 */
[----:B------:R-:W-:Y:S02]  /*b530*/  R2UR UR16, R12 ;  /* 0x000000000c1072ca */ /* 0x000fe400000e0000 */
[----:B------:R-:W-:Y:S02]  /*b540*/  R2UR UR17, R13 ;  /* 0x000000000d1172ca */ /* 0x000fe400000e0000 */
[----:B--2---:R-:W-:-:S04]  /*b550*/  SHF.R.U32.HI R0, RZ, 0x7, R0 ;  /* 0x00000007ff007819 */ /* 0x004fc80000011600 */
        /* <DEDUP_REMOVED lines=14> */
.L_x_759:
        /* <DEDUP_REMOVED lines=24> */
[----:B------:R-:W3:Y:S02]  /*b7c0*/  SHFL.BFLY PT, R3, R0, 0x2, 0x1f ;  /* 0x0c401f0000037f89 */ /* 0x000ee400000e0000 */
[----:B---3--:R-:W-:-:S05]  /*b7d0*/  FMNMX.FTZ R0, R0, R3, !PT ;  /* 0x0000000300007209 */ /* 0x008fca0007810000 */
[----:B------:R-:W3:Y:S02]  /*b7e0*/  SHFL.BFLY PT, R3, R0, 0x1, 0x1f ;  /* 0x0c201f0000037f89 */ /* 0x000ee400000e0000 */
[----:B---3--:R-:W-:Y:S02]  /*b7f0*/  FMNMX.FTZ R0, R0, R3, !PT ;  /* 0x0000000300007209 */ /* 0x008fe40007810000 */
[----:B------:R-:W3:Y:S03]  /*b800*/  LDC R3, c[0x0][0x988] ;  /* 0x00026200ff037b82 */ /* 0x000ee60000000800 */
[C---:B------:R-:W-:Y:S01]  /*b810*/  FADD.FTZ R202, -R0.reuse, R202 ;  /* 0x000000ca00ca7221 */ /* 0x040fe20000010100 */
[----:B---3--:R-:W-:-:S04]  /*b820*/  FMUL.FTZ R200, R0, R3 ;  /* 0x0000000300c87220 */ /* 0x008fc80000410000 */
[-CC-:B------:R-:W-:Y:S01]  /*b830*/  FFMA.FTZ R203, R172, R3.reuse, -R200.reuse ;  /* 0x00000003accb7223 */ /* 0x180fe200000108c8 */
[-CC-:B------:R-:W-:Y:S01]  /*b840*/  FFMA.FTZ R152, R152, R3.reuse, -R200.reuse ;  /* 0x0000000398987223 */ /* 0x180fe200000108c8 */
[-CC-:B------:R-:W-:Y:S01]  /*b850*/  FFMA.FTZ R153, R153, R3.reuse, -R200.reuse ;  /* 0x0000000399997223 */ /* 0x180fe200000108c8 */
[-C--:B------:R-:W-:Y:S01]  /*b860*/  FMUL.FTZ R172, R202, R3.reuse ;  /* 0x00000003caac7220 */ /* 0x080fe20000410000 */
[-CC-:B------:R-:W-:Y:S01]  /*b870*/  FFMA.FTZ R156, R156, R3.reuse, -R200.reuse ;  /* 0x000000039c9c7223 */ /* 0x180fe200000108c8 */
[-CC-:B------:R-:W-:Y:S01]  /*b880*/  FFMA.FTZ R157, R157, R3.reuse, -R200.reuse ;  /* 0x000000039d9d7223 */ /* 0x180fe200000108c8 */
[-CC-:B------:R-:W-:Y:S01]  /*b890*/  FFMA.FTZ R160, R160, R3.reuse, -R200.reuse ;  /* 0x00000003a0a07223 */ /* 0x180fe200000108c8 */
[----:B------:R-:W-:Y:S01]  /*b8a0*/  MUFU.EX2 R152, R152 ;  /* 0x0000009800987308 */ /* 0x000fe20000000800 */
[-CC-:B------:R-:W-:Y:S01]  /*b8b0*/  FFMA.FTZ R161, R161, R3.reuse, -R200.reuse ;  /* 0x00000003a1a17223 */ /* 0x180fe200000108c8 */
[-CC-:B------:R-:W-:Y:S01]  /*b8c0*/  FFMA.FTZ R164, R164, R3.reuse, -R200.reuse ;  /* 0x00000003a4a47223 */ /* 0x180fe200000108c8 */
[-CC-:B------:R-:W-:Y:S01]  /*b8d0*/  FFMA.FTZ R165, R165, R3.reuse, -R200.reuse ;  /* 0x00000003a5a57223 */ /* 0x180fe200000108c8 */
[-CC-:B------:R-:W-:Y:S01]  /*b8e0*/  FFMA.FTZ R168, R168, R3.reuse, -R200.reuse ;  /* 0x00000003a8a87223 */ /* 0x180fe200000108c8 */
[-CC-:B------:R-:W-:Y:S01]  /*b8f0*/  FFMA.FTZ R169, R169, R3.reuse, -R200.reuse ;  /* 0x00000003a9a97223 */ /* 0x180fe200000108c8 */
[-CC-:B------:R-:W-:Y:S01]  /*b900*/  FFMA.FTZ R173, R173, R3.reuse, -R200.reuse ;  /* 0x00000003adad7223 */ /* 0x180fe200000108c8 */
[-CC-:B------:R-:W-:Y:S01]  /*b910*/  FFMA.FTZ R176, R176, R3.reuse, -R200.reuse ;  /* 0x00000003b0b07223 */ /* 0x180fe200000108c8 */
[----:B------:R-:W3:Y:S01]  /*b920*/  MUFU.EX2 R172, R172 ;  /* 0x000000ac00ac7308 */ /* 0x000ee20000000800 */
[-CC-:B------:R-:W-:Y:S01]  /*b930*/  FFMA.FTZ R177, R177, R3.reuse, -R200.reuse ;  /* 0x00000003b1b17223 */ /* 0x180fe200000108c8 */
[-CC-:B------:R-:W-:Y:S01]  /*b940*/  FFMA.FTZ R180, R180, R3.reuse, -R200.reuse ;  /* 0x00000003b4b47223 */ /* 0x180fe200000108c8 */
[-CC-:B------:R-:W-:Y:S01]  /*b950*/  FFMA.FTZ R181, R181, R3.reuse, -R200.reuse ;  /* 0x00000003b5b57223 */ /* 0x180fe200000108c8 */
[-CC-:B------:R-:W-:Y:S01]  /*b960*/  FFMA.FTZ R184, R184, R3.reuse, -R200.reuse ;  /* 0x00000003b8b87223 */ /* 0x180fe200000108c8 */
[-CC-:B------:R-:W-:Y:S01]  /*b970*/  FFMA.FTZ R185, R185, R3.reuse, -R200.reuse ;  /* 0x00000003b9b97223 */ /* 0x180fe200000108c8 */
[-CC-:B------:R-:W-:Y:S01]  /*b980*/  FFMA.FTZ R188, R188, R3.reuse, -R200.reuse ;  /* 0x00000003bcbc7223 */ /* 0x180fe200000108c8 */
[-CC-:B------:R-:W-:Y:S01]  /*b990*/  FFMA.FTZ R189, R189, R3.reuse, -R200.reuse ;  /* 0x00000003bdbd7223 */ /* 0x180fe200000108c8 */
[----:B------:R-:W4:Y:S01]  /*b9a0*/  MUFU.EX2 R153, R153 ;  /* 0x0000009900997308 */ /* 0x000f220000000800 */
[-CC-:B------:R-:W-:Y:S01]  /*b9b0*/  FFMA.FTZ R192, R192, R3.reuse, -R200.reuse ;  /* 0x00000003c0c07223 */ /* 0x180fe200000108c8 */
[-CC-:B------:R-:W-:Y:S01]  /*b9c0*/  FFMA.FTZ R193, R193, R3.reuse, -R200.reuse ;  /* 0x00000003c1c17223 */ /* 0x180fe200000108c8 */
[-CC-:B------:R-:W-:Y:S01]  /*b9d0*/  FFMA.FTZ R196, R196, R3.reuse, -R200.reuse ;  /* 0x00000003c4c47223 */ /* 0x180fe200000108c8 */
[----:B------:R-:W-:-:S04]  /*b9e0*/  FFMA.FTZ R197, R197, R3, -R200 ;  /* 0x00000003c5c57223 */ /* 0x000fc800000108c8 */
[----:B------:R-:W5:Y:S01]  /*b9f0*/  MUFU.EX2 R156, R156 ;  /* 0x0000009c009c7308 */ /* 0x000f620000000800 */
[----:B---3--:R-:W-:Y:S01]  /*ba00*/  FFMA.FTZ R10, R172, R10, R152 ;  /* 0x0000000aac0a7223 */ /* 0x008fe20000010098 */
[-C--:B------:R-:W-:Y:S01]  /*ba10*/  FMUL.FTZ R24, R24, R172.reuse ;  /* 0x000000ac18187220 */ /* 0x080fe20000410000 */
[-C--:B------:R-:W-:Y:S01]  /*ba20*/  FMUL.FTZ R25, R25, R172.reuse ;  /* 0x000000ac19197220 */ /* 0x080fe20000410000 */
[-C--:B------:R-:W-:Y:S01]  /*ba30*/  FMUL.FTZ R28, R28, R172.reuse ;  /* 0x000000ac1c1c7220 */ /* 0x080fe20000410000 */
[-C--:B------:R-:W-:Y:S01]  /*ba40*/  FMUL.FTZ R29, R29, R172.reuse ;  /* 0x000000ac1d1d7220 */ /* 0x080fe20000410000 */
[-C--:B------:R-:W-:Y:S01]  /*ba50*/  FMUL.FTZ R32, R32, R172.reuse ;  /* 0x000000ac20207220 */ /* 0x080fe20000410000 */
[----:B------:R-:W-:Y:S01]  /*ba60*/  FMUL.FTZ R33, R33, R172 ;  /* 0x000000ac21217220 */ /* 0x000fe20000410000 */
[----:B------:R-:W3:Y:S01]  /*ba70*/  MUFU.EX2 R157, R157 ;  /* 0x0000009d009d7308 */ /* 0x000ee20000000800 */
[C---:B----4-:R-:W-:Y:S01]  /*ba80*/  F2FP.F16.F32.PACK_AB R200, R153.reuse, R152 ;  /* 0x0000009899c8723e */ /* 0x050fe200000000ff */
[----:B------:R-:W-:Y:S01]  /*ba90*/  FADD.FTZ R10, R153, R10 ;  /* 0x0000000a990a7221 */ /* 0x000fe20000010000 */
[----:B------:R-:W-:Y:S01]  /*baa0*/  FMNMX.FTZ R152, R154, R201, !PT ;  /* 0x000000c99a987209 */ /* 0x000fe20007810000 */
[-C--:B------:R-:W-:Y:S01]  /*bab0*/  FMUL.FTZ R36, R36, R172.reuse ;  /* 0x000000ac24247220 */ /* 0x080fe20000410000 */
[-C--:B------:R-:W-:Y:S01]  /*bac0*/  FMUL.FTZ R37, R37, R172.reuse ;  /* 0x000000ac25257220 */ /* 0x080fe20000410000 */
[----:B------:R-:W-:Y:S01]  /*bad0*/  FMUL.FTZ R40, R40, R172 ;  /* 0x000000ac28287220 */ /* 0x000fe20000410000 */
[----:B------:R-:W-:Y:S01]  /*bae0*/  FMNMX.FTZ R152, R155, R152, !PT ;  /* 0x000000989b987209 */ /* 0x000fe20007810000 */
[----:B------:R4:W-:Y:S01]  /*baf0*/  MUFU.EX2 R227, R203 ;  /* 0x000000cb00e37308 */ /* 0x0009e20000000800 */
[----:B-----5:R-:W-:Y:S01]  /*bb00*/  FADD.FTZ R10, R156, R10 ;  /* 0x0000000a9c0a7221 */ /* 0x020fe20000010000 */
[----:B------:R-:W-:Y:S01]  /*bb10*/  FMUL.FTZ R41, R41, R172 ;  /* 0x000000ac29297220 */ /* 0x000fe20000410000 */
[----:B------:R-:W-:Y:S01]  /*bb20*/  FMNMX.FTZ R152, R158, R152, !PT ;  /* 0x000000989e987209 */ /* 0x000fe20007810000 */
[-C--:B------:R-:W-:Y:S01]  /*bb30*/  FMUL.FTZ R44, R44, R172.reuse ;  /* 0x000000ac2c2c7220 */ /* 0x080fe20000410000 */
[-C--:B------:R-:W-:Y:S01]  /*bb40*/  FMUL.FTZ R45, R45, R172.reuse ;  /* 0x000000ac2d2d7220 */ /* 0x080fe20000410000 */
[----:B------:R-:W-:Y:S01]  /*bb50*/  FMUL.FTZ R48, R48, R172 ;  /* 0x000000ac30307220 */ /* 0x000fe20000410000 */
[----:B------:R-:W-:Y:S01]  /*bb60*/  FMNMX.FTZ R152, R159, R152, !PT ;  /* 0x000000989f987209 */ /* 0x000fe20007810000 */
[----:B------:R-:W-:Y:S01]  /*bb70*/  MUFU.EX2 R225, R176 ;  /* 0x000000b000e17308 */ /* 0x000fe20000000800 */
[C---:B---3--:R-:W-:Y:S01]  /*bb80*/  F2FP.F16.F32.PACK_AB R202, R157.reuse, R156 ;  /* 0x0000009c9dca723e */ /* 0x048fe200000000ff */
[----:B------:R-:W-:Y:S01]  /*bb90*/  FADD.FTZ R10, R157, R10 ;  /* 0x0000000a9d0a7221 */ /* 0x000fe20000010000 */
[----:B------:R-:W-:Y:S01]  /*bba0*/  FMNMX.FTZ R152, R162, R152, !PT ;  /* 0x00000098a2987209 */ /* 0x000fe20007810000 */
[----:B----4-:R-:W3:Y:S01]  /*bbb0*/  S2R R203, SR_CgaCtaId ;  /* 0x0000000000cb7919 */ /* 0x010ee20000008800 */
[-C--:B------:R-:W-:Y:S01]  /*bbc0*/  FMUL.FTZ R49, R49, R172.reuse ;  /* 0x000000ac31317220 */ /* 0x080fe20000410000 */
[----:B------:R-:W-:Y:S01]  /*bbd0*/  FMUL.FTZ R52, R52, R172 ;  /* 0x000000ac34347220 */ /* 0x000fe20000410000 */
[----:B------:R-:W-:Y:S01]  /*bbe0*/  FMNMX.FTZ R152, R163, R152, !PT ;  /* 0x00000098a3987209 */ /* 0x000fe20007810000 */
[----:B------:R-:W-:Y:S01]  /*bbf0*/  MUFU.EX2 R161, R161 ;  /* 0x000000a100a17308 */ /* 0x000fe20000000800 */
[-C--:B------:R-:W-:Y:S01]  /*bc00*/  FMUL.FTZ R53, R53, R172.reuse ;  /* 0x000000ac35357220 */ /* 0x080fe20000410000 */
[----:B------:R-:W-:Y:S01]  /*bc10*/  FMUL.FTZ R56, R56, R172 ;  /* 0x000000ac38387220 */ /* 0x000fe20000410000 */
[----:B------:R-:W-:Y:S01]  /*bc20*/  FMNMX.FTZ R152, R166, R152, !PT ;  /* 0x00000098a6987209 */ /* 0x000fe20007810000 */
[-C--:B------:R-:W-:Y:S01]  /*bc30*/  FMUL.FTZ R57, R57, R172.reuse ;  /* 0x000000ac39397220 */ /* 0x080fe20000410000 */
        /* <DEDUP_REMOVED lines=69> */
[-C--:B------:R-:W-:Y:S01]  /*c090*/  FMUL.FTZ R145, R145, R172.reuse ;  /* 0x000000ac91917220 */ /* 0x080fe20000410000 */
[-C--:B------:R-:W-:Y:S01]  /*c0a0*/  FMUL.FTZ R148, R148, R172.reuse ;  /* 0x000000ac94947220 */ /* 0x080fe20000410000 */
[----:B------:R-:W4:Y:S01]  /*c0b0*/  SHFL.BFLY PT, R156, R153, 0x2, 0x1f ;  /* 0x0c401f00999c7f89 */ /* 0x000f2200000e0000 */
[----:B------:R-:W-:-:S03]  /*c0c0*/  FMUL.FTZ R149, R149, R172 ;  /* 0x000000ac95957220 */ /* 0x000fc60000410000 */
[----:B------:R-:W5:Y:S08]  /*c0d0*/  MUFU.EX2 R152, R160 ;  /* 0x000000a000987308 */ /* 0x000f700000000800 */
[----:B------:R-:W-:Y:S08]  /*c0e0*/  MUFU.EX2 R160, R177 ;  /* 0x000000b100a07308 */ /* 0x000ff00000000800 */
[----:B------:R-:W-:Y:S01]  /*c0f0*/  MUFU.EX2 R189, R189 ;  /* 0x000000bd00bd7308 */ /* 0x000fe20000000800 */
[----:B-----5:R-:W-:Y:S01]  /*c100*/  FADD.FTZ R10, R152, R10 ;  /* 0x0000000a980a7221 */ /* 0x020fe20000010000 */
[----:B------:R-:W-:-:S02]  /*c110*/  F2FP.F16.F32.PACK_AB R152, R161, R152 ;  /* 0x00000098a198723e */ /* 0x000fc400000000ff */
[----:B----4-:R-:W-:-:S04]  /*c120*/  FMNMX.FTZ R153, R153, R156, !PT ;  /* 0x0000009c99997209 */ /* 0x010fc80007810000 */
[----:B------:R4:W-:Y:S01]  /*c130*/  MUFU.EX2 R156, R169 ;  /* 0x000000a9009c7308 */ /* 0x0009e20000000800 */
[----:B------:R-:W5:Y:S07]  /*c140*/  SHFL.BFLY PT, R157, R153, 0x1, 0x1f ;  /* 0x0c201f00999d7f89 */ /* 0x000f6e00000e0000 */
[----:B------:R-:W-:Y:S08]  /*c150*/  MUFU.EX2 R192, R192 ;  /* 0x000000c000c07308 */ /* 0x000ff00000000800 */
[----:B------:R-:W-:Y:S08]  /*c160*/  MUFU.EX2 R168, R193 ;  /* 0x000000c100a87308 */ /* 0x000ff00000000800 */
[----:B------:R-:W-:Y:S01]  /*c170*/  MUFU.EX2 R196, R196 ;  /* 0x000000c400c47308 */ /* 0x000fe20000000800 */
[----:B-----5:R-:W-:-:S05]  /*c180*/  FMNMX.FTZ R176, R153, R157, !PT ;  /* 0x0000009d99b07209 */ /* 0x020fca0007810000 */
[C---:B------:R-:W-:Y:S01]  /*c190*/  FMUL.FTZ R226, R176.reuse, R3 ;  /* 0x00000003b0e27220 */ /* 0x040fe20000410000 */
[----:B------:R-:W-:-:S03]  /*c1a0*/  FADD.FTZ R153, -R176, R201 ;  /* 0x000000c9b0997221 */ /* 0x000fc60000010100 */
[-CC-:B------:R-:W-:Y:S01]  /*c1b0*/  FFMA.FTZ R154, R154, R3.reuse, -R226.reuse ;  /* 0x000000039a9a7223 */ /* 0x180fe200000108e2 */
[-C--:B------:R-:W-:Y:S01]  /*c1c0*/  FMUL.FTZ R153, R153, R3.reuse ;  /* 0x0000000399997220 */ /* 0x080fe20000410000 */
[-CC-:B------:R-:W-:Y:S01]  /*c1d0*/  FFMA.FTZ R155, R155, R3.reuse, -R226.reuse ;  /* 0x000000039b9b7223 */ /* 0x180fe200000108e2 */
[-CC-:B----4-:R-:W-:Y:S01]  /*c1e0*/  FFMA.FTZ R169, R174, R3.reuse, -R226.reuse ;  /* 0x00000003aea97223 */ /* 0x190fe200000108e2 */
[-CC-:B------:R-:W-:Y:S01]  /*c1f0*/  FFMA.FTZ R158, R158, R3.reuse, -R226.reuse ;  /* 0x000000039e9e7223 */ /* 0x180fe200000108e2 */
[----:B------:R-:W4:Y:S01]  /*c200*/  MUFU.EX2 R174, R153 ;  /* 0x0000009900ae7308 */ /* 0x000f220000000800 */
[-CC-:B------:R-:W-:Y:S01]  /*c210*/  FFMA.FTZ R162, R162, R3.reuse, -R226.reuse ;  /* 0x00000003a2a27223 */ /* 0x180fe200000108e2 */
[-CC-:B------:R-:W-:Y:S01]  /*c220*/  FFMA.FTZ R159, R159, R3.reuse, -R226.reuse ;  /* 0x000000039f9f7223 */ /* 0x180fe200000108e2 */
[-CC-:B------:R-:W-:Y:S01]  /*c230*/  FFMA.FTZ R163, R163, R3.reuse, -R226.reuse ;  /* 0x00000003a3a37223 */ /* 0x180fe200000108e2 */
[-CC-:B------:R-:W-:Y:S01]  /*c240*/  FFMA.FTZ R166, R166, R3.reuse, -R226.reuse ;  /* 0x00000003a6a67223 */ /* 0x180fe200000108e2 */
        /* <DEDUP_REMOVED lines=11> */
[----:B------:R-:W5:Y:S01]  /*c300*/  MUFU.EX2 R155, R155 ;  /* 0x0000009b009b7308 */ /* 0x000f620000000800 */
[-CC-:B------:R-:W-:Y:S01]  /*c310*/  FFMA.FTZ R190, R190, R3.reuse, -R226.reuse ;  /* 0x00000003bebe7223 */ /* 0x180fe200000108e2 */
[-CC-:B------:R-:W-:Y:S01]  /*c320*/  FFMA.FTZ R191, R191, R3.reuse, -R226.reuse ;  /* 0x00000003bfbf7223 */ /* 0x180fe200000108e2 */
[-CC-:B------:R-:W-:Y:S01]  /*c330*/  FFMA.FTZ R194, R194, R3.reuse, -R226.reuse ;  /* 0x00000003c2c27223 */ /* 0x180fe200000108e2 */
[-CC-:B------:R-:W-:Y:S01]  /*c340*/  FFMA.FTZ R195, R195, R3.reuse, -R226.reuse ;  /* 0x00000003c3c37223 */ /* 0x180fe200000108e2 */
[-CC-:B------:R-:W-:Y:S01]  /*c350*/  FFMA.FTZ R198, R198, R3.reuse, -R226.reuse ;  /* 0x00000003c6c67223 */ /* 0x180fe200000108e2 */
[----:B------:R-:W-:Y:S01]  /*c360*/  FFMA.FTZ R199, R199, R3, -R226 ;  /* 0x00000003c7c77223 */ /* 0x000fe200000108e2 */
[-C--:B----4-:R-:W-:Y:S01]  /*c370*/  FMUL.FTZ R26, R26, R174.reuse ;  /* 0x000000ae1a1a7220 */ /* 0x090fe20000410000 */
[----:B------:R4:W-:Y:S01]  /*c380*/  MUFU.EX2 R153, R162 ;  /* 0x000000a200997308 */ /* 0x0009e20000000800 */
[-C--:B------:R-:W-:Y:S01]  /*c390*/  FMUL.FTZ R27, R27, R174.reuse ;  /* 0x000000ae1b1b7220 */ /* 0x080fe20000410000 */
[-C--:B------:R-:W-:Y:S01]  /*c3a0*/  FMUL.FTZ R30, R30, R174.reuse ;  /* 0x000000ae1e1e7220 */ /* 0x080fe20000410000 */
[-C--:B------:R-:W-:Y:S01]  /*c3b0*/  FMUL.FTZ R31, R31, R174.reuse ;  /* 0x000000ae1f1f7220 */ /* 0x080fe20000410000 */
[-C--:B------:R-:W-:Y:S01]  /*c3c0*/  FMUL.FTZ R34, R34, R174.reuse ;  /* 0x000000ae22227220 */ /* 0x080fe20000410000 */
[-C--:B------:R-:W-:Y:S01]  /*c3d0*/  FMUL.FTZ R35, R35, R174.reuse ;  /* 0x000000ae23237220 */ /* 0x080fe20000410000 */
[-C--:B------:R-:W-:Y:S01]  /*c3e0*/  FMUL.FTZ R38, R38, R174.reuse ;  /* 0x000000ae26267220 */ /* 0x080fe20000410000 */
[----:B------:R-:W-:Y:S01]  /*c3f0*/  FMUL.FTZ R39, R39, R174 ;  /* 0x000000ae27277220 */ /* 0x000fe20000410000 */
[----:B------:R-:W-:Y:S01]  /*c400*/  MUFU.EX2 R158, R158 ;  /* 0x0000009e009e7308 */ /* 0x000fe20000000800 */
[----:B----4-:R-:W-:Y:S01]  /*c410*/  VIADD R162, R5, 0x22840 ;  /* 0x0002284005a27836 */ /* 0x010fe20000000000 */
[----:B-----5:R-:W-:Y:S01]  /*c420*/  F2FP.F16.F32.PACK_AB R201, R155, R154 ;  /* 0x0000009a9bc9723e */ /* 0x020fe200000000ff */
[-C--:B------:R-:W-:Y:S01]  /*c430*/  FMUL.FTZ R42, R42, R174.reuse ;  /* 0x000000ae2a2a7220 */ /* 0x080fe20000410000 */
[-C--:B------:R-:W-:Y:S01]  /*c440*/  FMUL.FTZ R43, R43, R174.reuse ;  /* 0x000000ae2b2b7220 */ /* 0x080fe20000410000 */
[-C--:B------:R-:W-:Y:S01]  /*c450*/  FMUL.FTZ R46, R46, R174.reuse ;  /* 0x000000ae2e2e7220 */ /* 0x080fe20000410000 */
[----:B---3--:R-:W-:Y:S01]  /*c460*/  PRMT R162, R203, 0x654, R162 ;  /* 0x00000654cba27816 */ /* 0x008fe200000000a2 */
[-C--:B------:R-:W-:Y:S01]  /*c470*/  FMUL.FTZ R47, R47, R174.reuse ;  /* 0x000000ae2f2f7220 */ /* 0x080fe20000410000 */
[----:B------:R-:W3:Y:S01]  /*c480*/  MUFU.EX2 R159, R159 ;  /* 0x0000009f009f7308 */ /* 0x000ee20000000800 */
[-C--:B------:R-:W-:Y:S01]  /*c490*/  FMUL.FTZ R50, R50, R174.reuse ;  /* 0x000000ae32327220 */ /* 0x080fe20000410000 */
[----:B------:R4:W-:Y:S01]  /*c4a0*/  SYNCS.ARRIVE.TRANS64.RED.A1T0 RZ, [R162+URZ], RZ ;  /* 0x000000ffa2ff79a7 */ /* 0x0009e2000810043f */
[-C--:B------:R-:W-:Y:S01]  /*c4b0*/  FMUL.FTZ R51, R51, R174.reuse ;  /* 0x000000ae33337220 */ /* 0x080fe20000410000 */
[-C--:B------:R-:W-:Y:S01]  /*c4c0*/  FMUL.FTZ R54, R54, R174.reuse ;  /* 0x000000ae36367220 */ /* 0x080fe20000410000 */
[-C--:B------:R-:W-:Y:S01]  /*c4d0*/  FMUL.FTZ R55, R55, R174.reuse ;  /* 0x000000ae37377220 */ /* 0x080fe20000410000 */
[-C--:B------:R-:W-:Y:S01]  /*c4e0*/  FMUL.FTZ R58, R58, R174.reuse ;  /* 0x000000ae3a3a7220 */ /* 0x080fe20000410000 */
[-C--:B------:R-:W-:Y:S01]  /*c4f0*/  FMUL.FTZ R59, R59, R174.reuse ;  /* 0x000000ae3b3b7220 */ /* 0x080fe20000410000 */
[----:B------:R-:W5:Y:S01]  /*c500*/  MUFU.EX2 R163, R163 ;  /* 0x000000a300a37308 */ /* 0x000f620000000800 */
[-C--:B------:R-:W-:Y:S01]  /*c510*/  FMUL.FTZ R62, R62, R174.reuse ;  /* 0x000000ae3e3e7220 */ /* 0x080fe20000410000 */
[----:B----4-:R-:W-:Y:S01]  /*c520*/  FFMA.FTZ R162, R174, R7, R154 ;  /* 0x00000007aea27223 */ /* 0x010fe2000001009a */
[----:B------:R-:W-:Y:S01]  /*c530*/  FADD.FTZ R7, R161, R10 ;  /* 0x0000000aa1077221 */ /* 0x000fe20000010000 */
[----:B------:R-:W-:Y:S01]  /*c540*/  F2FP.F16.F32.PACK_AB R154, R165, R229 ;  /* 0x000000e5a59a723e */ /* 0x000fe200000000ff */
[----:B------:R-:W-:Y:S01]  /*c550*/  FMUL.FTZ R63, R63, R174 ;  /* 0x000000ae3f3f7220 */ /* 0x000fe20000410000 */
[----:B------:R-:W-:Y:S01]  /*c560*/  FADD.FTZ R162, R155, R162 ;  /* 0x000000a29ba27221 */ /* 0x000fe20000010000 */
[----:B------:R-:W-:Y:S01]  /*c570*/  FADD.FTZ R7, R229, R7 ;  /* 0x00000007e5077221 */ /* 0x000fe20000010000 */
[----:B------:R-:W4:Y:S01]  /*c580*/  MUFU.EX2 R166, R166 ;  /* 0x000000a600a67308 */ /* 0x000f220000000800 */
[----:B---3--:R-:W-:Y:S01]  /*c590*/  F2FP.F16.F32.PACK_AB R203, R159, R158 ;  /* 0x0000009e9fcb723e */ /* 0x008fe200000000ff */
[----:B------:R-:W-:Y:S01]  /*c5a0*/  FADD.FTZ R162, R158, R162 ;  /* 0x000000a29ea27221 */ /* 0x000fe20000010000 */
[----:B------:R-:W-:Y:S01]  /*c5b0*/  FADD.FTZ R7, R165, R7 ;  /* 0x00000007a5077221 */ /* 0x000fe20000010000 */
[----:B------:R-:W-:Y:S01]  /*c5c0*/  F2FP.F16.F32.PACK_AB R158, R173, R227 ;  /* 0x000000e3ad9e723e */ /* 0x000fe200000000ff */
[-C--:B------:R-:W-:Y:S01]  /*c5d0*/  FMUL.FTZ R66, R66, R174.reuse ;  /* 0x000000ae42427220 */ /* 0x080fe20000410000 */
[----:B------:R-:W-:Y:S01]  /*c5e0*/  FADD.FTZ R162, R159, R162 ;  /* 0x000000a29fa27221 */ /* 0x000fe20000010000 */
[----:B------:R-:W-:Y:S01]  /*c5f0*/  FADD.FTZ R7, R228, R7 ;  /* 0x00000007e4077221 */ /* 0x000fe20000010000 */
[----:B------:R-:W3:Y:S01]  /*c600*/  MUFU.EX2 R167, R167 ;  /* 0x000000a700a77308 */ /* 0x000ee20000000800 */
[-C--:B------:R-:W-:Y:S01]  /*c610*/  FMUL.FTZ R67, R67, R174.reuse ;  /* 0x000000ae43437220 */ /* 0x080fe20000410000 */
[----:B------:R-:W-:Y:S01]  /*c620*/  FADD.FTZ R162, R153, R162 ;  /* 0x000000a299a27221 */ /* 0x000fe20000010000 */
[----:B------:R-:W-:Y:S01]  /*c630*/  FADD.FTZ R7, R156, R7 ;  /* 0x000000079c077221 */ /* 0x000fe20000010000 */
[C---:B-----5:R-:W-:Y:S01]  /*c640*/  F2FP.F16.F32.PACK_AB R153, R163.reuse, R153 ;  /* 0x00000099a399723e */ /* 0x060fe200000000ff */
[----:B------:R-:W-:Y:S01]  /*c650*/  FMUL.FTZ R70, R70, R174 ;  /* 0x000000ae46467220 */ /* 0x000fe20000410000 */
[----:B------:R-:W-:Y:S01]  /*c660*/  FADD.FTZ R162, R163, R162 ;  /* 0x000000a2a3a27221 */ /* 0x000fe20000010000 */
[----:B------:R-:W-:Y:S01]  /*c670*/  FADD.FTZ R7, R227, R7 ;  /* 0x00000007e3077221 */ /* 0x000fe20000010000 */
[----:B------:R-:W5:Y:S01]  /*c680*/  MUFU.EX2 R157, R157 ;  /* 0x0000009d009d7308 */ /* 0x000f620000000800 */
[----:B------:R-:W-:Y:S01]  /*c690*/  F2FP.F16.F32.PACK_AB R156, R156, R228 ;  /* 0x000000e49c9c723e */ /* 0x000fe200000000ff */
[----:B----4-:R-:W-:Y:S01]  /*c6a0*/  FADD.FTZ R162, R166, R162 ;  /* 0x000000a2a6a27221 */ /* 0x010fe20000010000 */
[----:B------:R-:W-:Y:S01]  /*c6b0*/  FADD.FTZ R7, R173, R7 ;  /* 0x00000007ad077221 */ /* 0x000fe20000010000 */
[-C--:B------:R-:W-:Y:S01]  /*c6c0*/  FMUL.FTZ R71, R71, R174.reuse ;  /* 0x000000ae47477220 */ /* 0x080fe20000410000 */
[-C--:B------:R-:W-:Y:S01]  /*c6d0*/  FMUL.FTZ R74, R74, R174.reuse ;  /* 0x000000ae4a4a7220 */ /* 0x080fe20000410000 */
[----:B------:R-:W-:Y:S01]  /*c6e0*/  FMUL.FTZ R75, R75, R174 ;  /* 0x000000ae4b4b7220 */ /* 0x000fe20000410000 */
[----:B------:R-:W-:Y:S01]  /*c6f0*/  FADD.FTZ R7, R225, R7 ;  /* 0x00000007e1077221 */ /* 0x000fe20000010000 */
[----:B------:R-:W4:Y:S01]  /*c700*/  MUFU.EX2 R171, R171 ;  /* 0x000000ab00ab7308 */ /* 0x000f220000000800 */
[C---:B---3--:R-:W-:Y:S01]  /*c710*/  FADD.FTZ R162, R167.reuse, R162 ;  /* 0x000000a2a7a27221 */ /* 0x048fe20000010000 */
[----:B------:R-:W-:Y:S01]  /*c720*/  F2FP.F16.F32.PACK_AB R155, R167, R166 ;  /* 0x000000a6a79b723e */ /* 0x000fe200000000ff */
[C---:B------:R-:W-:Y:S01]  /*c730*/  FADD.FTZ R7, R160.reuse, R7 ;  /* 0x00000007a0077221 */ /* 0x040fe20000010000 */
[----:B------:R-:W-:Y:S01]  /*c740*/  F2FP.F16.F32.PACK_AB R160, R160, R225 ;  /* 0x000000e1a0a0723e */ /* 0x000fe200000000ff */
[----:B------:R-:W-:Y:S01]  /*c750*/  FMUL.FTZ R78, R78, R174 ;  /* 0x000000ae4e4e7220 */ /* 0x000fe20000410000 */
[----:B------:R-:W-:Y:S01]  /*c760*/  F2FP.F16.F32.PACK_AB R166, R189, R188 ;  /* 0x000000bcbda6723e */ /* 0x000fe200000000ff */
[----:B------:R-:W-:Y:S01]  /*c770*/  FADD.FTZ R7, R180, R7 ;  /* 0x00000007b4077221 */ /* 0x000fe20000010000 */
[----:B------:R-:W3:Y:S01]  /*c780*/  MUFU.EX2 R169, R169 ;  /* 0x000000a900a97308 */ /* 0x000ee20000000800 */
[----:B-----5:R-:W-:Y:S01]  /*c790*/  FADD.FTZ R162, R157, R162 ;  /* 0x000000a29da27221 */ /* 0x020fe20000010000 */
[-C--:B------:R-:W-:Y:S01]  /*c7a0*/  FMUL.FTZ R79, R79, R174.reuse ;  /* 0x000000ae4f4f7220 */ /* 0x080fe20000410000 */
[----:B------:R-:W-:Y:S01]  /*c7b0*/  FADD.FTZ R7, R181, R7 ;  /* 0x00000007b5077221 */ /* 0x000fe20000010000 */
[-C--:B------:R-:W-:Y:S01]  /*c7c0*/  FMUL.FTZ R82, R82, R174.reuse ;  /* 0x000000ae52527220 */ /* 0x080fe20000410000 */
[-C--:B------:R-:W-:Y:S01]  /*c7d0*/  FMUL.FTZ R83, R83, R174.reuse ;  /* 0x000000ae53537220 */ /* 0x080fe20000410000 */
[----:B------:R-:W-:Y:S01]  /*c7e0*/  FMUL.FTZ R86, R86, R174 ;  /* 0x000000ae56567220 */ /* 0x000fe20000410000 */
[----:B------:R-:W-:Y:S01]  /*c7f0*/  FADD.FTZ R7, R184, R7 ;  /* 0x00000007b8077221 */ /* 0x000fe20000010000 */
[----:B------:R-:W5:Y:S01]  /*c800*/  MUFU.EX2 R175, R175 ;  /* 0x000000af00af7308 */ /* 0x000f620000000800 */
[C---:B----4-:R-:W-:Y:S01]  /*c810*/  FADD.FTZ R162, R171.reuse, R162 ;  /* 0x000000a2aba27221 */ /* 0x050fe20000010000 */
[----:B------:R-:W-:Y:S01]  /*c820*/  F2FP.F16.F32.PACK_AB R157, R171, R157 ;  /* 0x0000009dab9d723e */ /* 0x000fe200000000ff */
[C---:B------:R-:W-:Y:S01]  /*c830*/  FADD.FTZ R7, R164.reuse, R7 ;  /* 0x00000007a4077221 */ /* 0x040fe20000010000 */
[----:B------:R-:W-:Y:S01]  /*c840*/  F2FP.F16.F32.PACK_AB R164, R164, R184 ;  /* 0x000000b8a4a4723e */ /* 0x000fe200000000ff */
[-C--:B------:R-:W-:Y:S01]  /*c850*/  FMUL.FTZ R87, R87, R174.reuse ;  /* 0x000000ae57577220 */ /* 0x080fe20000410000 */
[-C--:B------:R-:W-:Y:S01]  /*c860*/  FMUL.FTZ R90, R90, R174.reuse ;  /* 0x000000ae5a5a7220 */ /* 0x080fe20000410000 */
[----:B------:R-:W-:Y:S01]  /*c870*/  FADD.FTZ R7, R188, R7 ;  /* 0x00000007bc077221 */ /* 0x000fe20000010000 */
[----:B------:R-:W4:Y:S01]  /*c880*/  MUFU.EX2 R178, R178 ;  /* 0x000000b200b27308 */ /* 0x000f220000000800 */
[----:B---3--:R-:W-:Y:S01]  /*c890*/  FADD.FTZ R162, R169, R162 ;  /* 0x000000a2a9a27221 */ /* 0x008fe20000010000 */
[-C--:B------:R-:W-:Y:S01]  /*c8a0*/  FMUL.FTZ R91, R91, R174.reuse ;  /* 0x000000ae5b5b7220 */ /* 0x080fe20000410000 */
[----:B------:R-:W-:Y:S01]  /*c8b0*/  FADD.FTZ R7, R189, R7 ;  /* 0x00000007bd077221 */ /* 0x000fe20000010000 */
[-C--:B------:R-:W-:Y:S01]  /*c8c0*/  FMUL.FTZ R94, R94, R174.reuse ;  /* 0x000000ae5e5e7220 */ /* 0x080fe20000410000 */
[-C--:B------:R-:W-:Y:S01]  /*c8d0*/  FMUL.FTZ R95, R95, R174.reuse ;  /* 0x000000ae5f5f7220 */ /* 0x080fe20000410000 */
[----:B------:R-:W-:Y:S01]  /*c8e0*/  FMUL.FTZ R98, R98, R174 ;  /* 0x000000ae62627220 */ /* 0x000fe20000410000 */
[----:B------:R-:W-:Y:S01]  /*c8f0*/  FADD.FTZ R7, R192, R7 ;  /* 0x00000007c0077221 */ /* 0x000fe20000010000 */
[----:B------:R-:W3:Y:S01]  /*c900*/  MUFU.EX2 R179, R179 ;  /* 0x000000b300b37308 */ /* 0x000ee20000000800 */
[C---:B-----5:R-:W-:Y:S01]  /*c910*/  FADD.FTZ R162, R175.reuse, R162 ;  /* 0x000000a2afa27221 */ /* 0x060fe20000010000 */
[----:B------:R-:W-:Y:S01]  /*c920*/  F2FP.F16.F32.PACK_AB R159, R175, R169 ;  /* 0x000000a9af9f723e */ /* 0x000fe200000000ff */
[C---:B------:R-:W-:Y:S01]  /*c930*/  FADD.FTZ R7, R168.reuse, R7 ;  /* 0x00000007a8077221 */ /* 0x040fe20000010000 */
[----:B------:R-:W-:Y:S01]  /*c940*/  F2FP.F16.F32.PACK_AB R168, R168, R192 ;  /* 0x000000c0a8a8723e */ /* 0x000fe200000000ff */
[-C--:B------:R-:W-:Y:S01]  /*c950*/  FMUL.FTZ R99, R99, R174.reuse ;  /* 0x000000ae63637220 */ /* 0x080fe20000410000 */
[-C--:B------:R-:W-:Y:S01]  /*c960*/  FMUL.FTZ R102, R102, R174.reuse ;  /* 0x000000ae66667220 */ /* 0x080fe20000410000 */
[----:B------:R-:W-:Y:S01]  /*c970*/  FADD.FTZ R173, R196, R7 ;  /* 0x00000007c4ad7221 */ /* 0x000fe20000010000 */
[----:B------:R-:W5:Y:S01]  /*c980*/  MUFU.EX2 R182, R182 ;  /* 0x000000b600b67308 */ /* 0x000f620000000800 */
[----:B----4-:R-:W-:Y:S01]  /*c990*/  FADD.FTZ R162, R178, R162 ;  /* 0x000000a2b2a27221 */ /* 0x010fe20000010000 */
[-C--:B------:R-:W-:Y:S01]  /*c9a0*/  FMUL.FTZ R103, R103, R174.reuse ;  /* 0x000000ae67677220 */ /* 0x080fe20000410000 */
[-C--:B------:R-:W-:Y:S01]  /*c9b0*/  FMUL.FTZ R106, R106, R174.reuse ;  /* 0x000000ae6a6a7220 */ /* 0x080fe20000410000 */
[-C--:B------:R-:W-:Y:S01]  /*c9c0*/  FMUL.FTZ R107, R107, R174.reuse ;  /* 0x000000ae6b6b7220 */ /* 0x080fe20000410000 */
[-C--:B------:R-:W-:Y:S01]  /*c9d0*/  FMUL.FTZ R110, R110, R174.reuse ;  /* 0x000000ae6e6e7220 */ /* 0x080fe20000410000 */
[-C--:B------:R-:W-:Y:S01]  /*c9e0*/  FMUL.FTZ R111, R111, R174.reuse ;  /* 0x000000ae6f6f7220 */ /* 0x080fe20000410000 */
[----:B------:R-:W-:Y:S01]  /*c9f0*/  FMUL.FTZ R114, R114, R174 ;  /* 0x000000ae72727220 */ /* 0x000fe20000410000 */
[----:B------:R-:W4:Y:S01]  /*ca00*/  MUFU.EX2 R183, R183 ;  /* 0x000000b700b77308 */ /* 0x000f220000000800 */
[C---:B---3--:R-:W-:Y:S01]  /*ca10*/  FADD.FTZ R162, R179.reuse, R162 ;  /* 0x000000a2b3a27221 */ /* 0x048fe20000010000 */
[----:B------:R-:W-:Y:S01]  /*ca20*/  F2FP.F16.F32.PACK_AB R161, R179, R178 ;  /* 0x000000b2b3a1723e */ /* 0x000fe200000000ff */
[-C--:B------:R-:W-:Y:S01]  /*ca30*/  FMUL.FTZ R115, R115, R174.reuse ;  /* 0x000000ae73737220 */ /* 0x080fe20000410000 */
[-C--:B------:R-:W-:Y:S01]  /*ca40*/  FMUL.FTZ R118, R118, R174.reuse ;  /* 0x000000ae76767220 */ /* 0x080fe20000410000 */
[-C--:B------:R-:W-:Y:S01]  /*ca50*/  FMUL.FTZ R119, R119, R174.reuse ;  /* 0x000000ae77777220 */ /* 0x080fe20000410000 */
[-C--:B------:R-:W-:Y:S01]  /*ca60*/  FMUL.FTZ R122, R122, R174.reuse ;  /* 0x000000ae7a7a7220 */ /* 0x080fe20000410000 */
[----:B------:R-:W-:Y:S01]  /*ca70*/  FMUL.FTZ R123, R123, R174 ;  /* 0x000000ae7b7b7220 */ /* 0x000fe20000410000 */
[----:B------:R-:W3:Y:S01]  /*ca80*/  MUFU.EX2 R186, R186 ;  /* 0x000000ba00ba7308 */ /* 0x000ee20000000800 */
[----:B-----5:R-:W-:Y:S01]  /*ca90*/  FADD.FTZ R10, R182, R162 ;  /* 0x000000a2b60a7221 */ /* 0x020fe20000010000 */
[----:B------:R-:W-:Y:S01]  /*caa0*/  F2FP.F16.F32.PACK_AB R162, R181, R180 ;  /* 0x000000b4b5a2723e */ /* 0x000fe200000000ff */
[-C--:B------:R-:W-:Y:S01]  /*cab0*/  FMUL.FTZ R126, R126, R174.reuse ;  /* 0x000000ae7e7e7220 */ /* 0x080fe20000410000 */
[-C--:B------:R-:W-:Y:S01]  /*cac0*/  FMUL.FTZ R127, R127, R174.reuse ;  /* 0x000000ae7f7f7220 */ /* 0x080fe20000410000 */
[-C--:B------:R-:W-:Y:S01]  /*cad0*/  FMUL.FTZ R130, R130, R174.reuse ;  /* 0x000000ae82827220 */ /* 0x080fe20000410000 */
[-C--:B------:R-:W-:Y:S01]  /*cae0*/  FMUL.FTZ R131, R131, R174.reuse ;  /* 0x000000ae83837220 */ /* 0x080fe20000410000 */
[----:B------:R-:W-:Y:S01]  /*caf0*/  FMUL.FTZ R134, R134, R174 ;  /* 0x000000ae86867220 */ /* 0x000fe20000410000 */
[----:B------:R-:W5:Y:S01]  /*cb00*/  MUFU.EX2 R165, R187 ;  /* 0x000000bb00a57308 */ /* 0x000f620000000800 */
        /* <DEDUP_REMOVED lines=8> */
[----:B---3--:R-:W-:Y:S01]  /*cb90*/  FADD.FTZ R10, R186, R10 ;  /* 0x0000000aba0a7221 */ /* 0x008fe20000010000 */
[-C--:B------:R-:W-:Y:S01]  /*cba0*/  FMUL.FTZ R146, R146, R174.reuse ;  /* 0x000000ae92927220 */ /* 0x080fe20000410000 */
[-C--:B------:R-:W-:Y:S01]  /*cbb0*/  FMUL.FTZ R147, R147, R174.reuse ;  /* 0x000000ae93937220 */ /* 0x080fe20000410000 */
[-C--:B------:R-:W-:Y:S01]  /*cbc0*/  FMUL.FTZ R150, R150, R174.reuse ;  /* 0x000000ae96967220 */ /* 0x080fe20000410000 */
[----:B------:R-:W-:-:S03]  /*cbd0*/  FMUL.FTZ R151, R151, R174 ;  /* 0x000000ae97977220 */ /* 0x000fc60000410000 */
[----:B------:R-:W3:Y:S01]  /*cbe0*/  MUFU.EX2 R191, R191 ;  /* 0x000000bf00bf7308 */ /* 0x000ee20000000800 */
[C---:B-----5:R-:W-:Y:S01]  /*cbf0*/  FADD.FTZ R10, R165.reuse, R10 ;  /* 0x0000000aa50a7221 */ /* 0x060fe20000010000 */
[----:B------:R-:W-:-:S06]  /*cc00*/  F2FP.F16.F32.PACK_AB R165, R165, R186 ;  /* 0x000000baa5a5723e */ /* 0x000fcc00000000ff */
[----:B------:R-:W5:Y:S01]  /*cc10*/  MUFU.EX2 R169, R194 ;  /* 0x000000c200a97308 */ /* 0x000f620000000800 */
[----:B----4-:R-:W-:-:S07]  /*cc20*/  FADD.FTZ R10, R167, R10 ;  /* 0x0000000aa70a7221 */ /* 0x010fce0000010000 */
[----:B------:R-:W4:Y:S01]  /*cc30*/  MUFU.EX2 R195, R195 ;  /* 0x000000c300c37308 */ /* 0x000f220000000800 */
[C---:B---3--:R-:W-:Y:S01]  /*cc40*/  FADD.FTZ R10, R191.reuse, R10 ;  /* 0x0000000abf0a7221 */ /* 0x048fe20000010000 */
[----:B------:R-:W-:-:S06]  /*cc50*/  F2FP.F16.F32.PACK_AB R167, R191, R167 ;  /* 0x000000a7bfa7723e */ /* 0x000fcc00000000ff */
[----:B------:R-:W3:Y:S01]  /*cc60*/  MUFU.EX2 R171, R198 ;  /* 0x000000c600ab7308 */ /* 0x000ee20000000800 */
[----:B-----5:R-:W-:-:S07]  /*cc70*/  FADD.FTZ R10, R169, R10 ;  /* 0x0000000aa90a7221 */ /* 0x020fce0000010000 */
[----:B------:R-:W5:Y:S01]  /*cc80*/  MUFU.EX2 R170, R197 ;  /* 0x000000c500aa7308 */ /* 0x000f620000000800 */
[C---:B----4-:R-:W-:Y:S01]  /*cc90*/  FADD.FTZ R10, R195.reuse, R10 ;  /* 0x0000000ac30a7221 */ /* 0x050fe20000010000 */
[----:B------:R-:W-:-:S06]  /*cca0*/  F2FP.F16.F32.PACK_AB R169, R195, R169 ;  /* 0x000000a9c3a9723e */ /* 0x000fcc00000000ff */
[----:B------:R-:W4:Y:S01]  /*ccb0*/  MUFU.EX2 R199, R199 ;  /* 0x000000c700c77308 */ /* 0x000f220000000800 */
[----:B---3--:R-:W-:Y:S01]  /*ccc0*/  FADD.FTZ R7, R171, R10 ;  /* 0x0000000aab077221 */ /* 0x008fe20000010000 */
[C---:B-----5:R-:W-:Y:S01]  /*ccd0*/  FADD.FTZ R10, R170.reuse, R173 ;  /* 0x000000adaa0a7221 */ /* 0x060fe20000010000 */
[----:B------:R-:W-:Y:S02]  /*cce0*/  F2FP.F16.F32.PACK_AB R170, R170, R196 ;  /* 0x000000c4aaaa723e */ /* 0x000fe400000000ff */
[C---:B----4-:R-:W-:Y:S01]  /*ccf0*/  FADD.FTZ R7, R199.reuse, R7 ;  /* 0x00000007c7077221 */ /* 0x050fe20000010000 */
[----:B------:R-:W-:Y:S01]  /*cd00*/  F2FP.F16.F32.PACK_AB R171, R199, R171 ;  /* 0x000000abc7ab723e */ /* 0x000fe200000000ff */
[----:B------:R-:W-:Y:S06]  /*cd10*/  @!P0 BRA `(.L_x_760) ;  /* 0x0000000000048947 */ /* 0x000fec0003800000 */
[----:B------:R-:W-:Y:S01]  /*cd20*/  BPT.TRAP 0x1 ;  /* 0x000000040000795c */ /* 0x000fe20000300000 */
.L_x_760:
[----:B------:R3:W4:Y:S01]  /*cd30*/  SYNCS.PHASECHK.TRANS64.TRYWAIT P2, [R5+URZ+0x22850], R6 ;  /* 0x02285006050075a7 */ /* 0x000722000804017f */
[----:B------:R-:W-:Y:S05]  /*cd40*/  @!P0 BRA `(.L_x_761) ;  /* 0x0000000000048947 */ /* 0x000fea0003800000 */
[----:B------:R-:W-:Y:S01]  /*cd50*/  BPT.TRAP 0x1 ;  /* 0x000000040000795c */ /* 0x000fe20000300000 */
.L_x_761:
[----:B------:R-:W-:Y:S04]  /*cd60*/  BSSY B0, `(.L_x_762) ;  /* 0x0000004000007945 */ /* 0x000fe80003800000 */
[----:B----4-:R-:W-:Y:S05]  /*cd70*/  @P2 BRA `(.L_x_763) ;  /* 0x0000000000082947 */ /* 0x010fea0003800000 */
[----:B------:R-:W4:Y:S02]  /*cd80*/  SYNCS.PHASECHK.TRANS64.TRYWAIT P2, [R5+URZ+0x22850], R6 ;  /* 0x02285006050075a7 */ /* 0x000f24000804017f */
[----:B----4-:R-:W-:Y:S05]  /*cd90*/  @!P2 BRA `(.L_x_764) ;  /* 0x000000dc00b0a947 */ /* 0x010fea0003800000 */
.L_x_763:
[----:B------:R-:W-:Y:S05]  /*cda0*/  BSYNC B0 ;  /* 0x0000000000007941 */ /* 0x000fea0003800000 */
.L_x_762:
[----:B------:R-:W5:Y:S01]  /*cdb0*/  LDL R172, [R1+0x8] ;  /* 0x0000080001ac7983 */ /* 0x000f620000100800 */
[----:B------:R-:W-:Y:S05]  /*cdc0*/  WARPSYNC.ALL ;  /* 0x0000000000007948 */ /* 0x000fea0003800000 */
[----:B------:R-:W0:Y:S01]  /*cdd0*/  S2R R174, SR_TID.X ;  /* 0x0000000000ae7919 */ /* 0x000e220000002100 */
[----:B------:R-:W-:Y:S02]  /*cde0*/  IMAD.MOV.U32 R173, RZ, RZ, 0x40000040 ;  /* 0x40000040ffad7424 */ /* 0x000fe400078e00ff */
[----:B------:R-:W-:-:S03]  /*cdf0*/  IMAD.MOV.U32 R175, RZ, RZ, 0x40000040 ;  /* 0x40000040ffaf7424 */ /* 0x000fc600078e00ff */
[----:B------:R-:W-:Y:S02]  /*ce00*/  R2UR UR7, R173 ;  /* 0x00000000ad0772ca */ /* 0x000fe400000e0000 */
[----:B------:R-:W-:Y:S02]  /*ce10*/  MOV R173, 0x40000040 ;  /* 0x4000004000ad7802 */ /* 0x000fe40000000f00 */
[----:B0-----:R-:W-:-:S05]  /*ce20*/  SHF.R.U32.HI R174, RZ, 0x7, R174 ;  /* 0x00000007ffae7819 */ /* 0x001fca00000116ae */
[----:B-1-34-:R-:W-:-:S05]  /*ce30*/  VIADD R6, R174, 0x8 ;  /* 0x00000008ae067836 */ /* 0x01afca0000000000 */
[----:B------:R0:W-:Y:S06]  /*ce40*/  BAR.SYNC.DEFER_BLOCKING R6, 0x100 ;  /* 0x000400060000751d */ /* 0x0001ec0000010000 */
[----:B------:R-:W-:Y:S01]  /*ce50*/  WARPGROUP.ARRIVE ;  /* 0x00000000000079c5 */ /* 0x000fe20000000000 */
[----:B-----5:R-:W-:-:S04]  /*ce60*/  IMAD R172, R207, 0xc00, R172 ;  /* 0x00000c00cfac7824 */ /* 0x020fc800078e02ac */
[C---:B------:R-:W-:Y:S01]  /*ce70*/  VIADD R174, R172.reuse, 0x80 ;  /* 0x00000080acae7836 */ /* 0x040fe20000000000 */
[----:B------:R-:W-:-:S13]  /*ce80*/  R2UR UR6, R172 ;  /* 0x00000000ac0672ca */ /* 0x000fda00000e0000 */
[----:B------:R-:W-:Y:S01]  /*ce90*/  HGMMA.64x256x16.F32 R24, R200, gdesc[UR4].tnspB, R24, gsb0 ;  /* 0x43e00004c8187df0 */ /* 0x000fe20008000818 */
[----:B------:R-:W-:Y:S02]  /*cea0*/  R2UR UR6, R174 ;  /* 0x00000000ae0672ca */ /* 0x000fe400000e0000 */
[----:B------:R-:W-:Y:S01]  /*ceb0*/  R2UR UR7, R175 ;  /* 0x00000000af0772ca */ /* 0x000fe200000e0000 */
[----:B------:R-:W-:Y:S02]  /*cec0*/  WARPGROUP.DEPBAR.LE gsb0, 0x0 ;  /* 0x00008000000079c5 */ /* 0x000fe40000010000 */
[----:B------:R-:W-:-:S15]  /*ced0*/  WARPGROUP.ARRIVE ;  /* 0x00000000000079c5 */ /* 0x000fde0000000000 */
[----:B------:R-:W-:-:S07]  /*cee0*/  NOP ;  /* 0x0000000000007918 */ /* 0x000fce0000000000 */
[----:B------:R-:W-:Y:S03]  /*cef0*/  HGMMA.64x256x16.F32 R24, R152, gdesc[UR4].tnspB, R24, gsb0 ;  /* 0x43e0000498187df0 */ /* 0x000fe60008000818 */
[----:B------:R-:W-:Y:S02]  /*cf00*/  WARPGROUP.DEPBAR.LE gsb0, 0x0 ;  /* 0x00008000000079c5 */ /* 0x000fe40000010000 */
[----:B------:R-:W-:Y:S01]  /*cf10*/  VIADD R152, R172, 0x100 ;  /* 0x00000100ac987836 */ /* 0x000fe20000000000 */
[----:B------:R-:W-:Y:S01]  /*cf20*/  WARPGROUP.ARRIVE ;  /* 0x00000000000079c5 */ /* 0x000fe20000000000 */
[----:B------:R-:W-:-:S03]  /*cf30*/  IMAD.MOV.U32 R153, RZ, RZ, 0x40000040 ;  /* 0x40000040ff997424 */ /* 0x000fc600078e00ff */
[----:B------:R-:W-:Y:S01]  /*cf40*/  R2UR UR6, R152 ;  /* 0x00000000980672ca */ /* 0x000fe200000e0000 */
[----:B------:R-:W-:Y:S01]  /*cf50*/  VIADD R152, R172, 0x180 ;  /* 0x00000180ac987836 */ /* 0x000fe20000000000 */
[----:B------:R-:W-:Y:S01]  /*cf60*/  R2UR UR7, R153 ;  /* 0x00000000990772ca */ /* 0x000fe200000e0000 */
[----:B------:R-:W-:-:S15]  /*cf70*/  IMAD.MOV.U32 R153, RZ, RZ, 0x40000040 ;  /* 0x40000040ff997424 */ /* 0x000fde00078e00ff */
[----:B------:R-:W-:Y:S01]  /*cf80*/  HGMMA.64x256x16.F32 R24, R156, gdesc[UR4].tnspB, R24, gsb0 ;  /* 0x43e000049c187df0 */ /* 0x000fe20008000818 */
[----:B------:R-:W-:Y:S01]  /*cf90*/  R2UR UR6, R152 ;  /* 0x00000000980672ca */ /* 0x000fe200000e0000 */
[C---:B------:R-:W-:Y:S01]  /*cfa0*/  VIADD R152, R172.reuse, 0x200 ;  /* 0x00000200ac987836 */ /* 0x040fe20000000000 */
[----:B------:R-:W-:Y:S01]  /*cfb0*/  R2UR UR7, R153 ;  /* 0x00000000990772ca */ /* 0x000fe200000e0000 */
[----:B------:R-:W-:Y:S02]  /*cfc0*/  IMAD.MOV.U32 R153, RZ, RZ, 0x40000040 ;  /* 0x40000040ff997424 */ /* 0x000fe400078e00ff */
[----:B------:R-:W-:Y:S01]  /*cfd0*/  VIADD R172, R172, 0x280 ;  /* 0x00000280acac7836 */ /* 0x000fe20000000000 */
[----:B------:R-:W-:Y:S02]  /*cfe0*/  WARPGROUP.DEPBAR.LE gsb0, 0x0 ;  /* 0x00008000000079c5 */ /* 0x000fe40000010000 */
[----:B------:R-:W-:-:S15]  /*cff0*/  WARPGROUP.ARRIVE ;  /* 0x00000000000079c5 */ /* 0x000fde0000000000 */
[----:B------:R-:W-:-:S04]  /*d000*/  NOP ;  /* 0x0000000000007918 */ /* 0x000fc80000000000 */
[----:B------:R-:W-:Y:S01]  /*d010*/  HGMMA.64x256x16.F32 R24, R160, gdesc[UR4].tnspB, R24, gsb0 ;  /* 0x43e00004a0187df0 */ /* 0x000fe20008000818 */
[----:B------:R-:W-:Y:S02]  /*d020*/  R2UR UR6, R152 ;  /* 0x00000000980672ca */ /* 0x000fe400000e0000 */
[----:B------:R-:W-:Y:S01]  /*d030*/  R2UR UR7, R153 ;  /* 0x00000000990772ca */ /* 0x000fe200000e0000 */
[----:B------:R-:W-:Y:S02]  /*d040*/  WARPGROUP.DEPBAR.LE gsb0, 0x0 ;  /* 0x00008000000079c5 */ /* 0x000fe40000010000 */
[----:B------:R-:W-:-:S15]  /*d050*/  WARPGROUP.ARRIVE ;  /* 0x00000000000079c5 */ /* 0x000fde0000000000 */
[----:B------:R-:W-:-:S07]  /*d060*/  NOP ;  /* 0x0000000000007918 */ /* 0x000fce0000000000 */
        /* <DEDUP_REMOVED lines=8> */
[----:B0-----:R-:W-:Y:S05]  /*d0f0*/  @!P0 BRA `(.L_x_765) ;  /* 0x0000000000048947 */ /* 0x001fea0003800000 */
[----:B------:R-:W-:Y:S01]  /*d100*/  BPT.TRAP 0x1 ;  /* 0x000000040000795c */ /* 0x000fe20000300000 */
.L_x_765:
[----:B------:R-:W0:Y:S01]  /*d110*/  S2R R6, SR_CgaCtaId ;  /* 0x0000000000067919 */ /* 0x000e220000008800 */
[----:B------:R-:W-:Y:S02]  /*d120*/  VIADD R5, R5, 0x22860 ;  /* 0x0002286005057836 */ /* 0x000fe40000000000 */
[----:B------:R-:W-:Y:S02]  /*d130*/  IMAD.MOV.U32 R201, RZ, RZ, R176 ;  /* 0x000000ffffc97224 */ /* 0x000fe400078e00b0 */
[----:B------:R-:W-:Y:S01]  /*d140*/  IMAD.MOV.U32 R202, RZ, RZ, R0 ;  /* 0x000000ffffca7224 */ /* 0x000fe200078e0000 */
[----:B0-----:R-:W-:-:S04]  /*d150*/  PRMT R5, R6, 0x654, R5 ;  /* 0x0000065406057816 */ /* 0x001fc80000000005 */
[----:B------:R0:W-:Y:S01]  /*d160*/  SYNCS.ARRIVE.TRANS64.RED.A1T0 RZ, [R5+URZ], RZ ;  /* 0x000000ff05ff79a7 */ /* 0x0001e2000810043f */
[----:B------:R-:W-:Y:S05]  /*d170*/  @P1 BRA `(.L_x_766) ;  /* 0xffffffe000301947 */ /* 0x000fea000383ffff */
.L_x_754:
[----:B------:R-:W3:Y:S01]  /*d180*/  LDL.LU R154, [R1+0x38] ;  /* 0x00003800019a7983 */ /* 0x000ee20000300800 */
[----:B------:R-:W-:Y:S05]  /*d190*/  WARPSYNC.ALL ;  /* 0x0000000000007948 */ /* 0x000fea0003800000 */
[----:B------:R-:W1:Y:S01]  /*d1a0*/  SHFL.BFLY PT, R4, R10, 0x2, 0x1f ;  /* 0x0c401f000a047f89 */ /* 0x000e6200000e0000 */
[----:B------:R-:W-:Y:S02]  /*d1b0*/  IMAD.MOV.U32 R156, RZ, RZ, -0x800000 ;  /* 0xff800000ff9c7424 */ /* 0x000fe400078e00ff */
[----:B------:R-:W-:Y:S02]  /*d1c0*/  VIADD R207, R207, 0x1 ;  /* 0x00000001cfcf7836 */ /* 0x000fe40000000000 */
[----:B------:R-:W-:Y:S01]  /*d1d0*/  IMAD.MOV.U32 R155, RZ, RZ, -0x800000 ;  /* 0xff800000ff9b7424 */ /* 0x000fe200078e00ff */
[----:B------:R4:W-:Y:S08]  /*d1e0*/  BAR.ARV R11, 0x100 ;  /* 0x0004000b0000751d */ /* 0x0009f00000002000 */
[----:B------:R-:W-:Y:S06]  /*d1f0*/  BAR.ARV 0x8, 0x180 ;  /* 0x0206000000007b1d */ /* 0x000fec0000002000 */
[----:B------:R-:W-:Y:S01]  /*d200*/  ISETP.NE.AND P1, PT, R207, 0x2, PT ;  /* 0x00000002cf00780c */ /* 0x000fe20003f25270 */
[----:B-1----:R-:W-:-:S03]  /*d210*/  FADD.FTZ R4, R4, R10 ;  /* 0x0000000a04047221 */ /* 0x002fc60000010000 */
[----:B------:R-:W-:Y:S02]  /*d220*/  SEL R207, R207, RZ, P1 ;  /* 0x000000ffcfcf7207 */ /* 0x000fe40000800000 */
[----:B0-----:R-:W0:Y:S02]  /*d230*/  SHFL.BFLY PT, R5, R4, 0x1, 0x1f ;  /* 0x0c201f0004057f89 */ /* 0x001e2400000e0000 */
[----:B0-----:R-:W-:Y:S01]  /*d240*/  FADD.FTZ R5, R4, R5 ;  /* 0x0000000504057221 */ /* 0x001fe20000010000 */
[----:B------:R-:W-:-:S04]  /*d250*/  IMAD.MOV.U32 R4, RZ, RZ, RZ ;  /* 0x000000ffff047224 */ /* 0x000fc800078e00ff */
[----:B------:R-:W-:-:S13]  /*d260*/  FSETP.NE.FTZ.AND P0, PT, R5, RZ, PT ;  /* 0x000000ff0500720b */ /* 0x000fda0003f15000 */
[----:B------:R-:W0:Y:S01]  /*d270*/  @P0 MUFU.RCP R4, R5 ;  /* 0x0000000500040308 */ /* 0x000e220000001000 */
[----:B------:R-:W-:-:S07]  /*d280*/  @P0 FMUL.FTZ R6, R3, 0.69314718246459960938 ;  /* 0x3f31721803060820 */ /* 0x000fce0000410000 */
[----:B------:R-:W1:Y:S01]  /*d290*/  @P0 MUFU.LG2 R5, R5 ;  /* 0x0000000500050308 */ /* 0x000e620000000c00 */
        /* <DEDUP_REMOVED lines=8> */
[----:B-1----:R-:W-:Y:S01]  /*d320*/  @P0 FMUL.FTZ R5, R5, 0.69314718246459960938 ;  /* 0x3f31721805050820 */ /* 0x002fe20000410000 */
[-C--:B------:R-:W-:Y:S01]  /*d330*/  FMUL.FTZ R40, R40, R4.reuse ;  /* 0x0000000428287220 */ /* 0x080fe20000410000 */
[-C--:B------:R-:W-:Y:S01]  /*d340*/  FMUL.FTZ R41, R41, R4.reuse ;  /* 0x0000000429297220 */ /* 0x080fe20000410000 */
[----:B------:R-:W-:Y:S01]  /*d350*/  FMUL.FTZ R44, R44, R4 ;  /* 0x000000042c2c7220 */ /* 0x000fe20000410000 */
[----:B------:R-:W-:Y:S01]  /*d360*/  @P0 FFMA.FTZ R156, R6, R0, R5 ;  /* 0x00000000069c0223 */ /* 0x000fe20000010005 */
[-C--:B------:R-:W-:Y:S01]  /*d370*/  FMUL.FTZ R45, R45, R4.reuse ;  /* 0x000000042d2d7220 */ /* 0x080fe20000410000 */
[----:B------:R-:W0:Y:S01]  /*d380*/  SHFL.BFLY PT, R0, R7, 0x2, 0x1f ;  /* 0x0c401f0007007f89 */ /* 0x000e2200000e0000 */
        /* <DEDUP_REMOVED lines=23> */
[----:B0-----:R-:W-:Y:S01]  /*d500*/  FADD.FTZ R0, R0, R7 ;  /* 0x0000000700007221 */ /* 0x001fe20000010000 */
[-C--:B------:R-:W-:Y:S01]  /*d510*/  FMUL.FTZ R93, R93, R4.reuse ;  /* 0x000000045d5d7220 */ /* 0x080fe20000410000 */
[-C--:B------:R-:W-:Y:S01]  /*d520*/  FMUL.FTZ R96, R96, R4.reuse ;  /* 0x0000000460607220 */ /* 0x080fe20000410000 */
[-C--:B------:R-:W-:Y:S01]  /*d530*/  FMUL.FTZ R97, R97, R4.reuse ;  /* 0x0000000461617220 */ /* 0x080fe20000410000 */
        /* <DEDUP_REMOVED lines=25> */
[----:B0-----:R-:W-:Y:S01]  /*d6d0*/  FADD.FTZ R5, R0, R5 ;  /* 0x0000000500057221 */ /* 0x001fe20000010000 */
[----:B------:R-:W-:-:S02]  /*d6e0*/  IMAD.MOV.U32 R0, RZ, RZ, RZ ;  /* 0x000000ffff007224 */ /* 0x000fc400078e00ff */
[-C--:B------:R-:W-:Y:S01]  /*d6f0*/  FMUL.FTZ R148, R148, R4.reuse ;  /* 0x0000000494947220 */ /* 0x080fe20000410000 */
[----:B------:R-:W-:Y:S01]  /*d700*/  FMUL.FTZ R149, R149, R4 ;  /* 0x0000000495957220 */ /* 0x000fe20000410000 */
        /* <DEDUP_REMOVED lines=70> */
[----:B------:R-:W-:-:S02]  /*db70*/  SEL R0, RZ, 0x1, P1 ;  /* 0x00000001ff007807 */ /* 0x000fc40000800000 */
[----:B------:R-:W-:Y:S02]  /*db80*/  PLOP3.LUT P0, PT, PT, PT, PT, 0x8, 0x0 ;  /* 0x000000000000781c */ /* 0x000fe40003f0e170 */
[----:B------:R-:W-:Y:S01]  /*db90*/  LOP3.LUT R218, R218, R0, RZ, 0x3c, !PT ;  /* 0x00000000dada7212 */ /* 0x000fe200078e3cff */
[----:B---3--:R-:W-:-:S05]  /*dba0*/  VIADD R154, R154, 0x1 ;  /* 0x000000019a9a7836 */ /* 0x008fca0000000000 */
[----:B------:R4:W-:Y:S05]  /*dbb0*/  STL [R1+0x38], R154 ;  /* 0x0000389a01007387 */ /* 0x0009ea0000100800 */
.L_x_711:
[----:B------:R-:W-:Y:S05]  /*dbc0*/  WARPSYNC.ALL ;  /* 0x0000000000007948 */ /* 0x000fea0003800000 */
[----:B------:R-:W0:Y:S01]  /*dbd0*/  S2R R0, SR_CgaCtaId ;  /* 0x0000000000007919 */ /* 0x000e220000008800 */
[----:B------:R-:W-:Y:S01]  /*dbe0*/  MOV R19, 0x400 ;  /* 0x0000040000137802 */ /* 0x000fe20000000f00 */
[----:B------:R-:W-:Y:S01]  /*dbf0*/  BSSY B0, `(.L_x_767) ;  /* 0x0000521000007945 */ /* 0x000fe20003800000 */
[----:B------:R-:W-:Y:S02]  /*dc00*/  BAR.SYNC.DEFER_BLOCKING 0x5, 0x180 ;  /* 0x0146000000007b1d */ /* 0x000fe40000010000 */
[----:B0-----:R-:W-:-:S05]  /*dc10*/  LEA R19, R0, R19, 0x18 ;  /* 0x0000001300137211 */ /* 0x001fca00078ec0ff */
[----:B-----5:R0:W1:Y:S01]  /*dc20*/  LDS.128 R48, [R19+0x228d0] ;  /* 0x0228d00013307984 */ /* 0x0200620000000c00 */
[----:B------:R-:W-:Y:S06]  /*dc30*/  BAR.ARV 0x4, 0x180 ;  /* 0x0106000000007b1d */ /* 0x000fec0000002000 */
[----:B------:R-:W-:Y:S05]  /*dc40*/  @P0 BRA `(.L_x_768) ;  /* 0x0000004000100947 */ /* 0x000fea0003800000 */
[----:B------:R-:W3:Y:S01]  /*dc50*/  LDL R3, [R1+0x154] ;  /* 0x0001540001037983 */ /* 0x000ee20000100800 */
[----:B------:R-:W-:-:S03]  /*dc60*/  ULDC UR4, c[0x0][0xad4] ;  /* 0x0002b50000047ab9 */ /* 0x000fc60000000800 */
[----:B------:R-:W3:Y:S01]  /*dc70*/  LDL.LU R10, [R1+0x28] ;  /* 0x00002800010a7983 */ /* 0x000ee20000300800 */
[----:B------:R-:W0:Y:S01]  /*dc80*/  S2R R0, SR_SWINHI ;  /* 0x0000000000007919 */ /* 0x000e220000002f00 */
[----:B--2-4-:R-:W-:Y:S02]  /*dc90*/  F2FP.F16.F32.PACK_AB R11, R31, R30 ;  /* 0x0000001e1f0b723e */ /* 0x014fe400000000ff */
[----:B------:R-:W-:Y:S01]  /*dca0*/  F2FP.F16.F32.PACK_AB R12, R33, R32 ;  /* 0x00000020210c723e */ /* 0x000fe200000000ff */
[----:B------:R-:W2:Y:S01]  /*dcb0*/  LDL.LU R154, [R1+0x30] ;  /* 0x00003000019a7983 */ /* 0x000ea20000300800 */
[----:B------:R-:W-:Y:S02]  /*dcc0*/  F2FP.F16.F32.PACK_AB R13, R35, R34 ;  /* 0x00000022230d723e */ /* 0x000fe400000000ff */
[----:B------:R-:W-:Y:S01]  /*dcd0*/  F2FP.F16.F32.PACK_AB R14, R37, R36 ;  /* 0x00000024250e723e */ /* 0x000fe200000000ff */
[----:B-1----:R-:W4:Y:S01]  /*dce0*/  LDL.LU R48, [R1+0x34] ;  /* 0x0000340001307983 */ /* 0x002f220000300800 */
[----:B------:R-:W-:-:S02]  /*dcf0*/  MOV R6, R19 ;  /* 0x0000001300067202 */ /* 0x000fc40000000f00 */
[----:B0-----:R-:W-:Y:S02]  /*dd00*/  MOV R7, R0 ;  /* 0x0000000000077202 */ /* 0x001fe40000000f00 */
[----:B------:R-:W-:Y:S01]  /*dd10*/  F2FP.F16.F32.PACK_AB R15, R39, R38 ;  /* 0x00000026270f723e */ /* 0x000fe200000000ff */
[----:B---3--:R-:W-:Y:S01]  /*dd20*/  IMAD.WIDE R20, R3, 0x2, R6 ;  /* 0x0000000203147825 */ /* 0x008fe200078e0206 */
[----:B------:R-:W-:-:S03]  /*dd30*/  ISETP.NE.AND P0, PT, R10, RZ, PT ;  /* 0x000000ff0a00720c */ /* 0x000fc60003f05270 */
[----:B------:R-:W-:Y:S01]  /*dd40*/  IMAD.MOV.U32 R9, RZ, RZ, R21 ;  /* 0x000000ffff097224 */ /* 0x000fe200078e0015 */
[----:B------:R-:W-:-:S04]  /*dd50*/  LOP3.LUT R0, R20, 0x380, RZ, 0xc0, !PT ;  /* 0x0000038014007812 */ /* 0x000fc800078ec0ff */
[----:B------:R-:W-:-:S04]  /*dd60*/  SHF.R.U64 R0, R0, 0x3, RZ ;  /* 0x0000000300007819 */ /* 0x000fc800000012ff */
[----:B------:R-:W-:Y:S02]  /*dd70*/  LOP3.LUT R8, R0, R20, RZ, 0x3c, !PT ;  /* 0x0000001400087212 */ /* 0x000fe400078e3cff */
[----:B------:R-:W-:Y:S01]  /*dd80*/  SEL R0, R10, UR4, P0 ;  /* 0x000000040a007c07 */ /* 0x000fe20008000000 */
[----:B------:R-:W-:Y:S05]  /*dd90*/  WARPSYNC.ALL ;  /* 0x0000000000007948 */ /* 0x000fea0003800000 */
[----:B------:R-:W-:Y:S01]  /*dda0*/  MOV R3, R8 ;  /* 0x0000000800037202 */ /* 0x000fe20000000f00 */
[----:B------:R-:W-:Y:S01]  /*ddb0*/  ULDC.64 UR4, c[0x0][0xc00] ;  /* 0x0003000000047ab9 */ /* 0x000fe20000000a00 */
[----:B------:R-:W-:Y:S01]  /*ddc0*/  F2FP.F16.F32.PACK_AB R8, R153, R152 ;  /* 0x000000989908723e */ /* 0x000fe200000000ff */
[----:B------:R-:W-:Y:S01]  /*ddd0*/  ULDC.64 UR6, c[0x0][0xc08] ;  /* 0x0003020000067ab9 */ /* 0x000fe20000000a00 */
[----:B------:R-:W-:-:S02]  /*dde0*/  F2FP.F16.F32.PACK_AB R9, R27, R26 ;  /* 0x0000001a1b09723e */ /* 0x000fc400000000ff */
[----:B------:R-:W-:Y:S01]  /*ddf0*/  F2FP.F16.F32.PACK_AB R10, R29, R28 ;  /* 0x0000001c1d0a723e */ /* 0x000fe200000000ff */
[----:B------:R-:W-:Y:S06]  /*de00*/  BAR.SYNC.DEFER_BLOCKING 0x1, 0x100 ;  /* 0x0044000000007b1d */ /* 0x000fec0000010000 */
[----:B------:R0:W-:Y:S02]  /*de10*/  STSM.16.M88.4 [R3], R8 ;  /* 0x0000000803007844 */ /* 0x0001e40000000200 */
[----:B0-----:R-:W-:-:S04]  /*de20*/  IADD3 R8, P0, R20, 0x20, RZ ;  /* 0x0000002014087810 */ /* 0x001fc80007f1e0ff */
[----:B------:R-:W-:Y:S01]  /*de30*/  LOP3.LUT R3, R8, 0x380, RZ, 0xc0, !PT ;  /* 0x0000038008037812 */ /* 0x000fe200078ec0ff */
[----:B------:R-:W-:-:S03]  /*de40*/  IMAD.X R9, RZ, RZ, R21, P0 ;  /* 0x000000ffff097224 */ /* 0x000fc600000e0615 */
[----:B------:R-:W-:-:S04]  /*de50*/  SHF.R.U64 R3, R3, 0x3, RZ ;  /* 0x0000000303037819 */ /* 0x000fc800000012ff */
[----:B------:R-:W-:-:S04]  /*de60*/  LOP3.LUT R8, R3, R8, RZ, 0x3c, !PT ;  /* 0x0000000803087212 */ /* 0x000fc800078e3cff */
[----:B------:R-:W-:-:S05]  /*de70*/  MOV R8, R8 ;  /* 0x0000000800087202 */ /* 0x000fca0000000f00 */
[----:B------:R0:W-:Y:S02]  /*de80*/  STSM.16.M88.4 [R8], R12 ;  /* 0x0000000c08007844 */ /* 0x0001e40000000200 */
[----:B0-----:R-:W-:-:S04]  /*de90*/  IADD3 R8, P0, R20, 0x40, RZ ;  /* 0x0000004014087810 */ /* 0x001fc80007f1e0ff */
[----:B------:R-:W-:Y:S01]  /*dea0*/  LOP3.LUT R3, R8, 0x380, RZ, 0xc0, !PT ;  /* 0x0000038008037812 */ /* 0x000fe200078ec0ff */
[----:B------:R-:W-:-:S03]  /*deb0*/  IMAD.X R9, RZ, RZ, R21, P0 ;  /* 0x000000ffff097224 */ /* 0x000fc600000e0615 */
[----:B------:R-:W-:-:S04]  /*dec0*/  SHF.R.U64 R3, R3, 0x3, RZ ;  /* 0x0000000303037819 */ /* 0x000fc800000012ff */
[----:B------:R-:W-:Y:S02]  /*ded0*/  LOP3.LUT R8, R3, R8, RZ, 0x3c, !PT ;  /* 0x0000000803087212 */ /* 0x000fe400078e3cff */
[----:B------:R-:W-:Y:S02]  /*dee0*/  F2FP.F16.F32.PACK_AB R10, R45, R44 ;  /* 0x0000002c2d0a723e */ /* 0x000fe400000000ff */
[----:B------:R-:W-:Y:S02]  /*def0*/  MOV R3, R8 ;  /* 0x0000000800037202 */ /* 0x000fe40000000f00 */
[----:B------:R-:W-:Y:S02]  /*df00*/  F2FP.F16.F32.PACK_AB R8, R41, R40 ;  /* 0x000000282908723e */ /* 0x000fe400000000ff */
[----:B------:R-:W-:Y:S02]  /*df10*/  F2FP.F16.F32.PACK_AB R9, R43, R42 ;  /* 0x0000002a2b09723e */ /* 0x000fe400000000ff */
[----:B------:R-:W-:-:S05]  /*df20*/  F2FP.F16.F32.PACK_AB R11, R47, R46 ;  /* 0x0000002e2f0b723e */ /* 0x000fca00000000ff */
[----:B------:R0:W-:Y:S02]  /*df30*/  STSM.16.M88.4 [R3], R8 ;  /* 0x0000000803007844 */ /* 0x0001e40000000200 */
[----:B0-----:R-:W-:-:S04]  /*df40*/  IADD3 R8, P0, R20, 0x60, RZ ;  /* 0x0000006014087810 */ /* 0x001fc80007f1e0ff */
[----:B------:R-:W-:-:S04]  /*df50*/  LOP3.LUT R3, R8, 0x380, RZ, 0xc0, !PT ;  /* 0x0000038008037812 */ /* 0x000fc800078ec0ff */
[----:B------:R-:W-:Y:S02]  /*df60*/  SHF.R.U64 R3, R3, 0x3, RZ ;  /* 0x0000000303037819 */ /* 0x000fe400000012ff */
[----:B------:R-:W-:Y:S02]  /*df70*/  IADD3.X R9, RZ, R21, RZ, P0, !PT ;  /* 0x00000015ff097210 */ /* 0x000fe400007fe4ff */
[----:B------:R-:W-:Y:S02]  /*df80*/  LOP3.LUT R8, R3, R8, RZ, 0x3c, !PT ;  /* 0x0000000803087212 */ /* 0x000fe400078e3cff */
[----:B------:R-:W-:Y:S02]  /*df90*/  F2FP.F16.F32.PACK_AB R12, R25, R24 ;  /* 0x00000018190c723e */ /* 0x000fe400000000ff */
[----:B------:R-:W-:Y:S02]  /*dfa0*/  MOV R8, R8 ;  /* 0x0000000800087202 */ /* 0x000fe40000000f00 */
[----:B------:R-:W-:-:S02]  /*dfb0*/  F2FP.F16.F32.PACK_AB R13, R5, R4 ;  /* 0x00000004050d723e */ /* 0x000fc400000000ff */
[----:B------:R-:W-:Y:S02]  /*dfc0*/  F2FP.F16.F32.PACK_AB R14, R53, R52 ;  /* 0x00000034350e723e */ /* 0x000fe400000000ff */
[----:B------:R-:W-:-:S05]  /*dfd0*/  F2FP.F16.F32.PACK_AB R15, R55, R54 ;  /* 0x00000036370f723e */ /* 0x000fca00000000ff */
        /* <DEDUP_REMOVED lines=132> */
[----:B------:R0:W-:Y:S01]  /*e820*/  STSM.16.M88.4 [R20], R12 ;  /* 0x0000000c14007844 */ /* 0x0001e20000000200 */
[----:B------:R-:W-:Y:S01]  /*e830*/  BAR.SYNC.DEFER_BLOCKING 0x1, 0x100 ;  /* 0x0044000000007b1d */ /* 0x000fe20000010000 */
[----:B------:R-:W-:-:S04]  /*e840*/  ISETP.NE.U32.AND P1, PT, RZ, UR4, PT ;  /* 0x00000004ff007c0c */ /* 0x000fc8000bf25070 */
[----:B------:R-:W-:Y:S02]  /*e850*/  ISETP.NE.AND.EX P1, PT, RZ, UR5, PT, P1 ;  /* 0x00000005ff007c0c */ /* 0x000fe4000bf25310 */
[----:B--2---:R-:W-:Y:S02]  /*e860*/  IADD3 R10, P0, R154, UR4, RZ ;  /* 0x000000049a0a7c10 */ /* 0x004fe4000ff1e0ff */
[----:B------:R-:W-:Y:S02]  /*e870*/  MOV R8, RZ ;  /* 0x000000ff00087202 */ /* 0x000fe40000000f00 */
[----:B----4-:R-:W-:-:S07]  /*e880*/  IADD3.X R11, R48, UR5, RZ, P0, !PT ;  /* 0x00000005300b7c10 */ /* 0x010fce00087fe4ff */
[----:B------:R-:W5:Y:S01]  /*e890*/  @P1 LDG.E R8, desc[UR40][R10.64] ;  /* 0x000000280a081981 */ /* 0x000f62000c1e1900 */
[----:B------:R-:W-:-:S04]  /*e8a0*/  ISETP.NE.U32.AND P0, PT, RZ, UR6, PT ;  /* 0x00000006ff007c0c */ /* 0x000fc8000bf05070 */
[----:B------:R-:W-:-:S13]  /*e8b0*/  ISETP.NE.AND.EX P0, PT, RZ, UR7, PT, P0 ;  /* 0x00000007ff007c0c */ /* 0x000fda000bf05300 */
[----:B0-----:R-:W-:Y:S01]  /*e8c0*/  @P0 IADD3 R12, P2, R154, UR6, RZ ;  /* 0x000000069a0c0c10 */ /* 0x001fe2000ff5e0ff */
[----:B------:R-:W-:-:S03]  /*e8d0*/  ULDC UR6, c[0x0][0xa88] ;  /* 0x0002a20000067ab9 */ /* 0x000fc60000000800 */
[----:B------:R-:W-:Y:S02]  /*e8e0*/  @P0 IADD3.X R13, R48, UR7, RZ, P2, !PT ;  /* 0x00000007300d0c10 */ /* 0x000fe400097fe4ff */
[----:B------:R-:W-:Y:S01]  /*e8f0*/  ISETP.GT.AND P2, PT, R0, 0x1, PT ;  /* 0x000000010000780c */ /* 0x000fe20003f44270 */
[----:B------:R-:W-:Y:S02]  /*e900*/  IMAD.MOV.U32 R0, RZ, RZ, 0x9b8 ;  /* 0x000009b8ff007424 */ /* 0x000fe400078e00ff */
[----:B------:R-:W-:-:S03]  /*e910*/  IMAD.U32 R20, RZ, RZ, UR6 ;  /* 0x00000006ff147e24 */ /* 0x000fc6000f8e00ff */
[----:B------:R-:W-:-:S03]  /*e920*/  SEL R0, R0, 0x978, P2 ;  /* 0x0000097800007807 */ /* 0x000fc60001000000 */
[----:B------:R0:W5:Y:S01]  /*e930*/  @P0 LDG.E R20, desc[UR40][R12.64] ;  /* 0x000000280c140981 */ /* 0x000162000c1e1900 */
[----:B------:R1:W2:Y:S08]  /*e940*/  LDC.64 R14, c[0x0][R0+0x220] ;  /* 0x00008800000e7b82 */ /* 0x0002b00000000a00 */
[----:B0-----:R1:W0:Y:S01]  /*e950*/  LDC.64 R12, c[0x0][R0+0x218] ;  /* 0x00008600000c7b82 */ /* 0x0012220000000a00 */
[----:B------:R-:W-:Y:S05]  /*e960*/  @P0 BRA `(.L_x_769) ;  /* 0x0000000000100947 */ /* 0x000fea0003800000 */
[----:B------:R-:W-:Y:S05]  /*e970*/  @!P1 BRA `(.L_x_769) ;  /* 0x00000000000c9947 */ /* 0x000fea0003800000 */
[----:B-----5:R-:W3:Y:S04]  /*e980*/  LDG.E R20, desc[UR40][R10.64] ;  /* 0x000000280a147981 */ /* 0x020ee8000c1e1900 */
[----:B------:R-:W3:Y:S02]  /*e990*/  LDG.E R10, desc[UR40][R10.64+0x4] ;  /* 0x000004280a0a7981 */ /* 0x000ee4000c1e1900 */
[----:B---3--:R-:W-:-:S07]  /*e9a0*/  IMAD.IADD R20, R10, 0x1, -R20 ;  /* 0x000000010a147824 */ /* 0x008fce00078e0a14 */
.L_x_769:
[----:B------:R-:W3:Y:S01]  /*e9b0*/  LDL.LU R3, [R1+0x2c] ;  /* 0x00002c0001037983 */ /* 0x000ee20000300800 */
[----:B------:R-:W4:Y:S03]  /*e9c0*/  LDC R158, c[0x0][0xbe8] ;  /* 0x0002fa00ff9e7b82 */ /* 0x000f260000000800 */
[----:B------:R-:W2:Y:S04]  /*e9d0*/  LDL.LU R9, [R1+0xc4] ;  /* 0x0000c40001097983 */ /* 0x000ea80000300800 */
[----:B------:R-:W2:Y:S04]  /*e9e0*/  LDL R159, [R1+0x40] ;  /* 0x00004000019f7983 */ /* 0x000ea80000100800 */
[----:B------:R-:W2:Y:S04]  /*e9f0*/  LDL R163, [R1+0x150] ;  /* 0x0001500001a37983 */ /* 0x000ea80000100800 */
[----:B------:R-:W2:Y:S04]  /*ea00*/  LDL R160, [R1+0x3c] ;  /* 0x00003c0001a07983 */ /* 0x000ea80000100800 */
[----:B------:R-:W2:Y:S04]  /*ea10*/  LDL R162, [R1+0x14c] ;  /* 0x00014c0001a27983 */ /* 0x000ea80000100800 */
[----:B------:R-:W2:Y:S01]  /*ea20*/  LDL R161, [R1+0xc8] ;  /* 0x0000c80001a17983 */ /* 0x000ea20000100800 */
[----:B------:R-:W1:Y:S01]  /*ea30*/  LDC.64 R10, c[0x0][R0+0x228] ;  /* 0x00008a00000a7b82 */ /* 0x000e620000000a00 */
[----:B----4-:R-:W-:-:S02]  /*ea40*/  ISETP.NE.AND P1, PT, R158, 0x1, PT ;  /* 0x000000019e00780c */ /* 0x010fc40003f25270 */
[----:B------:R-:W-:-:S04]  /*ea50*/  ISETP.NE.U32.AND P0, PT, RZ, UR4, PT ;  /* 0x00000004ff007c0c */ /* 0x000fc8000bf05070 */
[----:B------:R-:W-:-:S07]  /*ea60*/  ISETP.NE.AND.EX P0, PT, RZ, UR5, PT, P0 ;  /* 0x00000005ff007c0c */ /* 0x000fce000bf05300 */
[----:B------:R-:W4:Y:S01]  /*ea70*/  @P1 LDC R154, c[0x0][0xbec] ;  /* 0x0002fb00ff9a1b82 */ /* 0x000f220000000800 */
[-C--:B0-----:R-:W-:Y:S02]  /*ea80*/  IMAD R21, R13, R205.reuse, RZ ;  /* 0x000000cd0d157224 */ /* 0x081fe400078e02ff */
[----:B------:R-:W-:-:S05]  /*ea90*/  IMAD.WIDE.U32 R12, R12, R205, RZ ;  /* 0x000000cd0c0c7225 */ /* 0x000fca00078e00ff */
[----:B------:R-:W0:Y:S01]  /*eaa0*/  @P1 LDC R157, c[0x0][0xbf0] ;  /* 0x0002fc00ff9d1b82 */ /* 0x000e220000000800 */
[----:B------:R-:W-:Y:S01]  /*eab0*/  IMAD.IADD R48, R13, 0x1, R21 ;  /* 0x000000010d307824 */ /* 0x000fe200078e0215 */
[----:B---3--:R-:W-:Y:S02]  /*eac0*/  SEL R3, R3, RZ, !P0 ;  /* 0x000000ff03037207 */ /* 0x008fe40004000000 */
[----:B--2---:R-:W-:-:S03]  /*ead0*/  SEL R9, R9, RZ, !P0 ;  /* 0x000000ff09097207 */ /* 0x004fc60004000000 */
[----:B------:R-:W-:-:S04]  /*eae0*/  IMAD R15, R15, R3, RZ ;  /* 0x000000030f0f7224 */ /* 0x000fc800078e02ff */
[C---:B------:R-:W-:Y:S02]  /*eaf0*/  IMAD R9, R14.reuse, R9, R15 ;  /* 0x000000090e097224 */ /* 0x040fe400078e020f */
[----:B------:R-:W-:-:S04]  /*eb00*/  IMAD.WIDE.U32 R14, R14, R3, RZ ;  /* 0x000000030e0e7225 */ /* 0x000fc800078e00ff */
[----:B------:R-:W-:Y:S01]  /*eb10*/  IMAD.IADD R15, R15, 0x1, R9 ;  /* 0x000000010f0f7824 */ /* 0x000fe200078e0209 */
[--C-:B-----5:R-:W-:Y:S02]  /*eb20*/  IADD3 R14, P0, P3, R14, R12, R8.reuse ;  /* 0x0000000c0e0e7210 */ /* 0x120fe40007b1e008 */
[----:B------:R-:W-:Y:S02]  /*eb30*/  SHF.R.S32.HI R9, RZ, 0x1f, R8 ;  /* 0x0000001fff097819 */ /* 0x000fe40000011408 */
[----:B------:R-:W-:Y:S02]  /*eb40*/  SEL R12, R159, RZ, P2 ;  /* 0x000000ff9f0c7207 */ /* 0x000fe40001000000 */
[----:B------:R-:W-:Y:S01]  /*eb50*/  IADD3.X R15, R15, R48, R9, P0, P3 ;  /* 0x000000300f0f7210 */ /* 0x000fe200007e6409 */
[----:B------:R-:W-:Y:S02]  /*eb60*/  IMAD R48, R160, 0x80, R163 ;  /* 0x00000080a0307824 */ /* 0x000fe400078e02a3 */
[----:B-1----:R-:W-:-:S02]  /*eb70*/  IMAD R21, R11, R12, RZ ;  /* 0x0000000c0b157224 */ /* 0x002fc400078e02ff */
[----:B------:R-:W-:-:S04]  /*eb80*/  IMAD.WIDE.U32 R12, R10, R12, RZ ;  /* 0x0000000c0a0c7225 */ /* 0x000fc800078e00ff */
[----:B----4-:R-:W-:-:S04]  /*eb90*/  @P1 IMAD.HI.U32 R10, R48, R154, RZ ;  /* 0x0000009a300a1227 */ /* 0x010fc800078e00ff */
[----:B------:R-:W-:Y:S01]  /*eba0*/  IMAD.MOV.U32 R154, RZ, RZ, R48 ;  /* 0x000000ffff9a7224 */ /* 0x000fe200078e0030 */
[----:B0-----:R-:W-:Y:S02]  /*ebb0*/  @P1 SHF.R.U32.HI R154, RZ, R157, R10 ;  /* 0x0000009dff9a1219 */ /* 0x001fe4000001160a */
[----:B------:R0:W1:Y:S01]  /*ebc0*/  LDC.64 R10, c[0x0][R0+0x210] ;  /* 0x00008400000a7b82 */ /* 0x0000620000000a00 */
[----:B------:R-:W-:Y:S01]  /*ebd0*/  IMAD.IADD R21, R13, 0x1, R21 ;  /* 0x000000010d157824 */ /* 0x000fe200078e0215 */
[----:B------:R-:W-:Y:S02]  /*ebe0*/  IADD3 R12, P0, P3, R154, R14, R12 ;  /* 0x0000000e9a0c7210 */ /* 0x000fe40007b1e00c */
[----:B0-----:R-:W-:-:S04]  /*ebf0*/  SHF.R.S32.HI R0, RZ, 0x1f, R154 ;  /* 0x0000001fff007819 */ /* 0x001fc8000001149a */
[----:B------:R-:W-:Y:S02]  /*ec00*/  IADD3.X R13, R0, R15, R21, P0, P3 ;  /* 0x0000000f000d7210 */ /* 0x000fe400007e6415 */
[----:B------:R-:W0:Y:S01]  /*ec10*/  LDC.64 R14, c[0x0][0xba8] ;  /* 0x0002ea00ff0e7b82 */ /* 0x000e220000000a00 */
[----:B------:R-:W-:-:S04]  /*ec20*/  IMAD.MOV R21, RZ, RZ, -R154 ;  /* 0x000000ffff157224 */ /* 0x000fc800078e0a9a */
[----:B------:R-:W-:-:S05]  /*ec30*/  IMAD R21, R158, R21, R48 ;  /* 0x000000159e157224 */ /* 0x000fca00078e0230 */
[----:B------:R-:W-:Y:S01]  /*ec40*/  SHF.R.S32.HI R0, RZ, 0x1f, R21 ;  /* 0x0000001fff007819 */ /* 0x000fe20000011415 */
[----:B0-----:R-:W0:Y:S08]  /*ec50*/  @!P2 LDC R14, c[0x0][0xb50] ;  /* 0x0002d400ff0eab82 */ /* 0x001e300000000800 */
[----:B------:R-:W2:Y:S01]  /*ec60*/  @!P2 LDC R15, c[0x0][0xb54] ;  /* 0x0002d500ff0fab82 */ /* 0x000ea20000000800 */
[----:B-1----:R-:W-:-:S02]  /*ec70*/  IMAD R11, R11, R21, RZ ;  /* 0x000000150b0b7224 */ /* 0x002fc400078e02ff */
[----:B------:R-:W-:-:S04]  /*ec80*/  IMAD.WIDE.U32 R12, R10, R21, R12 ;  /* 0x000000150a0c7225 */ /* 0x000fc800078e000c */
[----:B------:R-:W-:-:S04]  /*ec90*/  IMAD R0, R10, R0, R11 ;  /* 0x000000000a007224 */ /* 0x000fc800078e020b */
[----:B------:R-:W-:Y:S01]  /*eca0*/  IMAD.IADD R0, R13, 0x1, R0 ;  /* 0x000000010d007824 */ /* 0x000fe200078e0200 */
[----:B0-----:R-:W-:-:S04]  /*ecb0*/  LEA R14, P0, R12, R14, 0x2 ;  /* 0x0000000e0c0e7211 */ /* 0x001fc800078010ff */
[----:B--2---:R-:W-:Y:S01]  /*ecc0*/  LEA.HI.X R0, R12, R15, R0, 0x2, P0 ;  /* 0x0000000f0c007211 */ /* 0x004fe200000f1400 */
[----:B------:R-:W-:Y:S01]  /*ecd0*/  SHFL.IDX PT, R10, R14, RZ, 0x1c1f ;  /* 0x001c1fff0e0a7589 */ /* 0x000fe200000e0000 */
[----:B------:R-:W-:-:S03]  /*ece0*/  IMAD R21, R160, 0x80, R162 ;  /* 0x00000080a0157824 */ /* 0x000fc600078e02a2 */
[----:B------:R-:W0:Y:S04]  /*ecf0*/  SHFL.IDX PT, R11, R0, RZ, 0x1c1f ;  /* 0x001c1fff000b7589 */ /* 0x000e2800000e0000 */
[----:B------:R-:W-:Y:S04]  /*ed00*/  SHFL.IDX PT, R12, R14, 0x1, 0x1c1f ;  /* 0x003c1f000e0c7f89 */ /* 0x000fe800000e0000 */
[----:B------:R1:W2:Y:S01]  /*ed10*/  SHFL.IDX PT, R13, R0, 0x1, 0x1c1f ;  /* 0x003c1f00000d7f89 */ /* 0x0002a200000e0000 */
[----:B------:R-:W-:Y:S01]  /*ed20*/  LOP3.LUT P0, RZ, R161, 0x3, RZ, 0xc0, !PT ;  /* 0x00000003a1ff7812 */ /* 0x000fe2000780c0ff */
[----:B-1----:R-:W-:-:S02]  /*ed30*/  IMAD R0, R20, R158, RZ ;  /* 0x0000009e14007224 */ /* 0x002fc400078e02ff */
[----:B------:R-:W-:-:S03]  /*ed40*/  VIADD R20, R21, 0x8 ;  /* 0x0000000815147836 */ /* 0x000fc60000000000 */
[-C--:B------:R-:W-:Y:S02]  /*ed50*/  ISETP.GE.OR P3, PT, R21, R0.reuse, P0 ;  /* 0x000000001500720c */ /* 0x080fe40000766670 */
[----:B------:R-:W-:-:S11]  /*ed60*/  ISETP.GE.OR P0, PT, R20, R0, P0 ;  /* 0x000000001400720c */ /* 0x000fd60000706670 */
[----:B0-----:R0:W-:Y:S04]  /*ed70*/  @!P3 ST.E desc[UR40][R10.64], R156 ;  /* 0x0000009c0a00b985 */ /* 0x0011e8000c101928 */
[----:B--2---:R0:W-:Y:S01]  /*ed80*/  @!P0 ST.E desc[UR40][R12.64], R155 ;  /* 0x0000009b0c008985 */ /* 0x0041e2000c101928 */
[----:B------:R-:W-:Y:S05]  /*ed90*/  @P2 BRA `(.L_x_770) ;  /* 0x00000010009c2947 */ /* 0x000fea0003800000 */
[----:B0-----:R-:W0:Y:S01]  /*eda0*/  S2R R11, SR_TID.X ;  /* 0x00000000000b7919 */ /* 0x001e220000002100 */
[----:B------:R-:W1:Y:S01]  /*edb0*/  @P1 LDC R20, c[0x0][0xbec] ;  /* 0x0002fb00ff141b82 */ /* 0x000e620000000800 */
[----:B------:R-:W-:-:S07]  /*edc0*/  ULDC.64 UR4, c[0x0][0xaa0] ;  /* 0x0002a80000047ab9 */ /* 0x000fce0000000a00 */
[----:B------:R-:W2:Y:S01]  /*edd0*/  @P1 LDC R21, c[0x0][0xbf0] ;  /* 0x0002fc00ff151b82 */ /* 0x000ea20000000800 */
[----:B0-----:R-:W-:-:S04]  /*ede0*/  IADD3 R11, R11, -0x80, RZ ;  /* 0xffffff800b0b7810 */ /* 0x001fc80007ffe0ff */
[----:B------:R-:W-:-:S04]  /*edf0*/  SHF.R.S32.HI R12, RZ, 0x1f, R11 ;  /* 0x0000001fff0c7819 */ /* 0x000fc8000001140b */
[----:B------:R-:W-:-:S04]  /*ee00*/  LEA.HI R12, R12, R11, RZ, 0x3 ;  /* 0x0000000b0c0c7211 */ /* 0x000fc800078f18ff */
[----:B------:R-:W-:-:S05]  /*ee10*/  SHF.R.S32.HI R10, RZ, 0x3, R12 ;  /* 0x00000003ff0a7819 */ /* 0x000fca000001140c */
[----:B------:R-:W-:-:S04]  /*ee20*/  IMAD R5, R10, 0x40, R211 ;  /* 0x000000400a057824 */ /* 0x000fc800078e02d3 */
[----:B------:R-:W-:-:S03]  /*ee30*/  IMAD.WIDE R6, R5, 0x2, R6 ;  /* 0x0000000205067825 */ /* 0x000fc600078e0206 */
[C---:B------:R-:W-:Y:S02]  /*ee40*/  IADD3 R41, P5, R6.reuse, 0x5000, RZ ;  /* 0x0000500006297810 */ /* 0x040fe40007fbe0ff */
[C---:B------:R-:W-:Y:S02]  /*ee50*/  IADD3 R25, P0, R6.reuse, 0x1000, RZ ;  /* 0x0000100006197810 */ /* 0x040fe40007f1e0ff */
[----:B------:R-:W-:Y:S02]  /*ee60*/  LOP3.LUT R40, R41, 0x380, RZ, 0xc0, !PT ;  /* 0x0000038029287812 */ /* 0x000fe400078ec0ff */
[C---:B------:R-:W-:Y:S02]  /*ee70*/  IADD3 R29, P2, R6.reuse, 0x2000, RZ ;  /* 0x00002000061d7810 */ /* 0x040fe40007f5e0ff */
[C---:B------:R-:W-:Y:S02]  /*ee80*/  IADD3 R33, P3, R6.reuse, 0x3000, RZ ;  /* 0x0000300006217810 */ /* 0x040fe40007f7e0ff */
[----:B------:R-:W-:-:S02]  /*ee90*/  IADD3 R37, P4, R6, 0x4000, RZ ;  /* 0x0000400006257810 */ /* 0x000fc40007f9e0ff */
[----:B------:R-:W-:Y:S02]  /*eea0*/  SHF.R.U64 R40, R40, 0x3, RZ ;  /* 0x0000000328287819 */ /* 0x000fe400000012ff */
[----:B------:R-:W-:Y:S02]  /*eeb0*/  LOP3.LUT R24, R25, 0x380, RZ, 0xc0, !PT ;  /* 0x0000038019187812 */ /* 0x000fe400078ec0ff */
[----:B------:R-:W-:Y:S02]  /*eec0*/  LOP3.LUT R28, R29, 0x380, RZ, 0xc0, !PT ;  /* 0x000003801d1c7812 */ /* 0x000fe400078ec0ff */
[----:B------:R-:W-:Y:S02]  /*eed0*/  LOP3.LUT R32, R33, 0x380, RZ, 0xc0, !PT ;  /* 0x0000038021207812 */ /* 0x000fe400078ec0ff */
[----:B------:R-:W-:Y:S02]  /*eee0*/  LOP3.LUT R36, R37, 0x380, RZ, 0xc0, !PT ;  /* 0x0000038025247812 */ /* 0x000fe400078ec0ff */
[----:B------:R-:W-:Y:S01]  /*eef0*/  LOP3.LUT R40, R40, R41, RZ, 0x3c, !PT ;  /* 0x0000002928287212 */ /* 0x000fe200078e3cff */
[----:B------:R-:W-:Y:S01]  /*ef00*/  IMAD.X R41, RZ, RZ, R7, P5 ;  /* 0x000000ffff297224 */ /* 0x000fe200028e0607 */
[----:B------:R-:W-:-:S02]  /*ef10*/  IADD3 R65, P5, R6, 0xa000, RZ ;  /* 0x0000a00006417810 */ /* 0x000fc40007fbe0ff */
[----:B------:R-:W-:Y:S02]  /*ef20*/  SHF.R.U64 R24, R24, 0x3, RZ ;  /* 0x0000000318187819 */ /* 0x000fe400000012ff */
[----:B------:R-:W-:Y:S01]  /*ef30*/  SHF.R.U64 R28, R28, 0x3, RZ ;  /* 0x000000031c1c7819 */ /* 0x000fe200000012ff */
[----:B------:R-:W-:Y:S01]  /*ef40*/  IMAD R9, R9, UR4, RZ ;  /* 0x0000000409097c24 */ /* 0x000fe2000f8e02ff */
[----:B------:R-:W-:Y:S01]  /*ef50*/  SHF.R.U64 R32, R32, 0x3, RZ ;  /* 0x0000000320207819 */ /* 0x000fe200000012ff */
[----:B------:R-:W5:Y:S01]  /*ef60*/  LD.E.128 R40, desc[UR40][R40.64] ;  /* 0x0000002828287980 */ /* 0x000f62000c101d00 */
[----:B------:R-:W-:Y:S02]  /*ef70*/  SHF.R.U64 R36, R36, 0x3, RZ ;  /* 0x0000000324247819 */ /* 0x000fe400000012ff */
[----:B------:R-:W-:Y:S02]  /*ef80*/  LOP3.LUT R64, R65, 0x380, RZ, 0xc0, !PT ;  /* 0x0000038041407812 */ /* 0x000fe400078ec0ff */
        /* <DEDUP_REMOVED lines=8> */
[C---:B------:R-:W-:Y:S01]  /*f010*/  IADD3 R45, P0, R6.reuse, 0x6000, RZ ;  /* 0x00006000062d7810 */ /* 0x040fe20007f1e0ff */
[----:B------:R-:W5:Y:S01]  /*f020*/  LD.E.128 R24, desc[UR40][R24.64] ;  /* 0x0000002818187980 */ /* 0x000f62000c101d00 */
[----:B------:R-:W-:-:S02]  /*f030*/  IADD3 R53, P2, R6, 0x7000, RZ ;  /* 0x0000700006357810 */ /* 0x000fc40007f5e0ff */
[C---:B------:R-:W-:Y:S01]  /*f040*/  IADD3 R57, P3, R6.reuse, 0x8000, RZ ;  /* 0x0000800006397810 */ /* 0x040fe20007f7e0ff */
[----:B------:R-:W5:Y:S01]  /*f050*/  LD.E.128 R28, desc[UR40][R28.64] ;  /* 0x000000281c1c7980 */ /* 0x000f62000c101d00 */
[----:B------:R-:W-:Y:S02]  /*f060*/  IADD3 R61, P4, R6, 0x9000, RZ ;  /* 0x00009000063d7810 */ /* 0x000fe40007f9e0ff */
[----:B------:R-:W-:Y:S01]  /*f070*/  SHF.R.U64 R64, R64, 0x3, RZ ;  /* 0x0000000340407819 */ /* 0x000fe200000012ff */
[----:B------:R-:W5:Y:S01]  /*f080*/  LD.E.128 R32, desc[UR40][R32.64] ;  /* 0x0000002820207980 */ /* 0x000f62000c101d00 */
[----:B------:R-:W-:Y:S02]  /*f090*/  LOP3.LUT R44, R45, 0x380, RZ, 0xc0, !PT ;  /* 0x000003802d2c7812 */ /* 0x000fe400078ec0ff */
[----:B------:R-:W-:Y:S01]  /*f0a0*/  LOP3.LUT R52, R53, 0x380, RZ, 0xc0, !PT ;  /* 0x0000038035347812 */ /* 0x000fe200078ec0ff */
[----:B------:R-:W5:Y:S01]  /*f0b0*/  LD.E.128 R36, desc[UR40][R36.64] ;  /* 0x0000002824247980 */ /* 0x000f62000c101d00 */
[----:B------:R-:W-:-:S02]  /*f0c0*/  LOP3.LUT R56, R57, 0x380, RZ, 0xc0, !PT ;  /* 0x0000038039387812 */ /* 0x000fc400078ec0ff */
[----:B------:R-:W-:Y:S02]  /*f0d0*/  LOP3.LUT R60, R61, 0x380, RZ, 0xc0, !PT ;  /* 0x000003803d3c7812 */ /* 0x000fe400078ec0ff */
[----:B------:R-:W-:Y:S01]  /*f0e0*/  LOP3.LUT R64, R64, R65, RZ, 0x3c, !PT ;  /* 0x0000004140407212 */ /* 0x000fe200078e3cff */
[--C-:B------:R-:W-:Y:S01]  /*f0f0*/  IMAD.X R65, RZ, RZ, R7.reuse, P5 ;  /* 0x000000ffff417224 */ /* 0x100fe200028e0607 */
[C---:B------:R-:W-:Y:S02]  /*f100*/  LOP3.LUT R15, R6.reuse, 0x380, RZ, 0xc0, !PT ;  /* 0x00000380060f7812 */ /* 0x040fe400078ec0ff */
[----:B------:R-:W-:Y:S02]  /*f110*/  IADD3 R13, P5, R6, 0xf000, RZ ;  /* 0x0000f000060d7810 */ /* 0x000fe40007fbe0ff */
[----:B------:R-:W-:Y:S01]  /*f120*/  SHF.R.U64 R44, R44, 0x3, RZ ;  /* 0x000000032c2c7819 */ /* 0x000fe200000012ff */
[----:B------:R-:W5:Y:S01]  /*f130*/  LD.E.128 R64, desc[UR40][R64.64] ;  /* 0x0000002840407980 */ /* 0x000f62000c101d00 */
[----:B------:R-:W-:Y:S01]  /*f140*/  SHF.R.U64 R52, R52, 0x3, RZ ;  /* 0x0000000334347819 */ /* 0x000fe200000012ff */
[----:B------:R-:W-:Y:S01]  /*f150*/  IMAD.X R85, RZ, RZ, R7, P5 ;  /* 0x000000ffff557224 */ /* 0x000fe200028e0607 */
[----:B------:R-:W-:-:S02]  /*f160*/  SHF.R.U64 R56, R56, 0x3, RZ ;  /* 0x0000000338387819 */ /* 0x000fc400000012ff */
[----:B------:R-:W-:Y:S02]  /*f170*/  SHF.R.U64 R60, R60, 0x3, RZ ;  /* 0x000000033c3c7819 */ /* 0x000fe400000012ff */
        /* <DEDUP_REMOVED lines=16> */
[----:B------:R-:W-:Y:S01]  /*f280*/  LOP3.LUT R4, R15, R6, RZ, 0x3c, !PT ;  /* 0x000000060f047212 */ /* 0x000fe200078e3cff */
[----:B------:R-:W5:Y:S01]  /*f290*/  LD.E.128 R56, desc[UR40][R56.64] ;  /* 0x0000002838387980 */ /* 0x000f62000c101d00 */
[----:B------:R-:W-:Y:S01]  /*f2a0*/  SHF.R.U64 R6, R5, 0x3, RZ ;  /* 0x0000000305067819 */ /* 0x000fe200000012ff */
[----:B------:R-:W-:Y:S01]  /*f2b0*/  IMAD.MOV.U32 R5, RZ, RZ, R7 ;  /* 0x000000ffff057224 */ /* 0x000fe200078e0007 */
[----:B------:R-:W-:Y:S01]  /*f2c0*/  LOP3.LUT R12, R12, 0xfffffff8, RZ, 0xc0, !PT ;  /* 0xfffffff80c0c7812 */ /* 0x000fe200078ec0ff */
[----:B------:R-:W5:Y:S01]  /*f2d0*/  LD.E.128 R60, desc[UR40][R60.64] ;  /* 0x000000283c3c7980 */ /* 0x000f62000c101d00 */
[----:B------:R-:W-:Y:S01]  /*f2e0*/  LOP3.LUT R84, R6, R13, RZ, 0x3c, !PT ;  /* 0x0000000d06547212 */ /* 0x000fe200078e3cff */
[C---:B------:R-:W-:Y:S01]  /*f2f0*/  IMAD R13, R8.reuse, UR5, R9 ;  /* 0x00000005080d7c24 */ /* 0x040fe2000f8e0209 */
[----:B------:R-:W-:Y:S01]  /*f300*/  LOP3.LUT R68, R69, 0x380, RZ, 0xc0, !PT ;  /* 0x0000038045447812 */ /* 0x000fe200078ec0ff */
[----:B------:R-:W-:Y:S01]  /*f310*/  IMAD.WIDE.U32 R8, R8, UR4, RZ ;  /* 0x0000000408087c25 */ /* 0x000fe2000f8e00ff */
[----:B------:R-:W-:Y:S01]  /*f320*/  LOP3.LUT R72, R73, 0x380, RZ, 0xc0, !PT ;  /* 0x0000038049487812 */ /* 0x000fe200078ec0ff */
[----:B------:R-:W-:Y:S01]  /*f330*/  ULDC.64 UR4, c[0x0][0xae8] ;  /* 0x0002ba0000047ab9 */ /* 0x000fe20000000a00 */
[----:B------:R-:W-:Y:S01]  /*f340*/  LOP3.LUT R76, R77, 0x380, RZ, 0xc0, !PT ;  /* 0x000003804d4c7812 */ /* 0x000fe200078ec0ff */
[----:B------:R-:W-:Y:S01]  /*f350*/  IMAD.IADD R11, R11, 0x1, -R12 ;  /* 0x000000010b0b7824 */ /* 0x000fe200078e0a0c */
[----:B------:R-:W-:Y:S01]  /*f360*/  LOP3.LUT R80, R81, 0x380, RZ, 0xc0, !PT ;  /* 0x0000038051507812 */ /* 0x000fe200078ec0ff */
[----:B------:R-:W-:Y:S01]  /*f370*/  IMAD.IADD R9, R9, 0x1, R13 ;  /* 0x0000000109097824 */ /* 0x000fe200078e020d */
[----:B------:R-:W-:Y:S01]  /*f380*/  SHF.R.U64 R68, R68, 0x3, RZ ;  /* 0x0000000344447819 */ /* 0x000fe200000012ff */
[----:B------:R-:W-:Y:S01]  /*f390*/  IMAD R11, R11, 0x20, R10 ;  /* 0x000000200b0b7824 */ /* 0x000fe200078e020a */
[----:B------:R-:W-:Y:S01]  /*f3a0*/  SHF.R.U64 R72, R72, 0x3, RZ ;  /* 0x0000000348487819 */ /* 0x000fe200000012ff */
[C---:B------:R-:W-:Y:S01]  /*f3b0*/  IMAD.WIDE.U32 R8, R205.reuse, UR4, R8 ;  /* 0x00000004cd087c25 */ /* 0x040fe2000f8e0008 */
[----:B------:R-:W-:Y:S01]  /*f3c0*/  SHF.R.U64 R76, R76, 0x3, RZ ;  /* 0x000000034c4c7819 */ /* 0x000fe200000012ff */
[----:B------:R-:W5:Y:S01]  /*f3d0*/  LD.E.128 R84, desc[UR40][R84.64] ;  /* 0x0000002854547980 */ /* 0x000f62000c101d00 */
[----:B------:R-:W-:Y:S01]  /*f3e0*/  SHF.R.U64 R80, R80, 0x3, RZ ;  /* 0x0000000350507819 */ /* 0x000fe200000012ff */
[----:B------:R-:W-:Y:S01]  /*f3f0*/  IMAD R15, R160, 0x80, R11 ;  /* 0x00000080a00f7824 */ /* 0x000fe200078e020b */
[----:B------:R-:W-:Y:S01]  /*f400*/  SHF.R.S32.HI R14, RZ, 0x1f, R3 ;  /* 0x0000001fff0e7819 */ /* 0x000fe20000011403 */
[----:B------:R-:W-:Y:S01]  /*f410*/  IMAD R9, R205, UR5, R9 ;  /* 0x00000005cd097c24 */ /* 0x000fe2000f8e0209 */
[----:B------:R-:W-:Y:S01]  /*f420*/  ULDC.64 UR4, c[0x0][0xaf0] ;  /* 0x0002bc0000047ab9 */ /* 0x000fe20000000a00 */
[----:B------:R-:W-:Y:S01]  /*f430*/  LOP3.LUT R68, R68, R69, RZ, 0x3c, !PT ;  /* 0x0000004544447212 */ /* 0x000fe200078e3cff */
[----:B-1----:R-:W-:Y:S01]  /*f440*/  @P1 IMAD.HI.U32 R12, R15, R20, RZ ;  /* 0x000000140f0c1227 */ /* 0x002fe200078e00ff */
[----:B------:R-:W-:-:S02]  /*f450*/  LOP3.LUT R72, R72, R73, RZ, 0x3c, !PT ;  /* 0x0000004948487212 */ /* 0x000fc400078e3cff */
[----:B------:R-:W-:Y:S01]  /*f460*/  LOP3.LUT R76, R76, R77, RZ, 0x3c, !PT ;  /* 0x0000004d4c4c7212 */ /* 0x000fe200078e3cff */
[--C-:B------:R-:W-:Y:S01]  /*f470*/  IMAD.X R69, RZ, RZ, R7.reuse, P0 ;  /* 0x000000ffff457224 */ /* 0x100fe200000e0607 */
[----:B------:R-:W-:Y:S01]  /*f480*/  LOP3.LUT R80, R80, R81, RZ, 0x3c, !PT ;  /* 0x0000005150507212 */ /* 0x000fe200078e3cff */
[--C-:B------:R-:W-:Y:S01]  /*f490*/  IMAD.X R77, RZ, RZ, R7.reuse, P3 ;  /* 0x000000ffff4d7224 */ /* 0x100fe200018e0607 */
[----:B------:R-:W-:Y:S01]  /*f4a0*/  IADD3.X R73, RZ, R7, RZ, P2, !PT ;  /* 0x00000007ff497210 */ /* 0x000fe200017fe4ff */
[----:B------:R-:W-:Y:S02]  /*f4b0*/  IMAD.X R81, RZ, RZ, R7, P4 ;  /* 0x000000ffff517224 */ /* 0x000fe400020e0607 */
[----:B------:R-:W-:Y:S01]  /*f4c0*/  IMAD R14, R14, UR4, RZ ;  /* 0x000000040e0e7c24 */ /* 0x000fe2000f8e02ff */
[----:B------:R-:W5:Y:S01]  /*f4d0*/  LD.E.128 R4, desc[UR40][R4.64] ;  /* 0x0000002804047980 */ /* 0x000f62000c101d00 */
[----:B------:R-:W-:Y:S01]  /*f4e0*/  IMAD.MOV.U32 R11, RZ, RZ, R15 ;  /* 0x000000ffff0b7224 */ /* 0x000fe200078e000f */
[----:B--2---:R-:W-:Y:S01]  /*f4f0*/  @P1 SHF.R.U32.HI R11, RZ, R21, R12 ;  /* 0x00000015ff0b1219 */ /* 0x004fe2000001160c */
[C---:B------:R-:W-:Y:S01]  /*f500*/  IMAD R13, R3.reuse, UR5, R14 ;  /* 0x00000005030d7c24 */ /* 0x040fe2000f8e020e */
[----:B------:R-:W5:Y:S01]  /*f510*/  LD.E.128 R68, desc[UR40][R68.64] ;  /* 0x0000002844447980 */ /* 0x000f62000c101d00 */
[----:B------:R-:W-:Y:S01]  /*f520*/  IMAD.WIDE.U32 R8, R3, UR4, R8 ;  /* 0x0000000403087c25 */ /* 0x000fe2000f8e0008 */
[----:B------:R-:W-:Y:S01]  /*f530*/  SHF.R.S32.HI R3, RZ, 0x1f, R11 ;  /* 0x0000001fff037819 */ /* 0x000fe2000001140b */
[----:B------:R-:W-:Y:S01]  /*f540*/  ULDC.64 UR4, c[0x0][0xae0] ;  /* 0x0002b80000047ab9 */ /* 0x000fe20000000a00 */
[----:B------:R-:W5:Y:S01]  /*f550*/  LD.E.128 R72, desc[UR40][R72.64] ;  /* 0x0000002848487980 */ /* 0x000f62000c101d00 */
[----:B------:R-:W-:-:S03]  /*f560*/  IMAD.IADD R9, R9, 0x1, R13 ;  /* 0x0000000109097824 */ /* 0x000fc600078e020d */
[----:B------:R-:W5:Y:S01]  /*f570*/  LD.E.128 R76, desc[UR40][R76.64] ;  /* 0x000000284c4c7980 */ /* 0x000f62000c101d00 */
[----:B------:R-:W-:-:S03]  /*f580*/  IMAD.MOV R13, RZ, RZ, -R11 ;  /* 0x000000ffff0d7224 */ /* 0x000fc600078e0a0b */
[----:B------:R-:W5:Y:S01]  /*f590*/  LD.E.128 R80, desc[UR40][R80.64] ;  /* 0x0000002850507980 */ /* 0x000f62000c101d00 */
[----:B------:R-:W-:Y:S01]  /*f5a0*/  @!PT LDS RZ, [RZ] ;  /* 0x00000000fffff984 */ /* 0x000fe20000000800 */
[----:B------:R-:W-:Y:S01]  /*f5b0*/  @!PT LDS RZ, [RZ] ;  /* 0x00000000fffff984 */ /* 0x000fe20000000800 */
[----:B------:R-:W-:Y:S01]  /*f5c0*/  @!PT LDS RZ, [RZ] ;  /* 0x00000000fffff984 */ /* 0x000fe20000000800 */
[----:B------:R-:W-:Y:S01]  /*f5d0*/  @!PT LDS RZ, [RZ] ;  /* 0x00000000fffff984 */ /* 0x000fe20000000800 */
[----:B------:R0:W-:Y:S06]  /*f5e0*/  MEMBAR.ALL.CTA ;  /* 0x0000000000007992 */ /* 0x0001ec0000008000 */
[----:B0-----:R-:W0:Y:S01]  /*f5f0*/  FENCE.VIEW.ASYNC.S ;  /* 0x00000000000073c6 */ /* 0x001e220000000000 */
[----:B------:R-:W-:Y:S02]  /*f600*/  IMAD R12, R3, UR4, RZ ;  /* 0x00000004030c7c24 */ /* 0x000fe4000f8e02ff */
[----:B------:R-:W-:-:S02]  /*f610*/  IMAD R13, R158, R13, R15 ;  /* 0x0000000d9e0d7224 */ /* 0x000fc400078e020f */
[----:B------:R-:W-:-:S04]  /*f620*/  IMAD.WIDE.U32 R8, R11, UR4, R8 ;  /* 0x000000040b087c25 */ /* 0x000fc8000f8e0008 */
[----:B------:R-:W-:Y:S01]  /*f630*/  IMAD R15, R11, UR5, R12 ;  /* 0x000000050b0f7c24 */ /* 0x000fe2000f8e020c */
[----:B------:R-:W-:Y:S01]  /*f640*/  SHF.R.S32.HI R11, RZ, 0x1f, R13 ;  /* 0x0000001fff0b7819 */ /* 0x000fe2000001140d */
[----:B------:R-:W-:Y:S01]  /*f650*/  ULDC.64 UR4, c[0x0][0xad8] ;  /* 0x0002b60000047ab9 */ /* 0x000fe20000000a00 */
[----:B------:R-:W-:Y:S02]  /*f660*/  VIADD R3, R19, 0x22820 ;  /* 0x0002282013037836 */ /* 0x000fe40000000000 */
[----:B------:R-:W-:Y:S01]  /*f670*/  IADD3 R9, R9, R15, RZ ;  /* 0x0000000f09097210 */ /* 0x000fe20007ffe0ff */
[----:B------:R-:W-:Y:S02]  /*f680*/  IMAD R12, R11, UR4, RZ ;  /* 0x000000040b0c7c24 */ /* 0x000fe4000f8e02ff */
[----:B------:R-:W-:Y:S01]  /*f690*/  PRMT R3, RZ, 0x654, R3 ;  /* 0x00000654ff037816 */ /* 0x000fe20000000003 */
[----:B------:R-:W-:-:S04]  /*f6a0*/  IMAD.WIDE.U32 R8, R13, UR4, R8 ;  /* 0x000000040d087c25 */ /* 0x000fc8000f8e0008 */
[----:B------:R-:W-:Y:S01]  /*f6b0*/  IMAD R21, R13, UR5, R12 ;  /* 0x000000050d157c24 */ /* 0x000fe2000f8e020c */
[----:B------:R-:W-:Y:S01]  /*f6c0*/  ULDC.64 UR4, c[0x0][0xa80] ;  /* 0x0002a00000047ab9 */ /* 0x000fe20000000a00 */
[----:B0-----:R0:W-:Y:S02]  /*f6d0*/  SYNCS.ARRIVE.TRANS64.RED.A1T0 RZ, [R3+URZ], RZ ;  /* 0x000000ff03ff79a7 */ /* 0x0011e4000810043f */
[----:B------:R-:W-:Y:S01]  /*f6e0*/  IMAD.IADD R21, R9, 0x1, R21 ;  /* 0x0000000109157824 */ /* 0x000fe200078e0215 */
[----:B0-----:R-:W-:Y:S01]  /*f6f0*/  LEA R3, P0, R8, UR4, 0x1 ;  /* 0x0000000408037c11 */ /* 0x001fe2000f8008ff */
[----:B------:R-:W-:-:S03]  /*f700*/  UMOV UR4, 0xffffffff ;  /* 0xffffffff00047882 */ /* 0x000fc60000000000 */
[----:B------:R-:W-:Y:S01]  /*f710*/  LEA.HI.X R21, R8, UR5, R21, 0x1, P0 ;  /* 0x0000000508157c11 */ /* 0x000fe200080f0c15 */
[----:B------:R-:W-:Y:S08]  /*f720*/  BRA.DIV UR4, `(.L_x_771) ;  /* 0x000000b604607947 */ /* 0x000ff0000b800000 */
[----:B------:R0:W1:Y:S04]  /*f730*/  SHFL.IDX PT, R20, R21, RZ, 0x181f ;  /* 0x00181fff15147589 */ /* 0x00006800000e0000 */
[----:B------:R0:W2:Y:S02]  /*f740*/  SHFL.IDX PT, R14, R3, RZ, 0x181f ;  /* 0x00181fff030e7589 */ /* 0x0000a400000e0000 */
.L_x_967:
[----:B------:R-:W-:Y:S01]  /*f750*/  IMAD R89, R160, 0x80, R10 ;  /* 0x00000080a0597824 */ /* 0x000fe200078e020a */
[----:B------:R-:W-:Y:S04]  /*f760*/  BSSY B1, `(.L_x_772) ;  /* 0x000001e000017945 */ /* 0x000fe80003800000 */
[----:B------:R-:W-:-:S13]  /*f770*/  ISETP.GE.AND P0, PT, R89, R0, PT ;  /* 0x000000005900720c */ /* 0x000fda0003f06270 */
[----:B------:R-:W-:Y:S05]  /*f780*/  @P0 BRA `(.L_x_773) ;  /* 0x00000000006c0947 */ /* 0x000fea0003800000 */
[C---:B------:R-:W-:Y:S01]  /*f790*/  VIADD R15, R211.reuse, 0x40 ;  /* 0x00000040d30f7836 */ /* 0x040fe20000000000 */
[----:B------:R-:W-:Y:S01]  /*f7a0*/  ULDC UR4, c[0x0][0xac8] ;  /* 0x0002b20000047ab9 */ /* 0x000fe20000000800 */
[C---:B------:R-:W-:Y:S01]  /*f7b0*/  VIADD R90, R211.reuse, 0x80 ;  /* 0x00000080d35a7836 */ /* 0x040fe20000000000 */
[C---:B------:R-:W-:Y:S01]  /*f7c0*/  ISETP.GE.AND P3, PT, R211.reuse, UR4, PT ;  /* 0x00000004d3007c0c */ /* 0x040fe2000bf66270 */
[----:B------:R-:W-:Y:S01]  /*f7d0*/  VIADD R48, R211, 0xc0 ;  /* 0x000000c0d3307836 */ /* 0x000fe20000000000 */
[----:B------:R-:W-:Y:S01]  /*f7e0*/  ISETP.GE.AND P2, PT, R15, UR4, PT ;  /* 0x000000040f007c0c */ /* 0x000fe2000bf46270 */
[C---:B------:R-:W-:Y:S01]  /*f7f0*/  VIADD R92, R211.reuse, 0x40 ;  /* 0x00000040d35c7836 */ /* 0x040fe20000000000 */
[----:B------:R-:W-:Y:S01]  /*f800*/  ISETP.GE.AND P1, PT, R90, UR4, PT ;  /* 0x000000045a007c0c */ /* 0x000fe2000bf26270 */
[C---:B------:R-:W-:Y:S01]  /*f810*/  VIADD R91, R211.reuse, 0x80 ;  /* 0x00000080d35b7836 */ /* 0x040fe20000000000 */
[----:B------:R-:W-:Y:S01]  /*f820*/  ISETP.GE.AND P0, PT, R48, UR4, PT ;  /* 0x0000000430007c0c */ /* 0x000fe2000bf06270 */
[----:B------:R-:W-:Y:S01]  /*f830*/  VIADD R88, R211, 0xc0 ;  /* 0x000000c0d3587836 */ /* 0x000fe20000000000 */
[----:B------:R-:W-:-:S02]  /*f840*/  SHF.R.S32.HI R12, RZ, 0x1f, R211 ;  /* 0x0000001fff0c7819 */ /* 0x000fc400000114d3 */
[----:B------:R-:W-:Y:S02]  /*f850*/  SHF.R.S32.HI R92, RZ, 0x1f, R92 ;  /* 0x0000001fff5c7819 */ /* 0x000fe4000001145c */
[----:B------:R-:W-:Y:S02]  /*f860*/  SHF.R.S32.HI R91, RZ, 0x1f, R91 ;  /* 0x0000001fff5b7819 */ /* 0x000fe4000001145b */
[-C--:B--2---:R-:W-:Y:S02]  /*f870*/  @!P3 LEA R8, P5, R211, R14.reuse, 0x1 ;  /* 0x0000000ed308b211 */ /* 0x084fe400078a08ff */
[----:B------:R-:W-:Y:S02]  /*f880*/  @!P2 LEA R10, P4, R15, R14, 0x1 ;  /* 0x0000000e0f0aa211 */ /* 0x000fe400078808ff */
[----:B-1----:R-:W-:Y:S02]  /*f890*/  @!P3 LEA.HI.X R9, R211, R20, R12, 0x1, P5 ;  /* 0x00000014d309b211 */ /* 0x002fe400028f0c0c */
[----:B------:R-:W-:-:S02]  /*f8a0*/  @!P1 LEA R12, P5, R90, R14, 0x1 ;  /* 0x0000000e5a0c9211 */ /* 0x000fc400078a08ff */
[----:B------:R-:W-:Y:S01]  /*f8b0*/  @!P2 LEA.HI.X R11, R15, R20, R92, 0x1, P4 ;  /* 0x000000140f0ba211 */ /* 0x000fe200020f0c5c */
[----:B-----5:R3:W-:Y:S01]  /*f8c0*/  @!P3 ST.E.128 desc[UR40][R8.64], R4 ;  /* 0x000000040800b985 */ /* 0x0207e2000c101d28 */
[----:B------:R-:W-:Y:S02]  /*f8d0*/  SHF.R.S32.HI R88, RZ, 0x1f, R88 ;  /* 0x0000001fff587819 */ /* 0x000fe40000011458 */
[----:B------:R-:W-:Y:S01]  /*f8e0*/  @!P0 LEA R14, P4, R48, R14, 0x1 ;  /* 0x0000000e300e8211 */ /* 0x000fe200078808ff */
[----:B------:R3:W-:Y:S01]  /*f8f0*/  @!P2 ST.E.128 desc[UR40][R10.64], R36 ;  /* 0x000000240a00a985 */ /* 0x0007e2000c101d28 */
[-C--:B------:R-:W-:Y:S02]  /*f900*/  @!P1 LEA.HI.X R13, R90, R20.reuse, R91, 0x1, P5 ;  /* 0x000000145a0d9211 */ /* 0x080fe400028f0c5b */
[----:B------:R-:W-:-:S03]  /*f910*/  @!P0 LEA.HI.X R15, R48, R20, R88, 0x1, P4 ;  /* 0x00000014300f8211 */ /* 0x000fc600020f0c58 */
[----:B------:R3:W-:Y:S04]  /*f920*/  @!P1 ST.E.128 desc[UR40][R12.64], R56 ;  /* 0x000000380c009985 */ /* 0x0007e8000c101d28 */
[----:B------:R3:W-:Y:S02]  /*f930*/  @!P0 ST.E.128 desc[UR40][R14.64], R72 ;  /* 0x000000480e008985 */ /* 0x0007e4000c101d28 */
.L_x_773:
[----:B------:R-:W-:Y:S05]  /*f940*/  BSYNC B1 ;  /* 0x0000000000017941 */ /* 0x000fea0003800000 */
.L_x_772:
[----:B------:R-:W-:-:S03]  /*f950*/  UMOV UR4, 0xffffffff ;  /* 0xffffffff00047882 */ /* 0x000fc60000000000 */
[----:B------:R-:W-:Y:S05]  /*f960*/  BRA.DIV UR4, `(.L_x_774) ;  /* 0x000000b604047947 */ /* 0x000fea000b800000 */
[----:B-1----:R1:W4:Y:S04]  /*f970*/  SHFL.IDX PT, R20, R21, 0x1, 0x181f ;  /* 0x00381f0015147f89 */ /* 0x00232800000e0000 */
[----:B--23--:R1:W2:Y:S02]  /*f980*/  SHFL.IDX PT, R14, R3, 0x1, 0x181f ;  /* 0x00381f00030e7f89 */ /* 0x00c2a400000e0000 */
.L_x_971:
[----:B-----5:R-:W-:Y:S01]  /*f990*/  VIADD R5, R89, 0x20 ;  /* 0x0000002059057836 */ /* 0x020fe20000000000 */
[----:B------:R-:W-:Y:S04]  /*f9a0*/  BSSY B1, `(.L_x_775) ;  /* 0x000001e000017945 */ /* 0x000fe80003800000 */
[----:B------:R-:W-:-:S13]  /*f9b0*/  ISETP.GE.AND P0, PT, R5, R0, PT ;  /* 0x000000000500720c */ /* 0x000fda0003f06270 */
[----:B------:R-:W-:Y:S05]  /*f9c0*/  @P0 BRA `(.L_x_776) ;  /* 0x00000000006c0947 */ /* 0x000fea0003800000 */
[C---:B------:R-:W-:Y:S01]  /*f9d0*/  VIADD R10, R211.reuse, 0x40 ;  /* 0x00000040d30a7836 */ /* 0x040fe20000000000 */
        /* <DEDUP_REMOVED lines=8> */
[----:B------:R-:W-:Y:S02]  /*fa60*/  ISETP.GE.AND P0, PT, R12, UR4, PT ;  /* 0x000000040c007c0c */ /* 0x000fe4000bf06270 */
[----:B------:R-:W-:-:S02]  /*fa70*/  SHF.R.S32.HI R8, RZ, 0x1f, R211 ;  /* 0x0000001fff087819 */ /* 0x000fc400000114d3 */
[----:B------:R-:W-:Y:S02]  /*fa80*/  SHF.R.S32.HI R11, RZ, 0x1f, R11 ;  /* 0x0000001fff0b7819 */ /* 0x000fe4000001140b */
[C---:B------:R-:W-:Y:S02]  /*fa90*/  IADD3 R13, R211.reuse, 0xc0, RZ ;  /* 0x000000c0d30d7810 */ /* 0x040fe40007ffe0ff */
[CC--:B--2---:R-:W-:Y:S02]  /*faa0*/  @!P3 LEA R4, P5, R211.reuse, R14.reuse, 0x1 ;  /* 0x0000000ed304b211 */ /* 0x0c4fe400078a08ff */
[----:B------:R-:W-:Y:S02]  /*fab0*/  @!P2 LEA R6, P4, R10, R14, 0x1 ;  /* 0x0000000e0a06a211 */ /* 0x000fe400078808ff */
[----:B----4-:R-:W-:Y:S02]  /*fac0*/  @!P3 LEA.HI.X R5, R211, R20, R8, 0x1, P5 ;  /* 0x00000014d305b211 */ /* 0x010fe400028f0c08 */
[----:B------:R-:W-:-:S02]  /*fad0*/  @!P1 LEA R8, P5, R15, R14, 0x1 ;  /* 0x0000000e0f089211 */ /* 0x000fc400078a08ff */
[----:B------:R-:W-:Y:S01]  /*fae0*/  SHF.R.S32.HI R36, RZ, 0x1f, R36 ;  /* 0x0000001fff247819 */ /* 0x000fe20000011424 */
[----:B------:R3:W-:Y:S01]  /*faf0*/  @!P3 ST.E.128 desc[UR40][R4.64], R24 ;  /* 0x000000180400b985 */ /* 0x0007e2000c101d28 */
[----:B------:R-:W-:Y:S02]  /*fb00*/  @!P2 LEA.HI.X R7, R10, R20, R11, 0x1, P4 ;  /* 0x000000140a07a211 */ /* 0x000fe400020f0c0b */
[----:B------:R-:W-:Y:S02]  /*fb10*/  SHF.R.S32.HI R13, RZ, 0x1f, R13 ;  /* 0x0000001fff0d7819 */ /* 0x000fe4000001140d */
[C---:B------:R-:W-:Y:S01]  /*fb20*/  @!P0 LEA R10, P4, R12.reuse, R14, 0x1 ;  /* 0x0000000e0c0a8211 */ /* 0x040fe200078808ff */
[----:B------:R3:W-:Y:S01]  /*fb30*/  @!P2 ST.E.128 desc[UR40][R6.64], R40 ;  /* 0x000000280600a985 */ /* 0x0007e2000c101d28 */
[-C--:B------:R-:W-:Y:S02]  /*fb40*/  @!P1 LEA.HI.X R9, R15, R20.reuse, R36, 0x1, P5 ;  /* 0x000000140f099211 */ /* 0x080fe400028f0c24 */
[----:B------:R-:W-:-:S03]  /*fb50*/  @!P0 LEA.HI.X R11, R12, R20, R13, 0x1, P4 ;  /* 0x000000140c0b8211 */ /* 0x000fc600020f0c0d */
[----:B------:R3:W-:Y:S04]  /*fb60*/  @!P1 ST.E.128 desc[UR40][R8.64], R60 ;  /* 0x0000003c08009985 */ /* 0x0007e8000c101d28 */
[----:B------:R3:W-:Y:S02]  /*fb70*/  @!P0 ST.E.128 desc[UR40][R10.64], R76 ;  /* 0x0000004c0a008985 */ /* 0x0007e4000c101d28 */
.L_x_776:
[----:B------:R-:W-:Y:S05]  /*fb80*/  BSYNC B1 ;  /* 0x0000000000017941 */ /* 0x000fea0003800000 */
.L_x_775:
[----:B------:R-:W-:-:S03]  /*fb90*/  UMOV UR4, 0xffffffff ;  /* 0xffffffff00047882 */ /* 0x000fc60000000000 */
[----:B------:R-:W-:Y:S05]  /*fba0*/  BRA.DIV UR4, `(.L_x_777) ;  /* 0x000000b204bc7947 */ /* 0x000fea000b800000 */
[----:B----4-:R4:W0:Y:S04]  /*fbb0*/  SHFL.IDX PT, R20, R21, 0x2, 0x181f ;  /* 0x00581f0015147f89 */ /* 0x01082800000e0000 */
[----:B--2---:R4:W2:Y:S02]  /*fbc0*/  SHFL.IDX PT, R14, R3, 0x2, 0x181f ;  /* 0x00581f00030e7f89 */ /* 0x0048a400000e0000 */
.L_x_975:
[----:B---3--:R-:W-:Y:S01]  /*fbd0*/  VIADD R5, R89, 0x40 ;  /* 0x0000004059057836 */ /* 0x008fe20000000000 */
        /* <DEDUP_REMOVED lines=11> */
[C---:B------:R-:W-:Y:S01]  /*fc90*/  VIADD R24, R211.reuse, 0x80 ;  /* 0x00000080d3187836 */ /* 0x040fe20000000000 */
[----:B------:R-:W-:Y:S01]  /*fca0*/  ISETP.GE.AND P0, PT, R12, UR4, PT ;  /* 0x000000040c007c0c */ /* 0x000fe2000bf06270 */
[----:B------:R-:W-:Y:S01]  /*fcb0*/  VIADD R13, R211, 0xc0 ;  /* 0x000000c0d30d7836 */ /* 0x000fe20000000000 */
[----:B------:R-:W-:-:S02]  /*fcc0*/  SHF.R.S32.HI R8, RZ, 0x1f, R211 ;  /* 0x0000001fff087819 */ /* 0x000fc400000114d3 */
[----:B------:R-:W-:Y:S02]  /*fcd0*/  SHF.R.S32.HI R11, RZ, 0x1f, R11 ;  /* 0x0000001fff0b7819 */ /* 0x000fe4000001140b */
[----:B------:R-:W-:Y:S02]  /*fce0*/  SHF.R.S32.HI R24, RZ, 0x1f, R24 ;  /* 0x0000001fff187819 */ /* 0x000fe40000011418 */
[CC--:B--2---:R-:W-:Y:S02]  /*fcf0*/  @!P3 LEA R4, P5, R211.reuse, R14.reuse, 0x1 ;  /* 0x0000000ed304b211 */ /* 0x0c4fe400078a08ff */
[----:B------:R-:W-:Y:S02]  /*fd00*/  @!P2 LEA R6, P4, R10, R14, 0x1 ;  /* 0x0000000e0a06a211 */ /* 0x000fe400078808ff */
[----:B0-----:R-:W-:Y:S02]  /*fd10*/  @!P3 LEA.HI.X R5, R211, R20, R8, 0x1, P5 ;  /* 0x00000014d305b211 */ /* 0x001fe400028f0c08 */
[----:B------:R-:W-:-:S02]  /*fd20*/  @!P1 LEA R8, P5, R15, R14, 0x1 ;  /* 0x0000000e0f089211 */ /* 0x000fc400078a08ff */
[----:B------:R-:W-:Y:S01]  /*fd30*/  @!P2 LEA.HI.X R7, R10, R20, R11, 0x1, P4 ;  /* 0x000000140a07a211 */ /* 0x000fe200020f0c0b */
[----:B------:R3:W-:Y:S01]  /*fd40*/  @!P3 ST.E.128 desc[UR40][R4.64], R28 ;  /* 0x0000001c0400b985 */ /* 0x0007e2000c101d28 */
[----:B------:R-:W-:Y:S02]  /*fd50*/  SHF.R.S32.HI R13, RZ, 0x1f, R13 ;  /* 0x0000001fff0d7819 */ /* 0x000fe4000001140d */
[C---:B------:R-:W-:Y:S01]  /*fd60*/  @!P0 LEA R10, P4, R12.reuse, R14, 0x1 ;  /* 0x0000000e0c0a8211 */ /* 0x040fe200078808ff */
[----:B------:R3:W-:Y:S01]  /*fd70*/  @!P2 ST.E.128 desc[UR40][R6.64], R44 ;  /* 0x0000002c0600a985 */ /* 0x0007e2000c101d28 */
[-C--:B------:R-:W-:Y:S02]  /*fd80*/  @!P1 LEA.HI.X R9, R15, R20.reuse, R24, 0x1, P5 ;  /* 0x000000140f099211 */ /* 0x080fe400028f0c18 */
[----:B------:R-:W-:-:S03]  /*fd90*/  @!P0 LEA.HI.X R11, R12, R20, R13, 0x1, P4 ;  /* 0x000000140c0b8211 */ /* 0x000fc600020f0c0d */
[----:B------:R3:W-:Y:S04]  /*fda0*/  @!P1 ST.E.128 desc[UR40][R8.64], R64 ;  /* 0x0000004008009985 */ /* 0x0007e8000c101d28 */
[----:B------:R3:W-:Y:S02]  /*fdb0*/  @!P0 ST.E.128 desc[UR40][R10.64], R80 ;  /* 0x000000500a008985 */ /* 0x0007e4000c101d28 */
.L_x_779:
[----:B------:R-:W-:Y:S05]  /*fdc0*/  BSYNC B1 ;  /* 0x0000000000017941 */ /* 0x000fea0003800000 */
.L_x_778:
[----:B------:R-:W-:-:S03]  /*fdd0*/  UMOV UR4, 0xffffffff ;  /* 0xffffffff00047882 */ /* 0x000fc60000000000 */
[----:B------:R-:W-:Y:S05]  /*fde0*/  BRA.DIV UR4, `(.L_x_780) ;  /* 0x000000b204747947 */ /* 0x000fea000b800000 */
[----:B---3--:R3:W0:Y:S04]  /*fdf0*/  SHFL.IDX PT, R10, R21, 0x3, 0x181f ;  /* 0x00781f00150a7f89 */ /* 0x00862800000e0000 */
[----:B--2---:R3:W2:Y:S02]  /*fe00*/  SHFL.IDX PT, R14, R3, 0x3, 0x181f ;  /* 0x00781f00030e7f89 */ /* 0x0046a400000e0000 */
.L_x_979:
[----:B01-34-:R-:W-:-:S05]  /*fe10*/  VIADD R3, R89, 0x60 ;  /* 0x0000006059037836 */ /* 0x01bfca0000000000 */
[----:B------:R-:W-:-:S13]  /*fe20*/  ISETP.GE.AND P0, PT, R3, R0, PT ;  /* 0x000000000300720c */ /* 0x000fda0003f06270 */
[----:B------:R-:W-:Y:S05]  /*fe30*/  @P0 BRA `(.L_x_781) ;  /* 0x0000002c00f00947 */ /* 0x000fea0003800000 */
[C---:B------:R-:W-:Y:S01]  /*fe40*/  VIADD R13, R211.reuse, 0x40 ;  /* 0x00000040d30d7836 */ /* 0x040fe20000000000 */
[----:B------:R-:W-:Y:S01]  /*fe50*/  ULDC UR4, c[0x0][0xac8] ;  /* 0x0002b20000047ab9 */ /* 0x000fe20000000800 */
[C---:B------:R-:W-:Y:S01]  /*fe60*/  VIADD R11, R211.reuse, 0x80 ;  /* 0x00000080d30b7836 */ /* 0x040fe20000000000 */
[C---:B------:R-:W-:Y:S01]  /*fe70*/  ISETP.GE.AND P3, PT, R211.reuse, UR4, PT ;  /* 0x00000004d3007c0c */ /* 0x040fe2000bf66270 */
[----:B------:R-:W-:Y:S01]  /*fe80*/  VIADD R15, R211, 0x40 ;  /* 0x00000040d30f7836 */ /* 0x000fe20000000000 */
[----:B------:R-:W-:Y:S02]  /*fe90*/  ISETP.GE.AND P4, PT, R13, UR4, PT ;  /* 0x000000040d007c0c */ /* 0x000fe4000bf86270 */
[----:B------:R-:W-:Y:S02]  /*fea0*/  ISETP.GE.AND P5, PT, R11, UR4, PT ;  /* 0x000000040b007c0c */ /* 0x000fe4000bfa6270 */
[----:B------:R-:W-:Y:S02]  /*feb0*/  IADD3 R12, R211, 0x80, RZ ;  /* 0x00000080d30c7810 */ /* 0x000fe40007ffe0ff */
[----:B------:R-:W-:-:S02]  /*fec0*/  SHF.R.S32.HI R20, RZ, 0x1f, R211 ;  /* 0x0000001fff147819 */ /* 0x000fc400000114d3 */
[----:B------:R-:W-:Y:S02]  /*fed0*/  SHF.R.S32.HI R15, RZ, 0x1f, R15 ;  /* 0x0000001fff0f7819 */ /* 0x000fe4000001140f */
[----:B------:R-:W-:Y:S02]  /*fee0*/  SHF.R.S32.HI R12, RZ, 0x1f, R12 ;  /* 0x0000001fff0c7819 */ /* 0x000fe4000001140c */
[-C--:B--2---:R-:W-:Y:S02]  /*fef0*/  @!P3 LEA R4, P0, R211, R14.reuse, 0x1 ;  /* 0x0000000ed304b211 */ /* 0x084fe400078008ff */
[-C--:B------:R-:W-:Y:S02]  /*ff00*/  @!P4 LEA R6, P1, R13, R14.reuse, 0x1 ;  /* 0x0000000e0d06c211 */ /* 0x080fe400078208ff */
[----:B------:R-:W-:Y:S02]  /*ff10*/  @!P5 LEA R8, P2, R11, R14, 0x1 ;  /* 0x0000000e0b08d211 */ /* 0x000fe400078408ff */
[----:B------:R-:W-:-:S02]  /*ff20*/  @!P3 LEA.HI.X R5, R211, R10, R20, 0x1, P0 ;  /* 0x0000000ad305b211 */ /* 0x000fc400000f0c14 */
[-C--:B------:R-:W-:Y:S02]  /*ff30*/  @!P4 LEA.HI.X R7, R13, R10.reuse, R15, 0x1, P1 ;  /* 0x0000000a0d07c211 */ /* 0x080fe400008f0c0f */
[----:B------:R-:W-:Y:S01]  /*ff40*/  @!P5 LEA.HI.X R9, R11, R10, R12, 0x1, P2 ;  /* 0x0000000a0b09d211 */ /* 0x000fe200010f0c0c */
[----:B------:R0:W-:Y:S01]  /*ff50*/  @!P3 ST.E.128 desc[UR40][R4.64], R32 ;  /* 0x000000200400b985 */ /* 0x0001e2000c101d28 */
[----:B------:R-:W-:-:S03]  /*ff60*/  VIADD R11, R211, 0xc0 ;  /* 0x000000c0d30b7836 */ /* 0x000fc60000000000 */
[----:B------:R0:W-:Y:S02]  /*ff70*/  @!P4 ST.E.128 desc[UR40][R6.64], R52 ;  /* 0x000000340600c985 */ /* 0x0001e4000c101d28 */
[----:B------:R-:W-:Y:S02]  /*ff80*/  ISETP.GE.AND P0, PT, R11, UR4, PT ;  /* 0x000000040b007c0c */ /* 0x000fe4000bf06270 */
[----:B------:R0:W-:Y:S11]  /*ff90*/  @!P5 ST.E.128 desc[UR40][R8.64], R68 ;  /* 0x000000440800d985 */ /* 0x0001f6000c101d28 */
[----:B------:R-:W-:Y:S05]  /*ffa0*/  @P0 BRA `(.L_x_781) ;  /* 0x0000002c00940947 */ /* 0x000fea0003800000 */
[----:B------:R-:W-:Y:S01]  /*ffb0*/  VIADD R12, R211, 0xc0 ;  /* 0x000000c0d30c7836 */ /* 0x000fe20000000000 */
[----:B0-----:R-:W-:-:S04]  /*ffc0*/  LEA R4, P0, R11, R14, 0x1 ;  /* 0x0000000e0b047211 */ /* 0x001fc800078008ff */
[----:B------:R-:W-:-:S04]  /*ffd0*/  SHF.R.S32.HI R12, RZ, 0x1f, R12 ;  /* 0x0000001fff0c7819 */ /* 0x000fc8000001140c */
[----:B------:R-:W-:-:S05]  /*ffe0*/  LEA.HI.X R5, R11, R10, R12, 0x1, P0 ;  /* 0x0000000a0b057211 */ /* 0x000fca00000f0c0c */
[----:B------:R0:W-:Y:S01]  /*fff0*/  ST.E.128 desc[UR40][R4.64], R84 ;  /* 0x0000005404007985 */ /* 0x0001e2000c101d28 */
[----:B------:R-:W-:Y:S05]  /*10000*/  BRA `(.L_x_781) ;  /* 0x0000002c007c7947 */ /* 0x000fea0003800000 */
.L_x_770:
[----:B0-----:R-:W0:Y:S01]  /*10010*/  @P1 LDC R10, c[0x0][0xbec] ;  /* 0x0002fb00ff0a1b82 */ /* 0x001e220000000800 */
[----:B------:R-:W-:Y:S01]  /*10020*/  IMAD.MOV.U32 R6, RZ, RZ, R48 ;  /* 0x000000ffff067224 */ /* 0x000fe200078e0030 */
[----:B------:R-:W-:-:S06]  /*10030*/  ULDC.64 UR4, c[0x0][0xb08] ;  /* 0x0002c20000047ab9 */ /* 0x000fcc0000000a00 */
[----:B------:R-:W1:Y:S01]  /*10040*/  @P1 LDC R7, c[0x0][0xbf0] ;  /* 0x0002fc00ff071b82 */ /* 0x000e620000000800 */
[----:B0-----:R-:W-:-:S05]  /*10050*/  @P1 IMAD.HI.U32 R10, R48, R10, RZ ;  /* 0x0000000a300a1227 */ /* 0x001fca00078e00ff */
[----:B-1----:R-:W-:Y:S01]  /*10060*/  @P1 SHF.R.U32.HI R6, RZ, R7, R10 ;  /* 0x00000007ff061219 */ /* 0x002fe2000001160a */
[----:B------:R-:W-:-:S04]  /*10070*/  IMAD R7, R9, UR4, RZ ;  /* 0x0000000409077c24 */ /* 0x000fc8000f8e02ff */
[C---:B------:R-:W-:Y:S02]  /*10080*/  IMAD R7, R8.reuse, UR5, R7 ;  /* 0x0000000508077c24 */ /* 0x040fe4000f8e0207 */
[----:B------:R-:W-:Y:S01]  /*10090*/  IMAD.WIDE.U32 R8, R8, UR4, RZ ;  /* 0x0000000408087c25 */ /* 0x000fe2000f8e00ff */
[----:B------:R-:W-:-:S03]  /*100a0*/  ULDC.64 UR4, c[0x0][0xb38] ;  /* 0x0002ce0000047ab9 */ /* 0x000fc60000000a00 */
[----:B------:R-:W-:Y:S01]  /*100b0*/  IMAD.IADD R9, R9, 0x1, R7 ;  /* 0x0000000109097824 */ /* 0x000fe200078e0207 */
[----:B------:R-:W-:Y:S01]  /*100c0*/  SHF.R.S32.HI R7, RZ, 0x1f, R3 ;  /* 0x0000001fff077819 */ /* 0x000fe20000011403 */
[----:B------:R-:W-:-:S04]  /*100d0*/  IMAD.WIDE.U32 R8, R205, UR4, R8 ;  /* 0x00000004cd087c25 */ /* 0x000fc8000f8e0008 */
[----:B------:R-:W-:Y:S01]  /*100e0*/  IMAD R9, R205, UR5, R9 ;  /* 0x00000005cd097c24 */ /* 0x000fe2000f8e0209 */
[----:B------:R-:W-:Y:S02]  /*100f0*/  ULDC.64 UR4, c[0x0][0xb40] ;  /* 0x0002d00000047ab9 */ /* 0x000fe40000000a00 */
[----:B------:R-:W-:Y:S02]  /*10100*/  IMAD R7, R7, UR4, RZ ;  /* 0x0000000407077c24 */ /* 0x000fe4000f8e02ff */
[----:B------:R-:W-:-:S04]  /*10110*/  IMAD.WIDE.U32 R8, R3, UR4, R8 ;  /* 0x0000000403087c25 */ /* 0x000fc8000f8e0008 */
[----:B------:R-:W-:Y:S01]  /*10120*/  IMAD R7, R3, UR5, R7 ;  /* 0x0000000503077c24 */ /* 0x000fe2000f8e0207 */
[----:B------:R-:W-:Y:S01]  /*10130*/  ULDC.64 UR4, c[0x0][0xb48] ;  /* 0x0002d20000047ab9 */ /* 0x000fe20000000a00 */
[--C-:B------:R-:W-:Y:S02]  /*10140*/  IMAD.MOV R3, RZ, RZ, -R6.reuse ;  /* 0x000000ffff037224 */ /* 0x100fe400078e0a06 */
[----:B------:R-:W-:Y:S01]  /*10150*/  IMAD.IADD R9, R9, 0x1, R7 ;  /* 0x0000000109097824 */ /* 0x000fe200078e0207 */
[----:B------:R-:W-:Y:S01]  /*10160*/  SHF.R.S32.HI R7, RZ, 0x1f, R6 ;  /* 0x0000001fff077819 */ /* 0x000fe20000011406 */
[----:B------:R-:W-:Y:S02]  /*10170*/  IMAD R3, R158, R3, R48 ;  /* 0x000000039e037224 */ /* 0x000fe400078e0230 */
[----:B------:R-:W-:-:S04]  /*10180*/  IMAD.WIDE.U32 R8, R159, UR4, R8 ;  /* 0x000000049f087c25 */ /* 0x000fc8000f8e0008 */
[----:B------:R-:W-:Y:S01]  /*10190*/  IMAD R9, R159, UR5, R9 ;  /* 0x000000059f097c24 */ /* 0x000fe2000f8e0209 */
[----:B------:R-:W-:Y:S02]  /*101a0*/  ULDC.64 UR4, c[0x0][0xb30] ;  /* 0x0002cc0000047ab9 */ /* 0x000fe40000000a00 */
[----:B------:R-:W-:Y:S02]  /*101b0*/  IMAD R7, R7, UR4, RZ ;  /* 0x0000000407077c24 */ /* 0x000fe4000f8e02ff */
[----:B------:R-:W-:-:S04]  /*101c0*/  IMAD.WIDE.U32 R8, R6, UR4, R8 ;  /* 0x0000000406087c25 */ /* 0x000fc8000f8e0008 */
[----:B------:R-:W-:Y:S01]  /*101d0*/  IMAD R7, R6, UR5, R7 ;  /* 0x0000000506077c24 */ /* 0x000fe2000f8e0207 */
[----:B------:R-:W-:Y:S01]  /*101e0*/  ULDC.64 UR4, c[0x0][0xb28] ;  /* 0x0002ca0000047ab9 */ /* 0x000fe20000000a00 */
[----:B------:R-:W-:Y:S02]  /*101f0*/  VIADD R6, R19, 0x22820 ;  /* 0x0002282013067836 */ /* 0x000fe40000000000 */
[----:B------:R-:W-:-:S03]  /*10200*/  IMAD.IADD R9, R9, 0x1, R7 ;  /* 0x0000000109097824 */ /* 0x000fc600078e0207 */
[----:B------:R-:W-:Y:S01]  /*10210*/  PRMT R6, RZ, 0x654, R6 ;  /* 0x00000654ff067816 */ /* 0x000fe20000000006 */
[----:B------:R-:W-:-:S03]  /*10220*/  IMAD.WIDE.U32 R8, R3, UR4, R8 ;  /* 0x0000000403087c25 */ /* 0x000fc6000f8e0008 */
[----:B------:R0:W-:Y:S02]  /*10230*/  SYNCS.ARRIVE.TRANS64.RED.A1T0 RZ, [R6+URZ], RZ ;  /* 0x000000ff06ff79a7 */ /* 0x0001e4000810043f */
[----:B0-----:R-:W-:-:S05]  /*10240*/  SHF.R.S32.HI R6, RZ, 0x1f, R3 ;  /* 0x0000001fff067819 */ /* 0x001fca0000011403 */
[----:B------:R-:W-:-:S04]  /*10250*/  IMAD R6, R6, UR4, RZ ;  /* 0x0000000406067c24 */ /* 0x000fc8000f8e02ff */
[----:B------:R-:W-:Y:S01]  /*10260*/  IMAD R6, R3, UR5, R6 ;  /* 0x0000000503067c24 */ /* 0x000fe2000f8e0206 */
[----:B------:R-:W-:Y:S02]  /*10270*/  ULDC.64 UR4, c[0x0][0xb00] ;  /* 0x0002c00000047ab9 */ /* 0x000fe40000000a00 */
[----:B------:R-:W-:Y:S01]  /*10280*/  LEA R3, P0, R8, UR4, 0x2 ;  /* 0x0000000408037c11 */ /* 0x000fe2000f8010ff */
[----:B------:R-:W-:Y:S01]  /*10290*/  IMAD.IADD R6, R9, 0x1, R6 ;  /* 0x0000000109067824 */ /* 0x000fe200078e0206 */
[----:B------:R-:W-:-:S04]  /*102a0*/  UMOV UR4, 0xffffffff ;  /* 0xffffffff00047882 */ /* 0x000fc80000000000 */
[----:B------:R-:W-:Y:S01]  /*102b0*/  LEA.HI.X R10, R8, UR5, R6, 0x2, P0 ;  /* 0x00000005080a7c11 */ /* 0x000fe200080f1406 */
[----:B------:R-:W-:Y:S06]  /*102c0*/  BRA.DIV UR4, `(.L_x_782) ;  /* 0x000000ae04847947 */ /* 0x000fec000b800000 */
[----:B------:R0:W1:Y:S04]  /*102d0*/  SHFL.IDX PT, R48, R10, RZ, 0x1c1f ;  /* 0x001c1fff0a307589 */ /* 0x00006800000e0000 */
[----:B------:R0:W2:Y:S02]  /*102e0*/  SHFL.IDX PT, R11, R3, RZ, 0x1c1f ;  /* 0x001c1fff030b7589 */ /* 0x0000a400000e0000 */
.L_x_982:
[----:B------:R-:W-:Y:S01]  /*102f0*/  ISETP.GE.AND P0, PT, R21, R0, PT ;  /* 0x000000001500720c */ /* 0x000fe20003f06270 */
[----:B------:R-:W-:-:S12]  /*10300*/  BSSY B1, `(.L_x_783) ;  /* 0x00000c3000017945 */ /* 0x000fd80003800000 */
[----:B------:R-:W-:Y:S05]  /*10310*/  @P0 BRA `(.L_x_784) ;  /* 0x0000000c00040947 */ /* 0x000fea0003800000 */
[----:B------:R-:W3:Y:S01]  /*10320*/  LDL R157, [R1+0x44] ;  /* 0x00004400019d7983 */ /* 0x000ee20000100800 */
[----:B------:R-:W-:-:S03]  /*10330*/  ULDC UR4, c[0x0][0xac8] ;  /* 0x0002b20000047ab9 */ /* 0x000fc60000000800 */
[----:B------:R-:W4:Y:S04]  /*10340*/  LDL R12, [R1+0xc0] ;  /* 0x0000c000010c7983 */ /* 0x000f280000100800 */
[----:B------:R-:W5:Y:S04]  /*10350*/  LDL R155, [R1+0x144] ;  /* 0x00014400019b7983 */ /* 0x000f680000100800 */
        /* <DEDUP_REMOVED lines=8> */
[----:B------:R-:W5:Y:S01]  /*103e0*/  LDL R21, [R1+0xa8] ;  /* 0x0000a80001157983 */ /* 0x000f620000100800 */
[----:B---3--:R-:W-:-:S13]  /*103f0*/  ISETP.GE.AND P0, PT, R157, UR4, PT ;  /* 0x000000049d007c0c */ /* 0x008fda000bf06270 */
[----:B--2---:R-:W-:Y:S02]  /*10400*/  @!P0 IMAD.MOV.U32 R6, RZ, RZ, R11 ;  /* 0x000000ffff068224 */ /* 0x004fe400078e000b */
[----:B-1----:R-:W-:Y:S02]  /*10410*/  @!P0 IMAD.MOV.U32 R7, RZ, RZ, R48 ;  /* 0x000000ffff078224 */ /* 0x002fe400078e0030 */
[----:B------:R-:W-:Y:S02]  /*10420*/  @!P0 IMAD.WIDE R6, R157, 0x4, R6 ;  /* 0x000000049d068825 */ /* 0x000fe400078e0206 */
[----:B------:R-:W2:Y:S04]  /*10430*/  LDL R157, [R1+0x134] ;  /* 0x00013400019d7983 */ /* 0x000ea80000100800 */
[----:B------:R1:W-:Y:S01]  /*10440*/  @!P0 ST.E.64 desc[UR40][R6.64], R152 ;  /* 0x0000009806008985 */ /* 0x0003e2000c101b28 */
[----:B----4-:R-:W-:-:S13]  /*10450*/  ISETP.GE.AND P0, PT, R12, UR4, PT ;  /* 0x000000040c007c0c */ /* 0x010fda000bf06270 */
[C---:B-1----:R-:W-:Y:S01]  /*10460*/  @!P0 LEA R6, P1, R12.reuse, R11, 0x2 ;  /* 0x0000000b0c068211 */ /* 0x042fe200078210ff */
[----:B------:R-:W3:Y:S03]  /*10470*/  LDL R153, [R1+0x12c] ;  /* 0x00012c0001997983 */ /* 0x000ee60000100800 */
[----:B-----5:R-:W-:Y:S01]  /*10480*/  @!P0 LEA.HI.X R7, R12, R48, R155, 0x2, P1 ;  /* 0x000000300c078211 */ /* 0x020fe200008f149b */
[----:B------:R-:W4:Y:S04]  /*10490*/  LDL R152, [R1+0x94] ;  /* 0x0000940001987983 */ /* 0x000f280000100800 */
[----:B------:R-:W5:Y:S04]  /*104a0*/  LDL R155, [R1+0x130] ;  /* 0x00013000019b7983 */ /* 0x000f680000100800 */
[----:B------:R1:W-:Y:S01]  /*104b0*/  @!P0 ST.E.64 desc[UR40][R6.64], R28 ;  /* 0x0000001c06008985 */ /* 0x0003e2000c101b28 */
[----:B------:R-:W-:-:S02]  /*104c0*/  ISETP.GE.AND P0, PT, R8, UR4, PT ;  /* 0x0000000408007c0c */ /* 0x000fc4000bf06270 */
[----:B------:R-:W-:Y:S01]  /*104d0*/  ISETP.GE.AND P1, PT, R13, UR4, PT ;  /* 0x000000040d007c0c */ /* 0x000fe2000bf26270 */
[----:B------:R-:W3:Y:S10]  /*104e0*/  LDL R12, [R1+0xa4] ;  /* 0x0000a400010c7983 */ /* 0x000ef40000100800 */
[C---:B-1----:R-:W-:Y:S01]  /*104f0*/  @!P0 LEA R6, P2, R8.reuse, R11, 0x2 ;  /* 0x0000000b08068211 */ /* 0x042fe200078410ff */
[----:B------:R-:W4:Y:S03]  /*10500*/  LDL R29, [R1+0x9c] ;  /* 0x00009c00011d7983 */ /* 0x000f260000100800 */
[----:B------:R-:W-:Y:S01]  /*10510*/  @!P0 LEA.HI.X R7, R8, R48, R158, 0x2, P2 ;  /* 0x0000003008078211 */ /* 0x000fe200010f149e */
[----:B------:R-:W4:Y:S04]  /*10520*/  LDL R28, [R1+0x11c] ;  /* 0x00011c00011c7983 */ /* 0x000f280000100800 */
[----:B------:R1:W-:Y:S01]  /*10530*/  @!P0 ST.E.64 desc[UR40][R6.64], R32 ;  /* 0x0000002006008985 */ /* 0x0003e2000c101b28 */
[----:B------:R-:W-:-:S03]  /*10540*/  ISETP.GE.AND P0, PT, R9, UR4, PT ;  /* 0x0000000409007c0c */ /* 0x000fc6000bf06270 */
[----:B------:R-:W4:Y:S01]  /*10550*/  LDL R8, [R1+0xa0] ;  /* 0x0000a00001087983 */ /* 0x000f220000100800 */
[----:B-1----:R-:W-:-:S03]  /*10560*/  @!P1 LEA R6, P2, R13, R11, 0x2 ;  /* 0x0000000b0d069211 */ /* 0x002fc600078410ff */
[----:B------:R-:W4:Y:S01]  /*10570*/  LDL R32, [R1+0x88] ;  /* 0x0000880001207983 */ /* 0x000f220000100800 */
[----:B------:R-:W-:-:S03]  /*10580*/  @!P1 LEA.HI.X R7, R13, R48, R15, 0x2, P2 ;  /* 0x000000300d079211 */ /* 0x000fc600010f140f */
[----:B------:R-:W4:Y:S04]  /*10590*/  LDL R33, [R1+0x84] ;  /* 0x0000840001217983 */ /* 0x000f280000100800 */
        /* <DEDUP_REMOVED lines=13> */
[----:B------:R-:W4:Y:S04]  /*10670*/  LDL R41, [R1+0x118] ;  /* 0x0001180001297983 */ /* 0x000f280000100800 */
[----:B------:R-:W4:Y:S01]  /*10680*/  LDL R40, [R1+0x110] ;  /* 0x0001100001287983 */ /* 0x000f220000100800 */
[----:B--2---:R-:W-:-:S05]  /*10690*/  @!P1 LEA.HI.X R7, R156, R48, R157, 0x2, P2 ;  /* 0x000000309c079211 */ /* 0x004fca00010f149d */
[----:B------:R1:W-:Y:S02]  /*106a0*/  @!P1 ST.E.64 desc[UR40][R6.64], R44 ;  /* 0x0000002c06009985 */ /* 0x0003e4000c101b28 */
[C---:B-1----:R-:W-:Y:S02]  /*106b0*/  @!P0 LEA R6, P2, R154.reuse, R11, 0x2 ;  /* 0x0000000b9a068211 */ /* 0x042fe400078410ff */
[----:B------:R-:W2:Y:S04]  /*106c0*/  LDL R45, [R1+0x68] ;  /* 0x00006800012d7983 */ /* 0x000ea80000100800 */
[----:B------:R-:W2:Y:S01]  /*106d0*/  LDL R44, [R1+0xe4] ;  /* 0x0000e400012c7983 */ /* 0x000ea20000100800 */
[----:B-----5:R-:W-:-:S05]  /*106e0*/  @!P0 LEA.HI.X R7, R154, R48, R155, 0x2, P2 ;  /* 0x000000309a078211 */ /* 0x020fca00010f149b */
[----:B------:R1:W-:Y:S04]  /*106f0*/  @!P0 ST.E.64 desc[UR40][R6.64], R24 ;  /* 0x0000001806008985 */ /* 0x0003e8000c101b28 */
[----:B-1----:R-:W5:Y:S04]  /*10700*/  LDL R25, [R1+0x114] ;  /* 0x0001140001197983 */ /* 0x002f680000100800 */
[----:B------:R-:W2:Y:S01]  /*10710*/  LDL R24, [R1+0x10c] ;  /* 0x00010c0001187983 */ /* 0x000ea20000100800 */
[----:B------:R-:W-:Y:S02]  /*10720*/  ISETP.GE.AND P1, PT, R21, UR4, PT ;  /* 0x0000000415007c0c */ /* 0x000fe4000bf26270 */
[----:B---3--:R-:W-:-:S11]  /*10730*/  ISETP.GE.AND P0, PT, R12, UR4, PT ;  /* 0x000000040c007c0c */ /* 0x008fd6000bf06270 */
[----:B------:R-:W-:-:S04]  /*10740*/  @!P1 LEA R6, P2, R21, R11, 0x2 ;  /* 0x0000000b15069211 */ /* 0x000fc800078410ff */
[-C--:B------:R-:W-:Y:S02]  /*10750*/  @!P1 LEA.HI.X R7, R21, R48.reuse, R153, 0x2, P2 ;  /* 0x0000003015079211 */ /* 0x080fe400010f1499 */
[----:B----4-:R-:W-:Y:S01]  /*10760*/  ISETP.GE.AND P3, PT, R29, UR4, PT ;  /* 0x000000041d007c0c */ /* 0x010fe2000bf66270 */
[----:B------:R-:W3:Y:S04]  /*10770*/  LDL R21, [R1+0x7c] ;  /* 0x00007c0001157983 */ /* 0x000ee80000100800 */
[----:B------:R1:W-:Y:S01]  /*10780*/  @!P1 ST.E.64 desc[UR40][R6.64], R52 ;  /* 0x0000003406009985 */ /* 0x0003e2000c101b28 */
[----:B------:R-:W-:Y:S02]  /*10790*/  ISETP.GE.AND P1, PT, R8, UR4, PT ;  /* 0x0000000408007c0c */ /* 0x000fe4000bf26270 */
[C---:B-1----:R-:W-:Y:S01]  /*107a0*/  @!P0 LEA R6, P2, R12.reuse, R11, 0x2 ;  /* 0x0000000b0c068211 */ /* 0x042fe200078410ff */
[----:B------:R-:W4:Y:S03]  /*107b0*/  LDL R53, [R1+0x6c] ;  /* 0x00006c0001357983 */ /* 0x000f260000100800 */
[----:B------:R-:W-:Y:S01]  /*107c0*/  @!P0 LEA.HI.X R7, R12, R48, R13, 0x2, P2 ;  /* 0x000000300c078211 */ /* 0x000fe200010f140d */
[----:B------:R-:W4:Y:S04]  /*107d0*/  LDL R52, [R1+0xec] ;  /* 0x0000ec0001347983 */ /* 0x000f280000100800 */
[----:B------:R-:W3:Y:S04]  /*107e0*/  LDL R12, [R1+0x80] ;  /* 0x00008000010c7983 */ /* 0x000ee80000100800 */
[----:B------:R1:W-:Y:S01]  /*107f0*/  @!P0 ST.E.64 desc[UR40][R6.64], R56 ;  /* 0x0000003806008985 */ /* 0x0003e2000c101b28 */
[----:B------:R-:W-:-:S03]  /*10800*/  ISETP.GE.AND P2, PT, R15, UR4, PT ;  /* 0x000000040f007c0c */ /* 0x000fc6000bf46270 */
[----:B------:R-:W4:Y:S01]  /*10810*/  LDL R13, [R1+0x78] ;  /* 0x00007800010d7983 */ /* 0x000f220000100800 */
[----:B-1----:R-:W-:-:S03]  /*10820*/  @!P1 LEA R6, P0, R8, R11, 0x2 ;  /* 0x0000000b08069211 */ /* 0x002fc600078010ff */
[----:B------:R-:W4:Y:S01]  /*10830*/  LDL R56, [R1+0xf0] ;  /* 0x0000f00001387983 */ /* 0x000f220000100800 */
[----:B------:R-:W-:-:S05]  /*10840*/  @!P1 LEA.HI.X R7, R8, R48, R9, 0x2, P0 ;  /* 0x0000003008079211 */ /* 0x000fca00000f1409 */
[----:B------:R1:W-:Y:S01]  /*10850*/  @!P1 ST.E.64 desc[UR40][R6.64], R60 ;  /* 0x0000003c06009985 */ /* 0x0003e2000c101b28 */
[----:B------:R-:W-:Y:S02]  /*10860*/  ISETP.GE.AND P1, PT, R14, UR4, PT ;  /* 0x000000040e007c0c */ /* 0x000fe4000bf26270 */
[-C--:B------:R-:W-:Y:S02]  /*10870*/  @!P2 LEA R8, P5, R15, R11.reuse, 0x2 ;  /* 0x0000000b0f08a211 */ /* 0x080fe400078a10ff */
[----:B-1----:R-:W-:-:S04]  /*10880*/  @!P3 LEA R6, P4, R29, R11, 0x2 ;  /* 0x0000000b1d06b211 */ /* 0x002fc800078810ff */
[-C--:B------:R-:W-:Y:S02]  /*10890*/  @!P3 LEA.HI.X R7, R29, R48.reuse, R36, 0x2, P4 ;  /* 0x000000301d07b211 */ /* 0x080fe400020f1424 */
[----:B------:R-:W4:Y:S01]  /*108a0*/  LDL R29, [R1+0x104] ;  /* 0x00010400011d7983 */ /* 0x000f220000100800 */
[----:B------:R-:W-:-:S03]  /*108b0*/  @!P2 LEA.HI.X R9, R15, R48, R28, 0x2, P5 ;  /* 0x000000300f09a211 */ /* 0x000fc600028f141c */
[----:B------:R-:W4:Y:S01]  /*108c0*/  LDL R36, [R1+0x108] ;  /* 0x0001080001247983 */ /* 0x000f220000100800 */
[----:B------:R-:W-:-:S03]  /*108d0*/  ISETP.GE.AND P0, PT, R152, UR4, PT ;  /* 0x0000000498007c0c */ /* 0x000fc6000bf06270 */
[----:B------:R-:W-:Y:S04]  /*108e0*/  @!P3 ST.E.64 desc[UR40][R6.64], R64 ;  /* 0x000000400600b985 */ /* 0x000fe8000c101b28 */
[----:B------:R1:W-:Y:S01]  /*108f0*/  @!P2 ST.E.64 desc[UR40][R8.64], R68 ;  /* 0x000000440800a985 */ /* 0x0003e2000c101b28 */
[----:B------:R-:W-:-:S03]  /*10900*/  ISETP.GE.AND P2, PT, R32, UR4, PT ;  /* 0x0000000420007c0c */ /* 0x000fc6000bf46270 */
[----:B------:R-:W4:Y:S04]  /*10910*/  LDL R28, [R1+0x74] ;  /* 0x00007400011c7983 */ /* 0x000f280000100800 */
[----:B------:R-:W4:Y:S01]  /*10920*/  LDL R15, [R1+0x70] ;  /* 0x00007000010f7983 */ /* 0x000f220000100800 */
[-C--:B-1----:R-:W-:Y:S02]  /*10930*/  @!P1 LEA R8, P5, R14, R11.reuse, 0x2 ;  /* 0x0000000b0e089211 */ /* 0x082fe400078a10ff */
[----:B------:R-:W-:-:S04]  /*10940*/  @!P0 LEA R6, P4, R152, R11, 0x2 ;  /* 0x0000000b98068211 */ /* 0x000fc800078810ff */
[-C--:B------:R-:W-:Y:S02]  /*10950*/  @!P0 LEA.HI.X R7, R152, R48.reuse, R41, 0x2, P4 ;  /* 0x0000003098078211 */ /* 0x080fe400020f1429 */
[----:B------:R-:W-:Y:S01]  /*10960*/  ISETP.GE.AND P3, PT, R37, UR4, PT ;  /* 0x0000000425007c0c */ /* 0x000fe2000bf66270 */
[----:B------:R-:W4:Y:S04]  /*10970*/  LDL R41, [R1+0x60] ;  /* 0x0000600001297983 */ /* 0x000f280000100800 */
[----:B------:R-:W-:Y:S01]  /*10980*/  @!P0 ST.E.64 desc[UR40][R6.64], R72 ;  /* 0x0000004806008985 */ /* 0x000fe2000c101b28 */
[----:B-----5:R-:W-:-:S03]  /*10990*/  @!P1 LEA.HI.X R9, R14, R48, R25, 0x2, P5 ;  /* 0x000000300e099211 */ /* 0x020fc600028f1419 */
[----:B------:R-:W5:Y:S04]  /*109a0*/  LDL R14, [R1+0xfc] ;  /* 0x0000fc00010e7983 */ /* 0x000f680000100800 */
[----:B------:R-:W5:Y:S04]  /*109b0*/  LDL R25, [R1+0x100] ;  /* 0x0001000001197983 */ /* 0x000f680000100800 */
[----:B------:R1:W-:Y:S02]  /*109c0*/  @!P1 ST.E.64 desc[UR40][R8.64], R76 ;  /* 0x0000004c08009985 */ /* 0x0003e4000c101b28 */
[----:B-1----:R-:W-:-:S04]  /*109d0*/  @!P2 LEA R8, P5, R32, R11, 0x2 ;  /* 0x0000000b2008a211 */ /* 0x002fc800078a10ff */
[-C--:B--2---:R-:W-:Y:S02]  /*109e0*/  @!P2 LEA.HI.X R9, R32, R48.reuse, R24, 0x2, P5 ;  /* 0x000000302009a211 */ /* 0x084fe400028f1418 */
[----:B------:R-:W2:Y:S04]  /*109f0*/  LDL R32, [R1+0xf8] ;  /* 0x0000f80001207983 */ /* 0x000ea80000100800 */
[----:B------:R-:W2:Y:S01]  /*10a00*/  LDL R24, [R1+0xf4] ;  /* 0x0000f40001187983 */ /* 0x000ea20000100800 */
[----:B------:R-:W-:Y:S02]  /*10a10*/  @!P3 LEA R6, P4, R37, R11, 0x2 ;  /* 0x0000000b2506b211 */ /* 0x000fe400078810ff */
[----:B------:R-:W-:Y:S02]  /*10a20*/  ISETP.GE.AND P0, PT, R33, UR4, PT ;  /* 0x0000000421007c0c */ /* 0x000fe4000bf06270 */
[----:B------:R-:W-:-:S02]  /*10a30*/  @!P3 LEA.HI.X R7, R37, R48, R40, 0x2, P4 ;  /* 0x000000302507b211 */ /* 0x000fc400020f1428 */
[----:B------:R-:W2:Y:S01]  /*10a40*/  LDL R37, [R1+0x5c] ;  /* 0x00005c0001257983 */ /* 0x000ea20000100800 */
[----:B---3--:R-:W-:-:S03]  /*10a50*/  ISETP.GE.AND P1, PT, R12, UR4, PT ;  /* 0x000000040c007c0c */ /* 0x008fc6000bf26270 */
[----:B------:R-:W-:Y:S04]  /*10a60*/  @!P3 ST.E.64 desc[UR40][R6.64], R80 ;  /* 0x000000500600b985 */ /* 0x000fe8000c101b28 */
[----:B------:R1:W-:Y:S01]  /*10a70*/  @!P2 ST.E.64 desc[UR40][R8.64], R84 ;  /* 0x000000540800a985 */ /* 0x0003e2000c101b28 */
[----:B----4-:R-:W-:-:S03]  /*10a80*/  ISETP.GE.AND P2, PT, R13, UR4, PT ;  /* 0x000000040d007c0c */ /* 0x010fc6000bf46270 */
[----:B------:R-:W3:Y:S02]  /*10a90*/  LDL R40, [R1+0xe0] ;  /* 0x0000e00001287983 */ /* 0x000ee40000100800 */
[CC--:B-1----:R-:W-:Y:S02]  /*10aa0*/  @!P1 LEA R8, P5, R12.reuse, R11.reuse, 0x2 ;  /* 0x0000000b0c089211 */ /* 0x0c2fe400078a10ff */
[----:B------:R-:W-:Y:S02]  /*10ab0*/  @!P0 LEA R6, P4, R33, R11, 0x2 ;  /* 0x0000000b21068211 */ /* 0x000fe400078810ff */
[----:B------:R-:W-:Y:S02]  /*10ac0*/  ISETP.GE.AND P3, PT, R21, UR4, PT ;  /* 0x0000000415007c0c */ /* 0x000fe4000bf66270 */
[-C--:B------:R-:W-:Y:S02]  /*10ad0*/  @!P1 LEA.HI.X R9, R12, R48.reuse, R29, 0x2, P5 ;  /* 0x000000300c099211 */ /* 0x080fe400028f141d */
[----:B------:R-:W4:Y:S01]  /*10ae0*/  LDL R12, [R1+0x64] ;  /* 0x00006400010c7983 */ /* 0x000f220000100800 */
[----:B------:R-:W-:-:S03]  /*10af0*/  @!P0 LEA.HI.X R7, R33, R48, R36, 0x2, P4 ;  /* 0x0000003021078211 */ /* 0x000fc600020f1424 */
[----:B------:R-:W3:Y:S04]  /*10b00*/  LDL R33, [R1+0x58] ;  /* 0x0000580001217983 */ /* 0x000ee80000100800 */
[----:B------:R-:W-:Y:S04]  /*10b10*/  @!P0 ST.E.64 desc[UR40][R6.64], R88 ;  /* 0x0000005806008985 */ /* 0x000fe8000c101b28 */
[----:B------:R1:W-:Y:S01]  /*10b20*/  @!P1 ST.E.64 desc[UR40][R8.64], R92 ;  /* 0x0000005c08009985 */ /* 0x0003e2000c101b28 */
[----:B------:R-:W-:-:S03]  /*10b30*/  ISETP.GE.AND P0, PT, R28, UR4, PT ;  /* 0x000000041c007c0c */ /* 0x000fc6000bf06270 */
[----:B------:R-:W3:Y:S04]  /*10b40*/  LDL R29, [R1+0x54] ;  /* 0x00005400011d7983 */ /* 0x000ee80000100800 */
[----:B------:R-:W3:Y:S01]  /*10b50*/  LDL R36, [R1+0xdc] ;  /* 0x0000dc0001247983 */ /* 0x000ee20000100800 */
[-C--:B-1----:R-:W-:Y:S02]  /*10b60*/  @!P2 LEA R8, P5, R13, R11.reuse, 0x2 ;  /* 0x0000000b0d08a211 */ /* 0x082fe400078a10ff */
[----:B------:R-:W-:Y:S02]  /*10b70*/  @!P3 LEA R6, P4, R21, R11, 0x2 ;  /* 0x0000000b1506b211 */ /* 0x000fe400078810ff */
[----:B------:R-:W-:Y:S02]  /*10b80*/  ISETP.GE.AND P1, PT, R15, UR4, PT ;  /* 0x000000040f007c0c */ /* 0x000fe4000bf26270 */
[----:B-----5:R-:W-:-:S02]  /*10b90*/  @!P2 LEA.HI.X R9, R13, R48, R14, 0x2, P5 ;  /* 0x000000300d09a211 */ /* 0x020fc400028f140e */
[----:B------:R-:W5:Y:S04]  /*10ba0*/  LDL R13, [R1+0xe8] ;  /* 0x0000e800010d7983 */ /* 0x000f680000100800 */
[----:B------:R-:W5:Y:S01]  /*10bb0*/  LDL R14, [R1+0x50] ;  /* 0x00005000010e7983 */ /* 0x000f620000100800 */
[----:B------:R-:W-:-:S03]  /*10bc0*/  @!P3 LEA.HI.X R7, R21, R48, R25, 0x2, P4 ;  /* 0x000000301507b211 */ /* 0x000fc600020f1419 */
[----:B------:R-:W5:Y:S04]  /*10bd0*/  LDL R25, [R1+0x4c] ;  /* 0x00004c0001197983 */ /* 0x000f680000100800 */
[----:B------:R-:W5:Y:S04]  /*10be0*/  LDL R21, [R1+0x48] ;  /* 0x0000480001157983 */ /* 0x000f680000100800 */
[----:B------:R1:W-:Y:S04]  /*10bf0*/  @!P3 ST.E.64 desc[UR40][R6.64], R96 ;  /* 0x000000600600b985 */ /* 0x0003e8000c101b28 */
[----:B------:R0:W-:Y:S01]  /*10c00*/  @!P2 ST.E.64 desc[UR40][R8.64], R100 ;  /* 0x000000640800a985 */ /* 0x0001e2000c101b28 */
[----:B-1----:R-:W-:-:S02]  /*10c10*/  @!P0 LEA R6, P5, R28, R11, 0x2 ;  /* 0x0000000b1c068211 */ /* 0x002fc400078a10ff */
[C---:B0-----:R-:W-:Y:S02]  /*10c20*/  @!P1 LEA R8, P2, R15.reuse, R11, 0x2 ;  /* 0x0000000b0f089211 */ /* 0x041fe400078410ff */
[-C--:B--2---:R-:W-:Y:S02]  /*10c30*/  @!P0 LEA.HI.X R7, R28, R48.reuse, R32, 0x2, P5 ;  /* 0x000000301c078211 */ /* 0x084fe400028f1420 */
[----:B------:R-:W-:Y:S01]  /*10c40*/  @!P1 LEA.HI.X R9, R15, R48, R24, 0x2, P2 ;  /* 0x000000300f099211 */ /* 0x000fe200010f1418 */
[----:B------:R-:W2:Y:S04]  /*10c50*/  LDL R32, [R1+0xd8] ;  /* 0x0000d80001207983 */ /* 0x000ea80000100800 */
[----:B------:R-:W2:Y:S04]  /*10c60*/  LDL R15, [R1+0xd4] ;  /* 0x0000d400010f7983 */ /* 0x000ea80000100800 */
[----:B------:R-:W2:Y:S04]  /*10c70*/  LDL R28, [R1+0xd0] ;  /* 0x0000d000011c7983 */ /* 0x000ea80000100800 */
[----:B------:R-:W2:Y:S01]  /*10c80*/  LDL R24, [R1+0xcc] ;  /* 0x0000cc0001187983 */ /* 0x000ea20000100800 */
[----:B------:R-:W-:-:S02]  /*10c90*/  ISETP.GE.AND P3, PT, R53, UR4, PT ;  /* 0x0000000435007c0c */ /* 0x000fc4000bf66270 */
[----:B------:R-:W-:Y:S01]  /*10ca0*/  ISETP.GE.AND P4, PT, R45, UR4, PT ;  /* 0x000000042d007c0c */ /* 0x000fe2000bf86270 */
[----:B------:R0:W-:Y:S04]  /*10cb0*/  @!P0 ST.E.64 desc[UR40][R6.64], R104 ;  /* 0x0000006806008985 */ /* 0x0001e8000c101b28 */
[----:B------:R1:W-:Y:S01]  /*10cc0*/  @!P1 ST.E.64 desc[UR40][R8.64], R108 ;  /* 0x0000006c08009985 */ /* 0x0003e2000c101b28 */
[----:B------:R-:W-:-:S05]  /*10cd0*/  ISETP.GE.AND P1, PT, R41, UR4, PT ;  /* 0x0000000429007c0c */ /* 0x000fca000bf26270 */
[-C--:B0-----:R-:W-:Y:S02]  /*10ce0*/  @!P3 LEA R6, P0, R53, R11.reuse, 0x2 ;  /* 0x0000000b3506b211 */ /* 0x081fe400078010ff */
[----:B-1----:R-:W-:Y:S02]  /*10cf0*/  @!P4 LEA R8, P5, R45, R11, 0x2 ;  /* 0x0000000b2d08c211 */ /* 0x002fe400078a10ff */
[-C--:B------:R-:W-:Y:S02]  /*10d00*/  @!P3 LEA.HI.X R7, R53, R48.reuse, R56, 0x2, P0 ;  /* 0x000000303507b211 */ /* 0x080fe400000f1438 */
[----:B------:R-:W-:Y:S02]  /*10d10*/  ISETP.GE.AND P0, PT, R37, UR4, PT ;  /* 0x0000000425007c0c */ /* 0x000fe4000bf06270 */
[----:B------:R-:W-:Y:S01]  /*10d20*/  @!P4 LEA.HI.X R9, R45, R48, R52, 0x2, P5 ;  /* 0x000000302d09c211 */ /* 0x000fe200028f1434 */
[----:B------:R-:W-:Y:S04]  /*10d30*/  @!P3 ST.E.64 desc[UR40][R6.64], R112 ;  /* 0x000000700600b985 */ /* 0x000fe8000c101b28 */
[----:B------:R0:W-:Y:S01]  /*10d40*/  @!P4 ST.E.64 desc[UR40][R8.64], R116 ;  /* 0x000000740800c985 */ /* 0x0001e2000c101b28 */
[----:B----4-:R-:W-:-:S02]  /*10d50*/  ISETP.GE.AND P2, PT, R12, UR4, PT ;  /* 0x000000040c007c0c */ /* 0x010fc4000bf46270 */
[----:B---3--:R-:W-:Y:S02]  /*10d60*/  ISETP.GE.AND P4, PT, R33, UR4, PT ;  /* 0x0000000421007c0c */ /* 0x008fe4000bf86270 */
[----:B0-----:R-:W-:-:S09]  /*10d70*/  @!P1 LEA R8, P5, R41, R11, 0x2 ;  /* 0x0000000b29089211 */ /* 0x001fd200078a10ff */
[CC--:B------:R-:W-:Y:S02]  /*10d80*/  @!P2 LEA R6, P3, R12.reuse, R11.reuse, 0x2 ;  /* 0x0000000b0c06a211 */ /* 0x0c0fe400078610ff */
[-C--:B------:R-:W-:Y:S02]  /*10d90*/  @!P1 LEA.HI.X R9, R41, R48.reuse, R44, 0x2, P5 ;  /* 0x0000003029099211 */ /* 0x080fe400028f142c */
[----:B-----5:R-:W-:Y:S02]  /*10da0*/  @!P2 LEA.HI.X R7, R12, R48, R13, 0x2, P3 ;  /* 0x000000300c07a211 */ /* 0x020fe400018f140d */
[----:B------:R-:W-:-:S03]  /*10db0*/  @!P0 LEA R12, P3, R37, R11, 0x2 ;  /* 0x0000000b250c8211 */ /* 0x000fc600078610ff */
[----:B------:R0:W-:Y:S01]  /*10dc0*/  @!P2 ST.E.64 desc[UR40][R6.64], R120 ;  /* 0x000000780600a985 */ /* 0x0001e2000c101b28 */
[----:B------:R-:W-:Y:S02]  /*10dd0*/  ISETP.GE.AND P2, PT, R29, UR4, PT ;  /* 0x000000041d007c0c */ /* 0x000fe4000bf46270 */
[----:B------:R-:W-:Y:S02]  /*10de0*/  @!P0 LEA.HI.X R13, R37, R48, R40, 0x2, P3 ;  /* 0x00000030250d8211 */ /* 0x000fe400018f1428 */
[----:B------:R-:W-:Y:S01]  /*10df0*/  ISETP.GE.AND P3, PT, R14, UR4, PT ;  /* 0x000000040e007c0c */ /* 0x000fe2000bf66270 */
[----:B------:R1:W-:Y:S01]  /*10e00*/  @!P1 ST.E.64 desc[UR40][R8.64], R124 ;  /* 0x0000007c08009985 */ /* 0x0003e2000c101b28 */
[----:B------:R-:W-:-:S03]  /*10e10*/  ISETP.GE.AND P1, PT, R25, UR4, PT ;  /* 0x0000000419007c0c */ /* 0x000fc6000bf26270 */
[----:B------:R3:W-:Y:S01]  /*10e20*/  @!P0 ST.E.64 desc[UR40][R12.64], R128 ;  /* 0x000000800c008985 */ /* 0x0007e2000c101b28 */
[----:B------:R-:W-:Y:S02]  /*10e30*/  ISETP.GE.AND P0, PT, R21, UR4, PT ;  /* 0x0000000415007c0c */ /* 0x000fe4000bf06270 */
[----:B0-----:R-:W-:-:S04]  /*10e40*/  @!P4 LEA R6, P5, R33, R11, 0x2 ;  /* 0x0000000b2106c211 */ /* 0x001fc800078a10ff */
[----:B------:R-:W-:Y:S02]  /*10e50*/  @!P4 LEA.HI.X R7, R33, R48, R36, 0x2, P5 ;  /* 0x000000302107c211 */ /* 0x000fe400028f1424 */
[----:B-1----:R-:W-:-:S03]  /*10e60*/  @!P2 LEA R8, P5, R29, R11, 0x2 ;  /* 0x0000000b1d08a211 */ /* 0x002fc600078a10ff */
[----:B------:R0:W-:Y:S01]  /*10e70*/  @!P4 ST.E.64 desc[UR40][R6.64], R132 ;  /* 0x000000840600c985 */ /* 0x0001e2000c101b28 */
[CC--:B---3--:R-:W-:Y:S02]  /*10e80*/  @!P3 LEA R12, P4, R14.reuse, R11.reuse, 0x2 ;  /* 0x0000000b0e0cb211 */ /* 0x0c8fe400078810ff */
[-C--:B--2---:R-:W-:Y:S02]  /*10e90*/  @!P2 LEA.HI.X R9, R29, R48.reuse, R32, 0x2, P5 ;  /* 0x000000301d09a211 */ /* 0x084fe400028f1420 */
[-C--:B0-----:R-:W-:Y:S02]  /*10ea0*/  @!P1 LEA R6, P5, R25, R11.reuse, 0x2 ;  /* 0x0000000b19069211 */ /* 0x081fe400078a10ff */
[-C--:B------:R-:W-:Y:S02]  /*10eb0*/  @!P3 LEA.HI.X R13, R14, R48.reuse, R15, 0x2, P4 ;  /* 0x000000300e0db211 */ /* 0x080fe400020f140f */
[----:B------:R-:W-:Y:S02]  /*10ec0*/  @!P0 LEA R14, P4, R21, R11, 0x2 ;  /* 0x0000000b150e8211 */ /* 0x000fe400078810ff */
[-C--:B------:R-:W-:Y:S01]  /*10ed0*/  @!P1 LEA.HI.X R7, R25, R48.reuse, R28, 0x2, P5 ;  /* 0x0000003019079211 */ /* 0x080fe200028f141c */
[----:B------:R3:W-:Y:S01]  /*10ee0*/  @!P2 ST.E.64 desc[UR40][R8.64], R136 ;  /* 0x000000880800a985 */ /* 0x0007e2000c101b28 */
[----:B------:R-:W-:-:S03]  /*10ef0*/  @!P0 LEA.HI.X R15, R21, R48, R24, 0x2, P4 ;  /* 0x00000030150f8211 */ /* 0x000fc600020f1418 */
[----:B------:R3:W-:Y:S04]  /*10f00*/  @!P3 ST.E.64 desc[UR40][R12.64], R140 ;  /* 0x0000008c0c00b985 */ /* 0x0007e8000c101b28 */
[----:B------:R3:W-:Y:S04]  /*10f10*/  @!P1 ST.E.64 desc[UR40][R6.64], R144 ;  /* 0x0000009006009985 */ /* 0x0007e8000c101b28 */
[----:B------:R3:W-:Y:S02]  /*10f20*/  @!P0 ST.E.64 desc[UR40][R14.64], R148 ;  /* 0x000000940e008985 */ /* 0x0007e4000c101b28 */
.L_x_784:
[----:B------:R-:W-:Y:S05]  /*10f30*/  BSYNC B1 ;  /* 0x0000000000017941 */ /* 0x000fea0003800000 */
.L_x_783:
[----:B------:R-:W-:-:S03]  /*10f40*/  UMOV UR4, 0xffffffff ;  /* 0xffffffff00047882 */ /* 0x000fc60000000000 */
[----:B------:R-:W-:Y:S05]  /*10f50*/  BRA.DIV UR4, `(.L_x_785) ;  /* 0x000000a204987947 */ /* 0x000fea000b800000 */
[----:B0-----:R-:W0:Y:S04]  /*10f60*/  SHFL.IDX PT, R10, R10, 0x1, 0x1c1f ;  /* 0x003c1f000a0a7f89 */ /* 0x001e2800000e0000 */
[----:B------:R-:W4:Y:S02]  /*10f70*/  SHFL.IDX PT, R3, R3, 0x1, 0x1c1f ;  /* 0x003c1f0003037f89 */ /* 0x000f2400000e0000 */
.L_x_986:
[----:B------:R-:W-:-:S13]  /*10f80*/  ISETP.GE.AND P0, PT, R20, R0, PT ;  /* 0x000000001400720c */ /* 0x000fda0003f06270 */
[----:B------:R-:W-:Y:S05]  /*10f90*/  @P0 BRA `(.L_x_781) ;  /* 0x0000001c00980947 */ /* 0x000fea0003800000 */
[----:B------:R-:W5:Y:S01]  /*10fa0*/  LDL R60, [R1+0x44] ;  /* 0x00004400013c7983 */ /* 0x000f620000100800 */
[----:B------:R-:W-:-:S03]  /*10fb0*/  ULDC UR4, c[0x0][0xac8] ;  /* 0x0002b20000047ab9 */ /* 0x000fc60000000800 */
[----:B------:R-:W4:Y:S04]  /*10fc0*/  LDL R73, [R1+0xc0] ;  /* 0x0000c00001497983 */ /* 0x000f280000100800 */
[----:B------:R-:W4:Y:S04]  /*10fd0*/  LDL R52, [R1+0x7c] ;  /* 0x00007c0001347983 */ /* 0x000f280000100800 */
[----:B------:R-:W4:Y:S04]  /*10fe0*/  LDL R41, [R1+0x70] ;  /* 0x0000700001297983 */ /* 0x000f280000100800 */
[----:B------:R-:W4:Y:S04]  /*10ff0*/  LDL R36, [R1+0x68] ;  /* 0x0000680001247983 */ /* 0x000f280000100800 */
[----:B---3--:R-:W3:Y:S04]  /*11000*/  LDL R7, [R1+0x74] ;  /* 0x0000740001077983 */ /* 0x008ee80000100800 */
[----:B------:R-:W3:Y:S04]  /*11010*/  LDL R6, [R1+0xe4] ;  /* 0x0000e40001067983 */ /* 0x000ee80000100800 */
        /* <DEDUP_REMOVED lines=19> */
[----:B-1----:R-:W3:Y:S04]  /*11150*/  LDL R48, [R1+0xf0] ;  /* 0x0000f00001307983 */ /* 0x002ee80000100800 */
        /* <DEDUP_REMOVED lines=10> */
[----:B--2---:R-:W2:Y:S01]  /*11200*/  LDL R11, [R1+0x48] ;  /* 0x00004800010b7983 */ /* 0x004ea20000100800 */
[----:B-----5:R-:W-:-:S02]  /*11210*/  ISETP.GE.AND P2, PT, R60, UR4, PT ;  /* 0x000000043c007c0c */ /* 0x020fc4000bf46270 */
[----:B----4-:R-:W-:Y:S02]  /*11220*/  ISETP.GE.AND P3, PT, R73, UR4, PT ;  /* 0x0000000449007c0c */ /* 0x010fe4000bf66270 */
[----:B------:R-:W-:Y:S01]  /*11230*/  MOV R57, R52 ;  /* 0x0000003400397202 */ /* 0x000fe20000000f00 */
[----:B------:R-:W-:Y:S02]  /*11240*/  IMAD.MOV.U32 R52, RZ, RZ, R41 ;  /* 0x000000ffff347224 */ /* 0x000fe400078e0029 */
[----:B------:R-:W-:Y:S02]  /*11250*/  IMAD.MOV.U32 R41, RZ, RZ, R36 ;  /* 0x000000ffff297224 */ /* 0x000fe400078e0024 */
[----:B---3--:R-:W-:-:S04]  /*11260*/  IMAD.MOV.U32 R56, RZ, RZ, R7 ;  /* 0x000000ffff387224 */ /* 0x008fc800078e0007 */
[----:B0-----:R-:W-:Y:S02]  /*11270*/  @!P2 IMAD.MOV.U32 R7, RZ, RZ, R10 ;  /* 0x000000ffff07a224 */ /* 0x001fe400078e000a */
[----:B------:R-:W-:Y:S02]  /*11280*/  IMAD.MOV.U32 R36, RZ, RZ, R6 ;  /* 0x000000ffff247224 */ /* 0x000fe400078e0006 */
[----:B------:R-:W-:-:S04]  /*11290*/  @!P2 IMAD.MOV.U32 R6, RZ, RZ, R3 ;  /* 0x000000ffff06a224 */ /* 0x000fc800078e0003 */
[----:B------:R-:W-:-:S04]  /*112a0*/  @!P2 IMAD.WIDE R6, R60, 0x4, R6 ;  /* 0x000000043c06a825 */ /* 0x000fc800078e0206 */
[----:B------:R-:W-:Y:S02]  /*112b0*/  IMAD.MOV.U32 R60, RZ, RZ, R57 ;  /* 0x000000ffff3c7224 */ /* 0x000fe400078e0039 */
[----:B------:R-:W-:Y:S01]  /*112c0*/  IMAD.MOV.U32 R57, RZ, RZ, R8 ;  /* 0x000000ffff397224 */ /* 0x000fe200078e0008 */
[C---:B------:R-:W-:Y:S01]  /*112d0*/  @!P3 LEA R8, P4, R73.reuse, R3, 0x2 ;  /* 0x000000034908b211 */ /* 0x040fe200078810ff */
[----:B------:R-:W-:Y:S02]  /*112e0*/  IMAD.MOV.U32 R61, RZ, RZ, R25 ;  /* 0x000000ffff3d7224 */ /* 0x000fe400078e0019 */
[----:B------:R-:W-:Y:S02]  /*112f0*/  IMAD.MOV.U32 R25, RZ, RZ, R15 ;  /* 0x000000ffff197224 */ /* 0x000fe400078e000f */
[----:B------:R-:W-:Y:S01]  /*11300*/  IMAD.MOV.U32 R15, RZ, RZ, R9 ;  /* 0x000000ffff0f7224 */ /* 0x000fe200078e0009 */
[----:B------:R-:W-:Y:S02]  /*11310*/  @!P3 LEA.HI.X R9, R73, R10, R85, 0x2, P4 ;  /* 0x0000000a4909b211 */ /* 0x000fe400020f1455 */
[----:B------:R-:W3:Y:S01]  /*11320*/  LDL R85, [R1+0x13c] ;  /* 0x00013c0001557983 */ /* 0x000ee20000100800 */
[----:B------:R-:W-:-:S03]  /*11330*/  ISETP.GE.AND P0, PT, R76, UR4, PT ;  /* 0x000000044c007c0c */ /* 0x000fc6000bf06270 */
[----:B------:R-:W4:Y:S04]  /*11340*/  LDL R73, [R1+0x138] ;  /* 0x0001380001497983 */ /* 0x000f280000100800 */
[----:B------:R-:W-:Y:S04]  /*11350*/  @!P2 ST.E.64 desc[UR40][R6.64], R26 ;  /* 0x0000001a0600a985 */ /* 0x000fe8000c101b28 */
[----:B------:R0:W-:Y:S02]  /*11360*/  @!P3 ST.E.64 desc[UR40][R8.64], R30 ;  /* 0x0000001e0800b985 */ /* 0x0001e4000c101b28 */
[----:B0-----:R-:W-:-:S02]  /*11370*/  @!P0 LEA R8, P4, R76, R3, 0x2 ;  /* 0x000000034c088211 */ /* 0x001fc400078810ff */
[----:B------:R-:W-:Y:S02]  /*11380*/  ISETP.GE.AND P1, PT, R64, UR4, PT ;  /* 0x0000000440007c0c */ /* 0x000fe4000bf26270 */
[----:B---3--:R-:W-:Y:S02]  /*11390*/  @!P0 LEA.HI.X R9, R76, R10, R85, 0x2, P4 ;  /* 0x0000000a4c098211 */ /* 0x008fe400020f1455 */
[----:B------:R-:W3:Y:S01]  /*113a0*/  LDL R85, [R1+0x134] ;  /* 0x0001340001557983 */ /* 0x000ee20000100800 */
[----:B------:R-:W-:-:S08]  /*113b0*/  ISETP.GE.AND P2, PT, R69, UR4, PT ;  /* 0x0000000445007c0c */ /* 0x000fd0000bf46270 */
[CC--:B------:R-:W-:Y:S01]  /*113c0*/  @!P1 LEA R6, P5, R64.reuse, R3.reuse, 0x2 ;  /* 0x0000000340069211 */ /* 0x0c0fe200078a10ff */
[----:B------:R-:W5:Y:S03]  /*113d0*/  LDL R76, [R1+0x90] ;  /* 0x00009000014c7983 */ /* 0x000f660000100800 */
[----:B------:R-:W-:Y:S02]  /*113e0*/  @!P1 LEA.HI.X R7, R64, R10, R72, 0x2, P5 ;  /* 0x0000000a40079211 */ /* 0x000fe400028f1448 */
[----:B------:R-:W-:Y:S01]  /*113f0*/  ISETP.GE.AND P3, PT, R81, UR4, PT ;  /* 0x0000000451007c0c */ /* 0x000fe2000bf66270 */
[----:B------:R-:W2:Y:S04]  /*11400*/  LDL R72, [R1+0x94] ;  /* 0x0000940001487983 */ /* 0x000ea80000100800 */
[----:B------:R0:W-:Y:S04]  /*11410*/  @!P1 ST.E.64 desc[UR40][R6.64], R34 ;  /* 0x0000002206009985 */ /* 0x0001e8000c101b28 */
[----:B------:R1:W-:Y:S01]  /*11420*/  @!P0 ST.E.64 desc[UR40][R8.64], R38 ;  /* 0x0000002608008985 */ /* 0x0003e2000c101b28 */
[----:B0-----:R-:W-:-:S04]  /*11430*/  @!P2 LEA R6, P5, R69, R3, 0x2 ;  /* 0x000000034506a211 */ /* 0x001fc800078a10ff */
[----:B----4-:R-:W-:Y:S02]  /*11440*/  @!P2 LEA.HI.X R7, R69, R10, R73, 0x2, P5 ;  /* 0x0000000a4507a211 */ /* 0x010fe400028f1449 */
[----:B------:R-:W4:Y:S01]  /*11450*/  LDL R73, [R1+0x130] ;  /* 0x0001300001497983 */ /* 0x000f220000100800 */
[----:B-1----:R-:W-:Y:S02]  /*11460*/  @!P3 LEA R8, P4, R81, R3, 0x2 ;  /* 0x000000035108b211 */ /* 0x002fe400078810ff */
[----:B------:R-:W-:Y:S01]  /*11470*/  ISETP.GE.AND P1, PT, R65, UR4, PT ;  /* 0x0000000441007c0c */ /* 0x000fe2000bf26270 */
[----:B------:R-:W-:Y:S01]  /*11480*/  IMAD.MOV.U32 R64, RZ, RZ, R60 ;  /* 0x000000ffff407224 */ /* 0x000fe200078e003c */
[----:B------:R0:W-:Y:S01]  /*11490*/  @!P2 ST.E.64 desc[UR40][R6.64], R42 ;  /* 0x0000002a0600a985 */ /* 0x0001e2000c101b28 */
[----:B------:R-:W-:-:S03]  /*114a0*/  ISETP.GE.AND P0, PT, R84, UR4, PT ;  /* 0x0000000454007c0c */ /* 0x000fc6000bf06270 */
[----:B------:R-:W5:Y:S01]  /*114b0*/  LDL R69, [R1+0x8c] ;  /* 0x00008c0001457983 */ /* 0x000f620000100800 */
[----:B---3--:R-:W-:-:S03]  /*114c0*/  @!P3 LEA.HI.X R9, R81, R10, R85, 0x2, P4 ;  /* 0x0000000a5109b211 */ /* 0x008fc600020f1455 */
[----:B------:R-:W3:Y:S04]  /*114d0*/  LDL R60, [R1+0x98] ;  /* 0x00009800013c7983 */ /* 0x000ee80000100800 */
[----:B------:R-:W2:Y:S01]  /*114e0*/  LDL R81, [R1+0x128] ;  /* 0x0001280001517983 */ /* 0x000ea20000100800 */
[----:B------:R-:W-:Y:S02]  /*114f0*/  ISETP.GE.AND P2, PT, R77, UR4, PT ;  /* 0x000000044d007c0c */ /* 0x000fe4000bf46270 */
[C---:B0-----:R-:W-:Y:S01]  /*11500*/  @!P1 LEA R6, P5, R65.reuse, R3, 0x2 ;  /* 0x0000000341069211 */ /* 0x041fe200078a10ff */
[----:B------:R-:W5:Y:S04]  /*11510*/  LDL R85, [R1+0x12c] ;  /* 0x00012c0001557983 */ /* 0x000f680000100800 */
[----:B------:R0:W-:Y:S01]  /*11520*/  @!P3 ST.E.64 desc[UR40][R8.64], R46 ;  /* 0x0000002e0800b985 */ /* 0x0001e2000c101b28 */
[----:B----4-:R-:W-:-:S02]  /*11530*/  @!P1 LEA.HI.X R7, R65, R10, R73, 0x2, P5 ;  /* 0x0000000a41079211 */ /* 0x010fc400028f1449 */
[-C--:B0-----:R-:W-:Y:S01]  /*11540*/  @!P0 LEA R8, P4, R84, R3.reuse, 0x2 ;  /* 0x0000000354088211 */ /* 0x081fe200078810ff */
[----:B------:R-:W4:Y:S04]  /*11550*/  LDL R73, [R1+0x88] ;  /* 0x0000880001497983 */ /* 0x000f280000100800 */
[----:B------:R0:W-:Y:S02]  /*11560*/  @!P1 ST.E.64 desc[UR40][R6.64], R4 ;  /* 0x0000000406009985 */ /* 0x0001e4000c101b28 */
[----:B0-----:R-:W-:-:S04]  /*11570*/  @!P2 LEA R4, P5, R77, R3, 0x2 ;  /* 0x000000034d04a211 */ /* 0x001fc800078a10ff */
[-C--:B--2---:R-:W-:Y:S02]  /*11580*/  @!P2 LEA.HI.X R5, R77, R10.reuse, R81, 0x2, P5 ;  /* 0x0000000a4d05a211 */ /* 0x084fe400028f1451 */
[----:B------:R-:W2:Y:S01]  /*11590*/  LDL R77, [R1+0x120] ;  /* 0x00012000014d7983 */ /* 0x000ea20000100800 */
[----:B------:R-:W-:Y:S02]  /*115a0*/  ISETP.GE.AND P1, PT, R68, UR4, PT ;  /* 0x0000000444007c0c */ /* 0x000fe4000bf26270 */
[----:B-----5:R-:W-:Y:S01]  /*115b0*/  @!P0 LEA.HI.X R9, R84, R10, R85, 0x2, P4 ;  /* 0x0000000a54098211 */ /* 0x020fe200020f1455 */
[----:B------:R-:W5:Y:S04]  /*115c0*/  LDL R81, [R1+0x124] ;  /* 0x0001240001517983 */ /* 0x000f680000100800 */
[----:B------:R-:W-:Y:S04]  /*115d0*/  @!P0 ST.E.64 desc[UR40][R8.64], R54 ;  /* 0x0000003608008985 */ /* 0x000fe8000c101b28 */
[----:B------:R0:W-:Y:S02]  /*115e0*/  @!P2 ST.E.64 desc[UR40][R4.64], R58 ;  /* 0x0000003a0400a985 */ /* 0x0001e4000c101b28 */
[----:B0-----:R-:W-:-:S04]  /*115f0*/  @!P1 LEA R4, P5, R68, R3, 0x2 ;  /* 0x0000000344049211 */ /* 0x001fc800078a10ff */
[----:B--2---:R-:W-:Y:S02]  /*11600*/  @!P1 LEA.HI.X R5, R68, R10, R77, 0x2, P5 ;  /* 0x0000000a44059211 */ /* 0x004fe400028f144d */
[----:B------:R-:W2:Y:S01]  /*11610*/  LDL R77, [R1+0x118] ;  /* 0x00011800014d7983 */ /* 0x000ea20000100800 */
[----:B------:R-:W-:Y:S02]  /*11620*/  ISETP.GE.AND P3, PT, R80, UR4, PT ;  /* 0x0000000450007c0c */ /* 0x000fe4000bf66270 */
[----:B------:R-:W-:Y:S01]  /*11630*/  ISETP.GE.AND P2, PT, R72, UR4, PT ;  /* 0x0000000448007c0c */ /* 0x000fe2000bf46270 */
[----:B------:R-:W4:Y:S10]  /*11640*/  LDL R68, [R1+0x80] ;  /* 0x0000800001447983 */ /* 0x000f340000100800 */
[----:B------:R-:W-:-:S04]  /*11650*/  @!P3 LEA R6, P4, R80, R3, 0x2 ;  /* 0x000000035006b211 */ /* 0x000fc800078810ff */
[----:B-----5:R-:W-:Y:S02]  /*11660*/  @!P3 LEA.HI.X R7, R80, R10, R81, 0x2, P4 ;  /* 0x0000000a5007b211 */ /* 0x020fe400020f1451 */
[----:B------:R-:W5:Y:S04]  /*11670*/  LDL R80, [R1+0x11c] ;  /* 0x00011c0001507983 */ /* 0x000f680000100800 */
[----:B------:R-:W-:Y:S04]  /*11680*/  @!P3 ST.E.64 desc[UR40][R6.64], R62 ;  /* 0x0000003e0600b985 */ /* 0x000fe8000c101b28 */
[----:B------:R0:W-:Y:S02]  /*11690*/  @!P1 ST.E.64 desc[UR40][R4.64], R66 ;  /* 0x0000004204009985 */ /* 0x0001e4000c101b28 */
[----:B0-----:R-:W-:-:S04]  /*116a0*/  @!P2 LEA R4, P5, R72, R3, 0x2 ;  /* 0x000000034804a211 */ /* 0x001fc800078a10ff */
[----:B--2---:R-:W-:Y:S02]  /*116b0*/  @!P2 LEA.HI.X R5, R72, R10, R77, 0x2, P5 ;  /* 0x0000000a4805a211 */ /* 0x004fe400028f144d */
[----:B------:R-:W2:Y:S01]  /*116c0*/  LDL R72, [R1+0x110] ;  /* 0x0001100001487983 */ /* 0x000ea20000100800 */
[----:B---3--:R-:W-:-:S03]  /*116d0*/  ISETP.GE.AND P0, PT, R60, UR4, PT ;  /* 0x000000043c007c0c */ /* 0x008fc6000bf06270 */
[----:B------:R-:W3:Y:S01]  /*116e0*/  LDL R77, [R1+0x114] ;  /* 0x00011400014d7983 */ /* 0x000ee20000100800 */
[----:B------:R-:W-:Y:S02]  /*116f0*/  MOV R65, R61 ;  /* 0x0000003d00417202 */ /* 0x000fe40000000f00 */
[----:B------:R-:W-:Y:S01]  /*11700*/  ISETP.GE.AND P1, PT, R69, UR4, PT ;  /* 0x0000000445007c0c */ /* 0x000fe2000bf26270 */
[----:B------:R-:W4:Y:S06]  /*11710*/  LDL R61, [R1+0x84] ;  /* 0x00008400013d7983 */ /* 0x000f2c0000100800 */
[----:B------:R-:W-:-:S04]  /*11720*/  @!P0 LEA R6, P4, R60, R3, 0x2 ;  /* 0x000000033c068211 */ /* 0x000fc800078810ff */
[----:B-----5:R-:W-:Y:S02]  /*11730*/  @!P0 LEA.HI.X R7, R60, R10, R80, 0x2, P4 ;  /* 0x0000000a3c078211 */ /* 0x020fe400020f1450 */
[----:B------:R-:W-:Y:S01]  /*11740*/  ISETP.GE.AND P3, PT, R76, UR4, PT ;  /* 0x000000044c007c0c */ /* 0x000fe2000bf66270 */
[----:B------:R-:W5:Y:S04]  /*11750*/  LDL R60, [R1+0x78] ;  /* 0x00007800013c7983 */ /* 0x000f680000100800 */
[----:B------:R-:W-:Y:S04]  /*11760*/  @!P0 ST.E.64 desc[UR40][R6.64], R70 ;  /* 0x0000004606008985 */ /* 0x000fe8000c101b28 */
[----:B------:R0:W-:Y:S02]  /*11770*/  @!P2 ST.E.64 desc[UR40][R4.64], R74 ;  /* 0x0000004a0400a985 */ /* 0x0001e4000c101b28 */
[----:B0-----:R-:W-:-:S04]  /*11780*/  @!P1 LEA R4, P5, R69, R3, 0x2 ;  /* 0x0000000345049211 */ /* 0x001fc800078a10ff */
[----:B--2---:R-:W-:Y:S02]  /*11790*/  @!P1 LEA.HI.X R5, R69, R10, R72, 0x2, P5 ;  /* 0x0000000a45059211 */ /* 0x004fe400028f1448 */
[----:B------:R-:W2:Y:S01]  /*117a0*/  LDL R72, [R1+0x108] ;  /* 0x0001080001487983 */ /* 0x000ea20000100800 */
[----:B------:R-:W-:-:S03]  /*117b0*/  @!P3 LEA R6, P4, R76, R3, 0x2 ;  /* 0x000000034c06b211 */ /* 0x000fc600078810ff */
[----:B------:R-:W5:Y:S01]  /*117c0*/  LDL R69, [R1+0x104] ;  /* 0x0001040001457983 */ /* 0x000f620000100800 */
[----:B---3--:R-:W-:-:S03]  /*117d0*/  @!P3 LEA.HI.X R7, R76, R10, R77, 0x2, P4 ;  /* 0x0000000a4c07b211 */ /* 0x008fc600020f144d */
[----:B------:R-:W3:Y:S01]  /*117e0*/  LDL R76, [R1+0x10c] ;  /* 0x00010c00014c7983 */ /* 0x000ee20000100800 */
[----:B----4-:R-:W-:-:S03]  /*117f0*/  ISETP.GE.AND P2, PT, R61, UR4, PT ;  /* 0x000000043d007c0c */ /* 0x010fc6000bf46270 */
[----:B------:R-:W-:Y:S04]  /*11800*/  @!P3 ST.E.64 desc[UR40][R6.64], R78 ;  /* 0x0000004e0600b985 */ /* 0x000fe8000c101b28 */
[----:B------:R0:W-:Y:S06]  /*11810*/  @!P1 ST.E.64 desc[UR40][R4.64], R82 ;  /* 0x0000005204009985 */ /* 0x0001ec000c101b28 */
[----:B0-----:R-:W-:-:S02]  /*11820*/  @!P2 LEA R4, P5, R61, R3, 0x2 ;  /* 0x000000033d04a211 */ /* 0x001fc400078a10ff */
[----:B------:R-:W-:Y:S02]  /*11830*/  ISETP.GE.AND P0, PT, R73, UR4, PT ;  /* 0x0000000449007c0c */ /* 0x000fe4000bf06270 */
[----:B--2---:R-:W-:Y:S02]  /*11840*/  @!P2 LEA.HI.X R5, R61, R10, R72, 0x2, P5 ;  /* 0x0000000a3d05a211 */ /* 0x004fe400028f1448 */
[----:B------:R-:W2:Y:S01]  /*11850*/  LDL R61, [R1+0xfc] ;  /* 0x0000fc00013d7983 */ /* 0x000ea20000100800 */
[----:B------:R-:W-:-:S08]  /*11860*/  ISETP.GE.AND P3, PT, R68, UR4, PT ;  /* 0x0000000444007c0c */ /* 0x000fd0000bf66270 */
[C---:B------:R-:W-:Y:S02]  /*11870*/  @!P0 LEA R6, P4, R73.reuse, R3, 0x2 ;  /* 0x0000000349068211 */ /* 0x040fe400078810ff */
[----:B------:R-:W-:Y:S02]  /*11880*/  ISETP.GE.AND P1, PT, R64, UR4, PT ;  /* 0x0000000440007c0c */ /* 0x000fe4000bf26270 */
[----:B---3--:R-:W-:-:S05]  /*11890*/  @!P0 LEA.HI.X R7, R73, R10, R76, 0x2, P4 ;  /* 0x0000000a49078211 */ /* 0x008fca00020f144c */
[----:B------:R0:W-:Y:S01]  /*118a0*/  @!P0 ST.E.64 desc[UR40][R6.64], R86 ;  /* 0x0000005606008985 */ /* 0x0001e2000c101b28 */
[----:B-----5:R-:W-:-:S03]  /*118b0*/  ISETP.GE.AND P0, PT, R60, UR4, PT ;  /* 0x000000043c007c0c */ /* 0x020fc6000bf06270 */
[----:B------:R1:W-:Y:S01]  /*118c0*/  @!P2 ST.E.64 desc[UR40][R4.64], R90 ;  /* 0x0000005a0400a985 */ /* 0x0003e2000c101b28 */
[----:B------:R-:W-:Y:S02]  /*118d0*/  ISETP.GE.AND P2, PT, R56, UR4, PT ;  /* 0x0000000438007c0c */ /* 0x000fe4000bf46270 */
[-C--:B0-----:R-:W-:Y:S02]  /*118e0*/  @!P3 LEA R6, P4, R68, R3.reuse, 0x2 ;  /* 0x000000034406b211 */ /* 0x081fe400078810ff */
[----:B-1----:R-:W-:Y:S02]  /*118f0*/  @!P1 LEA R4, P5, R64, R3, 0x2 ;  /* 0x0000000340049211 */ /* 0x002fe400078a10ff */
[-C--:B------:R-:W-:Y:S02]  /*11900*/  @!P3 LEA.HI.X R7, R68, R10.reuse, R69, 0x2, P4 ;  /* 0x0000000a4407b211 */ /* 0x080fe400020f1445 */
[----:B------:R-:W-:Y:S02]  /*11910*/  @!P1 LEA.HI.X R5, R64, R10, R65, 0x2, P5 ;  /* 0x0000000a40059211 */ /* 0x000fe400028f1441 */
[----:B------:R-:W-:Y:S01]  /*11920*/  ISETP.GE.AND P4, PT, R52, UR4, PT ;  /* 0x0000000434007c0c */ /* 0x000fe2000bf86270 */
[----:B------:R0:W-:Y:S01]  /*11930*/  @!P3 ST.E.64 desc[UR40][R6.64], R94 ;  /* 0x0000005e0600b985 */ /* 0x0001e2000c101b28 */
[----:B------:R-:W-:-:S03]  /*11940*/  ISETP.GE.AND P3, PT, R45, UR4, PT ;  /* 0x000000042d007c0c */ /* 0x000fc6000bf66270 */
[----:B------:R1:W-:Y:S01]  /*11950*/  @!P1 ST.E.64 desc[UR40][R4.64], R98 ;  /* 0x0000006204009985 */ /* 0x0003e2000c101b28 */
[-C--:B0-----:R-:W-:Y:S02]  /*11960*/  @!P0 LEA R6, P5, R60, R3.reuse, 0x2 ;  /* 0x000000033c068211 */ /* 0x081fe400078a10ff */
[----:B-1----:R-:W-:-:S04]  /*11970*/  @!P2 LEA R4, P1, R56, R3, 0x2 ;  /* 0x000000033804a211 */ /* 0x002fc800078210ff */
[-C--:B------:R-:W-:Y:S02]  /*11980*/  @!P2 LEA.HI.X R5, R56, R10.reuse, R57, 0x2, P1 ;  /* 0x0000000a3805a211 */ /* 0x080fe400008f1439 */
[----:B------:R-:W-:Y:S02]  /*11990*/  ISETP.GE.AND P1, PT, R41, UR4, PT ;  /* 0x0000000429007c0c */ /* 0x000fe4000bf26270 */
[----:B--2---:R-:W-:-:S05]  /*119a0*/  @!P0 LEA.HI.X R7, R60, R10, R61, 0x2, P5 ;  /* 0x0000000a3c078211 */ /* 0x004fca00028f143d */
[----:B------:R0:W-:Y:S04]  /*119b0*/  @!P0 ST.E.64 desc[UR40][R6.64], R102 ;  /* 0x0000006606008985 */ /* 0x0001e8000c101b28 */
[----:B------:R1:W-:Y:S01]  /*119c0*/  @!P2 ST.E.64 desc[UR40][R4.64], R106 ;  /* 0x0000006a0400a985 */ /* 0x0003e2000c101b28 */
[----:B------:R-:W-:Y:S02]  /*119d0*/  ISETP.GE.AND P2, PT, R37, UR4, PT ;  /* 0x0000000425007c0c */ /* 0x000fe4000bf46270 */
[CC--:B0-----:R-:W-:Y:S02]  /*119e0*/  @!P4 LEA R6, P0, R52.reuse, R3.reuse, 0x2 ;  /* 0x000000033406c211 */ /* 0x0c1fe400078010ff */
[----:B-1----:R-:W-:Y:S02]  /*119f0*/  @!P3 LEA R4, P5, R45, R3, 0x2 ;  /* 0x000000032d04b211 */ /* 0x002fe400078a10ff */
[----:B------:R-:W-:-:S02]  /*11a00*/  @!P4 LEA.HI.X R7, R52, R10, R53, 0x2, P0 ;  /* 0x0000000a3407c211 */ /* 0x000fc400000f1435 */
[----:B------:R-:W-:Y:S02]  /*11a10*/  ISETP.GE.AND P0, PT, R33, UR4, PT ;  /* 0x0000000421007c0c */ /* 0x000fe4000bf06270 */
[----:B------:R-:W-:Y:S01]  /*11a20*/  @!P3 LEA.HI.X R5, R45, R10, R48, 0x2, P5 ;  /* 0x0000000a2d05b211 */ /* 0x000fe200028f1430 */
[----:B------:R0:W-:Y:S04]  /*11a30*/  @!P4 ST.E.64 desc[UR40][R6.64], R110 ;  /* 0x0000006e0600c985 */ /* 0x0001e8000c101b28 */
[----:B------:R1:W-:Y:S01]  /*11a40*/  @!P3 ST.E.64 desc[UR40][R4.64], R114 ;  /* 0x000000720400b985 */ /* 0x0003e2000c101b28 */
[----:B------:R-:W-:Y:S02]  /*11a50*/  ISETP.GE.AND P3, PT, R29, UR4, PT ;  /* 0x000000041d007c0c */ /* 0x000fe4000bf66270 */
[----:B0-----:R-:W-:-:S02]  /*11a60*/  @!P1 LEA R6, P4, R41, R3, 0x2 ;  /* 0x0000000329069211 */ /* 0x001fc400078810ff */
[-C--:B-1----:R-:W-:Y:S02]  /*11a70*/  @!P2 LEA R4, P5, R37, R3.reuse, 0x2 ;  /* 0x000000032504a211 */ /* 0x082fe400078a10ff */
[-C--:B------:R-:W-:Y:S02]  /*11a80*/  @!P1 LEA.HI.X R7, R41, R10.reuse, R44, 0x2, P4 ;  /* 0x0000000a29079211 */ /* 0x080fe400020f142c */
[----:B------:R-:W-:Y:S02]  /*11a90*/  @!P0 LEA R8, P4, R33, R3, 0x2 ;  /* 0x0000000321088211 */ /* 0x000fe400078810ff */
[-C--:B------:R-:W-:Y:S01]  /*11aa0*/  @!P2 LEA.HI.X R5, R37, R10.reuse, R40, 0x2, P5 ;  /* 0x0000000a2505a211 */ /* 0x080fe200028f1428 */
[----:B------:R-:W-:Y:S01]  /*11ab0*/  @!P1 ST.E.64 desc[UR40][R6.64], R118 ;  /* 0x0000007606009985 */ /* 0x000fe2000c101b28 */
[----:B------:R-:W-:Y:S02]  /*11ac0*/  ISETP.GE.AND P1, PT, R25, UR4, PT ;  /* 0x0000000419007c0c */ /* 0x000fe4000bf26270 */
[----:B------:R-:W-:-:S02]  /*11ad0*/  @!P0 LEA.HI.X R9, R33, R10, R36, 0x2, P4 ;  /* 0x0000000a21098211 */ /* 0x000fc400020f1424 */
[----:B------:R-:W-:Y:S01]  /*11ae0*/  ISETP.GE.AND P4, PT, R12, UR4, PT ;  /* 0x000000040c007c0c */ /* 0x000fe2000bf86270 */
[----:B------:R0:W-:Y:S01]  /*11af0*/  @!P2 ST.E.64 desc[UR40][R4.64], R122 ;  /* 0x0000007a0400a985 */ /* 0x0001e2000c101b28 */
[----:B------:R-:W-:-:S03]  /*11b00*/  ISETP.GE.AND P2, PT, R21, UR4, PT ;  /* 0x0000000415007c0c */ /* 0x000fc6000bf46270 */
[----:B------:R1:W-:Y:S01]  /*11b10*/  @!P0 ST.E.64 desc[UR40][R8.64], R126 ;  /* 0x0000007e08008985 */ /* 0x0003e2000c101b28 */
[----:B------:R-:W-:Y:S02]  /*11b20*/  ISETP.GE.AND P0, PT, R14, UR4, PT ;  /* 0x000000040e007c0c */ /* 0x000fe4000bf06270 */
[----:B0-----:R-:W-:-:S04]  /*11b30*/  @!P3 LEA R4, P5, R29, R3, 0x2 ;  /* 0x000000031d04b211 */ /* 0x001fc800078a10ff */
[----:B------:R-:W-:Y:S02]  /*11b40*/  @!P3 LEA.HI.X R5, R29, R10, R32, 0x2, P5 ;  /* 0x0000000a1d05b211 */ /* 0x000fe400028f1420 */
[----:B------:R-:W-:-:S03]  /*11b50*/  @!P1 LEA R6, P5, R25, R3, 0x2 ;  /* 0x0000000319069211 */ /* 0x000fc600078a10ff */
[----:B------:R0:W-:Y:S01]  /*11b60*/  @!P3 ST.E.64 desc[UR40][R4.64], R130 ;  /* 0x000000820400b985 */ /* 0x0001e2000c101b28 */
[----:B------:R-:W-:Y:S02]  /*11b70*/  @!P1 LEA.HI.X R7, R25, R10, R28, 0x2, P5 ;  /* 0x0000000a19079211 */ /* 0x000fe400028f141c */
[-C--:B-1----:R-:W-:Y:S02]  /*11b80*/  @!P2 LEA R8, P5, R21, R3.reuse, 0x2 ;  /* 0x000000031508a211 */ /* 0x082fe400078a10ff */
[----:B0-----:R-:W-:-:S04]  /*11b90*/  @!P4 LEA R4, P3, R12, R3, 0x2 ;  /* 0x000000030c04c211 */ /* 0x001fc800078610ff */
[-C--:B------:R-:W-:Y:S02]  /*11ba0*/  @!P4 LEA.HI.X R5, R12, R10.reuse, R13, 0x2, P3 ;  /* 0x0000000a0c05c211 */ /* 0x080fe400018f140d */
[C---:B------:R-:W-:Y:S02]  /*11bb0*/  @!P0 LEA R12, P3, R14.reuse, R3, 0x2 ;  /* 0x000000030e0c8211 */ /* 0x040fe400078610ff */
[-C--:B------:R-:W-:Y:S02]  /*11bc0*/  @!P2 LEA.HI.X R9, R21, R10.reuse, R24, 0x2, P5 ;  /* 0x0000000a1509a211 */ /* 0x080fe400028f1418 */
[----:B------:R-:W-:Y:S01]  /*11bd0*/  @!P0 LEA.HI.X R13, R14, R10, R15, 0x2, P3 ;  /* 0x0000000a0e0d8211 */ /* 0x000fe200018f140f */
[----:B------:R0:W-:Y:S04]  /*11be0*/  @!P1 ST.E.64 desc[UR40][R6.64], R134 ;  /* 0x0000008606009985 */ /* 0x0001e8000c101b28 */
[----:B------:R0:W-:Y:S04]  /*11bf0*/  @!P4 ST.E.64 desc[UR40][R4.64], R138 ;  /* 0x0000008a0400c985 */ /* 0x0001e8000c101b28 */
[----:B------:R0:W-:Y:S04]  /*11c00*/  @!P2 ST.E.64 desc[UR40][R8.64], R142 ;  /* 0x0000008e0800a985 */ /* 0x0001e8000c101b28 */
[----:B------:R0:W-:Y:S01]  /*11c10*/  @!P0 ST.E.64 desc[UR40][R12.64], R146 ;  /* 0x000000920c008985 */ /* 0x0001e2000c101b28 */
[----:B------:R-:W-:-:S13]  /*11c20*/  ISETP.GE.AND P0, PT, R11, UR4, PT ;  /* 0x000000040b007c0c */ /* 0x000fda000bf06270 */
[----:B0-----:R-:W-:Y:S05]  /*11c30*/  @P0 BRA `(.L_x_781) ;  /* 0x0000001000700947 */ /* 0x001fea0003800000 */
[----:B------:R-:W2:Y:S01]  /*11c40*/  LDL R14, [R1+0xcc] ;  /* 0x0000cc00010e7983 */ /* 0x000ea20000100800 */
[----:B------:R-:W-:-:S04]  /*11c50*/  LEA R4, P0, R11, R3, 0x2 ;  /* 0x000000030b047211 */ /* 0x000fc800078010ff */
[----:B--2---:R-:W-:-:S05]  /*11c60*/  LEA.HI.X R5, R11, R10, R14, 0x2, P0 ;  /* 0x0000000a0b057211 */ /* 0x004fca00000f140e */
[----:B------:R0:W-:Y:S01]  /*11c70*/  ST.E.64 desc[UR40][R4.64], R150 ;  /* 0x0000009604007985 */ /* 0x0001e2000c101b28 */
[----:B------:R-:W-:Y:S05]  /*11c80*/  BRA `(.L_x_781) ;  /* 0x00000010005c7947 */ /* 0x000fea0003800000 */
.L_x_768:
[----:B------:R-:W3:Y:S01]  /*11c90*/  LDL.LU R6, [R1+0x30] ;  /* 0x0000300001067983 */ /* 0x000ee20000300800 */
[----:B------:R-:W-:Y:S01]  /*11ca0*/  ULDC.64 UR6, c[0x0][0xc08] ;  /* 0x0003020000067ab9 */ /* 0x000fe20000000a00 */
[----:B------:R-:W-:Y:S02]  /*11cb0*/  ULDC.64 UR4, c[0x0][0xc00] ;  /* 0x0003000000047ab9 */ /* 0x000fe40000000a00 */
[----:B------:R-:W2:Y:S04]  /*11cc0*/  LDL.LU R0, [R1+0x34] ;  /* 0x0000340001007983 */ /* 0x000ea80000300800 */
[----:B------:R-:W4:Y:S01]  /*11cd0*/  LDL R8, [R1+0x28] ;  /* 0x0000280001087983 */ /* 0x000f220000100800 */
[----:B------:R-:W-:Y:S01]  /*11ce0*/  ISETP.NE.U32.AND P1, PT, RZ, UR6, PT ;  /* 0x00000006ff007c0c */ /* 0x000fe2000bf25070 */
[----:B------:R-:W-:Y:S01]  /*11cf0*/  IMAD.MOV.U32 R3, RZ, RZ, RZ ;  /* 0x000000ffff037224 */ /* 0x000fe200078e00ff */
[----:B------:R-:W-:-:S02]  /*11d00*/  ISETP.NE.U32.AND P0, PT, RZ, UR4, PT ;  /* 0x00000004ff007c0c */ /* 0x000fc4000bf05070 */
[----:B------:R-:W-:Y:S02]  /*11d10*/  ISETP.NE.AND.EX P1, PT, RZ, UR7, PT, P1 ;  /* 0x00000007ff007c0c */ /* 0x000fe4000bf25310 */
[----:B------:R-:W-:Y:S02]  /*11d20*/  ISETP.NE.AND.EX P0, PT, RZ, UR5, PT, P0 ;  /* 0x00000005ff007c0c */ /* 0x000fe4000bf05300 */
[----:B---3--:R-:W-:Y:S01]  /*11d30*/  IADD3 R4, P2, R6, UR4, RZ ;  /* 0x0000000406047c10 */ /* 0x008fe2000ff5e0ff */
[----:B------:R-:W-:-:S03]  /*11d40*/  ULDC UR4, c[0x0][0xa88] ;  /* 0x0002a20000047ab9 */ /* 0x000fc60000000800 */
[----:B--2---:R-:W-:-:S05]  /*11d50*/  IADD3.X R5, R0, UR5, RZ, P2, !PT ;  /* 0x0000000500057c10 */ /* 0x004fca00097fe4ff */
[----:B------:R-:W-:Y:S01]  /*11d60*/  @P1 IADD3 R6, P2, R6, UR6, RZ ;  /* 0x0000000606061c10 */ /* 0x000fe2000ff5e0ff */
[----:B------:R-:W-:Y:S01]  /*11d70*/  IMAD.U32 R21, RZ, RZ, UR4 ;  /* 0x00000004ff157e24 */ /* 0x000fe2000f8e00ff */
[----:B------:R2:W5:Y:S02]  /*11d80*/  @P0 LDG.E R3, desc[UR40][R4.64] ;  /* 0x0000002804030981 */ /* 0x000564000c1e1900 */
[----:B------:R-:W-:-:S05]  /*11d90*/  @P1 IADD3.X R7, R0, UR7, RZ, P2, !PT ;  /* 0x0000000700071c10 */ /* 0x000fca00097fe4ff */
[----:B------:R2:W5:Y:S01]  /*11da0*/  @P1 LDG.E R21, desc[UR40][R6.64] ;  /* 0x0000002806151981 */ /* 0x000562000c1e1900 */
[----:B----4-:R-:W-:Y:S01]  /*11db0*/  ISETP.NE.AND P2, PT, R8, RZ, PT ;  /* 0x000000ff0800720c */ /* 0x010fe20003f45270 */
[----:B------:R-:W3:-:S12]  /*11dc0*/  S2R R0, SR_TID.X ;  /* 0x0000000000007919 */ /* 0x000ed80000002100 */
[----:B------:R-:W4:Y:S01]  /*11dd0*/  @!P2 LDC R8, c[0x0][0xad4] ;  /* 0x0002b500ff08ab82 */ /* 0x000f220000000800 */
[----:B---3--:R-:W-:Y:S01]  /*11de0*/  VIADD R30, R0, 0xffffff80 ;  /* 0xffffff80001e7836 */ /* 0x008fe20000000000 */
[----:B----4-:R2:W-:Y:S01]  /*11df0*/  @!P2 STL [R1+0x28], R8 ;  /* 0x000028080100a387 */ /* 0x0105e20000100800 */
[----:B------:R-:W-:-:S03]  /*11e00*/  ISETP.GT.AND P2, PT, R8, 0x1, PT ;  /* 0x000000010800780c */ /* 0x000fc60003f44270 */
[----:B------:R-:W-:Y:S01]  /*11e10*/  ISETP.GT.AND P3, PT, R30, 0x7f, PT ;  /* 0x0000007f1e00780c */ /* 0x000fe20003f64270 */
[----:B------:R-:W-:-:S12]  /*11e20*/  @P1 BRA `(.L_x_786) ;  /* 0x0000000000101947 */ /* 0x000fd80003800000 */
[----:B------:R-:W-:Y:S05]  /*11e30*/  @!P0 BRA `(.L_x_786) ;  /* 0x00000000000c8947 */ /* 0x000fea0003800000 */
[----:B------:R-:W3:Y:S04]  /*11e40*/  LDG.E R0, desc[UR40][R4.64] ;  /* 0x0000002804007981 */ /* 0x000ee8000c1e1900 */
[----:B-----5:R-:W3:Y:S02]  /*11e50*/  LDG.E R21, desc[UR40][R4.64+0x4] ;  /* 0x0000042804157981 */ /* 0x020ee4000c1e1900 */
[----:B---3--:R-:W-:-:S07]  /*11e60*/  IMAD.IADD R21, R21, 0x1, -R0 ;  /* 0x0000000115157824 */ /* 0x008fce00078e0a00 */
.L_x_786:
[----:B--2---:R-:W2:Y:S04]  /*11e70*/  LDL.LU R4, [R1+0x2c] ;  /* 0x00002c0001047983 */ /* 0x004ea80000300800 */
[----:B------:R-:W3:Y:S01]  /*11e80*/  LDL.LU R0, [R1+0xc4] ;  /* 0x0000c40001007983 */ /* 0x000ee20000300800 */
[----:B------:R-:W-:Y:S01]  /*11e90*/  BSSY B1, `(.L_x_787) ;  /* 0x0000039000017945 */ /* 0x000fe20003800000 */
[----:B-----5:R-:W-:Y:S02]  /*11ea0*/  SHF.R.S32.HI R24, RZ, 0x1f, R3 ;  /* 0x0000001fff187819 */ /* 0x020fe40000011403 */
[----:B--2---:R-:W-:Y:S02]  /*11eb0*/  SEL R31, R4, RZ, !P0 ;  /* 0x000000ff041f7207 */ /* 0x004fe40004000000 */
[----:B---3--:R-:W-:Y:S01]  /*11ec0*/  SEL R26, R0, RZ, !P0 ;  /* 0x000000ff001a7207 */ /* 0x008fe20004000000 */
[----:B------:R-:W-:Y:S06]  /*11ed0*/  @P3 BRA `(.L_x_788) ;  /* 0x0000000000d03947 */ /* 0x000fec0003800000 */
[----:B------:R-:W2:Y:S01]  /*11ee0*/  LDL R4, [R1+0x3c] ;  /* 0x00003c0001047983 */ /* 0x000ea20000100800 */
[----:B------:R-:W3:Y:S01]  /*11ef0*/  LDC R28, c[0x0][0xbe8] ;  /* 0x0002fa00ff1c7b82 */ /* 0x000ee20000000800 */
[----:B------:R-:W2:Y:S02]  /*11f00*/  S2R R0, SR_TID.X ;  /* 0x0000000000007919 */ /* 0x000ea40000002100 */
[----:B--2---:R-:W-:Y:S02]  /*11f10*/  IMAD R0, R4, 0x80, R0 ;  /* 0x0000008004007824 */ /* 0x004fe400078e0200 */
[----:B---3--:R-:W-:Y:S02]  /*11f20*/  IMAD R4, R21, R28, RZ ;  /* 0x0000001c15047224 */ /* 0x008fe400078e02ff */
[----:B------:R-:W-:-:S05]  /*11f30*/  VIADD R33, R0, 0xffffff80 ;  /* 0xffffff8000217836 */ /* 0x000fca0000000000 */
[----:B------:R-:W-:-:S13]  /*11f40*/  ISETP.GE.AND P0, PT, R33, R4, PT ;  /* 0x000000042100720c */ /* 0x000fda0003f06270 */
[----:B------:R-:W-:Y:S05]  /*11f50*/  @P0 BRA `(.L_x_788) ;  /* 0x0000000000b00947 */ /* 0x000fea0003800000 */
[----:B------:R-:W2:Y:S01]  /*11f60*/  LDL.LU R32, [R1+0x40] ;  /* 0x0000400001207983 */ /* 0x000ea20000300800 */
[----:B------:R-:W-:Y:S01]  /*11f70*/  IMAD.MOV.U32 R20, RZ, RZ, 0x9b8 ;  /* 0x000009b8ff147424 */ /* 0x000fe200078e00ff */
[----:B------:R-:W-:Y:S01]  /*11f80*/  ISETP.GT.AND P0, PT, R8, 0x1, PT ;  /* 0x000000010800780c */ /* 0x000fe20003f04270 */
[----:B------:R-:W3:Y:S01]  /*11f90*/  LDC.64 R10, c[0x0][0xba8] ;  /* 0x0002ea00ff0a7b82 */ /* 0x000ee20000000a00 */
[----:B------:R-:W-:Y:S01]  /*11fa0*/  ISETP.NE.AND P1, PT, R28, 0x1, PT ;  /* 0x000000011c00780c */ /* 0x000fe20003f25270 */
[----:B------:R-:W-:Y:S01]  /*11fb0*/  IMAD.MOV.U32 R25, RZ, RZ, R33 ;  /* 0x000000ffff197224 */ /* 0x000fe200078e0021 */
[----:B------:R-:W-:-:S05]  /*11fc0*/  SEL R20, R20, 0x978, P0 ;  /* 0x0000097814147807 */ /* 0x000fca0000000000 */
[----:B------:R-:W4:Y:S08]  /*11fd0*/  LDC.64 R4, c[0x0][R20+0x220] ;  /* 0x0000880014047b82 */ /* 0x000f300000000a00 */
[----:B------:R-:W5:Y:S08]  /*11fe0*/  LDC.64 R12, c[0x0][R20+0x218] ;  /* 0x00008600140c7b82 */ /* 0x000f700000000a00 */
[----:B------:R-:W0:Y:S08]  /*11ff0*/  LDC.64 R6, c[0x0][R20+0x228] ;  /* 0x00008a0014067b82 */ /* 0x000e300000000a00 */
[----:B------:R-:W1:Y:S08]  /*12000*/  @P1 LDC R0, c[0x0][0xbec] ;  /* 0x0002fb00ff001b82 */ /* 0x000e700000000800 */
[----:B------:R-:W0:Y:S08]  /*12010*/  LDC.64 R8, c[0x0][R20+0x210] ;  /* 0x0000840014087b82 */ /* 0x000e300000000a00 */
[----:B------:R-:W0:Y:S01]  /*12020*/  @P1 LDC R29, c[0x0][0xbf0] ;  /* 0x0002fc00ff1d1b82 */ /* 0x000e220000000800 */
[----:B-1----:R-:W-:-:S07]  /*12030*/  @P1 IMAD.HI.U32 R0, R33, R0, RZ ;  /* 0x0000000021001227 */ /* 0x002fce00078e00ff */
[----:B---3--:R-:W1:Y:S01]  /*12040*/  @!P0 LDC R10, c[0x0][0xb50] ;  /* 0x0002d400ff0a8b82 */ /* 0x008e620000000800 */
[-C--:B----4-:R-:W-:Y:S02]  /*12050*/  IMAD R5, R5, R31.reuse, RZ ;  /* 0x0000001f05057224 */ /* 0x090fe400078e02ff */
[----:B------:R-:W-:-:S05]  /*12060*/  IMAD.WIDE.U32 R14, R4, R31, RZ ;  /* 0x0000001f040e7225 */ /* 0x000fca00078e00ff */
[----:B------:R-:W3:Y:S01]  /*12070*/  @!P0 LDC R11, c[0x0][0xb54] ;  /* 0x0002d500ff0b8b82 */ /* 0x000ee20000000800 */
[-C--:B-----5:R-:W-:Y:S02]  /*12080*/  IMAD R27, R13, R205.reuse, RZ ;  /* 0x000000cd0d1b7224 */ /* 0x0a0fe400078e02ff */
[----:B------:R-:W-:Y:S01]  /*12090*/  IMAD.WIDE.U32 R12, R12, R205, RZ ;  /* 0x000000cd0c0c7225 */ /* 0x000fe200078e00ff */
[----:B0-----:R-:W-:-:S03]  /*120a0*/  @P1 SHF.R.U32.HI R25, RZ, R29, R0 ;  /* 0x0000001dff191219 */ /* 0x001fc60000011600 */
[----:B------:R-:W-:Y:S01]  /*120b0*/  IMAD R29, R4, R26, R5 ;  /* 0x0000001a041d7224 */ /* 0x000fe200078e0205 */
[----:B------:R-:W-:Y:S01]  /*120c0*/  IADD3 R12, P1, P3, R14, R12, R3 ;  /* 0x0000000c0e0c7210 */ /* 0x000fe20007b3e003 */
[----:B------:R-:W-:Y:S02]  /*120d0*/  IMAD.IADD R27, R13, 0x1, R27 ;  /* 0x000000010d1b7824 */ /* 0x000fe400078e021b */
[----:B------:R-:W-:Y:S02]  /*120e0*/  IMAD.MOV R0, RZ, RZ, -R25 ;  /* 0x000000ffff007224 */ /* 0x000fe400078e0a19 */
[----:B------:R-:W-:Y:S01]  /*120f0*/  IMAD.IADD R29, R15, 0x1, R29 ;  /* 0x000000010f1d7824 */ /* 0x000fe200078e021d */
[----:B--2---:R-:W-:-:S05]  /*12100*/  SEL R5, R32, RZ, P0 ;  /* 0x000000ff20057207 */ /* 0x004fca0000000000 */
[-C--:B------:R-:W-:Y:S02]  /*12110*/  IMAD R13, R7, R5.reuse, RZ ;  /* 0x00000005070d7224 */ /* 0x080fe400078e02ff */
[----:B------:R-:W-:-:S04]  /*12120*/  IMAD.WIDE.U32 R6, R6, R5, RZ ;  /* 0x0000000506067225 */ /* 0x000fc800078e00ff */
[----:B------:R-:W-:Y:S01]  /*12130*/  IMAD R5, R28, R0, R33 ;  /* 0x000000001c057224 */ /* 0x000fe200078e0221 */
[----:B------:R-:W-:Y:S01]  /*12140*/  IADD3.X R0, R29, R27, R24, P1, P3 ;  /* 0x0000001b1d007210 */ /* 0x000fe20000fe6418 */
[----:B------:R-:W-:Y:S01]  /*12150*/  IMAD.IADD R13, R7, 0x1, R13 ;  /* 0x00000001070d7824 */ /* 0x000fe200078e020d */
[----:B------:R-:W-:Y:S02]  /*12160*/  IADD3 R6, P0, P1, R25, R12, R6 ;  /* 0x0000000c19067210 */ /* 0x000fe4000791e006 */
[----:B------:R-:W-:-:S04]  /*12170*/  SHF.R.S32.HI R25, RZ, 0x1f, R25 ;  /* 0x0000001fff197819 */ /* 0x000fc80000011419 */
[----:B------:R-:W-:Y:S01]  /*12180*/  IADD3.X R7, R25, R0, R13, P0, P1 ;  /* 0x0000000019077210 */ /* 0x000fe200007e240d */
[-C--:B------:R-:W-:Y:S01]  /*12190*/  IMAD R0, R9, R5.reuse, RZ ;  /* 0x0000000509007224 */ /* 0x080fe200078e02ff */
[----:B------:R-:W-:Y:S01]  /*121a0*/  SHF.R.S32.HI R13, RZ, 0x1f, R5 ;  /* 0x0000001fff0d7819 */ /* 0x000fe20000011405 */
[----:B------:R-:W-:-:S04]  /*121b0*/  IMAD.WIDE.U32 R6, R8, R5, R6 ;  /* 0x0000000508067225 */ /* 0x000fc800078e0006 */
[----:B------:R-:W-:Y:S01]  /*121c0*/  IMAD R13, R8, R13, R0 ;  /* 0x0000000d080d7224 */ /* 0x000fe200078e0200 */
[----:B-1----:R-:W-:Y:S01]  /*121d0*/  LEA R10, P0, R6, R10, 0x2 ;  /* 0x0000000a060a7211 */ /* 0x002fe200078010ff */
[----:B------:R-:W-:-:S03]  /*121e0*/  IMAD.MOV.U32 R5, RZ, RZ, -0x800000 ;  /* 0xff800000ff057424 */ /* 0x000fc600078e00ff */
[----:B------:R-:W-:-:S04]  /*121f0*/  IADD3 R0, R7, R13, RZ ;  /* 0x0000000d07007210 */ /* 0x000fc80007ffe0ff */
[----:B---3--:R-:W-:-:S05]  /*12200*/  LEA.HI.X R11, R6, R11, R0, 0x2, P0 ;  /* 0x0000000b060b7211 */ /* 0x008fca00000f1400 */
[----:B------:R2:W-:Y:S02]  /*12210*/  STG.E desc[UR40][R10.64], R5 ;  /* 0x000000050a007986 */ /* 0x0005e4000c101928 */
.L_x_788:
[----:B------:R-:W-:Y:S05]  /*12220*/  BSYNC B1 ;  /* 0x0000000000017941 */ /* 0x000fea0003800000 */
.L_x_787:
[----:B------:R-:W-:Y:S05]  /*12230*/  @P2 BRA `(.L_x_781) ;  /* 0x0000000800f02947 */ /* 0x000fea0003800000 */
[----:B------:R-:W3:Y:S01]  /*12240*/  LDL R25, [R1+0x3c] ;  /* 0x00003c0001197983 */ /* 0x000ee20000100800 */
[----:B------:R-:W4:Y:S01]  /*12250*/  LDC R8, c[0x0][0xbe8] ;  /* 0x0002fa00ff087b82 */ /* 0x000f220000000800 */
[----:B--2---:R-:W-:Y:S01]  /*12260*/  SHF.R.S32.HI R5, RZ, 0x1f, R30 ;  /* 0x0000001fff057819 */ /* 0x004fe2000001141e */
[----:B------:R-:W-:Y:S01]  /*12270*/  ULDC.64 UR4, c[0x0][0xaa0] ;  /* 0x0002a80000047ab9 */ /* 0x000fe20000000a00 */
[----:B------:R-:W-:Y:S01]  /*12280*/  ULDC.64 UR6, c[0x0][0xaf0] ;  /* 0x0002bc0000067ab9 */ /* 0x000fe20000000a00 */
[----:B------:R-:W-:Y:S01]  /*12290*/  IMAD R0, R24, UR4, RZ ;  /* 0x0000000418007c24 */ /* 0x000fe2000f8e02ff */
[----:B------:R-:W-:Y:S01]  /*122a0*/  LEA.HI R6, R5, R30, RZ, 0x3 ;  /* 0x0000001e05067211 */ /* 0x000fe200078f18ff */
[----:B------:R-:W-:-:S03]  /*122b0*/  IMAD.WIDE.U32 R4, R3, UR4, RZ ;  /* 0x0000000403047c25 */ /* 0x000fc6000f8e00ff */
[----:B------:R-:W-:Y:S01]  /*122c0*/  LOP3.LUT R9, R6, 0xfffffff8, RZ, 0xc0, !PT ;  /* 0xfffffff806097812 */ /* 0x000fe200078ec0ff */
[----:B------:R-:W-:Y:S01]  /*122d0*/  IMAD R7, R3, UR5, R0 ;  /* 0x0000000503077c24 */ /* 0x000fe2000f8e0200 */
[----:B------:R-:W-:Y:S01]  /*122e0*/  SHF.R.S32.HI R24, RZ, 0x3, R6 ;  /* 0x00000003ff187819 */ /* 0x000fe20000011406 */
[----:B------:R-:W-:Y:S01]  /*122f0*/  ULDC.64 UR4, c[0x0][0xae8] ;  /* 0x0002ba0000047ab9 */ /* 0x000fe20000000a00 */
[----:B------:R-:W-:Y:S02]  /*12300*/  IMAD R6, R26, UR6, RZ ;  /* 0x000000061a067c24 */ /* 0x000fe4000f8e02ff */
[----:B------:R-:W-:Y:S02]  /*12310*/  IMAD.IADD R9, R30, 0x1, -R9 ;  /* 0x000000011e097824 */ /* 0x000fe400078e0a09 */
[----:B------:R-:W-:Y:S02]  /*12320*/  IMAD.IADD R5, R5, 0x1, R7 ;  /* 0x0000000105057824 */ /* 0x000fe400078e0207 */
[----:B------:R-:W-:-:S02]  /*12330*/  IMAD R0, R9, 0x20, R24 ;  /* 0x0000002009007824 */ /* 0x000fc400078e0218 */
[----:B------:R-:W-:Y:S01]  /*12340*/  IMAD.WIDE.U32 R4, R205, UR4, R4 ;  /* 0x00000004cd047c25 */ /* 0x000fe2000f8e0004 */
[----:B----4-:R-:W-:-:S03]  /*12350*/  ISETP.NE.AND P0, PT, R8, 0x1, PT ;  /* 0x000000010800780c */ /* 0x010fc60003f05270 */
[----:B------:R-:W-:Y:S01]  /*12360*/  IMAD R5, R205, UR5, R5 ;  /* 0x00000005cd057c24 */ /* 0x000fe2000f8e0205 */
[----:B------:R-:W-:Y:S01]  /*12370*/  ULDC.64 UR4, c[0x0][0xae0] ;  /* 0x0002b80000047ab9 */ /* 0x000fe20000000a00 */
[C---:B------:R-:W-:Y:S02]  /*12380*/  IMAD R7, R31.reuse, UR7, R6 ;  /* 0x000000071f077c24 */ /* 0x040fe4000f8e0206 */
[----:B------:R-:W-:-:S04]  /*12390*/  IMAD.WIDE.U32 R4, R31, UR6, R4 ;  /* 0x000000061f047c25 */ /* 0x000fc8000f8e0004 */
[----:B------:R-:W-:Y:S02]  /*123a0*/  IMAD.IADD R5, R5, 0x1, R7 ;  /* 0x0000000105057824 */ /* 0x000fe400078e0207 */
[----:B------:R-:W2:Y:S08]  /*123b0*/  @P0 LDC R10, c[0x0][0xbec] ;  /* 0x0002fb00ff0a0b82 */ /* 0x000eb00000000800 */
[----:B------:R-:W4:Y:S01]  /*123c0*/  @P0 LDC R11, c[0x0][0xbf0] ;  /* 0x0002fc00ff0b0b82 */ /* 0x000f220000000800 */
[----:B---3--:R-:W-:-:S04]  /*123d0*/  IMAD R9, R25, 0x80, R0 ;  /* 0x0000008019097824 */ /* 0x008fc800078e0200 */
[----:B--2---:R-:W-:-:S04]  /*123e0*/  @P0 IMAD.HI.U32 R0, R9, R10, RZ ;  /* 0x0000000a09000227 */ /* 0x004fc800078e00ff */
[----:B------:R-:W-:Y:S01]  /*123f0*/  IMAD.MOV.U32 R3, RZ, RZ, R9 ;  /* 0x000000ffff037224 */ /* 0x000fe200078e0009 */
[----:B----4-:R-:W-:-:S04]  /*12400*/  @P0 SHF.R.U32.HI R3, RZ, R11, R0 ;  /* 0x0000000bff030219 */ /* 0x010fc80000011600 */
[--C-:B------:R-:W-:Y:S01]  /*12410*/  SHF.R.S32.HI R0, RZ, 0x1f, R3.reuse ;  /* 0x0000001fff007819 */ /* 0x100fe20000011403 */
[----:B------:R-:W-:Y:S02]  /*12420*/  IMAD.MOV R6, RZ, RZ, -R3 ;  /* 0x000000ffff067224 */ /* 0x000fe400078e0a03 */
[----:B------:R-:W-:-:S04]  /*12430*/  IMAD.WIDE.U32 R4, R3, UR4, R4 ;  /* 0x0000000403047c25 */ /* 0x000fc8000f8e0004 */
        /* <DEDUP_REMOVED lines=12> */
[----:B------:R-:W-:-:S04]  /*12500*/  UMOV UR4, 0xffffffff ;  /* 0xffffffff00047882 */ /* 0x000fc80000000000 */
[----:B------:R-:W-:Y:S01]  /*12510*/  LEA.HI.X R20, R4, UR5, R5, 0x1, P0 ;  /* 0x0000000504147c11 */ /* 0x000fe200080f0c05 */
[----:B------:R-:W-:Y:S06]  /*12520*/  BRA.DIV UR4, `(.L_x_789) ;  /* 0x0000008e04707947 */ /* 0x000fec000b800000 */
[----:B------:R2:W3:Y:S04]  /*12530*/  SHFL.IDX PT, R0, R20, RZ, 0x181f ;  /* 0x00181fff14007589 */ /* 0x0004e800000e0000 */
[----:B------:R2:W4:Y:S02]  /*12540*/  SHFL.IDX PT, R14, R3, RZ, 0x181f ;  /* 0x00181fff030e7589 */ /* 0x00052400000e0000 */
.L_x_989:
[----:B------:R-:W-:Y:S01]  /*12550*/  IMAD R21, R21, R8, RZ ;  /* 0x0000000815157224 */ /* 0x000fe200078e02ff */
[----:B------:R-:W-:Y:S01]  /*12560*/  BSSY B1, `(.L_x_790) ;  /* 0x000001f000017945 */ /* 0x000fe20003800000 */
[----:B------:R-:W-:-:S05]  /*12570*/  IMAD R24, R25, 0x80, R24 ;  /* 0x0000008019187824 */ /* 0x000fca00078e0218 */
[----:B------:R-:W-:-:S13]  /*12580*/  ISETP.GE.AND P0, PT, R24, R21, PT ;  /* 0x000000151800720c */ /* 0x000fda0003f06270 */
[----:B------:R-:W-:Y:S05]  /*12590*/  @P0 BRA `(.L_x_791) ;  /* 0x00000000006c0947 */ /* 0x000fea0003800000 */
[C---:B------:R-:W-:Y:S01]  /*125a0*/  VIADD R10, R211.reuse, 0x40 ;  /* 0x00000040d30a7836 */ /* 0x040fe20000000000 */
[----:B------:R-:W-:Y:S01]  /*125b0*/  ULDC UR4, c[0x0][0xac8] ;  /* 0x0002b20000047ab9 */ /* 0x000fe20000000800 */
[C---:B------:R-:W-:Y:S01]  /*125c0*/  IADD3 R15, R211.reuse, 0x80, RZ ;  /* 0x00000080d30f7810 */ /* 0x040fe20007ffe0ff */
[C---:B------:R-:W-:Y:S01]  /*125d0*/  VIADD R12, R211.reuse, 0xc0 ;  /* 0x000000c0d30c7836 */ /* 0x040fe20000000000 */
[C---:B------:R-:W-:Y:S01]  /*125e0*/  ISETP.GE.AND P3, PT, R211.reuse, UR4, PT ;  /* 0x00000004d3007c0c */ /* 0x040fe2000bf66270 */
[C---:B------:R-:W-:Y:S01]  /*125f0*/  VIADD R11, R211.reuse, 0x40 ;  /* 0x00000040d30b7836 */ /* 0x040fe20000000000 */
[----:B------:R-:W-:Y:S01]  /*12600*/  ISETP.GE.AND P2, PT, R10, UR4, PT ;  /* 0x000000040a007c0c */ /* 0x000fe2000bf46270 */
[----:B------:R-:W-:Y:S01]  /*12610*/  VIADD R25, R211, 0x80 ;  /* 0x00000080d3197836 */ /* 0x000fe20000000000 */
[----:B------:R-:W-:Y:S01]  /*12620*/  ISETP.GE.AND P1, PT, R15, UR4, PT ;  /* 0x000000040f007c0c */ /* 0x000fe2000bf26270 */
[----:B------:R-:W-:Y:S01]  /*12630*/  VIADD R13, R211, 0xc0 ;  /* 0x000000c0d30d7836 */ /* 0x000fe20000000000 */
[----:B------:R-:W-:-:S02]  /*12640*/  ISETP.GE.AND P0, PT, R12, UR4, PT ;  /* 0x000000040c007c0c */ /* 0x000fc4000bf06270 */
[----:B------:R-:W-:Y:S02]  /*12650*/  SHF.R.S32.HI R9, RZ, 0x1f, R211 ;  /* 0x0000001fff097819 */ /* 0x000fe400000114d3 */
[----:B------:R-:W-:Y:S02]  /*12660*/  SHF.R.S32.HI R11, RZ, 0x1f, R11 ;  /* 0x0000001fff0b7819 */ /* 0x000fe4000001140b */
[----:B------:R-:W-:Y:S02]  /*12670*/  SHF.R.S32.HI R25, RZ, 0x1f, R25 ;  /* 0x0000001fff197819 */ /* 0x000fe40000011419 */
[CC--:B----4-:R-:W-:Y:S02]  /*12680*/  @!P3 LEA R4, P5, R211.reuse, R14.reuse, 0x1 ;  /* 0x0000000ed304b211 */ /* 0x0d0fe400078a08ff */
[----:B------:R-:W-:Y:S02]  /*12690*/  @!P2 LEA R6, P4, R10, R14, 0x1 ;  /* 0x0000000e0a06a211 */ /* 0x000fe400078808ff */
[----:B---3--:R-:W-:-:S02]  /*126a0*/  @!P3 LEA.HI.X R5, R211, R0, R9, 0x1, P5 ;  /* 0x00000000d305b211 */ /* 0x008fc400028f0c09 */
[C---:B------:R-:W-:Y:S02]  /*126b0*/  @!P1 LEA R8, P5, R15.reuse, R14, 0x1 ;  /* 0x0000000e0f089211 */ /* 0x040fe400078a08ff */
[----:B------:R-:W-:Y:S01]  /*126c0*/  @!P2 LEA.HI.X R7, R10, R0, R11, 0x1, P4 ;  /* 0x000000000a07a211 */ /* 0x000fe200020f0c0b */
[----:B------:R3:W-:Y:S01]  /*126d0*/  @!P3 ST.E.128 desc[UR40][R4.64], RZ ;  /* 0x000000ff0400b985 */ /* 0x0007e2000c101d28 */
[----:B------:R-:W-:Y:S02]  /*126e0*/  SHF.R.S32.HI R13, RZ, 0x1f, R13 ;  /* 0x0000001fff0d7819 */ /* 0x000fe4000001140d */
[C---:B------:R-:W-:Y:S01]  /*126f0*/  @!P0 LEA R10, P4, R12.reuse, R14, 0x1 ;  /* 0x0000000e0c0a8211 */ /* 0x040fe200078808ff */
[----:B------:R3:W-:Y:S01]  /*12700*/  @!P2 ST.E.128 desc[UR40][R6.64], RZ ;  /* 0x000000ff0600a985 */ /* 0x0007e2000c101d28 */
[-C--:B------:R-:W-:Y:S02]  /*12710*/  @!P1 LEA.HI.X R9, R15, R0.reuse, R25, 0x1, P5 ;  /* 0x000000000f099211 */ /* 0x080fe400028f0c19 */
[----:B------:R-:W-:-:S03]  /*12720*/  @!P0 LEA.HI.X R11, R12, R0, R13, 0x1, P4 ;  /* 0x000000000c0b8211 */ /* 0x000fc600020f0c0d */
[----:B------:R3:W-:Y:S04]  /*12730*/  @!P1 ST.E.128 desc[UR40][R8.64], RZ ;  /* 0x000000ff08009985 */ /* 0x0007e8000c101d28 */
[----:B------:R3:W-:Y:S02]  /*12740*/  @!P0 ST.E.128 desc[UR40][R10.64], RZ ;  /* 0x000000ff0a008985 */ /* 0x0007e4000c101d28 */
.L_x_791:
[----:B------:R-:W-:Y:S05]  /*12750*/  BSYNC B1 ;  /* 0x0000000000017941 */ /* 0x000fea0003800000 */
.L_x_790:
[----:B------:R-:W-:-:S03]  /*12760*/  UMOV UR4, 0xffffffff ;  /* 0xffffffff00047882 */ /* 0x000fc60000000000 */
[----:B------:R-:W-:Y:S05]  /*12770*/  BRA.DIV UR4, `(.L_x_792) ;  /* 0x0000008e04107947 */ /* 0x000fea000b800000 */
[----:B---3--:R3:W0:Y:S04]  /*12780*/  SHFL.IDX PT, R0, R20, 0x1, 0x181f ;  /* 0x00381f0014007f89 */ /* 0x00862800000e0000 */
[----:B----4-:R3:W4:Y:S02]  /*12790*/  SHFL.IDX PT, R14, R3, 0x1, 0x181f ;  /* 0x00381f00030e7f89 */ /* 0x01072400000e0000 */
.L_x_993:
[----:B------:R-:W-:Y:S01]  /*127a0*/  VIADD R4, R24, 0x20 ;  /* 0x0000002018047836 */ /* 0x000fe20000000000 */
        /* <DEDUP_REMOVED lines=17> */
[CC--:B----4-:R-:W-:Y:S02]  /*128c0*/  @!P3 LEA R4, P5, R211.reuse, R14.reuse, 0x1 ;  /* 0x0000000ed304b211 */ /* 0x0d0fe400078a08ff */
[----:B------:R-:W-:Y:S02]  /*128d0*/  @!P2 LEA R6, P4, R10, R14, 0x1 ;  /* 0x0000000e0a06a211 */ /* 0x000fe400078808ff */
[----:B0-----:R-:W-:Y:S02]  /*128e0*/  @!P3 LEA.HI.X R5, R211, R0, R8, 0x1, P5 ;  /* 0x00000000d305b211 */ /* 0x001fe400028f0c08 */
[----:B------:R-:W-:-:S02]  /*128f0*/  @!P1 LEA R8, P5, R15, R14, 0x1 ;  /* 0x0000000e0f089211 */ /* 0x000fc400078a08ff */
        /* <DEDUP_REMOVED lines=9> */
.L_x_794:
[----:B------:R-:W-:Y:S05]  /*12990*/  BSYNC B1 ;  /* 0x0000000000017941 */ /* 0x000fea0003800000 */
.L_x_793:
[----:B------:R-:W-:-:S03]  /*129a0*/  UMOV UR4, 0xffffffff ;  /* 0xffffffff00047882 */ /* 0x000fc60000000000 */
[----:B------:R-:W-:Y:S05]  /*129b0*/  BRA.DIV UR4, `(.L_x_795) ;  /* 0x0000008a04c87947 */ /* 0x000fea000b800000 */
[----:B0-----:R0:W0:Y:S04]  /*129c0*/  SHFL.IDX PT, R0, R20, 0x2, 0x181f ;  /* 0x00581f0014007f89 */ /* 0x00102800000e0000 */
[----:B----4-:R4:W0:Y:S02]  /*129d0*/  SHFL.IDX PT, R14, R3, 0x2, 0x181f ;  /* 0x00581f00030e7f89 */ /* 0x01082400000e0000 */
.L_x_997:
[----:B------:R-:W-:Y:S01]  /*129e0*/  VIADD R4, R24, 0x40 ;  /* 0x0000004018047836 */ /* 0x000fe20000000000 */
[----:B------:R-:W-:Y:S04]  /*129f0*/  BSSY B1, `(.L_x_796) ;  /* 0x000001e000017945 */ /* 0x000fe80003800000 */
[----:B------:R-:W-:-:S13]  /*12a00*/  ISETP.GE.AND P0, PT, R4, R21, PT ;  /* 0x000000150400720c */ /* 0x000fda0003f06270 */
[----:B------:R-:W-:Y:S05]  /*12a10*/  @P0 BRA `(.L_x_797) ;  /* 0x00000000006c0947 */ /* 0x000fea0003800000 */
[C---:B------:R-:W-:Y:S01]  /*12a20*/  IADD3 R10, R211.reuse, 0x40, RZ ;  /* 0x00000040d30a7810 */ /* 0x040fe20007ffe0ff */
        /* <DEDUP_REMOVED lines=13> */
[CC--:B0-----:R-:W-:Y:S02]  /*12b00*/  @!P3 LEA R4, P5, R211.reuse, R14.reuse, 0x1 ;  /* 0x0000000ed304b211 */ /* 0x0c1fe400078a08ff */
[----:B------:R-:W-:Y:S02]  /*12b10*/  @!P2 LEA R6, P4, R10, R14, 0x1 ;  /* 0x0000000e0a06a211 */ /* 0x000fe400078808ff */
[----:B------:R-:W-:Y:S02]  /*12b20*/  @!P3 LEA.HI.X R5, R211, R0, R8, 0x1, P5 ;  /* 0x00000000d305b211 */ /* 0x000fe400028f0c08 */
        /* <DEDUP_REMOVED lines=10> */
.L_x_797:
[----:B------:R-:W-:Y:S05]  /*12bd0*/  BSYNC B1 ;  /* 0x0000000000017941 */ /* 0x000fea0003800000 */
.L_x_796:
[----:B------:R-:W-:-:S03]  /*12be0*/  UMOV UR4, 0xffffffff ;  /* 0xffffffff00047882 */ /* 0x000fc60000000000 */
[----:B------:R-:W-:Y:S05]  /*12bf0*/  BRA.DIV UR4, `(.L_x_798) ;  /* 0x0000008a04807947 */ /* 0x000fea000b800000 */
[----:B0-----:R0:W0:Y:S04]  /*12c00*/  SHFL.IDX PT, R0, R20, 0x3, 0x181f ;  /* 0x00781f0014007f89 */ /* 0x00102800000e0000 */
[----:B------:R0:W0:Y:S02]  /*12c10*/  SHFL.IDX PT, R14, R3, 0x3, 0x181f ;  /* 0x00781f00030e7f89 */ /* 0x00002400000e0000 */
.L_x_1001:
[----:B0-234-:R-:W-:-:S05]  /*12c20*/  VIADD R3, R24, 0x60 ;  /* 0x0000006018037836 */ /* 0x01dfca0000000000 */
        /* <DEDUP_REMOVED lines=16> */
[CC--:B------:R-:W-:Y:S02]  /*12d30*/  @!P3 LEA R4, P5, R211.reuse, R14.reuse, 0x1 ;  /* 0x0000000ed304b211 */ /* 0x0c0fe400078a08ff */
        /* <DEDUP_REMOVED lines=12> */
.L_x_781:
[----:B------:R-:W-:Y:S05]  /*12e00*/  BSYNC B0 ;  /* 0x0000000000007941 */ /* 0x000fea0003800000 */
.L_x_767:
[----:B------:R-:W-:Y:S02]  /*12e10*/  ULDC UR4, c[0x0][0xc3c] ;  /* 0x00030f0000047ab9 */ /* 0x000fe40000000800 */
[----:B-1----:R-:W-:-:S13]  /*12e20*/  ISETP.GE.AND P0, PT, R51, UR4, PT ;  /* 0x0000000433007c0c */ /* 0x002fda000bf06270 */
[----:B------:R-:W-:Y:S05]  /*12e30*/  @!P0 BRA `(.L_x_799) ;  /* 0xfffffee800908947 */ /* 0x000fea000383ffff */
[----:B------:R-:W-:Y:S05]  /*12e40*/  BRA `(.L_x_643) ;  /* 0x0000007000007947 */ /* 0x000fea0003800000 */
.L_x_641:
[----:B------:R-:W-:-:S08]  /*12e50*/  NOP ;  /* 0x0000000000007918 */ /* 0x000fd00000000000 */
[----:B------:R-:W0:-:S00]  /*12e60*/  USETMAXREG.DEALLOC.CTAPOOL 0x28 ;  /* 0x00000028000079c8 */ /* 0x000e0000080e0500 */
[----:B0-----:R-:W2:Y:S01]  /*12e70*/  LDL.LU R3, [R1] ;  /* 0x0000000001037983 */ /* 0x001ea20000300800 */
[----:B------:R-:W-:Y:S02]  /*12e80*/  LOP3.LUT R2, R2, 0x3, RZ, 0xc0, !PT ;  /* 0x0000000302027812 */ /* 0x000fe400078ec0ff */
[----:B------:R-:W-:-:S04]  /*12e90*/  MOV R6, RZ ;  /* 0x000000ff00067202 */ /* 0x000fc80000000f00 */
[----:B------:R-:W0:Y:S02]  /*12ea0*/  SHFL.IDX PT, R2, R2, RZ, 0x1f ;  /* 0x00001fff02027589 */ /* 0x000e2400000e0000 */
[----:B0-----:R-:W-:Y:S02]  /*12eb0*/  ISETP.NE.AND P0, PT, R2, RZ, PT ;  /* 0x000000ff0200720c */ /* 0x001fe40003f05270 */
[----:B--2---:R-:W-:-:S11]  /*12ec0*/  LOP3.LUT R3, R3, 0xffffff7f, RZ, 0xc0, !PT ;  /* 0xffffff7f03037812 */ /* 0x004fd600078ec0ff */
[----:B------:R-:W-:-:S05]  /*12ed0*/  @P0 LOP3.LUT R3, R3, 0x80, RZ, 0xfc, !PT ;  /* 0x0000008003030812 */ /* 0x000fca00078efcff */
[----:B------:R0:W-:Y:S01]  /*12ee0*/  STL [R1], R3 ;  /* 0x0000000301007387 */ /* 0x0001e20000100800 */
[----:B------:R-:W-:Y:S05]  /*12ef0*/  @!P0 BRA `(.L_x_800) ;  /* 0x00000000001c8947 */ /* 0x000fea0003800000 */
[----:B------:R-:W1:Y:S08]  /*12f00*/  S2UR UR5, SR_CgaCtaId ;  /* 0x00000000000579c3 */ /* 0x000e700000008800 */
[----:B------:R-:W-:Y:S06]  /*12f10*/  BAR.SYNC.DEFER_BLOCKING 0x5, 0x180 ;  /* 0x0146000000007b1d */ /* 0x000fec0000010000 */
[----:B------:R-:W-:-:S02]  /*12f20*/  UMOV UR4, 0x400 ;  /* 0x0000040000047882 */ /* 0x000fc40000000000 */
[----:B-1----:R-:W-:-:S09]  /*12f30*/  ULEA UR4, UR5, UR4, 0x18 ;  /* 0x0000000405047291 */ /* 0x002fd2000f8ec03f */
[----:B------:R-:W1:Y:S01]  /*12f40*/  LDS.128 R16, [UR4+0x228d0] ;  /* 0x0228d004ff107984 */ /* 0x000e620008000c00 */
[----:B------:R-:W-:Y:S06]  /*12f50*/  BAR.ARV 0x4, 0x180 ;  /* 0x0106000000007b1d */ /* 0x000fec0000002000 */
[----:B------:R-:W-:Y:S05]  /*12f60*/  BRA `(.L_x_801) ;  /* 0x0000000800947947 */ /* 0x000fea0003800000 */
.L_x_800:
[----:B------:R-:W-:Y:S01]  /*12f70*/  LOP3.LUT R7, R0, 0x1f, RZ, 0xc0, !PT ;  /* 0x0000001f00077812 */ /* 0x000fe200078ec0ff */
[----:B------:R-:W-:Y:S01]  /*12f80*/  ULDC UR4, c[0x0][0xc3c] ;  /* 0x00030f0000047ab9 */ /* 0x000fe20000000800 */
[----:B------:R-:W-:Y:S01]  /*12f90*/  IMAD.MOV.U32 R9, RZ, RZ, RZ ;  /* 0x000000ffff097224 */ /* 0x000fe200078e00ff */
[----:B------:R-:W1:Y:S01]  /*12fa0*/  S2UR UR6, SR_CTAID.X ;  /* 0x00000000000679c3 */ /* 0x000e620000002500 */
[----:B------:R-:W-:Y:S01]  /*12fb0*/  ISETP.NE.AND P0, PT, R7, 0x1f, PT ;  /* 0x0000001f0700780c */ /* 0x000fe20003f05270 */
[----:B------:R-:W-:-:S03]  /*12fc0*/  ULDC UR5, c[0x0][0xc38] ;  /* 0x00030e0000057ab9 */ /* 0x000fc60000000800 */
[----:B------:R-:W-:-:S13]  /*12fd0*/  ISETP.GE.OR P1, PT, R7, UR4, !P0 ;  /* 0x0000000407007c0c */ /* 0x000fda000c726670 */
[----:B------:R-:W2:Y:S08]  /*12fe0*/  @!P1 LDC.64 R4, c[0x0][0xc80] ;  /* 0x00032000ff049b82 */ /* 0x000eb00000000a00 */
[----:B0-----:R-:W0:Y:S01]  /*12ff0*/  @!P1 LDC.64 R2, c[0x0][0xc78] ;  /* 0x00031e00ff029b82 */ /* 0x001e220000000a00 */
[----:B--2---:R-:W-:-:S05]  /*13000*/  @!P1 IMAD.WIDE.U32 R4, R7, 0x4, R4 ;  /* 0x0000000407049825 */ /* 0x004fca00078e0004 */
[----:B------:R-:W2:Y:S01]  /*13010*/  @!P1 LDG.E R6, desc[UR40][R4.64] ;  /* 0x0000002804069981 */ /* 0x000ea2000c1e1900 */
[----:B0-----:R-:W-:-:S05]  /*13020*/  @!P1 IMAD.WIDE.U32 R2, R7, 0x4, R2 ;  /* 0x0000000407029825 */ /* 0x001fca00078e0002 */
[----:B------:R-:W2:Y:S01]  /*13030*/  @!P1 LDG.E R9, desc[UR40][R2.64] ;  /* 0x0000002802099981 */ /* 0x000ea2000c1e1900 */
[C---:B------:R-:W-:Y:S02]  /*13040*/  ISETP.NE.AND P1, PT, R7.reuse, RZ, PT ;  /* 0x000000ff0700720c */ /* 0x040fe40003f25270 */
[C---:B------:R-:W-:Y:S02]  /*13050*/  ISETP.GE.U32.AND P2, PT, R7.reuse, 0x2, PT ;  /* 0x000000020700780c */ /* 0x040fe40003f46070 */
[C---:B------:R-:W-:Y:S02]  /*13060*/  ISETP.GE.U32.AND P3, PT, R7.reuse, 0x4, PT ;  /* 0x000000040700780c */ /* 0x040fe40003f66070 */
[C---:B------:R-:W-:Y:S02]  /*13070*/  ISETP.GE.U32.AND P4, PT, R7.reuse, 0x8, PT ;  /* 0x000000080700780c */ /* 0x040fe40003f86070 */
[----:B------:R-:W-:Y:S01]  /*13080*/  ISETP.GE.U32.AND P5, PT, R7, 0x10, PT ;  /* 0x000000100700780c */ /* 0x000fe20003fa6070 */
[----:B------:R-:W-:Y:S01]  /*13090*/  UMOV UR4, URZ ;  /* 0x0000003f00047c82 */ /* 0x000fe20008000000 */
        /* <DEDUP_REMOVED lines=17> */
[----:B0-----:R-:W-:-:S05]  /*131b0*/  IMAD R8, R8, UR5, RZ ;  /* 0x0000000508087c24 */ /* 0x001fca000f8e02ff */
[----:B-1----:R-:W-:Y:S01]  /*131c0*/  ISETP.GT.AND P6, PT, R8, UR6, PT ;  /* 0x0000000608007c0c */ /* 0x002fe2000bfc4270 */
[----:B------:R-:W-:-:S12]  /*131d0*/  IMAD.MOV.U32 R3, RZ, RZ, R8 ;  /* 0x000000ffff037224 */ /* 0x000fd800078e0008 */
[----:B------:R-:W-:Y:S05]  /*131e0*/  @P6 BRA `(.L_x_802) ;  /* 0x0000000000a06947 */ /* 0x000fea0003800000 */
[----:B------:R-:W-:Y:S01]  /*131f0*/  IMAD.MOV.U32 R8, RZ, RZ, R3 ;  /* 0x000000ffff087224 */ /* 0x000fe200078e0003 */
[----:B------:R-:W-:Y:S01]  /*13200*/  UMOV UR4, URZ ;  /* 0x0000003f00047c82 */ /* 0x000fe20008000000 */
[----:B------:R-:W-:-:S05]  /*13210*/  ULDC UR5, c[0x0][0xc38] ;  /* 0x00030e0000057ab9 */ /* 0x000fca0000000800 */
.L_x_804:
[----:B------:R-:W0:Y:S01]  /*13220*/  LDC R2, c[0x0][0xc3c] ;  /* 0x00030f00ff027b82 */ /* 0x000e220000000800 */
[----:B------:R-:W-:Y:S01]  /*13230*/  UIADD3 UR4, UR4, 0x1f, URZ ;  /* 0x0000001f04047890 */ /* 0x000fe2000fffe03f */
[----:B------:R-:W-:Y:S02]  /*13240*/  ULDC UR7, c[0x0][0xc3c] ;  /* 0x00030f0000077ab9 */ /* 0x000fe40000000800 */
[----:B------:R-:W-:-:S03]  /*13250*/  IMAD.U32 R19, RZ, RZ, UR7 ;  /* 0x00000007ff137e24 */ /* 0x000fc6000f8e00ff */
        /* <DEDUP_REMOVED lines=14> */
[----:B0-----:R-:W-:-:S04]  /*13340*/  SEL R10, R10, RZ, P1 ;  /* 0x000000ff0a0a7207 */ /* 0x001fc80000800000 */
[----:B------:R-:W-:-:S05]  /*13350*/  IADD3 R10, R13, R10, RZ ;  /* 0x0000000a0d0a7210 */ /* 0x000fca0007ffe0ff */
        /* <DEDUP_REMOVED lines=17> */
.L_x_802:
        /* <DEDUP_REMOVED lines=18> */
.L_x_805:
[----:B-1----:R-:W-:Y:S01]  /*13590*/  IMAD R16, R16, UR5, R11 ;  /* 0x0000000510107c24 */ /* 0x002fe2000f8e020b */
[----:B0-----:R-:W-:Y:S01]  /*135a0*/  IABS R5, R9 ;  /* 0x0000000900057213 */ /* 0x001fe20000000000 */
[----:B------:R-:W-:Y:S01]  /*135b0*/  IMAD.MOV.U32 R11, RZ, RZ, R12 ;  /* 0x000000ffff0b7224 */ /* 0x000fe200078e000c */
[----:B------:R-:W-:Y:S01]  /*135c0*/  IABS R12, R6 ;  /* 0x00000006000c7213 */ /* 0x000fe20000000000 */
[----:B------:R-:W-:Y:S01]  /*135d0*/  IMAD.MOV.U32 R2, RZ, RZ, RZ ;  /* 0x000000ffff027224 */ /* 0x000fe200078e00ff */
[----:B------:R-:W-:Y:S01]  /*135e0*/  IADD3 R17, -R16, UR6, RZ ;  /* 0x0000000610117c10 */ /* 0x000fe2000fffe1ff */
[----:B------:R-:W-:Y:S01]  /*135f0*/  IMAD R11, R11, R4, RZ ;  /* 0x000000040b0b7224 */ /* 0x000fe200078e02ff */
[----:B------:R-:W-:Y:S01]  /*13600*/  IADD3 R12, RZ, -R12, RZ ;  /* 0x8000000cff0c7210 */ /* 0x000fe20007ffe0ff */
[----:B------:R-:W0:Y:S01]  /*13610*/  I2F.RP R8, R5 ;  /* 0x0000000500087306 */ /* 0x000e220000209400 */
[----:B------:R-:W-:Y:S01]  /*13620*/  IABS R10, R17 ;  /* 0x00000011000a7213 */ /* 0x000fe20000000000 */
[----:B------:R-:W-:-:S04]  /*13630*/  IMAD.HI.U32 R2, R3, R11, R2 ;  /* 0x0000000b03027227 */ /* 0x000fc800078e0002 */
[----:B------:R-:W-:Y:S02]  /*13640*/  IMAD.MOV.U32 R3, RZ, RZ, R10 ;  /* 0x000000ffff037224 */ /* 0x000fe400078e000a */
[----:B------:R-:W-:Y:S02]  /*13650*/  IMAD.MOV.U32 R10, RZ, RZ, R12 ;  /* 0x000000ffff0a7224 */ /* 0x000fe400078e000c */
[----:B------:R-:W-:-:S04]  /*13660*/  IMAD.HI.U32 R2, R2, R3, RZ ;  /* 0x0000000302027227 */ /* 0x000fc800078e00ff */
[----:B------:R-:W-:Y:S01]  /*13670*/  IMAD R3, R2, R10, R3 ;  /* 0x0000000a02037224 */ /* 0x000fe200078e0203 */
[----:B0-----:R-:W0:Y:S01]  /*13680*/  MUFU.RCP R8, R8 ;  /* 0x0000000800087308 */ /* 0x001e220000001000 */
[----:B------:R-:W-:-:S03]  /*13690*/  VIADD R19, R19, UR4 ;  /* 0x0000000413137c36 */ /* 0x000fc60008000000 */
[----:B------:R-:W-:-:S13]  /*136a0*/  ISETP.GT.U32.AND P1, PT, R4, R3, PT ;  /* 0x000000030400720c */ /* 0x000fda0003f24070 */
[----:B------:R-:W-:Y:S02]  /*136b0*/  @!P1 IMAD.IADD R3, R3, 0x1, -R4 ;  /* 0x0000000103039824 */ /* 0x000fe400078e0a04 */
[----:B0-----:R-:W-:Y:S02]  /*136c0*/  VIADD R10, R8, 0xffffffe ;  /* 0x0ffffffe080a7836 */ /* 0x001fe40000000000 */
[----:B------:R-:W-:Y:S01]  /*136d0*/  @!P1 VIADD R2, R2, 0x1 ;  /* 0x0000000102029836 */ /* 0x000fe20000000000 */
[----:B------:R-:W-:Y:S02]  /*136e0*/  ISETP.GE.U32.AND P0, PT, R3, R4, PT ;  /* 0x000000040300720c */ /* 0x000fe40003f06070 */
[----:B------:R-:W-:Y:S01]  /*136f0*/  LOP3.LUT R4, R17, R6, RZ, 0x3c, !PT ;  /* 0x0000000611047212 */ /* 0x000fe200078e3cff */
[----:B------:R0:W1:Y:S01]  /*13700*/  F2I.FTZ.U32.TRUNC.NTZ R3, R10 ;  /* 0x0000000a00037305 */ /* 0x000062000021f000 */
[----:B------:R-:W-:Y:S02]  /*13710*/  ISETP.NE.AND P1, PT, R6, RZ, PT ;  /* 0x000000ff0600720c */ /* 0x000fe40003f25270 */
[----:B------:R-:W-:-:S02]  /*13720*/  ISETP.GE.AND P2, PT, R4, RZ, PT ;  /* 0x000000ff0400720c */ /* 0x000fc40003f46270 */
[----:B0-----:R-:W-:-:S05]  /*13730*/  IABS R10, R9 ;  /* 0x00000009000a7213 */ /* 0x001fca0000000000 */
[----:B------:R-:W-:-:S04]  /*13740*/  @P0 VIADD R2, R2, 0x1 ;  /* 0x0000000102020836 */ /* 0x000fc80000000000 */
[----:B------:R-:W-:Y:S02]  /*13750*/  IMAD.MOV.U32 R8, RZ, RZ, R2 ;  /* 0x000000ffff087224 */ /* 0x000fe400078e0002 */
[----:B-1----:R-:W-:Y:S02]  /*13760*/  IMAD.MOV R2, RZ, RZ, -R3 ;  /* 0x000000ffff027224 */ /* 0x002fe400078e0a03 */
[----:B------:R-:W-:Y:S01]  /*13770*/  @!P2 IMAD.MOV R8, RZ, RZ, -R8 ;  /* 0x000000ffff08a224 */ /* 0x000fe200078e0a08 */
[----:B------:R-:W-:Y:S01]  /*13780*/  @!P1 LOP3.LUT R8, RZ, R6, RZ, 0x33, !PT ;  /* 0x00000006ff089212 */ /* 0x000fe200078e33ff */
[----:B------:R-:W-:Y:S02]  /*13790*/  IMAD R11, R2, R5, RZ ;  /* 0x00000005020b7224 */ /* 0x000fe400078e02ff */
[----:B------:R-:W-:Y:S01]  /*137a0*/  IMAD.MOV.U32 R2, RZ, RZ, RZ ;  /* 0x000000ffff027224 */ /* 0x000fe200078e00ff */
[----:B------:R-:W-:Y:S01]  /*137b0*/  IABS R4, R8 ;  /* 0x0000000800047213 */ /* 0x000fe20000000000 */
[----:B------:R-:W-:-:S02]  /*137c0*/  IMAD.MOV R10, RZ, RZ, -R10 ;  /* 0x000000ffff0a7224 */ /* 0x000fc400078e0a0a */
[----:B------:R-:W-:-:S04]  /*137d0*/  IMAD.HI.U32 R2, R3, R11, R2 ;  /* 0x0000000b03027227 */ /* 0x000fc800078e0002 */
[----:B------:R-:W-:Y:S01]  /*137e0*/  IMAD.MOV.U32 R3, RZ, RZ, R4 ;  /* 0x000000ffff037224 */ /* 0x000fe200078e0004 */
[----:B------:R-:W-:Y:S01]  /*137f0*/  MOV R4, R10 ;  /* 0x0000000a00047202 */ /* 0x000fe20000000f00 */
[----:B------:R-:W-:Y:S02]  /*13800*/  IMAD R6, R6, R8, RZ ;  /* 0x0000000806067224 */ /* 0x000fe400078e02ff */
[----:B------:R-:W-:-:S04]  /*13810*/  IMAD.HI.U32 R2, R2, R3, RZ ;  /* 0x0000000302027227 */ /* 0x000fc800078e00ff */
[----:B------:R-:W-:Y:S01]  /*13820*/  IMAD R4, R2, R4, R3 ;  /* 0x0000000402047224 */ /* 0x000fe200078e0203 */
[----:B------:R-:W-:Y:S01]  /*13830*/  LOP3.LUT R3, R8, R9, RZ, 0x3c, !PT ;  /* 0x0000000908037212 */ /* 0x000fe200078e3cff */
[----:B------:R-:W-:-:S03]  /*13840*/  IMAD.IADD R17, R17, 0x1, -R6 ;  /* 0x0000000111117824 */ /* 0x000fc600078e0a06 */
[----:B------:R-:W-:Y:S02]  /*13850*/  ISETP.GT.U32.AND P1, PT, R5, R4, PT ;  /* 0x000000040500720c */ /* 0x000fe40003f24070 */
[----:B------:R-:W-:-:S11]  /*13860*/  ISETP.GE.AND P2, PT, R3, RZ, PT ;  /* 0x000000ff0300720c */ /* 0x000fd60003f46270 */
[----:B------:R-:W-:Y:S02]  /*13870*/  @!P1 IMAD.IADD R4, R4, 0x1, -R5 ;  /* 0x0000000104049824 */ /* 0x000fe400078e0a05 */
[----:B------:R-:W-:Y:S01]  /*13880*/  @!P1 VIADD R2, R2, 0x1 ;  /* 0x0000000102029836 */ /* 0x000fe20000000000 */
[----:B------:R-:W-:Y:S02]  /*13890*/  ISETP.NE.AND P1, PT, R9, RZ, PT ;  /* 0x000000ff0900720c */ /* 0x000fe40003f25270 */
[----:B------:R-:W-:-:S13]  /*138a0*/  ISETP.GE.U32.AND P0, PT, R4, R5, PT ;  /* 0x000000050400720c */ /* 0x000fda0003f06070 */
[----:B------:R-:W-:-:S04]  /*138b0*/  @P0 VIADD R2, R2, 0x1 ;  /* 0x0000000102020836 */ /* 0x000fc80000000000 */
[----:B------:R-:W-:Y:S01]  /*138c0*/  @!P2 IMAD.MOV R2, RZ, RZ, -R2 ;  /* 0x000000ffff02a224 */ /* 0x000fe200078e0a02 */
[----:B------:R-:W-:-:S05]  /*138d0*/  @!P1 LOP3.LUT R2, RZ, R9, RZ, 0x33, !PT ;  /* 0x00000009ff029212 */ /* 0x000fca00078e33ff */
[----:B------:R-:W-:-:S04]  /*138e0*/  IMAD.MOV R18, RZ, RZ, -R2 ;  /* 0x000000ffff127224 */ /* 0x000fc800078e0a02 */
[C---:B------:R-:W-:Y:S02]  /*138f0*/  IMAD R18, R9.reuse, R18, R8 ;  /* 0x0000001209127224 */ /* 0x040fe400078e0208 */
[----:B------:R-:W-:-:S04]  /*13900*/  IMAD R9, R9, 0x1000000, R2 ;  /* 0x0100000009097824 */ /* 0x000fc800078e0202 */
[----:B------:R-:W-:Y:S01]  /*13910*/  IMAD R18, R18, 0x10000, R9 ;  /* 0x0001000012127824 */ /* 0x000fe200078e0209 */
[----:B------:R-:W-:Y:S06]  /*13920*/  BRA `(.L_x_806) ;  /* 0x00000000000c7947 */ /* 0x000fec0003800000 */
.L_x_803:
[----:B------:R-:W-:Y:S02]  /*13930*/  IMAD.MOV.U32 R17, RZ, RZ, RZ ;  /* 0x000000ffff117224 */ /* 0x000fe400078e00ff */
[----:B------:R-:W-:Y:S02]  /*13940*/  IMAD.U32 R16, RZ, RZ, UR6 ;  /* 0x00000006ff107e24 */ /* 0x000fe4000f8e00ff */
[----:B------:R-:W-:-:S07]  /*13950*/  IMAD.MOV.U32 R18, RZ, RZ, RZ ;  /* 0x000000ffff127224 */ /* 0x000fce00078e00ff */
.L_x_806:
[----:B------:R-:W-:-:S13]  /*13960*/  ISETP.NE.AND P0, PT, R7, RZ, PT ;  /* 0x000000ff0700720c */ /* 0x000fda0003f05270 */
[----:B------:R-:W0:Y:S01]  /*13970*/  @!P0 S2R R3, SR_CgaCtaId ;  /* 0x0000000000038919 */ /* 0x000e220000008800 */
[----:B------:R-:W-:-:S04]  /*13980*/  @!P0 MOV R2, 0x400 ;  /* 0x0000040000028802 */ /* 0x000fc80000000f00 */
[----:B0-----:R-:W-:-:S05]  /*13990*/  @!P0 LEA R2, R3, R2, 0x18 ;  /* 0x0000000203028211 */ /* 0x001fca00078ec0ff */
[----:B------:R2:W-:Y:S01]  /*139a0*/  @!P0 STS.128 [R2+0x228d0], R16 ;  /* 0x0228d01002008388 */ /* 0x0005e20000000c00 */
[----:B------:R-:W-:Y:S06]  /*139b0*/  BAR.ARV 0x5, 0x180 ;  /* 0x0146000000007b1d */ /* 0x000fec0000002000 */
.L_x_801:
[----:B------:R3:W-:Y:S01]  /*139c0*/  STL [R1+0x24], RZ ;  /* 0x000024ff01007387 */ /* 0x0007e20000100800 */
[----:B------:R-:W-:Y:S01]  /*139d0*/  ULDC UR4, c[0x0][0xc3c] ;  /* 0x00030f0000047ab9 */ /* 0x000fe20000000800 */
[----:B------:R-:W-:Y:S01]  /*139e0*/  MOV R25, 0x1 ;  /* 0x0000000100197802 */ /* 0x000fe20000000f00 */
[----:B------:R-:W-:Y:S01]  /*139f0*/  IMAD.MOV.U32 R24, RZ, RZ, RZ ;  /* 0x000000ffff187224 */ /* 0x000fe200078e00ff */
[----:B-1----:R-:W-:-:S13]  /*13a00*/  ISETP.GE.AND P0, PT, R19, UR4, PT ;  /* 0x0000000413007c0c */ /* 0x002fda000bf06270 */
[----:B---3--:R-:W-:Y:S05]  /*13a10*/  @P0 BRA `(.L_x_807) ;  /* 0x0000006000340947 */ /* 0x008fea0003800000 */
[----:B------:R-:W1:Y:S01]  /*13a20*/  S2UR UR5, SR_CgaCtaId ;  /* 0x00000000000579c3 */ /* 0x000e620000008800 */
[C---:B--2---:R-:W-:Y:S01]  /*13a30*/  IMAD.SHL.U32 R2, R0.reuse, 0x8, RZ ;  /* 0x0000000800027824 */ /* 0x044fe200078e00ff */
[----:B------:R-:W-:Y:S01]  /*13a40*/  LOP3.LUT R4, R0, 0x7f, RZ, 0xc0, !PT ;  /* 0x0000007f00047812 */ /* 0x000fe200078ec0ff */
[----:B------:R-:W-:Y:S01]  /*13a50*/  UMOV UR4, 0x400 ;  /* 0x0000040000047882 */ /* 0x000fe20000000000 */
[----:B------:R2:W-:Y:S01]  /*13a60*/  STL [R1+0x24], RZ ;  /* 0x000024ff01007387 */ /* 0x0005e20000100800 */
[----:B------:R-:W-:Y:S01]  /*13a70*/  BSSY B8, `(.L_x_807) ;  /* 0x0000607000087945 */ /* 0x000fe20003800000 */
[----:B0-----:R-:W-:Y:S01]  /*13a80*/  LOP3.LUT R3, R2, 0x1f8, RZ, 0xc0, !PT ;  /* 0x000001f802037812 */ /* 0x001fe200078ec0ff */
[----:B------:R-:W-:Y:S01]  /*13a90*/  IMAD.SHL.U32 R28, R4, 0x8, RZ ;  /* 0x00000008041c7824 */ /* 0x000fe200078e00ff */
[----:B------:R-:W-:Y:S01]  /*13aa0*/  LOP3.LUT R2, R2, 0x38, RZ, 0xc0, !PT ;  /* 0x0000003802027812 */ /* 0x000fe200078ec0ff */
[----:B------:R-:W-:Y:S01]  /*13ab0*/  IMAD.MOV.U32 R26, RZ, RZ, 0x1 ;  /* 0x00000001ff1a7424 */ /* 0x000fe200078e00ff */
[----:B------:R-:W-:Y:S01]  /*13ac0*/  LOP3.LUT R3, R3, 0x38, R0, 0x78, !PT ;  /* 0x0000003803037812 */ /* 0x000fe200078e7800 */
[----:B------:R-:W-:Y:S01]  /*13ad0*/  IMAD.SHL.U32 R0, R0, 0x10, RZ ;  /* 0x0000001000007824 */ /* 0x000fe200078e00ff */
[----:B------:R-:W-:Y:S01]  /*13ae0*/  ULDC.64 UR38, c[0x0][0x198] ;  /* 0x0000660000267ab9 */ /* 0x000fe20000000a00 */
[----:B------:R-:W-:Y:S01]  /*13af0*/  IMAD.MOV.U32 R23, RZ, RZ, RZ ;  /* 0x000000ffff177224 */ /* 0x000fe200078e00ff */
[----:B------:R-:W-:Y:S01]  /*13b00*/  LOP3.LUT R28, R3, 0x200, R28, 0xf8, !PT ;  /* 0x00000200031c7812 */ /* 0x000fe200078ef81c */
[----:B------:R-:W-:Y:S01]  /*13b10*/  IMAD.MOV.U32 R24, RZ, RZ, RZ ;  /* 0x000000ffff187224 */ /* 0x000fe200078e00ff */
[----:B------:R-:W-:Y:S01]  /*13b20*/  SHF.R.U32.HI R3, RZ, 0x3, R4 ;  /* 0x00000003ff037819 */ /* 0x000fe20000011604 */
[----:B------:R-:W-:Y:S01]  /*13b30*/  IMAD.MOV.U32 R25, RZ, RZ, 0x1 ;  /* 0x00000001ff197424 */ /* 0x000fe200078e00ff */
[----:B------:R-:W-:Y:S01]  /*13b40*/  LOP3.LUT R4, R37, 0x2, RZ, 0xfc, !PT ;  /* 0x0000000225047812 */ /* 0x000fe200078efcff */
[----:B------:R-:W-:Y:S01]  /*13b50*/  ULDC UR36, c[0x0][0xc] ;  /* 0x0000030000247ab9 */ /* 0x000fe20000000800 */
[----:B------:R-:W-:-:S02]  /*13b60*/  LOP3.LUT R3, R3, 0x70, R0, 0xf8, !PT ;  /* 0x0000007003037812 */ /* 0x000fc400078ef800 */
[C---:B------:R-:W-:Y:S01]  /*13b70*/  LOP3.LUT R0, R2.reuse, 0x40, RZ, 0xfc, !PT ;  /* 0x0000004002007812 */ /* 0x040fe200078efcff */
[----:B-1----:R-:W-:Y:S01]  /*13b80*/  ULEA UR4, UR5, UR4, 0x18 ;  /* 0x0000000405047291 */ /* 0x002fe2000f8ec03f */
[C---:B------:R-:W-:Y:S02]  /*13b90*/  LOP3.LUT R3, R2.reuse, 0x80, RZ, 0xfc, !PT ;  /* 0x0000008002037812 */ /* 0x040fe400078efcff */
[----:B------:R-:W-:-:S03]  /*13ba0*/  LOP3.LUT R2, R2, 0xc0, RZ, 0xfc, !PT ;  /* 0x000000c002027812 */ /* 0x000fc600078efcff */
[----:B------:R-:W-:-:S04]  /*13bb0*/  IMAD.U32 R22, RZ, RZ, UR4 ;  /* 0x00000004ff167e24 */ /* 0x000fc8000f8e00ff */
[----:B------:R-:W-:-:S05]  /*13bc0*/  IMAD R0, R28, 0x2, R22 ;  /* 0x000000021c007824 */ /* 0x000fca00078e0216 */
[----:B------:R2:W-:Y:S02]  /*13bd0*/  STL [R1+0x4], R0 ;  /* 0x0000040001007387 */ /* 0x0005e40000100800 */
.L_x_908:
[----:B------:R-:W0:Y:S02]  /*13be0*/  LDC.64 R34, c[0x0][0xc88] ;  /* 0x00032200ff227b82 */ /* 0x000e240000000a00 */
[----:B0-----:R-:W-:-:S06]  /*13bf0*/  IMAD.WIDE R34, R19, 0x4, R34 ;  /* 0x0000000413227825 */ /* 0x001fcc00078e0222 */
[----:B--2---:R-:W2:Y:S01]  /*13c00*/  LDG.E R34, desc[UR40][R34.64] ;  /* 0x0000002822227981 */ /* 0x004ea2000c1e1900 */
[----:B------:R-:W-:Y:S05]  /*13c10*/  YIELD ;  /* 0x0000000000007946 */ /* 0x000fea0003800000 */
[----:B------:R-:W-:Y:S01]  /*13c20*/  ULDC.64 UR4, c[0x0][0xa28] ;  /* 0x00028a0000047ab9 */ /* 0x000fe20000000a00 */
[----:B------:R-:W-:Y:S01]  /*13c30*/  IMAD.MOV.U32 R30, RZ, RZ, RZ ;  /* 0x000000ffff1e7224 */ /* 0x000fe200078e00ff */
[----:B------:R-:W-:Y:S01]  /*13c40*/  ISETP.NE.U32.AND P0, PT, RZ, UR4, PT ;  /* 0x00000004ff007c0c */ /* 0x000fe2000bf05070 */
[----:B------:R-:W-:Y:S01]  /*13c50*/  ULDC.64 UR8, c[0x0][0xa18] ;  /* 0x0002860000087ab9 */ /* 0x000fe20000000a00 */
[----:B-1----:R-:W-:Y:S01]  /*13c60*/  MOV R6, RZ ;  /* 0x000000ff00067202 */ /* 0x002fe20000000f00 */
[----:B------:R-:W-:Y:S01]  /*13c70*/  ULDC.64 UR6, c[0x0][0xa10] ;  /* 0x0002840000067ab9 */ /* 0x000fe20000000a00 */
[----:B------:R-:W-:-:S02]  /*13c80*/  ISETP.NE.AND.EX P0, PT, RZ, UR5, PT, P0 ;  /* 0x00000005ff007c0c */ /* 0x000fc4000bf05300 */
[----:B--2---:R-:W-:-:S11]  /*13c90*/  SHF.R.S32.HI R0, RZ, 0x1f, R34 ;  /* 0x0000001fff007819 */ /* 0x004fd60000011422 */
[C---:B------:R-:W-:Y:S01]  /*13ca0*/  @P0 LEA R2, P1, R34.reuse, UR4, 0x2 ;  /* 0x0000000422020c11 */ /* 0x040fe2000f8210ff */
[C---:B------:R-:W-:Y:S01]  /*13cb0*/  IMAD.SHL.U32 R31, R34.reuse, 0x4, RZ ;  /* 0x00000004221f7824 */ /* 0x040fe200078e00ff */
[C-C-:B------:R-:W-:Y:S01]  /*13cc0*/  SHF.L.U64.HI R32, R34.reuse, 0x2, R0.reuse ;  /* 0x0000000222207819 */ /* 0x140fe20000010200 */
[----:B------:R0:W-:Y:S01]  /*13cd0*/  STL [R1+0x14], R0 ;  /* 0x0000140001007387 */ /* 0x0001e20000100800 */
[----:B------:R-:W-:Y:S01]  /*13ce0*/  @P0 LEA.HI.X R3, R34, UR5, R0, 0x2, P1 ;  /* 0x0000000522030c11 */ /* 0x000fe200088f1400 */
[----:B------:R-:W-:-:S04]  /*13cf0*/  ULDC.64 UR4, c[0x0][0xa00] ;  /* 0x0002800000047ab9 */ /* 0x000fc80000000a00 */
[----:B------:R1:W5:Y:S01]  /*13d00*/  @P0 LDG.E R30, desc[UR40][R2.64] ;  /* 0x00000028021e0981 */ /* 0x000362000c1e1900 */
[----:B------:R-:W-:Y:S02]  /*13d10*/  ISETP.NE.U32.AND P0, PT, RZ, UR4, PT ;  /* 0x00000004ff007c0c */ /* 0x000fe4000bf05070 */
[----:B------:R-:W-:Y:S01]  /*13d20*/  ISETP.NE.U32.AND P1, PT, RZ, UR8, PT ;  /* 0x00000008ff007c0c */ /* 0x000fe2000bf25070 */
[----:B0-----:R-:W-:Y:S01]  /*13d30*/  IMAD.MOV.U32 R0, RZ, RZ, RZ ;  /* 0x000000ffff007224 */ /* 0x001fe200078e00ff */
[----:B------:R-:W-:Y:S02]  /*13d40*/  ISETP.NE.AND.EX P0, PT, RZ, UR5, PT, P0 ;  /* 0x00000005ff007c0c */ /* 0x000fe4000bf05300 */
[----:B------:R-:W-:Y:S02]  /*13d50*/  ISETP.NE.AND.EX P1, PT, RZ, UR9, PT, P1 ;  /* 0x00000009ff007c0c */ /* 0x000fe4000bf25310 */
[----:B------:R-:W-:Y:S02]  /*13d60*/  ISETP.NE.U32.AND P2, PT, RZ, UR6, PT ;  /* 0x00000006ff007c0c */ /* 0x000fe4000bf45070 */
[----:B-1----:R-:W-:-:S02]  /*13d70*/  IADD3 R2, P3, R31, UR4, RZ ;  /* 0x000000041f027c10 */ /* 0x002fc4000ff7e0ff */
[----:B------:R-:W-:Y:S02]  /*13d80*/  ISETP.NE.AND.EX P2, PT, RZ, UR7, PT, P2 ;  /* 0x00000007ff007c0c */ /* 0x000fe4000bf45320 */
[----:B------:R-:W-:Y:S02]  /*13d90*/  IADD3.X R3, R32, UR5, RZ, P3, !PT ;  /* 0x0000000520037c10 */ /* 0x000fe40009ffe4ff */
[----:B---3--:R-:W-:-:S03]  /*13da0*/  IADD3 R4, P4, R31, UR6, RZ ;  /* 0x000000061f047c10 */ /* 0x008fc6000ff9e0ff */
[----:B------:R-:W2:Y:S01]  /*13db0*/  @P0 LDG.E R6, desc[UR40][R2.64] ;  /* 0x0000002802060981 */ /* 0x000ea2000c1e1900 */
[----:B------:R-:W-:Y:S01]  /*13dc0*/  ULDC UR4, c[0x0][0x288] ;  /* 0x0000a20000047ab9 */ /* 0x000fe20000000800 */
[----:B------:R-:W-:Y:S01]  /*13dd0*/  IADD3.X R5, R32, UR7, RZ, P4, !PT ;  /* 0x0000000720057c10 */ /* 0x000fe2000a7fe4ff */
[----:B------:R-:W-:Y:S01]  /*13de0*/  IMAD.U32 R8, RZ, RZ, UR4 ;  /* 0x00000004ff087e24 */ /* 0x000fe2000f8e00ff */
[----:B------:R-:W-:-:S03]  /*13df0*/  ULDC.64 UR4, c[0x0][0x418] ;  /* 0x0001060000047ab9 */ /* 0x000fc60000000a00 */
[----:B------:R-:W5:Y:S04]  /*13e00*/  @P2 LDG.E R0, desc[UR40][R4.64] ;  /* 0x0000002804002981 */ /* 0x000f68000c1e1900 */
[----:B--2---:R0:W-:Y:S02]  /*13e10*/  STL [R1+0xc], R6 ;  /* 0x00000c0601007387 */ /* 0x0041e40000100800 */
[----:B0-----:R-:W-:-:S04]  /*13e20*/  @P1 IADD3 R6, P3, R31, UR8, RZ ;  /* 0x000000081f061c10 */ /* 0x001fc8000ff7e0ff */
[----:B------:R-:W-:-:S05]  /*13e30*/  @P1 IADD3.X R7, R32, UR9, RZ, P3, !PT ;  /* 0x0000000920071c10 */ /* 0x000fca0009ffe4ff */
[----:B------:R0:W2:Y:S01]  /*13e40*/  @P1 LDG.E R8, desc[UR40][R6.64] ;  /* 0x0000002806081981 */ /* 0x0000a2000c1e1900 */
[----:B------:R-:W-:-:S03]  /*13e50*/  UISETP.NE.U32.AND UP0, UPT, UR4, URZ, UPT ;  /* 0x0000003f0400728c */ /* 0x000fc6000bf05070 */
[----:B------:R-:W-:Y:S01]  /*13e60*/  ULDC UR4, c[0x0][0x424] ;  /* 0x0001090000047ab9 */ /* 0x000fe20000000800 */
[----:B------:R-:W-:-:S03]  /*13e70*/  UISETP.NE.AND.EX UP0, UPT, UR5, URZ, UPT, UP0 ;  /* 0x0000003f0500728c */ /* 0x000fc6000bf05300 */
[----:B------:R-:W-:Y:S01]  /*13e80*/  ULDC UR5, c[0x0][0x2f0] ;  /* 0x0000bc0000057ab9 */ /* 0x000fe20000000800 */
[----:B------:R-:W-:-:S04]  /*13e90*/  USEL UR4, UR4, 0x1, UP0 ;  /* 0x0000000104047887 */ /* 0x000fc80008000000 */
[----:B------:R-:W-:-:S03]  /*13ea0*/  UIMAD UR4, UR4, UR5, URZ ;  /* 0x00000005040472a4 */ /* 0x000fc6000f8e023f */
[----:B------:R-:W-:Y:S02]  /*13eb0*/  ULDC UR5, c[0x0][0x348] ;  /* 0x0000d20000057ab9 */ /* 0x000fe40000000800 */
[----:B0-----:R-:W-:Y:S01]  /*13ec0*/  IMAD.U32 R6, RZ, RZ, UR5 ;  /* 0x00000005ff067e24 */ /* 0x001fe2000f8e00ff */
[----:B--2---:R0:W-:Y:S02]  /*13ed0*/  STL [R1+0x18], R8 ;  /* 0x0000180801007387 */ /* 0x0041e40000100800 */
[----:B0-----:R-:W-:Y:S01]  /*13ee0*/  IMAD.U32 R8, RZ, RZ, UR4 ;  /* 0x00000004ff087e24 */ /* 0x001fe2000f8e00ff */
[----:B----4-:R-:W-:Y:S06]  /*13ef0*/  @P1 BRA `(.L_x_808) ;  /* 0x0000000000141947 */ /* 0x010fec0003800000 */
[----:B------:R-:W-:Y:S05]  /*13f00*/  @!P0 BRA `(.L_x_808) ;  /* 0x0000000000108947 */ /* 0x000fea0003800000 */
[----:B------:R-:W2:Y:S04]  /*13f10*/  LDG.E R7, desc[UR40][R2.64] ;  /* 0x0000002802077981 */ /* 0x000ea8000c1e1900 */
[----:B------:R-:W2:Y:S02]  /*13f20*/  LDG.E R10, desc[UR40][R2.64+0x4] ;  /* 0x00000428020a7981 */ /* 0x000ea4000c1e1900 */
[----:B--2---:R-:W-:-:S05]  /*13f30*/  IMAD.IADD R2, R10, 0x1, -R7 ;  /* 0x000000010a027824 */ /* 0x004fca00078e0a07 */
[----:B------:R0:W-:Y:S02]  /*13f40*/  STL [R1+0x18], R2 ;  /* 0x0000180201007387 */ /* 0x0001e40000100800 */
.L_x_808:
[----:B------:R-:W-:Y:S01]  /*13f50*/  ULDC.64 UR4, c[0x0][0xa20] ;  /* 0x0002880000047ab9 */ /* 0x000fe20000000a00 */
[C---:B------:R-:W-:Y:S01]  /*13f60*/  LOP3.LUT R7, R18.reuse, 0xff000000, RZ, 0xc0, !PT ;  /* 0xff00000012077812 */ /* 0x040fe200078ec0ff */
[----:B------:R-:W-:Y:S01]  /*13f70*/  IMAD.MOV.U32 R27, RZ, RZ, R34 ;  /* 0x000000ffff1b7224 */ /* 0x000fe200078e0022 */
[----:B------:R-:W-:Y:S02]  /*13f80*/  ISETP.NE.U32.AND P0, PT, RZ, UR4, PT ;  /* 0x00000004ff007c0c */ /* 0x000fe4000bf05070 */
[----:B------:R-:W-:Y:S02]  /*13f90*/  SHF.R.U32.HI R7, RZ, 0x8, R7 ;  /* 0x00000008ff077819 */ /* 0x000fe40000011607 */
[----:B------:R-:W-:Y:S02]  /*13fa0*/  ISETP.NE.AND.EX P0, PT, RZ, UR5, PT, P0 ;  /* 0x00000005ff007c0c */ /* 0x000fe4000bf05300 */
[C---:B0-----:R-:W-:Y:S02]  /*13fb0*/  LOP3.LUT R2, R18.reuse, 0xff0000, RZ, 0xc0, !PT ;  /* 0x00ff000012027812 */ /* 0x041fe400078ec0ff */
[----:B------:R-:W-:-:S02]  /*13fc0*/  LOP3.LUT R18, R18, 0xffff, RZ, 0xc0, !PT ;  /* 0x0000ffff12127812 */ /* 0x000fc400078ec0ff */
[----:B------:R-:W-:-:S07]  /*13fd0*/  LEA.HI R7, R2, R7, RZ, 0x10 ;  /* 0x0000000702077211 */ /* 0x000fce00078f80ff */
[----:B------:R-:W-:Y:S05]  /*13fe0*/  @!P0 BRA `(.L_x_809) ;  /* 0x0000000000108947 */ /* 0x000fea0003800000 */
[----:B------:R-:W-:-:S04]  /*13ff0*/  IADD3 R2, P0, R31, UR4, RZ ;  /* 0x000000041f027c10 */ /* 0x000fc8000ff1e0ff */
[----:B------:R-:W-:-:S05]  /*14000*/  IADD3.X R3, R32, UR5, RZ, P0, !PT ;  /* 0x0000000520037c10 */ /* 0x000fca00087fe4ff */
[----:B------:R0:W5:Y:S01]  /*14010*/  LDG.E R8, desc[UR40][R2.64] ;  /* 0x0000002802087981 */ /* 0x000162000c1e1900 */
[----:B------:R-:W-:Y:S05]  /*14020*/  BRA `(.L_x_810) ;  /* 0x0000000000247947 */ /* 0x000fea0003800000 */
.L_x_809:
[----:B------:R-:W-:Y:S02]  /*14030*/  ULDC.64 UR4, c[0x0][0xa08] ;  /* 0x0002820000047ab9 */ /* 0x000fe40000000a00 */
[----:B------:R-:W-:-:S04]  /*14040*/  ISETP.NE.U32.AND P0, PT, RZ, UR4, PT ;  /* 0x00000004ff007c0c */ /* 0x000fc8000bf05070 */
[----:B------:R-:W-:-:S13]  /*14050*/  ISETP.NE.AND.EX P0, PT, RZ, UR5, PT, P0 ;  /* 0x00000005ff007c0c */ /* 0x000fda000bf05300 */
[----:B------:R-:W-:Y:S05]  /*14060*/  @!P0 BRA `(.L_x_810) ;  /* 0x0000000000148947 */ /* 0x000fea0003800000 */
[----:B------:R-:W0:Y:S02]  /*14070*/  LDC.64 R2, c[0x0][0xa08] ;  /* 0x00028200ff027b82 */ /* 0x000e240000000a00 */
[----:B0-----:R-:W-:-:S05]  /*14080*/  IMAD.WIDE R2, R27, 0x4, R2 ;  /* 0x000000041b027825 */ /* 0x001fca00078e0202 */
[----:B------:R-:W2:Y:S04]  /*14090*/  LDG.E R8, desc[UR40][R2.64] ;  /* 0x0000002802087981 */ /* 0x000ea8000c1e1900 */
[----:B------:R-:W2:Y:S02]  /*140a0*/  LDG.E R2, desc[UR40][R2.64+0x4] ;  /* 0x0000042802027981 */ /* 0x000ea4000c1e1900 */
[----:B--2---:R-:W-:-:S07]  /*140b0*/  IMAD.IADD R8, R2, 0x1, -R8 ;  /* 0x0000000102087824 */ /* 0x004fce00078e0a08 */
.L_x_810:
[----:B0-----:R-:W2:Y:S04]  /*140c0*/  @P2 LDG.E R2, desc[UR40][R4.64] ;  /* 0x0000002804022981 */ /* 0x001ea8000c1e1900 */
[----:B------:R0:W2:Y:S01]  /*140d0*/  @P2 LDG.E R4, desc[UR40][R4.64+0x4] ;  /* 0x0000042804042981 */ /* 0x0000a2000c1e1900 */
[----:B-----5:R-:W-:Y:S01]  /*140e0*/  IMAD.IADD R8, R8, 0x1, -R30 ;  /* 0x0000000108087824 */ /* 0x020fe200078e0a1e */
[----:B------:R-:W-:Y:S01]  /*140f0*/  BSSY B0, `(.L_x_811) ;  /* 0x000002a000007945 */ /* 0x000fe20003800000 */
[----:B------:R-:W-:Y:S02]  /*14100*/  LOP3.LUT R29, R7, 0xff, RZ, 0xc0, !PT ;  /* 0x000000ff071d7812 */ /* 0x000fe400078ec0ff */
[----:B0-----:R-:W-:Y:S01]  /*14110*/  SHF.R.U32.HI R5, RZ, 0x10, R7 ;  /* 0x00000010ff057819 */ /* 0x001fe20000011607 */
[----:B--2---:R-:W-:-:S04]  /*14120*/  @P2 IMAD.IADD R6, R4, 0x1, -R2 ;  /* 0x0000000104062824 */ /* 0x004fc800078e0a02 */
[----:B------:R-:W-:-:S04]  /*14130*/  IMAD.IADD R3, R8, 0x1, R6 ;  /* 0x0000000108037824 */ /* 0x000fc800078e0206 */
[C---:B------:R-:W-:Y:S01]  /*14140*/  VIADD R4, R3.reuse, 0x5f ;  /* 0x0000005f03047836 */ /* 0x040fe20000000000 */
[----:B------:R-:W-:Y:S01]  /*14150*/  ISETP.GE.AND P1, PT, R3, 0x1, PT ;  /* 0x000000010300780c */ /* 0x000fe20003f26270 */
[----:B------:R0:W-:Y:S02]  /*14160*/  STL [R1+0x8], R3 ;  /* 0x0000080301007387 */ /* 0x0001e40000100800 */
[----:B------:R-:W-:-:S05]  /*14170*/  IMAD.HI R4, R4, 0x2aaaaaab, RZ ;  /* 0x2aaaaaab04047827 */ /* 0x000fca00078e02ff */
[----:B------:R-:W-:Y:S01]  /*14180*/  SHF.R.U32.HI R2, RZ, 0x1f, R4 ;  /* 0x0000001fff027819 */ /* 0x000fe20000011604 */
[----:B0-----:R-:W-:-:S03]  /*14190*/  IMAD.MOV.U32 R3, RZ, RZ, RZ ;  /* 0x000000ffff037224 */ /* 0x001fc600078e00ff */
[----:B------:R-:W-:Y:S01]  /*141a0*/  LEA.HI.SX32 R4, R4, R2, 0x1c ;  /* 0x0000000204047211 */ /* 0x000fe200078fe2ff */
[----:B------:R-:W-:Y:S06]  /*141b0*/  @!P1 BRA `(.L_x_812) ;  /* 0x0000000000749947 */ /* 0x000fec0003800000 */
[----:B------:R-:W-:Y:S01]  /*141c0*/  ISETP.NE.AND P0, PT, R5, RZ, PT ;  /* 0x000000ff0500720c */ /* 0x000fe20003f05270 */
[----:B------:R-:W-:-:S03]  /*141d0*/  ULDC UR4, c[0x0][0x9f0] ;  /* 0x00027c0000047ab9 */ /* 0x000fc60000000800 */
[----:B------:R-:W-:-:S04]  /*141e0*/  SEL R7, R5, UR4, P0 ;  /* 0x0000000405077c07 */ /* 0x000fc80008000000 */
[----:B------:R-:W-:Y:S02]  /*141f0*/  IABS R10, R7 ;  /* 0x00000007000a7213 */ /* 0x000fe40000000000 */
[----:B------:R-:W-:Y:S02]  /*14200*/  IADD3 R9, R7, -0x1, R4 ;  /* 0xffffffff07097810 */ /* 0x000fe40007ffe004 */
[----:B------:R-:W0:Y:S08]  /*14210*/  I2F.RP R2, R10 ;  /* 0x0000000a00027306 */ /* 0x000e300000209400 */
[----:B0-----:R-:W0:Y:S02]  /*14220*/  MUFU.RCP R2, R2 ;  /* 0x0000000200027308 */ /* 0x001e240000001000 */
[----:B0-----:R-:W-:-:S06]  /*14230*/  IADD3 R2, R2, 0xffffffe, RZ ;  /* 0x0ffffffe02027810 */ /* 0x001fcc0007ffe0ff */
[----:B------:R0:W1:Y:S02]  /*14240*/  F2I.FTZ.U32.TRUNC.NTZ R3, R2 ;  /* 0x0000000200037305 */ /* 0x000064000021f000 */
[----:B0-----:R-:W-:-:S04]  /*14250*/  LOP3.LUT R2, R9, R7, RZ, 0x3c, !PT ;  /* 0x0000000709027212 */ /* 0x001fc800078e3cff */
[----:B------:R-:W-:Y:S01]  /*14260*/  ISETP.GE.AND P4, PT, R2, RZ, PT ;  /* 0x000000ff0200720c */ /* 0x000fe20003f86270 */
[----:B-1----:R-:W-:-:S04]  /*14270*/  IMAD.MOV R2, RZ, RZ, -R3 ;  /* 0x000000ffff027224 */ /* 0x002fc800078e0a03 */
[----:B------:R-:W-:Y:S02]  /*14280*/  IMAD R11, R2, R10, RZ ;  /* 0x0000000a020b7224 */ /* 0x000fe400078e02ff */
[----:B------:R-:W-:-:S04]  /*14290*/  IMAD.MOV.U32 R2, RZ, RZ, RZ ;  /* 0x000000ffff027224 */ /* 0x000fc800078e00ff */
        /* <DEDUP_REMOVED lines=15> */
.L_x_812:
[----:B------:R-:W-:Y:S05]  /*14390*/  BSYNC B0 ;  /* 0x0000000000007941 */ /* 0x000fea0003800000 */
.L_x_811:
[-C--:B------:R-:W-:Y:S01]  /*143a0*/  IMAD R2, R29, R3.reuse, RZ ;  /* 0x000000031d027224 */ /* 0x080fe200078e02ff */
[----:B------:R-:W-:Y:S04]  /*143b0*/  BSSY B0, `(.L_x_813) ;  /* 0x0000131000007945 */ /* 0x000fe80003800000 */
[C---:B------:R-:W-:Y:S01]  /*143c0*/  VIADDMNMX R3, R2.reuse, R3, R4, PT ;  /* 0x0000000302037246 */ /* 0x040fe20003800104 */
[----:B------:R-:W-:-:S04]  /*143d0*/  IMAD R2, R2, 0x60, -R8 ;  /* 0x0000006002027824 */ /* 0x000fc800078e0a08 */
[----:B------:R-:W-:Y:S01]  /*143e0*/  IMAD R3, R3, 0x60, -R8 ;  /* 0x0000006003037824 */ /* 0x000fe200078e0a08 */
[----:B------:R-:W-:-:S04]  /*143f0*/  VIMNMX R2, RZ, R2, !PT ;  /* 0x00000002ff027248 */ /* 0x000fc80007fe0100 */
[----:B------:R-:W-:-:S04]  /*14400*/  VIMNMX R3, R3, R6, PT ;  /* 0x0000000603037248 */ /* 0x000fc80003fe0100 */
[----:B------:R-:W-:-:S13]  /*14410*/  ISETP.GT.AND P0, PT, R3, R2, PT ;  /* 0x000000020300720c */ /* 0x000fda0003f04270 */
[----:B------:R-:W-:Y:S02]  /*14420*/  @P0 VIADD R6, R3, 0x5f ;  /* 0x0000005f03060836 */ /* 0x000fe40000000000 */
[----:B------:R-:W-:-:S04]  /*14430*/  IMAD.WIDE.U32 R2, R2, -0x55555555, RZ ;  /* 0xaaaaaaab02027825 */ /* 0x000fc800078e00ff */
[----:B------:R-:W-:Y:S01]  /*14440*/  @P0 IMAD.HI R6, R6, 0x2aaaaaab, RZ ;  /* 0x2aaaaaab06060827 */ /* 0x000fe200078e02ff */
[----:B------:R-:W-:-:S04]  /*14450*/  SHF.R.U32.HI R7, RZ, 0x6, R3 ;  /* 0x00000006ff077819 */ /* 0x000fc80000011603 */
[----:B------:R-:W-:Y:S01]  /*14460*/  @P0 SHF.R.U32.HI R3, RZ, 0x1f, R6 ;  /* 0x0000001fff030819 */ /* 0x000fe20000011606 */
[----:B------:R-:W-:-:S03]  /*14470*/  IMAD.MOV.U32 R2, RZ, RZ, R7 ;  /* 0x000000ffff027224 */ /* 0x000fc600078e0007 */
[----:B------:R-:W-:Y:S02]  /*14480*/  @P0 LEA.HI.SX32 R2, R6, R3, 0x1c ;  /* 0x0000000306020211 */ /* 0x000fe400078fe2ff */
[----:B------:R-:W-:Y:S02]  /*14490*/  PLOP3.LUT P0, PT, PT, PT, PT, 0x80, 0x0 ;  /* 0x000000000000781c */ /* 0x000fe40003f0f070 */
[----:B------:R-:W-:-:S13]  /*144a0*/  ISETP.GT.AND P3, PT, R2, R7, PT ;  /* 0x000000070200720c */ /* 0x000fda0003f64270 */
[----:B------:R-:W-:Y:S05]  /*144b0*/  @!P3 BRA `(.L_x_814) ;  /* 0x000000100080b947 */ /* 0x000fea0003800000 */
[----:B------:R-:W-:Y:S01]  /*144c0*/  UMOV UR4, 0xffffffff ;  /* 0xffffffff00047882 */ /* 0x000fe20000000000 */
[----:B------:R-:W-:Y:S02]  /*144d0*/  SEL R6, R27, RZ, !P2 ;  /* 0x000000ff1b067207 */ /* 0x000fe40005000000 */
[----:B------:R-:W-:Y:S05]  /*144e0*/  BRA.DIV UR4, `(.L_x_815) ;  /* 0x00000072048c7947 */ /* 0x000fea000b800000 */
[----:B------:R-:W0:Y:S02]  /*144f0*/  S2R R3, SR_TID.X ;  /* 0x0000000000037919 */ /* 0x000e240000002100 */
[----:B0-----:R-:W-:-:S04]  /*14500*/  SHF.R.U32.HI R3, RZ, 0x5, R3 ;  /* 0x00000005ff037819 */ /* 0x001fc80000011603 */
[----:B------:R-:W-:-:S05]  /*14510*/  LOP3.LUT R3, R3, 0x3, RZ, 0xc0, !PT ;  /* 0x0000000303037812 */ /* 0x000fca00078ec0ff */
[----:B------:R0:W1:Y:S02]  /*14520*/  SHFL.IDX PT, R14, R3, RZ, 0x1f ;  /* 0x00001fff030e7589 */ /* 0x00006400000e0000 */
.L_x_1004:
[----:B-1----:R-:W-:Y:S02]  /*14530*/  ISETP.NE.AND P0, PT, R14, RZ, PT ;  /* 0x000000ff0e00720c */ /* 0x002fe40003f05270 */
[----:B------:R-:W-:-:S11]  /*14540*/  PLOP3.LUT P6, PT, PT, PT, PT, 0x8, 0x0 ;  /* 0x000000000000781c */ /* 0x000fd60003fce170 */
[----:B------:R-:W-:Y:S05]  /*14550*/  @P0 BRA `(.L_x_816) ;  /* 0x00000000000c0947 */ /* 0x000fea0003800000 */
[----:B------:R-:W-:-:S03]  /*14560*/  UMOV UR4, 0xffffffff ;  /* 0xffffffff00047882 */ /* 0x000fc60000000000 */
[----:B------:R-:W-:Y:S05]  /*14570*/  BRA.DIV UR4, `(.L_x_817) ;  /* 0x00000072049c7947 */ /* 0x000fea000b800000 */
[----:B------:R-:W-:-:S13]  /*14580*/  ELECT P6, URZ, PT ;  /* 0x00000000003f782f */ /* 0x000fda00038c0000 */
.L_x_816:
[----:B0-----:R-:W2:Y:S01]  /*14590*/  LDL R3, [R1+0x24] ;  /* 0x0000240001037983 */ /* 0x001ea20000100800 */
[----:B------:R-:W-:Y:S01]  /*145a0*/  BSSY B1, `(.L_x_818) ;  /* 0x0000008000017945 */ /* 0x000fe20003800000 */
[----:B--2---:R-:W-:-:S05]  /*145b0*/  VIADD R3, R3, 0x1 ;  /* 0x0000000103037836 */ /* 0x004fca0000000000 */
[----:B------:R-:W-:-:S04]  /*145c0*/  LEA.HI R8, R3, R3, RZ, 0x1 ;  /* 0x0000000303087211 */ /* 0x000fc800078f08ff */
[----:B------:R-:W-:-:S05]  /*145d0*/  LOP3.LUT R8, R8, 0xfffffffe, RZ, 0xc0, !PT ;  /* 0xfffffffe08087812 */ /* 0x000fca00078ec0ff */
[----:B------:R-:W-:-:S05]  /*145e0*/  IMAD.IADD R3, R3, 0x1, -R8 ;  /* 0x0000000103037824 */ /* 0x000fca00078e0a08 */
[----:B------:R-:W-:-:S04]  /*145f0*/  SHF.L.U32 R3, R3, 0x1f, RZ ;  /* 0x0000001f03037819 */ /* 0x000fc800000006ff */
[----:B------:R-:W0:Y:S02]  /*14600*/  SYNCS.PHASECHK.TRANS64.TRYWAIT P0, [R22+URZ+0x22820], R3 ;  /* 0x02282003160075a7 */ /* 0x000e24000800017f */
[----:B0-----:R-:W-:Y:S05]  /*14610*/  @!P0 BRA `(.L_x_819) ;  /* 0x0000007000948947 */ /* 0x001fea0003800000 */
.L_x_1007:
[----:B------:R-:W-:Y:S05]  /*14620*/  BSYNC B1 ;  /* 0x0000000000017941 */ /* 0x000fea0003800000 */
.L_x_818:
[----:B------:R-:W-:Y:S04]  /*14630*/  BSSY B1, `(.L_x_820) ;  /* 0x000007b000017945 */ /* 0x000fe80003800000 */
[----:B------:R-:W-:Y:S05]  /*14640*/  @!P6 BRA `(.L_x_821) ;  /* 0x0000000400e4e947 */ /* 0x000fea0003800000 */
[----:B0-----:R-:W-:Y:S01]  /*14650*/  LEA R3, R23, R22, 0x3 ;  /* 0x0000001617037211 */ /* 0x001fe200078e18ff */
[----:B------:R-:W0:Y:S01]  /*14660*/  S2R R9, SR_TID.X ;  /* 0x0000000000097919 */ /* 0x000e220000002100 */
[----:B------:R-:W-:Y:S01]  /*14670*/  SHF.L.U32 R8, R26, 0x1f, RZ ;  /* 0x0000001f1a087819 */ /* 0x000fe200000006ff */
[----:B------:R-:W-:Y:S03]  /*14680*/  BSSY B2, `(.L_x_822) ;  /* 0x0000005000027945 */ /* 0x000fe60003800000 */
[----:B------:R-:W1:Y:S01]  /*14690*/  SYNCS.PHASECHK.TRANS64.TRYWAIT P0, [R3+URZ+0x228a0], R8 ;  /* 0x0228a008030075a7 */ /* 0x000e62000800017f */
[----:B0-----:R-:W-:-:S04]  /*146a0*/  LOP3.LUT R9, R9, 0x7f, RZ, 0xc0, !PT ;  /* 0x0000007f09097812 */ /* 0x001fc800078ec0ff */
[----:B------:R-:W-:Y:S01]  /*146b0*/  ISETP.NE.AND P2, PT, R9, RZ, PT ;  /* 0x000000ff0900720c */ /* 0x000fe20003f45270 */
[----:B-1----:R-:W-:-:S12]  /*146c0*/  @!P0 BRA `(.L_x_823) ;  /* 0x00000070007c8947 */ /* 0x002fd80003800000 */
.L_x_1008:
[----:B------:R-:W-:Y:S05]  /*146d0*/  BSYNC B2 ;  /* 0x0000000000027941 */ /* 0x000fea0003800000 */
.L_x_822:
[----:B------:R-:W-:Y:S04]  /*146e0*/  BSSY B2, `(.L_x_824) ;  /* 0x0000009000027945 */ /* 0x000fe80003800000 */
[----:B------:R-:W-:Y:S05]  /*146f0*/  @P2 BRA `(.L_x_825) ;  /* 0x00000000001c2947 */ /* 0x000fea0003800000 */
[----:B------:R-:W1:Y:S01]  /*14700*/  S2R R10, SR_TID.X ;  /* 0x00000000000a7919 */ /* 0x000e620000002100 */
[----:B------:R-:W-:-:S04]  /*14710*/  IMAD.MOV.U32 R9, RZ, RZ, 0x3000 ;  /* 0x00003000ff097424 */ /* 0x000fc800078e00ff */
[----:B------:R2:W-:Y:S01]  /*14720*/  SYNCS.ARRIVE.TRANS64 RZ, [R3+URZ+0x22890], R9 ;  /* 0x0228900903ff79a7 */ /* 0x0005e2000800003f */
[----:B-1----:R-:W-:-:S04]  /*14730*/  LOP3.LUT R10, R10, 0x1f, RZ, 0xc0, !PT ;  /* 0x0000001f0a0a7812 */ /* 0x002fc800078ec0ff */
[----:B------:R-:W-:-:S13]  /*14740*/  ISETP.NE.AND P0, PT, R10, RZ, PT ;  /* 0x000000ff0a00720c */ /* 0x000fda0003f05270 */
[----:B--2---:R-:W-:Y:S05]  /*14750*/  @!P0 BRA `(.L_x_825) ;  /* 0x0000000000048947 */ /* 0x004fea0003800000 */
[----:B------:R-:W-:Y:S01]  /*14760*/  BPT.TRAP 0x1 ;  /* 0x000000040000795c */ /* 0x000fe20000300000 */
.L_x_825:
[----:B------:R-:W-:Y:S05]  /*14770*/  BSYNC B2 ;  /* 0x0000000000027941 */ /* 0x000fea0003800000 */
.L_x_824:
[----:B------:R-:W-:Y:S01]  /*14780*/  IMAD.MOV.U32 R14, RZ, RZ, RZ ;  /* 0x000000ffff0e7224 */ /* 0x000fe200078e00ff */
[----:B------:R-:W-:Y:S01]  /*14790*/  UIADD3 UR4, UP0, UR38, 0x570, URZ ;  /* 0x0000057026047890 */ /* 0x000fe2000ff1e03f */
[----:B------:R-:W-:Y:S01]  /*147a0*/  IMAD R9, R2, 0x60, R0 ;  /* 0x0000006002097824 */ /* 0x000fe200078e0200 */
[----:B------:R-:W-:Y:S01]  /*147b0*/  PLOP3.LUT P0, PT, PT, PT, PT, 0x80, 0x0 ;  /* 0x000000000000781c */ /* 0x000fe20003f0f070 */
[----:B------:R-:W-:Y:S01]  /*147c0*/  IMAD R10, R23, 0x3000, R22 ;  /* 0x00003000170a7824 */ /* 0x000fe200078e0216 */
[----:B------:R-:W-:Y:S01]  /*147d0*/  R2UR UR10, R14 ;  /* 0x000000000e0a72ca */ /* 0x000fe200000e0000 */
[----:B------:R-:W-:Y:S01]  /*147e0*/  VIADD R9, R9, 0xffffffa0 ;  /* 0xffffffa009097836 */ /* 0x000fe20000000000 */
[----:B------:R-:W-:Y:S01]  /*147f0*/  UIADD3.X UR5, URZ, UR39, URZ, UP0, !UPT ;  /* 0x000000273f057290 */ /* 0x000fe200087fe43f */
[----:B------:R-:W-:Y:S01]  /*14800*/  VIADD R10, R10, 0x1c400 ;  /* 0x0001c4000a0a7836 */ /* 0x000fe20000000000 */
[----:B------:R-:W-:Y:S01]  /*14810*/  UMOV UR6, 0x0 ;  /* 0x0000000000067882 */ /* 0x000fe20000000000 */
[----:B------:R-:W-:Y:S01]  /*14820*/  VIADD R11, R3, 0x22890 ;  /* 0x00022890030b7836 */ /* 0x000fe20000000000 */
[----:B------:R-:W-:-:S09]  /*14830*/  UMOV UR7, 0x12f00000 ;  /* 0x12f0000000077882 */ /* 0x000fd20000000000 */
.L_x_826:
[----:B------:R-:W-:-:S13]  /*14840*/  @P0 ELECT P3, URZ, PT ;  /* 0x00000000003f082f */ /* 0x000fda0003860000 */
[----:B------:R-:W-:Y:S02]  /*14850*/  @P3 R2UR UR13, R6 ;  /* 0x00000000060d32ca */ /* 0x000fe400000e0000 */
[----:B------:R-:W-:Y:S02]  /*14860*/  @P3 R2UR UR12, R18 ;  /* 0x00000000120c32ca */ /* 0x000fe400000e0000 */
[----:B------:R-:W-:Y:S02]  /*14870*/  @P3 R2UR UR11, R9 ;  /* 0x00000000090b32ca */ /* 0x000fe400000e0000 */
[----:B------:R-:W-:Y:S02]  /*14880*/  @P3 R2UR UR9, R11 ;  /* 0x000000000b0932ca */ /* 0x000fe400000e0000 */
[----:B------:R-:W-:Y:S02]  /*14890*/  @P3 R2UR UR8, R10 ;  /* 0x000000000a0832ca */ /* 0x000fe400000e0000 */
[----:B------:R-:W-:-:S02]  /*148a0*/  @P3 PLOP3.LUT P0, PT, P3, PT, PT, 0x8, 0x0 ;  /* 0x000000000000381c */ /* 0x000fc40001f0e170 */
[----:B------:R-:W-:-:S09]  /*148b0*/  PLOP3.LUT P3, PT, PT, PT, PT, 0x8, 0x0 ;  /* 0x000000000000781c */ /* 0x000fd20003f6e170 */
[----:B------:R1:W-:Y:S02]  /*148c0*/  UTMALDG.4D [UR8], [UR4], desc[UR6] ;  /* 0x00000608040075b4 */ /* 0x0003e40008019000 */
[----:B-1----:R-:W-:Y:S05]  /*148d0*/  @P0 BRA.U.ANY `(.L_x_826) ;  /* 0xfffffffd00d80947 */ /* 0x002fea000393ffff */
[----:B------:R-:W1:Y:S01]  /*148e0*/  SYNCS.PHASECHK.TRANS64.TRYWAIT P0, [R3+URZ+0x228c0], R8 ;  /* 0x0228c008030075a7 */ /* 0x000e62000800017f */
[----:B------:R-:W-:Y:S04]  /*148f0*/  BSSY B2, `(.L_x_827) ;  /* 0x0000002000027945 */ /* 0x000fe80003800000 */
[----:B-1----:R-:W-:Y:S05]  /*14900*/  @!P0 BRA `(.L_x_828) ;  /* 0x0000007000008947 */ /* 0x002fea0003800000 */
.L_x_1009:
[----:B------:R-:W-:Y:S05]  /*14910*/  BSYNC B2 ;  /* 0x0000000000027941 */ /* 0x000fea0003800000 */
.L_x_827:
[----:B------:R-:W-:Y:S01]  /*14920*/  BSSY B2, `(.L_x_829) ;  /* 0x000000b000027945 */ /* 0x000fe20003800000 */
[----:B------:R-:W-:Y:S02]  /*14930*/  IMAD.MOV.U32 R12, RZ, RZ, 0x0 ;  /* 0x00000000ff0c7424 */ /* 0x000fe400078e00ff */
[----:B------:R-:W-:Y:S01]  /*14940*/  IMAD.MOV.U32 R13, RZ, RZ, 0x12f00000 ;  /* 0x12f00000ff0d7424 */ /* 0x000fe200078e00ff */
[----:B------:R-:W-:Y:S06]  /*14950*/  @P2 BRA `(.L_x_830) ;  /* 0x00000000001c2947 */ /* 0x000fec0003800000 */
[----:B------:R-:W2:Y:S01]  /*14960*/  S2R R10, SR_TID.X ;  /* 0x00000000000a7919 */ /* 0x000ea20000002100 */
[----:B01----:R-:W-:-:S04]  /*14970*/  IMAD.MOV.U32 R8, RZ, RZ, 0xc000 ;  /* 0x0000c000ff087424 */ /* 0x003fc800078e00ff */
[----:B------:R3:W-:Y:S01]  /*14980*/  SYNCS.ARRIVE.TRANS64 RZ, [R3+URZ+0x228b0], R8 ;  /* 0x0228b00803ff79a7 */ /* 0x0007e2000800003f */
[----:B--2---:R-:W-:-:S04]  /*14990*/  LOP3.LUT R10, R10, 0x1f, RZ, 0xc0, !PT ;  /* 0x0000001f0a0a7812 */ /* 0x004fc800078ec0ff */
[----:B------:R-:W-:-:S13]  /*149a0*/  ISETP.NE.AND P0, PT, R10, RZ, PT ;  /* 0x000000ff0a00720c */ /* 0x000fda0003f05270 */
[----:B---3--:R-:W-:Y:S05]  /*149b0*/  @!P0 BRA `(.L_x_830) ;  /* 0x0000000000048947 */ /* 0x008fea0003800000 */
[----:B------:R-:W-:Y:S01]  /*149c0*/  BPT.TRAP 0x1 ;  /* 0x000000040000795c */ /* 0x000fe20000300000 */
.L_x_830:
[----:B------:R-:W-:Y:S05]  /*149d0*/  BSYNC B2 ;  /* 0x0000000000027941 */ /* 0x000fea0003800000 */
.L_x_829:
[----:B------:R-:W-:Y:S01]  /*149e0*/  R2UR UR10, R14 ;  /* 0x000000000e0a72ca */ /* 0x000fe200000e0000 */
[----:B01----:R-:W-:Y:S01]  /*149f0*/  IMAD R8, R23, 0xc000, R22 ;  /* 0x0000c00017087824 */ /* 0x003fe200078e0216 */
[----:B------:R-:W-:Y:S01]  /*14a00*/  R2UR UR6, R12 ;  /* 0x000000000c0672ca */ /* 0x000fe200000e0000 */
[----:B------:R-:W-:Y:S01]  /*14a10*/  UIADD3 UR4, UP0, UR38, 0x670, URZ ;  /* 0x0000067026047890 */ /* 0x000fe2000ff1e03f */
[----:B------:R-:W-:Y:S01]  /*14a20*/  R2UR UR7, R13 ;  /* 0x000000000d0772ca */ /* 0x000fe200000e0000 */
[----:B------:R-:W-:Y:S01]  /*14a30*/  VIADD R3, R3, 0x228b0 ;  /* 0x000228b003037836 */ /* 0x000fe20000000000 */
[----:B------:R-:W-:Y:S01]  /*14a40*/  PLOP3.LUT P0, PT, PT, PT, PT, 0x80, 0x0 ;  /* 0x000000000000781c */ /* 0x000fe20003f0f070 */
[----:B------:R-:W-:Y:S01]  /*14a50*/  VIADD R10, R8, 0x400 ;  /* 0x00000400080a7836 */ /* 0x000fe20000000000 */
[----:B------:R-:W-:-:S12]  /*14a60*/  UIADD3.X UR5, URZ, UR39, URZ, UP0, !UPT ;  /* 0x000000273f057290 */ /* 0x000fd800087fe43f */
.L_x_831:
        /* <DEDUP_REMOVED lines=9> */
[----:B0-----:R-:W-:Y:S05]  /*14b00*/  @P0 BRA.U.ANY `(.L_x_831) ;  /* 0xfffffffd00d80947 */ /* 0x001fea000393ffff */
[----:B------:R-:W-:Y:S01]  /*14b10*/  R2UR UR6, R12 ;  /* 0x000000000c0672ca */ /* 0x000fe200000e0000 */
[----:B------:R-:W-:Y:S01]  /*14b20*/  VIADD R10, R8, 0x3400 ;  /* 0x00003400080a7836 */ /* 0x000fe20000000000 */
[----:B------:R-:W-:Y:S01]  /*14b30*/  R2UR UR7, R13 ;  /* 0x000000000d0772ca */ /* 0x000fe200000e0000 */
[----:B------:R-:W-:Y:S01]  /*14b40*/  UMOV UR10, 0x40 ;  /* 0x00000040000a7882 */ /* 0x000fe20000000000 */
[----:B------:R-:W-:-:S13]  /*14b50*/  PLOP3.LUT P0, PT, PT, PT, PT, 0x80, 0x0 ;  /* 0x000000000000781c */ /* 0x000fda0003f0f070 */
.L_x_832:
        /* <DEDUP_REMOVED lines=15> */
.L_x_833:
        /* <DEDUP_REMOVED lines=11> */
[----:B------:R-:W-:Y:S01]  /*14d00*/  UMOV UR10, 0xc0 ;  /* 0x000000c0000a7882 */ /* 0x000fe20000000000 */
[----:B------:R-:W-:Y:S02]  /*14d10*/  R2UR UR7, R13 ;  /* 0x000000000d0772ca */ /* 0x000fe400000e0000 */
[----:B------:R-:W-:Y:S02]  /*14d20*/  PLOP3.LUT P0, PT, PT, PT, PT, 0x80, 0x0 ;  /* 0x000000000000781c */ /* 0x000fe40003f0f070 */
[----:B------:R-:W-:-:S11]  /*14d30*/  IADD3 R8, R8, 0x9400, RZ ;  /* 0x0000940008087810 */ /* 0x000fd60007ffe0ff */
.L_x_834:
        /* <DEDUP_REMOVED lines=10> */
.L_x_821:
[----:B------:R-:W-:Y:S05]  /*14de0*/  BSYNC B1 ;  /* 0x0000000000017941 */ /* 0x000fea0003800000 */
.L_x_820:
[----:B------:R-:W-:Y:S01]  /*14df0*/  VIADD R11, R2, 0xfffffffe ;  /* 0xfffffffe020b7836 */ /* 0x000fe20000000000 */
[----:B------:R-:W-:Y:S01]  /*14e00*/  PLOP3.LUT P0, PT, PT, PT, PT, 0x8, 0x0 ;  /* 0x000000000000781c */ /* 0x000fe20003f0e170 */
[----:B------:R-:W-:-:S03]  /*14e10*/  VIADD R23, R23, 0x1 ;  /* 0x0000000117177836 */ /* 0x000fc60000000000 */
[----:B------:R-:W-:Y:S02]  /*14e20*/  ISETP.GE.AND P3, PT, R11, R7, PT ;  /* 0x000000070b00720c */ /* 0x000fe40003f66270 */
[----:B------:R-:W-:-:S04]  /*14e30*/  ISETP.NE.AND P2, PT, R23, 0x2, PT ;  /* 0x000000021700780c */ /* 0x000fc80003f45270 */
[----:B------:R-:W-:Y:S02]  /*14e40*/  SEL R2, RZ, 0x1, P2 ;  /* 0x00000001ff027807 */ /* 0x000fe40001000000 */
[----:B------:R-:W-:Y:S02]  /*14e50*/  SEL R23, R23, RZ, P2 ;  /* 0x000000ff17177207 */ /* 0x000fe40001000000 */
[----:B------:R-:W-:-:S03]  /*14e60*/  LOP3.LUT R26, R26, R2, RZ, 0x3c, !PT ;  /* 0x000000021a1a7212 */ /* 0x000fc600078e3cff */
[----:B------:R-:W-:Y:S05]  /*14e70*/  @!P3 BRA `(.L_x_814) ;  /* 0x000000080010b947 */ /* 0x000fea0003800000 */
.L_x_850:
[----:B------:R-:W-:Y:S05]  /*14e80*/  YIELD ;  /* 0x0000000000007946 */ /* 0x000fea0003800000 */
[----:B------:R-:W-:Y:S04]  /*14e90*/  BSSY B1, `(.L_x_835) ;  /* 0x000007a000017945 */ /* 0x000fe80003800000 */
[----:B------:R-:W-:Y:S05]  /*14ea0*/  @!P6 BRA `(.L_x_836) ;  /* 0x0000000400e0e947 */ /* 0x000fea0003800000 */
[----:B------:R-:W-:Y:S01]  /*14eb0*/  IMAD R8, R23, 0x8, R22 ;  /* 0x0000000817087824 */ /* 0x000fe200078e0216 */
[----:B------:R-:W-:Y:S01]  /*14ec0*/  SHF.L.U32 R2, R26, 0x1f, RZ ;  /* 0x0000001f1a027819 */ /* 0x000fe200000006ff */
[----:B0-----:R-:W0:Y:S01]  /*14ed0*/  S2R R3, SR_TID.X ;  /* 0x0000000000037919 */ /* 0x001e220000002100 */
[----:B------:R-:W-:Y:S02]  /*14ee0*/  BSSY B2, `(.L_x_837) ;  /* 0x0000005000027945 */ /* 0x000fe40003800000 */
[----:B------:R-:W1:Y:S01]  /*14ef0*/  SYNCS.PHASECHK.TRANS64.TRYWAIT P2, [R8+URZ+0x228a0], R2 ;  /* 0x0228a002080075a7 */ /* 0x000e62000804017f */
[----:B0-----:R-:W-:-:S04]  /*14f00*/  LOP3.LUT R3, R3, 0x7f, RZ, 0xc0, !PT ;  /* 0x0000007f03037812 */ /* 0x001fc800078ec0ff */
[----:B------:R-:W-:Y:S01]  /*14f10*/  ISETP.NE.AND P3, PT, R3, RZ, PT ;  /* 0x000000ff0300720c */ /* 0x000fe20003f65270 */
[----:B-1----:R-:W-:-:S12]  /*14f20*/  @!P2 BRA `(.L_x_838) ;  /* 0x00000068008ca947 */ /* 0x002fd80003800000 */
.L_x_1010:
[----:B------:R-:W-:Y:S05]  /*14f30*/  BSYNC B2 ;  /* 0x0000000000027941 */ /* 0x000fea0003800000 */
.L_x_837:
        /* <DEDUP_REMOVED lines=9> */
.L_x_840:
[----:B------:R-:W-:Y:S05]  /*14fd0*/  BSYNC B2 ;  /* 0x0000000000027941 */ /* 0x000fea0003800000 */
.L_x_839:
        /* <DEDUP_REMOVED lines=10> */
[----:B------:R-:W-:-:S10]  /*15080*/  UMOV UR7, 0x12f00000 ;  /* 0x12f0000000077882 */ /* 0x000fd40000000000 */
.L_x_841:
        /* <DEDUP_REMOVED lines=13> */
.L_x_1011:
[----:B------:R-:W-:Y:S05]  /*15160*/  BSYNC B2 ;  /* 0x0000000000027941 */ /* 0x000fea0003800000 */
.L_x_842:
[----:B------:R-:W-:Y:S01]  /*15170*/  BSSY B2, `(.L_x_844) ;  /* 0x000000b000027945 */ /* 0x000fe20003800000 */
[----:B01----:R-:W-:Y:S02]  /*15180*/  IMAD.MOV.U32 R2, RZ, RZ, 0x0 ;  /* 0x00000000ff027424 */ /* 0x003fe400078e00ff */
[----:B------:R-:W-:Y:S01]  /*15190*/  IMAD.MOV.U32 R3, RZ, RZ, 0x12f00000 ;  /* 0x12f00000ff037424 */ /* 0x000fe200078e00ff */
[----:B------:R-:W-:Y:S06]  /*151a0*/  @P3 BRA `(.L_x_845) ;  /* 0x00000000001c3947 */ /* 0x000fec0003800000 */
[----:B------:R-:W0:Y:S01]  /*151b0*/  S2R R13, SR_TID.X ;  /* 0x00000000000d7919 */ /* 0x000e220000002100 */
[----:B------:R-:W-:-:S04]  /*151c0*/  IMAD.MOV.U32 R9, RZ, RZ, 0xc000 ;  /* 0x0000c000ff097424 */ /* 0x000fc800078e00ff */
[----:B------:R1:W-:Y:S01]  /*151d0*/  SYNCS.ARRIVE.TRANS64 RZ, [R8+URZ+0x228b0], R9 ;  /* 0x0228b00908ff79a7 */ /* 0x0003e2000800003f */
[----:B0-----:R-:W-:-:S04]  /*151e0*/  LOP3.LUT R13, R13, 0x1f, RZ, 0xc0, !PT ;  /* 0x0000001f0d0d7812 */ /* 0x001fc800078ec0ff */
[----:B------:R-:W-:-:S13]  /*151f0*/  ISETP.NE.AND P2, PT, R13, RZ, PT ;  /* 0x000000ff0d00720c */ /* 0x000fda0003f45270 */
[----:B-1----:R-:W-:Y:S05]  /*15200*/  @!P2 BRA `(.L_x_845) ;  /* 0x000000000004a947 */ /* 0x002fea0003800000 */
[----:B------:R-:W-:Y:S01]  /*15210*/  BPT.TRAP 0x1 ;  /* 0x000000040000795c */ /* 0x000fe20000300000 */
.L_x_845:
[----:B------:R-:W-:Y:S05]  /*15220*/  BSYNC B2 ;  /* 0x0000000000027941 */ /* 0x000fea0003800000 */
.L_x_844:
[----:B------:R-:W-:Y:S01]  /*15230*/  R2UR UR6, R2 ;  /* 0x00000000020672ca */ /* 0x000fe200000e0000 */
[----:B------:R-:W-:Y:S01]  /*15240*/  IMAD R9, R23, 0xc000, R22 ;  /* 0x0000c00017097824 */ /* 0x000fe200078e0216 */
[----:B------:R-:W-:Y:S01]  /*15250*/  R2UR UR7, R3 ;  /* 0x00000000030772ca */ /* 0x000fe200000e0000 */
[----:B------:R-:W-:Y:S01]  /*15260*/  UIADD3 UR4, UP0, UR38, 0x670, URZ ;  /* 0x0000067026047890 */ /* 0x000fe2000ff1e03f */
[----:B------:R-:W-:Y:S01]  /*15270*/  R2UR UR10, R12 ;  /* 0x000000000c0a72ca */ /* 0x000fe200000e0000 */
[----:B------:R-:W-:Y:S01]  /*15280*/  VIADD R8, R8, 0x228b0 ;  /* 0x000228b008087836 */ /* 0x000fe20000000000 */
[----:B------:R-:W-:Y:S01]  /*15290*/  PLOP3.LUT P2, PT, PT, PT, PT, 0x80, 0x0 ;  /* 0x000000000000781c */ /* 0x000fe20003f4f070 */
[----:B------:R-:W-:Y:S01]  /*152a0*/  VIADD R12, R9, 0x400 ;  /* 0x00000400090c7836 */ /* 0x000fe20000000000 */
[----:B------:R-:W-:-:S12]  /*152b0*/  UIADD3.X UR5, URZ, UR39, URZ, UP0, !UPT ;  /* 0x000000273f057290 */ /* 0x000fd800087fe43f */
.L_x_846:
        /* <DEDUP_REMOVED lines=15> */
.L_x_847:
        /* <DEDUP_REMOVED lines=15> */
.L_x_848:
        /* <DEDUP_REMOVED lines=15> */
.L_x_849:
        /* <DEDUP_REMOVED lines=10> */
.L_x_836:
[----:B------:R-:W-:Y:S05]  /*15630*/  BSYNC B1 ;  /* 0x0000000000017941 */ /* 0x000fea0003800000 */
.L_x_835:
[----:B------:R-:W-:Y:S01]  /*15640*/  ISETP.GT.AND P3, PT, R11, R7, PT ;  /* 0x000000070b00720c */ /* 0x000fe20003f64270 */
[----:B------:R-:W-:Y:S02]  /*15650*/  VIADD R23, R23, 0x1 ;  /* 0x0000000117177836 */ /* 0x000fe40000000000 */
[----:B------:R-:W-:-:S03]  /*15660*/  VIADD R11, R11, 0xffffffff ;  /* 0xffffffff0b0b7836 */ /* 0x000fc60000000000 */
[----:B------:R-:W-:-:S04]  /*15670*/  ISETP.NE.AND P2, PT, R23, 0x2, PT ;  /* 0x000000021700780c */ /* 0x000fc80003f45270 */
[----:B------:R-:W-:Y:S02]  /*15680*/  SEL R2, RZ, 0x1, P2 ;  /* 0x00000001ff027807 */ /* 0x000fe40001000000 */
[----:B------:R-:W-:Y:S02]  /*15690*/  SEL R23, R23, RZ, P2 ;  /* 0x000000ff17177207 */ /* 0x000fe40001000000 */
[----:B------:R-:W-:Y:S01]  /*156a0*/  LOP3.LUT R26, R26, R2, RZ, 0x3c, !PT ;  /* 0x000000021a1a7212 */ /* 0x000fe200078e3cff */
[----:B------:R-:W-:Y:S06]  /*156b0*/  @P3 BRA `(.L_x_850) ;  /* 0xfffffff400f03947 */ /* 0x000fec000383ffff */
.L_x_814:
[----:B------:R-:W-:Y:S05]  /*156c0*/  BSYNC B0 ;  /* 0x0000000000007941 */ /* 0x000fea0003800000 */
.L_x_813:
[----:B------:R-:W-:Y:S05]  /*156d0*/  @!P0 WARPSYNC.ALL ;  /* 0x0000000000008948 */ /* 0x000fea0003800000 */
[----:B------:R-:W-:Y:S01]  /*156e0*/  @!P0 BAR.SYNC.DEFER_BLOCKING 0xc, 0x180 ;  /* 0x0306000000008b1d */ /* 0x000fe20000010000 */
[----:B------:R-:W-:-:S05]  /*156f0*/  IMAD.MOV.U32 R0, RZ, RZ, RZ ;  /* 0x000000ffff007224 */ /* 0x000fca00078e00ff */
[----:B------:R-:W-:Y:S04]  /*15700*/  BSSY B0, `(.L_x_851) ;  /* 0x000001e000007945 */ /* 0x000fe80003800000 */
[----:B------:R-:W-:Y:S05]  /*15710*/  @!P1 BRA `(.L_x_852) ;  /* 0x0000000000709947 */ /* 0x000fea0003800000 */
[----:B------:R-:W-:-:S13]  /*15720*/  ISETP.NE.AND P0, PT, R5, RZ, PT ;  /* 0x000000ff0500720c */ /* 0x000fda0003f05270 */
[----:B------:R-:W1:Y:S02]  /*15730*/  @!P0 LDC R5, c[0x0][0x9f0] ;  /* 0x00027c00ff058b82 */ /* 0x000e640000000800 */
[-C--:B-1----:R-:W-:Y:S02]  /*15740*/  IABS R0, R5.reuse ;  /* 0x0000000500007213 */ /* 0x082fe40000000000 */
[----:B------:R-:W-:Y:S02]  /*15750*/  IABS R7, R5 ;  /* 0x0000000500077213 */ /* 0x000fe40000000000 */
[----:B------:R-:W1:Y:S03]  /*15760*/  I2F.RP R2, R0 ;  /* 0x0000000000027306 */ /* 0x000e660000209400 */
[----:B------:R-:W-:-:S05]  /*15770*/  IMAD.MOV R7, RZ, RZ, -R7 ;  /* 0x000000ffff077224 */ /* 0x000fca00078e0a07 */
[----:B-1----:R-:W1:Y:S02]  /*15780*/  MUFU.RCP R2, R2 ;  /* 0x0000000200027308 */ /* 0x002e640000001000 */
[----:B-1----:R-:W-:-:S06]  /*15790*/  VIADD R2, R2, 0xffffffe ;  /* 0x0ffffffe02027836 */ /* 0x002fcc0000000000 */
[----:B0-----:R-:W0:Y:S02]  /*157a0*/  F2I.FTZ.U32.TRUNC.NTZ R3, R2 ;  /* 0x0000000200037305 */ /* 0x001e24000021f000 */
[----:B0-----:R-:W-:-:S04]  /*157b0*/  IMAD.MOV R2, RZ, RZ, -R3 ;  /* 0x000000ffff027224 */ /* 0x001fc800078e0a03 */
[----:B------:R-:W-:Y:S02]  /*157c0*/  IMAD R6, R2, R0, RZ ;  /* 0x0000000002067224 */ /* 0x000fe400078e02ff */
[----:B------:R-:W-:-:S04]  /*157d0*/  IMAD.MOV.U32 R2, RZ, RZ, RZ ;  /* 0x000000ffff027224 */ /* 0x000fc800078e00ff */
[----:B------:R-:W-:Y:S01]  /*157e0*/  IMAD.HI.U32 R6, R3, R6, R2 ;  /* 0x0000000603067227 */ /* 0x000fe200078e0002 */
[----:B------:R-:W-:-:S04]  /*157f0*/  IADD3 R3, R4, -0x1, R5 ;  /* 0xffffffff04037810 */ /* 0x000fc80007ffe005 */
[----:B------:R-:W-:Y:S02]  /*15800*/  IABS R2, R3 ;  /* 0x0000000300027213 */ /* 0x000fe40000000000 */
[----:B------:R-:W-:-:S03]  /*15810*/  LOP3.LUT R3, R3, R5, RZ, 0x3c, !PT ;  /* 0x0000000503037212 */ /* 0x000fc600078e3cff */
[----:B------:R-:W-:Y:S01]  /*15820*/  IMAD.HI.U32 R6, R6, R2, RZ ;  /* 0x0000000206067227 */ /* 0x000fe200078e00ff */
[----:B------:R-:W-:-:S03]  /*15830*/  ISETP.GE.AND P2, PT, R3, RZ, PT ;  /* 0x000000ff0300720c */ /* 0x000fc60003f46270 */
[----:B------:R-:W-:-:S05]  /*15840*/  IMAD R2, R6, R7, R2 ;  /* 0x0000000706027224 */ /* 0x000fca00078e0202 */
[----:B------:R-:W-:-:S13]  /*15850*/  ISETP.GT.U32.AND P1, PT, R0, R2, PT ;  /* 0x000000020000720c */ /* 0x000fda0003f24070 */
[----:B------:R-:W-:Y:S02]  /*15860*/  @!P1 IMAD.IADD R2, R2, 0x1, -R0 ;  /* 0x0000000102029824 */ /* 0x000fe400078e0a00 */
[----:B------:R-:W-:Y:S01]  /*15870*/  @!P1 VIADD R6, R6, 0x1 ;  /* 0x0000000106069836 */ /* 0x000fe20000000000 */
[----:B------:R-:W-:Y:S02]  /*15880*/  ISETP.NE.AND P1, PT, R5, RZ, PT ;  /* 0x000000ff0500720c */ /* 0x000fe40003f25270 */
[----:B------:R-:W-:-:S13]  /*15890*/  ISETP.GE.U32.AND P0, PT, R2, R0, PT ;  /* 0x000000000200720c */ /* 0x000fda0003f06070 */
[----:B------:R-:W-:-:S05]  /*158a0*/  @P0 VIADD R6, R6, 0x1 ;  /* 0x0000000106060836 */ /* 0x000fca0000000000 */
[----:B------:R-:W-:-:S05]  /*158b0*/  MOV R0, R6 ;  /* 0x0000000600007202 */ /* 0x000fca0000000f00 */
[----:B------:R-:W-:Y:S01]  /*158c0*/  @!P2 IMAD.MOV R0, RZ, RZ, -R0 ;  /* 0x000000ffff00a224 */ /* 0x000fe200078e0a00 */
[----:B------:R-:W-:-:S07]  /*158d0*/  @!P1 LOP3.LUT R0, RZ, R5, RZ, 0x33, !PT ;  /* 0x00000005ff009212 */ /* 0x000fce00078e33ff */
.L_x_852:
[----:B------:R-:W-:Y:S05]  /*158e0*/  BSYNC B0 ;  /* 0x0000000000007941 */ /* 0x000fea0003800000 */
.L_x_851:
[-C--:B------:R-:W-:Y:S01]  /*158f0*/  IMAD R29, R29, R0.reuse, RZ ;  /* 0x000000001d1d7224 */ /* 0x080fe200078e02ff */
[----:B------:R-:W-:Y:S04]  /*15900*/  BSSY B7, `(.L_x_853) ;  /* 0x000035a000077945 */ /* 0x000fe80003800000 */
[----:B------:R-:W-:-:S04]  /*15910*/  VIADDMNMX R35, R29, R0, R4, PT ;  /* 0x000000001d237246 */ /* 0x000fc80003800104 */
[----:B------:R-:W-:Y:S01]  /*15920*/  ISETP.GT.AND P0, PT, R35, R29, PT ;  /* 0x0000001d2300720c */ /* 0x000fe20003f04270 */
[----:B------:R1:W-:-:S12]  /*15930*/  STL [R1+0x20], R35 ;  /* 0x0000202301007387 */ /* 0x0003d80000100800 */
[----:B-1----:R-:W-:Y:S05]  /*15940*/  @P0 BRA `(.L_x_854) ;  /* 0x0000000000440947 */ /* 0x002fea0003800000 */
[----:B------:R-:W1:Y:S02]  /*15950*/  S2R R2, SR_TID.X ;  /* 0x0000000000027919 */ /* 0x000e640000002100 */
[----:B-1----:R-:W-:-:S04]  /*15960*/  LOP3.LUT R2, R2, 0x7f, RZ, 0xc0, !PT ;  /* 0x0000007f02027812 */ /* 0x002fc800078ec0ff */
[----:B------:R-:W-:-:S13]  /*15970*/  ISETP.NE.AND P0, PT, R2, RZ, PT ;  /* 0x000000ff0200720c */ /* 0x000fda0003f05270 */
[----:B------:R-:W-:Y:S05]  /*15980*/  @P0 BRA `(.L_x_855) ;  /* 0x0000003400440947 */ /* 0x000fea0003800000 */
[----:B------:R-:W1:Y:S01]  /*15990*/  S2R R5, SR_LANEID ;  /* 0x0000000000057919 */ /* 0x000e620000000000 */
[----:B------:R-:W-:Y:S01]  /*159a0*/  VOTEU.ANY UR4, UPT, PT ;  /* 0x0000000000047886 */ /* 0x000fe200038e0100 */
[----:B0-----:R-:W0:Y:S01]  /*159b0*/  LDC.64 R2, c[0x0][0xc60] ;  /* 0x00031800ff027b82 */ /* 0x001e220000000a00 */
[----:B------:R-:W1:Y:S02]  /*159c0*/  FLO.U32 R0, UR4 ;  /* 0x0000000400007d00 */ /* 0x000e6400080e0000 */
[----:B-1----:R-:W-:-:S06]  /*159d0*/  ISETP.EQ.U32.AND P0, PT, R0, R5, PT ;  /* 0x000000050000720c */ /* 0x002fcc0003f02070 */
[----:B------:R-:W0:Y:S07]  /*159e0*/  POPC R5, UR4 ;  /* 0x0000000400057d09 */ /* 0x000e2e0008000000 */
[----:B0-----:R-:W2:Y:S01]  /*159f0*/  @P0 ATOMG.E.ADD.STRONG.GPU PT, R3, desc[UR40][R2.64], R5 ;  /* 0x00000005020309a8 */ /* 0x001ea200081ee1e8 */
[----:B------:R-:W0:Y:S02]  /*15a00*/  S2R R4, SR_LTMASK ;  /* 0x0000000000047919 */ /* 0x000e240000003900 */
[----:B0-----:R-:W-:-:S04]  /*15a10*/  LOP3.LUT R4, R4, UR4, RZ, 0xc0, !PT ;  /* 0x0000000404047c12 */ /* 0x001fc8000f8ec0ff */
[----:B------:R-:W0:Y:S01]  /*15a20*/  POPC R7, R4 ;  /* 0x0000000400077309 */ /* 0x000e220000000000 */
[----:B--2---:R-:W0:Y:S02]  /*15a30*/  SHFL.IDX PT, R0, R3, R0, 0x1f ;  /* 0x00001f0003007589 */ /* 0x004e2400000e0000 */
[----:B0-----:R-:W-:Y:S01]  /*15a40*/  IADD3 R16, R0, UR36, R7 ;  /* 0x0000002400107c10 */ /* 0x001fe2000fffe007 */
[----:B------:R-:W-:Y:S06]  /*15a50*/  BRA `(.L_x_855) ;  /* 0x0000003400107947 */ /* 0x000fec0003800000 */
.L_x_854:
        /* <DEDUP_REMOVED lines=9> */
[----:B0-----:R-:W0:Y:S01]  /*15af0*/  LDC.64 R2, c[0x4][R2] ;  /* 0x0100000002027b82 */ /* 0x001e220000000a00 */
        /* <DEDUP_REMOVED lines=10> */
.L_x_857:
[----:B------:R-:W-:Y:S05]  /*15ba0*/  BSYNC B6 ;  /* 0x0000000000067941 */ /* 0x000fea0003800000 */
.L_x_856:
        /* <DEDUP_REMOVED lines=8> */
[----:B0-----:R0:W1:Y:S01]  /*15c30*/  LDC.64 R2, c[0x4][R33] ;  /* 0x0100000021027b82 */ /* 0x0010620000000a00 */
[----:B------:R-:W-:Y:S01]  /*15c40*/  MOV R4, UR6 ;  /* 0x0000000600047c02 */ /* 0x000fe20008000f00 */
        /* <DEDUP_REMOVED lines=10> */
.L_x_860:
[----:B------:R0:W1:Y:S01]  /*15cf0*/  LDC.64 R2, c[0x4][R33] ;  /* 0x0100000021027b82 */ /* 0x0000620000000a00 */
[----:B------:R-:W-:Y:S01]  /*15d00*/  ULDC.64 UR4, c[0x4][0x98] ;  /* 0x0100260000047ab9 */ /* 0x000fe20000000a00 */
[----:B------:R-:W-:Y:S01]  /*15d10*/  ULDC.64 UR6, c[0x4][0xa0] ;  /* 0x0100280000067ab9 */ /* 0x000fe20000000a00 */
[----:B------:R-:W-:Y:S01]  /*15d20*/  ULDC.64 UR8, c[0x4][0x18] ;  /* 0x0100060000087ab9 */ /* 0x000fe20000000a00 */
[----:B------:R-:W-:Y:S01]  /*15d30*/  IMAD.U32 R4, RZ, RZ, UR4 ;  /* 0x00000004ff047e24 */ /* 0x000fe2000f8e00ff */
[----:B------:R-:W-:Y:S01]  /*15d40*/  MOV R10, UR8 ;  /* 0x00000008000a7c02 */ /* 0x000fe20008000f00 */
        /* <DEDUP_REMOVED lines=9> */
.L_x_859:
[----:B------:R-:W-:Y:S05]  /*15de0*/  BSYNC B6 ;  /* 0x0000000000067941 */ /* 0x000fea0003800000 */
.L_x_858:
[----:B------:R-:W2:Y:S01]  /*15df0*/  LDL.LU R21, [R1] ;  /* 0x0000000001157983 */ /* 0x000ea20000300800 */
[----:B------:R-:W-:Y:S01]  /*15e00*/  ULDC.64 UR4, c[0x0][0x9f8] ;  /* 0x00027e0000047ab9 */ /* 0x000fe20000000a00 */
[----:B------:R-:W1:Y:S02]  /*15e10*/  LDC R8, c[0x0][0x430] ;  /* 0x00010c00ff087b82 */ /* 0x000e640000000800 */
[----:B------:R-:W3:Y:S01]  /*15e20*/  LDL R20, [R1+0x8] ;  /* 0x0000080001147983 */ /* 0x000ee20000100800 */
[----:B------:R-:W-:Y:S01]  /*15e30*/  ISETP.NE.U32.AND P0, PT, RZ, UR4, PT ;  /* 0x00000004ff007c0c */ /* 0x000fe2000bf05070 */
[----:B------:R-:W4:Y:S03]  /*15e40*/  S2R R33, SR_TID.X ;  /* 0x0000000000217919 */ /* 0x000f260000002100 */
[----:B------:R-:W-:-:S13]  /*15e50*/  ISETP.NE.AND.EX P0, PT, RZ, UR5, PT, P0 ;  /* 0x00000005ff007c0c */ /* 0x000fda000bf05300 */
[----:B------:R-:W-:Y:S01]  /*15e60*/  @P0 IADD3 R2, P1, R31, UR4, RZ ;  /* 0x000000041f020c10 */ /* 0x000fe2000ff3e0ff */
[----:B------:R-:W1:Y:S01]  /*15e70*/  S2R R10, SR_TID.X ;  /* 0x00000000000a7919 */ /* 0x000e620000002100 */
[----:B------:R-:W-:Y:S01]  /*15e80*/  VIADD R0, R35, 0xffffffff ;  /* 0xffffffff23007836 */ /* 0x000fe20000000000 */
[----:B------:R-:W-:Y:S01]  /*15e90*/  LOP3.LUT R9, R37, 0x2, RZ, 0xfc, !PT ;  /* 0x0000000225097812 */ /* 0x000fe200078efcff */
[----:B------:R-:W-:Y:S01]  /*15ea0*/  ULDC UR4, c[0x0][0x320] ;  /* 0x0000c80000047ab9 */ /* 0x000fe20000000800 */
[----:B0-----:R-:W-:-:S05]  /*15eb0*/  @P0 IADD3.X R3, R32, UR5, RZ, P1, !PT ;  /* 0x0000000520030c10 */ /* 0x001fca0008ffe4ff */
[----:B------:R0:W2:Y:S01]  /*15ec0*/  @P0 LDG.E R27, desc[UR40][R2.64] ;  /* 0x00000028021b0981 */ /* 0x0000a2000c1e1900 */
[----:B----4-:R-:W-:-:S04]  /*15ed0*/  LOP3.LUT R33, R33, 0x7f, RZ, 0xc0, !PT ;  /* 0x0000007f21217812 */ /* 0x010fc800078ec0ff */
[----:B------:R-:W-:Y:S02]  /*15ee0*/  SHF.R.U32.HI R33, RZ, 0x3, R33 ;  /* 0x00000003ff217819 */ /* 0x000fe40000011621 */
[----:B-1----:R-:W-:Y:S01]  /*15ef0*/  ISETP.NE.AND P1, PT, R8, 0x1, PT ;  /* 0x000000010800780c */ /* 0x002fe20003f25270 */
[----:B------:R-:W-:-:S12]  /*15f00*/  IMAD.SHL.U32 R10, R10, 0x10, RZ ;  /* 0x000000100a0a7824 */ /* 0x000fd800078e00ff */
[----:B------:R-:W1:Y:S01]  /*15f10*/  @P1 LDC R5, c[0x0][0x434] ;  /* 0x00010d00ff051b82 */ /* 0x000e620000000800 */
[----:B------:R-:W-:-:S05]  /*15f20*/  LOP3.LUT R10, R33, 0x70, R10, 0xf8, !PT ;  /* 0x00000070210a7812 */ /* 0x000fca00078ef80a */
[----:B------:R-:W-:Y:S02]  /*15f30*/  IMAD R36, R0, 0x60, R10 ;  /* 0x0000006000247824 */ /* 0x000fe400078e020a */
[----:B------:R-:W4:Y:S01]  /*15f40*/  @P1 LDC R4, c[0x0][0x438] ;  /* 0x00010e00ff041b82 */ /* 0x000f220000000800 */
[----:B------:R-:W-:Y:S01]  /*15f50*/  IMAD.MOV.U32 R35, RZ, RZ, RZ ;  /* 0x000000ffff237224 */ /* 0x000fe200078e00ff */
[----:B------:R-:W-:Y:S01]  /*15f60*/  UMOV UR5, 0xffffffff ;  /* 0xffffffff00057882 */ /* 0x000fe20000000000 */
[----:B---3--:R-:W-:-:S04]  /*15f70*/  ISETP.GE.AND P0, PT, R36, R20, PT ;  /* 0x000000142400720c */ /* 0x008fc80003f06270 */
[----:B------:R-:W-:Y:S01]  /*15f80*/  ISETP.GT.U32.OR P0, PT, R10, 0x5f, P0 ;  /* 0x0000005f0a00780c */ /* 0x000fe20000704470 */
[----:B------:R-:W-:-:S12]  /*15f90*/  IMAD.IADD R36, R36, 0x1, R30 ;  /* 0x0000000124247824 */ /* 0x000fd800078e021e */
[----:B0-----:R-:W0:Y:S01]  /*15fa0*/  @!P0 LDC.64 R2, c[0x0][0x428] ;  /* 0x00010a00ff028b82 */ /* 0x001e220000000a00 */
[----:B-1----:R-:W-:-:S04]  /*15fb0*/  @P1 IMAD.HI.U32 R5, R36, R5, RZ ;  /* 0x0000000524051227 */ /* 0x002fc800078e00ff */
[----:B------:R-:W-:Y:S01]  /*15fc0*/  IMAD.MOV.U32 R6, RZ, RZ, R36 ;  /* 0x000000ffff067224 */ /* 0x000fe200078e0024 */
[----:B----4-:R-:W-:Y:S02]  /*15fd0*/  @P1 SHF.R.U32.HI R6, RZ, R4, R5 ;  /* 0x00000004ff061219 */ /* 0x010fe40000011605 */
[----:B--2---:R-:W-:-:S03]  /*15fe0*/  SHF.R.S32.HI R33, RZ, 0x1f, R27 ;  /* 0x0000001fff217819 */ /* 0x004fc6000001141b */
[--C-:B------:R-:W-:Y:S01]  /*15ff0*/  @!P0 IMAD.MOV.U32 R4, RZ, RZ, R6.reuse ;  /* 0x000000ffff048224 */ /* 0x100fe200078e0006 */
[----:B------:R-:W-:Y:S01]  /*16000*/  @!P0 SHF.R.S32.HI R5, RZ, 0x1f, R6 ;  /* 0x0000001fff058819 */ /* 0x000fe20000011406 */
[-C--:B0-----:R-:W-:Y:S02]  /*16010*/  @!P0 IMAD R7, R33, R2.reuse, RZ ;  /* 0x0000000221078224 */ /* 0x081fe400078e02ff */
[----:B------:R-:W-:-:S04]  /*16020*/  @!P0 IMAD.WIDE.U32 R4, R27, R2, R4 ;  /* 0x000000021b048225 */ /* 0x000fc800078e0004 */
[----:B------:R-:W-:Y:S02]  /*16030*/  @!P0 IMAD R7, R27, R3, R7 ;  /* 0x000000031b078224 */ /* 0x000fe400078e0207 */
[----:B------:R-:W0:Y:S02]  /*16040*/  @!P0 LDC.64 R2, c[0x0][0x418] ;  /* 0x00010600ff028b82 */ /* 0x000e240000000a00 */
[----:B------:R-:W-:Y:S01]  /*16050*/  @!P0 IMAD.IADD R7, R5, 0x1, R7 ;  /* 0x0000000105078824 */ /* 0x000fe200078e0207 */
[----:B0-----:R-:W-:-:S04]  /*16060*/  @!P0 LEA R2, P1, R4, R2, 0x2 ;  /* 0x0000000204028211 */ /* 0x001fc800078210ff */
[----:B------:R-:W-:-:S05]  /*16070*/  @!P0 LEA.HI.X R3, R4, R3, R7, 0x2, P1 ;  /* 0x0000000304038211 */ /* 0x000fca00008f1407 */
[----:B------:R0:W5:Y:S01]  /*16080*/  @!P0 LDG.E R35, desc[UR40][R2.64] ;  /* 0x0000002802238981 */ /* 0x000162000c1e1900 */
[----:B------:R-:W-:Y:S02]  /*16090*/  ISETP.NE.AND P0, PT, R9, 0x3, PT ;  /* 0x000000030900780c */ /* 0x000fe40003f05270 */
[----:B------:R-:W1:Y:S01]  /*160a0*/  S2R R9, SR_TID.X ;  /* 0x0000000000097919 */ /* 0x000e620000002100 */
[----:B------:R-:W-:Y:S02]  /*160b0*/  ISETP.GT.U32.AND P1, PT, R10, 0x5f, PT ;  /* 0x0000005f0a00780c */ /* 0x000fe40003f24070 */
[----:B------:R-:W2:Y:S01]  /*160c0*/  S2R R10, SR_TID.X ;  /* 0x00000000000a7919 */ /* 0x000ea20000002100 */
[----:B------:R-:W-:-:S10]  /*160d0*/  LOP3.LUT R21, R21, 0xffffffdf, RZ, 0xc0, !PT ;  /* 0xffffffdf15157812 */ /* 0x000fd400078ec0ff */
[----:B------:R-:W-:-:S04]  /*160e0*/  @P1 LOP3.LUT R21, R21, 0x20, RZ, 0xfc, !PT ;  /* 0x0000002015151812 */ /* 0x000fc800078efcff */
[----:B------:R-:W-:Y:S02]  /*160f0*/  LOP3.LUT R21, R21, 0xffffffbf, RZ, 0xc0, !PT ;  /* 0xffffffbf15157812 */ /* 0x000fe400078ec0ff */
[----:B-1----:R-:W-:Y:S01]  /*16100*/  SHF.L.U32 R9, R9, 0x3, RZ ;  /* 0x0000000309097819 */ /* 0x002fe200000006ff */
[----:B--2---:R-:W-:-:S03]  /*16110*/  IMAD.SHL.U32 R10, R10, 0x8, RZ ;  /* 0x000000080a0a7824 */ /* 0x004fc600078e00ff */
[----:B------:R-:W-:Y:S02]  /*16120*/  LOP3.LUT R9, R9, 0x38, RZ, 0xc0, !PT ;  /* 0x0000003809097812 */ /* 0x000fe400078ec0ff */
[----:B------:R-:W-:Y:S02]  /*16130*/  LOP3.LUT R10, R10, 0x38, RZ, 0xc0, !PT ;  /* 0x000000380a0a7812 */ /* 0x000fe400078ec0ff */
[----:B------:R-:W-:Y:S02]  /*16140*/  ISETP.GE.AND P1, PT, R9, UR4, PT ;  /* 0x0000000409007c0c */ /* 0x000fe4000bf26270 */
[----:B------:R-:W-:Y:S02]  /*16150*/  LOP3.LUT R10, R10, 0x40, RZ, 0xfc, !PT ;  /* 0x000000400a0a7812 */ /* 0x000fe400078efcff */
[----:B------:R-:W-:Y:S02]  /*16160*/  @P0 LOP3.LUT R21, R21, 0x40, RZ, 0xfc, !PT ;  /* 0x0000004015150812 */ /* 0x000fe400078efcff */
[----:B------:R-:W-:-:S02]  /*16170*/  ISETP.GE.AND P2, PT, R10, UR4, PT ;  /* 0x000000040a007c0c */ /* 0x000fc4000bf46270 */
[----:B------:R-:W-:Y:S02]  /*16180*/  LOP3.LUT R21, R21, 0xffffffef, RZ, 0xc0, !PT ;  /* 0xffffffef15157812 */ /* 0x000fe400078ec0ff */
[----:B------:R-:W-:-:S03]  /*16190*/  LOP3.LUT R10, R9, 0x80, RZ, 0xfc, !PT ;  /* 0x00000080090a7812 */ /* 0x000fc600078efcff */
[----:B------:R-:W-:-:S04]  /*161a0*/  @P1 LOP3.LUT R21, R21, 0x10, RZ, 0xfc, !PT ;  /* 0x0000001015151812 */ /* 0x000fc800078efcff */
[----:B------:R-:W-:Y:S02]  /*161b0*/  LOP3.LUT R21, R21, 0xfffffff7, RZ, 0xc0, !PT ;  /* 0xfffffff715157812 */ /* 0x000fe400078ec0ff */
[----:B------:R-:W-:Y:S02]  /*161c0*/  LOP3.LUT R9, R9, 0xc0, RZ, 0xfc, !PT ;  /* 0x000000c009097812 */ /* 0x000fe400078efcff */
[----:B------:R-:W-:Y:S02]  /*161d0*/  ISETP.GE.AND P3, PT, R10, UR4, PT ;  /* 0x000000040a007c0c */ /* 0x000fe4000bf66270 */
[----:B------:R-:W-:Y:S02]  /*161e0*/  @P2 LOP3.LUT R21, R21, 0x8, RZ, 0xfc, !PT ;  /* 0x0000000815152812 */ /* 0x000fe400078efcff */
[----:B------:R-:W-:Y:S02]  /*161f0*/  ISETP.GE.AND P2, PT, R9, UR4, PT ;  /* 0x0000000409007c0c */ /* 0x000fe4000bf46270 */
[----:B------:R-:W-:-:S04]  /*16200*/  LOP3.LUT R21, R21, 0xfffffffd, RZ, 0xc0, !PT ;  /* 0xfffffffd15157812 */ /* 0x000fc800078ec0ff */
[----:B------:R-:W-:-:S04]  /*16210*/  LOP3.LUT R21, R21, 0xfffffffb, RZ, 0xc0, !PT ;  /* 0xfffffffb15157812 */ /* 0x000fc800078ec0ff */
[----:B------:R-:W-:-:S04]  /*16220*/  @P3 LOP3.LUT R21, R21, 0x4, RZ, 0xfc, !PT ;  /* 0x0000000415153812 */ /* 0x000fc800078efcff */
[----:B------:R-:W-:-:S05]  /*16230*/  @P2 LOP3.LUT R21, R21, 0x2, RZ, 0xfc, !PT ;  /* 0x0000000215152812 */ /* 0x000fca00078efcff */
[----:B------:R1:W-:Y:S01]  /*16240*/  STL [R1], R21 ;  /* 0x0000001501007387 */ /* 0x0003e20000100800 */
[----:B0-----:R-:W-:-:S04]  /*16250*/  IMAD.MOV R2, RZ, RZ, -R6 ;  /* 0x000000ffff027224 */ /* 0x001fc800078e0a06 */
[----:B------:R-:W-:Y:S01]  /*16260*/  IMAD R36, R8, R2, R36 ;  /* 0x0000000208247224 */ /* 0x000fe200078e0224 */
[----:B------:R-:W-:Y:S06]  /*16270*/  BRA.DIV UR5, `(.L_x_861) ;  /* 0x0000005605e07947 */ /* 0x000fec000b800000 */
.L_x_1014:
[----:B------:R-:W-:Y:S01]  /*16280*/  SEL R7, RZ, 0x1, P1 ;  /* 0x00000001ff077807 */ /* 0x000fe20000800000 */
[----:B------:R-:W-:Y:S06]  /*16290*/  @!P0 BRA `(.L_x_862) ;  /* 0x0000000000048947 */ /* 0x000fec0003800000 */
[----:B------:R-:W-:Y:S01]  /*162a0*/  BPT.TRAP 0x1 ;  /* 0x000000040000795c */ /* 0x000fe20000300000 */
.L_x_862:
[----:B------:R-:W-:Y:S01]  /*162b0*/  IMAD R32, R0, -0x60, R20 ;  /* 0xffffffa000207824 */ /* 0x000fe200078e0214 */
[----:B------:R-:W-:Y:S01]  /*162c0*/  SHF.L.U32 R0, R25, 0x1f, RZ ;  /* 0x0000001f19007819 */ /* 0x000fe200000006ff */
[----:B------:R-:W-:Y:S01]  /*162d0*/  IMAD R31, R24, 0x8, R22 ;  /* 0x00000008181f7824 */ /* 0x000fe200078e0216 */
[----:B------:R-:W-:Y:S03]  /*162e0*/  BSSY B0, `(.L_x_863) ;  /* 0x0000003000007945 */ /* 0x000fe60003800000 */
[----:B------:R-:W0:Y:S02]  /*162f0*/  SYNCS.PHASECHK.TRANS64.TRYWAIT P0, [R31+URZ+0x22840], R0 ;  /* 0x022840001f0075a7 */ /* 0x000e24000800017f */
[----:B0-----:R-:W-:Y:S05]  /*16300*/  @!P0 BRA `(.L_x_864) ;  /* 0x0000005400f08947 */ /* 0x001fea0003800000 */
.L_x_1015:
[----:B------:R-:W-:Y:S05]  /*16310*/  BSYNC B0 ;  /* 0x0000000000007941 */ /* 0x000fea0003800000 */
.L_x_863:
[----:B------:R-:W2:Y:S01]  /*16320*/  LDL.LU R6, [R1] ;  /* 0x0000000001067983 */ /* 0x000ea20000300800 */
[----:B0-----:R-:W-:Y:S01]  /*16330*/  SHF.R.S32.HI R0, RZ, 0x1f, R36 ;  /* 0x0000001fff007819 */ /* 0x001fe20000011424 */
[----:B------:R-:W-:Y:S01]  /*16340*/  ULDC.64 UR4, c[0x0][0x300] ;  /* 0x0000c00000047ab9 */ /* 0x000fe20000000a00 */
[----:B-----5:R-:W-:Y:S01]  /*16350*/  SHF.R.S32.HI R4, RZ, 0x1f, R35 ;  /* 0x0000001fff047819 */ /* 0x020fe20000011423 */
[----:B------:R-:W0:Y:S01]  /*16360*/  S2R R8, SR_TID.X ;  /* 0x0000000000087919 */ /* 0x000e220000002100 */
[----:B------:R-:W-:Y:S01]  /*16370*/  IMAD.WIDE.U32 R2, R36, UR4, RZ ;  /* 0x0000000424027c25 */ /* 0x000fe2000f8e00ff */
[----:B------:R-:W-:Y:S01]  /*16380*/  ULDC.64 UR6, c[0x0][0x2e8] ;  /* 0x0000ba0000067ab9 */ /* 0x000fe20000000a00 */
[----:B------:R3:W-:Y:S04]  /*16390*/  STL [R1+0x28], R0 ;  /* 0x0000280001007387 */ /* 0x0007e80000100800 */
[----:B------:R4:W-:Y:S01]  /*163a0*/  STL [R1+0x2c], R4 ;  /* 0x00002c0401007387 */ /* 0x0009e20000100800 */
[----:B---3--:R-:W-:-:S04]  /*163b0*/  IMAD R0, R0, UR4, RZ ;  /* 0x0000000400007c24 */ /* 0x008fc8000f8e02ff */
[----:B------:R-:W-:Y:S01]  /*163c0*/  IMAD R0, R36, UR5, R0 ;  /* 0x0000000524007c24 */ /* 0x000fe2000f8e0200 */
[----:B------:R-:W-:-:S03]  /*163d0*/  ULDC.64 UR4, c[0x0][0x310] ;  /* 0x0000c40000047ab9 */ /* 0x000fc60000000a00 */
[----:B------:R-:W-:Y:S02]  /*163e0*/  IMAD.IADD R3, R3, 0x1, R0 ;  /* 0x0000000103037824 */ /* 0x000fe400078e0200 */
[----:B------:R-:W-:Y:S02]  /*163f0*/  IMAD R0, R4, UR4, RZ ;  /* 0x0000000404007c24 */ /* 0x000fe4000f8e02ff */
[C---:B------:R-:W-:Y:S01]  /*16400*/  IMAD.WIDE.U32 R2, R35.reuse, UR4, R2 ;  /* 0x0000000423027c25 */ /* 0x040fe2000f8e0002 */
[----:B----4-:R-:W3:Y:S03]  /*16410*/  S2R R4, SR_TID.X ;  /* 0x0000000000047919 */ /* 0x010ee60000002100 */
[----:B------:R-:W-:Y:S01]  /*16420*/  IMAD R0, R35, UR5, R0 ;  /* 0x0000000523007c24 */ /* 0x000fe2000f8e0200 */
[----:B------:R-:W-:Y:S01]  /*16430*/  ULDC.64 UR4, c[0x0][0x308] ;  /* 0x0000c20000047ab9 */ /* 0x000fe20000000a00 */
[----:B0-----:R-:W-:-:S02]  /*16440*/  IMAD.SHL.U32 R8, R8, 0x8, RZ ;  /* 0x0000000808087824 */ /* 0x001fc400078e00ff */
[----:B------:R-:W-:-:S03]  /*16450*/  IMAD.IADD R3, R3, 0x1, R0 ;  /* 0x0000000103037824 */ /* 0x000fc600078e0200 */
[----:B------:R-:W-:Y:S01]  /*16460*/  LOP3.LUT R8, R8, 0x38, RZ, 0xc0, !PT ;  /* 0x0000003808087812 */ /* 0x000fe200078ec0ff */
[----:B------:R-:W-:Y:S01]  /*16470*/  IMAD.WIDE.U32 R2, R18, UR4, R2 ;  /* 0x0000000412027c25 */ /* 0x000fe2000f8e0002 */
[----:B------:R-:W-:Y:S02]  /*16480*/  ULDC UR4, c[0x0][0x2f4] ;  /* 0x0000bd0000047ab9 */ /* 0x000fe40000000800 */
[----:B------:R-:W-:Y:S02]  /*16490*/  ISETP.GE.AND P2, PT, R8, UR4, PT ;  /* 0x0000000408007c0c */ /* 0x000fe4000bf46270 */
[----:B------:R-:W-:Y:S02]  /*164a0*/  LEA R0, P0, R2, UR6, 0x1 ;  /* 0x0000000602007c11 */ /* 0x000fe4000f8008ff */
[----:B---3--:R-:W-:-:S04]  /*164b0*/  LOP3.LUT R4, R4, 0x7f, RZ, 0xc0, !PT ;  /* 0x0000007f04047812 */ /* 0x008fc800078ec0ff */
[----:B------:R-:W-:Y:S01]  /*164c0*/  SHF.R.U32.HI R5, RZ, 0x3, R4 ;  /* 0x00000003ff057819 */ /* 0x000fe20000011604 */
[----:B------:R-:W-:Y:S01]  /*164d0*/  IMAD R4, R18, UR5, R3 ;  /* 0x0000000512047c24 */ /* 0x000fe2000f8e0203 */
[----:B------:R-:W-:-:S03]  /*164e0*/  UMOV UR5, 0xffffffff ;  /* 0xffffffff00057882 */ /* 0x000fc60000000000 */
[----:B------:R-:W-:Y:S01]  /*164f0*/  IMAD.IADD R32, R32, 0x1, -R5 ;  /* 0x0000000120207824 */ /* 0x000fe200078e0a05 */
[----:B------:R-:W-:Y:S01]  /*16500*/  LEA.HI.X R4, R2, UR7, R4, 0x1, P0 ;  /* 0x0000000702047c11 */ /* 0x000fe200080f0c04 */
[----:B------:R-:W-:-:S03]  /*16510*/  IMAD R5, R24, 0x1800, R28 ;  /* 0x0000180018057824 */ /* 0x000fc600078e021c */
[----:B------:R-:W-:Y:S02]  /*16520*/  ISETP.GE.AND P0, PT, R32, 0x1, PT ;  /* 0x000000012000780c */ /* 0x000fe40003f06270 */
[----:B--2---:R-:W-:-:S04]  /*16530*/  LOP3.LUT R6, R6, 0xfffffffe, RZ, 0xc0, !PT ;  /* 0xfffffffe06067812 */ /* 0x004fc800078ec0ff */
[----:B------:R-:W-:-:S05]  /*16540*/  @P2 LOP3.LUT R6, R6, 0x1, RZ, 0xfc, !PT ;  /* 0x0000000106062812 */ /* 0x000fca00078efcff */
[----:B------:R0:W-:Y:S01]  /*16550*/  STL [R1], R6 ;  /* 0x0000000601007387 */ /* 0x0001e20000100800 */
[----:B------:R-:W-:Y:S05]  /*16560*/  BRA.DIV UR5, `(.L_x_865) ;  /* 0x00000056056c7947 */ /* 0x000fea000b800000 */
[----:B------:R-:W2:Y:S01]  /*16570*/  SHFL.IDX PT, R3, R0, RZ, 0x181f ;  /* 0x00181fff00037589 */ /* 0x000ea200000e0000 */
[----:B0-----:R-:W-:-:S03]  /*16580*/  @P0 IMAD R6, R5, 0x2, R22 ;  /* 0x0000000205060824 */ /* 0x001fc600078e0216 */
[----:B------:R-:W0:Y:S01]  /*16590*/  SHFL.IDX PT, R2, R4, RZ, 0x181f ;  /* 0x00181fff04027589 */ /* 0x000e2200000e0000 */
[----:B--2---:R-:W-:-:S05]  /*165a0*/  @P0 LEA R3, P1, R8, R3, 0x1 ;  /* 0x0000000308030211 */ /* 0x004fca00078208ff */
[----:B0-----:R-:W-:-:S05]  /*165b0*/  @P0 IMAD.X R2, RZ, RZ, R2, P1 ;  /* 0x000000ffff020224 */ /* 0x001fca00008e0602 */
        /* <DEDUP_REMOVED lines=8> */
[----:B------:R-:W2:Y:S01]  /*16640*/  SHFL.IDX PT, R2, R4, 0x1, 0x181f ;  /* 0x00381f0004027f89 */ /* 0x000ea200000e0000 */
[----:B0-----:R-:W-:-:S05]  /*16650*/  @P0 LEA R3, P1, R8, R3, 0x1 ;  /* 0x0000000308030211 */ /* 0x001fca00078208ff */
[----:B--2---:R-:W-:-:S05]  /*16660*/  @P0 IMAD.X R2, RZ, RZ, R2, P1 ;  /* 0x000000ffff020224 */ /* 0x004fca00008e0602 */
[----:B------:R-:W-:-:S04]  /*16670*/  @P0 LOP3.LUT R3, R3, R2, RZ, 0x3c, !PT ;  /* 0x0000000203030212 */ /* 0x000fc800078e3cff */
[----:B------:R-:W-:-:S04]  /*16680*/  @P0 LOP3.LUT R2, R3, R2, RZ, 0x3c, !PT ;  /* 0x0000000203020212 */ /* 0x000fc800078e3cff */
[----:B------:R-:W-:-:S05]  /*16690*/  @P0 LOP3.LUT R3, R3, R2, RZ, 0x3c, !PT ;  /* 0x0000000203030212 */ /* 0x000fca00078e3cff */
        /* <DEDUP_REMOVED lines=15> */
[----:B0-----:R-:W-:-:S04]  /*16790*/  @P0 LEA R3, P1, R8, R3, 0x1 ;  /* 0x0000000308030211 */ /* 0x001fc800078208ff */
[----:B--2---:R-:W-:-:S04]  /*167a0*/  @P0 IADD3.X R2, RZ, R2, RZ, P1, !PT ;  /* 0x00000002ff020210 */ /* 0x004fc80000ffe4ff */
[----:B------:R-:W-:-:S04]  /*167b0*/  @P0 LOP3.LUT R3, R3, R2, RZ, 0x3c, !PT ;  /* 0x0000000203030212 */ /* 0x000fc800078e3cff */
[----:B------:R-:W-:-:S04]  /*167c0*/  @P0 LOP3.LUT R2, R3, R2, RZ, 0x3c, !PT ;  /* 0x0000000203020212 */ /* 0x000fc800078e3cff */
[----:B------:R-:W-:-:S05]  /*167d0*/  @P0 LOP3.LUT R3, R3, R2, RZ, 0x3c, !PT ;  /* 0x0000000203030212 */ /* 0x000fca00078e3cff */
[----:B------:R0:W-:Y:S01]  /*167e0*/  @P0 LDGSTS.E.BYPASS.LTC128B.128 [R6+0x1dc00], desc[UR40][R2.64], !P2 ;  /* 0x1dc0000002060fae */ /* 0x0001e2000d101d68 */
[----:B------:R-:W-:-:S03]  /*167f0*/  ISETP.GE.AND P0, PT, R32, 0x41, PT ;  /* 0x000000412000780c */ /* 0x000fc60003f06270 */
[----:B0-----:R-:W0:Y:S10]  /*16800*/  SHFL.IDX PT, R3, R0, 0x4, 0x181f ;  /* 0x00981f0000037f89 */ /* 0x001e3400000e0000 */
[----:B------:R-:W-:Y:S01]  /*16810*/  @P0 IMAD R6, R5, 0x2, R22 ;  /* 0x0000000205060824 */ /* 0x000fe200078e0216 */
[----:B------:R-:W2:Y:S04]  /*16820*/  SHFL.IDX PT, R2, R4, 0x4, 0x181f ;  /* 0x00981f0004027f89 */ /* 0x000ea800000e0000 */
[----:B------:R-:W3:Y:S04]  /*16830*/  SHFL.IDX PT, R4, R4, 0x5, 0x181f ;  /* 0x00b81f0004047f89 */ /* 0x000ee800000e0000 */
[----:B------:R-:W4:Y:S01]  /*16840*/  SHFL.IDX PT, R0, R0, 0x5, 0x181f ;  /* 0x00b81f0000007f89 */ /* 0x000f2200000e0000 */
[----:B0-----:R-:W-:-:S05]  /*16850*/  @P0 LEA R3, P1, R8, R3, 0x1 ;  /* 0x0000000308030211 */ /* 0x001fca00078208ff */
[----:B--2---:R-:W-:-:S05]  /*16860*/  @P0 IMAD.X R2, RZ, RZ, R2, P1 ;  /* 0x000000ffff020224 */ /* 0x004fca00008e0602 */
[----:B------:R-:W-:-:S04]  /*16870*/  @P0 LOP3.LUT R3, R3, R2, RZ, 0x3c, !PT ;  /* 0x0000000203030212 */ /* 0x000fc800078e3cff */
[----:B------:R-:W-:-:S04]  /*16880*/  @P0 LOP3.LUT R2, R3, R2, RZ, 0x3c, !PT ;  /* 0x0000000203020212 */ /* 0x000fc800078e3cff */
[----:B------:R-:W-:-:S05]  /*16890*/  @P0 LOP3.LUT R3, R3, R2, RZ, 0x3c, !PT ;  /* 0x0000000203030212 */ /* 0x000fca00078e3cff */
[----:B---34-:R2:W-:Y:S02]  /*168a0*/  @P0 LDGSTS.E.BYPASS.LTC128B.128 [R6+0x1e400], desc[UR40][R2.64], !P2 ;  /* 0x1e40000002060fae */ /* 0x0185e4000d101d68 */
.L_x_1029:
[----:B------:R-:W-:-:S13]  /*168b0*/  ISETP.GE.AND P0, PT, R32, 0x51, PT ;  /* 0x000000512000780c */ /* 0x000fda0003f06270 */
[----:B0-2---:R-:W-:Y:S01]  /*168c0*/  @P0 LEA R2, P1, R8, R0, 0x1 ;  /* 0x0000000008020211 */ /* 0x005fe200078208ff */
        /* <DEDUP_REMOVED lines=8> */
.L_x_866:
[----:B------:R-:W-:Y:S02]  /*16950*/  PLOP3.LUT P1, PT, P1, P0, PT, 0xa2, 0x0 ;  /* 0x000000000000781c */ /* 0x000fe40000f21472 */
[----:B------:R-:W-:-:S08]  /*16960*/  @P0 R2UR P1, UR4, R31 ;  /* 0x000000001f0402ca */ /* 0x000fd00000020000 */
[----:B------:R-:W-:-:S05]  /*16970*/  @P0 PLOP3.LUT P0, PT, P1, PT, PT, 0x80, 0x0 ;  /* 0x000000000000081c */ /* 0x000fca0000f0f070 */
[----:B------:R-:W-:Y:S01]  /*16980*/  @!P1 SYNCS.ARRIVE.TRANS64.RED.A0T1 RZ, [UR4+0x22830], RZ ;  /* 0x022830ffffff99a7 */ /* 0x000fe20008200404 */
[----:B------:R-:W-:Y:S07]  /*16990*/  @!P1 ARRIVES.LDGSTSBAR.64.TRANSCNT [UR4+0x22830] ;  /* 0x02283000ff0099b0 */ /* 0x000fee0008000a84 */
[----:B------:R-:W-:Y:S05]  /*169a0*/  @P0 BRA.U.ANY `(.L_x_866) ;  /* 0xfffffffd00e80947 */ /* 0x000fea000393ffff */
[----:B------:R-:W-:Y:S01]  /*169b0*/  NOP ;  /* 0x0000000000007918 */ /* 0x000fe20000000000 */
[----:B------:R-:W-:-:S04]  /*169c0*/  LOP3.LUT R0, R37, 0x2, RZ, 0xfc, !PT ;  /* 0x0000000225007812 */ /* 0x000fc800078efcff */
[----:B------:R-:W-:-:S13]  /*169d0*/  ISETP.NE.AND P2, PT, R0, 0x3, PT ;  /* 0x000000030000780c */ /* 0x000fda0003f45270 */
[----:B------:R-:W-:Y:S05]  /*169e0*/  @!P2 BRA `(.L_x_867) ;  /* 0x000000000004a947 */ /* 0x000fea0003800000 */
[----:B------:R-:W-:Y:S01]  /*169f0*/  BPT.TRAP 0x1 ;  /* 0x000000040000795c */ /* 0x000fe20000300000 */
.L_x_867:
[----:B------:R2:W5:Y:S01]  /*16a00*/  LDL R0, [R1] ;  /* 0x0000000001007983 */ /* 0x0005620000100800 */
[----:B------:R2:W-:Y:S03]  /*16a10*/  SYNCS.ARRIVE.TRANS64.A1T0 RZ, [R31+URZ+0x22830], RZ ;  /* 0x022830ff1fff79a7 */ /* 0x0005e6000810003f */
[----:B------:R2:W5:Y:S04]  /*16a20*/  LDL.LU R4, [R1+0x14] ;  /* 0x0000140001047983 */ /* 0x0005680000300800 */
[----:B0-----:R2:W5:Y:S02]  /*16a30*/  LDL.LU R3, [R1+0xc] ;  /* 0x00000c0001037983 */ /* 0x0015640000300800 */
[----:B------:R-:W-:Y:S05]  /*16a40*/  WARPSYNC.ALL ;  /* 0x0000000000007948 */ /* 0x000fea0003800000 */
[----:B------:R-:W-:Y:S01]  /*16a50*/  ULDC.64 UR4, c[0x0][0xa00] ;  /* 0x0002800000047ab9 */ /* 0x000fe20000000a00 */
[----:B------:R-:W-:Y:S01]  /*16a60*/  BSSY B6, `(.L_x_868) ;  /* 0x000002b000067945 */ /* 0x000fe20003800000 */
[----:B------:R-:W-:Y:S01]  /*16a70*/  BAR.SYNC.DEFER_BLOCKING 0x8, 0x180 ;  /* 0x0206000000007b1d */ /* 0x000fe20000010000 */
[C---:B-----5:R-:W-:Y:S02]  /*16a80*/  LOP3.LUT P0, RZ, R0.reuse, 0x4, RZ, 0xc0, !PT ;  /* 0x0000000400ff7812 */ /* 0x060fe4000780c0ff */
[----:B------:R-:W-:-:S02]  /*16a90*/  LOP3.LUT P2, RZ, R0, 0x8, RZ, 0xc0, !PT ;  /* 0x0000000800ff7812 */ /* 0x000fc4000784c0ff */
[----:B------:R-:W-:Y:S02]  /*16aa0*/  SEL R2, RZ, 0x4, P0 ;  /* 0x00000004ff027807 */ /* 0x000fe40000000000 */
[----:B------:R-:W-:Y:S02]  /*16ab0*/  ISETP.NE.U32.AND P0, PT, RZ, UR4, PT ;  /* 0x00000004ff007c0c */ /* 0x000fe4000bf05070 */
[----:B------:R-:W-:Y:S02]  /*16ac0*/  LOP3.LUT P1, RZ, R0, 0x2, RZ, 0xc0, !PT ;  /* 0x0000000200ff7812 */ /* 0x000fe4000782c0ff */
[----:B------:R-:W-:Y:S01]  /*16ad0*/  ISETP.NE.AND.EX P0, PT, RZ, UR5, PT, P0 ;  /* 0x00000005ff007c0c */ /* 0x000fe2000bf05300 */
[----:B------:R-:W-:Y:S01]  /*16ae0*/  ULDC.64 UR4, c[0x0][0x298] ;  /* 0x0000a60000047ab9 */ /* 0x000fe20000000a00 */
[----:B------:R-:W-:Y:S02]  /*16af0*/  SEL R0, RZ, 0x2, P2 ;  /* 0x00000002ff007807 */ /* 0x000fe40001000000 */
[----:B------:R-:W-:-:S02]  /*16b00*/  SEL R5, R34, RZ, !P0 ;  /* 0x000000ff22057207 */ /* 0x000fc40004000000 */
[----:B------:R-:W-:Y:S02]  /*16b10*/  IADD3 R0, R2, R0, R7 ;  /* 0x0000000002007210 */ /* 0x000fe40007ffe007 */
[----:B------:R-:W-:Y:S01]  /*16b20*/  SEL R34, RZ, 0x8, P1 ;  /* 0x00000008ff227807 */ /* 0x000fe20000800000 */
[----:B------:R0:W-:Y:S01]  /*16b30*/  STL [R1+0x1c], R5 ;  /* 0x00001c0501007387 */ /* 0x0001e20000100800 */
[----:B------:R-:W-:-:S03]  /*16b40*/  SEL R2, R4, RZ, !P0 ;  /* 0x000000ff04027207 */ /* 0x000fc60004000000 */
[----:B------:R-:W-:Y:S01]  /*16b50*/  IMAD.IADD R34, R0, 0x1, R34 ;  /* 0x0000000100227824 */ /* 0x000fe200078e0222 */
[----:B------:R-:W-:Y:S01]  /*16b60*/  SHF.R.S32.HI R0, RZ, 0x1f, R3 ;  /* 0x0000001fff007819 */ /* 0x000fe20000011403 */
[----:B------:R3:W-:Y:S04]  /*16b70*/  STL [R1+0x34], R2 ;  /* 0x0000340201007387 */ /* 0x0007e80000100800 */
[----:B------:R-:W-:Y:S02]  /*16b80*/  IMAD R0, R0, UR4, RZ ;  /* 0x0000000400007c24 */ /* 0x000fe4000f8e02ff */
[----:B0-----:R-:W-:-:S04]  /*16b90*/  IMAD.WIDE.U32 R4, R3, UR4, RZ ;  /* 0x0000000403047c25 */ /* 0x001fc8000f8e00ff */
[----:B------:R-:W-:Y:S01]  /*16ba0*/  IMAD R0, R3, UR5, R0 ;  /* 0x0000000503007c24 */ /* 0x000fe2000f8e0200 */
[----:B------:R0:W-:Y:S01]  /*16bb0*/  STL.64 [R1+0x8], R4 ;  /* 0x0000080401007387 */ /* 0x0001e20000100a00 */
[----:B---3--:R-:W-:Y:S02]  /*16bc0*/  VIADD R2, R22, 0x18400 ;  /* 0x0001840016027836 */ /* 0x008fe40000000000 */
[----:B------:R-:W-:-:S03]  /*16bd0*/  IMAD.IADD R0, R5, 0x1, R0 ;  /* 0x0000000105007824 */ /* 0x000fc600078e0200 */
[----:B------:R-:W-:Y:S02]  /*16be0*/  LOP3.LUT P0, RZ, R2, 0x3ff, RZ, 0xc0, !PT ;  /* 0x000003ff02ff7812 */ /* 0x000fe4000780c0ff */
[----:B------:R0:W-:Y:S11]  /*16bf0*/  STL [R1+0x14], R0 ;  /* 0x0000140001007387 */ /* 0x0001f60000100800 */
        /* <DEDUP_REMOVED lines=15> */
[----:B-1----:R-:W-:-:S07]  /*16cf0*/  LEPC R20, `(.L_x_869) ;  /* 0x000000001014794e */ /* 0x002fce0000000000 */
[----:B0-2---:R-:W-:Y:S05]  /*16d00*/  CALL.ABS.NOINC R2 ;  /* 0x0000000002007343 */ /* 0x005fea0003c00000 */
.L_x_869:
[----:B------:R-:W-:Y:S05]  /*16d10*/  BSYNC B6 ;  /* 0x0000000000067941 */ /* 0x000fea0003800000 */
.L_x_868:
[----:B------:R-:W3:Y:S01]  /*16d20*/  LDL.LU R0, [R1+0x14] ;  /* 0x0000140001007983 */ /* 0x000ee20000300800 */
[----:B------:R-:W-:Y:S01]  /*16d30*/  ULDC.64 UR4, c[0x0][0x2d8] ;  /* 0x0000b60000047ab9 */ /* 0x000fe20000000a00 */
[----:B------:R-:W0:Y:S02]  /*16d40*/  LDC R7, c[0x0][0x448] ;  /* 0x00011200ff077b82 */ /* 0x000e240000000800 */
[----:B------:R-:W3:Y:S04]  /*16d50*/  LDL.LU.64 R2, [R1+0x8] ;  /* 0x0000080001027983 */ /* 0x000ee80000300a00 */
[----:B-1----:R-:W4:Y:S04]  /*16d60*/  LDL.LU R21, [R1+0x34] ;  /* 0x0000340001157983 */ /* 0x002f280000300800 */
[----:B------:R-:W2:Y:S01]  /*16d70*/  LDL.LU R20, [R1+0x1c] ;  /* 0x00001c0001147983 */ /* 0x000ea20000300800 */
[----:B------:R-:W-:-:S03]  /*16d80*/  IMAD.SHL.U32 R17, R17, 0x80, RZ ;  /* 0x0000008011117824 */ /* 0x000fc600078e00ff */
[----:B------:R1:W5:Y:S01]  /*16d90*/  LDL R8, [R1+0x4] ;  /* 0x0000040001087983 */ /* 0x0003620000100800 */
[----:B0-----:R-:W-:-:S13]  /*16da0*/  ISETP.NE.AND P0, PT, R7, 0x1, PT ;  /* 0x000000010700780c */ /* 0x001fda0003f05270 */
[----:B------:R-:W0:Y:S01]  /*16db0*/  @P0 LDC R4, c[0x0][0x44c] ;  /* 0x00011300ff040b82 */ /* 0x000e220000000800 */
[----:B---3--:R-:W-:Y:S02]  /*16dc0*/  IMAD.MOV.U32 R3, RZ, RZ, R0 ;  /* 0x000000ffff037224 */ /* 0x008fe400078e0000 */
[----:B------:R-:W-:-:S04]  /*16dd0*/  IMAD.WIDE.U32 R2, R18, UR4, R2 ;  /* 0x0000000412027c25 */ /* 0x000fc8000f8e0002 */
[----:B------:R-:W-:Y:S01]  /*16de0*/  IMAD R3, R18, UR5, R3 ;  /* 0x0000000512037c24 */ /* 0x000fe2000f8e0203 */
[----:B------:R-:W-:Y:S02]  /*16df0*/  ULDC.64 UR4, c[0x0][0x2e0] ;  /* 0x0000b80000047ab9 */ /* 0x000fe40000000a00 */
[----:B----4-:R-:W-:Y:S02]  /*16e00*/  IMAD R0, R21, UR4, RZ ;  /* 0x0000000415007c24 */ /* 0x010fe4000f8e02ff */
[----:B--2---:R-:W-:-:S04]  /*16e10*/  IMAD.WIDE.U32 R2, R20, UR4, R2 ;  /* 0x0000000414027c25 */ /* 0x004fc8000f8e0002 */
[----:B------:R-:W-:Y:S01]  /*16e20*/  IMAD R0, R20, UR5, R0 ;  /* 0x0000000514007c24 */ /* 0x000fe2000f8e0200 */
[----:B------:R-:W2:Y:S01]  /*16e30*/  S2R R9, SR_TID.X ;  /* 0x0000000000097919 */ /* 0x000ea20000002100 */
[----:B------:R-:W-:Y:S02]  /*16e40*/  ULDC.64 UR4, c[0x0][0x2d0] ;  /* 0x0000b40000047ab9 */ /* 0x000fe40000000a00 */
[----:B------:R-:W-:Y:S01]  /*16e50*/  IMAD.IADD R3, R3, 0x1, R0 ;  /* 0x0000000103037824 */ /* 0x000fe200078e0200 */
[----:B------:R-:W3:Y:S01]  /*16e60*/  S2R R20, SR_TID.X ;  /* 0x0000000000147919 */ /* 0x000ee20000002100 */
[----:B------:R-:W4:Y:S01]  /*16e70*/  @P0 LDC R0, c[0x0][0x450] ;  /* 0x00011400ff000b82 */ /* 0x000f220000000800 */
[----:B---3--:R-:W-:-:S04]  /*16e80*/  LOP3.LUT R20, R20, 0x7f, RZ, 0xc0, !PT ;  /* 0x0000007f14147812 */ /* 0x008fc800078ec0ff */
[----:B------:R-:W-:Y:S02]  /*16e90*/  SHF.R.U32.HI R21, RZ, 0x3, R20 ;  /* 0x00000003ff157819 */ /* 0x000fe40000011614 */
[----:B------:R-:W3:Y:S02]  /*16ea0*/  S2R R20, SR_TID.X ;  /* 0x0000000000147919 */ /* 0x000ee40000002100 */
[----:B---3--:R-:W-:-:S05]  /*16eb0*/  IMAD.SHL.U32 R20, R20, 0x10, RZ ;  /* 0x0000001014147824 */ /* 0x008fca00078e00ff */
[----:B------:R-:W-:-:S04]  /*16ec0*/  LOP3.LUT R20, R21, 0x70, R20, 0xf8, !PT ;  /* 0x0000007015147812 */ /* 0x000fc800078ef814 */
[----:B------:R-:W-:Y:S02]  /*16ed0*/  LOP3.LUT R5, R20, R17, RZ, 0xfc, !PT ;  /* 0x0000001114057212 */ /* 0x000fe400078efcff */
[----:B------:R1:W5:Y:S03]  /*16ee0*/  LDL R20, [R1+0x18] ;  /* 0x0000180001147983 */ /* 0x0003660000100800 */
[----:B0-----:R-:W-:-:S04]  /*16ef0*/  @P0 IMAD.HI.U32 R6, R5, R4, RZ ;  /* 0x0000000405060227 */ /* 0x001fc800078e00ff */
[----:B------:R-:W-:Y:S01]  /*16f00*/  IMAD.MOV.U32 R4, RZ, RZ, R5 ;  /* 0x000000ffff047224 */ /* 0x000fe200078e0005 */
[----:B----4-:R-:W-:Y:S01]  /*16f10*/  @P0 SHF.R.U32.HI R4, RZ, R0, R6 ;  /* 0x00000000ff040219 */ /* 0x010fe20000011606 */
        /* <DEDUP_REMOVED lines=13> */
[----:B------:R-:W-:Y:S01]  /*16ff0*/  ULDC.64 UR4, c[0x0][0x280] ;  /* 0x0000a00000047ab9 */ /* 0x000fe20000000a00 */
[----:B--2---:R-:W-:Y:S02]  /*17000*/  SHF.L.U32 R9, R9, 0x3, RZ ;  /* 0x0000000309097819 */ /* 0x004fe400000006ff */
[----:B------:R-:W-:Y:S01]  /*17010*/  IMAD.IADD R4, R3, 0x1, R4 ;  /* 0x0000000103047824 */ /* 0x000fe200078e0204 */
[C---:B------:R-:W-:Y:S01]  /*17020*/  LEA R0, P0, R2.reuse, UR4, 0x1 ;  /* 0x0000000402007c11 */ /* 0x040fe2000f8008ff */
[----:B------:R-:W-:Y:S01]  /*17030*/  ULDC UR4, c[0x0][0x2b8] ;  /* 0x0000ae0000047ab9 */ /* 0x000fe20000000800 */
[----:B------:R-:W-:Y:S02]  /*17040*/  LOP3.LUT R9, R9, 0x38, RZ, 0xc0, !PT ;  /* 0x0000003809097812 */ /* 0x000fe400078ec0ff */
[----:B------:R-:W-:Y:S01]  /*17050*/  LEA.HI.X R4, R2, UR5, R4, 0x1, P0 ;  /* 0x0000000502047c11 */ /* 0x000fe200080f0c04 */
[----:B------:R-:W-:Y:S01]  /*17060*/  UMOV UR5, 0xffffffff ;  /* 0xffffffff00057882 */ /* 0x000fe20000000000 */
[----:B0-----:R-:W-:-:S02]  /*17070*/  LOP3.LUT R21, R21, 0x7f, RZ, 0xc0, !PT ;  /* 0x0000007f15157812 */ /* 0x001fc400078ec0ff */
[----:B------:R-:W-:Y:S02]  /*17080*/  ISETP.GE.AND P1, PT, R9, UR4, PT ;  /* 0x0000000409007c0c */ /* 0x000fe4000bf26270 */
[----:B------:R-:W-:Y:S01]  /*17090*/  SHF.R.U32.HI R10, RZ, 0x3, R21 ;  /* 0x00000003ff0a7819 */ /* 0x000fe20000011615 */
[----:B-1----:R-:W-:Y:S10]  /*170a0*/  BRA.DIV UR5, `(.L_x_870) ;  /* 0x00000052059c7947 */ /* 0x002ff4000b800000 */
[----:B------:R-:W0:Y:S01]  /*170b0*/  SHFL.IDX PT, R3, R0, RZ, 0x181f ;  /* 0x00181fff00037589 */ /* 0x000e2200000e0000 */
[----:B-----5:R-:W-:Y:S02]  /*170c0*/  IMAD R5, R20, R7, RZ ;  /* 0x0000000714057224 */ /* 0x020fe400078e02ff */
[----:B------:R-:W-:Y:S01]  /*170d0*/  IMAD.IADD R17, R10, 0x1, R17 ;  /* 0x000000010a117824 */ /* 0x000fe200078e0211 */
[----:B------:R-:W1:Y:S03]  /*170e0*/  SHFL.IDX PT, R2, R4, RZ, 0x181f ;  /* 0x00181fff04027589 */ /* 0x000e6600000e0000 */
[C---:B------:R-:W-:Y:S01]  /*170f0*/  VIADD R6, R17.reuse, 0x10 ;  /* 0x0000001011067836 */ /* 0x040fe20000000000 */
[----:B------:R-:W-:-:S13]  /*17100*/  ISETP.GE.AND P0, PT, R17, R5, PT ;  /* 0x000000051100720c */ /* 0x000fda0003f06270 */
[----:B0-----:R-:W-:-:S05]  /*17110*/  @!P0 LEA R3, P2, R9, R3, 0x1 ;  /* 0x0000000309038211 */ /* 0x001fca00078408ff */
[----:B-1----:R-:W-:-:S05]  /*17120*/  @!P0 IMAD.X R2, RZ, RZ, R2, P2 ;  /* 0x000000ffff028224 */ /* 0x002fca00010e0602 */
[----:B------:R-:W-:-:S04]  /*17130*/  @!P0 LOP3.LUT R3, R3, R2, RZ, 0x3c, !PT ;  /* 0x0000000203038212 */ /* 0x000fc800078e3cff */
[----:B------:R-:W-:-:S04]  /*17140*/  @!P0 LOP3.LUT R2, R3, R2, RZ, 0x3c, !PT ;  /* 0x0000000203028212 */ /* 0x000fc800078e3cff */
[----:B------:R-:W-:-:S05]  /*17150*/  @!P0 LOP3.LUT R3, R3, R2, RZ, 0x3c, !PT ;  /* 0x0000000203038212 */ /* 0x000fca00078e3cff */
[----:B------:R-:W-:Y:S01]  /*17160*/  @!PT LDS RZ, [RZ] ;  /* 0x00000000fffff984 */ /* 0x000fe20000000800 */
        /* <DEDUP_REMOVED lines=41> */
[----:B------:R-:W-:Y:S02]  /*17400*/  ISETP.GE.AND P0, PT, R6, R5, PT ;  /* 0x000000050600720c */ /* 0x000fe40003f06270 */
[----:B------:R-:W-:Y:S01]  /*17410*/  IADD3 R6, R17, 0x60, RZ ;  /* 0x0000006011067810 */ /* 0x000fe20007ffe0ff */
        /* <DEDUP_REMOVED lines=11> */
[----:B------:R-:W2:Y:S04]  /*174d0*/  SHFL.IDX PT, R4, R4, 0x7, 0x181f ;  /* 0x00f81f0004047f89 */ /* 0x000ea800000e0000 */
[----:B------:R-:W3:Y:S01]  /*174e0*/  SHFL.IDX PT, R0, R0, 0x7, 0x181f ;  /* 0x00f81f0000007f89 */ /* 0x000ee200000e0000 */
[----:B0-----:R-:W-:-:S05]  /*174f0*/  @!P0 LEA R3, P2, R9, R3, 0x1 ;  /* 0x0000000309038211 */ /* 0x001fca00078408ff */
[----:B-1----:R-:W-:-:S05]  /*17500*/  @!P0 IMAD.X R2, RZ, RZ, R2, P2 ;  /* 0x000000ffff028224 */ /* 0x002fca00010e0602 */
[----:B------:R-:W-:-:S04]  /*17510*/  @!P0 LOP3.LUT R3, R3, R2, RZ, 0x3c, !PT ;  /* 0x0000000203038212 */ /* 0x000fc800078e3cff */
[----:B------:R-:W-:-:S04]  /*17520*/  @!P0 LOP3.LUT R2, R3, R2, RZ, 0x3c, !PT ;  /* 0x0000000203028212 */ /* 0x000fc800078e3cff */
[----:B------:R-:W-:-:S05]  /*17530*/  @!P0 LOP3.LUT R3, R3, R2, RZ, 0x3c, !PT ;  /* 0x0000000203038212 */ /* 0x000fca00078e3cff */
[----:B--23--:R1:W-:Y:S02]  /*17540*/  @!P0 LDGSTS.E.BYPASS.LTC128B.128 [R8+0x1b400], desc[UR40][R2.64], !P1 ;  /* 0x1b40000002088fae */ /* 0x00c3e4000c901d68 */
.L_x_1046:
[----:B------:R-:W-:-:S05]  /*17550*/  VIADD R17, R17, 0x70 ;  /* 0x0000007011117836 */ /* 0x000fca0000000000 */
[----:B------:R-:W-:-:S13]  /*17560*/  ISETP.GE.AND P0, PT, R17, R5, PT ;  /* 0x000000051100720c */ /* 0x000fda0003f06270 */
[----:B01----:R-:W-:-:S05]  /*17570*/  @!P0 LEA R2, P2, R9, R0, 0x1 ;  /* 0x0000000009028211 */ /* 0x003fca00078408ff */
[----:B------:R-:W-:-:S05]  /*17580*/  @!P0 IMAD.X R3, RZ, RZ, R4, P2 ;  /* 0x000000ffff038224 */ /* 0x000fca00010e0604 */
[----:B------:R-:W-:Y:S01]  /*17590*/  @!PT LDS RZ, [RZ] ;  /* 0x00000000fffff984 */ /* 0x000fe20000000800 */
[----:B------:R-:W-:Y:S01]  /*175a0*/  @!PT LDS RZ, [RZ] ;  /* 0x00000000fffff984 */ /* 0x000fe20000000800 */
[----:B------:R-:W-:Y:S01]  /*175b0*/  @!PT LDS RZ, [RZ] ;  /* 0x00000000fffff984 */ /* 0x000fe20000000800 */
[----:B------:R0:W-:Y:S01]  /*175c0*/  @!P0 LDGSTS.E.BYPASS.LTC128B.128 [R8+0x1bc00], desc[UR40][R2.64], !P1 ;  /* 0x1bc0000002088fae */ /* 0x0001e2000c901d68 */
[----:B------:R-:W-:Y:S01]  /*175d0*/  PLOP3.LUT P0, PT, PT, PT, PT, 0x80, 0x0 ;  /* 0x000000000000781c */ /* 0x000fe20003f0f070 */
[----:B------:R-:W-:-:S12]  /*175e0*/  NOP ;  /* 0x0000000000007918 */ /* 0x000fd80000000000 */
.L_x_871:
        /* <DEDUP_REMOVED lines=18> */
.L_x_1047:
[----:B------:R-:W-:Y:S05]  /*17710*/  BSYNC B0 ;  /* 0x0000000000007941 */ /* 0x000fea0003800000 */
.L_x_872:
[----:B------:R-:W-:-:S04]  /*17720*/  LOP3.LUT R0, R37, 0x2, RZ, 0xfc, !PT ;  /* 0x0000000225007812 */ /* 0x000fc800078efcff */
[----:B------:R-:W-:-:S13]  /*17730*/  ISETP.NE.AND P0, PT, R0, 0x3, PT ;  /* 0x000000030000780c */ /* 0x000fda0003f05270 */
[----:B------:R-:W-:Y:S05]  /*17740*/  @!P0 BRA `(.L_x_874) ;  /* 0x0000000000048947 */ /* 0x000fea0003800000 */
[----:B------:R-:W-:Y:S01]  /*17750*/  BPT.TRAP 0x1 ;  /* 0x000000040000795c */ /* 0x000fe20000300000 */
.L_x_874:
[----:B------:R-:W-:Y:S01]  /*17760*/  SHF.L.U32 R0, R25, 0x1f, RZ ;  /* 0x0000001f19007819 */ /* 0x000fe200000006ff */
[----:B------:R-:W-:Y:S03]  /*17770*/  BSSY B0, `(.L_x_875) ;  /* 0x0000003000007945 */ /* 0x000fe60003800000 */
[----:B------:R-:W1:Y:S02]  /*17780*/  SYNCS.PHASECHK.TRANS64.TRYWAIT P0, [R31+URZ+0x22860], R0 ;  /* 0x022860001f0075a7 */ /* 0x000e64000800017f */
[----:B-1----:R-:W-:Y:S05]  /*17790*/  @!P0 BRA `(.L_x_876) ;  /* 0x0000005400988947 */ /* 0x002fea0003800000 */
.L_x_1048:
[----:B------:R-:W-:Y:S05]  /*177a0*/  BSYNC B0 ;  /* 0x0000000000007941 */ /* 0x000fea0003800000 */
.L_x_875:
[----:B------:R-:W0:Y:S01]  /*177b0*/  LDL.LU R2, [R1+0x28] ;  /* 0x0000280001027983 */ /* 0x000e220000300800 */
[----:B------:R-:W-:Y:S01]  /*177c0*/  ULDC.64 UR4, c[0x0][0x328] ;  /* 0x0000ca0000047ab9 */ /* 0x000fe20000000a00 */
[----:B------:R-:W-:Y:S02]  /*177d0*/  ULDC.64 UR6, c[0x0][0x318] ;  /* 0x0000c60000067ab9 */ /* 0x000fe40000000a00 */
[----:B------:R-:W1:Y:S01]  /*177e0*/  LDL.LU R4, [R1+0x2c] ;  /* 0x00002c0001047983 */ /* 0x000e620000300800 */
[----:B0-----:R-:W-:-:S04]  /*177f0*/  IMAD R3, R2, UR4, RZ ;  /* 0x0000000402037c24 */ /* 0x001fc8000f8e02ff */
[C---:B------:R-:W-:Y:S02]  /*17800*/  IMAD R5, R36.reuse, UR5, R3 ;  /* 0x0000000524057c24 */ /* 0x040fe4000f8e0203 */
[----:B------:R-:W-:Y:S01]  /*17810*/  IMAD.WIDE.U32 R2, R36, UR4, RZ ;  /* 0x0000000424027c25 */ /* 0x000fe2000f8e00ff */
[----:B------:R-:W-:-:S03]  /*17820*/  ULDC.64 UR4, c[0x0][0x338] ;  /* 0x0000ce0000047ab9 */ /* 0x000fc60000000a00 */
[----:B------:R-:W-:Y:S02]  /*17830*/  IMAD.IADD R3, R3, 0x1, R5 ;  /* 0x0000000103037824 */ /* 0x000fe400078e0205 */
[----:B-1----:R-:W-:Y:S02]  /*17840*/  IMAD R0, R4, UR4, RZ ;  /* 0x0000000404007c24 */ /* 0x002fe4000f8e02ff */
        /* <DEDUP_REMOVED lines=12> */
[----:B------:R-:W-:Y:S01]  /*17910*/  LOP3.LUT R7, R34, 0x1, RZ, 0xc0, !PT ;  /* 0x0000000122077812 */ /* 0x000fe200078ec0ff */
[----:B------:R-:W-:Y:S01]  /*17920*/  IMAD R4, R4, 0x2, R22 ;  /* 0x0000000204047824 */ /* 0x000fe200078e0216 */
[C---:B------:R-:W-:Y:S01]  /*17930*/  LOP3.LUT P2, RZ, R34.reuse, 0x2, RZ, 0xc0, !PT ;  /* 0x0000000222ff7812 */ /* 0x040fe2000784c0ff */
[----:B------:R-:W1:Y:S01]  /*17940*/  SHFL.IDX PT, R14, R5, RZ, 0x181f ;  /* 0x00181fff050e7589 */ /* 0x000e6200000e0000 */
[----:B------:R-:W-:Y:S02]  /*17950*/  ISETP.NE.U32.AND P3, PT, R7, 0x1, PT ;  /* 0x000000010700780c */ /* 0x000fe40003f65070 */
[----:B------:R-:W-:Y:S01]  /*17960*/  LOP3.LUT P1, RZ, R34, 0x4, RZ, 0xc0, !PT ;  /* 0x0000000422ff7812 */ /* 0x000fe2000782c0ff */
[----:B------:R-:W2:Y:S03]  /*17970*/  SHFL.IDX PT, R3, R6, RZ, 0x181f ;  /* 0x00181fff06037589 */ /* 0x000ea600000e0000 */
[----:B------:R-:W-:Y:S01]  /*17980*/  ISETP.LT.OR P4, PT, R32, 0x1, !P1 ;  /* 0x000000012000780c */ /* 0x000fe20004f81670 */
        /* <DEDUP_REMOVED lines=10> */
[----:B------:R-:W-:-:S03]  /*17a30*/  LOP3.LUT P0, RZ, R34, 0x8, RZ, 0xc0, !PT ;  /* 0x0000000822ff7812 */ /* 0x000fc6000780c0ff */
        /* <DEDUP_REMOVED lines=15> */
[----:B------:R1:W-:Y:S01]  /*17b30*/  LDGSTS.E.BYPASS.LTC128B.128 [R4+0x9c00], desc[UR40][R8.64+0x180], !P4 ;  /* 0x09c0018008047fae */ /* 0x0003e2000e101d68 */
[----:B------:R-:W-:-:S03]  /*17b40*/  IADD3 R2, P4, R14, R0, RZ ;  /* 0x000000000e027210 */ /* 0x000fc60007f9e0ff */
[----:B------:R-:W1:Y:S01]  /*17b50*/  SHFL.IDX PT, R14, R5, 0x3, 0x181f ;  /* 0x00781f00050e7f89 */ /* 0x000e6200000e0000 */
[----:B0-----:R-:W-:Y:S02]  /*17b60*/  IADD3.X R3, RZ, R3, RZ, P4, !PT ;  /* 0x00000003ff037210 */ /* 0x001fe400027fe4ff */
        /* <DEDUP_REMOVED lines=8> */
[----:B-1----:R-:W-:-:S03]  /*17bf0*/  IADD3 R8, P4, R14, R0, RZ ;  /* 0x000000000e087210 */ /* 0x002fc60007f9e0ff */
[----:B------:R-:W-:Y:S04]  /*17c00*/  SHFL.IDX PT, R14, R5, 0x4, 0x181f ;  /* 0x00981f00050e7f89 */ /* 0x000fe800000e0000 */
[----:B0-----:R-:W0:Y:S02]  /*17c10*/  SHFL.IDX PT, R3, R6, 0x3, 0x181f ;  /* 0x00781f0006037f89 */ /* 0x001e2400000e0000 */
[----:B0-----:R-:W-:Y:S01]  /*17c20*/  IMAD.X R9, RZ, RZ, R3, P4 ;  /* 0x000000ffff097224 */ /* 0x001fe200020e0603 */
[C---:B------:R-:W-:Y:S01]  /*17c30*/  ISETP.LT.OR P4, PT, R32.reuse, 0x31, P3 ;  /* 0x000000312000780c */ /* 0x040fe20001f81670 */
[----:B------:R-:W0:Y:S04]  /*17c40*/  SHFL.IDX PT, R3, R6, 0x4, 0x181f ;  /* 0x00981f0006037f89 */ /* 0x000e2800000e0000 */
[----:B------:R-:W1:Y:S08]  /*17c50*/  SHFL.IDX PT, R6, R6, 0x5, 0x181f ;  /* 0x00b81f0006067f89 */ /* 0x000e7000000e0000 */
[----:B------:R2:W-:Y:S01]  /*17c60*/  LDGSTS.E.BYPASS.LTC128B.128 [R4+0x1c00], desc[UR40][R8.64], !P4 ;  /* 0x01c0000008047fae */ /* 0x0005e2000e101d68 */
[----:B------:R-:W-:-:S13]  /*17c70*/  ISETP.LT.OR P4, PT, R32, 0x31, !P2 ;  /* 0x000000312000780c */ /* 0x000fda0005781670 */
[----:B------:R2:W-:Y:S01]  /*17c80*/  LDGSTS.E.BYPASS.LTC128B.128 [R4+0x4c00], desc[UR40][R8.64+0x80], !P4 ;  /* 0x04c0008008047fae */ /* 0x0005e2000e101d68 */
[----:B------:R-:W-:-:S13]  /*17c90*/  ISETP.LT.OR P4, PT, R32, 0x31, !P1 ;  /* 0x000000312000780c */ /* 0x000fda0004f81670 */
[----:B------:R2:W-:Y:S01]  /*17ca0*/  LDGSTS.E.BYPASS.LTC128B.128 [R4+0x7c00], desc[UR40][R8.64+0x100], !P4 ;  /* 0x07c0010008047fae */ /* 0x0005e2000e101d68 */
[----:B------:R-:W-:-:S13]  /*17cb0*/  ISETP.LT.OR P4, PT, R32, 0x31, !P0 ;  /* 0x000000312000780c */ /* 0x000fda0004781670 */
[----:B------:R2:W-:Y:S01]  /*17cc0*/  LDGSTS.E.BYPASS.LTC128B.128 [R4+0xac00], desc[UR40][R8.64+0x180], !P4 ;  /* 0x0ac0018008047fae */ /* 0x0005e2000e101d68 */
[----:B------:R-:W-:-:S03]  /*17cd0*/  IADD3 R2, P4, R14, R0, RZ ;  /* 0x000000000e027210 */ /* 0x000fc60007f9e0ff */
[----:B------:R2:W3:Y:S02]  /*17ce0*/  SHFL.IDX PT, R14, R5, 0x5, 0x181f ;  /* 0x00b81f00050e7f89 */ /* 0x0004e400000e0000 */
        /* <DEDUP_REMOVED lines=9> */
.L_x_1062:
        /* <DEDUP_REMOVED lines=15> */
.L_x_878:
[----:B------:R-:W-:Y:S02]  /*17e70*/  PLOP3.LUT P1, PT, P1, P0, PT, 0xa2, 0x0 ;  /* 0x000000000000781c */ /* 0x000fe40000f21472 */
[----:B------:R-:W-:-:S08]  /*17e80*/  @P0 R2UR P1, UR4, R31 ;  /* 0x000000001f0402ca */ /* 0x000fd00000020000 */
[----:B------:R-:W-:-:S05]  /*17e90*/  @P0 PLOP3.LUT P0, PT, P1, PT, PT, 0x80, 0x0 ;  /* 0x000000000000081c */ /* 0x000fca0000f0f070 */
[----:B------:R-:W-:Y:S01]  /*17ea0*/  @!P1 SYNCS.ARRIVE.TRANS64.RED.A0T1 RZ, [UR4+0x22850], RZ ;  /* 0x022850ffffff99a7 */ /* 0x000fe20008200404 */
[----:B------:R-:W-:Y:S07]  /*17eb0*/  @!P1 ARRIVES.LDGSTSBAR.64.TRANSCNT [UR4+0x22850] ;  /* 0x02285000ff0099b0 */ /* 0x000fee0008000a84 */
[----:B------:R-:W-:Y:S05]  /*17ec0*/  @P0 BRA.U.ANY `(.L_x_878) ;  /* 0xfffffffd00e80947 */ /* 0x000fea000393ffff */
[----:B------:R-:W-:Y:S01]  /*17ed0*/  NOP ;  /* 0x0000000000007918 */ /* 0x000fe20000000000 */
[----:B0-----:R-:W-:-:S04]  /*17ee0*/  LOP3.LUT R2, R37, 0x2, RZ, 0xfc, !PT ;  /* 0x0000000225027812 */ /* 0x001fc800078efcff */
[----:B------:R-:W-:-:S13]  /*17ef0*/  ISETP.NE.AND P2, PT, R2, 0x3, PT ;  /* 0x000000030200780c */ /* 0x000fda0003f45270 */
[----:B------:R-:W-:Y:S05]  /*17f00*/  @!P2 BRA `(.L_x_879) ;  /* 0x000000000004a947 */ /* 0x000fea0003800000 */
[----:B------:R-:W-:Y:S01]  /*17f10*/  BPT.TRAP 0x1 ;  /* 0x000000040000795c */ /* 0x000fe20000300000 */
.L_x_879:
[----:B------:R-:W2:Y:S01]  /*17f20*/  LDL.LU R2, [R1+0x20] ;  /* 0x0000200001027983 */ /* 0x000ea20000300800 */
[----:B------:R0:W-:Y:S01]  /*17f30*/  SYNCS.ARRIVE.TRANS64.A1T0 RZ, [R31+URZ+0x22850], RZ ;  /* 0x022850ff1fff79a7 */ /* 0x0001e2000810003f */
[----:B------:R-:W-:Y:S01]  /*17f40*/  BSSY B0, `(.L_x_880) ;  /* 0x00000de000007945 */ /* 0x000fe20003800000 */
[----:B--2---:R-:W-:-:S05]  /*17f50*/  VIADD R10, R2, 0xfffffffe ;  /* 0xfffffffe020a7836 */ /* 0x004fca0000000000 */
[----:B------:R-:W-:-:S13]  /*17f60*/  ISETP.GE.AND P0, PT, R10, R29, PT ;  /* 0x0000001d0a00720c */ /* 0x000fda0003f06270 */
[----:B0-----:R-:W-:Y:S05]  /*17f70*/  @!P0 BRA `(.L_x_881) ;  /* 0x0000000c00688947 */ /* 0x001fea0003800000 */
.L_x_894:
[----:B0-----:R-:W0:Y:S01]  /*17f80*/  S2R R2, SR_TID.X ;  /* 0x0000000000027919 */ /* 0x001e220000002100 */
[----:B------:R-:W1:Y:S01]  /*17f90*/  LDC R6, c[0x0][0x430] ;  /* 0x00010c00ff067b82 */ /* 0x000e620000000800 */
[----:B------:R-:W-:Y:S01]  /*17fa0*/  IMAD R7, R10, 0x60, R30 ;  /* 0x000000600a077824 */ /* 0x000fe200078e021e */
[----:B------:R-:W-:Y:S01]  /*17fb0*/  LOP3.LUT R12, R37, 0x2, RZ, 0xfc, !PT ;  /* 0x00000002250c7812 */ /* 0x000fe200078efcff */
[----:B--23--:R-:W2:Y:S01]  /*17fc0*/  S2R R4, SR_TID.X ;  /* 0x0000000000047919 */ /* 0x00cea20000002100 */
[----:B------:R-:W-:Y:S01]  /*17fd0*/  VIADD R24, R24, 0x1 ;  /* 0x0000000118187836 */ /* 0x000fe20000000000 */
[----:B-1----:R-:W-:Y:S02]  /*17fe0*/  ISETP.NE.AND P0, PT, R6, 0x1, PT ;  /* 0x000000010600780c */ /* 0x002fe40003f05270 */
[----:B0-----:R-:W-:Y:S01]  /*17ff0*/  LOP3.LUT R2, R2, 0x7f, RZ, 0xc0, !PT ;  /* 0x0000007f02027812 */ /* 0x001fe200078ec0ff */
[----:B--2---:R-:W-:-:S03]  /*18000*/  IMAD.SHL.U32 R4, R4, 0x10, RZ ;  /* 0x0000001004047824 */ /* 0x004fc600078e00ff */
[----:B------:R-:W-:-:S07]  /*18010*/  SHF.R.U32.HI R2, RZ, 0x3, R2 ;  /* 0x00000003ff027819 */ /* 0x000fce0000011602 */
[----:B------:R-:W0:Y:S01]  /*18020*/  @P0 LDC R3, c[0x0][0x438] ;  /* 0x00010e00ff030b82 */ /* 0x000e220000000800 */
[----:B------:R-:W-:-:S04]  /*18030*/  LOP3.LUT R4, R2, 0x70, R4, 0xf8, !PT ;  /* 0x0000007002047812 */ /* 0x000fc800078ef804 */
[----:B------:R-:W-:-:S03]  /*18040*/  ISETP.GT.U32.AND P1, PT, R4, 0x5f, PT ;  /* 0x0000005f0400780c */ /* 0x000fc60003f24070 */
[----:B------:R-:W1:Y:S01]  /*18050*/  @P0 LDC R2, c[0x0][0x434] ;  /* 0x00010d00ff020b82 */ /* 0x000e620000000800 */
[----:B------:R-:W-:-:S04]  /*18060*/  IMAD.IADD R7, R4, 0x1, R7 ;  /* 0x0000000104077824 */ /* 0x000fc800078e0207 */
[----:B------:R-:W-:-:S05]  /*18070*/  IMAD.MOV.U32 R11, RZ, RZ, R7 ;  /* 0x000000ffff0b7224 */ /* 0x000fca00078e0007 */
[----:B------:R-:W2:Y:S08]  /*18080*/  @!P1 LDC.64 R4, c[0x0][0x428] ;  /* 0x00010a00ff049b82 */ /* 0x000eb00000000a00 */
[----:B------:R-:W3:Y:S01]  /*18090*/  @!P1 LDC.64 R8, c[0x0][0x418] ;  /* 0x00010600ff089b82 */ /* 0x000ee20000000a00 */
[----:B-1----:R-:W-:-:S05]  /*180a0*/  @P0 IMAD.HI.U32 R2, R7, R2, RZ ;  /* 0x0000000207020227 */ /* 0x002fca00078e00ff */
[----:B0-----:R-:W-:-:S04]  /*180b0*/  @P0 SHF.R.U32.HI R11, RZ, R3, R2 ;  /* 0x00000003ff0b0219 */ /* 0x001fc80000011602 */
[--C-:B------:R-:W-:Y:S01]  /*180c0*/  @!P1 SHF.R.S32.HI R3, RZ, 0x1f, R11.reuse ;  /* 0x0000001fff039819 */ /* 0x100fe2000001140b */
[----:B------:R-:W-:-:S04]  /*180d0*/  @!P1 IMAD.MOV.U32 R2, RZ, RZ, R11 ;  /* 0x000000ffff029224 */ /* 0x000fc800078e000b */
[----:B--2---:R-:W-:-:S04]  /*180e0*/  @!P1 IMAD.WIDE.U32 R2, R27, R4, R2 ;  /* 0x000000041b029225 */ /* 0x004fc800078e0002 */
[----:B------:R-:W-:Y:S01]  /*180f0*/  @!P1 IMAD R4, R33, R4, RZ ;  /* 0x0000000421049224 */ /* 0x000fe200078e02ff */
[----:B---3--:R-:W-:-:S03]  /*18100*/  @!P1 LEA R8, P0, R2, R8, 0x2 ;  /* 0x0000000802089211 */ /* 0x008fc600078010ff */
[----:B------:R-:W-:-:S04]  /*18110*/  @!P1 IMAD R5, R27, R5, R4 ;  /* 0x000000051b059224 */ /* 0x000fc800078e0204 */
[----:B------:R-:W-:Y:S02]  /*18120*/  @!P1 IMAD.IADD R3, R5, 0x1, R3 ;  /* 0x0000000105039824 */ /* 0x000fe400078e0203 */
[----:B------:R-:W-:-:S03]  /*18130*/  IMAD.MOV.U32 R5, RZ, RZ, RZ ;  /* 0x000000ffff057224 */ /* 0x000fc600078e00ff */
[----:B------:R-:W-:Y:S01]  /*18140*/  @!P1 LEA.HI.X R9, R2, R9, R3, 0x2, P0 ;  /* 0x0000000902099211 */ /* 0x000fe200000f1403 */
[----:B------:R-:W-:Y:S01]  /*18150*/  IMAD.MOV R3, RZ, RZ, -R11 ;  /* 0x000000ffff037224 */ /* 0x000fe200078e0a0b */
[----:B------:R-:W-:-:S03]  /*18160*/  ISETP.NE.AND P0, PT, R24, 0x2, PT ;  /* 0x000000021800780c */ /* 0x000fc60003f05270 */
[----:B------:R0:W5:Y:S01]  /*18170*/  @!P1 LDG.E R5, desc[UR40][R8.64] ;  /* 0x0000002808059981 */ /* 0x000162000c1e1900 */
[----:B------:R-:W-:Y:S01]  /*18180*/  ISETP.NE.AND P1, PT, R12, 0x3, PT ;  /* 0x000000030c00780c */ /* 0x000fe20003f25270 */
[----:B------:R-:W-:Y:S05]  /*18190*/  YIELD ;  /* 0x0000000000007946 */ /* 0x000fea0003800000 */
[----:B------:R-:W-:Y:S01]  /*181a0*/  SEL R2, RZ, 0x1, P0 ;  /* 0x00000001ff027807 */ /* 0x000fe20000000000 */
[----:B------:R-:W-:Y:S01]  /*181b0*/  IMAD R6, R6, R3, R7 ;  /* 0x0000000306067224 */ /* 0x000fe200078e0207 */
[----:B------:R-:W-:Y:S02]  /*181c0*/  SEL R24, R24, RZ, P0 ;  /* 0x000000ff18187207 */ /* 0x000fe40000000000 */
[----:B------:R-:W-:-:S02]  /*181d0*/  LOP3.LUT R25, R25, R2, RZ, 0x3c, !PT ;  /* 0x0000000219197212 */ /* 0x000fc400078e3cff */
[----:B------:R-:W-:Y:S01]  /*181e0*/  MOV R2, R10 ;  /* 0x0000000a00027202 */ /* 0x000fe20000000f00 */
[----:B------:R-:W-:-:S03]  /*181f0*/  VIADD R10, R10, 0xffffffff ;  /* 0xffffffff0a0a7836 */ /* 0x000fc60000000000 */
[----:B------:R-:W-:Y:S01]  /*18200*/  ISETP.GT.AND P2, PT, R2, R29, PT ;  /* 0x0000001d0200720c */ /* 0x000fe20003f44270 */
[----:B0-----:R-:W-:-:S12]  /*18210*/  @!P1 BRA `(.L_x_882) ;  /* 0x0000000000049947 */ /* 0x001fd80003800000 */
[----:B------:R-:W-:Y:S01]  /*18220*/  BPT.TRAP 0x1 ;  /* 0x000000040000795c */ /* 0x000fe20000300000 */
.L_x_882:
[----:B------:R-:W-:Y:S01]  /*18230*/  IMAD R4, R24, 0x8, R22 ;  /* 0x0000000818047824 */ /* 0x000fe200078e0216 */
[----:B------:R-:W-:Y:S01]  /*18240*/  SHF.L.U32 R21, R25, 0x1f, RZ ;  /* 0x0000001f19157819 */ /* 0x000fe200000006ff */
[----:B------:R-:W-:Y:S01]  /*18250*/  BSSY B1, `(.L_x_883) ;  /* 0x0000004000017945 */ /* 0x000fe20003800000 */
[----:B------:R-:W-:Y:S02]  /*18260*/  SHF.R.S32.HI R17, RZ, 0x1f, R6 ;  /* 0x0000001fff117819 */ /* 0x000fe40000011406 */
[----:B------:R-:W0:Y:S02]  /*18270*/  SYNCS.PHASECHK.TRANS64.TRYWAIT P0, [R4+URZ+0x22840], R21 ;  /* 0x02284015040075a7 */ /* 0x000e24000800017f */
[----:B0-----:R-:W-:Y:S05]  /*18280*/  @!P0 BRA `(.L_x_884) ;  /* 0x0000005400388947 */ /* 0x001fea0003800000 */
.L_x_1063:
[----:B------:R-:W-:Y:S05]  /*18290*/  BSYNC B1 ;  /* 0x0000000000017941 */ /* 0x000fea0003800000 */
.L_x_883:
[----:B------:R-:W2:Y:S01]  /*182a0*/  LDL R2, [R1] ;  /* 0x0000000001027983 */ /* 0x000ea20000100800 */
[----:B------:R-:W-:Y:S01]  /*182b0*/  ULDC.64 UR4, c[0x0][0x300] ;  /* 0x0000c00000047ab9 */ /* 0x000fe20000000a00 */
[----:B-----5:R-:W-:Y:S01]  /*182c0*/  SHF.R.S32.HI R20, RZ, 0x1f, R5 ;  /* 0x0000001fff147819 */ /* 0x020fe20000011405 */
[----:B------:R-:W-:Y:S01]  /*182d0*/  IMAD R3, R17, UR4, RZ ;  /* 0x0000000411037c24 */ /* 0x000fe2000f8e02ff */
[----:B------:R-:W-:-:S03]  /*182e0*/  ULDC.64 UR6, c[0x0][0x2e8] ;  /* 0x0000ba0000067ab9 */ /* 0x000fc60000000a00 */
[----:B------:R-:W-:Y:S01]  /*182f0*/  IMAD R7, R6, UR5, R3 ;  /* 0x0000000506077c24 */ /* 0x000fe2000f8e0203 */
[----:B--2---:R-:W-:Y:S01]  /*18300*/  LOP3.LUT P1, RZ, R2, 0x1, RZ, 0xc0, !PT ;  /* 0x0000000102ff7812 */ /* 0x004fe2000782c0ff */
[----:B------:R-:W-:Y:S01]  /*18310*/  IMAD.WIDE.U32 R2, R6, UR4, RZ ;  /* 0x0000000406027c25 */ /* 0x000fe2000f8e00ff */
[----:B------:R-:W-:-:S03]  /*18320*/  ULDC.64 UR4, c[0x0][0x310] ;  /* 0x0000c40000047ab9 */ /* 0x000fc60000000a00 */
[----:B------:R-:W-:Y:S02]  /*18330*/  IMAD.IADD R3, R3, 0x1, R7 ;  /* 0x0000000103037824 */ /* 0x000fe400078e0207 */
[----:B------:R-:W-:Y:S02]  /*18340*/  IMAD R7, R20, UR4, RZ ;  /* 0x0000000414077c24 */ /* 0x000fe4000f8e02ff */
[----:B------:R-:W-:-:S04]  /*18350*/  IMAD.WIDE.U32 R2, R5, UR4, R2 ;  /* 0x0000000405027c25 */ /* 0x000fc8000f8e0002 */
[----:B------:R-:W-:Y:S01]  /*18360*/  IMAD R7, R5, UR5, R7 ;  /* 0x0000000505077c24 */ /* 0x000fe2000f8e0207 */
[----:B------:R-:W-:-:S03]  /*18370*/  ULDC.64 UR4, c[0x0][0x308] ;  /* 0x0000c20000047ab9 */ /* 0x000fc60000000a00 */
[----:B------:R-:W-:Y:S02]  /*18380*/  IMAD.IADD R3, R3, 0x1, R7 ;  /* 0x0000000103037824 */ /* 0x000fe400078e0207 */
[----:B------:R-:W-:Y:S02]  /*18390*/  IMAD R7, R24, 0x1800, R28 ;  /* 0x0000180018077824 */ /* 0x000fe400078e021c */
        /* <DEDUP_REMOVED lines=8> */
[----:B------:R-:W2:Y:S01]  /*18420*/  SHFL.IDX PT, R3, R9, RZ, 0x181f ;  /* 0x00181fff09037589 */ /* 0x000ea200000e0000 */
[----:B-1----:R-:W-:-:S05]  /*18430*/  IADD3 R2, P0, R2, R0, RZ ;  /* 0x0000000002027210 */ /* 0x002fca0007f1e0ff */
[----:B--2---:R-:W-:-:S05]  /*18440*/  IMAD.X R3, RZ, RZ, R3, P0 ;  /* 0x000000ffff037224 */ /* 0x004fca00000e0603 */
[----:B------:R-:W-:Y:S01]  /*18450*/  @!PT LDS RZ, [RZ] ;  /* 0x00000000fffff984 */ /* 0x000fe20000000800 */
        /* <DEDUP_REMOVED lines=21> */
[----:B------:R1:W-:Y:S04]  /*185b0*/  LDGSTS.E.BYPASS.LTC128B.128 [R7+0x1e400], desc[UR40][R2.64], !P1 ;  /* 0x1e40000002077fae */ /* 0x0003e8000c901d68 */
[----:B-1-3--:R1:W2:Y:S02]  /*185c0*/  SHFL.IDX PT, R2, R8, 0x5, 0x181f ;  /* 0x00b81f0008027f89 */ /* 0x00a2a400000e0000 */
.L_x_1077:
[----:B--2---:R-:W-:-:S05]  /*185d0*/  IADD3 R2, P0, R2, R0, RZ ;  /* 0x0000000002027210 */ /* 0x004fca0007f1e0ff */
[----:B------:R-:W-:Y:S01]  /*185e0*/  IMAD.X R3, RZ, RZ, R9, P0 ;  /* 0x000000ffff037224 */ /* 0x000fe200000e0609 */
[----:B------:R-:W-:-:S04]  /*185f0*/  PLOP3.LUT P0, PT, PT, PT, PT, 0x80, 0x0 ;  /* 0x000000000000781c */ /* 0x000fc80003f0f070 */
[----:B------:R-:W-:Y:S01]  /*18600*/  @!PT LDS RZ, [RZ] ;  /* 0x00000000fffff984 */ /* 0x000fe20000000800 */
[----:B------:R-:W-:Y:S01]  /*18610*/  @!PT LDS RZ, [RZ] ;  /* 0x00000000fffff984 */ /* 0x000fe20000000800 */
[----:B------:R-:W-:Y:S01]  /*18620*/  @!PT LDS RZ, [RZ] ;  /* 0x00000000fffff984 */ /* 0x000fe20000000800 */
[----:B------:R2:W-:Y:S01]  /*18630*/  LDGSTS.E.BYPASS.LTC128B.128 [R7+0x1ec00], desc[UR40][R2.64], !P1 ;  /* 0x1ec0000002077fae */ /* 0x0005e2000c901d68 */
[----:B------:R-:W-:-:S08]  /*18640*/  NOP ;  /* 0x0000000000007918 */ /* 0x000fd00000000000 */
.L_x_886:
[----:B------:R-:W-:Y:S02]  /*18650*/  PLOP3.LUT P1, PT, P1, P0, PT, 0xa2, 0x0 ;  /* 0x000000000000781c */ /* 0x000fe40000f21472 */
[----:B------:R-:W-:-:S08]  /*18660*/  @P0 R2UR P1, UR4, R4 ;  /* 0x00000000040402ca */ /* 0x000fd00000020000 */
[----:B------:R-:W-:-:S05]  /*18670*/  @P0 PLOP3.LUT P0, PT, P1, PT, PT, 0x80, 0x0 ;  /* 0x000000000000081c */ /* 0x000fca0000f0f070 */
[----:B------:R-:W-:Y:S01]  /*18680*/  @!P1 SYNCS.ARRIVE.TRANS64.RED.A0T1 RZ, [UR4+0x22830], RZ ;  /* 0x022830ffffff99a7 */ /* 0x000fe20008200404 */
[----:B------:R-:W-:Y:S07]  /*18690*/  @!P1 ARRIVES.LDGSTSBAR.64.TRANSCNT [UR4+0x22830] ;  /* 0x02283000ff0099b0 */ /* 0x000fee0008000a84 */
[----:B------:R-:W-:Y:S05]  /*186a0*/  @P0 BRA.U.ANY `(.L_x_886) ;  /* 0xfffffffd00e80947 */ /* 0x000fea000393ffff */
[----:B------:R-:W-:Y:S01]  /*186b0*/  NOP ;  /* 0x0000000000007918 */ /* 0x000fe20000000000 */
[----:B--2---:R-:W-:-:S04]  /*186c0*/  LOP3.LUT R2, R37, 0x2, RZ, 0xfc, !PT ;  /* 0x0000000225027812 */ /* 0x004fc800078efcff */
[----:B------:R-:W-:-:S13]  /*186d0*/  ISETP.NE.AND P3, PT, R2, 0x3, PT ;  /* 0x000000030200780c */ /* 0x000fda0003f65270 */
[----:B------:R-:W-:Y:S05]  /*186e0*/  @!P3 BRA `(.L_x_887) ;  /* 0x000000000004b947 */ /* 0x000fea0003800000 */
[----:B------:R-:W-:Y:S01]  /*186f0*/  BPT.TRAP 0x1 ;  /* 0x000000040000795c */ /* 0x000fe20000300000 */
.L_x_887:
[----:B------:R2:W-:Y:S01]  /*18700*/  SYNCS.ARRIVE.TRANS64.A1T0 RZ, [R4+URZ+0x22830], RZ ;  /* 0x022830ff04ff79a7 */ /* 0x0005e2000810003f */
[----:B------:R-:W-:Y:S05]  /*18710*/  @!P3 BRA `(.L_x_888) ;  /* 0x000000000004b947 */ /* 0x000fea0003800000 */
[----:B------:R-:W-:Y:S01]  /*18720*/  BPT.TRAP 0x1 ;  /* 0x000000040000795c */ /* 0x000fe20000300000 */
.L_x_888:
[----:B------:R-:W3:Y:S01]  /*18730*/  SYNCS.PHASECHK.TRANS64.TRYWAIT P0, [R4+URZ+0x22860], R21 ;  /* 0x02286015040075a7 */ /* 0x000ee2000800017f */
[----:B------:R-:W-:Y:S04]  /*18740*/  BSSY B1, `(.L_x_889) ;  /* 0x0000002000017945 */ /* 0x000fe80003800000 */
[----:B---3--:R-:W-:Y:S05]  /*18750*/  @!P0 BRA `(.L_x_890) ;  /* 0x0000005400bc8947 */ /* 0x008fea0003800000 */
.L_x_1078:
[----:B------:R-:W-:Y:S05]  /*18760*/  BSYNC B1 ;  /* 0x0000000000017941 */ /* 0x000fea0003800000 */
.L_x_889:
[----:B------:R-:W4:Y:S01]  /*18770*/  LDL R2, [R1] ;  /* 0x0000000001027983 */ /* 0x000f220000100800 */
[----:B------:R-:W-:Y:S01]  /*18780*/  ULDC.64 UR4, c[0x0][0x328] ;  /* 0x0000ca0000047ab9 */ /* 0x000fe20000000a00 */
[----:B------:R-:W-:Y:S01]  /*18790*/  ULDC.64 UR6, c[0x0][0x318] ;  /* 0x0000c60000067ab9 */ /* 0x000fe20000000a00 */
[----:B------:R-:W-:-:S04]  /*187a0*/  IMAD R17, R17, UR4, RZ ;  /* 0x0000000411117c24 */ /* 0x000fc8000f8e02ff */
[----:B------:R-:W-:Y:S01]  /*187b0*/  IMAD R17, R6, UR5, R17 ;  /* 0x0000000506117c24 */ /* 0x000fe2000f8e0211 */
[C---:B----4-:R-:W-:Y:S02]  /*187c0*/  LOP3.LUT P5, RZ, R2.reuse, 0x10, RZ, 0xc0, !PT ;  /* 0x0000001002ff7812 */ /* 0x050fe400078ac0ff */
[C---:B------:R-:W-:Y:S02]  /*187d0*/  LOP3.LUT P4, RZ, R2.reuse, 0x8, RZ, 0xc0, !PT ;  /* 0x0000000802ff7812 */ /* 0x040fe4000788c0ff */
[C---:B------:R-:W-:Y:S02]  /*187e0*/  LOP3.LUT P3, RZ, R2.reuse, 0x4, RZ, 0xc0, !PT ;  /* 0x0000000402ff7812 */ /* 0x040fe4000786c0ff */
[----:B------:R-:W-:Y:S01]  /*187f0*/  LOP3.LUT P1, RZ, R2, 0x2, RZ, 0xc0, !PT ;  /* 0x0000000202ff7812 */ /* 0x000fe2000782c0ff */
[----:B------:R-:W-:Y:S01]  /*18800*/  IMAD.WIDE.U32 R2, R6, UR4, RZ ;  /* 0x0000000406027c25 */ /* 0x000fe2000f8e00ff */
[----:B------:R-:W-:-:S03]  /*18810*/  ULDC.64 UR4, c[0x0][0x338] ;  /* 0x0000ce0000047ab9 */ /* 0x000fc60000000a00 */
[----:B------:R-:W-:Y:S02]  /*18820*/  IMAD.IADD R3, R3, 0x1, R17 ;  /* 0x0000000103037824 */ /* 0x000fe400078e0211 */
[----:B------:R-:W-:Y:S02]  /*18830*/  IMAD R20, R20, UR4, RZ ;  /* 0x0000000414147c24 */ /* 0x000fe4000f8e02ff */
[----:B------:R-:W-:-:S04]  /*18840*/  IMAD.WIDE.U32 R2, R5, UR4, R2 ;  /* 0x0000000405027c25 */ /* 0x000fc8000f8e0002 */
[----:B------:R-:W-:Y:S01]  /*18850*/  IMAD R7, R5, UR5, R20 ;  /* 0x0000000505077c24 */ /* 0x000fe2000f8e0214 */
[----:B------:R-:W-:Y:S01]  /*18860*/  ULDC.64 UR4, c[0x0][0x330] ;  /* 0x0000cc0000047ab9 */ /* 0x000fe20000000a00 */
[----:B------:R-:W-:-:S03]  /*18870*/  IMAD R5, R24, 0x6000, R28 ;  /* 0x0000600018057824 */ /* 0x000fc600078e021c */
[----:B------:R-:W-:-:S03]  /*18880*/  IADD3 R3, R3, R7, RZ ;  /* 0x0000000703037210 */ /* 0x000fc60007ffe0ff */
[----:B------:R-:W-:Y:S01]  /*18890*/  IMAD.WIDE.U32 R2, R18, UR4, R2 ;  /* 0x0000000412027c25 */ /* 0x000fe2000f8e0002 */
[----:B------:R-:W-:-:S03]  /*188a0*/  UMOV UR4, 0xffffffff ;  /* 0xffffffff00047882 */ /* 0x000fc60000000000 */
[----:B------:R-:W-:Y:S01]  /*188b0*/  IMAD R7, R18, UR5, R3 ;  /* 0x0000000512077c24 */ /* 0x000fe2000f8e0203 */
[----:B------:R-:W-:-:S04]  /*188c0*/  LEA R6, P0, R2, UR6, 0x1 ;  /* 0x0000000602067c11 */ /* 0x000fc8000f8008ff */
[----:B------:R-:W-:Y:S01]  /*188d0*/  LEA.HI.X R7, R2, UR7, R7, 0x1, P0 ;  /* 0x0000000702077c11 */ /* 0x000fe200080f0c07 */
[----:B------:R-:W-:Y:S08]  /*188e0*/  BRA.DIV UR4, `(.L_x_891) ;  /* 0x00000056046c7947 */ /* 0x000ff0000b800000 */
[----:B------:R-:W4:Y:S01]  /*188f0*/  SHFL.IDX PT, R14, R6, RZ, 0x181f ;  /* 0x00181fff060e7589 */ /* 0x000f2200000e0000 */
[----:B------:R-:W-:-:S03]  /*18900*/  IMAD R5, R5, 0x2, R22 ;  /* 0x0000000205057824 */ /* 0x000fc600078e0216 */
[----:B------:R-:W5:Y:S04]  /*18910*/  SHFL.IDX PT, R3, R7, RZ, 0x181f ;  /* 0x00181fff07037589 */ /* 0x000f6800000e0000 */
[----:B-1----:R-:W-:Y:S01]  /*18920*/  SHFL.IDX PT, R8, R7, 0x1, 0x181f ;  /* 0x00381f0007087f89 */ /* 0x002fe200000e0000 */
[----:B----4-:R-:W-:-:S03]  /*18930*/  IADD3 R2, P0, R14, R0, RZ ;  /* 0x000000000e027210 */ /* 0x010fc60007f1e0ff */
[----:B------:R-:W1:Y:S02]  /*18940*/  SHFL.IDX PT, R14, R6, 0x1, 0x181f ;  /* 0x00381f00060e7f89 */ /* 0x000e6400000e0000 */
[----:B-----5:R-:W-:-:S05]  /*18950*/  IMAD.X R3, RZ, RZ, R3, P0 ;  /* 0x000000ffff037224 */ /* 0x020fca00000e0603 */
[----:B------:R-:W-:Y:S04]  /*18960*/  LDGSTS.E.BYPASS.LTC128B.128 [R5+0x400], desc[UR40][R2.64], !P5 ;  /* 0x0040000002057fae */ /* 0x000fe8000e901d68 */
[----:B------:R-:W-:Y:S04]  /*18970*/  LDGSTS.E.BYPASS.LTC128B.128 [R5+0x3400], desc[UR40][R2.64+0x80], !P4 ;  /* 0x0340008002057fae */ /* 0x000fe8000e101d68 */
[----:B------:R-:W-:Y:S04]  /*18980*/  LDGSTS.E.BYPASS.LTC128B.128 [R5+0x6400], desc[UR40][R2.64+0x100], !P3 ;  /* 0x0640010002057fae */ /* 0x000fe8000d901d68 */
[----:B------:R1:W-:Y:S02]  /*18990*/  LDGSTS.E.BYPASS.LTC128B.128 [R5+0x9400], desc[UR40][R2.64+0x180], !P1 ;  /* 0x0940018002057fae */ /* 0x0003e4000c901d68 */
[----:B-1----:R-:W-:-:S02]  /*189a0*/  IADD3 R2, P0, R14, R0, RZ ;  /* 0x000000000e027210 */ /* 0x002fc40007f1e0ff */
[----:B------:R-:W1:Y:S03]  /*189b0*/  SHFL.IDX PT, R14, R6, 0x2, 0x181f ;  /* 0x00581f00060e7f89 */ /* 0x000e6600000e0000 */
[----:B------:R-:W-:Y:S02]  /*189c0*/  IMAD.X R3, RZ, RZ, R8, P0 ;  /* 0x000000ffff037224 */ /* 0x000fe400000e0608 */
[----:B------:R-:W4:Y:S04]  /*189d0*/  SHFL.IDX PT, R8, R7, 0x2, 0x181f ;  /* 0x00581f0007087f89 */ /* 0x000f2800000e0000 */
[----:B------:R-:W-:Y:S04]  /*189e0*/  LDGSTS.E.BYPASS.LTC128B.128 [R5+0xc00], desc[UR40][R2.64], !P5 ;  /* 0x00c0000002057fae */ /* 0x000fe8000e901d68 */
[----:B------:R-:W-:Y:S04]  /*189f0*/  LDGSTS.E.BYPASS.LTC128B.128 [R5+0x3c00], desc[UR40][R2.64+0x80], !P4 ;  /* 0x03c0008002057fae */ /* 0x000fe8000e101d68 */
[----:B------:R-:W-:Y:S04]  /*18a00*/  LDGSTS.E.BYPASS.LTC128B.128 [R5+0x6c00], desc[UR40][R2.64+0x100], !P3 ;  /* 0x06c0010002057fae */ /* 0x000fe8000d901d68 */
[----:B------:R1:W-:Y:S02]  /*18a10*/  LDGSTS.E.BYPASS.LTC128B.128 [R5+0x9c00], desc[UR40][R2.64+0x180], !P1 ;  /* 0x09c0018002057fae */ /* 0x0003e4000c901d68 */
[----:B-1----:R-:W-:-:S02]  /*18a20*/  IADD3 R2, P0, R14, R0, RZ ;  /* 0x000000000e027210 */ /* 0x002fc40007f1e0ff */
[----:B------:R-:W1:Y:S03]  /*18a30*/  SHFL.IDX PT, R14, R6, 0x3, 0x181f ;  /* 0x00781f00060e7f89 */ /* 0x000e6600000e0000 */
[----:B----4-:R-:W-:Y:S02]  /*18a40*/  IMAD.X R3, RZ, RZ, R8, P0 ;  /* 0x000000ffff037224 */ /* 0x010fe400000e0608 */
        /* <DEDUP_REMOVED lines=14> */
[----:B------:R1:W0:Y:S03]  /*18b30*/  SHFL.IDX PT, R14, R6, 0x5, 0x181f ;  /* 0x00b81f00060e7f89 */ /* 0x00022600000e0000 */
[----:B----4-:R-:W-:Y:S02]  /*18b40*/  IMAD.X R3, RZ, RZ, R8, P0 ;  /* 0x000000ffff037224 */ /* 0x010fe400000e0608 */
[----:B------:R1:W4:Y:S04]  /*18b50*/  SHFL.IDX PT, R8, R7, 0x5, 0x181f ;  /* 0x00b81f0007087f89 */ /* 0x00032800000e0000 */
[----:B------:R1:W-:Y:S04]  /*18b60*/  LDGSTS.E.BYPASS.LTC128B.128 [R5+0x2400], desc[UR40][R2.64], !P5 ;  /* 0x0240000002057fae */ /* 0x0003e8000e901d68 */
[----:B------:R1:W-:Y:S04]  /*18b70*/  LDGSTS.E.BYPASS.LTC128B.128 [R5+0x5400], desc[UR40][R2.64+0x80], !P4 ;  /* 0x0540008002057fae */ /* 0x0003e8000e101d68 */
[----:B------:R1:W-:Y:S04]  /*18b80*/  LDGSTS.E.BYPASS.LTC128B.128 [R5+0x8400], desc[UR40][R2.64+0x100], !P3 ;  /* 0x0840010002057fae */ /* 0x0003e8000d901d68 */
[----:B------:R1:W-:Y:S02]  /*18b90*/  LDGSTS.E.BYPASS.LTC128B.128 [R5+0xb400], desc[UR40][R2.64+0x180], !P1 ;  /* 0x0b40018002057fae */ /* 0x0003e4000c901d68 */
.L_x_1092:
[----:B01----:R-:W-:-:S05]  /*18ba0*/  IADD3 R2, P0, R14, R0, RZ ;  /* 0x000000000e027210 */ /* 0x003fca0007f1e0ff */
[----:B----4-:R-:W-:Y:S01]  /*18bb0*/  IMAD.X R3, RZ, RZ, R8, P0 ;  /* 0x000000ffff037224 */ /* 0x010fe200000e0608 */
        /* <DEDUP_REMOVED lines=9> */
.L_x_892:
        /* <DEDUP_REMOVED lines=11> */
.L_x_893:
[----:B------:R0:W-:Y:S01]  /*18d00*/  SYNCS.ARRIVE.TRANS64.A1T0 RZ, [R4+URZ+0x22850], RZ ;  /* 0x022850ff04ff79a7 */ /* 0x0001e2000810003f */
[----:B------:R-:W-:Y:S05]  /*18d10*/  @P2 BRA `(.L_x_894) ;  /* 0xfffffff000982947 */ /* 0x000fea000383ffff */
.L_x_881:
[----:B------:R-:W-:Y:S05]  /*18d20*/  BSYNC B0 ;  /* 0x0000000000007941 */ /* 0x000fea0003800000 */
.L_x_880:
[----:B------:R-:W1:Y:S01]  /*18d30*/  S2R R2, SR_TID.X ;  /* 0x0000000000027919 */ /* 0x000e620000002100 */
[----:B------:R-:W-:Y:S01]  /*18d40*/  VIADD R24, R24, 0x1 ;  /* 0x0000000118187836 */ /* 0x000fe20000000000 */
[----:B------:R-:W-:Y:S04]  /*18d50*/  BSSY B0, `(.L_x_895) ;  /* 0x0000013000007945 */ /* 0x000fe80003800000 */
[----:B------:R-:W-:-:S04]  /*18d60*/  ISETP.NE.AND P0, PT, R24, 0x2, PT ;  /* 0x000000021800780c */ /* 0x000fc80003f05270 */
[----:B------:R-:W-:-:S04]  /*18d70*/  SEL R0, RZ, 0x1, P0 ;  /* 0x00000001ff007807 */ /* 0x000fc80000000000 */
[----:B------:R-:W-:Y:S02]  /*18d80*/  LOP3.LUT R25, R25, R0, RZ, 0x3c, !PT ;  /* 0x0000000019197212 */ /* 0x000fe400078e3cff */
[----:B-1----:R-:W-:-:S04]  /*18d90*/  LOP3.LUT R2, R2, 0x7f, RZ, 0xc0, !PT ;  /* 0x0000007f02027812 */ /* 0x002fc800078ec0ff */
[----:B------:R-:W-:-:S13]  /*18da0*/  ISETP.NE.AND P1, PT, R2, RZ, PT ;  /* 0x000000ff0200720c */ /* 0x000fda0003f25270 */
[----:B------:R-:W-:Y:S05]  /*18db0*/  @P1 BRA `(.L_x_896) ;  /* 0x0000000000301947 */ /* 0x000fea0003800000 */
[----:B------:R-:W1:Y:S01]  /*18dc0*/  S2R R5, SR_LANEID ;  /* 0x0000000000057919 */ /* 0x000e620000000000 */
[----:B------:R-:W-:Y:S01]  /*18dd0*/  VOTEU.ANY UR4, UPT, PT ;  /* 0x0000000000047886 */ /* 0x000fe200038e0100 */
[----:B------:R-:W4:Y:S01]  /*18de0*/  LDC.64 R2, c[0x0][0xc60] ;  /* 0x00031800ff027b82 */ /* 0x000f220000000a00 */
[----:B------:R-:W1:Y:S02]  /*18df0*/  FLO.U32 R0, UR4 ;  /* 0x0000000400007d00 */ /* 0x000e6400080e0000 */
[----:B-1----:R-:W-:-:S06]  /*18e00*/  ISETP.EQ.U32.AND P1, PT, R0, R5, PT ;  /* 0x000000050000720c */ /* 0x002fcc0003f22070 */
[----:B------:R-:W4:Y:S07]  /*18e10*/  POPC R5, UR4 ;  /* 0x0000000400057d09 */ /* 0x000f2e0008000000 */
[----:B----4-:R-:W4:Y:S01]  /*18e20*/  @P1 ATOMG.E.ADD.STRONG.GPU PT, R3, desc[UR40][R2.64], R5 ;  /* 0x00000005020319a8 */ /* 0x010f2200081ee1e8 */
[----:B0-23--:R-:W0:Y:S02]  /*18e30*/  S2R R4, SR_LTMASK ;  /* 0x0000000000047919 */ /* 0x00de240000003900 */
[----:B0-----:R-:W-:-:S04]  /*18e40*/  LOP3.LUT R4, R4, UR4, RZ, 0xc0, !PT ;  /* 0x0000000404047c12 */ /* 0x001fc8000f8ec0ff */
[----:B------:R-:W0:Y:S01]  /*18e50*/  POPC R7, R4 ;  /* 0x0000000400077309 */ /* 0x000e220000000000 */
[----:B----4-:R-:W0:Y:S02]  /*18e60*/  SHFL.IDX PT, R0, R3, R0, 0x1f ;  /* 0x00001f0003007589 */ /* 0x010e2400000e0000 */
[----:B0-----:R-:W-:-:S07]  /*18e70*/  IADD3 R16, R0, UR36, R7 ;  /* 0x0000002400107c10 */ /* 0x001fce000fffe007 */
.L_x_896:
[----:B------:R-:W-:Y:S05]  /*18e80*/  BSYNC B0 ;  /* 0x0000000000007941 */ /* 0x000fea0003800000 */
.L_x_895:
[----:B------:R-:W-:-:S07]  /*18e90*/  SEL R24, R24, RZ, P0 ;  /* 0x000000ff18187207 */ /* 0x000fce0000000000 */
.L_x_855:
[----:B------:R-:W-:Y:S05]  /*18ea0*/  BSYNC B7 ;  /* 0x0000000000077941 */ /* 0x000fea0003800000 */
.L_x_853:
[----:B------:R-:W4:Y:S02]  /*18eb0*/  LDL R0, [R1] ;  /* 0x0000000001007983 */ /* 0x000f240000100800 */
[----:B----4-:R-:W-:-:S13]  /*18ec0*/  LOP3.LUT P0, RZ, R0, 0x80, RZ, 0xc0, !PT ;  /* 0x0000008000ff7812 */ /* 0x010fda000780c0ff */
[----:B------:R-:W-:Y:S05]  /*18ed0*/  @!P0 BRA `(.L_x_897) ;  /* 0x0000000000248947 */ /* 0x000fea0003800000 */
[----:B------:R-:W-:Y:S05]  /*18ee0*/  WARPSYNC.ALL ;  /* 0x0000000000007948 */ /* 0x000fea0003800000 */
[----:B------:R-:W1:Y:S08]  /*18ef0*/  S2UR UR5, SR_CgaCtaId ;  /* 0x00000000000579c3 */ /* 0x000e700000008800 */
[----:B------:R-:W-:Y:S06]  /*18f00*/  BAR.SYNC.DEFER_BLOCKING 0x5, 0x180 ;  /* 0x0146000000007b1d */ /* 0x000fec0000010000 */
[----:B------:R-:W-:-:S02]  /*18f10*/  UMOV UR4, 0x400 ;  /* 0x0000040000047882 */ /* 0x000fc40000000000 */
[----:B-1----:R-:W-:-:S06]  /*18f20*/  ULEA UR4, UR5, UR4, 0x18 ;  /* 0x0000000405047291 */ /* 0x002fcc000f8ec03f */
[----:B0-----:R-:W-:-:S05]  /*18f30*/  IMAD.U32 R22, RZ, RZ, UR4 ;  /* 0x00000004ff167e24 */ /* 0x001fca000f8e00ff */
[----:B------:R4:W0:Y:S01]  /*18f40*/  LDS.128 R16, [R22+0x228d0] ;  /* 0x0228d00016107984 */ /* 0x0008220000000c00 */
[----:B------:R-:W-:Y:S06]  /*18f50*/  BAR.ARV 0x4, 0x180 ;  /* 0x0106000000007b1d */ /* 0x000fec0000002000 */
[----:B------:R-:W-:Y:S05]  /*18f60*/  BRA `(.L_x_898) ;  /* 0x0000000800d07947 */ /* 0x000fea0003800000 */
.L_x_897:
[----:B------:R-:W1:Y:S01]  /*18f70*/  S2R R9, SR_TID.X ;  /* 0x0000000000097919 */ /* 0x000e620000002100 */
[----:B------:R-:W-:Y:S01]  /*18f80*/  UMOV UR4, 0xffffffff ;  /* 0xffffffff00047882 */ /* 0x000fe20000000000 */
[----:B-1----:R-:W-:-:S04]  /*18f90*/  LOP3.LUT R9, R9, 0x1f, RZ, 0xc0, !PT ;  /* 0x0000001f09097812 */ /* 0x002fc800078ec0ff */
[----:B------:R-:W-:Y:S01]  /*18fa0*/  ISETP.NE.AND P0, PT, R9, 0x1f, PT ;  /* 0x0000001f0900780c */ /* 0x000fe20003f05270 */
[----:B------:R-:W-:-:S12]  /*18fb0*/  BRA.DIV UR4, `(.L_x_899) ;  /* 0x0000005604807947 */ /* 0x000fd8000b800000 */
[----:B------:R-:W-:Y:S01]  /*18fc0*/  IMAD.IADD R7, R19, 0x1, R9 ;  /* 0x0000000113077824 */ /* 0x000fe200078e0209 */
[----:B------:R-:W-:-:S04]  /*18fd0*/  ULDC UR4, c[0x0][0xc3c] ;  /* 0x00030f0000047ab9 */ /* 0x000fc80000000800 */
[----:B------:R-:W-:-:S13]  /*18fe0*/  ISETP.GE.OR P1, PT, R7, UR4, !P0 ;  /* 0x0000000407007c0c */ /* 0x000fda000c726670 */
[----:B0-----:R-:W0:Y:S08]  /*18ff0*/  @!P1 LDC.64 R2, c[0x0][0xc80] ;  /* 0x00032000ff029b82 */ /* 0x001e300000000a00 */
[----:B--23--:R-:W1:Y:S01]  /*19000*/  @!P1 LDC.64 R4, c[0x0][0xc78] ;  /* 0x00031e00ff049b82 */ /* 0x00ce620000000a00 */
[----:B0-----:R-:W-:-:S05]  /*19010*/  @!P1 IMAD.WIDE R2, R7, 0x4, R2 ;  /* 0x0000000407029825 */ /* 0x001fca00078e0202 */
[----:B------:R1:W2:Y:S02]  /*19020*/  @!P1 LDG.E R8, desc[UR40][R2.64] ;  /* 0x0000002802089981 */ /* 0x0002a4000c1e1900 */
[----:B-1----:R-:W-:-:S05]  /*19030*/  @!P1 IMAD.WIDE R2, R7, 0x4, R4 ;  /* 0x0000000407029825 */ /* 0x002fca00078e0204 */
[----:B------:R-:W3:Y:S01]  /*19040*/  @!P1 LDG.E R5, desc[UR40][R2.64] ;  /* 0x0000002802059981 */ /* 0x000ee2000c1e1900 */
[----:B------:R-:W-:Y:S01]  /*19050*/  IMAD.MOV.U32 R7, RZ, RZ, RZ ;  /* 0x000000ffff077224 */ /* 0x000fe200078e00ff */
[----:B------:R-:W-:Y:S02]  /*19060*/  MOV R4, RZ ;  /* 0x000000ff00047202 */ /* 0x000fe40000000f00 */
[C---:B------:R-:W-:Y:S01]  /*19070*/  ISETP.GE.U32.AND P2, PT, R9.reuse, 0x2, PT ;  /* 0x000000020900780c */ /* 0x040fe20003f46070 */
[----:B------:R-:W-:Y:S01]  /*19080*/  SHFL.IDX PT, R0, R16, RZ, 0x1f ;  /* 0x00001fff10007589 */ /* 0x000fe200000e0000 */
[C---:B------:R-:W-:Y:S02]  /*19090*/  ISETP.GE.U32.AND P3, PT, R9.reuse, 0x4, PT ;  /* 0x000000040900780c */ /* 0x040fe40003f66070 */
[C---:B------:R-:W-:Y:S01]  /*190a0*/  ISETP.GE.U32.AND P4, PT, R9.reuse, 0x8, PT ;  /* 0x000000080900780c */ /* 0x040fe20003f86070 */
[----:B------:R0:W-:Y:S01]  /*190b0*/  SHFL.IDX PT, R6, R16, 0x1, 0x1f ;  /* 0x00201f0010067f89 */ /* 0x0001e200000e0000 */
[----:B------:R-:W-:Y:S01]  /*190c0*/  ISETP.GE.U32.AND P5, PT, R9, 0x10, PT ;  /* 0x000000100900780c */ /* 0x000fe20003fa6070 */
[----:B0-----:R-:W-:-:S02]  /*190d0*/  IMAD.MOV.U32 R16, RZ, RZ, RZ ;  /* 0x000000ffff107224 */ /* 0x001fc400078e00ff */
[----:B--2---:R-:W-:Y:S02]  /*190e0*/  @!P1 IMAD.MOV.U32 R7, RZ, RZ, R8 ;  /* 0x000000ffff079224 */ /* 0x004fe400078e0008 */
[----:B---3--:R-:W-:Y:S01]  /*190f0*/  @!P1 IMAD.MOV.U32 R4, RZ, RZ, R5 ;  /* 0x000000ffff049224 */ /* 0x008fe200078e0005 */
[----:B------:R-:W-:-:S03]  /*19100*/  ISETP.NE.AND P1, PT, R9, RZ, PT ;  /* 0x000000ff0900720c */ /* 0x000fc60003f25270 */
[----:B------:R-:W-:-:S05]  /*19110*/  IMAD R13, R4, R7, RZ ;  /* 0x00000007040d7224 */ /* 0x000fca00078e02ff */
        /* <DEDUP_REMOVED lines=15> */
[----:B------:R0:W1:Y:S02]  /*19210*/  SHFL.IDX PT, R14, R3, 0x1f, 0x1f ;  /* 0x03e01f00030e7f89 */ /* 0x00006400000e0000 */
.L_x_1102:
[----:B------:R-:W-:Y:S02]  /*19220*/  ULDC UR4, c[0x0][0xc38] ;  /* 0x00030e0000047ab9 */ /* 0x000fe40000000800 */
[----:B------:R-:W-:-:S04]  /*19230*/  IMAD.U32 R5, RZ, RZ, UR4 ;  /* 0x00000004ff057e24 */ /* 0x000fc8000f8e00ff */
[----:B-1----:R-:W-:-:S04]  /*19240*/  IMAD R9, R14, R5, RZ ;  /* 0x000000050e097224 */ /* 0x002fc800078e02ff */
[----:B------:R-:W-:-:S05]  /*19250*/  IMAD.IADD R6, R6, 0x1, R9 ;  /* 0x0000000106067824 */ /* 0x000fca00078e0209 */
[----:B------:R-:W-:-:S13]  /*19260*/  ISETP.GT.AND P6, PT, R6, R0, PT ;  /* 0x000000000600720c */ /* 0x000fda0003fc4270 */
[----:B------:R-:W-:Y:S05]  /*19270*/  @P6 BRA `(.L_x_900) ;  /* 0x0000000000a46947 */ /* 0x000fea0003800000 */
.L_x_903:
[----:B------:R-:W1:Y:S01]  /*19280*/  LDC R2, c[0x0][0xc3c] ;  /* 0x00030f00ff027b82 */ /* 0x000e620000000800 */
[----:B------:R-:W-:-:S05]  /*19290*/  VIADD R19, R19, 0x1f ;  /* 0x0000001f13137836 */ /* 0x000fca0000000000 */
[----:B-1----:R-:W-:-:S13]  /*192a0*/  ISETP.GE.AND P6, PT, R19, R2, PT ;  /* 0x000000021300720c */ /* 0x002fda0003fc6270 */
[----:B------:R-:W-:Y:S05]  /*192b0*/  @P6 BRA `(.L_x_901) ;  /* 0x0000000400b86947 */ /* 0x000fea0003800000 */
[----:B0-----:R-:W0:Y:S01]  /*192c0*/  S2R R3, SR_TID.X ;  /* 0x0000000000037919 */ /* 0x001e220000002100 */
[----:B------:R-:W-:Y:S01]  /*192d0*/  IMAD.MOV.U32 R7, RZ, RZ, RZ ;  /* 0x000000ffff077224 */ /* 0x000fe200078e00ff */
[----:B0-----:R-:W-:-:S05]  /*192e0*/  LOP3.LUT R3, R3, 0x1f, RZ, 0xc0, !PT ;  /* 0x0000001f03037812 */ /* 0x001fca00078ec0ff */
[----:B------:R-:W-:-:S05]  /*192f0*/  IMAD.IADD R9, R19, 0x1, R3 ;  /* 0x0000000113097824 */ /* 0x000fca00078e0203 */
[----:B------:R-:W-:-:S13]  /*19300*/  ISETP.GE.OR P6, PT, R9, R2, !P0 ;  /* 0x000000020900720c */ /* 0x000fda00047c6670 */
[----:B------:R-:W0:Y:S08]  /*19310*/  @!P6 LDC.64 R2, c[0x0][0xc80] ;  /* 0x00032000ff02eb82 */ /* 0x000e300000000a00 */
[----:B------:R-:W1:Y:S01]  /*19320*/  @!P6 LDC.64 R4, c[0x0][0xc78] ;  /* 0x00031e00ff04eb82 */ /* 0x000e620000000a00 */
[----:B0-----:R-:W-:-:S05]  /*19330*/  @!P6 IMAD.WIDE R2, R9, 0x4, R2 ;  /* 0x000000040902e825 */ /* 0x001fca00078e0202 */
[----:B------:R1:W2:Y:S02]  /*19340*/  @!P6 LDG.E R7, desc[UR40][R2.64] ;  /* 0x000000280207e981 */ /* 0x0002a4000c1e1900 */
[----:B-1----:R-:W-:Y:S01]  /*19350*/  @!P6 IMAD.WIDE R2, R9, 0x4, R4 ;  /* 0x000000040902e825 */ /* 0x002fe200078e0204 */
[----:B------:R-:W-:-:S06]  /*19360*/  MOV R4, RZ ;  /* 0x000000ff00047202 */ /* 0x000fcc0000000f00 */
[----:B------:R-:W2:Y:S01]  /*19370*/  @!P6 LDG.E R4, desc[UR40][R2.64] ;  /* 0x000000280204e981 */ /* 0x000ea2000c1e1900 */
[----:B------:R-:W-:Y:S01]  /*19380*/  UMOV UR4, 0xffffffff ;  /* 0xffffffff00047882 */ /* 0x000fe20000000000 */
[----:B--2---:R-:W-:Y:S02]  /*19390*/  IMAD R13, R4, R7, RZ ;  /* 0x00000007040d7224 */ /* 0x004fe400078e02ff */
[----:B------:R-:W-:Y:S05]  /*193a0*/  BRA.DIV UR4, `(.L_x_902) ;  /* 0x0000005604c07947 */ /* 0x000fea000b800000 */
        /* <DEDUP_REMOVED lines=16> */
.L_x_1110:
[----:B------:R-:W-:Y:S02]  /*194b0*/  ULDC UR4, c[0x0][0xc38] ;  /* 0x00030e0000047ab9 */ /* 0x000fe40000000800 */
[----:B------:R-:W-:-:S04]  /*194c0*/  IMAD.U32 R5, RZ, RZ, UR4 ;  /* 0x00000004ff057e24 */ /* 0x000fc8000f8e00ff */
[----:B-1----:R-:W-:-:S04]  /*194d0*/  IMAD R9, R14, R5, RZ ;  /* 0x000000050e097224 */ /* 0x002fc800078e02ff */
[----:B------:R-:W-:-:S05]  /*194e0*/  IMAD.IADD R6, R9, 0x1, R6 ;  /* 0x0000000109067824 */ /* 0x000fca00078e0206 */
[----:B------:R-:W-:-:S13]  /*194f0*/  ISETP.GT.AND P6, PT, R6, R0, PT ;  /* 0x000000000600720c */ /* 0x000fda0003fc4270 */
[----:B------:R-:W-:Y:S05]  /*19500*/  @!P6 BRA `(.L_x_903) ;  /* 0xfffffffc005ce947 */ /* 0x000fea000383ffff */
.L_x_900:
[----:B------:R-:W-:Y:S01]  /*19510*/  IMAD.IADD R2, R6, 0x1, -R9 ;  /* 0x0000000106027824 */ /* 0x000fe200078e0a09 */
[----:B------:R-:W-:-:S03]  /*19520*/  UMOV UR4, 0xffffffff ;  /* 0xffffffff00047882 */ /* 0x000fc60000000000 */
[----:B------:R-:W-:-:S05]  /*19530*/  IMAD R9, R3, R5, R2 ;  /* 0x0000000503097224 */ /* 0x000fca00078e0202 */
[----:B------:R-:W-:Y:S01]  /*19540*/  ISETP.GT.AND P6, PT, R9, R0, PT ;  /* 0x000000000900720c */ /* 0x000fe20003fc4270 */
[----:B------:R-:W-:-:S12]  /*19550*/  BRA.DIV UR4, `(.L_x_904) ;  /* 0x0000005a040c7947 */ /* 0x000fd8000b800000 */
[----:B------:R-:W-:-:S04]  /*19560*/  VOTE.ANY R8, PT, !P6 ;  /* 0x0000000000087806 */ /* 0x000fc800070e0100 */
[----:B------:R-:W1:Y:S02]  /*19570*/  POPC R6, R8 ;  /* 0x0000000800067309 */ /* 0x000e640000000000 */
[----:B-1----:R1:W2:Y:S04]  /*19580*/  SHFL.IDX PT, R7, R7, R6, 0x1f ;  /* 0x00001f0607077589 */ /* 0x0022a800000e0000 */
[----:B------:R1:W3:Y:S02]  /*19590*/  SHFL.IDX PT, R4, R4, R6, 0x1f ;  /* 0x00001f0604047589 */ /* 0x0002e400000e0000 */
.L_x_1115:
[----:B------:R-:W-:-:S13]  /*195a0*/  ISETP.NE.AND P0, PT, R8, RZ, PT ;  /* 0x000000ff0800720c */ /* 0x000fda0003f05270 */
[----:B------:R-:W-:Y:S05]  /*195b0*/  @!P0 BRA `(.L_x_905) ;  /* 0x0000000000108947 */ /* 0x000fea0003800000 */
[----:B------:R-:W-:Y:S01]  /*195c0*/  UMOV UR4, 0xffffffff ;  /* 0xffffffff00047882 */ /* 0x000fe20000000000 */
[----:B------:R-:W-:Y:S02]  /*195d0*/  VIADD R12, R6, 0xffffffff ;  /* 0xffffffff060c7836 */ /* 0x000fe40000000000 */
[----:B------:R-:W-:Y:S05]  /*195e0*/  BRA.DIV UR4, `(.L_x_906) ;  /* 0x0000005a04447947 */ /* 0x000fea000b800000 */
[----:B------:R4:W0:Y:S02]  /*195f0*/  SHFL.IDX PT, R16, R3, R12, 0x1f ;  /* 0x00001f0c03107589 */ /* 0x00082400000e0000 */
.L_x_905:
[----:B--2---:R-:W-:Y:S01]  /*19600*/  IABS R8, R7 ;  /* 0x0000000700087213 */ /* 0x004fe20000000000 */
[----:B0-----:R-:W-:Y:S01]  /*19610*/  IMAD R16, R16, R5, R2 ;  /* 0x0000000510107224 */ /* 0x001fe200078e0202 */
[----:B---3--:R-:W-:Y:S01]  /*19620*/  IABS R5, R4 ;  /* 0x0000000400057213 */ /* 0x008fe20000000000 */
[----:B------:R-:W-:Y:S01]  /*19630*/  IMAD.MOV.U32 R2, RZ, RZ, RZ ;  /* 0x000000ffff027224 */ /* 0x000fe200078e00ff */
[----:B------:R-:W0:Y:S01]  /*19640*/  I2F.RP R9, R8 ;  /* 0x0000000800097306 */ /* 0x000e220000209400 */
[----:B------:R-:W-:Y:S01]  /*19650*/  IMAD.IADD R19, R6, 0x1, R19 ;  /* 0x0000000106137824 */ /* 0x000fe200078e0213 */
[----:B------:R-:W-:-:S06]  /*19660*/  IADD3 R0, R0, -R16, RZ ;  /* 0x8000001000007210 */ /* 0x000fcc0007ffe0ff */
[----:B------:R-:W2:Y:S08]  /*19670*/  I2F.RP R10, R5 ;  /* 0x00000005000a7306 */ /* 0x000eb00000209400 */
[----:B0-----:R-:W4:Y:S08]  /*19680*/  MUFU.RCP R9, R9 ;  /* 0x0000000900097308 */ /* 0x001f300000001000 */
[----:B--2---:R-:W-:Y:S01]  /*19690*/  MUFU.RCP R10, R10 ;  /* 0x0000000a000a7308 */ /* 0x004fe20000001000 */
[----:B----4-:R-:W-:-:S07]  /*196a0*/  VIADD R3, R9, 0xffffffe ;  /* 0x0ffffffe09037836 */ /* 0x010fce0000000000 */
[----:B------:R-:W0:Y:S02]  /*196b0*/  F2I.FTZ.U32.TRUNC.NTZ R3, R3 ;  /* 0x0000000300037305 */ /* 0x000e24000021f000 */
[----:B0-----:R-:W-:-:S04]  /*196c0*/  IMAD.MOV R11, RZ, RZ, -R3 ;  /* 0x000000ffff0b7224 */ /* 0x001fc800078e0a03 */
        /* <DEDUP_REMOVED lines=18> */
[----:B------:R-:W-:-:S04]  /*197f0*/  LOP3.LUT R2, R0, R7, RZ, 0x3c, !PT ;  /* 0x0000000700027212 */ /* 0x000fc800078e3cff */
[----:B------:R-:W-:Y:S01]  /*19800*/  ISETP.GE.AND P2, PT, R2, RZ, PT ;  /* 0x000000ff0200720c */ /* 0x000fe20003f46270 */
[----:B------:R-:W-:Y:S01]  /*19810*/  @P0 VIADD R9, R9, 0x1 ;  /* 0x0000000109090836 */ /* 0x000fe20000000000 */
[----:B------:R-:W-:-:S05]  /*19820*/  IABS R2, R4 ;  /* 0x0000000400027213 */ /* 0x000fca0000000000 */
[----:B------:R-:W-:-:S06]  /*19830*/  IMAD.MOV R2, RZ, RZ, -R2 ;  /* 0x000000ffff027224 */ /* 0x000fcc00078e0a02 */
        /* <DEDUP_REMOVED lines=15> */
[----:B------:R-:W-:Y:S02]  /*19930*/  @!P2 IADD3 R8, -R8, RZ, RZ ;  /* 0x000000ff0808a210 */ /* 0x000fe40007ffe1ff */
[----:B------:R-:W-:-:S05]  /*19940*/  @!P1 LOP3.LUT R8, RZ, R4, RZ, 0x33, !PT ;  /* 0x00000004ff089212 */ /* 0x000fca00078e33ff */
[----:B------:R-:W-:-:S04]  /*19950*/  IMAD.MOV R2, RZ, RZ, -R8 ;  /* 0x000000ffff027224 */ /* 0x000fc800078e0a08 */
[C---:B------:R-:W-:Y:S02]  /*19960*/  IMAD R9, R4.reuse, R2, R9 ;  /* 0x0000000204097224 */ /* 0x040fe400078e0209 */
[----:B------:R-:W-:-:S04]  /*19970*/  IMAD R4, R4, 0x1000000, R8 ;  /* 0x0100000004047824 */ /* 0x000fc800078e0208 */
[----:B------:R-:W-:Y:S01]  /*19980*/  IMAD R18, R9, 0x10000, R4 ;  /* 0x0001000009127824 */ /* 0x000fe200078e0204 */
[----:B------:R-:W-:Y:S06]  /*19990*/  BRA `(.L_x_907) ;  /* 0x00000000001c7947 */ /* 0x000fec0003800000 */
.L_x_901:
[----:B------:R-:W-:Y:S01]  /*199a0*/  UMOV UR4, URZ ;  /* 0x0000003f00047c82 */ /* 0x000fe20008000000 */
[----:B------:R-:W-:Y:S01]  /*199b0*/  UMOV UR5, URZ ;  /* 0x0000003f00057c82 */ /* 0x000fe20008000000 */
[----:B------:R-:W-:Y:S01]  /*199c0*/  ULDC UR6, c[0x0][0xc3c] ;  /* 0x00030f0000067ab9 */ /* 0x000fe20000000800 */
[----:B------:R-:W-:Y:S02]  /*199d0*/  IMAD.MOV.U32 R16, RZ, RZ, R0 ;  /* 0x000000ffff107224 */ /* 0x000fe400078e0000 */
[----:B------:R-:W-:Y:S02]  /*199e0*/  IMAD.U32 R17, RZ, RZ, UR4 ;  /* 0x00000004ff117e24 */ /* 0x000fe4000f8e00ff */
[----:B------:R-:W-:Y:S02]  /*199f0*/  IMAD.U32 R18, RZ, RZ, UR5 ;  /* 0x00000005ff127e24 */ /* 0x000fe4000f8e00ff */
[----:B------:R-:W-:-:S07]  /*19a00*/  IMAD.U32 R19, RZ, RZ, UR6 ;  /* 0x00000006ff137e24 */ /* 0x000fce000f8e00ff */
.L_x_907:
[----:B------:R-:W2:Y:S01]  /*19a10*/  S2R R0, SR_TID.X ;  /* 0x0000000000007919 */ /* 0x000ea20000002100 */
[----:B------:R-:W-:Y:S05]  /*19a20*/  WARPSYNC.ALL ;  /* 0x0000000000007948 */ /* 0x000fea0003800000 */
[----:B------:R-:W-:Y:S01]  /*19a30*/  BAR.SYNC.DEFER_BLOCKING 0x4, 0x180 ;  /* 0x0106000000007b1d */ /* 0x000fe20000010000 */
[----:B--2---:R-:W-:-:S04]  /*19a40*/  LOP3.LUT R0, R0, 0x1f, RZ, 0xc0, !PT ;  /* 0x0000001f00007812 */ /* 0x004fc800078ec0ff */
[----:B------:R-:W-:-:S13]  /*19a50*/  ISETP.NE.AND P0, PT, R0, RZ, PT ;  /* 0x000000ff0000720c */ /* 0x000fda0003f05270 */
[----:B0-----:R-:W0:Y:S01]  /*19a60*/  @!P0 S2R R3, SR_CgaCtaId ;  /* 0x0000000000038919 */ /* 0x001e220000008800 */
[----:B------:R-:W-:-:S04]  /*19a70*/  @!P0 MOV R0, 0x400 ;  /* 0x0000040000008802 */ /* 0x000fc80000000f00 */
[----:B0-----:R-:W-:-:S05]  /*19a80*/  @!P0 LEA R22, R3, R0, 0x18 ;  /* 0x0000000003168211 */ /* 0x001fca00078ec0ff */
[----:B------:R0:W-:Y:S01]  /*19a90*/  @!P0 STS.128 [R22+0x228d0], R16 ;  /* 0x0228d01016008388 */ /* 0x0001e20000000c00 */
[----:B------:R-:W-:Y:S06]  /*19aa0*/  BAR.ARV 0x5, 0x180 ;  /* 0x0146000000007b1d */ /* 0x000fec0000002000 */
.L_x_898:
[----:B------:R-:W-:Y:S02]  /*19ab0*/  ULDC UR4, c[0x0][0xc3c] ;  /* 0x00030f0000047ab9 */ /* 0x000fe40000000800 */
[----:B0-----:R-:W-:-:S13]  /*19ac0*/  ISETP.GE.AND P0, PT, R19, UR4, PT ;  /* 0x0000000413007c0c */ /* 0x001fda000bf06270 */
[----:B------:R-:W-:Y:S05]  /*19ad0*/  @!P0 BRA `(.L_x_908) ;  /* 0xffffffa000408947 */ /* 0x000fea000383ffff */
[----:B------:R-:W-:Y:S05]  /*19ae0*/  BSYNC B8 ;  /* 0x0000000000087941 */ /* 0x000fea0003800000 */
.L_x_807:
[----:B------:R-:W5:Y:S01]  /*19af0*/  LDL.LU R0, [R1+0x24] ;  /* 0x0000240001007983 */ /* 0x000f620000300800 */
[----:B------:R-:W-:Y:S01]  /*19b00*/  BSSY B0, `(.L_x_909) ;  /* 0x000000b000007945 */ /* 0x000fe20003800000 */
[----:B------:R-:W1:Y:S01]  /*19b10*/  S2R R5, SR_CgaCtaId ;  /* 0x0000000000057919 */ /* 0x000e620000008800 */
[----:B-----5:R-:W-:-:S05]  /*19b20*/  VIADD R0, R0, 0x1 ;  /* 0x0000000100007836 */ /* 0x020fca0000000000 */
[----:B--2---:R-:W-:-:S04]  /*19b30*/  LEA.HI R2, R0, R0, RZ, 0x1 ;  /* 0x0000000000027211 */ /* 0x004fc800078f08ff */
[----:B0-----:R-:W-:Y:S02]  /*19b40*/  LOP3.LUT R3, R2, 0xfffffffe, RZ, 0xc0, !PT ;  /* 0xfffffffe02037812 */ /* 0x001fe400078ec0ff */
[----:B------:R-:W-:-:S03]  /*19b50*/  MOV R2, 0x400 ;  /* 0x0000040000027802 */ /* 0x000fc60000000f00 */
[----:B------:R-:W-:Y:S01]  /*19b60*/  IMAD.IADD R0, R0, 0x1, -R3 ;  /* 0x0000000100007824 */ /* 0x000fe200078e0a03 */
[----:B-1----:R-:W-:-:S04]  /*19b70*/  LEA R5, R5, R2, 0x18 ;  /* 0x0000000205057211 */ /* 0x002fc800078ec0ff */
[----:B------:R-:W-:-:S04]  /*19b80*/  SHF.L.U32 R0, R0, 0x1f, RZ ;  /* 0x0000001f00007819 */ /* 0x000fc800000006ff */
[----:B------:R-:W0:Y:S02]  /*19b90*/  SYNCS.PHASECHK.TRANS64.TRYWAIT P0, [R5+URZ+0x22820], R0 ;  /* 0x02282000050075a7 */ /* 0x000e24000800017f */
[----:B0-----:R-:W-:Y:S05]  /*19ba0*/  @!P0 BRA `(.L_x_910) ;  /* 0x0000005000fc8947 */ /* 0x001fea0003800000 */
.L_x_1118:
[----:B------:R-:W-:Y:S05]  /*19bb0*/  BSYNC B0 ;  /* 0x0000000000007941 */ /* 0x000fea0003800000 */
.L_x_909:
[----:B------:R-:W-:-:S03]  /*19bc0*/  UMOV UR4, 0xffffffff ;  /* 0xffffffff00047882 */ /* 0x000fc60000000000 */
[----:B------:R-:W-:Y:S05]  /*19bd0*/  BRA.DIV UR4, `(.L_x_911) ;  /* 0x0000005604047947 */ /* 0x000fea000b800000 */
[----:B0-----:R-:W0:Y:S02]  /*19be0*/  S2R R0, SR_TID.X ;  /* 0x0000000000007919 */ /* 0x001e240000002100 */
[----:B0-----:R-:W-:-:S04]  /*19bf0*/  SHF.R.U32.HI R0, RZ, 0x5, R0 ;  /* 0x00000005ff007819 */ /* 0x001fc80000011600 */
[----:B------:R-:W-:-:S05]  /*19c00*/  LOP3.LUT R0, R0, 0x3, RZ, 0xc0, !PT ;  /* 0x0000000300007812 */ /* 0x000fca00078ec0ff */
[----:B------:R0:W1:Y:S02]  /*19c10*/  SHFL.IDX PT, R14, R0, RZ, 0x1f ;  /* 0x00001fff000e7589 */ /* 0x00006400000e0000 */
.L_x_1121:
[----:B-1----:R-:W-:-:S13]  /*19c20*/  ISETP.NE.AND P0, PT, R14, RZ, PT ;  /* 0x000000ff0e00720c */ /* 0x002fda0003f05270 */
[----:B------:R-:W-:Y:S05]  /*19c30*/  @P0 BRA `(.L_x_643) ;  /* 0x0000000000840947 */ /* 0x000fea0003800000 */
[----:B------:R-:W-:-:S03]  /*19c40*/  UMOV UR4, 0xffffffff ;  /* 0xffffffff00047882 */ /* 0x000fc60000000000 */
[----:B------:R-:W-:Y:S05]  /*19c50*/  BRA.DIV UR4, `(.L_x_912) ;  /* 0x0000005604187947 */ /* 0x000fea000b800000 */
[----:B------:R-:W-:-:S13]  /*19c60*/  ELECT P6, URZ, PT ;  /* 0x00000000003f782f */ /* 0x000fda00038c0000 */
.L_x_1124:
[----:B------:R-:W-:Y:S05]  /*19c70*/  @!P6 BRA `(.L_x_643) ;  /* 0x000000000074e947 */ /* 0x000fea0003800000 */
[----:B------:R-:W-:-:S04]  /*19c80*/  LOP3.LUT R37, R37, 0x2, RZ, 0xfc, !PT ;  /* 0x0000000225257812 */ /* 0x000fc800078efcff */
[----:B------:R-:W-:-:S13]  /*19c90*/  ISETP.NE.AND P0, PT, R37, 0x3, PT ;  /* 0x000000032500780c */ /* 0x000fda0003f05270 */
[----:B------:R-:W-:Y:S05]  /*19ca0*/  @!P0 BRA `(.L_x_913) ;  /* 0x0000000000048947 */ /* 0x000fea0003800000 */
[----:B------:R-:W-:Y:S01]  /*19cb0*/  BPT.TRAP 0x1 ;  /* 0x000000040000795c */ /* 0x000fe20000300000 */
.L_x_913:
[C---:B------:R-:W-:Y:S01]  /*19cc0*/  IMAD R3, R24.reuse, 0x8, R5 ;  /* 0x0000000818037824 */ /* 0x040fe200078e0205 */
[----:B------:R-:W-:Y:S02]  /*19cd0*/  SHF.L.U32 R2, R25, 0x1f, RZ ;  /* 0x0000001f19027819 */ /* 0x000fe400000006ff */
[----:B------:R-:W-:Y:S02]  /*19ce0*/  IADD3 R24, R24, 0x1, RZ ;  /* 0x0000000118187810 */ /* 0x000fe40007ffe0ff */
[----:B------:R-:W1:Y:S02]  /*19cf0*/  SYNCS.PHASECHK.TRANS64.TRYWAIT P1, [R3+URZ+0x22840], R2 ;  /* 0x02284002030075a7 */ /* 0x000e64000802017f */
[----:B------:R-:W-:-:S04]  /*19d00*/  ISETP.NE.AND P2, PT, R24, 0x2, PT ;  /* 0x000000021800780c */ /* 0x000fc80003f45270 */
[----:B0-----:R-:W-:Y:S01]  /*19d10*/  SEL R0, RZ, 0x1, P2 ;  /* 0x00000001ff007807 */ /* 0x001fe20001000000 */
[----:B-1----:R-:W-:Y:S08]  /*19d20*/  @!P1 BRA `(.L_x_914) ;  /* 0x0000005400049947 */ /* 0x002ff00003800000 */
.L_x_1125:
[----:B------:R-:W-:Y:S02]  /*19d30*/  SEL R24, R24, RZ, P2 ;  /* 0x000000ff18187207 */ /* 0x000fe40001000000 */
[----:B------:R-:W-:Y:S01]  /*19d40*/  LOP3.LUT R0, R25, R0, RZ, 0x3c, !PT ;  /* 0x0000000019007212 */ /* 0x000fe200078e3cff */
[----:B------:R-:W-:Y:S06]  /*19d50*/  @!P0 BRA `(.L_x_915) ;  /* 0x0000000000048947 */ /* 0x000fec0003800000 */
[----:B------:R-:W-:Y:S01]  /*19d60*/  BPT.TRAP 0x1 ;  /* 0x000000040000795c */ /* 0x000fe20000300000 */
.L_x_915:
[----:B------:R-:W-:Y:S01]  /*19d70*/  IMAD R5, R24, 0x8, R5 ;  /* 0x0000000818057824 */ /* 0x000fe200078e0205 */
[----:B------:R-:W-:-:S04]  /*19d80*/  SHF.L.U32 R0, R0, 0x1f, RZ ;  /* 0x0000001f00007819 */ /* 0x000fc800000006ff */
[----:B------:R-:W1:Y:S02]  /*19d90*/  SYNCS.PHASECHK.TRANS64.TRYWAIT P1, [R5+URZ+0x22840], R0 ;  /* 0x02284000050075a7 */ /* 0x000e64000802017f */
[----:B-1----:R-:W-:Y:S05]  /*19da0*/  @!P1 BRA `(.L_x_916) ;  /* 0x0000005000f89947 */ /* 0x002fea0003800000 */
.L_x_1126:
[----:B------:R-:W-:Y:S05]  /*19db0*/  @!P0 BRA `(.L_x_917) ;  /* 0x0000000000048947 */ /* 0x000fea0003800000 */
[----:B------:R-:W-:Y:S01]  /*19dc0*/  BPT.TRAP 0x1 ;  /* 0x000000040000795c */ /* 0x000fe20000300000 */
.L_x_917:
[----:B------:R-:W2:Y:S02]  /*19dd0*/  SYNCS.PHASECHK.TRANS64.TRYWAIT P1, [R3+URZ+0x22860], R2 ;  /* 0x02286002030075a7 */ /* 0x000ea4000802017f */
[----:B--2---:R-:W-:Y:S05]  /*19de0*/  @!P1 BRA `(.L_x_918) ;  /* 0x0000005000fc9947 */ /* 0x004fea0003800000 */
.L_x_1127:
[----:B------:R-:W-:Y:S05]  /*19df0*/  @!P0 BRA `(.L_x_919) ;  /* 0x0000000000048947 */ /* 0x000fea0003800000 */
[----:B------:R-:W-:Y:S01]  /*19e00*/  BPT.TRAP 0x1 ;  /* 0x000000040000795c */ /* 0x000fe20000300000 */
.L_x_919:
[----:B------:R0:W0:Y:S02]  /*19e10*/  SYNCS.PHASECHK.TRANS64.TRYWAIT P0, [R5+URZ+0x22860], R0 ;  /* 0x02286000050075a7 */ /* 0x000024000800017f */
[----:B0-----:R-:W-:Y:S05]  /*19e20*/  @!P0 NANOSLEEP.SYNCS 0x989680 ;  /* 0x009896800000895d */ /* 0x001fea0003900000 */
[----:B------:R-:W0:Y:S02]  /*19e30*/  @!P0 SYNCS.PHASECHK.TRANS64 P0, [R5+URZ+0x22860], R0 ;  /* 0x02286000050085a7 */ /* 0x000e24000800007f */
[----:B0-----:R-:W-:Y:S05]  /*19e40*/  @!P0 BRA `(.L_x_919) ;  /* 0xfffffffc00f08947 */ /* 0x001fea000383ffff */
.L_x_643:
[----:B------:R-:W-:Y:S05]  /*19e50*/  BSYNC B9 ;  /* 0x0000000000097941 */ /* 0x000fea0003800000 */
.L_x_640:
[----:B------:R-:W-:Y:S05]  /*19e60*/  EXIT ;  /* 0x000000000000794d */ /* 0x000fea0003800000 */
.L_x_663:
[----:B0-----:R0:W1:Y:S02]  /*19e70*/  SYNCS.PHASECHK.TRANS64.TRYWAIT P5, [R87+URZ+0x22890], R93 ;  /* 0x0228905d570075a7 */ /* 0x00106400080a017f */
[----:B-1----:R-:W-:Y:S05]  /*19e80*/  @!P5 NANOSLEEP.SYNCS 0x989680 ;  /* 0x009896800000d95d */ /* 0x002fea0003900000 */
[----:B------:R-:W1:Y:S02]  /*19e90*/  @!P5 SYNCS.PHASECHK.TRANS64 P5, [R87+URZ+0x22890], R93 ;  /* 0x0228905d5700d5a7 */ /* 0x000e6400080a007f */
[----:B-1----:R-:W-:Y:S05]  /*19ea0*/  @!P5 BRA `(.L_x_663) ;  /* 0xfffffffc00f0d947 */ /* 0x002fea000383ffff */
[----:B------:R-:W-:Y:S05]  /*19eb0*/  BRA `(.L_x_920) ;  /* 0xfffffe9800247947 */ /* 0x000fea000383ffff */
.L_x_664:
        /* <DEDUP_REMOVED lines=8> */
.L_x_922:
[----:B------:R-:W-:Y:S05]  /*19f40*/  BSYNC B1 ;  /* 0x0000000000017941 */ /* 0x000fea0003800000 */
.L_x_921:
[----:B------:R-:W-:Y:S02]  /*19f50*/  IMAD.MOV.U32 R13, RZ, RZ, R95 ;  /* 0x000000ffff0d7224 */ /* 0x000fe400078e005f */
[----:B------:R-:W-:Y:S02]  /*19f60*/  IMAD.MOV.U32 R12, RZ, RZ, RZ ;  /* 0x000000ffff0c7224 */ /* 0x000fe400078e00ff */
[----:B------:R-:W-:Y:S02]  /*19f70*/  IMAD.MOV.U32 R11, RZ, RZ, 0x1c1f ;  /* 0x00001c1fff0b7424 */ /* 0x000fe400078e00ff */
[----:B------:R-:W-:Y:S02]  /*19f80*/  IMAD.MOV.U32 R15, RZ, RZ, -0x1 ;  /* 0xffffffffff0f7424 */ /* 0x000fe400078e00ff */
[----:B------:R-:W-:-:S07]  /*19f90*/  IMAD.MOV.U32 R99, RZ, RZ, R14 ;  /* 0x000000ffff637224 */ /* 0x000fce00078e000e */
[----:B------:R-:W-:Y:S05]  /*19fa0*/  WARPSYNC.COLLECTIVE R15, `(.L_x_923) ;  /* 0x000000000f087348 */ /* 0x000fea0003c00000 */
[----:B------:R0:W1:Y:S02]  /*19fb0*/  SHFL.IDX P6, R14, R13, R12, R11 ;  /* 0x0000000c0d0e7389 */ /* 0x00006400000c000b */
[----:B01----:R-:W-:Y:S01]  /*19fc0*/  ENDCOLLECTIVE ;  /* 0x000000000000791b */ /* 0x003fe20003800000 */
.L_x_923:
[----:B------:R-:W-:Y:S05]  /*19fd0*/  BRA `(.L_x_924) ;  /* 0xfffffe9400f07947 */ /* 0x000fea000383ffff */
.L_x_673:
[----:B------:R-:W-:Y:S01]  /*19fe0*/  BSSY B1, `(.L_x_925) ;  /* 0x0000008000017945 */ /* 0x000fe20003800000 */
[----:B----4-:R-:W-:Y:S01]  /*19ff0*/  IMAD.MOV.U32 R13, RZ, RZ, R97 ;  /* 0x000000ffff0d7224 */ /* 0x010fe200078e0061 */
[----:B------:R-:W-:Y:S01]  /*1a000*/  MOV R11, 0x1c1f ;  /* 0x00001c1f000b7802 */ /* 0x000fe20000000f00 */
[----:B------:R-:W-:Y:S02]  /*1a010*/  IMAD.MOV.U32 R12, RZ, RZ, 0x1 ;  /* 0x00000001ff0c7424 */ /* 0x000fe400078e00ff */
[----:B------:R-:W-:-:S07]  /*1a020*/  IMAD.MOV.U32 R15, RZ, RZ, -0x1 ;  /* 0xffffffffff0f7424 */ /* 0x000fce00078e00ff */
[----:B0123--:R-:W-:Y:S05]  /*1a030*/  WARPSYNC.COLLECTIVE R15, `(.L_x_926) ;  /* 0x000000000f087348 */ /* 0x00ffea0003c00000 */
[----:B---3--:R3:W4:Y:S02]  /*1a040*/  SHFL.IDX P6, R14, R13, R12, R11 ;  /* 0x0000000c0d0e7389 */ /* 0x00872400000c000b */
[----:B01234-:R-:W-:Y:S01]  /*1a050*/  ENDCOLLECTIVE ;  /* 0x000000000000791b */ /* 0x01ffe20003800000 */
.L_x_926:
[----:B------:R-:W-:Y:S05]  /*1a060*/  BSYNC B1 ;  /* 0x0000000000017941 */ /* 0x000fea0003800000 */
.L_x_925:
[----:B------:R-:W-:Y:S02]  /*1a070*/  IMAD.MOV.U32 R13, RZ, RZ, R95 ;  /* 0x000000ffff0d7224 */ /* 0x000fe400078e005f */
[----:B------:R-:W-:Y:S02]  /*1a080*/  IMAD.MOV.U32 R12, RZ, RZ, 0x1 ;  /* 0x00000001ff0c7424 */ /* 0x000fe400078e00ff */
[----:B------:R-:W-:Y:S02]  /*1a090*/  IMAD.MOV.U32 R11, RZ, RZ, 0x1c1f ;  /* 0x00001c1fff0b7424 */ /* 0x000fe400078e00ff */
[----:B------:R-:W-:Y:S02]  /*1a0a0*/  IMAD.MOV.U32 R15, RZ, RZ, -0x1 ;  /* 0xffffffffff0f7424 */ /* 0x000fe400078e00ff */
[----:B------:R-:W-:-:S07]  /*1a0b0*/  IMAD.MOV.U32 R97, RZ, RZ, R14 ;  /* 0x000000ffff617224 */ /* 0x000fce00078e000e */
[----:B------:R-:W-:Y:S05]  /*1a0c0*/  WARPSYNC.COLLECTIVE R15, `(.L_x_927) ;  /* 0x000000000f087348 */ /* 0x000fea0003c00000 */
[----:B------:R0:W1:Y:S02]  /*1a0d0*/  SHFL.IDX P6, R14, R13, R12, R11 ;  /* 0x0000000c0d0e7389 */ /* 0x00006400000c000b */
[----:B01----:R-:W-:Y:S01]  /*1a0e0*/  ENDCOLLECTIVE ;  /* 0x000000000000791b */ /* 0x003fe20003800000 */
.L_x_927:
[----:B------:R-:W-:Y:S05]  /*1a0f0*/  BRA `(.L_x_928) ;  /* 0xfffffe9c006c7947 */ /* 0x000fea000383ffff */
.L_x_683:
[----:B-1----:R1:W2:Y:S02]  /*1a100*/  SYNCS.PHASECHK.TRANS64.TRYWAIT P4, [R87+URZ+0x22890], R93 ;  /* 0x0228905d570075a7 */ /* 0x0022a4000808017f */
[----:B--2---:R-:W-:Y:S05]  /*1a110*/  @!P4 NANOSLEEP.SYNCS 0x989680 ;  /* 0x009896800000c95d */ /* 0x004fea0003900000 */
[----:B------:R-:W2:Y:S02]  /*1a120*/  @!P4 SYNCS.PHASECHK.TRANS64 P4, [R87+URZ+0x22890], R93 ;  /* 0x0228905d5700c5a7 */ /* 0x000ea4000808007f */
[----:B--2---:R-:W-:Y:S05]  /*1a130*/  @!P4 BRA `(.L_x_683) ;  /* 0xfffffffc00f0c947 */ /* 0x004fea000383ffff */
[----:B------:R-:W-:Y:S05]  /*1a140*/  BRA `(.L_x_929) ;  /* 0xfffffea8002c7947 */ /* 0x000fea000383ffff */
.L_x_684:
        /* <DEDUP_REMOVED lines=8> */
.L_x_931:
[----:B------:R-:W-:Y:S05]  /*1a1d0*/  BSYNC B1 ;  /* 0x0000000000017941 */ /* 0x000fea0003800000 */
.L_x_930:
[----:B------:R-:W-:Y:S01]  /*1a1e0*/  IMAD.MOV.U32 R13, RZ, RZ, R95 ;  /* 0x000000ffff0d7224 */ /* 0x000fe200078e005f */
[----:B------:R-:W-:Y:S01]  /*1a1f0*/  MOV R12, RZ ;  /* 0x000000ff000c7202 */ /* 0x000fe20000000f00 */
[----:B------:R-:W-:Y:S02]  /*1a200*/  IMAD.MOV.U32 R11, RZ, RZ, 0x1c1f ;  /* 0x00001c1fff0b7424 */ /* 0x000fe400078e00ff */
[----:B------:R-:W-:Y:S02]  /*1a210*/  IMAD.MOV.U32 R15, RZ, RZ, -0x1 ;  /* 0xffffffffff0f7424 */ /* 0x000fe400078e00ff */
[----:B------:R-:W-:-:S07]  /*1a220*/  IMAD.MOV.U32 R99, RZ, RZ, R14 ;  /* 0x000000ffff637224 */ /* 0x000fce00078e000e */
[----:B------:R-:W-:Y:S05]  /*1a230*/  WARPSYNC.COLLECTIVE R15, `(.L_x_932) ;  /* 0x000000000f087348 */ /* 0x000fea0003c00000 */
[----:B------:R0:W1:Y:S02]  /*1a240*/  SHFL.IDX P6, R14, R13, R12, R11 ;  /* 0x0000000c0d0e7389 */ /* 0x00006400000c000b */
[----:B01----:R-:W-:Y:S01]  /*1a250*/  ENDCOLLECTIVE ;  /* 0x000000000000791b */ /* 0x003fe20003800000 */
.L_x_932:
[----:B------:R-:W-:Y:S01]  /*1a260*/  IMAD.MOV.U32 R98, RZ, RZ, R14 ;  /* 0x000000ffff627224 */ /* 0x000fe200078e000e */
[----:B------:R-:W-:Y:S06]  /*1a270*/  BRA `(.L_x_933) ;  /* 0xfffffea400f87947 */ /* 0x000fec000383ffff */
.L_x_689:
[----:B------:R-:W-:Y:S01]  /*1a280*/  BSSY B1, `(.L_x_934) ;  /* 0x0000008000017945 */ /* 0x000fe20003800000 */
[----:B----4-:R-:W-:Y:S02]  /*1a290*/  IMAD.MOV.U32 R13, RZ, RZ, R97 ;  /* 0x000000ffff0d7224 */ /* 0x010fe400078e0061 */
[----:B------:R-:W-:Y:S02]  /*1a2a0*/  IMAD.MOV.U32 R12, RZ, RZ, 0x1 ;  /* 0x00000001ff0c7424 */ /* 0x000fe400078e00ff */
[----:B------:R-:W-:Y:S02]  /*1a2b0*/  IMAD.MOV.U32 R11, RZ, RZ, 0x1c1f ;  /* 0x00001c1fff0b7424 */ /* 0x000fe400078e00ff */
[----:B------:R-:W-:-:S07]  /*1a2c0*/  IMAD.MOV.U32 R15, RZ, RZ, -0x1 ;  /* 0xffffffffff0f7424 */ /* 0x000fce00078e00ff */
[----:B0123--:R-:W-:Y:S05]  /*1a2d0*/  WARPSYNC.COLLECTIVE R15, `(.L_x_935) ;  /* 0x000000000f087348 */ /* 0x00ffea0003c00000 */
[----:B------:R4:W0:Y:S02]  /*1a2e0*/  SHFL.IDX P6, R14, R13, R12, R11 ;  /* 0x0000000c0d0e7389 */ /* 0x00082400000c000b */
[----:B01234-:R-:W-:Y:S01]  /*1a2f0*/  ENDCOLLECTIVE ;  /* 0x000000000000791b */ /* 0x01ffe20003800000 */
.L_x_935:
[----:B------:R-:W-:Y:S05]  /*1a300*/  BSYNC B1 ;  /* 0x0000000000017941 */ /* 0x000fea0003800000 */
.L_x_934:
        /* <DEDUP_REMOVED lines=8> */
.L_x_936:
[----:B------:R-:W-:Y:S01]  /*1a390*/  MOV R96, R14 ;  /* 0x0000000e00607202 */ /* 0x000fe20000000f00 */
[----:B------:R-:W-:Y:S06]  /*1a3a0*/  BRA `(.L_x_937) ;  /* 0xfffffeac00907947 */ /* 0x000fec000383ffff */
.L_x_694:
[----:B-1----:R1:W2:Y:S02]  /*1a3b0*/  SYNCS.PHASECHK.TRANS64.TRYWAIT P2, [R87+URZ+0x22890], R93 ;  /* 0x0228905d570075a7 */ /* 0x0022a4000804017f */
[----:B--2---:R-:W-:Y:S05]  /*1a3c0*/  @!P2 NANOSLEEP.SYNCS 0x989680 ;  /* 0x009896800000a95d */ /* 0x004fea0003900000 */
[----:B------:R-:W2:Y:S02]  /*1a3d0*/  @!P2 SYNCS.PHASECHK.TRANS64 P2, [R87+URZ+0x22890], R93 ;  /* 0x0228905d5700a5a7 */ /* 0x000ea4000804007f */
[----:B--2---:R-:W-:Y:S05]  /*1a3e0*/  @!P2 BRA `(.L_x_694) ;  /* 0xfffffffc00f0a947 */ /* 0x004fea000383ffff */
[----:B------:R-:W-:Y:S05]  /*1a3f0*/  BRA `(.L_x_938) ;  /* 0xfffffeb400847947 */ /* 0x000fea000383ffff */
.L_x_695:
        /* <DEDUP_REMOVED lines=8> */
.L_x_940:
[----:B------:R-:W-:Y:S05]  /*1a480*/  BSYNC B1 ;  /* 0x0000000000017941 */ /* 0x000fea0003800000 */
.L_x_939:
        /* <DEDUP_REMOVED lines=8> */
.L_x_941:
[----:B------:R-:W-:Y:S01]  /*1a510*/  IMAD.MOV.U32 R7, RZ, RZ, R14 ;  /* 0x000000ffff077224 */ /* 0x000fe200078e000e */
[----:B------:R-:W-:Y:S06]  /*1a520*/  BRA `(.L_x_942) ;  /* 0xfffffeb400a07947 */ /* 0x000fec000383ffff */
.L_x_698:
[----:B------:R-:W-:Y:S01]  /*1a530*/  BSSY B1, `(.L_x_943) ;  /* 0x0000008000017945 */ /* 0x000fe20003800000 */
[----:B----4-:R-:W-:Y:S01]  /*1a540*/  IMAD.MOV.U32 R13, RZ, RZ, R33 ;  /* 0x000000ffff0d7224 */ /* 0x010fe200078e0021 */
[----:B------:R-:W-:Y:S01]  /*1a550*/  MOV R11, 0x1c1f ;  /* 0x00001c1f000b7802 */ /* 0x000fe20000000f00 */
[----:B------:R-:W-:Y:S02]  /*1a560*/  IMAD.MOV.U32 R12, RZ, RZ, 0x1 ;  /* 0x00000001ff0c7424 */ /* 0x000fe400078e00ff */
[----:B------:R-:W-:-:S07]  /*1a570*/  IMAD.MOV.U32 R15, RZ, RZ, -0x1 ;  /* 0xffffffffff0f7424 */ /* 0x000fce00078e00ff */
[----:B0123--:R-:W-:Y:S05]  /*1a580*/  WARPSYNC.COLLECTIVE R15, `(.L_x_944) ;  /* 0x000000000f087348 */ /* 0x00ffea0003c00000 */
[----:B------:R4:W0:Y:S02]  /*1a590*/  SHFL.IDX P6, R14, R13, R12, R11 ;  /* 0x0000000c0d0e7389 */ /* 0x00082400000c000b */
[----:B01234-:R-:W-:Y:S01]  /*1a5a0*/  ENDCOLLECTIVE ;  /* 0x000000000000791b */ /* 0x01ffe20003800000 */
.L_x_944:
[----:B------:R-:W-:Y:S05]  /*1a5b0*/  BSYNC B1 ;  /* 0x0000000000017941 */ /* 0x000fea0003800000 */
.L_x_943:
        /* <DEDUP_REMOVED lines=8> */
.L_x_945:
[----:B------:R-:W-:Y:S01]  /*1a640*/  IMAD.MOV.U32 R7, RZ, RZ, R14 ;  /* 0x000000ffff077224 */ /* 0x000fe200078e000e */
[----:B------:R-:W-:Y:S06]  /*1a650*/  BRA `(.L_x_946) ;  /* 0xfffffeb4009c7947 */ /* 0x000fec000383ffff */
.L_x_702:
[----:B---3--:R3:W4:Y:S02]  /*1a660*/  SYNCS.PHASECHK.TRANS64.TRYWAIT P3, [R87+URZ+0x228b0], R93 ;  /* 0x0228b05d570075a7 */ /* 0x008724000806017f */
[----:B----4-:R-:W-:Y:S05]  /*1a670*/  @!P3 NANOSLEEP.SYNCS 0x989680 ;  /* 0x009896800000b95d */ /* 0x010fea0003900000 */
[----:B------:R-:W4:Y:S02]  /*1a680*/  @!P3 SYNCS.PHASECHK.TRANS64 P3, [R87+URZ+0x228b0], R93 ;  /* 0x0228b05d5700b5a7 */ /* 0x000f24000806007f */
[----:B----4-:R-:W-:Y:S05]  /*1a690*/  @!P3 BRA `(.L_x_702) ;  /* 0xfffffffc00f0b947 */ /* 0x010fea000383ffff */
[----:B------:R-:W-:Y:S05]  /*1a6a0*/  BRA `(.L_x_947) ;  /* 0xfffffeb800147947 */ /* 0x000fea000383ffff */
.L_x_712:
[----:B------:R-:W-:Y:S01]  /*1a6b0*/  BSSY B0, `(.L_x_948) ;  /* 0x0000007000007945 */ /* 0x000fe20003800000 */
[----:B------:R-:W-:Y:S02]  /*1a6c0*/  IMAD.MOV.U32 R12, RZ, RZ, RZ ;  /* 0x000000ffff0c7224 */ /* 0x000fe400078e00ff */
[----:B------:R-:W-:Y:S02]  /*1a6d0*/  IMAD.MOV.U32 R11, RZ, RZ, 0x1f ;  /* 0x0000001fff0b7424 */ /* 0x000fe400078e00ff */
[----:B------:R-:W-:-:S07]  /*1a6e0*/  IMAD.MOV.U32 R15, RZ, RZ, -0x1 ;  /* 0xffffffffff0f7424 */ /* 0x000fce00078e00ff */
[----:B-----5:R-:W-:Y:S05]  /*1a6f0*/  WARPSYNC.COLLECTIVE R15, `(.L_x_949) ;  /* 0x000000000f087348 */ /* 0x020fea0003c00000 */
[----:B------:R0:W1:Y:S02]  /*1a700*/  SHFL.IDX P6, R14, R13, R12, R11 ;  /* 0x0000000c0d0e7389 */ /* 0x00006400000c000b */
[----:B01---5:R-:W-:Y:S01]  /*1a710*/  ENDCOLLECTIVE ;  /* 0x000000000000791b */ /* 0x023fe20003800000 */
.L_x_949:
[----:B------:R-:W-:Y:S05]  /*1a720*/  BSYNC B0 ;  /* 0x0000000000007941 */ /* 0x000fea0003800000 */
.L_x_948:
[----:B------:R-:W-:Y:S05]  /*1a730*/  BRA `(.L_x_950) ;  /* 0xfffffec800047947 */ /* 0x000fea000383ffff */
.L_x_724:
[----:B------:R-:W-:Y:S01]  /*1a740*/  BSSY B1, `(.L_x_951) ;  /* 0x0000008000017945 */ /* 0x000fe20003800000 */
[----:B0-----:R-:W-:Y:S01]  /*1a750*/  IMAD.MOV.U32 R13, RZ, RZ, R27 ;  /* 0x000000ffff0d7224 */ /* 0x001fe200078e001b */
[----:B------:R-:W-:Y:S01]  /*1a760*/  MOV R11, 0x1c1f ;  /* 0x00001c1f000b7802 */ /* 0x000fe20000000f00 */
[----:B------:R-:W-:Y:S02]  /*1a770*/  IMAD.MOV.U32 R12, RZ, RZ, RZ ;  /* 0x000000ffff0c7224 */ /* 0x000fe400078e00ff */
[----:B------:R-:W-:-:S07]  /*1a780*/  IMAD.MOV.U32 R15, RZ, RZ, -0x1 ;  /* 0xffffffffff0f7424 */ /* 0x000fce00078e00ff */
[----:B------:R-:W-:Y:S05]  /*1a790*/  WARPSYNC.COLLECTIVE R15, `(.L_x_952) ;  /* 0x000000000f087348 */ /* 0x000fea0003c00000 */
[----:B------:R0:W1:Y:S02]  /*1a7a0*/  SHFL.IDX P6, R14, R13, R12, R11 ;  /* 0x0000000c0d0e7389 */ /* 0x00006400000c000b */
[----:B01----:R-:W-:Y:S01]  /*1a7b0*/  ENDCOLLECTIVE ;  /* 0x000000000000791b */ /* 0x003fe20003800000 */
.L_x_952:
[----:B------:R-:W-:Y:S05]  /*1a7c0*/  BSYNC B1 ;  /* 0x0000000000017941 */ /* 0x000fea0003800000 */
.L_x_951:
        /* <DEDUP_REMOVED lines=8> */
.L_x_953:
[----:B------:R-:W-:Y:S02]  /*1a850*/  IMAD.MOV.U32 R13, RZ, RZ, R25 ;  /* 0x000000ffff0d7224 */ /* 0x000fe400078e0019 */
[----:B------:R-:W-:-:S07]  /*1a860*/  IMAD.MOV.U32 R3, RZ, RZ, R14 ;  /* 0x000000ffff037224 */ /* 0x000fce00078e000e */
[----:B------:R-:W-:Y:S05]  /*1a870*/  WARPSYNC.COLLECTIVE R15, `(.L_x_954) ;  /* 0x000000000f087348 */ /* 0x000fea0003c00000 */
[----:B------:R0:W1:Y:S02]  /*1a880*/  SHFL.IDX P6, R14, R13, R12, R11 ;  /* 0x0000000c0d0e7389 */ /* 0x00006400000c000b */
[----:B01----:R-:W-:Y:S01]  /*1a890*/  ENDCOLLECTIVE ;  /* 0x000000000000791b */ /* 0x003fe20003800000 */
.L_x_954:
[----:B------:R-:W-:Y:S02]  /*1a8a0*/  IMAD.MOV.U32 R13, RZ, RZ, R28 ;  /* 0x000000ffff0d7224 */ /* 0x000fe400078e001c */
[----:B------:R-:W-:-:S07]  /*1a8b0*/  IMAD.MOV.U32 R25, RZ, RZ, R14 ;  /* 0x000000ffff197224 */ /* 0x000fce00078e000e */
[----:B------:R-:W-:Y:S05]  /*1a8c0*/  WARPSYNC.COLLECTIVE R15, `(.L_x_955) ;  /* 0x000000000f087348 */ /* 0x000fea0003c00000 */
[----:B------:R0:W1:Y:S02]  /*1a8d0*/  SHFL.IDX P6, R14, R13, R12, R11 ;  /* 0x0000000c0d0e7389 */ /* 0x00006400000c000b */
[----:B01----:R-:W-:Y:S01]  /*1a8e0*/  ENDCOLLECTIVE ;  /* 0x000000000000791b */ /* 0x003fe20003800000 */
.L_x_955:
[----:B------:R-:W-:Y:S01]  /*1a8f0*/  IMAD.MOV.U32 R20, RZ, RZ, R14 ;  /* 0x000000ffff147224 */ /* 0x000fe200078e000e */
[----:B------:R-:W-:Y:S06]  /*1a900*/  BRA `(.L_x_956) ;  /* 0xfffffecc00087947 */ /* 0x000fec000383ffff */
.L_x_728:
[----:B0-----:R0:W1:Y:S02]  /*1a910*/  SYNCS.PHASECHK.TRANS64.TRYWAIT P0, [R19+URZ+0x22800], R8 ;  /* 0x02280008130075a7 */ /* 0x001064000800017f */
[----:B-1----:R-:W-:Y:S05]  /*1a920*/  @!P0 NANOSLEEP.SYNCS 0x989680 ;  /* 0x009896800000895d */ /* 0x002fea0003900000 */
[----:B------:R-:W1:Y:S02]  /*1a930*/  @!P0 SYNCS.PHASECHK.TRANS64 P0, [R19+URZ+0x22800], R8 ;  /* 0x02280008130085a7 */ /* 0x000e64000800007f */
[----:B-1----:R-:W-:Y:S05]  /*1a940*/  @!P0 BRA `(.L_x_728) ;  /* 0xfffffffc00f08947 */ /* 0x002fea000383ffff */
[----:B------:R-:W-:Y:S05]  /*1a950*/  BRA `(.L_x_957) ;  /* 0xfffffed000447947 */ /* 0x000fea000383ffff */
.L_x_736:
[----:B------:R-:W-:Y:S01]  /*1a960*/  BSSY B1, `(.L_x_958) ;  /* 0x0000008000017945 */ /* 0x000fe20003800000 */
[----:B0-----:R-:W-:Y:S01]  /*1a970*/  IMAD.MOV.U32 R13, RZ, RZ, R27 ;  /* 0x000000ffff0d7224 */ /* 0x001fe200078e001b */
[----:B------:R-:W-:Y:S01]  /*1a980*/  MOV R12, RZ ;  /* 0x000000ff000c7202 */ /* 0x000fe20000000f00 */
[----:B------:R-:W-:Y:S02]  /*1a990*/  IMAD.MOV.U32 R11, RZ, RZ, 0x1c1f ;  /* 0x00001c1fff0b7424 */ /* 0x000fe400078e00ff */
[----:B------:R-:W-:-:S07]  /*1a9a0*/  IMAD.MOV.U32 R15, RZ, RZ, -0x1 ;  /* 0xffffffffff0f7424 */ /* 0x000fce00078e00ff */
[----:B------:R-:W-:Y:S05]  /*1a9b0*/  WARPSYNC.COLLECTIVE R15, `(.L_x_959) ;  /* 0x000000000f087348 */ /* 0x000fea0003c00000 */
[----:B------:R0:W1:Y:S02]  /*1a9c0*/  SHFL.IDX P6, R14, R13, R12, R11 ;  /* 0x0000000c0d0e7389 */ /* 0x00006400000c000b */
[----:B01----:R-:W-:Y:S01]  /*1a9d0*/  ENDCOLLECTIVE ;  /* 0x000000000000791b */ /* 0x003fe20003800000 */
.L_x_959:
[----:B------:R-:W-:Y:S05]  /*1a9e0*/  BSYNC B1 ;  /* 0x0000000000017941 */ /* 0x000fea0003800000 */
.L_x_958:
        /* <DEDUP_REMOVED lines=8> */
.L_x_960:
[----:B------:R-:W-:Y:S02]  /*1aa70*/  IMAD.MOV.U32 R13, RZ, RZ, R25 ;  /* 0x000000ffff0d7224 */ /* 0x000fe400078e0019 */
[----:B------:R-:W-:-:S07]  /*1aa80*/  IMAD.MOV.U32 R3, RZ, RZ, R14 ;  /* 0x000000ffff037224 */ /* 0x000fce00078e000e */
[----:B------:R-:W-:Y:S05]  /*1aa90*/  WARPSYNC.COLLECTIVE R15, `(.L_x_961) ;  /* 0x000000000f087348 */ /* 0x000fea0003c00000 */
[----:B------:R0:W1:Y:S02]  /*1aaa0*/  SHFL.IDX P6, R14, R13, R12, R11 ;  /* 0x0000000c0d0e7389 */ /* 0x00006400000c000b */
[----:B01----:R-:W-:Y:S01]  /*1aab0*/  ENDCOLLECTIVE ;  /* 0x000000000000791b */ /* 0x003fe20003800000 */
.L_x_961:
[----:B------:R-:W-:Y:S02]  /*1aac0*/  IMAD.MOV.U32 R13, RZ, RZ, R28 ;  /* 0x000000ffff0d7224 */ /* 0x000fe400078e001c */
[----:B------:R-:W-:-:S07]  /*1aad0*/  IMAD.MOV.U32 R20, RZ, RZ, R14 ;  /* 0x000000ffff147224 */ /* 0x000fce00078e000e */
[----:B------:R-:W-:Y:S05]  /*1aae0*/  WARPSYNC.COLLECTIVE R15, `(.L_x_962) ;  /* 0x000000000f087348 */ /* 0x000fea0003c00000 */
[----:B------:R0:W1:Y:S02]  /*1aaf0*/  SHFL.IDX P6, R14, R13, R12, R11 ;  /* 0x0000000c0d0e7389 */ /* 0x00006400000c000b */
[----:B01----:R-:W-:Y:S01]  /*1ab00*/  ENDCOLLECTIVE ;  /* 0x000000000000791b */ /* 0x003fe20003800000 */
.L_x_962:
[----:B------:R-:W-:Y:S05]  /*1ab10*/  BRA `(.L_x_963) ;  /* 0xfffffed800ac7947 */ /* 0x000fea000383ffff */
.L_x_740:
[----:B0-----:R0:W1:Y:S02]  /*1ab20*/  SYNCS.PHASECHK.TRANS64.TRYWAIT P1, [R19+URZ+0x22800], R26 ;  /* 0x0228001a130075a7 */ /* 0x001064000802017f */
[----:B-1----:R-:W-:Y:S05]  /*1ab30*/  @!P1 NANOSLEEP.SYNCS 0x989680 ;  /* 0x009896800000995d */ /* 0x002fea0003900000 */
[----:B------:R-:W1:Y:S02]  /*1ab40*/  @!P1 SYNCS.PHASECHK.TRANS64 P1, [R19+URZ+0x22800], R26 ;  /* 0x0228001a130095a7 */ /* 0x000e64000802007f */
[----:B-1----:R-:W-:Y:S05]  /*1ab50*/  @!P1 BRA `(.L_x_740) ;  /* 0xfffffffc00f09947 */ /* 0x002fea000383ffff */
[----:B------:R-:W-:Y:S05]  /*1ab60*/  BRA `(.L_x_964) ;  /* 0xfffffedc00907947 */ /* 0x000fea000383ffff */
.L_x_746:
[----:B---3--:R3:W4:Y:S02]  /*1ab70*/  SYNCS.PHASECHK.TRANS64.TRYWAIT P1, [R4+URZ+0x22830], R73 ;  /* 0x02283049040075a7 */ /* 0x008724000802017f */
[----:B----4-:R-:W-:Y:S05]  /*1ab80*/  @!P1 NANOSLEEP.SYNCS 0x989680 ;  /* 0x009896800000995d */ /* 0x010fea0003900000 */
[----:B------:R-:W4:Y:S02]  /*1ab90*/  @!P1 SYNCS.PHASECHK.TRANS64 P1, [R4+URZ+0x22830], R73 ;  /* 0x02283049040095a7 */ /* 0x000f24000802007f */
[----:B----4-:R-:W-:Y:S05]  /*1aba0*/  @!P1 BRA `(.L_x_746) ;  /* 0xfffffffc00f09947 */ /* 0x010fea000383ffff */
[----:B------:R-:W-:Y:S05]  /*1abb0*/  BRA `(.L_x_745) ;  /* 0xfffffee800e47947 */ /* 0x000fea000383ffff */
.L_x_752:
[----:B-1----:R1:W2:Y:S02]  /*1abc0*/  SYNCS.PHASECHK.TRANS64.TRYWAIT P1, [R4+URZ+0x22850], R73 ;  /* 0x02285049040075a7 */ /* 0x0022a4000802017f */
[----:B--2---:R-:W-:Y:S05]  /*1abd0*/  @!P1 NANOSLEEP.SYNCS 0x989680 ;  /* 0x009896800000995d */ /* 0x004fea0003900000 */
[----:B------:R-:W2:Y:S02]  /*1abe0*/  @!P1 SYNCS.PHASECHK.TRANS64 P1, [R4+URZ+0x22850], R73 ;  /* 0x02285049040095a7 */ /* 0x000ea4000802007f */
[----:B--2---:R-:W-:Y:S05]  /*1abf0*/  @!P1 BRA `(.L_x_752) ;  /* 0xfffffffc00f09947 */ /* 0x004fea000383ffff */
[----:B------:R-:W-:Y:S05]  /*1ac00*/  BRA `(.L_x_751) ;  /* 0xffffff0000887947 */ /* 0x000fea000383ffff */
.L_x_758:
[----:B-1----:R1:W2:Y:S02]  /*1ac10*/  SYNCS.PHASECHK.TRANS64.TRYWAIT P2, [R5+URZ+0x22830], R6 ;  /* 0x02283006050075a7 */ /* 0x0022a4000804017f */
[----:B--2---:R-:W-:Y:S05]  /*1ac20*/  @!P2 NANOSLEEP.SYNCS 0x989680 ;  /* 0x009896800000a95d */ /* 0x004fea0003900000 */
[----:B------:R-:W2:Y:S02]  /*1ac30*/  @!P2 SYNCS.PHASECHK.TRANS64 P2, [R5+URZ+0x22830], R6 ;  /* 0x022830060500a5a7 */ /* 0x000ea4000804007f */
[----:B--2---:R-:W-:Y:S05]  /*1ac40*/  @!P2 BRA `(.L_x_758) ;  /* 0xfffffffc00f0a947 */ /* 0x004fea000383ffff */
[----:B------:R-:W-:Y:S05]  /*1ac50*/  BRA `(.L_x_757) ;  /* 0xffffff0400d47947 */ /* 0x000fea000383ffff */
.L_x_764:
[----:B----4-:R4:W0:Y:S02]  /*1ac60*/  SYNCS.PHASECHK.TRANS64.TRYWAIT P2, [R5+URZ+0x22850], R6 ;  /* 0x02285006050075a7 */ /* 0x010824000804017f */
[----:B0-----:R-:W-:Y:S05]  /*1ac70*/  @!P2 NANOSLEEP.SYNCS 0x989680 ;  /* 0x009896800000a95d */ /* 0x001fea0003900000 */
[----:B------:R-:W0:Y:S02]  /*1ac80*/  @!P2 SYNCS.PHASECHK.TRANS64 P2, [R5+URZ+0x22850], R6 ;  /* 0x022850060500a5a7 */ /* 0x000e24000804007f */
[----:B0-----:R-:W-:Y:S05]  /*1ac90*/  @!P2 BRA `(.L_x_764) ;  /* 0xfffffffc00f0a947 */ /* 0x001fea000383ffff */
[----:B------:R-:W-:Y:S05]  /*1aca0*/  BRA `(.L_x_763) ;  /* 0xffffff20003c7947 */ /* 0x000fea000383ffff */
.L_x_771:
[----:B------:R-:W-:Y:S01]  /*1acb0*/  IMAD.MOV.U32 R13, RZ, RZ, R21 ;  /* 0x000000ffff0d7224 */ /* 0x000fe200078e0015 */
[----:B------:R-:W-:Y:S01]  /*1acc0*/  MOV R12, RZ ;  /* 0x000000ff000c7202 */ /* 0x000fe20000000f00 */
[----:B------:R-:W-:Y:S02]  /*1acd0*/  IMAD.MOV.U32 R11, RZ, RZ, 0x181f ;  /* 0x0000181fff0b7424 */ /* 0x000fe400078e00ff */
[----:B------:R-:W-:-:S07]  /*1ace0*/  IMAD.MOV.U32 R15, RZ, RZ, -0x1 ;  /* 0xffffffffff0f7424 */ /* 0x000fce00078e00ff */
[----:B-----5:R-:W-:Y:S05]  /*1acf0*/  WARPSYNC.COLLECTIVE R15, `(.L_x_965) ;  /* 0x000000000f087348 */ /* 0x020fea0003c00000 */
[----:B------:R0:W1:Y:S02]  /*1ad00*/  SHFL.IDX P6, R14, R13, R12, R11 ;  /* 0x0000000c0d0e7389 */ /* 0x00006400000c000b */
[----:B01---5:R-:W-:Y:S01]  /*1ad10*/  ENDCOLLECTIVE ;  /* 0x000000000000791b */ /* 0x023fe20003800000 */
.L_x_965:
[----:B------:R-:W-:Y:S02]  /*1ad20*/  IMAD.MOV.U32 R13, RZ, RZ, R3 ;  /* 0x000000ffff0d7224 */ /* 0x000fe400078e0003 */
[----:B------:R-:W-:-:S07]  /*1ad30*/  IMAD.MOV.U32 R20, RZ, RZ, R14 ;  /* 0x000000ffff147224 */ /* 0x000fce00078e000e */
[----:B------:R-:W-:Y:S05]  /*1ad40*/  WARPSYNC.COLLECTIVE R15, `(.L_x_966) ;  /* 0x000000000f087348 */ /* 0x000fea0003c00000 */
[----:B------:R0:W1:Y:S02]  /*1ad50*/  SHFL.IDX P6, R14, R13, R12, R11 ;  /* 0x0000000c0d0e7389 */ /* 0x00006400000c000b */
[----:B01----:R-:W-:Y:S01]  /*1ad60*/  ENDCOLLECTIVE ;  /* 0x000000000000791b */ /* 0x003fe20003800000 */
.L_x_966:
[----:B------:R-:W-:Y:S05]  /*1ad70*/  BRA `(.L_x_967) ;  /* 0xffffff4800747947 */ /* 0x000fea000383ffff */
.L_x_774:
[----:B------:R-:W-:Y:S01]  /*1ad80*/  BSSY B1, `(.L_x_968) ;  /* 0x0000008000017945 */ /* 0x000fe20003800000 */
[----:B---3--:R-:W-:Y:S02]  /*1ad90*/  IMAD.MOV.U32 R13, RZ, RZ, R21 ;  /* 0x000000ffff0d7224 */ /* 0x008fe400078e0015 */
[----:B------:R-:W-:Y:S02]  /*1ada0*/  IMAD.MOV.U32 R12, RZ, RZ, 0x1 ;  /* 0x00000001ff0c7424 */ /* 0x000fe400078e00ff */
[----:B------:R-:W-:Y:S02]  /*1adb0*/  IMAD.MOV.U32 R11, RZ, RZ, 0x181f ;  /* 0x0000181fff0b7424 */ /* 0x000fe400078e00ff */
[----:B------:R-:W-:-:S07]  /*1adc0*/  IMAD.MOV.U32 R15, RZ, RZ, -0x1 ;  /* 0xffffffffff0f7424 */ /* 0x000fce00078e00ff */
[----:B012--5:R-:W-:Y:S05]  /*1add0*/  WARPSYNC.COLLECTIVE R15, `(.L_x_969) ;  /* 0x000000000f087348 */ /* 0x027fea0003c00000 */
[----:B--2---:R2:W3:Y:S02]  /*1ade0*/  SHFL.IDX P6, R14, R13, R12, R11 ;  /* 0x0000000c0d0e7389 */ /* 0x0044e400000c000b */
[----:B0123-5:R-:W-:Y:S01]  /*1adf0*/  ENDCOLLECTIVE ;  /* 0x000000000000791b */ /* 0x02ffe20003800000 */
.L_x_969:
[----:B------:R-:W-:Y:S05]  /*1ae00*/  BSYNC B1 ;  /* 0x0000000000017941 */ /* 0x000fea0003800000 */
.L_x_968:
[----:B------:R-:W-:Y:S01]  /*1ae10*/  IMAD.MOV.U32 R13, RZ, RZ, R3 ;  /* 0x000000ffff0d7224 */ /* 0x000fe200078e0003 */
[----:B------:R-:W-:Y:S01]  /*1ae20*/  MOV R15, 0xffffffff ;  /* 0xffffffff000f7802 */ /* 0x000fe20000000f00 */
[----:B------:R-:W-:Y:S02]  /*1ae30*/  IMAD.MOV.U32 R12, RZ, RZ, 0x1 ;  /* 0x00000001ff0c7424 */ /* 0x000fe400078e00ff */
[----:B------:R-:W-:Y:S02]  /*1ae40*/  IMAD.MOV.U32 R11, RZ, RZ, 0x181f ;  /* 0x0000181fff0b7424 */ /* 0x000fe400078e00ff */
[----:B------:R-:W-:-:S07]  /*1ae50*/  IMAD.MOV.U32 R20, RZ, RZ, R14 ;  /* 0x000000ffff147224 */ /* 0x000fce00078e000e */
[----:B------:R-:W-:Y:S05]  /*1ae60*/  WARPSYNC.COLLECTIVE R15, `(.L_x_970) ;  /* 0x000000000f087348 */ /* 0x000fea0003c00000 */
[----:B------:R0:W1:Y:S02]  /*1ae70*/  SHFL.IDX P6, R14, R13, R12, R11 ;  /* 0x0000000c0d0e7389 */ /* 0x00006400000c000b */
[----:B01----:R-:W-:Y:S01]  /*1ae80*/  ENDCOLLECTIVE ;  /* 0x000000000000791b */ /* 0x003fe20003800000 */
.L_x_970:
[----:B------:R-:W-:Y:S05]  /*1ae90*/  BRA `(.L_x_971) ;  /* 0xffffff4800bc7947 */ /* 0x000fea000383ffff */
.L_x_777:
[----:B------:R-:W-:Y:S01]  /*1aea0*/  BSSY B1, `(.L_x_972) ;  /* 0x0000008000017945 */ /* 0x000fe20003800000 */
[----:B------:R-:W-:Y:S02]  /*1aeb0*/  IMAD.MOV.U32 R13, RZ, RZ, R21 ;  /* 0x000000ffff0d7224 */ /* 0x000fe400078e0015 */
[----:B------:R-:W-:Y:S02]  /*1aec0*/  IMAD.MOV.U32 R12, RZ, RZ, 0x2 ;  /* 0x00000002ff0c7424 */ /* 0x000fe400078e00ff */
[----:B---3--:R-:W-:Y:S02]  /*1aed0*/  IMAD.MOV.U32 R11, RZ, RZ, 0x181f ;  /* 0x0000181fff0b7424 */ /* 0x008fe400078e00ff */
[----:B------:R-:W-:-:S07]  /*1aee0*/  IMAD.MOV.U32 R15, RZ, RZ, -0x1 ;  /* 0xffffffffff0f7424 */ /* 0x000fce00078e00ff */
[----:B012-4-:R-:W-:Y:S05]  /*1aef0*/  WARPSYNC.COLLECTIVE R15, `(.L_x_973) ;  /* 0x000000000f087348 */ /* 0x017fea0003c00000 */
[----:B--2---:R2:W3:Y:S02]  /*1af00*/  SHFL.IDX P6, R14, R13, R12, R11 ;  /* 0x0000000c0d0e7389 */ /* 0x0044e400000c000b */
[----:B01234-:R-:W-:Y:S01]  /*1af10*/  ENDCOLLECTIVE ;  /* 0x000000000000791b */ /* 0x01ffe20003800000 */
.L_x_973:
[----:B------:R-:W-:Y:S05]  /*1af20*/  BSYNC B1 ;  /* 0x0000000000017941 */ /* 0x000fea0003800000 */
.L_x_972:
        /* <DEDUP_REMOVED lines=8> */
.L_x_974:
[----:B------:R-:W-:Y:S05]  /*1afb0*/  BRA `(.L_x_975) ;  /* 0xffffff4c00047947 */ /* 0x000fea000383ffff */
.L_x_780:
[----:B------:R-:W-:Y:S01]  /*1afc0*/  BSSY B1, `(.L_x_976) ;  /* 0x0000008000017945 */ /* 0x000fe20003800000 */
[----:B------:R-:W-:Y:S01]  /*1afd0*/  IMAD.MOV.U32 R13, RZ, RZ, R21 ;  /* 0x000000ffff0d7224 */ /* 0x000fe200078e0015 */
[----:B------:R-:W-:Y:S01]  /*1afe0*/  MOV R15, 0xffffffff ;  /* 0xffffffff000f7802 */ /* 0x000fe20000000f00 */
[----:B------:R-:W-:Y:S02]  /*1aff0*/  IMAD.MOV.U32 R12, RZ, RZ, 0x3 ;  /* 0x00000003ff0c7424 */ /* 0x000fe400078e00ff */
[----:B---3--:R-:W-:-:S07]  /*1b000*/  IMAD.MOV.U32 R11, RZ, RZ, 0x181f ;  /* 0x0000181fff0b7424 */ /* 0x008fce00078e00ff */
[----:B012-4-:R-:W-:Y:S05]  /*1b010*/  WARPSYNC.COLLECTIVE R15, `(.L_x_977) ;  /* 0x000000000f087348 */ /* 0x017fea0003c00000 */
[----:B--2---:R2:W3:Y:S02]  /*1b020*/  SHFL.IDX P6, R14, R13, R12, R11 ;  /* 0x0000000c0d0e7389 */ /* 0x0044e400000c000b */
[----:B01234-:R-:W-:Y:S01]  /*1b030*/  ENDCOLLECTIVE ;  /* 0x000000000000791b */ /* 0x01ffe20003800000 */
.L_x_977:
[----:B------:R-:W-:Y:S05]  /*1b040*/  BSYNC B1 ;  /* 0x0000000000017941 */ /* 0x000fea0003800000 */
.L_x_976:
        /* <DEDUP_REMOVED lines=8> */
.L_x_978:
[----:B------:R-:W-:Y:S05]  /*1b0d0*/  BRA `(.L_x_979) ;  /* 0xffffff4c004c7947 */ /* 0x000fea000383ffff */
.L_x_782:
[----:B------:R-:W-:Y:S02]  /*1b0e0*/  IMAD.MOV.U32 R13, RZ, RZ, R10 ;  /* 0x000000ffff0d7224 */ /* 0x000fe400078e000a */
[----:B------:R-:W-:Y:S02]  /*1b0f0*/  IMAD.MOV.U32 R12, RZ, RZ, RZ ;  /* 0x000000ffff0c7224 */ /* 0x000fe400078e00ff */
[----:B------:R-:W-:Y:S02]  /*1b100*/  IMAD.MOV.U32 R11, RZ, RZ, 0x1c1f ;  /* 0x00001c1fff0b7424 */ /* 0x000fe400078e00ff */
[----:B------:R-:W-:-:S07]  /*1b110*/  IMAD.MOV.U32 R15, RZ, RZ, -0x1 ;  /* 0xffffffffff0f7424 */ /* 0x000fce00078e00ff */
[----:B------:R-:W-:Y:S05]  /*1b120*/  WARPSYNC.COLLECTIVE R15, `(.L_x_980) ;  /* 0x000000000f087348 */ /* 0x000fea0003c00000 */
[----:B------:R0:W1:Y:S02]  /*1b130*/  SHFL.IDX P6, R14, R13, R12, R11 ;  /* 0x0000000c0d0e7389 */ /* 0x00006400000c000b */
[----:B01----:R-:W-:Y:S01]  /*1b140*/  ENDCOLLECTIVE ;  /* 0x000000000000791b */ /* 0x003fe20003800000 */
.L_x_980:
[----:B------:R-:W-:Y:S02]  /*1b150*/  IMAD.MOV.U32 R13, RZ, RZ, R3 ;  /* 0x000000ffff0d7224 */ /* 0x000fe400078e0003 */
[----:B------:R-:W-:-:S07]  /*1b160*/  IMAD.MOV.U32 R48, RZ, RZ, R14 ;  /* 0x000000ffff307224 */ /* 0x000fce00078e000e */
[----:B------:R-:W-:Y:S05]  /*1b170*/  WARPSYNC.COLLECTIVE R15, `(.L_x_981) ;  /* 0x000000000f087348 */ /* 0x000fea0003c00000 */
[----:B------:R0:W1:Y:S02]  /*1b180*/  SHFL.IDX P6, R14, R13, R12, R11 ;  /* 0x0000000c0d0e7389 */ /* 0x00006400000c000b */
[----:B01----:R-:W-:Y:S01]  /*1b190*/  ENDCOLLECTIVE ;  /* 0x000000000000791b */ /* 0x003fe20003800000 */
.L_x_981:
[----:B------:R-:W-:Y:S01]  /*1b1a0*/  IMAD.MOV.U32 R11, RZ, RZ, R14 ;  /* 0x000000ffff0b7224 */ /* 0x000fe200078e000e */
[----:B------:R-:W-:Y:S06]  /*1b1b0*/  BRA `(.L_x_982) ;  /* 0xffffff50004c7947 */ /* 0x000fec000383ffff */
.L_x_785:
[----:B------:R-:W-:Y:S01]  /*1b1c0*/  BSSY B1, `(.L_x_983) ;  /* 0x0000008000017945 */ /* 0x000fe20003800000 */
[----:B---3--:R-:W-:Y:S01]  /*1b1d0*/  MOV R13, R10 ;  /* 0x0000000a000d7202 */ /* 0x008fe20000000f00 */
[----:B------:R-:W-:Y:S02]  /*1b1e0*/  IMAD.MOV.U32 R12, RZ, RZ, 0x1 ;  /* 0x00000001ff0c7424 */ /* 0x000fe400078e00ff */
[----:B--2---:R-:W-:Y:S02]  /*1b1f0*/  IMAD.MOV.U32 R11, RZ, RZ, 0x1c1f ;  /* 0x00001c1fff0b7424 */ /* 0x004fe400078e00ff */
[----:B------:R-:W-:-:S07]  /*1b200*/  IMAD.MOV.U32 R15, RZ, RZ, -0x1 ;  /* 0xffffffffff0f7424 */ /* 0x000fce00078e00ff */
[----:B01----:R-:W-:Y:S05]  /*1b210*/  WARPSYNC.COLLECTIVE R15, `(.L_x_984) ;  /* 0x000000000f087348 */ /* 0x003fea0003c00000 */
[----:B------:R2:W3:Y:S02]  /*1b220*/  SHFL.IDX P6, R14, R13, R12, R11 ;  /* 0x0000000c0d0e7389 */ /* 0x0004e400000c000b */
[----:B0123--:R-:W-:Y:S01]  /*1b230*/  ENDCOLLECTIVE ;  /* 0x000000000000791b */ /* 0x00ffe20003800000 */
.L_x_984:
[----:B------:R-:W-:Y:S05]  /*1b240*/  BSYNC B1 ;  /* 0x0000000000017941 */ /* 0x000fea0003800000 */
.L_x_983:
        /* <DEDUP_REMOVED lines=8> */
.L_x_985:
[----:B------:R-:W-:Y:S01]  /*1b2d0*/  IMAD.MOV.U32 R3, RZ, RZ, R14 ;  /* 0x000000ffff037224 */ /* 0x000fe200078e000e */
[----:B------:R-:W-:Y:S06]  /*1b2e0*/  BRA `(.L_x_986) ;  /* 0xffffff5c00247947 */ /* 0x000fec000383ffff */
.L_x_789:
[----:B------:R-:W-:Y:S01]  /*1b2f0*/  IMAD.MOV.U32 R13, RZ, RZ, R20 ;  /* 0x000000ffff0d7224 */ /* 0x000fe200078e0014 */
[----:B------:R-:W-:Y:S01]  /*1b300*/  MOV R15, 0xffffffff ;  /* 0xffffffff000f7802 */ /* 0x000fe20000000f00 */
[----:B------:R-:W-:Y:S02]  /*1b310*/  IMAD.MOV.U32 R12, RZ, RZ, RZ ;  /* 0x000000ffff0c7224 */ /* 0x000fe400078e00ff */
[----:B------:R-:W-:-:S07]  /*1b320*/  IMAD.MOV.U32 R11, RZ, RZ, 0x181f ;  /* 0x0000181fff0b7424 */ /* 0x000fce00078e00ff */
[----:B01----:R-:W-:Y:S05]  /*1b330*/  WARPSYNC.COLLECTIVE R15, `(.L_x_987) ;  /* 0x000000000f087348 */ /* 0x003fea0003c00000 */
[----:B------:R2:W3:Y:S02]  /*1b340*/  SHFL.IDX P6, R14, R13, R12, R11 ;  /* 0x0000000c0d0e7389 */ /* 0x0004e400000c000b */
[----:B0123--:R-:W-:Y:S01]  /*1b350*/  ENDCOLLECTIVE ;  /* 0x000000000000791b */ /* 0x00ffe20003800000 */
.L_x_987:
[----:B------:R-:W-:Y:S02]  /*1b360*/  IMAD.MOV.U32 R13, RZ, RZ, R3 ;  /* 0x000000ffff0d7224 */ /* 0x000fe400078e0003 */
[----:B------:R-:W-:-:S07]  /*1b370*/  IMAD.MOV.U32 R0, RZ, RZ, R14 ;  /* 0x000000ffff007224 */ /* 0x000fce00078e000e */
[----:B------:R-:W-:Y:S05]  /*1b380*/  WARPSYNC.COLLECTIVE R15, `(.L_x_988) ;  /* 0x000000000f087348 */ /* 0x000fea0003c00000 */
[----:B------:R0:W1:Y:S02]  /*1b390*/  SHFL.IDX P6, R14, R13, R12, R11 ;  /* 0x0000000c0d0e7389 */ /* 0x00006400000c000b */
[----:B01----:R-:W-:Y:S01]  /*1b3a0*/  ENDCOLLECTIVE ;  /* 0x000000000000791b */ /* 0x003fe20003800000 */
.L_x_988:
[----:B------:R-:W-:Y:S05]  /*1b3b0*/  BRA `(.L_x_989) ;  /* 0xffffff7000647947 */ /* 0x000fea000383ffff */
.L_x_792:
[----:B------:R-:W-:Y:S01]  /*1b3c0*/  BSSY B1, `(.L_x_990) ;  /* 0x0000008000017945 */ /* 0x000fe20003800000 */
[----:B------:R-:W-:Y:S02]  /*1b3d0*/  IMAD.MOV.U32 R13, RZ, RZ, R20 ;  /* 0x000000ffff0d7224 */ /* 0x000fe400078e0014 */
[----:B------:R-:W-:Y:S02]  /*1b3e0*/  IMAD.MOV.U32 R12, RZ, RZ, 0x1 ;  /* 0x00000001ff0c7424 */ /* 0x000fe400078e00ff */
[----:B---3--:R-:W-:Y:S02]  /*1b3f0*/  IMAD.MOV.U32 R11, RZ, RZ, 0x181f ;  /* 0x0000181fff0b7424 */ /* 0x008fe400078e00ff */
[----:B------:R-:W-:-:S07]  /*1b400*/  IMAD.MOV.U32 R15, RZ, RZ, -0x1 ;  /* 0xffffffffff0f7424 */ /* 0x000fce00078e00ff */
[----:B012-4-:R-:W-:Y:S05]  /*1b410*/  WARPSYNC.COLLECTIVE R15, `(.L_x_991) ;  /* 0x000000000f087348 */ /* 0x017fea0003c00000 */
[----:B----4-:R3:W4:Y:S02]  /*1b420*/  SHFL.IDX P6, R14, R13, R12, R11 ;  /* 0x0000000c0d0e7389 */ /* 0x01072400000c000b */
[----:B01234-:R-:W-:Y:S01]  /*1b430*/  ENDCOLLECTIVE ;  /* 0x000000000000791b */ /* 0x01ffe20003800000 */
.L_x_991:
[----:B------:R-:W-:Y:S05]  /*1b440*/  BSYNC B1 ;  /* 0x0000000000017941 */ /* 0x000fea0003800000 */
.L_x_990:
        /* <DEDUP_REMOVED lines=8> */
.L_x_992:
[----:B------:R-:W-:Y:S05]  /*1b4d0*/  BRA `(.L_x_993) ;  /* 0xffffff7000b07947 */ /* 0x000fea000383ffff */
.L_x_795:
[----:B------:R-:W-:Y:S01]  /*1b4e0*/  BSSY B1, `(.L_x_994) ;  /* 0x0000008000017945 */ /* 0x000fe20003800000 */
[----:B------:R-:W-:Y:S01]  /*1b4f0*/  IMAD.MOV.U32 R13, RZ, RZ, R20 ;  /* 0x000000ffff0d7224 */ /* 0x000fe200078e0014 */
[----:B------:R-:W-:Y:S01]  /*1b500*/  MOV R12, 0x2 ;  /* 0x00000002000c7802 */ /* 0x000fe20000000f00 */
[----:B0-----:R-:W-:Y:S02]  /*1b510*/  IMAD.MOV.U32 R11, RZ, RZ, 0x181f ;  /* 0x0000181fff0b7424 */ /* 0x001fe400078e00ff */
[----:B------:R-:W-:-:S07]  /*1b520*/  IMAD.MOV.U32 R15, RZ, RZ, -0x1 ;  /* 0xffffffffff0f7424 */ /* 0x000fce00078e00ff */
[----:B-1234-:R-:W-:Y:S05]  /*1b530*/  WARPSYNC.COLLECTIVE R15, `(.L_x_995) ;  /* 0x000000000f087348 */ /* 0x01efea0003c00000 */
[----:B----4-:R0:W4:Y:S02]  /*1b540*/  SHFL.IDX P6, R14, R13, R12, R11 ;  /* 0x0000000c0d0e7389 */ /* 0x01012400000c000b */
[----:B01234-:R-:W-:Y:S01]  /*1b550*/  ENDCOLLECTIVE ;  /* 0x000000000000791b */ /* 0x01ffe20003800000 */
.L_x_995:
[----:B------:R-:W-:Y:S05]  /*1b560*/  BSYNC B1 ;  /* 0x0000000000017941 */ /* 0x000fea0003800000 */
.L_x_994:
        /* <DEDUP_REMOVED lines=8> */
.L_x_996:
[----:B------:R-:W-:Y:S05]  /*1b5f0*/  BRA `(.L_x_997) ;  /* 0xffffff7000f87947 */ /* 0x000fea000383ffff */
.L_x_798:
[----:B------:R-:W-:Y:S01]  /*1b600*/  BSSY B1, `(.L_x_998) ;  /* 0x0000008000017945 */ /* 0x000fe20003800000 */
[----:B------:R-:W-:Y:S02]  /*1b610*/  IMAD.MOV.U32 R13, RZ, RZ, R20 ;  /* 0x000000ffff0d7224 */ /* 0x000fe400078e0014 */
[----:B------:R-:W-:Y:S02]  /*1b620*/  IMAD.MOV.U32 R12, RZ, RZ, 0x3 ;  /* 0x00000003ff0c7424 */ /* 0x000fe400078e00ff */
[----:B0-----:R-:W-:Y:S02]  /*1b630*/  IMAD.MOV.U32 R11, RZ, RZ, 0x181f ;  /* 0x0000181fff0b7424 */ /* 0x001fe400078e00ff */
[----:B------:R-:W-:-:S07]  /*1b640*/  IMAD.MOV.U32 R15, RZ, RZ, -0x1 ;  /* 0xffffffffff0f7424 */ /* 0x000fce00078e00ff */
[----:B-1234-:R-:W-:Y:S05]  /*1b650*/  WARPSYNC.COLLECTIVE R15, `(.L_x_999) ;  /* 0x000000000f087348 */ /* 0x01efea0003c00000 */
[----:B------:R0:W0:Y:S02]  /*1b660*/  SHFL.IDX P6, R14, R13, R12, R11 ;  /* 0x0000000c0d0e7389 */ /* 0x00002400000c000b */
[----:B01234-:R-:W-:Y:S01]  /*1b670*/  ENDCOLLECTIVE ;  /* 0x000000000000791b */ /* 0x01ffe20003800000 */
.L_x_999:
[----:B------:R-:W-:Y:S05]  /*1b680*/  BSYNC B1 ;  /* 0x0000000000017941 */ /* 0x000fea0003800000 */
.L_x_998:
[----:B------:R-:W-:Y:S01]  /*1b690*/  MOV R13, R3 ;  /* 0x00000003000d7202 */ /* 0x000fe20000000f00 */
[----:B------:R-:W-:Y:S02]  /*1b6a0*/  IMAD.MOV.U32 R12, RZ, RZ, 0x3 ;  /* 0x00000003ff0c7424 */ /* 0x000fe400078e00ff */
[----:B------:R-:W-:Y:S02]  /*1b6b0*/  IMAD.MOV.U32 R11, RZ, RZ, 0x181f ;  /* 0x0000181fff0b7424 */ /* 0x000fe400078e00ff */
[----:B------:R-:W-:Y:S02]  /*1b6c0*/  IMAD.MOV.U32 R15, RZ, RZ, -0x1 ;  /* 0xffffffffff0f7424 */ /* 0x000fe400078e00ff */
[----:B------:R-:W-:-:S07]  /*1b6d0*/  IMAD.MOV.U32 R0, RZ, RZ, R14 ;  /* 0x000000ffff007224 */ /* 0x000fce00078e000e */
[----:B------:R-:W-:Y:S05]  /*1b6e0*/  WARPSYNC.COLLECTIVE R15, `(.L_x_1000) ;  /* 0x000000000f087348 */ /* 0x000fea0003c00000 */
[----:B------:R0:W1:Y:S02]  /*1b6f0*/  SHFL.IDX P6, R14, R13, R12, R11 ;  /* 0x0000000c0d0e7389 */ /* 0x00006400000c000b */
[----:B01----:R-:W-:Y:S01]  /*1b700*/  ENDCOLLECTIVE ;  /* 0x000000000000791b */ /* 0x003fe20003800000 */
.L_x_1000:
[----:B------:R-:W-:Y:S05]  /*1b710*/  BRA `(.L_x_1001) ;  /* 0xffffff7400407947 */ /* 0x000fea000383ffff */
.L_x_815:
        /* <DEDUP_REMOVED lines=8> */
[----:B------:R-:W-:Y:S05]  /*1b7a0*/  WARPSYNC.COLLECTIVE R15, `(.L_x_1003) ;  /* 0x000000000f087348 */ /* 0x000fea0003c00000 */
[----:B------:R0:W1:Y:S02]  /*1b7b0*/  SHFL.IDX P6, R14, R13, R12, R11 ;  /* 0x0000000c0d0e7389 */ /* 0x00006400000c000b */
[----:B01----:R-:W-:Y:S01]  /*1b7c0*/  ENDCOLLECTIVE ;  /* 0x000000000000791b */ /* 0x003fe20003800000 */
.L_x_1003:
[----:B------:R-:W-:Y:S05]  /*1b7d0*/  BSYNC B1 ;  /* 0x0000000000017941 */ /* 0x000fea0003800000 */
.L_x_1002:
[----:B------:R-:W-:Y:S05]  /*1b7e0*/  BRA `(.L_x_1004) ;  /* 0xffffff8c00507947 */ /* 0x000fea000383ffff */
.L_x_817:
[----:B------:R-:W-:Y:S01]  /*1b7f0*/  BSSY B1, `(.L_x_1005) ;  /* 0x0000006000017945 */ /* 0x000fe20003800000 */
[----:B------:R-:W-:-:S07]  /*1b800*/  IMAD.MOV.U32 R15, RZ, RZ, -0x1 ;  /* 0xffffffffff0f7424 */ /* 0x000fce00078e00ff */
[----:B0-----:R-:W-:Y:S05]  /*1b810*/  WARPSYNC.COLLECTIVE R15, `(.L_x_1006) ;  /* 0x000000000f0c7348 */ /* 0x001fea0003c00000 */
[----:B------:R-:W-:Y:S02]  /*1b820*/  ELECT P6, UR62, PT ;  /* 0x00000000003e782f */ /* 0x000fe400038c0000 */
[----:B------:R-:W-:Y:S01]  /*1b830*/  MOV R14, UR62 ;  /* 0x0000003e000e7c02 */ /* 0x000fe20008000f00 */
[----:B0-----:R-:W-:Y:S10]  /*1b840*/  ENDCOLLECTIVE ;  /* 0x000000000000791b */ /* 0x001ff40003800000 */
.L_x_1006:
[----:B------:R-:W-:Y:S05]  /*1b850*/  BSYNC B1 ;  /* 0x0000000000017941 */ /* 0x000fea0003800000 */
.L_x_1005:
[----:B------:R-:W-:Y:S05]  /*1b860*/  BRA `(.L_x_816) ;  /* 0xffffff8c00487947 */ /* 0x000fea000383ffff */
.L_x_819:
[----:B0-----:R0:W1:Y:S02]  /*1b870*/  SYNCS.PHASECHK.TRANS64.TRYWAIT P0, [R22+URZ+0x22820], R3 ;  /* 0x02282003160075a7 */ /* 0x001064000800017f */
[----:B-1----:R-:W-:Y:S05]  /*1b880*/  @!P0 NANOSLEEP.SYNCS 0x989680 ;  /* 0x009896800000895d */ /* 0x002fea0003900000 */
[----:B------:R-:W1:Y:S02]  /*1b890*/  @!P0 SYNCS.PHASECHK.TRANS64 P0, [R22+URZ+0x22820], R3 ;  /* 0x02282003160085a7 */ /* 0x000e64000800007f */
[----:B-1----:R-:W-:Y:S05]  /*1b8a0*/  @!P0 BRA `(.L_x_819) ;  /* 0xfffffffc00f08947 */ /* 0x002fea000383ffff */
[----:B------:R-:W-:Y:S05]  /*1b8b0*/  BRA `(.L_x_1007) ;  /* 0xffffff8c00587947 */ /* 0x000fea000383ffff */
.L_x_823:
[----:B0-----:R0:W1:Y:S02]  /*1b8c0*/  SYNCS.PHASECHK.TRANS64.TRYWAIT P0, [R3+URZ+0x228a0], R8 ;  /* 0x0228a008030075a7 */ /* 0x001064000800017f */
[----:B-1----:R-:W-:Y:S05]  /*1b8d0*/  @!P0 NANOSLEEP.SYNCS 0x989680 ;  /* 0x009896800000895d */ /* 0x002fea0003900000 */
[----:B------:R-:W1:Y:S02]  /*1b8e0*/  @!P0 SYNCS.PHASECHK.TRANS64 P0, [R3+URZ+0x228a0], R8 ;  /* 0x0228a008030085a7 */ /* 0x000e64000800007f */
[----:B-1----:R-:W-:Y:S05]  /*1b8f0*/  @!P0 BRA `(.L_x_823) ;  /* 0xfffffffc00f08947 */ /* 0x002fea000383ffff */
[----:B------:R-:W-:Y:S05]  /*1b900*/  BRA `(.L_x_1008) ;  /* 0xffffff8c00707947 */ /* 0x000fea000383ffff */
.L_x_828:
[----:B-1----:R1:W2:Y:S02]  /*1b910*/  SYNCS.PHASECHK.TRANS64.TRYWAIT P0, [R3+URZ+0x228c0], R8 ;  /* 0x0228c008030075a7 */ /* 0x0022a4000800017f */
[----:B--2---:R-:W-:Y:S05]  /*1b920*/  @!P0 NANOSLEEP.SYNCS 0x989680 ;  /* 0x009896800000895d */ /* 0x004fea0003900000 */
[----:B------:R-:W2:Y:S02]  /*1b930*/  @!P0 SYNCS.PHASECHK.TRANS64 P0, [R3+URZ+0x228c0], R8 ;  /* 0x0228c008030085a7 */ /* 0x000ea4000800007f */
[----:B--2---:R-:W-:Y:S05]  /*1b940*/  @!P0 BRA `(.L_x_828) ;  /* 0xfffffffc00f08947 */ /* 0x004fea000383ffff */
[----:B------:R-:W-:Y:S05]  /*1b950*/  BRA `(.L_x_1009) ;  /* 0xffffff8c00ec7947 */ /* 0x000fea000383ffff */
.L_x_838:
[----:B0-----:R0:W1:Y:S02]  /*1b960*/  SYNCS.PHASECHK.TRANS64.TRYWAIT P2, [R8+URZ+0x228a0], R2 ;  /* 0x0228a002080075a7 */ /* 0x001064000804017f */
[----:B-1----:R-:W-:Y:S05]  /*1b970*/  @!P2 NANOSLEEP.SYNCS 0x989680 ;  /* 0x009896800000a95d */ /* 0x002fea0003900000 */
[----:B------:R-:W1:Y:S02]  /*1b980*/  @!P2 SYNCS.PHASECHK.TRANS64 P2, [R8+URZ+0x228a0], R2 ;  /* 0x0228a0020800a5a7 */ /* 0x000e64000804007f */
[----:B-1----:R-:W-:Y:S05]  /*1b990*/  @!P2 BRA `(.L_x_838) ;  /* 0xfffffffc00f0a947 */ /* 0x002fea000383ffff */
[----:B------:R-:W-:Y:S05]  /*1b9a0*/  BRA `(.L_x_1010) ;  /* 0xffffff9400607947 */ /* 0x000fea000383ffff */
.L_x_843:
[----:B-1----:R1:W2:Y:S02]  /*1b9b0*/  SYNCS.PHASECHK.TRANS64.TRYWAIT P2, [R8+URZ+0x228c0], R2 ;  /* 0x0228c002080075a7 */ /* 0x0022a4000804017f */
[----:B--2---:R-:W-:Y:S05]  /*1b9c0*/  @!P2 NANOSLEEP.SYNCS 0x989680 ;  /* 0x009896800000a95d */ /* 0x004fea0003900000 */
[----:B------:R-:W2:Y:S02]  /*1b9d0*/  @!P2 SYNCS.PHASECHK.TRANS64 P2, [R8+URZ+0x228c0], R2 ;  /* 0x0228c0020800a5a7 */ /* 0x000ea4000804007f */
[----:B--2---:R-:W-:Y:S05]  /*1b9e0*/  @!P2 BRA `(.L_x_843) ;  /* 0xfffffffc00f0a947 */ /* 0x004fea000383ffff */
[----:B------:R-:W-:Y:S05]  /*1b9f0*/  BRA `(.L_x_1011) ;  /* 0xffffff9400d87947 */ /* 0x000fea000383ffff */
.L_x_861:
        /* <DEDUP_REMOVED lines=8> */
[----:B-1---5:R-:W-:Y:S05]  /*1ba80*/  WARPSYNC.COLLECTIVE R15, `(.L_x_1013) ;  /* 0x000000000f087348 */ /* 0x022fea0003c00000 */
[----:B------:R0:W2:Y:S02]  /*1ba90*/  SHFL.IDX P6, R14, R13, R12, R11 ;  /* 0x0000000c0d0e7389 */ /* 0x0000a400000c000b */
[----:B012--5:R-:W-:Y:S01]  /*1baa0*/  ENDCOLLECTIVE ;  /* 0x000000000000791b */ /* 0x027fe20003800000 */
.L_x_1013:
[----:B------:R-:W-:Y:S05]  /*1bab0*/  BSYNC B0 ;  /* 0x0000000000007941 */ /* 0x000fea0003800000 */
.L_x_1012:
[----:B------:R-:W-:Y:S05]  /*1bac0*/  BRA `(.L_x_1014) ;  /* 0xffffffa400ec7947 */ /* 0x000fea000383ffff */
.L_x_864:
[----:B0-----:R0:W2:Y:S02]  /*1bad0*/  SYNCS.PHASECHK.TRANS64.TRYWAIT P0, [R31+URZ+0x22840], R0 ;  /* 0x022840001f0075a7 */ /* 0x0010a4000800017f */
[----:B--2---:R-:W-:Y:S05]  /*1bae0*/  @!P0 NANOSLEEP.SYNCS 0x989680 ;  /* 0x009896800000895d */ /* 0x004fea0003900000 */
[----:B------:R-:W2:Y:S02]  /*1baf0*/  @!P0 SYNCS.PHASECHK.TRANS64 P0, [R31+URZ+0x22840], R0 ;  /* 0x022840001f0085a7 */ /* 0x000ea4000800007f */
[----:B--2---:R-:W-:Y:S05]  /*1bb00*/  @!P0 BRA `(.L_x_864) ;  /* 0xfffffffc00f08947 */ /* 0x004fea000383ffff */
[----:B------:R-:W-:Y:S05]  /*1bb10*/  BRA `(.L_x_1015) ;  /* 0xffffffa400fc7947 */ /* 0x000fea000383ffff */
.L_x_865:
[----:B------:R-:W-:Y:S01]  /*1bb20*/  BSSY B0, `(.L_x_1016) ;  /* 0x0000008000007945 */ /* 0x000fe20003800000 */
[----:B------:R-:W-:Y:S01]  /*1bb30*/  MOV R13, R4 ;  /* 0x00000004000d7202 */ /* 0x000fe20000000f00 */
[----:B------:R-:W-:Y:S02]  /*1bb40*/  IMAD.MOV.U32 R12, RZ, RZ, RZ ;  /* 0x000000ffff0c7224 */ /* 0x000fe400078e00ff */
[----:B------:R-:W-:Y:S02]  /*1bb50*/  IMAD.MOV.U32 R11, RZ, RZ, 0x181f ;  /* 0x0000181fff0b7424 */ /* 0x000fe400078e00ff */
[----:B------:R-:W-:-:S07]  /*1bb60*/  IMAD.MOV.U32 R15, RZ, RZ, -0x1 ;  /* 0xffffffffff0f7424 */ /* 0x000fce00078e00ff */
[----:B01----:R-:W-:Y:S05]  /*1bb70*/  WARPSYNC.COLLECTIVE R15, `(.L_x_1017) ;  /* 0x000000000f087348 */ /* 0x003fea0003c00000 */
[----:B------:R2:W3:Y:S02]  /*1bb80*/  SHFL.IDX P6, R14, R13, R12, R11 ;  /* 0x0000000c0d0e7389 */ /* 0x0004e400000c000b */
[----:B0123--:R-:W-:Y:S01]  /*1bb90*/  ENDCOLLECTIVE ;  /* 0x000000000000791b */ /* 0x00ffe20003800000 */
.L_x_1017:
[----:B------:R-:W-:Y:S05]  /*1bba0*/  BSYNC B0 ;  /* 0x0000000000007941 */ /* 0x000fea0003800000 */
.L_x_1016:
        /* <DEDUP_REMOVED lines=9> */
.L_x_1018:
[----:B------:R-:W-:Y:S01]  /*1bc40*/  IMAD.MOV.U32 R13, RZ, RZ, R4 ;  /* 0x000000ffff0d7224 */ /* 0x000fe200078e0004 */
[----:B------:R-:W-:Y:S01]  /*1bc50*/  MOV R12, 0x1 ;  /* 0x00000001000c7802 */ /* 0x000fe20000000f00 */
[----:B------:R-:W-:-:S07]  /*1bc60*/  IMAD.MOV.U32 R3, RZ, RZ, R14 ;  /* 0x000000ffff037224 */ /* 0x000fce00078e000e */
[----:B------:R-:W-:Y:S05]  /*1bc70*/  WARPSYNC.COLLECTIVE R15, `(.L_x_1019) ;  /* 0x000000000f087348 */ /* 0x000fea0003c00000 */
[----:B------:R0:W1:Y:S02]  /*1bc80*/  SHFL.IDX P6, R14, R13, R12, R11 ;  /* 0x0000000c0d0e7389 */ /* 0x00006400000c000b */
[----:B01----:R-:W-:Y:S01]  /*1bc90*/  ENDCOLLECTIVE ;  /* 0x000000000000791b */ /* 0x003fe20003800000 */
.L_x_1019:
        /* <DEDUP_REMOVED lines=15> */
.L_x_1020:
[----:B------:R-:W-:Y:S02]  /*1bd90*/  @P0 IMAD R6, R5, 0x2, R22 ;  /* 0x0000000205060824 */ /* 0x000fe400078e0216 */
[----:B------:R-:W-:Y:S02]  /*1bda0*/  IMAD.MOV.U32 R13, RZ, RZ, R4 ;  /* 0x000000ffff0d7224 */ /* 0x000fe400078e0004 */
[----:B------:R-:W-:Y:S02]  /*1bdb0*/  IMAD.MOV.U32 R12, RZ, RZ, 0x2 ;  /* 0x00000002ff0c7424 */ /* 0x000fe400078e00ff */
[----:B------:R-:W-:-:S07]  /*1bdc0*/  IMAD.MOV.U32 R3, RZ, RZ, R14 ;  /* 0x000000ffff037224 */ /* 0x000fce00078e000e */
[----:B------:R-:W-:Y:S05]  /*1bdd0*/  WARPSYNC.COLLECTIVE R15, `(.L_x_1021) ;  /* 0x000000000f087348 */ /* 0x000fea0003c00000 */
[----:B------:R0:W1:Y:S02]  /*1bde0*/  SHFL.IDX P6, R14, R13, R12, R11 ;  /* 0x0000000c0d0e7389 */ /* 0x00006400000c000b */
[----:B01----:R-:W-:Y:S01]  /*1bdf0*/  ENDCOLLECTIVE ;  /* 0x000000000000791b */ /* 0x003fe20003800000 */
.L_x_1021:
        /* <DEDUP_REMOVED lines=15> */
.L_x_1022:
[----:B------:R-:W-:Y:S01]  /*1bef0*/  @P0 IMAD R6, R5, 0x2, R22 ;  /* 0x0000000205060824 */ /* 0x000fe200078e0216 */
[----:B------:R-:W-:Y:S01]  /*1bf00*/  MOV R13, R4 ;  /* 0x00000004000d7202 */ /* 0x000fe20000000f00 */
[----:B------:R-:W-:Y:S02]  /*1bf10*/  IMAD.MOV.U32 R12, RZ, RZ, 0x3 ;  /* 0x00000003ff0c7424 */ /* 0x000fe400078e00ff */
[----:B------:R-:W-:-:S07]  /*1bf20*/  IMAD.MOV.U32 R3, RZ, RZ, R14 ;  /* 0x000000ffff037224 */ /* 0x000fce00078e000e */
[----:B------:R-:W-:Y:S05]  /*1bf30*/  WARPSYNC.COLLECTIVE R15, `(.L_x_1023) ;  /* 0x000000000f087348 */ /* 0x000fea0003c00000 */
[----:B------:R0:W1:Y:S02]  /*1bf40*/  SHFL.IDX P6, R14, R13, R12, R11 ;  /* 0x0000000c0d0e7389 */ /* 0x00006400000c000b */
[----:B01----:R-:W-:Y:S01]  /*1bf50*/  ENDCOLLECTIVE ;  /* 0x000000000000791b */ /* 0x003fe20003800000 */
.L_x_1023:
        /* <DEDUP_REMOVED lines=15> */
.L_x_1024:
[----:B------:R-:W-:Y:S02]  /*1c050*/  @P0 IMAD R6, R5, 0x2, R22 ;  /* 0x0000000205060824 */ /* 0x000fe400078e0216 */
[----:B------:R-:W-:Y:S02]  /*1c060*/  IMAD.MOV.U32 R13, RZ, RZ, R4 ;  /* 0x000000ffff0d7224 */ /* 0x000fe400078e0004 */
[----:B------:R-:W-:Y:S02]  /*1c070*/  IMAD.MOV.U32 R12, RZ, RZ, 0x4 ;  /* 0x00000004ff0c7424 */ /* 0x000fe400078e00ff */
[----:B------:R-:W-:-:S07]  /*1c080*/  IMAD.MOV.U32 R3, RZ, RZ, R14 ;  /* 0x000000ffff037224 */ /* 0x000fce00078e000e */
[----:B------:R-:W-:Y:S05]  /*1c090*/  WARPSYNC.COLLECTIVE R15, `(.L_x_1025) ;  /* 0x000000000f087348 */ /* 0x000fea0003c00000 */
[----:B------:R0:W1:Y:S02]  /*1c0a0*/  SHFL.IDX P6, R14, R13, R12, R11 ;  /* 0x0000000c0d0e7389 */ /* 0x00006400000c000b */
[----:B01----:R-:W-:Y:S01]  /*1c0b0*/  ENDCOLLECTIVE ;  /* 0x000000000000791b */ /* 0x003fe20003800000 */
.L_x_1025:
        /* <DEDUP_REMOVED lines=15> */
.L_x_1026:
[----:B------:R-:W-:Y:S01]  /*1c1b0*/  @P0 LEA R6, R5, R22, 0x1 ;  /* 0x0000001605060211 */ /* 0x000fe200078e08ff */
[----:B------:R-:W-:Y:S02]  /*1c1c0*/  IMAD.MOV.U32 R13, RZ, RZ, R4 ;  /* 0x000000ffff0d7224 */ /* 0x000fe400078e0004 */
[----:B------:R-:W-:Y:S02]  /*1c1d0*/  IMAD.MOV.U32 R12, RZ, RZ, 0x5 ;  /* 0x00000005ff0c7424 */ /* 0x000fe400078e00ff */
[----:B------:R-:W-:-:S07]  /*1c1e0*/  IMAD.MOV.U32 R3, RZ, RZ, R14 ;  /* 0x000000ffff037224 */ /* 0x000fce00078e000e */
[----:B------:R-:W-:Y:S05]  /*1c1f0*/  WARPSYNC.COLLECTIVE R15, `(.L_x_1027) ;  /* 0x000000000f087348 */ /* 0x000fea0003c00000 */
[----:B------:R0:W1:Y:S02]  /*1c200*/  SHFL.IDX P6, R14, R13, R12, R11 ;  /* 0x0000000c0d0e7389 */ /* 0x00006400000c000b */
[----:B01----:R-:W-:Y:S01]  /*1c210*/  ENDCOLLECTIVE ;  /* 0x000000000000791b */ /* 0x003fe20003800000 */
.L_x_1027:
        /* <DEDUP_REMOVED lines=10> */
.L_x_1028:
[----:B------:R-:W-:Y:S01]  /*1c2c0*/  @!PT LDS RZ, [RZ] ;  /* 0x00000000fffff984 */ /* 0x000fe20000000800 */
[----:B------:R-:W-:Y:S01]  /*1c2d0*/  @!PT LDS RZ, [RZ] ;  /* 0x00000000fffff984 */ /* 0x000fe20000000800 */
[----:B------:R-:W-:Y:S01]  /*1c2e0*/  @!PT LDS RZ, [RZ] ;  /* 0x00000000fffff984 */ /* 0x000fe20000000800 */
[----:B------:R0:W-:Y:S01]  /*1c2f0*/  @P0 LDGSTS.E.BYPASS.LTC128B.128 [R6+0x1e400], desc[UR40][R2.64], !P2 ;  /* 0x1e40000002060fae */ /* 0x0001e2000d101d68 */
[----:B------:R-:W-:Y:S01]  /*1c300*/  IMAD.MOV.U32 R0, RZ, RZ, R14 ;  /* 0x000000ffff007224 */ /* 0x000fe200078e000e */
[----:B------:R-:W-:Y:S06]  /*1c310*/  BRA `(.L_x_1029) ;  /* 0xffffffa400647947 */ /* 0x000fec000383ffff */
.L_x_870:
[----:B------:R-:W-:Y:S01]  /*1c320*/  IMAD.MOV.U32 R13, RZ, RZ, R4 ;  /* 0x000000ffff0d7224 */ /* 0x000fe200078e0004 */
[----:B------:R-:W-:Y:S01]  /*1c330*/  IADD3 R17, R10, R17, RZ ;  /* 0x000000110a117210 */ /* 0x000fe20007ffe0ff */
[----:B------:R-:W-:Y:S02]  /*1c340*/  IMAD.MOV.U32 R12, RZ, RZ, RZ ;  /* 0x000000ffff0c7224 */ /* 0x000fe400078e00ff */
[----:B------:R-:W-:Y:S02]  /*1c350*/  IMAD.MOV.U32 R11, RZ, RZ, 0x181f ;  /* 0x0000181fff0b7424 */ /* 0x000fe400078e00ff */
[----:B------:R-:W-:Y:S02]  /*1c360*/  IMAD.MOV.U32 R15, RZ, RZ, -0x1 ;  /* 0xffffffffff0f7424 */ /* 0x000fe400078e00ff */
[----:B-----5:R-:W-:Y:S02]  /*1c370*/  IMAD R5, R20, R7, RZ ;  /* 0x0000000714057224 */ /* 0x020fe400078e02ff */
[----:B------:R-:W-:-:S07]  /*1c380*/  VIADD R6, R17, 0x10 ;  /* 0x0000001011067836 */ /* 0x000fce0000000000 */
[----:B------:R-:W-:Y:S05]  /*1c390*/  WARPSYNC.COLLECTIVE R15, `(.L_x_1030) ;  /* 0x000000000f087348 */ /* 0x000fea0003c00000 */
[----:B------:R0:W1:Y:S02]  /*1c3a0*/  SHFL.IDX P6, R14, R13, R12, R11 ;  /* 0x0000000c0d0e7389 */ /* 0x00006400000c000b */
[----:B01----:R-:W-:Y:S01]  /*1c3b0*/  ENDCOLLECTIVE ;  /* 0x000000000000791b */ /* 0x003fe20003800000 */
.L_x_1030:
[----:B------:R-:W-:Y:S01]  /*1c3c0*/  ISETP.GE.AND P0, PT, R17, R5, PT ;  /* 0x000000051100720c */ /* 0x000fe20003f06270 */
[----:B------:R-:W-:Y:S02]  /*1c3d0*/  IMAD.MOV.U32 R13, RZ, RZ, R0 ;  /* 0x000000ffff0d7224 */ /* 0x000fe400078e0000 */
[----:B------:R-:W-:-:S10]  /*1c3e0*/  IMAD.MOV.U32 R2, RZ, RZ, R14 ;  /* 0x000000ffff027224 */ /* 0x000fd400078e000e */
[----:B------:R-:W-:Y:S05]  /*1c3f0*/  WARPSYNC.COLLECTIVE R15, `(.L_x_1031) ;  /* 0x000000000f087348 */ /* 0x000fea0003c00000 */
[----:B------:R0:W1:Y:S02]  /*1c400*/  SHFL.IDX P6, R14, R13, R12, R11 ;  /* 0x0000000c0d0e7389 */ /* 0x00006400000c000b */
[----:B01----:R-:W-:Y:S01]  /*1c410*/  ENDCOLLECTIVE ;  /* 0x000000000000791b */ /* 0x003fe20003800000 */
.L_x_1031:
[----:B------:R-:W-:Y:S02]  /*1c420*/  IMAD.MOV.U32 R13, RZ, RZ, R4 ;  /* 0x000000ffff0d7224 */ /* 0x000fe400078e0004 */
[----:B------:R-:W-:Y:S02]  /*1c430*/  IMAD.MOV.U32 R12, RZ, RZ, 0x1 ;  /* 0x00000001ff0c7424 */ /* 0x000fe400078e00ff */
[----:B------:R-:W-:-:S07]  /*1c440*/  IMAD.MOV.U32 R3, RZ, RZ, R14 ;  /* 0x000000ffff037224 */ /* 0x000fce00078e000e */
[----:B------:R-:W-:Y:S05]  /*1c450*/  WARPSYNC.COLLECTIVE R15, `(.L_x_1032) ;  /* 0x000000000f087348 */ /* 0x000fea0003c00000 */
[----:B------:R0:W1:Y:S02]  /*1c460*/  SHFL.IDX P6, R14, R13, R12, R11 ;  /* 0x0000000c0d0e7389 */ /* 0x00006400000c000b */
[----:B01----:R-:W-:Y:S01]  /*1c470*/  ENDCOLLECTIVE ;  /* 0x000000000000791b */ /* 0x003fe20003800000 */
.L_x_1032:
        /* <DEDUP_REMOVED lines=15> */
.L_x_1033:
[----:B------:R-:W-:Y:S02]  /*1c570*/  IMAD.MOV.U32 R13, RZ, RZ, R4 ;  /* 0x000000ffff0d7224 */ /* 0x000fe400078e0004 */
[----:B------:R-:W-:Y:S02]  /*1c580*/  IMAD.MOV.U32 R12, RZ, RZ, 0x2 ;  /* 0x00000002ff0c7424 */ /* 0x000fe400078e00ff */
[----:B------:R-:W-:-:S07]  /*1c590*/  IMAD.MOV.U32 R3, RZ, RZ, R14 ;  /* 0x000000ffff037224 */ /* 0x000fce00078e000e */
[----:B------:R-:W-:Y:S05]  /*1c5a0*/  WARPSYNC.COLLECTIVE R15, `(.L_x_1034) ;  /* 0x000000000f087348 */ /* 0x000fea0003c00000 */
[----:B------:R0:W1:Y:S02]  /*1c5b0*/  SHFL.IDX P6, R14, R13, R12, R11 ;  /* 0x0000000c0d0e7389 */ /* 0x00006400000c000b */
[----:B01----:R-:W-:Y:S01]  /*1c5c0*/  ENDCOLLECTIVE ;  /* 0x000000000000791b */ /* 0x003fe20003800000 */
.L_x_1034:
[----:B------:R-:W-:-:S05]  /*1c5d0*/  @!P0 LEA R3, P2, R9, R3, 0x1 ;  /* 0x0000000309038211 */ /* 0x000fca00078408ff */
[----:B------:R-:W-:-:S05]  /*1c5e0*/  @!P0 IMAD.X R2, RZ, RZ, R2, P2 ;  /* 0x000000ffff028224 */ /* 0x000fca00010e0602 */
[----:B------:R-:W-:Y:S02]  /*1c5f0*/  @!P0 LOP3.LUT R3, R3, R2, RZ, 0x3c, !PT ;  /* 0x0000000203038212 */ /* 0x000fe400078e3cff */
[----:B------:R-:W-:Y:S02]  /*1c600*/  MOV R13, R0 ;  /* 0x00000000000d7202 */ /* 0x000fe40000000f00 */
        /* <DEDUP_REMOVED lines=12> */
.L_x_1035:
[----:B------:R-:W-:Y:S02]  /*1c6d0*/  IMAD.MOV.U32 R13, RZ, RZ, R4 ;  /* 0x000000ffff0d7224 */ /* 0x000fe400078e0004 */
[----:B------:R-:W-:Y:S02]  /*1c6e0*/  IMAD.MOV.U32 R12, RZ, RZ, 0x3 ;  /* 0x00000003ff0c7424 */ /* 0x000fe400078e00ff */
[----:B------:R-:W-:-:S07]  /*1c6f0*/  IMAD.MOV.U32 R3, RZ, RZ, R14 ;  /* 0x000000ffff037224 */ /* 0x000fce00078e000e */
[----:B------:R-:W-:Y:S05]  /*1c700*/  WARPSYNC.COLLECTIVE R15, `(.L_x_1036) ;  /* 0x000000000f087348 */ /* 0x000fea0003c00000 */
[----:B------:R0:W1:Y:S02]  /*1c710*/  SHFL.IDX P6, R14, R13, R12, R11 ;  /* 0x0000000c0d0e7389 */ /* 0x00006400000c000b */
[----:B01----:R-:W-:Y:S01]  /*1c720*/  ENDCOLLECTIVE ;  /* 0x000000000000791b */ /* 0x003fe20003800000 */
.L_x_1036:
        /* <DEDUP_REMOVED lines=16> */
.L_x_1037:
[----:B------:R-:W-:Y:S02]  /*1c830*/  IMAD.MOV.U32 R13, RZ, RZ, R4 ;  /* 0x000000ffff0d7224 */ /* 0x000fe400078e0004 */
[----:B------:R-:W-:Y:S02]  /*1c840*/  IMAD.MOV.U32 R12, RZ, RZ, 0x4 ;  /* 0x00000004ff0c7424 */ /* 0x000fe400078e00ff */
[----:B------:R-:W-:-:S07]  /*1c850*/  IMAD.MOV.U32 R3, RZ, RZ, R14 ;  /* 0x000000ffff037224 */ /* 0x000fce00078e000e */
[----:B------:R-:W-:Y:S05]  /*1c860*/  WARPSYNC.COLLECTIVE R15, `(.L_x_1038) ;  /* 0x000000000f087348 */ /* 0x000fea0003c00000 */
[----:B------:R0:W1:Y:S02]  /*1c870*/  SHFL.IDX P6, R14, R13, R12, R11 ;  /* 0x0000000c0d0e7389 */ /* 0x00006400000c000b */
[----:B01----:R-:W-:Y:S01]  /*1c880*/  ENDCOLLECTIVE ;  /* 0x000000000000791b */ /* 0x003fe20003800000 */
.L_x_1038:
        /* <DEDUP_REMOVED lines=11> */
[----:B------:R-:W-:Y:S02]  /*1c940*/  ISETP.GE.AND P0, PT, R2, R5, PT ;  /* 0x000000050200720c */ /* 0x000fe40003f06270 */
[----:B------:R-:W-:-:S11]  /*1c950*/  MOV R2, R14 ;  /* 0x0000000e00027202 */ /* 0x000fd60000000f00 */
[----:B------:R-:W-:Y:S05]  /*1c960*/  WARPSYNC.COLLECTIVE R15, `(.L_x_1039) ;  /* 0x000000000f087348 */ /* 0x000fea0003c00000 */
[----:B------:R0:W1:Y:S02]  /*1c970*/  SHFL.IDX P6, R14, R13, R12, R11 ;  /* 0x0000000c0d0e7389 */ /* 0x00006400000c000b */
[----:B01----:R-:W-:Y:S01]  /*1c980*/  ENDCOLLECTIVE ;  /* 0x000000000000791b */ /* 0x003fe20003800000 */
.L_x_1039:
[----:B------:R-:W-:Y:S02]  /*1c990*/  IMAD.MOV.U32 R13, RZ, RZ, R4 ;  /* 0x000000ffff0d7224 */ /* 0x000fe400078e0004 */
[----:B------:R-:W-:Y:S02]  /*1c9a0*/  IMAD.MOV.U32 R12, RZ, RZ, 0x5 ;  /* 0x00000005ff0c7424 */ /* 0x000fe400078e00ff */
[----:B------:R-:W-:-:S07]  /*1c9b0*/  IMAD.MOV.U32 R3, RZ, RZ, R14 ;  /* 0x000000ffff037224 */ /* 0x000fce00078e000e */
[----:B------:R-:W-:Y:S05]  /*1c9c0*/  WARPSYNC.COLLECTIVE R15, `(.L_x_1040) ;  /* 0x000000000f087348 */ /* 0x000fea0003c00000 */
[----:B------:R0:W1:Y:S02]  /*1c9d0*/  SHFL.IDX P6, R14, R13, R12, R11 ;  /* 0x0000000c0d0e7389 */ /* 0x00006400000c000b */
[----:B01----:R-:W-:Y:S01]  /*1c9e0*/  ENDCOLLECTIVE ;  /* 0x000000000000791b */ /* 0x003fe20003800000 */
.L_x_1040:
        /* <DEDUP_REMOVED lines=16> */
.L_x_1041:
[----:B------:R-:W-:Y:S01]  /*1caf0*/  IMAD.MOV.U32 R13, RZ, RZ, R4 ;  /* 0x000000ffff0d7224 */ /* 0x000fe200078e0004 */
[----:B------:R-:W-:Y:S01]  /*1cb00*/  MOV R12, 0x6 ;  /* 0x00000006000c7802 */ /* 0x000fe20000000f00 */
[----:B------:R-:W-:-:S07]  /*1cb10*/  IMAD.MOV.U32 R3, RZ, RZ, R14 ;  /* 0x000000ffff037224 */ /* 0x000fce00078e000e */
[----:B------:R-:W-:Y:S05]  /*1cb20*/  WARPSYNC.COLLECTIVE R15, `(.L_x_1042) ;  /* 0x000000000f087348 */ /* 0x000fea0003c00000 */
[----:B------:R0:W1:Y:S02]  /*1cb30*/  SHFL.IDX P6, R14, R13, R12, R11 ;  /* 0x0000000c0d0e7389 */ /* 0x00006400000c000b */
[----:B01----:R-:W-:Y:S01]  /*1cb40*/  ENDCOLLECTIVE ;  /* 0x000000000000791b */ /* 0x003fe20003800000 */
.L_x_1042:
        /* <DEDUP_REMOVED lines=16> */
.L_x_1043:
[----:B------:R-:W-:Y:S02]  /*1cc50*/  IMAD.MOV.U32 R13, RZ, RZ, R4 ;  /* 0x000000ffff0d7224 */ /* 0x000fe400078e0004 */
[----:B------:R-:W-:Y:S02]  /*1cc60*/  IMAD.MOV.U32 R12, RZ, RZ, 0x7 ;  /* 0x00000007ff0c7424 */ /* 0x000fe400078e00ff */
[----:B------:R-:W-:-:S07]  /*1cc70*/  IMAD.MOV.U32 R3, RZ, RZ, R14 ;  /* 0x000000ffff037224 */ /* 0x000fce00078e000e */
[----:B------:R-:W-:Y:S05]  /*1cc80*/  WARPSYNC.COLLECTIVE R15, `(.L_x_1044) ;  /* 0x000000000f087348 */ /* 0x000fea0003c00000 */
[----:B------:R0:W1:Y:S02]  /*1cc90*/  SHFL.IDX P6, R14, R13, R12, R11 ;  /* 0x0000000c0d0e7389 */ /* 0x00006400000c000b */
[----:B01----:R-:W-:Y:S01]  /*1cca0*/  ENDCOLLECTIVE ;  /* 0x000000000000791b */ /* 0x003fe20003800000 */
.L_x_1044:
[----:B------:R-:W-:-:S05]  /*1ccb0*/  @!P0 LEA R3, P2, R9, R3, 0x1 ;  /* 0x0000000309038211 */ /* 0x000fca00078408ff */
[----:B------:R-:W-:-:S05]  /*1ccc0*/  @!P0 IMAD.X R2, RZ, RZ, R2, P2 ;  /* 0x000000ffff028224 */ /* 0x000fca00010e0602 */
[----:B------:R-:W-:Y:S01]  /*1ccd0*/  @!P0 LOP3.LUT R3, R3, R2, RZ, 0x3c, !PT ;  /* 0x0000000203038212 */ /* 0x000fe200078e3cff */
[----:B------:R-:W-:-:S03]  /*1cce0*/  IMAD.MOV.U32 R13, RZ, RZ, R0 ;  /* 0x000000ffff0d7224 */ /* 0x000fc600078e0000 */
[----:B------:R-:W-:-:S04]  /*1ccf0*/  @!P0 LOP3.LUT R2, R3, R2, RZ, 0x3c, !PT ;  /* 0x0000000203028212 */ /* 0x000fc800078e3cff */
[----:B------:R-:W-:Y:S01]  /*1cd00*/  @!P0 LOP3.LUT R3, R3, R2, RZ, 0x3c, !PT ;  /* 0x0000000203038212 */ /* 0x000fe200078e3cff */
[----:B------:R-:W-:-:S07]  /*1cd10*/  IMAD.MOV.U32 R4, RZ, RZ, R14 ;  /* 0x000000ffff047224 */ /* 0x000fce00078e000e */
[----:B------:R-:W-:Y:S05]  /*1cd20*/  WARPSYNC.COLLECTIVE R15, `(.L_x_1045) ;  /* 0x000000000f087348 */ /* 0x000fea0003c00000 */
[----:B------:R0:W1:Y:S02]  /*1cd30*/  SHFL.IDX P6, R14, R13, R12, R11 ;  /* 0x0000000c0d0e7389 */ /* 0x00006400000c000b */
[----:B01----:R-:W-:Y:S01]  /*1cd40*/  ENDCOLLECTIVE ;  /* 0x000000000000791b */ /* 0x003fe20003800000 */
.L_x_1045:
[----:B------:R-:W-:Y:S01]  /*1cd50*/  @!PT LDS RZ, [RZ] ;  /* 0x00000000fffff984 */ /* 0x000fe20000000800 */
[----:B------:R-:W-:Y:S01]  /*1cd60*/  @!PT LDS RZ, [RZ] ;  /* 0x00000000fffff984 */ /* 0x000fe20000000800 */
[----:B------:R-:W-:Y:S01]  /*1cd70*/  @!PT LDS RZ, [RZ] ;  /* 0x00000000fffff984 */ /* 0x000fe20000000800 */
[----:B------:R0:W-:Y:S01]  /*1cd80*/  @!P0 LDGSTS.E.BYPASS.LTC128B.128 [R8+0x1b400], desc[UR40][R2.64], !P1 ;  /* 0x1b40000002088fae */ /* 0x0001e2000c901d68 */
[----:B------:R-:W-:Y:S01]  /*1cd90*/  IMAD.MOV.U32 R0, RZ, RZ, R14 ;  /* 0x000000ffff007224 */ /* 0x000fe200078e000e */
[----:B------:R-:W-:Y:S06]  /*1cda0*/  BRA `(.L_x_1046) ;  /* 0xffffffa400e87947 */ /* 0x000fec000383ffff */
.L_x_873:
[----:B0-----:R0:W1:Y:S02]  /*1cdb0*/  SYNCS.PHASECHK.TRANS64.TRYWAIT P0, [R22+URZ+0x22820], R3 ;  /* 0x02282003160075a7 */ /* 0x001064000800017f */
[----:B-1----:R-:W-:Y:S05]  /*1cdc0*/  @!P0 NANOSLEEP.SYNCS 0x989680 ;  /* 0x009896800000895d */ /* 0x002fea0003900000 */
[----:B------:R-:W1:Y:S02]  /*1cdd0*/  @!P0 SYNCS.PHASECHK.TRANS64 P0, [R22+URZ+0x22820], R3 ;  /* 0x02282003160085a7 */ /* 0x000e64000800007f */
[----:B-1----:R-:W-:Y:S05]  /*1cde0*/  @!P0 BRA `(.L_x_873) ;  /* 0xfffffffc00f08947 */ /* 0x002fea000383ffff */
[----:B------:R-:W-:Y:S05]  /*1cdf0*/  BRA `(.L_x_1047) ;  /* 0xffffffa800447947 */ /* 0x000fea000383ffff */
.L_x_876:
[----:B-1----:R1:W2:Y:S02]  /*1ce00*/  SYNCS.PHASECHK.TRANS64.TRYWAIT P0, [R31+URZ+0x22860], R0 ;  /* 0x022860001f0075a7 */ /* 0x0022a4000800017f */
[----:B--2---:R-:W-:Y:S05]  /*1ce10*/  @!P0 NANOSLEEP.SYNCS 0x989680 ;  /* 0x009896800000895d */ /* 0x004fea0003900000 */
[----:B------:R-:W2:Y:S02]  /*1ce20*/  @!P0 SYNCS.PHASECHK.TRANS64 P0, [R31+URZ+0x22860], R0 ;  /* 0x022860001f0085a7 */ /* 0x000ea4000800007f */
[----:B--2---:R-:W-:Y:S05]  /*1ce30*/  @!P0 BRA `(.L_x_876) ;  /* 0xfffffffc00f08947 */ /* 0x004fea000383ffff */
[----:B------:R-:W-:Y:S05]  /*1ce40*/  BRA `(.L_x_1048) ;  /* 0xffffffa800547947 */ /* 0x000fea000383ffff */
.L_x_877:
        /* <DEDUP_REMOVED lines=8> */
.L_x_1050:
[----:B------:R-:W-:Y:S05]  /*1ced0*/  BSYNC B0 ;  /* 0x0000000000007941 */ /* 0x000fea0003800000 */
.L_x_1049:
        /* <DEDUP_REMOVED lines=13> */
.L_x_1051:
        /* <DEDUP_REMOVED lines=11> */
.L_x_1052:
[----:B------:R-:W-:Y:S01]  /*1d060*/  IMAD.X R3, RZ, RZ, R3, P0 ;  /* 0x000000ffff037224 */ /* 0x000fe200000e0603 */
[----:B------:R-:W-:Y:S02]  /*1d070*/  ISETP.LT.OR P0, PT, R32, 0x1, P3 ;  /* 0x000000012000780c */ /* 0x000fe40001f01670 */
[----:B------:R-:W-:-:S11]  /*1d080*/  MOV R13, R5 ;  /* 0x00000005000d7202 */ /* 0x000fd60000000f00 */
        /* <DEDUP_REMOVED lines=14> */
.L_x_1053:
[----:B------:R-:W-:Y:S02]  /*1d170*/  IMAD.MOV.U32 R13, RZ, RZ, R6 ;  /* 0x000000ffff0d7224 */ /* 0x000fe400078e0006 */
[----:B------:R-:W-:Y:S01]  /*1d180*/  IMAD.MOV.U32 R12, RZ, RZ, 0x2 ;  /* 0x00000002ff0c7424 */ /* 0x000fe200078e00ff */
[----:B------:R-:W-:-:S13]  /*1d190*/  IADD3 R2, P4, R14, R0, RZ ;  /* 0x000000000e027210 */ /* 0x000fda0007f9e0ff */
[----:B------:R-:W-:Y:S05]  /*1d1a0*/  WARPSYNC.COLLECTIVE R15, `(.L_x_1054) ;  /* 0x000000000f087348 */ /* 0x000fea0003c00000 */
[----:B------:R0:W1:Y:S02]  /*1d1b0*/  SHFL.IDX P6, R14, R13, R12, R11 ;  /* 0x0000000c0d0e7389 */ /* 0x00006400000c000b */
[----:B01----:R-:W-:Y:S01]  /*1d1c0*/  ENDCOLLECTIVE ;  /* 0x000000000000791b */ /* 0x003fe20003800000 */
.L_x_1054:
        /* <DEDUP_REMOVED lines=17> */
.L_x_1055:
[----:B------:R-:W-:Y:S02]  /*1d2e0*/  IMAD.MOV.U32 R13, RZ, RZ, R6 ;  /* 0x000000ffff0d7224 */ /* 0x000fe400078e0006 */
[----:B------:R-:W-:Y:S01]  /*1d2f0*/  IMAD.MOV.U32 R12, RZ, RZ, 0x3 ;  /* 0x00000003ff0c7424 */ /* 0x000fe200078e00ff */
[----:B------:R-:W-:-:S13]  /*1d300*/  IADD3 R2, P4, R14, R0, RZ ;  /* 0x000000000e027210 */ /* 0x000fda0007f9e0ff */
[----:B------:R-:W-:Y:S05]  /*1d310*/  WARPSYNC.COLLECTIVE R15, `(.L_x_1056) ;  /* 0x000000000f087348 */ /* 0x000fea0003c00000 */
[----:B------:R0:W1:Y:S02]  /*1d320*/  SHFL.IDX P6, R14, R13, R12, R11 ;  /* 0x0000000c0d0e7389 */ /* 0x00006400000c000b */
[----:B01----:R-:W-:Y:S01]  /*1d330*/  ENDCOLLECTIVE ;  /* 0x000000000000791b */ /* 0x003fe20003800000 */
.L_x_1056:
        /* <DEDUP_REMOVED lines=17> */
.L_x_1057:
[----:B------:R-:W-:Y:S01]  /*1d450*/  IMAD.MOV.U32 R13, RZ, RZ, R6 ;  /* 0x000000ffff0d7224 */ /* 0x000fe200078e0006 */
[----:B------:R-:W-:Y:S02]  /*1d460*/  MOV R12, 0x4 ;  /* 0x00000004000c7802 */ /* 0x000fe40000000f00 */
[----:B------:R-:W-:-:S13]  /*1d470*/  IADD3 R2, P4, R14, R0, RZ ;  /* 0x000000000e027210 */ /* 0x000fda0007f9e0ff */
[----:B------:R-:W-:Y:S05]  /*1d480*/  WARPSYNC.COLLECTIVE R15, `(.L_x_1058) ;  /* 0x000000000f087348 */ /* 0x000fea0003c00000 */
[----:B------:R0:W1:Y:S02]  /*1d490*/  SHFL.IDX P6, R14, R13, R12, R11 ;  /* 0x0000000c0d0e7389 */ /* 0x00006400000c000b */
[----:B01----:R-:W-:Y:S01]  /*1d4a0*/  ENDCOLLECTIVE ;  /* 0x000000000000791b */ /* 0x003fe20003800000 */
.L_x_1058:
        /* <DEDUP_REMOVED lines=17> */
.L_x_1059:
[----:B------:R-:W-:Y:S02]  /*1d5c0*/  IMAD.MOV.U32 R13, RZ, RZ, R6 ;  /* 0x000000ffff0d7224 */ /* 0x000fe400078e0006 */
[----:B------:R-:W-:Y:S01]  /*1d5d0*/  IMAD.MOV.U32 R12, RZ, RZ, 0x5 ;  /* 0x00000005ff0c7424 */ /* 0x000fe200078e00ff */
[----:B------:R-:W-:-:S13]  /*1d5e0*/  IADD3 R2, P4, R14, R0, RZ ;  /* 0x000000000e027210 */ /* 0x000fda0007f9e0ff */
[----:B------:R-:W-:Y:S05]  /*1d5f0*/  WARPSYNC.COLLECTIVE R15, `(.L_x_1060) ;  /* 0x000000000f087348 */ /* 0x000fea0003c00000 */
[----:B------:R0:W1:Y:S02]  /*1d600*/  SHFL.IDX P6, R14, R13, R12, R11 ;  /* 0x0000000c0d0e7389 */ /* 0x00006400000c000b */
[----:B01----:R-:W-:Y:S01]  /*1d610*/  ENDCOLLECTIVE ;  /* 0x000000000000791b */ /* 0x003fe20003800000 */
.L_x_1060:
        /* <DEDUP_REMOVED lines=12> */
.L_x_1061:
        /* <DEDUP_REMOVED lines=9> */
.L_x_884:
[----:B0-----:R0:W1:Y:S02]  /*1d770*/  SYNCS.PHASECHK.TRANS64.TRYWAIT P0, [R4+URZ+0x22840], R21 ;  /* 0x02284015040075a7 */ /* 0x001064000800017f */
[----:B-1----:R-:W-:Y:S05]  /*1d780*/  @!P0 NANOSLEEP.SYNCS 0x989680 ;  /* 0x009896800000895d */ /* 0x002fea0003900000 */
[----:B------:R-:W1:Y:S02]  /*1d790*/  @!P0 SYNCS.PHASECHK.TRANS64 P0, [R4+URZ+0x22840], R21 ;  /* 0x02284015040085a7 */ /* 0x000e64000800007f */
[----:B-1----:R-:W-:Y:S05]  /*1d7a0*/  @!P0 BRA `(.L_x_884) ;  /* 0xfffffffc00f08947 */ /* 0x002fea000383ffff */
[----:B------:R-:W-:Y:S05]  /*1d7b0*/  BRA `(.L_x_1063) ;  /* 0xffffffa800b47947 */ /* 0x000fea000383ffff */
.L_x_885:
        /* <DEDUP_REMOVED lines=8> */
.L_x_1065:
[----:B------:R-:W-:Y:S05]  /*1d840*/  BSYNC B1 ;  /* 0x0000000000017941 */ /* 0x000fea0003800000 */
.L_x_1064:
        /* <DEDUP_REMOVED lines=9> */
.L_x_1066:
[----:B------:R-:W-:Y:S02]  /*1d8e0*/  IMAD.MOV.U32 R13, RZ, RZ, R9 ;  /* 0x000000ffff0d7224 */ /* 0x000fe400078e0009 */
[----:B------:R-:W-:Y:S02]  /*1d8f0*/  IMAD.MOV.U32 R12, RZ, RZ, 0x1 ;  /* 0x00000001ff0c7424 */ /* 0x000fe400078e00ff */
[----:B------:R-:W-:-:S07]  /*1d900*/  IMAD.MOV.U32 R2, RZ, RZ, R14 ;  /* 0x000000ffff027224 */ /* 0x000fce00078e000e */
[----:B------:R-:W-:Y:S05]  /*1d910*/  WARPSYNC.COLLECTIVE R15, `(.L_x_1067) ;  /* 0x000000000f087348 */ /* 0x000fea0003c00000 */
[----:B------:R0:W1:Y:S02]  /*1d920*/  SHFL.IDX P6, R14, R13, R12, R11 ;  /* 0x0000000c0d0e7389 */ /* 0x00006400000c000b */
[----:B01----:R-:W-:Y:S01]  /*1d930*/  ENDCOLLECTIVE ;  /* 0x000000000000791b */ /* 0x003fe20003800000 */
.L_x_1067:
        /* <DEDUP_REMOVED lines=11> */
.L_x_1068:
[----:B------:R-:W-:Y:S01]  /*1d9f0*/  MOV R13, R9 ;  /* 0x00000009000d7202 */ /* 0x000fe20000000f00 */
[----:B------:R-:W-:Y:S02]  /*1da00*/  IMAD.MOV.U32 R12, RZ, RZ, 0x2 ;  /* 0x00000002ff0c7424 */ /* 0x000fe400078e00ff */
[----:B------:R-:W-:-:S07]  /*1da10*/  IMAD.MOV.U32 R2, RZ, RZ, R14 ;  /* 0x000000ffff027224 */ /* 0x000fce00078e000e */
[----:B------:R-:W-:Y:S05]  /*1da20*/  WARPSYNC.COLLECTIVE R15, `(.L_x_1069) ;  /* 0x000000000f087348 */ /* 0x000fea0003c00000 */
[----:B------:R0:W1:Y:S02]  /*1da30*/  SHFL.IDX P6, R14, R13, R12, R11 ;  /* 0x0000000c0d0e7389 */ /* 0x00006400000c000b */
[----:B01----:R-:W-:Y:S01]  /*1da40*/  ENDCOLLECTIVE ;  /* 0x000000000000791b */ /* 0x003fe20003800000 */
.L_x_1069:
        /* <DEDUP_REMOVED lines=11> */
.L_x_1070:
[----:B------:R-:W-:Y:S02]  /*1db00*/  IMAD.MOV.U32 R13, RZ, RZ, R9 ;  /* 0x000000ffff0d7224 */ /* 0x000fe400078e0009 */
[----:B------:R-:W-:Y:S02]  /*1db10*/  IMAD.MOV.U32 R12, RZ, RZ, 0x3 ;  /* 0x00000003ff0c7424 */ /* 0x000fe400078e00ff */
[----:B------:R-:W-:-:S07]  /*1db20*/  IMAD.MOV.U32 R2, RZ, RZ, R14 ;  /* 0x000000ffff027224 */ /* 0x000fce00078e000e */
[----:B------:R-:W-:Y:S05]  /*1db30*/  WARPSYNC.COLLECTIVE R15, `(.L_x_1071) ;  /* 0x000000000f087348 */ /* 0x000fea0003c00000 */
[----:B------:R0:W1:Y:S02]  /*1db40*/  SHFL.IDX P6, R14, R13, R12, R11 ;  /* 0x0000000c0d0e7389 */ /* 0x00006400000c000b */
[----:B01----:R-:W-:Y:S01]  /*1db50*/  ENDCOLLECTIVE ;  /* 0x000000000000791b */ /* 0x003fe20003800000 */
.L_x_1071:
        /* <DEDUP_REMOVED lines=11> */
.L_x_1072:
[----:B------:R-:W-:Y:S01]  /*1dc10*/  IMAD.MOV.U32 R13, RZ, RZ, R9 ;  /* 0x000000ffff0d7224 */ /* 0x000fe200078e0009 */
[----:B------:R-:W-:Y:S01]  /*1dc20*/  MOV R12, 0x4 ;  /* 0x00000004000c7802 */ /* 0x000fe20000000f00 */
[----:B------:R-:W-:-:S07]  /*1dc30*/  IMAD.MOV.U32 R2, RZ, RZ, R14 ;  /* 0x000000ffff027224 */ /* 0x000fce00078e000e */
[----:B------:R-:W-:Y:S05]  /*1dc40*/  WARPSYNC.COLLECTIVE R15, `(.L_x_1073) ;  /* 0x000000000f087348 */ /* 0x000fea0003c00000 */
[----:B------:R0:W1:Y:S02]  /*1dc50*/  SHFL.IDX P6, R14, R13, R12, R11 ;  /* 0x0000000c0d0e7389 */ /* 0x00006400000c000b */
[----:B01----:R-:W-:Y:S01]  /*1dc60*/  ENDCOLLECTIVE ;  /* 0x000000000000791b */ /* 0x003fe20003800000 */
.L_x_1073:
        /* <DEDUP_REMOVED lines=11> */
.L_x_1074:
[----:B------:R-:W-:Y:S02]  /*1dd20*/  IMAD.MOV.U32 R13, RZ, RZ, R9 ;  /* 0x000000ffff0d7224 */ /* 0x000fe400078e0009 */
[----:B------:R-:W-:Y:S02]  /*1dd30*/  IMAD.MOV.U32 R12, RZ, RZ, 0x5 ;  /* 0x00000005ff0c7424 */ /* 0x000fe400078e00ff */
[----:B------:R-:W-:-:S07]  /*1dd40*/  IMAD.MOV.U32 R2, RZ, RZ, R14 ;  /* 0x000000ffff027224 */ /* 0x000fce00078e000e */
[----:B------:R-:W-:Y:S05]  /*1dd50*/  WARPSYNC.COLLECTIVE R15, `(.L_x_1075) ;  /* 0x000000000f087348 */ /* 0x000fea0003c00000 */
[----:B------:R0:W1:Y:S02]  /*1dd60*/  SHFL.IDX P6, R14, R13, R12, R11 ;  /* 0x0000000c0d0e7389 */ /* 0x00006400000c000b */
[----:B01----:R-:W-:Y:S01]  /*1dd70*/  ENDCOLLECTIVE ;  /* 0x000000000000791b */ /* 0x003fe20003800000 */
.L_x_1075:
        /* <DEDUP_REMOVED lines=11> */
.L_x_1076:
[----:B------:R-:W-:Y:S01]  /*1de30*/  IMAD.MOV.U32 R2, RZ, RZ, R14 ;  /* 0x000000ffff027224 */ /* 0x000fe200078e000e */
[----:B------:R-:W-:Y:S06]  /*1de40*/  BRA `(.L_x_1077) ;  /* 0xffffffa400e07947 */ /* 0x000fec000383ffff */
.L_x_890:
[----:B---3--:R3:W4:Y:S02]  /*1de50*/  SYNCS.PHASECHK.TRANS64.TRYWAIT P0, [R4+URZ+0x22860], R21 ;  /* 0x02286015040075a7 */ /* 0x008724000800017f */
[----:B----4-:R-:W-:Y:S05]  /*1de60*/  @!P0 NANOSLEEP.SYNCS 0x989680 ;  /* 0x009896800000895d */ /* 0x010fea0003900000 */
[----:B------:R-:W4:Y:S02]  /*1de70*/  @!P0 SYNCS.PHASECHK.TRANS64 P0, [R4+URZ+0x22860], R21 ;  /* 0x02286015040085a7 */ /* 0x000f24000800007f */
[----:B----4-:R-:W-:Y:S05]  /*1de80*/  @!P0 BRA `(.L_x_890) ;  /* 0xfffffffc00f08947 */ /* 0x010fea000383ffff */
[----:B------:R-:W-:Y:S05]  /*1de90*/  BRA `(.L_x_1078) ;  /* 0xffffffa800307947 */ /* 0x000fea000383ffff */
.L_x_891:
[----:B------:R-:W-:Y:S01]  /*1dea0*/  BSSY B1, `(.L_x_1079) ;  /* 0x0000008000017945 */ /* 0x000fe20003800000 */
[----:B------:R-:W-:Y:S01]  /*1deb0*/  IMAD.MOV.U32 R13, RZ, RZ, R7 ;  /* 0x000000ffff0d7224 */ /* 0x000fe200078e0007 */
[----:B------:R-:W-:Y:S01]  /*1dec0*/  MOV R15, 0xffffffff ;  /* 0xffffffff000f7802 */ /* 0x000fe20000000f00 */
[----:B------:R-:W-:Y:S02]  /*1ded0*/  IMAD.MOV.U32 R12, RZ, RZ, RZ ;  /* 0x000000ffff0c7224 */ /* 0x000fe400078e00ff */
[----:B------:R-:W-:-:S07]  /*1dee0*/  IMAD.MOV.U32 R11, RZ, RZ, 0x181f ;  /* 0x0000181fff0b7424 */ /* 0x000fce00078e00ff */
[----:B0123--:R-:W-:Y:S05]  /*1def0*/  WARPSYNC.COLLECTIVE R15, `(.L_x_1080) ;  /* 0x000000000f087348 */ /* 0x00ffea0003c00000 */
[----:B------:R4:W0:Y:S02]  /*1df00*/  SHFL.IDX P6, R14, R13, R12, R11 ;  /* 0x0000000c0d0e7389 */ /* 0x00082400000c000b */
[----:B01234-:R-:W-:Y:S01]  /*1df10*/  ENDCOLLECTIVE ;  /* 0x000000000000791b */ /* 0x01ffe20003800000 */
.L_x_1080:
[----:B------:R-:W-:Y:S05]  /*1df20*/  BSYNC B1 ;  /* 0x0000000000017941 */ /* 0x000fea0003800000 */
.L_x_1079:
        /* <DEDUP_REMOVED lines=9> */
.L_x_1081:
[----:B------:R-:W-:Y:S02]  /*1dfc0*/  IMAD.MOV.U32 R13, RZ, RZ, R7 ;  /* 0x000000ffff0d7224 */ /* 0x000fe400078e0007 */
[----:B------:R-:W-:Y:S01]  /*1dfd0*/  IMAD.MOV.U32 R12, RZ, RZ, 0x1 ;  /* 0x00000001ff0c7424 */ /* 0x000fe200078e00ff */
[----:B------:R-:W-:-:S13]  /*1dfe0*/  IADD3 R2, P0, R14, R0, RZ ;  /* 0x000000000e027210 */ /* 0x000fda0007f1e0ff */
[----:B------:R-:W-:Y:S05]  /*1dff0*/  WARPSYNC.COLLECTIVE R15, `(.L_x_1082) ;  /* 0x000000000f087348 */ /* 0x000fea0003c00000 */
[----:B------:R0:W1:Y:S02]  /*1e000*/  SHFL.IDX P6, R14, R13, R12, R11 ;  /* 0x0000000c0d0e7389 */ /* 0x00006400000c000b */
[----:B01----:R-:W-:Y:S01]  /*1e010*/  ENDCOLLECTIVE ;  /* 0x000000000000791b */ /* 0x003fe20003800000 */
.L_x_1082:
        /* <DEDUP_REMOVED lines=13> */
.L_x_1083:
[----:B------:R-:W-:Y:S01]  /*1e0f0*/  MOV R13, R7 ;  /* 0x00000007000d7202 */ /* 0x000fe20000000f00 */
[----:B------:R-:W-:Y:S01]  /*1e100*/  IMAD.MOV.U32 R12, RZ, RZ, 0x2 ;  /* 0x00000002ff0c7424 */ /* 0x000fe200078e00ff */
[----:B------:R-:W-:-:S13]  /*1e110*/  IADD3 R2, P0, R14, R0, RZ ;  /* 0x000000000e027210 */ /* 0x000fda0007f1e0ff */
[----:B------:R-:W-:Y:S05]  /*1e120*/  WARPSYNC.COLLECTIVE R15, `(.L_x_1084) ;  /* 0x000000000f087348 */ /* 0x000fea0003c00000 */
[----:B------:R0:W1:Y:S02]  /*1e130*/  SHFL.IDX P6, R14, R13, R12, R11 ;  /* 0x0000000c0d0e7389 */ /* 0x00006400000c000b */
[----:B01----:R-:W-:Y:S01]  /*1e140*/  ENDCOLLECTIVE ;  /* 0x000000000000791b */ /* 0x003fe20003800000 */
.L_x_1084:
        /* <DEDUP_REMOVED lines=13> */
.L_x_1085:
[----:B------:R-:W-:Y:S02]  /*1e220*/  IMAD.MOV.U32 R13, RZ, RZ, R7 ;  /* 0x000000ffff0d7224 */ /* 0x000fe400078e0007 */
[----:B------:R-:W-:Y:S01]  /*1e230*/  IMAD.MOV.U32 R12, RZ, RZ, 0x3 ;  /* 0x00000003ff0c7424 */ /* 0x000fe200078e00ff */
[----:B------:R-:W-:-:S13]  /*1e240*/  IADD3 R2, P0, R14, R0, RZ ;  /* 0x000000000e027210 */ /* 0x000fda0007f1e0ff */
[----:B------:R-:W-:Y:S05]  /*1e250*/  WARPSYNC.COLLECTIVE R15, `(.L_x_1086) ;  /* 0x000000000f087348 */ /* 0x000fea0003c00000 */
[----:B------:R0:W1:Y:S02]  /*1e260*/  SHFL.IDX P6, R14, R13, R12, R11 ;  /* 0x0000000c0d0e7389 */ /* 0x00006400000c000b */
[----:B01----:R-:W-:Y:S01]  /*1e270*/  ENDCOLLECTIVE ;  /* 0x000000000000791b */ /* 0x003fe20003800000 */
.L_x_1086:
        /* <DEDUP_REMOVED lines=13> */
.L_x_1087:
[----:B------:R-:W-:Y:S02]  /*1e350*/  IMAD.MOV.U32 R13, RZ, RZ, R7 ;  /* 0x000000ffff0d7224 */ /* 0x000fe400078e0007 */
[----:B------:R-:W-:Y:S01]  /*1e360*/  IMAD.MOV.U32 R12, RZ, RZ, 0x4 ;  /* 0x00000004ff0c7424 */ /* 0x000fe200078e00ff */
[----:B------:R-:W-:-:S13]  /*1e370*/  IADD3 R2, P0, R14, R0, RZ ;  /* 0x000000000e027210 */ /* 0x000fda0007f1e0ff */
[----:B------:R-:W-:Y:S05]  /*1e380*/  WARPSYNC.COLLECTIVE R15, `(.L_x_1088) ;  /* 0x000000000f087348 */ /* 0x000fea0003c00000 */
[----:B------:R0:W1:Y:S02]  /*1e390*/  SHFL.IDX P6, R14, R13, R12, R11 ;  /* 0x0000000c0d0e7389 */ /* 0x00006400000c000b */
[----:B01----:R-:W-:Y:S01]  /*1e3a0*/  ENDCOLLECTIVE ;  /* 0x000000000000791b */ /* 0x003fe20003800000 */
.L_x_1088:
        /* <DEDUP_REMOVED lines=13> */
.L_x_1089:
[----:B------:R-:W-:Y:S02]  /*1e480*/  IMAD.MOV.U32 R13, RZ, RZ, R7 ;  /* 0x000000ffff0d7224 */ /* 0x000fe400078e0007 */
[----:B------:R-:W-:Y:S01]  /*1e490*/  IMAD.MOV.U32 R12, RZ, RZ, 0x5 ;  /* 0x00000005ff0c7424 */ /* 0x000fe200078e00ff */
[----:B------:R-:W-:-:S13]  /*1e4a0*/  IADD3 R2, P0, R14, R0, RZ ;  /* 0x000000000e027210 */ /* 0x000fda0007f1e0ff */
[----:B------:R-:W-:Y:S05]  /*1e4b0*/  WARPSYNC.COLLECTIVE R15, `(.L_x_1090) ;  /* 0x000000000f087348 */ /* 0x000fea0003c00000 */
[----:B------:R0:W1:Y:S02]  /*1e4c0*/  SHFL.IDX P6, R14, R13, R12, R11 ;  /* 0x0000000c0d0e7389 */ /* 0x00006400000c000b */
[----:B01----:R-:W-:Y:S01]  /*1e4d0*/  ENDCOLLECTIVE ;  /* 0x000000000000791b */ /* 0x003fe20003800000 */
.L_x_1090:
        /* <DEDUP_REMOVED lines=13> */
.L_x_1091:
[----:B------:R-:W-:Y:S05]  /*1e5b0*/  BRA `(.L_x_1092) ;  /* 0xffffffa400787947 */ /* 0x000fea000383ffff */
.L_x_899:
[----:B------:R-:W-:Y:S01]  /*1e5c0*/  BSSY B0, `(.L_x_1093) ;  /* 0x0000008000007945 */ /* 0x000fe20003800000 */
[----:B------:R-:W-:Y:S02]  /*1e5d0*/  IMAD.MOV.U32 R13, RZ, RZ, R16 ;  /* 0x000000ffff0d7224 */ /* 0x000fe400078e0010 */
[----:B------:R-:W-:Y:S02]  /*1e5e0*/  IMAD.MOV.U32 R12, RZ, RZ, RZ ;  /* 0x000000ffff0c7224 */ /* 0x000fe400078e00ff */
[----:B------:R-:W-:Y:S02]  /*1e5f0*/  IMAD.MOV.U32 R11, RZ, RZ, 0x1f ;  /* 0x0000001fff0b7424 */ /* 0x000fe400078e00ff */
[----:B------:R-:W-:-:S07]  /*1e600*/  IMAD.MOV.U32 R15, RZ, RZ, -0x1 ;  /* 0xffffffffff0f7424 */ /* 0x000fce00078e00ff */
[----:B0-23--:R-:W-:Y:S05]  /*1e610*/  WARPSYNC.COLLECTIVE R15, `(.L_x_1094) ;  /* 0x000000000f087348 */ /* 0x00dfea0003c00000 */
[----:B------:R1:W4:Y:S02]  /*1e620*/  SHFL.IDX P6, R14, R13, R12, R11 ;  /* 0x0000000c0d0e7389 */ /* 0x00032400000c000b */
[----:B01234-:R-:W-:Y:S01]  /*1e630*/  ENDCOLLECTIVE ;  /* 0x000000000000791b */ /* 0x01ffe20003800000 */
.L_x_1094:
[----:B------:R-:W-:Y:S05]  /*1e640*/  BSYNC B0 ;  /* 0x0000000000007941 */ /* 0x000fea0003800000 */
.L_x_1093:
[----:B------:R-:W-:Y:S01]  /*1e650*/  IMAD.MOV.U32 R13, RZ, RZ, R16 ;  /* 0x000000ffff0d7224 */ /* 0x000fe200078e0010 */
[----:B------:R-:W-:Y:S01]  /*1e660*/  MOV R11, 0x1f ;  /* 0x0000001f000b7802 */ /* 0x000fe20000000f00 */
[----:B------:R-:W-:Y:S02]  /*1e670*/  IMAD.MOV.U32 R12, RZ, RZ, 0x1 ;  /* 0x00000001ff0c7424 */ /* 0x000fe400078e00ff */
[----:B------:R-:W-:Y:S02]  /*1e680*/  IMAD.MOV.U32 R15, RZ, RZ, -0x1 ;  /* 0xffffffffff0f7424 */ /* 0x000fe400078e00ff */
[----:B------:R-:W-:Y:S02]  /*1e690*/  IMAD.IADD R7, R19, 0x1, R9 ;  /* 0x0000000113077824 */ /* 0x000fe400078e0209 */
[----:B------:R-:W-:-:S07]  /*1e6a0*/  IMAD.MOV.U32 R0, RZ, RZ, R14 ;  /* 0x000000ffff007224 */ /* 0x000fce00078e000e */
[----:B------:R-:W-:Y:S05]  /*1e6b0*/  WARPSYNC.COLLECTIVE R15, `(.L_x_1095) ;  /* 0x000000000f087348 */ /* 0x000fea0003c00000 */
[----:B------:R0:W1:Y:S02]  /*1e6c0*/  SHFL.IDX P6, R14, R13, R12, R11 ;  /* 0x0000000c0d0e7389 */ /* 0x00006400000c000b */
[----:B01----:R-:W-:Y:S01]  /*1e6d0*/  ENDCOLLECTIVE ;  /* 0x000000000000791b */ /* 0x003fe20003800000 */
.L_x_1095:
        /* <DEDUP_REMOVED lines=13> */
[C---:B------:R-:W-:Y:S01]  /*1e7b0*/  ISETP.GE.U32.AND P3, PT, R9.reuse, 0x4, PT ;  /* 0x000000040900780c */ /* 0x040fe20003f66070 */
[----:B------:R-:W-:Y:S01]  /*1e7c0*/  IMAD.MOV.U32 R16, RZ, RZ, RZ ;  /* 0x000000ffff107224 */ /* 0x000fe200078e00ff */
[C---:B------:R-:W-:Y:S02]  /*1e7d0*/  ISETP.GE.U32.AND P4, PT, R9.reuse, 0x8, PT ;  /* 0x000000080900780c */ /* 0x040fe40003f86070 */
[C---:B------:R-:W-:Y:S01]  /*1e7e0*/  ISETP.GE.U32.AND P5, PT, R9.reuse, 0x10, PT ;  /* 0x000000100900780c */ /* 0x040fe20003fa6070 */
[----:B--2---:R-:W-:Y:S02]  /*1e7f0*/  @!P1 IMAD.MOV.U32 R7, RZ, RZ, R8 ;  /* 0x000000ffff079224 */ /* 0x004fe400078e0008 */
[----:B---3--:R-:W-:Y:S01]  /*1e800*/  @!P1 IMAD.MOV.U32 R4, RZ, RZ, R5 ;  /* 0x000000ffff049224 */ /* 0x008fe200078e0005 */
[----:B------:R-:W-:-:S03]  /*1e810*/  ISETP.NE.AND P1, PT, R9, RZ, PT ;  /* 0x000000ff0900720c */ /* 0x000fc60003f25270 */
[----:B------:R-:W-:-:S10]  /*1e820*/  IMAD R13, R4, R7, RZ ;  /* 0x00000007040d7224 */ /* 0x000fd400078e02ff */
[----:B------:R-:W-:Y:S05]  /*1e830*/  WARPSYNC.COLLECTIVE R15, `(.L_x_1096) ;  /* 0x000000000f087348 */ /* 0x000fea0003c00000 */
[----:B------:R0:W1:Y:S02]  /*1e840*/  SHFL.UP P6, R14, R13, R12, R11 ;  /* 0x0400000c0d0e7389 */ /* 0x00006400000c000b */
[----:B01----:R-:W-:Y:S01]  /*1e850*/  ENDCOLLECTIVE ;  /* 0x000000000000791b */ /* 0x003fe20003800000 */
.L_x_1096:
[----:B------:R-:W-:Y:S01]  /*1e860*/  IMAD.MOV.U32 R12, RZ, RZ, 0x2 ;  /* 0x00000002ff0c7424 */ /* 0x000fe200078e00ff */
[----:B------:R-:W-:-:S05]  /*1e870*/  SEL R14, R14, RZ, P1 ;  /* 0x000000ff0e0e7207 */ /* 0x000fca0000800000 */
[----:B------:R-:W-:-:S04]  /*1e880*/  IMAD.IADD R5, R13, 0x1, R14 ;  /* 0x000000010d057824 */ /* 0x000fc800078e020e */
[----:B------:R-:W-:-:S07]  /*1e890*/  IMAD.MOV.U32 R13, RZ, RZ, R5 ;  /* 0x000000ffff0d7224 */ /* 0x000fce00078e0005 */
[----:B------:R-:W-:Y:S05]  /*1e8a0*/  WARPSYNC.COLLECTIVE R15, `(.L_x_1097) ;  /* 0x000000000f087348 */ /* 0x000fea0003c00000 */
[----:B------:R0:W1:Y:S02]  /*1e8b0*/  SHFL.UP P6, R14, R13, R12, R11 ;  /* 0x0400000c0d0e7389 */ /* 0x00006400000c000b */
[----:B01----:R-:W-:Y:S01]  /*1e8c0*/  ENDCOLLECTIVE ;  /* 0x000000000000791b */ /* 0x003fe20003800000 */
.L_x_1097:
[----:B------:R-:W-:Y:S01]  /*1e8d0*/  IMAD.MOV.U32 R12, RZ, RZ, 0x4 ;  /* 0x00000004ff0c7424 */ /* 0x000fe200078e00ff */
[----:B------:R-:W-:-:S05]  /*1e8e0*/  SEL R2, R14, RZ, P2 ;  /* 0x000000ff0e027207 */ /* 0x000fca0001000000 */
[----:B------:R-:W-:-:S05]  /*1e8f0*/  IMAD.IADD R2, R5, 0x1, R2 ;  /* 0x0000000105027824 */ /* 0x000fca00078e0202 */
[----:B------:R-:W-:-:S07]  /*1e900*/  MOV R13, R2 ;  /* 0x00000002000d7202 */ /* 0x000fce0000000f00 */
[----:B------:R-:W-:Y:S05]  /*1e910*/  WARPSYNC.COLLECTIVE R15, `(.L_x_1098) ;  /* 0x000000000f087348 */ /* 0x000fea0003c00000 */
[----:B------:R0:W1:Y:S02]  /*1e920*/  SHFL.UP P6, R14, R13, R12, R11 ;  /* 0x0400000c0d0e7389 */ /* 0x00006400000c000b */
[----:B01----:R-:W-:Y:S01]  /*1e930*/  ENDCOLLECTIVE ;  /* 0x000000000000791b */ /* 0x003fe20003800000 */
.L_x_1098:
[----:B------:R-:W-:Y:S01]  /*1e940*/  IMAD.MOV.U32 R12, RZ, RZ, 0x8 ;  /* 0x00000008ff0c7424 */ /* 0x000fe200078e00ff */
[----:B------:R-:W-:-:S05]  /*1e950*/  SEL R3, R14, RZ, P3 ;  /* 0x000000ff0e037207 */ /* 0x000fca0001800000 */
[----:B------:R-:W-:-:S04]  /*1e960*/  IMAD.IADD R3, R2, 0x1, R3 ;  /* 0x0000000102037824 */ /* 0x000fc800078e0203 */
[----:B------:R-:W-:-:S07]  /*1e970*/  IMAD.MOV.U32 R13, RZ, RZ, R3 ;  /* 0x000000ffff0d7224 */ /* 0x000fce00078e0003 */
[----:B------:R-:W-:Y:S05]  /*1e980*/  WARPSYNC.COLLECTIVE R15, `(.L_x_1099) ;  /* 0x000000000f087348 */ /* 0x000fea0003c00000 */
[----:B------:R0:W1:Y:S02]  /*1e990*/  SHFL.UP P6, R14, R13, R12, R11 ;  /* 0x0400000c0d0e7389 */ /* 0x00006400000c000b */
[----:B01----:R-:W-:Y:S01]  /*1e9a0*/  ENDCOLLECTIVE ;  /* 0x000000000000791b */ /* 0x003fe20003800000 */
.L_x_1099:
[----:B------:R-:W-:Y:S01]  /*1e9b0*/  IMAD.MOV.U32 R12, RZ, RZ, 0x10 ;  /* 0x00000010ff0c7424 */ /* 0x000fe200078e00ff */
[----:B------:R-:W-:-:S05]  /*1e9c0*/  SEL R14, R14, RZ, P4 ;  /* 0x000000ff0e0e7207 */ /* 0x000fca0002000000 */
[----:B------:R-:W-:-:S04]  /*1e9d0*/  IMAD.IADD R5, R3, 0x1, R14 ;  /* 0x0000000103057824 */ /* 0x000fc800078e020e */
[----:B------:R-:W-:-:S07]  /*1e9e0*/  IMAD.MOV.U32 R13, RZ, RZ, R5 ;  /* 0x000000ffff0d7224 */ /* 0x000fce00078e0005 */
[----:B------:R-:W-:Y:S05]  /*1e9f0*/  WARPSYNC.COLLECTIVE R15, `(.L_x_1100) ;  /* 0x000000000f087348 */ /* 0x000fea0003c00000 */
[----:B------:R0:W1:Y:S02]  /*1ea00*/  SHFL.UP P6, R14, R13, R12, R11 ;  /* 0x0400000c0d0e7389 */ /* 0x00006400000c000b */
[----:B01----:R-:W-:Y:S01]  /*1ea10*/  ENDCOLLECTIVE ;  /* 0x000000000000791b */ /* 0x003fe20003800000 */
.L_x_1100:
        /* <DEDUP_REMOVED lines=8> */
.L_x_1101:
[----:B------:R-:W-:Y:S05]  /*1eaa0*/  BRA `(.L_x_1102) ;  /* 0xffffffa400dc7947 */ /* 0x000fea000383ffff */
.L_x_902:
[----:B------:R-:W-:Y:S01]  /*1eab0*/  BSSY B0, `(.L_x_1103) ;  /* 0x0000007000007945 */ /* 0x000fe20003800000 */
[----:B------:R-:W-:Y:S01]  /*1eac0*/  MOV R12, 0x1 ;  /* 0x00000001000c7802 */ /* 0x000fe20000000f00 */
[----:B------:R-:W-:Y:S02]  /*1ead0*/  IMAD.MOV.U32 R11, RZ, RZ, RZ ;  /* 0x000000ffff0b7224 */ /* 0x000fe400078e00ff */
[----:B------:R-:W-:-:S07]  /*1eae0*/  IMAD.MOV.U32 R15, RZ, RZ, -0x1 ;  /* 0xffffffffff0f7424 */ /* 0x000fce00078e00ff */
[----:B------:R-:W-:Y:S05]  /*1eaf0*/  WARPSYNC.COLLECTIVE R15, `(.L_x_1104) ;  /* 0x000000000f087348 */ /* 0x000fea0003c00000 */
[----:B------:R0:W1:Y:S02]  /*1eb00*/  SHFL.UP P6, R14, R13, R12, R11 ;  /* 0x0400000c0d0e7389 */ /* 0x00006400000c000b */
[----:B01----:R-:W-:Y:S01]  /*1eb10*/  ENDCOLLECTIVE ;  /* 0x000000000000791b */ /* 0x003fe20003800000 */
.L_x_1104:
[----:B------:R-:W-:Y:S05]  /*1eb20*/  BSYNC B0 ;  /* 0x0000000000007941 */ /* 0x000fea0003800000 */
.L_x_1103:
        /* <DEDUP_REMOVED lines=8> */
.L_x_1105:
[----:B------:R-:W-:Y:S01]  /*1ebb0*/  IMAD.MOV.U32 R12, RZ, RZ, 0x4 ;  /* 0x00000004ff0c7424 */ /* 0x000fe200078e00ff */
[----:B------:R-:W-:-:S05]  /*1ebc0*/  SEL R2, R14, RZ, P2 ;  /* 0x000000ff0e027207 */ /* 0x000fca0001000000 */
[----:B------:R-:W-:-:S04]  /*1ebd0*/  IMAD.IADD R2, R13, 0x1, R2 ;  /* 0x000000010d027824 */ /* 0x000fc800078e0202 */
[----:B------:R-:W-:-:S07]  /*1ebe0*/  IMAD.MOV.U32 R13, RZ, RZ, R2 ;  /* 0x000000ffff0d7224 */ /* 0x000fce00078e0002 */
[----:B------:R-:W-:Y:S05]  /*1ebf0*/  WARPSYNC.COLLECTIVE R15, `(.L_x_1106) ;  /* 0x000000000f087348 */ /* 0x000fea0003c00000 */
[----:B------:R0:W1:Y:S02]  /*1ec00*/  SHFL.UP P6, R14, R13, R12, R11 ;  /* 0x0400000c0d0e7389 */ /* 0x00006400000c000b */
[----:B01----:R-:W-:Y:S01]  /*1ec10*/  ENDCOLLECTIVE ;  /* 0x000000000000791b */ /* 0x003fe20003800000 */
.L_x_1106:
[----:B------:R-:W-:Y:S01]  /*1ec20*/  IMAD.MOV.U32 R12, RZ, RZ, 0x8 ;  /* 0x00000008ff0c7424 */ /* 0x000fe200078e00ff */
[----:B------:R-:W-:-:S05]  /*1ec30*/  SEL R3, R14, RZ, P3 ;  /* 0x000000ff0e037207 */ /* 0x000fca0001800000 */
[----:B------:R-:W-:-:S04]  /*1ec40*/  IMAD.IADD R3, R2, 0x1, R3 ;  /* 0x0000000102037824 */ /* 0x000fc800078e0203 */
[----:B------:R-:W-:-:S07]  /*1ec50*/  IMAD.MOV.U32 R13, RZ, RZ, R3 ;  /* 0x000000ffff0d7224 */ /* 0x000fce00078e0003 */
[----:B------:R-:W-:Y:S05]  /*1ec60*/  WARPSYNC.COLLECTIVE R15, `(.L_x_1107) ;  /* 0x000000000f087348 */ /* 0x000fea0003c00000 */
[----:B------:R0:W1:Y:S02]  /*1ec70*/  SHFL.UP P6, R14, R13, R12, R11 ;  /* 0x0400000c0d0e7389 */ /* 0x00006400000c000b */
[----:B01----:R-:W-:Y:S01]  /*1ec80*/  ENDCOLLECTIVE ;  /* 0x000000000000791b */ /* 0x003fe20003800000 */
.L_x_1107:
[----:B------:R-:W-:Y:S01]  /*1ec90*/  IMAD.MOV.U32 R12, RZ, RZ, 0x10 ;  /* 0x00000010ff0c7424 */ /* 0x000fe200078e00ff */
[----:B------:R-:W-:-:S04]  /*1eca0*/  SEL R14, R14, RZ, P4 ;  /* 0x000000ff0e0e7207 */ /* 0x000fc80002000000 */
[----:B------:R-:W-:-:S05]  /*1ecb0*/  IADD3 R5, R3, R14, RZ ;  /* 0x0000000e03057210 */ /* 0x000fca0007ffe0ff */
[----:B------:R-:W-:-:S07]  /*1ecc0*/  IMAD.MOV.U32 R13, RZ, RZ, R5 ;  /* 0x000000ffff0d7224 */ /* 0x000fce00078e0005 */
[----:B------:R-:W-:Y:S05]  /*1ecd0*/  WARPSYNC.COLLECTIVE R15, `(.L_x_1108) ;  /* 0x000000000f087348 */ /* 0x000fea0003c00000 */
[----:B------:R0:W1:Y:S02]  /*1ece0*/  SHFL.UP P6, R14, R13, R12, R11 ;  /* 0x0400000c0d0e7389 */ /* 0x00006400000c000b */
[----:B01----:R-:W-:Y:S01]  /*1ecf0*/  ENDCOLLECTIVE ;  /* 0x000000000000791b */ /* 0x003fe20003800000 */
.L_x_1108:
        /* <DEDUP_REMOVED lines=8> */
.L_x_1109:
[----:B------:R-:W-:Y:S05]  /*1ed80*/  BRA `(.L_x_1110) ;  /* 0xffffffa400c87947 */ /* 0x000fea000383ffff */
.L_x_904:
[----:B------:R-:W-:Y:S01]  /*1ed90*/  BSSY B0, `(.L_x_1111) ;  /* 0x0000006000007945 */ /* 0x000fe20003800000 */
[----:B------:R-:W-:Y:S01]  /*1eda0*/  PLOP3.LUT P6, PT, P6, PT, PT, 0x8, 0x0 ;  /* 0x000000000000781c */ /* 0x000fe200037ce170 */
[----:B------:R-:W-:-:S12]  /*1edb0*/  IMAD.MOV.U32 R15, RZ, RZ, -0x1 ;  /* 0xffffffffff0f7424 */ /* 0x000fd800078e00ff */
[----:B0-----:R-:W-:Y:S05]  /*1edc0*/  WARPSYNC.COLLECTIVE R15, `(.L_x_1112) ;  /* 0x000000000f087348 */ /* 0x001fea0003c00000 */
[----:B------:R-:W-:Y:S01]  /*1edd0*/  VOTE.ANY R14, PT, P6 ;  /* 0x00000000000e7806 */ /* 0x000fe200030e0100 */
[----:B0-----:R-:W-:Y:S06]  /*1ede0*/  ENDCOLLECTIVE ;  /* 0x000000000000791b */ /* 0x001fec0003800000 */
.L_x_1112:
[----:B------:R-:W-:Y:S05]  /*1edf0*/  BSYNC B0 ;  /* 0x0000000000007941 */ /* 0x000fea0003800000 */
.L_x_1111:
        /* <DEDUP_REMOVED lines=9> */
.L_x_1113:
[----:B------:R-:W-:Y:S01]  /*1ee90*/  IMAD.MOV.U32 R13, RZ, RZ, R4 ;  /* 0x000000ffff0d7224 */ /* 0x000fe200078e0004 */
[----:B------:R-:W-:-:S07]  /*1eea0*/  MOV R7, R14 ;  /* 0x0000000e00077202 */ /* 0x000fce0000000f00 */
[----:B------:R-:W-:Y:S05]  /*1eeb0*/  WARPSYNC.COLLECTIVE R15, `(.L_x_1114) ;  /* 0x000000000f087348 */ /* 0x000fea0003c00000 */
[----:B------:R0:W1:Y:S02]  /*1eec0*/  SHFL.IDX P6, R14, R13, R12, R11 ;  /* 0x0000000c0d0e7389 */ /* 0x00006400000c000b */
[----:B01----:R-:W-:Y:S01]  /*1eed0*/  ENDCOLLECTIVE ;  /* 0x000000000000791b */ /* 0x003fe20003800000 */
.L_x_1114:
[----:B------:R-:W-:Y:S01]  /*1eee0*/  IMAD.MOV.U32 R4, RZ, RZ, R14 ;  /* 0x000000ffff047224 */ /* 0x000fe200078e000e */
[----:B------:R-:W-:Y:S06]  /*1eef0*/  BRA `(.L_x_1115) ;  /* 0xffffffa400a87947 */ /* 0x000fec000383ffff */
.L_x_906:
[----:B------:R-:W-:Y:S01]  /*1ef00*/  BSSY B0, `(.L_x_1116) ;  /* 0x0000007000007945 */ /* 0x000fe20003800000 */
[----:B------:R-:W-:Y:S02]  /*1ef10*/  IMAD.MOV.U32 R13, RZ, RZ, R3 ;  /* 0x000000ffff0d7224 */ /* 0x000fe400078e0003 */
[----:B------:R-:W-:Y:S02]  /*1ef20*/  IMAD.MOV.U32 R11, RZ, RZ, 0x1f ;  /* 0x0000001fff0b7424 */ /* 0x000fe400078e00ff */
[----:B------:R-:W-:-:S07]  /*1ef30*/  IMAD.MOV.U32 R15, RZ, RZ, -0x1 ;  /* 0xffffffffff0f7424 */ /* 0x000fce00078e00ff */
[----:B0123--:R-:W-:Y:S05]  /*1ef40*/  WARPSYNC.COLLECTIVE R15, `(.L_x_1117) ;  /* 0x000000000f087348 */ /* 0x00ffea0003c00000 */
[----:B------:R4:W0:Y:S02]  /*1ef50*/  SHFL.IDX P6, R14, R13, R12, R11 ;  /* 0x0000000c0d0e7389 */ /* 0x00082400000c000b */
[----:B01234-:R-:W-:Y:S01]  /*1ef60*/  ENDCOLLECTIVE ;  /* 0x000000000000791b */ /* 0x01ffe20003800000 */
.L_x_1117:
[----:B------:R-:W-:Y:S05]  /*1ef70*/  BSYNC B0 ;  /* 0x0000000000007941 */ /* 0x000fea0003800000 */
.L_x_1116:
[----:B------:R-:W-:Y:S01]  /*1ef80*/  IMAD.MOV.U32 R16, RZ, RZ, R14 ;  /* 0x000000ffff107224 */ /* 0x000fe200078e000e */
[----:B------:R-:W-:Y:S06]  /*1ef90*/  BRA `(.L_x_905) ;  /* 0xffffffa400987947 */ /* 0x000fec000383ffff */
.L_x_910:
[----:B0-----:R0:W1:Y:S02]  /*1efa0*/  SYNCS.PHASECHK.TRANS64.TRYWAIT P0, [R5+URZ+0x22820], R0 ;  /* 0x02282000050075a7 */ /* 0x001064000800017f */
[----:B-1----:R-:W-:Y:S05]  /*1efb0*/  @!P0 NANOSLEEP.SYNCS 0x989680 ;  /* 0x009896800000895d */ /* 0x002fea0003900000 */
[----:B------:R-:W1:Y:S02]  /*1efc0*/  @!P0 SYNCS.PHASECHK.TRANS64 P0, [R5+URZ+0x22820], R0 ;  /* 0x02282000050085a7 */ /* 0x000e64000800007f */
[----:B-1----:R-:W-:Y:S05]  /*1efd0*/  @!P0 BRA `(.L_x_910) ;  /* 0xfffffffc00f08947 */ /* 0x002fea000383ffff */
[----:B------:R-:W-:Y:S05]  /*1efe0*/  BRA `(.L_x_1118) ;  /* 0xffffffa800f07947 */ /* 0x000fea000383ffff */
.L_x_911:
[----:B------:R-:W1:Y:S01]  /*1eff0*/  S2R R2, SR_TID.X ;  /* 0x0000000000027919 */ /* 0x000e620000002100 */
[----:B------:R-:W-:Y:S01]  /*1f000*/  BSSY B0, `(.L_x_1119) ;  /* 0x000000a000007945 */ /* 0x000fe20003800000 */
[----:B------:R-:W-:Y:S02]  /*1f010*/  IMAD.MOV.U32 R12, RZ, RZ, RZ ;  /* 0x000000ffff0c7224 */ /* 0x000fe400078e00ff */
[----:B------:R-:W-:Y:S02]  /*1f020*/  IMAD.MOV.U32 R11, RZ, RZ, 0x1f ;  /* 0x0000001fff0b7424 */ /* 0x000fe400078e00ff */
[----:B------:R-:W-:Y:S01]  /*1f030*/  IMAD.MOV.U32 R15, RZ, RZ, -0x1 ;  /* 0xffffffffff0f7424 */ /* 0x000fe200078e00ff */
[----:B-1----:R-:W-:-:S04]  /*1f040*/  SHF.R.U32.HI R2, RZ, 0x5, R2 ;  /* 0x00000005ff027819 */ /* 0x002fc80000011602 */
[----:B------:R-:W-:-:S05]  /*1f050*/  LOP3.LUT R2, R2, 0x3, RZ, 0xc0, !PT ;  /* 0x0000000302027812 */ /* 0x000fca00078ec0ff */
[----:B------:R-:W-:-:S07]  /*1f060*/  IMAD.MOV.U32 R13, RZ, RZ, R2 ;  /* 0x000000ffff0d7224 */ /* 0x000fce00078e0002 */
[----:B0--34-:R-:W-:Y:S05]  /*1f070*/  WARPSYNC.COLLECTIVE R15, `(.L_x_1120) ;  /* 0x000000000f087348 */ /* 0x019fea0003c00000 */
[----:B------:R1:W2:Y:S02]  /*1f080*/  SHFL.IDX P6, R14, R13, R12, R11 ;  /* 0x0000000c0d0e7389 */ /* 0x0002a400000c000b */
[----:B01234-:R-:W-:Y:S01]  /*1f090*/  ENDCOLLECTIVE ;  /* 0x000000000000791b */ /* 0x01ffe20003800000 */
.L_x_1120:
[----:B------:R-:W-:Y:S05]  /*1f0a0*/  BSYNC B0 ;  /* 0x0000000000007941 */ /* 0x000fea0003800000 */
.L_x_1119:
[----:B------:R-:W-:Y:S05]  /*1f0b0*/  BRA `(.L_x_1121) ;  /* 0xffffffa800d87947 */ /* 0x000fea000383ffff */
.L_x_912:
[----:B------:R-:W-:Y:S01]  /*1f0c0*/  BSSY B0, `(.L_x_1122) ;  /* 0x0000006000007945 */ /* 0x000fe20003800000 */
[----:B------:R-:W-:-:S07]  /*1f0d0*/  IMAD.MOV.U32 R15, RZ, RZ, -0x1 ;  /* 0xffffffffff0f7424 */ /* 0x000fce00078e00ff */
[----:B0--34-:R-:W-:Y:S05]  /*1f0e0*/  WARPSYNC.COLLECTIVE R15, `(.L_x_1123) ;  /* 0x000000000f0c7348 */ /* 0x019fea0003c00000 */
[----:B------:R-:W-:Y:S02]  /*1f0f0*/  ELECT P6, UR62, PT ;  /* 0x00000000003e782f */ /* 0x000fe400038c0000 */
[----:B------:R-:W-:Y:S01]  /*1f100*/  MOV R14, UR62 ;  /* 0x0000003e000e7c02 */ /* 0x000fe20008000f00 */
[----:B0--34-:R-:W-:Y:S10]  /*1f110*/  ENDCOLLECTIVE ;  /* 0x000000000000791b */ /* 0x019ff40003800000 */
.L_x_1123:
[----:B------:R-:W-:Y:S05]  /*1f120*/  BSYNC B0 ;  /* 0x0000000000007941 */ /* 0x000fea0003800000 */
.L_x_1122:
[----:B------:R-:W-:Y:S05]  /*1f130*/  BRA `(.L_x_1124) ;  /* 0xffffffa800cc7947 */ /* 0x000fea000383ffff */
.L_x_914:
[----:B0-----:R0:W1:Y:S02]  /*1f140*/  SYNCS.PHASECHK.TRANS64.TRYWAIT P1, [R3+URZ+0x22840], R2 ;  /* 0x02284002030075a7 */ /* 0x001064000802017f */
[----:B-1----:R-:W-:Y:S05]  /*1f150*/  @!P1 NANOSLEEP.SYNCS 0x989680 ;  /* 0x009896800000995d */ /* 0x002fea0003900000 */
[----:B------:R-:W1:Y:S02]  /*1f160*/  @!P1 SYNCS.PHASECHK.TRANS64 P1, [R3+URZ+0x22840], R2 ;  /* 0x02284002030095a7 */ /* 0x000e64000802007f */
[----:B-1----:R-:W-:Y:S05]  /*1f170*/  @!P1 BRA `(.L_x_914) ;  /* 0xfffffffc00f09947 */ /* 0x002fea000383ffff */
[----:B------:R-:W-:Y:S05]  /*1f180*/  BRA `(.L_x_1125) ;  /* 0xffffffa800e87947 */ /* 0x000fea000383ffff */
.L_x_916:
[----:B-1----:R1:W2:Y:S02]  /*1f190*/  SYNCS.PHASECHK.TRANS64.TRYWAIT P1, [R5+URZ+0x22840], R0 ;  /* 0x02284000050075a7 */ /* 0x0022a4000802017f */
[----:B--2---:R-:W-:Y:S05]  /*1f1a0*/  @!P1 NANOSLEEP.SYNCS 0x989680 ;  /* 0x009896800000995d */ /* 0x004fea0003900000 */
[----:B------:R-:W2:Y:S02]  /*1f1b0*/  @!P1 SYNCS.PHASECHK.TRANS64 P1, [R5+URZ+0x22840], R0 ;  /* 0x02284000050095a7 */ /* 0x000ea4000802007f */
[----:B--2---:R-:W-:Y:S05]  /*1f1c0*/  @!P1 BRA `(.L_x_916) ;  /* 0xfffffffc00f09947 */ /* 0x004fea000383ffff */
[----:B------:R-:W-:Y:S05]  /*1f1d0*/  BRA `(.L_x_1126) ;  /* 0xffffffa800f47947 */ /* 0x000fea000383ffff */
.L_x_918:
[----:B--2---:R2:W0:Y:S02]  /*1f1e0*/  SYNCS.PHASECHK.TRANS64.TRYWAIT P1, [R3+URZ+0x22860], R2 ;  /* 0x02286002030075a7 */ /* 0x004424000802017f */
[----:B0-----:R-:W-:Y:S05]  /*1f1f0*/  @!P1 NANOSLEEP.SYNCS 0x989680 ;  /* 0x009896800000995d */ /* 0x001fea0003900000 */
[----:B------:R-:W0:Y:S02]  /*1f200*/  @!P1 SYNCS.PHASECHK.TRANS64 P1, [R3+URZ+0x22860], R2 ;  /* 0x02286002030095a7 */ /* 0x000e24000802007f */
[----:B0-----:R-:W-:Y:S05]  /*1f210*/  @!P1 BRA `(.L_x_918) ;  /* 0xfffffffc00f09947 */ /* 0x001fea000383ffff */
[----:B------:R-:W-:Y:S05]  /*1f220*/  BRA `(.L_x_1127) ;  /* 0xffffffa800f07947 */ /* 0x000fea000383ffff */
.L_x_1128:
        /* <DEDUP_REMOVED lines=13> */
.L_x_6559:


//--------------------- .text._ZN7cutlass13device_kernelIN5flash11enable_sm90INS1_16FlashAttnFwdSm90INS1_25CollectiveMainloopFwdSm90ILi2EN4cute5tupleIJNS5_1CILi1EEES8_S8_EEENS6_IJNS7_ILi128EEENS7_ILi96EEENS7_ILi64EEEEEELi256ENS_6half_tEfNS_4arch4Sm90ELb0ELb0ELb0ELb1ELb1ELb0ELb1ELb1ELb0ELb1ELb1ELb0EEENS1_21CollectiveEpilogueFwdINS6_IJSA_NS7_ILi256EEESB_EEES9_SE_SG_Li256ELb1ELb1ELb1ELb0EEENS1_36VarlenDynamicPersistentTileSchedulerILi128ELi96ELi256ELi128ELb1ELb1ELb1ELb0ELb1ELb1EEEEEEEEEvNT_6ParamsE --------------------------
	.section	.text._ZN7cutlass13device_kernelIN5flash11enable_sm90INS1_16FlashAttnFwdSm90INS1_25CollectiveMainloopFwdSm90ILi2EN4cute5tupleIJNS5_1CILi1EEES8_S8_EEENS6_IJNS7_ILi128EEENS7_ILi96EEENS7_ILi64EEEEEELi256ENS_6half_tEfNS_4arch4Sm90ELb0ELb0ELb0ELb1ELb1ELb0ELb1ELb1ELb0ELb1ELb1ELb0EEENS1_21CollectiveEpilogueFwdINS6_IJSA_NS7_ILi256EEESB_EEES9_SE_SG_Li256ELb1ELb1ELb1ELb0EEENS1_36VarlenDynamicPersistentTileSchedulerILi128ELi96ELi256ELi128ELb1ELb1ELb1ELb0ELb1ELb1EEEEEEEEEvNT_6ParamsE,"ax",@progbits
	.align	128
.text._ZN7cutlass13device_kernelIN5flash11enable_sm90INS1_16FlashAttnFwdSm90INS1_25CollectiveMainloopFwdSm90ILi2EN4cute5tupleIJNS5_1CILi1EEES8_S8_EEENS6_IJNS7_ILi128EEENS7_ILi96EEENS7_ILi64EEEEEELi256ENS_6half_tEfNS_4arch4Sm90ELb0ELb0ELb0ELb1ELb1ELb0ELb1ELb1ELb0ELb1ELb1ELb0EEENS1_21CollectiveEpilogueFwdINS6_IJSA_NS7_ILi256EEESB_EEES9_SE_SG_Li256ELb1ELb1ELb1ELb0EEENS1_36VarlenDynamicPersistentTileSchedulerILi128ELi96ELi256ELi128ELb1ELb1ELb1ELb0ELb1ELb1EEEEEEEEEvNT_6ParamsE:
        .type           _ZN7cutlass13device_kernelIN5flash11enable_sm90INS1_16FlashAttnFwdSm90INS1_25CollectiveMainloopFwdSm90ILi2EN4cute5tupleIJNS5_1CILi1EEES8_S8_EEENS6_IJNS7_ILi128EEENS7_ILi96EEENS7_ILi64EEEEEELi256ENS_6half_tEfNS_4arch4Sm90ELb0ELb0ELb0ELb1ELb1ELb0ELb1ELb1ELb0ELb1ELb1ELb0EEENS1_21CollectiveEpilogueFwdINS6_IJSA_NS7_ILi256EEESB_EEES9_SE_SG_Li256ELb1ELb1ELb1ELb0EEENS1_36VarlenDynamicPersistentTileSchedulerILi128ELi96ELi256ELi128ELb1ELb1ELb1ELb0ELb1ELb1EEEEEEEEEvNT_6ParamsE,@function
        .size           _ZN7cutlass13device_kernelIN5flash11enable_sm90INS1_16FlashAttnFwdSm90INS1_25CollectiveMainloopFwdSm90ILi2EN4cute5tupleIJNS5_1CILi1EEES8_S8_EEENS6_IJNS7_ILi128EEENS7_ILi96EEENS7_ILi64EEEEEELi256ENS_6half_tEfNS_4arch4Sm90ELb0ELb0ELb0ELb1ELb1ELb0ELb1ELb1ELb0ELb1ELb1ELb0EEENS1_21CollectiveEpilogueFwdINS6_IJSA_NS7_ILi256EEESB_EEES9_SE_SG_Li256ELb1ELb1ELb1ELb0EEENS1_36VarlenDynamicPersistentTileSchedulerILi128ELi96ELi256ELi128ELb1ELb1ELb1ELb0ELb1ELb1EEEEEEEEEvNT_6ParamsE,(.L_x_6560 - _ZN7cutlass13device_kernelIN5flash11enable_sm90INS1_16FlashAttnFwdSm90INS1_25CollectiveMainloopFwdSm90ILi2EN4cute5tupleIJNS5_1CILi1EEES8_S8_EEENS6_IJNS7_ILi128EEENS7_ILi96EEENS7_ILi64EEEEEELi256ENS_6half_tEfNS_4arch4Sm90ELb0ELb0ELb0ELb1ELb1ELb0ELb1ELb1ELb0ELb1ELb1ELb0EEENS1_21CollectiveEpilogueFwdINS6_IJSA_NS7_ILi256EEESB_EEES9_SE_SG_Li256ELb1ELb1ELb1ELb0EEENS1_36VarlenDynamicPersistentTileSchedulerILi128ELi96ELi256ELi128ELb1ELb1ELb1ELb0ELb1ELb1EEEEEEEEEvNT_6ParamsE)
        .other          _ZN7cutlass13device_kernelIN5flash11enable_sm90INS1_16FlashAttnFwdSm90INS1_25CollectiveMainloopFwdSm90ILi2EN4cute5tupleIJNS5_1CILi1EEES8_S8_EEENS6_IJNS7_ILi128EEENS7_ILi96EEENS7_ILi64EEEEEELi256ENS_6half_tEfNS_4arch4Sm90ELb0ELb0ELb0ELb1ELb1ELb0ELb1ELb1ELb0ELb1ELb1ELb0EEENS1_21CollectiveEpilogueFwdINS6_IJSA_NS7_ILi256EEESB_EEES9_SE_SG_Li256ELb1ELb1ELb1ELb0EEENS1_36VarlenDynamicPersistentTileSchedulerILi128ELi96ELi256ELi128ELb1ELb1ELb1ELb0ELb1ELb1EEEEEEEEEvNT_6ParamsE,@"STO_CUDA_ENTRY STV_DEFAULT"
_ZN7cutlass13device_kernelIN5flash11enable_sm90INS1_16FlashAttnFwdSm90INS1_25CollectiveMainloopFwdSm90ILi2EN4cute5tupleIJNS5_1CILi1EEES8_S8_EEENS6_IJNS7_ILi128EEENS7_ILi96EEENS7_ILi64EEEEEELi256ENS_6half_tEfNS_4arch4Sm90ELb0ELb0ELb0ELb1ELb1ELb0ELb1ELb1ELb0ELb1ELb1ELb0EEENS1_21CollectiveEpilogueFwdINS6_IJSA_NS7_ILi256EEESB_EEES9_SE_SG_Li256ELb1ELb1ELb1ELb0EEENS1_36VarlenDynamicPersistentTileSchedulerILi128ELi96ELi256ELi128ELb1ELb1ELb1ELb0ELb1ELb1EEEEEEEEEvNT_6ParamsE:
        /* <DEDUP_REMOVED lines=47> */
.L_x_1129:
        /* <DEDUP_REMOVED lines=22> */
.L_x_1130:
        /* <DEDUP_REMOVED lines=18> */
.L_x_1131:
        /* <DEDUP_REMOVED lines=22> */
.L_x_1132:
        /* <DEDUP_REMOVED lines=23> */
.L_x_1133:
[----:B------:R-:W-:Y:S01]  /*0840*/  UISETP.NE.AND UP0, UPT, UR9, URZ, UPT ;  /* 0x0000003f0900728c */ /* 0x000fe2000bf05270 */
[----:B------:R-:W-:Y:S01]  /*0850*/  NOP ;  /* 0x0000000000007918 */ /* 0x000fe20000000000 */
[----:B0-----:R-:W-:Y:S01]  /*0860*/  UMOV UR4, 0x1 ;  /* 0x0000000100047882 */ /* 0x001fe20000000000 */
[----:B------:R-:W-:Y:S01]  /*0870*/  ULDC.64 UR36, c[0x0][0x208] ;  /* 0x0000820000247ab9 */ /* 0x000fe20000000a00 */
[----:B------:R-:W-:Y:S01]  /*0880*/  USEL UR4, UR4, 0x2, !UP0 ;  /* 0x0000000204047887 */ /* 0x000fe2000c000000 */
[----:B-1234-:R-:W-:Y:S01]  /*0890*/  BAR.SYNC.DEFER_BLOCKING 0x0 ;  /* 0x0000000000007b1d */ /* 0x01efe20000010000 */
[----:B------:R-:W-:-:S04]  /*08a0*/  PLOP3.LUT P0, PT, PT, PT, UP0, 0x80, 0x0 ;  /* 0x000000000000781c */ /* 0x000fc80003f0f008 */
[----:B------:R-:W-:-:S05]  /*08b0*/  IMAD.U32 R3, RZ, RZ, UR4 ;  /* 0x00000004ff037e24 */ /* 0x000fca000f8e00ff */
[----:B------:R0:W-:Y:S04]  /*08c0*/  STL [R1+0x3c], R3 ;  /* 0x00003c0301007387 */ /* 0x0001e80000100800 */
[----:B------:R-:W-:Y:S05]  /*08d0*/  @!P0 BRA `(.L_x_1134) ;  /* 0x000000ac00e48947 */ /* 0x000fea0003800000 */
.L_x_1135:
[----:B------:R-:W-:-:S08]  /*08e0*/  NOP ;  /* 0x0000000000007918 */ /* 0x000fd00000000000 */
[----:B------:R-:W1:Y:S02]  /*08f0*/  USETMAXREG.TRY_ALLOC.CTAPOOL UP0, 0xe8 ;  /* 0x000000e8000079c8 */ /* 0x000e640008000600 */
[----:B-1----:R-:W-:-:S13]  /*0900*/  PLOP3.LUT P0, PT, PT, PT, UP0, 0x80, 0x0 ;  /* 0x000000000000781c */ /* 0x002fda0003f0f008 */
[----:B------:R-:W-:Y:S05]  /*0910*/  @!P0 BRA `(.L_x_1135) ;  /* 0xfffffffc00f08947 */ /* 0x000fea000383ffff */
[----:B------:R-:W-:Y:S01]  /*0920*/  SHF.R.U32.HI R2, RZ, 0x7, R0 ;  /* 0x00000007ff027819 */ /* 0x000fe20000011600 */
[----:B------:R-:W1:Y:S08]  /*0930*/  S2UR UR5, SR_CgaCtaId ;  /* 0x00000000000579c3 */ /* 0x000e700000008800 */
[----:B------:R-:W-:Y:S06]  /*0940*/  BAR.ARV 0x8, 0x180 ;  /* 0x0206000000007b1d */ /* 0x000fec0000002000 */
[----:B------:R-:W-:Y:S01]  /*0950*/  ISETP.NE.AND P0, PT, R2, 0x1, PT ;  /* 0x000000010200780c */ /* 0x000fe20003f05270 */
[----:B------:R-:W-:-:S12]  /*0960*/  UMOV UR4, 0x400 ;  /* 0x0000040000047882 */ /* 0x000fd80000000000 */
[----:B------:R-:W-:Y:S06]  /*0970*/  @!P0 BAR.ARV 0x9, 0x100 ;  /* 0x0244000000008b1d */ /* 0x000fec0000002000 */
[----:B-1----:R-:W-:Y:S02]  /*0980*/  ULEA UR4, UR5, UR4, 0x18 ;  /* 0x0000000405047291 */ /* 0x002fe4000f8ec03f */
[----:B------:R-:W-:Y:S07]  /*0990*/  BAR.SYNC.DEFER_BLOCKING 0x5, 0x180 ;  /* 0x0146000000007b1d */ /* 0x000fee0000010000 */
[----:B------:R-:W1:Y:S01]  /*09a0*/  LDS.128 R12, [UR4+0x324d0] ;  /* 0x0324d004ff0c7984 */ /* 0x000e620008000c00 */
[----:B------:R-:W-:Y:S01]  /*09b0*/  ULDC UR4, c[0x0][0xd3c] ;  /* 0x00034f0000047ab9 */ /* 0x000fe20000000800 */
[----:B------:R-:W-:Y:S06]  /*09c0*/  BAR.ARV 0x4, 0x180 ;  /* 0x0106000000007b1d */ /* 0x000fec0000002000 */
[----:B-1----:R-:W-:-:S13]  /*09d0*/  ISETP.GE.AND P0, PT, R15, UR4, PT ;  /* 0x000000040f007c0c */ /* 0x002fda000bf06270 */
[----:B------:R-:W-:Y:S05]  /*09e0*/  @P0 EXIT ;  /* 0x000000000000094d */ /* 0x000fea0003800000 */
[----:B------:R-:W2:Y:S01]  /*09f0*/  LDL R2, [R1+0x3c] ;  /* 0x00003c0001027983 */ /* 0x000ea20000100800 */
[----:B------:R-:W-:Y:S01]  /*0a00*/  VIADD R0, R0, 0xffffff80 ;  /* 0xffffff8000007836 */ /* 0x000fe20000000000 */
[----:B------:R-:W-:Y:S01]  /*0a10*/  R2UR UR4, R13 ;  /* 0x000000000d0472ca */ /* 0x000fe200000e0000 */
[----:B------:R-:W-:Y:S01]  /*0a20*/  UMOV UR39, URZ ;  /* 0x0000003f00277c82 */ /* 0x000fe20008000000 */
[----:B------:R-:W-:Y:S01]  /*0a30*/  R2UR UR5, R15 ;  /* 0x000000000f0572ca */ /* 0x000fe200000e0000 */
[----:B------:R-:W-:Y:S01]  /*0a40*/  UMOV UR38, URZ ;  /* 0x0000003f00267c82 */ /* 0x000fe20008000000 */
[----:B0-----:R-:W-:-:S04]  /*0a50*/  SHF.R.S32.HI R3, RZ, 0x1f, R0 ;  /* 0x0000001fff037819 */ /* 0x001fc80000011400 */
[CC--:B------:R-:W-:Y:S02]  /*0a60*/  LEA.HI R4, R3.reuse, R0.reuse, RZ, 0x4 ;  /* 0x0000000003047211 */ /* 0x0c0fe400078f20ff */
[----:B------:R-:W-:-:S04]  /*0a70*/  LEA.HI R7, R3, R0, RZ, 0x2 ;  /* 0x0000000003077211 */ /* 0x000fc800078f10ff */
[----:B------:R-:W-:Y:S02]  /*0a80*/  LOP3.LUT R11, R7, 0xfffffffc, RZ, 0xc0, !PT ;  /* 0xfffffffc070b7812 */ /* 0x000fe400078ec0ff */
[----:B------:R-:W-:-:S03]  /*0a90*/  SHF.R.S32.HI R7, RZ, 0x4, R4 ;  /* 0x00000004ff077819 */ /* 0x000fc60000011404 */
[----:B------:R-:W-:Y:S01]  /*0aa0*/  IMAD.IADD R12, R0, 0x1, -R11 ;  /* 0x00000001000c7824 */ /* 0x000fe200078e0a0b */
[----:B--2---:R-:W-:Y:S02]  /*0ab0*/  R2UR UR6, R2 ;  /* 0x00000000020672ca */ /* 0x004fe400000e0000 */
[----:B------:R-:W-:-:S04]  /*0ac0*/  LEA.HI R2, R3, R0, RZ, 0x7 ;  /* 0x0000000003027211 */ /* 0x000fc800078f38ff */
[----:B------:R-:W-:-:S05]  /*0ad0*/  LOP3.LUT R5, R2, 0xffffff80, RZ, 0xc0, !PT ;  /* 0xffffff8002057812 */ /* 0x000fca00078ec0ff */
[----:B------:R-:W-:Y:S01]  /*0ae0*/  IMAD.IADD R16, R0, 0x1, -R5 ;  /* 0x0000000100107824 */ /* 0x000fe200078e0a05 */
[----:B------:R-:W-:Y:S01]  /*0af0*/  LEA.HI R5, R3, R0, RZ, 0x5 ;  /* 0x0000000003057211 */ /* 0x000fe200078f28ff */
[----:B------:R-:W-:Y:S01]  /*0b00*/  ULOP3.LUT UR6, UR6, 0x1, URZ, 0xfc, !UPT ;  /* 0x0000000106067892 */ /* 0x000fe2000f8efc3f */
[C---:B------:R-:W-:Y:S02]  /*0b10*/  LOP3.LUT R3, R4.reuse, 0x3fffff0, RZ, 0xc0, !PT ;  /* 0x03fffff004037812 */ /* 0x040fe400078ec0ff */
[----:B------:R-:W-:Y:S01]  /*0b20*/  SHF.R.S32.HI R8, RZ, 0x1f, R16 ;  /* 0x0000001fff087819 */ /* 0x000fe20000011410 */
[----:B------:R-:W-:Y:S01]  /*0b30*/  IMAD.SHL.U32 R6, R5, 0x20, RZ ;  /* 0x0000002005067824 */ /* 0x000fe200078e00ff */
[----:B------:R-:W-:Y:S01]  /*0b40*/  LEA.HI R4, R4, R7, RZ, 0x1 ;  /* 0x0000000704047211 */ /* 0x000fe200078f08ff */
[----:B------:R-:W-:Y:S01]  /*0b50*/  IMAD.IADD R5, R0, 0x1, -R3 ;  /* 0x0000000100057824 */ /* 0x000fe200078e0a03 */
[CC--:B------:R-:W-:Y:S01]  /*0b60*/  LEA.HI R9, R8.reuse, R16.reuse, RZ, 0x2 ;  /* 0x0000001008097211 */ /* 0x0c0fe200078f10ff */
[----:B------:R-:W-:Y:S01]  /*0b70*/  STL [R1+0x24], R16 ;  /* 0x0000241001007387 */ /* 0x000fe20000100800 */
[----:B------:R-:W-:-:S02]  /*0b80*/  LEA.HI R8, R8, R16, RZ, 0x5 ;  /* 0x0000001008087211 */ /* 0x000fc400078f28ff */
[--C-:B------:R-:W-:Y:S02]  /*0b90*/  SHF.R.S32.HI R10, RZ, 0x2, R9.reuse ;  /* 0x00000002ff0a7819 */ /* 0x100fe40000011409 */
[----:B------:R-:W-:Y:S02]  /*0ba0*/  SHF.R.S32.HI R3, RZ, 0x1f, R9 ;  /* 0x0000001fff037819 */ /* 0x000fe40000011409 */
[----:B------:R-:W-:Y:S02]  /*0bb0*/  LOP3.LUT R6, R6, 0xfffffc00, RZ, 0xc0, !PT ;  /* 0xfffffc0006067812 */ /* 0x000fe400078ec0ff */
[----:B------:R-:W-:Y:S02]  /*0bc0*/  LEA.HI R0, R3, R10, RZ, 0x3 ;  /* 0x0000000a03007211 */ /* 0x000fe400078f18ff */
[----:B------:R-:W-:Y:S01]  /*0bd0*/  SHF.R.S32.HI R3, RZ, 0x7, R2 ;  /* 0x00000007ff037819 */ /* 0x000fe20000011402 */
[----:B------:R-:W-:Y:S01]  /*0be0*/  IMAD R5, R5, 0x40, R6 ;  /* 0x0000004005057824 */ /* 0x000fe200078e0206 */
[----:B------:R-:W-:Y:S01]  /*0bf0*/  LOP3.LUT R11, R0, 0xfffffff8, RZ, 0xc0, !PT ;  /* 0xfffffff8000b7812 */ /* 0x000fe200078ec0ff */
[----:B------:R-:W-:Y:S01]  /*0c00*/  IMAD.MOV.U32 R6, RZ, RZ, R14 ;  /* 0x000000ffff067224 */ /* 0x000fe200078e000e */
[----:B------:R-:W-:-:S02]  /*0c10*/  LEA.HI R2, R2, R3, RZ, 0x1 ;  /* 0x0000000302027211 */ /* 0x000fc400078f08ff */
[----:B------:R-:W-:Y:S01]  /*0c20*/  LOP3.LUT R4, R4, 0x1ffffffe, RZ, 0xc0, !PT ;  /* 0x1ffffffe04047812 */ /* 0x000fe200078ec0ff */
[----:B------:R-:W-:Y:S01]  /*0c30*/  IMAD.IADD R11, R10, 0x1, -R11 ;  /* 0x000000010a0b7824 */ /* 0x000fe200078e0a0b */
[----:B------:R-:W-:Y:S02]  /*0c40*/  LOP3.LUT R2, R2, 0x3fffffe, RZ, 0xc0, !PT ;  /* 0x03fffffe02027812 */ /* 0x000fe400078ec0ff */
[----:B------:R-:W-:Y:S01]  /*0c50*/  SHF.R.S32.HI R8, RZ, 0x5, R8 ;  /* 0x00000005ff087819 */ /* 0x000fe20000011408 */
[----:B------:R-:W-:Y:S01]  /*0c60*/  IMAD.IADD R4, R7, 0x1, -R4 ;  /* 0x0000000107047824 */ /* 0x000fe200078e0a04 */
[----:B------:R-:W-:Y:S01]  /*0c70*/  LEA.HI R0, R12, R12, RZ, 0x1 ;  /* 0x0000000c0c007211 */ /* 0x000fe200078f08ff */
[----:B------:R-:W-:Y:S01]  /*0c80*/  IMAD.IADD R2, R3, 0x1, -R2 ;  /* 0x0000000103027824 */ /* 0x000fe200078e0a02 */
[----:B------:R-:W-:Y:S01]  /*0c90*/  LOP3.LUT R9, R9, 0x7ffffffc, RZ, 0xc0, !PT ;  /* 0x7ffffffc09097812 */ /* 0x000fe200078ec0ff */
[----:B------:R-:W-:Y:S01]  /*0ca0*/  IMAD R11, R8, 0x10, R11 ;  /* 0x00000010080b7824 */ /* 0x000fe200078e020b */
[----:B------:R-:W-:Y:S01]  /*0cb0*/  LOP3.LUT R3, R0, 0x1ffffffe, RZ, 0xc0, !PT ;  /* 0x1ffffffe00037812 */ /* 0x000fe200078ec0ff */
[----:B------:R-:W-:-:S02]  /*0cc0*/  IMAD R4, R4, 0x8, R5 ;  /* 0x0000000804047824 */ /* 0x000fc400078e0205 */
[----:B------:R-:W-:Y:S02]  /*0cd0*/  IMAD R0, R2, 0x40, R11 ;  /* 0x0000004002007824 */ /* 0x000fe400078e020b */
[----:B------:R-:W-:Y:S01]  /*0ce0*/  IMAD.IADD R3, R12, 0x1, -R3 ;  /* 0x000000010c037824 */ /* 0x000fe200078e0a03 */
[----:B------:R-:W-:Y:S01]  /*0cf0*/  STL [R1+0x34], R4 ;  /* 0x0000340401007387 */ /* 0x000fe20000100800 */
[----:B------:R-:W-:Y:S01]  /*0d00*/  IMAD.U32 R2, RZ, RZ, UR6 ;  /* 0x00000006ff027e24 */ /* 0x000fe2000f8e00ff */
[----:B------:R-:W-:Y:S01]  /*0d10*/  UMOV UR6, URZ ;  /* 0x0000003f00067c82 */ /* 0x000fe20008000000 */
[----:B------:R-:W-:Y:S01]  /*0d20*/  IMAD.IADD R9, R16, 0x1, -R9 ;  /* 0x0000000110097824 */ /* 0x000fe200078e0a09 */
[----:B------:R0:W-:Y:S03]  /*0d30*/  STL [R1+0x2c], R0 ;  /* 0x00002c0001007387 */ /* 0x0001e60000100800 */
[----:B------:R-:W-:Y:S01]  /*0d40*/  IMAD.SHL.U32 R23, R9, 0x2, RZ ;  /* 0x0000000209177824 */ /* 0x000fe200078e00ff */
[----:B------:R1:W-:Y:S03]  /*0d50*/  STL [R1+0x38], R2 ;  /* 0x0000380201007387 */ /* 0x0003e60000100800 */
[----:B------:R-:W-:-:S02]  /*0d60*/  VIADD R10, R23, 0x8 ;  /* 0x00000008170a7836 */ /* 0x000fc40000000000 */
[----:B------:R-:W-:Y:S02]  /*0d70*/  VIADD R9, R23, 0x10 ;  /* 0x0000001017097836 */ /* 0x000fe40000000000 */
        /* <DEDUP_REMOVED lines=10> */
[C---:B-1----:R-:W-:Y:S01]  /*0e20*/  VIADD R2, R23.reuse, 0x38 ;  /* 0x0000003817027836 */ /* 0x042fe20000000000 */
[----:B------:R-:W-:Y:S01]  /*0e30*/  SHF.R.S32.HI R7, RZ, 0x1f, R5 ;  /* 0x0000001fff077819 */ /* 0x000fe20000011405 */
[C---:B------:R-:W-:Y:S01]  /*0e40*/  VIADD R229, R23.reuse, 0x40 ;  /* 0x0000004017e57836 */ /* 0x040fe20000000000 */
[----:B------:R-:W-:Y:S01]  /*0e50*/  SHF.R.S32.HI R5, RZ, 0x1f, R4 ;  /* 0x0000001fff057819 */ /* 0x000fe20000011404 */
[C---:B------:R-:W-:Y:S01]  /*0e60*/  VIADD R228, R23.reuse, 0x48 ;  /* 0x0000004817e47836 */ /* 0x040fe20000000000 */
[----:B------:R-:W-:Y:S01]  /*0e70*/  SHF.R.S32.HI R4, RZ, 0x1f, R2 ;  /* 0x0000001fff047819 */ /* 0x000fe20000011402 */
[----:B0-----:R-:W-:Y:S01]  /*0e80*/  IMAD.U32 R0, RZ, RZ, UR6 ;  /* 0x00000006ff007e24 */ /* 0x001fe2000f8e00ff */
        /* <DEDUP_REMOVED lines=38> */
.L_x_1186:
[----:B------:R-:W-:Y:S01]  /*10f0*/  ULDC.64 UR6, c[0x0][0xd88] ;  /* 0x0003620000067ab9 */ /* 0x000fe20000000a00 */
[----:B01----:R-:W0:Y:S01]  /*1100*/  LDC.64 R4, c[0x0][0x418] ;  /* 0x00010600ff047b82 */ /* 0x003e220000000a00 */
[----:B------:R-:W-:-:S06]  /*1110*/  UIMAD.WIDE UR6, UR5, 0x4, UR6 ;  /* 0x00000004050678a5 */ /* 0x000fcc000f8e0206 */
[----:B------:R-:W-:Y:S01]  /*1120*/  IMAD.U32 R204, RZ, RZ, UR6 ;  /* 0x00000006ffcc7e24 */ /* 0x000fe2000f8e00ff */
[----:B------:R-:W1:Y:S01]  /*1130*/  LDC R0, c[0x0][0x424] ;  /* 0x00010900ff007b82 */ /* 0x000e620000000800 */
[----:B------:R-:W-:Y:S01]  /*1140*/  IMAD.U32 R205, RZ, RZ, UR7 ;  /* 0x00000007ffcd7e24 */ /* 0x000fe2000f8e00ff */
[----:B------:R-:W-:-:S04]  /*1150*/  ULDC.64 UR6, c[0x0][0xb20] ;  /* 0x0002c80000067ab9 */ /* 0x000fc80000000a00 */
[----:B--2---:R-:W2:Y:S01]  /*1160*/  LDG.E R204, desc[UR36][R204.64] ;  /* 0x00000024cccc7981 */ /* 0x004ea2000c1e1900 */
[----:B------:R-:W-:Y:S01]  /*1170*/  ISETP.NE.U32.AND P0, PT, RZ, UR6, PT ;  /* 0x00000006ff007c0c */ /* 0x000fe2000bf05070 */
[----:B---34-:R-:W3:Y:S01]  /*1180*/  LDC R9, c[0x0][0x2f0] ;  /* 0x0000bc00ff097b82 */ /* 0x018ee20000000800 */
[----:B------:R-:W-:Y:S02]  /*1190*/  IMAD.MOV.U32 R7, RZ, RZ, RZ ;  /* 0x000000ffff077224 */ /* 0x000fe400078e00ff */
[----:B------:R-:W-:Y:S02]  /*11a0*/  ISETP.NE.AND.EX P0, PT, RZ, UR7, PT, P0 ;  /* 0x00000007ff007c0c */ /* 0x000fe4000bf05300 */
[----:B--2---:R-:W-:-:S11]  /*11b0*/  SHF.R.S32.HI R8, RZ, 0x1f, R204 ;  /* 0x0000001fff087819 */ /* 0x004fd600000114cc */
[C---:B------:R-:W-:Y:S01]  /*11c0*/  @P0 LEA R2, P1, R204.reuse, UR6, 0x2 ;  /* 0x00000006cc020c11 */ /* 0x040fe2000f8210ff */
[----:B------:R2:W-:Y:S03]  /*11d0*/  STL [R1+0x18], R8 ;  /* 0x0000180801007387 */ /* 0x0005e60000100800 */
[----:B------:R-:W-:Y:S01]  /*11e0*/  @P0 LEA.HI.X R3, R204, UR7, R8, 0x2, P1 ;  /* 0x00000007cc030c11 */ /* 0x000fe200088f1408 */
[----:B------:R-:W-:Y:S02]  /*11f0*/  ULDC.64 UR6, c[0x0][0xb18] ;  /* 0x0002c60000067ab9 */ /* 0x000fe40000000a00 */
[----:B------:R-:W-:Y:S02]  /*1200*/  ISETP.NE.U32.AND P1, PT, RZ, UR6, PT ;  /* 0x00000006ff007c0c */ /* 0x000fe4000bf25070 */
[----:B------:R2:W5:Y:S01]  /*1210*/  @P0 LDG.E R7, desc[UR36][R2.64] ;  /* 0x0000002402070981 */ /* 0x000562000c1e1900 */
[----:B0-----:R-:W-:-:S02]  /*1220*/  ISETP.NE.U32.AND P0, PT, R4, RZ, PT ;  /* 0x000000ff0400720c */ /* 0x001fc40003f05070 */
[----:B------:R-:W-:Y:S02]  /*1230*/  ISETP.NE.AND.EX P1, PT, RZ, UR7, PT, P1 ;  /* 0x00000007ff007c0c */ /* 0x000fe4000bf25310 */
[----:B------:R-:W-:-:S04]  /*1240*/  ISETP.NE.AND.EX P0, PT, R5, RZ, PT, P0 ;  /* 0x000000ff0500720c */ /* 0x000fc80003f05300 */
[----:B-1----:R-:W-:-:S05]  /*1250*/  SEL R0, R0, 0x1, P0 ;  /* 0x0000000100007807 */ /* 0x002fca0000000000 */
[----:B---3--:R-:W-:Y:S02]  /*1260*/  IMAD R152, R0, R9, RZ ;  /* 0x0000000900987224 */ /* 0x008fe400078e02ff */
[----:B------:R-:W-:-:S04]  /*1270*/  @P1 LEA R4, P0, R204, UR6, 0x2 ;  /* 0x00000006cc041c11 */ /* 0x000fc8000f8010ff */
[----:B------:R-:W-:-:S05]  /*1280*/  @P1 LEA.HI.X R5, R204, UR7, R8, 0x2, P0 ;  /* 0x00000007cc051c11 */ /* 0x000fca00080f1408 */
[----:B------:R2:W5:Y:S01]  /*1290*/  @P1 LDG.E R152, desc[UR36][R4.64] ;  /* 0x0000002404981981 */ /* 0x000562000c1e1900 */
[----:B------:R-:W-:-:S05]  /*12a0*/  IMAD.U32 R0, RZ, RZ, UR4 ;  /* 0x00000004ff007e24 */ /* 0x000fca000f8e00ff */
[----:B------:R2:W-:Y:S01]  /*12b0*/  STL [R1+0x1c], R0 ;  /* 0x00001c0001007387 */ /* 0x0005e20000100800 */
[----:B------:R-:W-:Y:S05]  /*12c0*/  @P1 BRA `(.L_x_1136) ;  /* 0x0000000000241947 */ /* 0x000fea0003800000 */
[----:B------:R-:W-:Y:S02]  /*12d0*/  ULDC.64 UR4, c[0x0][0xb00] ;  /* 0x0002c00000047ab9 */ /* 0x000fe40000000a00 */
[----:B------:R-:W-:-:S04]  /*12e0*/  ISETP.NE.U32.AND P0, PT, RZ, UR4, PT ;  /* 0x00000004ff007c0c */ /* 0x000fc8000bf05070 */
[----:B------:R-:W-:-:S13]  /*12f0*/  ISETP.NE.AND.EX P0, PT, RZ, UR5, PT, P0 ;  /* 0x00000005ff007c0c */ /* 0x000fda000bf05300 */
[----:B------:R-:W-:Y:S05]  /*1300*/  @!P0 BRA `(.L_x_1136) ;  /* 0x0000000000148947 */ /* 0x000fea0003800000 */
[----:B--2---:R-:W0:Y:S02]  /*1310*/  LDC.64 R2, c[0x0][0xb00] ;  /* 0x0002c000ff027b82 */ /* 0x004e240000000a00 */
[----:B0-----:R-:W-:-:S05]  /*1320*/  IMAD.WIDE R2, R204, 0x4, R2 ;  /* 0x00000004cc027825 */ /* 0x001fca00078e0202 */
[----:B-----5:R-:W2:Y:S04]  /*1330*/  LDG.E R152, desc[UR36][R2.64] ;  /* 0x0000002402987981 */ /* 0x020ea8000c1e1900 */
[----:B------:R-:W2:Y:S02]  /*1340*/  LDG.E R5, desc[UR36][R2.64+0x4] ;  /* 0x0000042402057981 */ /* 0x000ea4000c1e1900 */
[----:B--2---:R-:W-:-:S07]  /*1350*/  IMAD.IADD R152, R5, 0x1, -R152 ;  /* 0x0000000105987824 */ /* 0x004fce00078e0a98 */
.L_x_1136:
[----:B-----5:R-:W-:Y:S01]  /*1360*/  IMAD.IADD R152, R152, 0x1, -R7 ;  /* 0x0000000198987824 */ /* 0x020fe200078e0a07 */
[----:B--2---:R-:W-:-:S03]  /*1370*/  LOP3.LUT R2, R6, 0xff000000, RZ, 0xc0, !PT ;  /* 0xff00000006027812 */ /* 0x004fc600078ec0ff */
[C---:B------:R-:W-:Y:S01]  /*1380*/  VIADD R0, R152.reuse, 0x5f ;  /* 0x0000005f98007836 */ /* 0x040fe20000000000 */
[----:B------:R-:W-:Y:S02]  /*1390*/  SHF.R.U32.HI R3, RZ, 0x8, R2 ;  /* 0x00000008ff037819 */ /* 0x000fe40000011602 */
[----:B------:R-:W-:Y:S01]  /*13a0*/  ISETP.GE.AND P0, PT, R152, 0x1, PT ;  /* 0x000000019800780c */ /* 0x000fe20003f06270 */
[----:B------:R-:W-:Y:S01]  /*13b0*/  IMAD.HI R4, R0, 0x2aaaaaab, RZ ;  /* 0x2aaaaaab00047827 */ /* 0x000fe200078e02ff */
[----:B------:R-:W-:-:S04]  /*13c0*/  LOP3.LUT R0, R6, 0xff0000, RZ, 0xc0, !PT ;  /* 0x00ff000006007812 */ /* 0x000fc800078ec0ff */
[----:B------:R-:W-:Y:S01]  /*13d0*/  LEA.HI R0, R0, R3, RZ, 0x10 ;  /* 0x0000000300007211 */ /* 0x000fe200078f80ff */
[----:B------:R-:W-:Y:S01]  /*13e0*/  IMAD.MOV.U32 R3, RZ, RZ, RZ ;  /* 0x000000ffff037224 */ /* 0x000fe200078e00ff */
[----:B------:R-:W-:Y:S02]  /*13f0*/  SHF.R.U32.HI R5, RZ, 0x1f, R4 ;  /* 0x0000001fff057819 */ /* 0x000fe40000011604 */
[----:B------:R-:W-:Y:S02]  /*1400*/  LOP3.LUT R11, R0, 0xff, RZ, 0xc0, !PT ;  /* 0x000000ff000b7812 */ /* 0x000fe400078ec0ff */
[----:B------:R-:W-:Y:S02]  /*1410*/  LEA.HI.SX32 R160, R4, R5, 0x1c ;  /* 0x0000000504a07211 */ /* 0x000fe400078fe2ff */
[----:B------:R-:W-:Y:S01]  /*1420*/  SHF.R.U32.HI R206, RZ, 0x10, R0 ;  /* 0x00000010ffce7819 */ /* 0x000fe20000011600 */
[----:B------:R0:W-:Y:S01]  /*1430*/  STL [R1+0x14], R11 ;  /* 0x0000140b01007387 */ /* 0x0001e20000100800 */
[----:B------:R-:W-:Y:S05]  /*1440*/  @!P0 BRA `(.L_x_1137) ;  /* 0x0000000000748947 */ /* 0x000fea0003800000 */
[----:B------:R-:W1:Y:S01]  /*1450*/  LDC R3, c[0x0][0xae8] ;  /* 0x0002ba00ff037b82 */ /* 0x000e620000000800 */
[----:B------:R-:W-:-:S04]  /*1460*/  ISETP.NE.AND P0, PT, R206, RZ, PT ;  /* 0x000000ffce00720c */ /* 0x000fc80003f05270 */
[----:B-1----:R-:W-:-:S04]  /*1470*/  SEL R9, R206, R3, P0 ;  /* 0x00000003ce097207 */ /* 0x002fc80000000000 */
[-C--:B------:R-:W-:Y:S02]  /*1480*/  IABS R5, R9.reuse ;  /* 0x0000000900057213 */ /* 0x080fe40000000000 */
[----:B------:R-:W-:Y:S02]  /*1490*/  IADD3 R0, R160, -0x1, R9 ;  /* 0xffffffffa0007810 */ /* 0x000fe40007ffe009 */
[----:B------:R-:W1:Y:S01]  /*14a0*/  I2F.RP R4, R5 ;  /* 0x0000000500047306 */ /* 0x000e620000209400 */
[----:B------:R-:W-:-:S05]  /*14b0*/  IABS R10, R9 ;  /* 0x00000009000a7213 */ /* 0x000fca0000000000 */
[----:B------:R-:W-:Y:S02]  /*14c0*/  IMAD.MOV R10, RZ, RZ, -R10 ;  /* 0x000000ffff0a7224 */ /* 0x000fe400078e0a0a */
[----:B-1----:R-:W1:Y:S02]  /*14d0*/  MUFU.RCP R4, R4 ;  /* 0x0000000400047308 */ /* 0x002e640000001000 */
[----:B-1----:R-:W-:Y:S01]  /*14e0*/  VIADD R2, R4, 0xffffffe ;  /* 0x0ffffffe04027836 */ /* 0x002fe20000000000 */
[----:B------:R-:W-:Y:S02]  /*14f0*/  IABS R4, R0 ;  /* 0x0000000000047213 */ /* 0x000fe40000000000 */
[----:B------:R-:W-:-:S03]  /*1500*/  LOP3.LUT R0, R0, R9, RZ, 0x3c, !PT ;  /* 0x0000000900007212 */ /* 0x000fc600078e3cff */
[----:B------:R1:W2:Y:S01]  /*1510*/  F2I.FTZ.U32.TRUNC.NTZ R3, R2 ;  /* 0x0000000200037305 */ /* 0x0002a2000021f000 */
[----:B------:R-:W-:Y:S01]  /*1520*/  ISETP.GE.AND P2, PT, R0, RZ, PT ;  /* 0x000000ff0000720c */ /* 0x000fe20003f46270 */
[----:B-1----:R-:W-:Y:S02]  /*1530*/  IMAD.MOV.U32 R2, RZ, RZ, RZ ;  /* 0x000000ffff027224 */ /* 0x002fe400078e00ff */
[----:B--2---:R-:W-:-:S04]  /*1540*/  IMAD.MOV R8, RZ, RZ, -R3 ;  /* 0x000000ffff087224 */ /* 0x004fc800078e0a03 */
[----:B------:R-:W-:-:S04]  /*1550*/  IMAD R7, R8, R5, RZ ;  /* 0x0000000508077224 */ /* 0x000fc800078e02ff */
[----:B------:R-:W-:-:S04]  /*1560*/  IMAD.HI.U32 R3, R3, R7, R2 ;  /* 0x0000000703037227 */ /* 0x000fc800078e0002 */
[----:B------:R-:W-:Y:S02]  /*1570*/  IMAD.MOV.U32 R2, RZ, RZ, R10 ;  /* 0x000000ffff027224 */ /* 0x000fe400078e000a */
        /* <DEDUP_REMOVED lines=10> */
.L_x_1137:
[-C--:B------:R-:W-:Y:S01]  /*1620*/  IMAD R22, R11, R3.reuse, RZ ;  /* 0x000000030b167224 */ /* 0x080fe200078e02ff */
[----:B------:R-:W-:Y:S01]  /*1630*/  LOP3.LUT R205, R6, 0xffff, RZ, 0xc0, !PT ;  /* 0x0000ffff06cd7812 */ /* 0x000fe200078ec0ff */
[----:B------:R-:W-:Y:S01]  /*1640*/  IMAD.MOV.U32 R0, RZ, RZ, RZ ;  /* 0x000000ffff007224 */ /* 0x000fe200078e00ff */
[----:B------:R-:W-:Y:S02]  /*1650*/  PLOP3.LUT P0, PT, PT, PT, PT, 0x80, 0x0 ;  /* 0x000000000000781c */ /* 0x000fe40003f0f070 */
[----:B------:R-:W-:Y:S02]  /*1660*/  CS2R R150, SRZ ;  /* 0x0000000000967805 */ /* 0x000fe4000001ff00 */
[----:B------:R-:W-:Y:S01]  /*1670*/  VIADDMNMX R160, R22, R3, R160, PT ;  /* 0x0000000316a07246 */ /* 0x000fe200038001a0 */
[----:B------:R-:W-:Y:S01]  /*1680*/  IMAD.MOV.U32 R3, RZ, RZ, RZ ;  /* 0x000000ffff037224 */ /* 0x000fe200078e00ff */
[----:B------:R-:W-:Y:S02]  /*1690*/  CS2R R148, SRZ ;  /* 0x0000000000947805 */ /* 0x000fe4000001ff00 */
[----:B------:R-:W-:-:S02]  /*16a0*/  CS2R R146, SRZ ;  /* 0x0000000000927805 */ /* 0x000fc4000001ff00 */
[----:B------:R-:W-:Y:S02]  /*16b0*/  ISETP.GT.AND P1, PT, R160, R22, PT ;  /* 0x00000016a000720c */ /* 0x000fe40003f24270 */
        /* <DEDUP_REMOVED lines=62> */
[----:B------:R-:W1:Y:S01]  /*1aa0*/  S2R R0, SR_TID.X ;  /* 0x0000000000007919 */ /* 0x000e620000002100 */
[----:B------:R-:W2:Y:S01]  /*1ab0*/  S2UR UR6, SR_CgaCtaId ;  /* 0x00000000000679c3 */ /* 0x000ea20000008800 */
[----:B------:R-:W-:Y:S02]  /*1ac0*/  UMOV UR5, 0x400 ;  /* 0x0000040000057882 */ /* 0x000fe40000000000 */
[----:B--2---:R-:W-:-:S04]  /*1ad0*/  ULEA UR5, UR6, UR5, 0x18 ;  /* 0x0000000506057291 */ /* 0x004fc8000f8ec03f */
[----:B------:R-:W-:Y:S01]  /*1ae0*/  UIADD3 UR5, UR5, 0x18400, URZ ;  /* 0x0001840005057890 */ /* 0x000fe2000fffe03f */
[----:B-1----:R-:W-:-:S03]  /*1af0*/  VIADD R0, R0, 0xffffff80 ;  /* 0xffffff8000007836 */ /* 0x002fc60000000000 */
[----:B------:R-:W-:Y:S02]  /*1b00*/  ULOP3.LUT UP0, URZ, UR5, 0x1bf, URZ, 0xc0, !UPT ;  /* 0x000001bf053f7892 */ /* 0x000fe4000f80c03f */
[----:B------:R-:W-:-:S04]  /*1b10*/  SHF.R.S32.HI R3, RZ, 0x1f, R0 ;  /* 0x0000001fff037819 */ /* 0x000fc80000011400 */
[----:B------:R-:W-:Y:S02]  /*1b20*/  PLOP3.LUT P0, PT, PT, PT, UP0, 0x80, 0x0 ;  /* 0x000000000000781c */ /* 0x000fe40003f0f008 */
[----:B------:R-:W-:-:S04]  /*1b30*/  LEA.HI R3, R3, R0, RZ, 0x7 ;  /* 0x0000000003037211 */ /* 0x000fc800078f38ff */
[----:B------:R-:W-:-:S06]  /*1b40*/  SHF.R.S32.HI R3, RZ, 0x7, R3 ;  /* 0x00000007ff037819 */ /* 0x000fcc0000011403 */
[----:B------:R-:W1:Y:S02]  /*1b50*/  SHFL.IDX PT, R3, R3, RZ, 0x1f ;  /* 0x00001fff03037589 */ /* 0x000e6400000e0000 */
[----:B-1----:R-:W-:-:S13]  /*1b60*/  R2UR UR40, R3 ;  /* 0x00000000032872ca */ /* 0x002fda00000e0000 */
        /* <DEDUP_REMOVED lines=11> */
[----:B------:R1:W2:Y:S01]  /*1c20*/  LDC.64 R2, c[0x4][R0] ;  /* 0x0100000000027b82 */ /* 0x0002a20000000a00 */
[----:B------:R-:W-:Y:S01]  /*1c30*/  IMAD.U32 R5, RZ, RZ, UR5 ;  /* 0x00000005ff057e24 */ /* 0x000fe2000f8e00ff */
[----:B------:R-:W-:Y:S01]  /*1c40*/  ULDC.64 UR4, c[0x4][0xa0] ;  /* 0x0100280000047ab9 */ /* 0x000fe20000000a00 */
[----:B------:R-:W-:Y:S02]  /*1c50*/  IMAD.U32 R10, RZ, RZ, UR6 ;  /* 0x00000006ff0a7e24 */ /* 0x000fe4000f8e00ff */
[----:B------:R-:W-:Y:S02]  /*1c60*/  IMAD.U32 R6, RZ, RZ, UR4 ;  /* 0x00000004ff067e24 */ /* 0x000fe4000f8e00ff */
[----:B------:R-:W-:-:S02]  /*1c70*/  IMAD.U32 R7, RZ, RZ, UR5 ;  /* 0x00000005ff077e24 */ /* 0x000fc4000f8e00ff */
[----:B0-----:R-:W-:Y:S02]  /*1c80*/  IMAD.U32 R11, RZ, RZ, UR7 ;  /* 0x00000007ff0b7e24 */ /* 0x001fe4000f8e00ff */
[----:B------:R-:W-:Y:S02]  /*1c90*/  IMAD.MOV.U32 R8, RZ, RZ, 0x70 ;  /* 0x00000070ff087424 */ /* 0x000fe400078e00ff */
[----:B------:R-:W-:Y:S02]  /*1ca0*/  IMAD.MOV.U32 R12, RZ, RZ, 0x1 ;  /* 0x00000001ff0c7424 */ /* 0x000fe400078e00ff */
[----:B-1----:R-:W-:-:S07]  /*1cb0*/  IMAD.MOV.U32 R13, RZ, RZ, RZ ;  /* 0x000000ffff0d7224 */ /* 0x002fce00078e00ff */
[----:B------:R-:W-:-:S07]  /*1cc0*/  LEPC R20, `(.L_x_1139) ;  /* 0x000000001014794e */ /* 0x000fce0000000000 */
[----:B--2---:R-:W-:Y:S05]  /*1cd0*/  CALL.ABS.NOINC R2 ;  /* 0x0000000002007343 */ /* 0x004fea0003c00000 */
.L_x_1139:
[----:B------:R-:W2:Y:S01]  /*1ce0*/  LDL R2, [R1+0x20] ;  /* 0x0000200001027983 */ /* 0x000ea20000100800 */
[----:B------:R-:W-:Y:S01]  /*1cf0*/  MOV R0, 0x400 ;  /* 0x0000040000007802 */ /* 0x000fe20000000f00 */
[----:B------:R-:W1:Y:S01]  /*1d00*/  S2R R3, SR_CgaCtaId ;  /* 0x0000000000037919 */ /* 0x000e620000008800 */
[----:B------:R-:W3:Y:S02]  /*1d10*/  S2R R16, SR_TID.X ;  /* 0x0000000000107919 */ /* 0x000ee40000002100 */
[----:B-1----:R-:W-:Y:S02]  /*1d20*/  LEA R3, R3, R0, 0x18 ;  /* 0x0000000003037211 */ /* 0x002fe400078ec0ff */
[----:B---3--:R-:W-:-:S05]  /*1d30*/  SHF.R.U32.HI R16, RZ, 0x7, R16 ;  /* 0x00000007ff107819 */ /* 0x008fca0000011610 */
[----:B------:R-:W-:Y:S01]  /*1d40*/  VIADD R72, R16, 0x8 ;  /* 0x0000000810487836 */ /* 0x000fe20000000000 */
[----:B--2---:R-:W-:-:S13]  /*1d50*/  R2UR UR5, R2 ;  /* 0x00000000020572ca */ /* 0x004fda00000e0000 */
[----:B------:R-:W-:-:S04]  /*1d60*/  ULEA.HI UR4, UR5, UR5, URZ, 0x1 ;  /* 0x0000000505047291 */ /* 0x000fc8000f8f083f */
[----:B------:R-:W-:-:S04]  /*1d70*/  ULOP3.LUT UR4, UR4, 0xfffffffe, URZ, 0xc0, !UPT ;  /* 0xfffffffe04047892 */ /* 0x000fc8000f8ec03f */
[----:B------:R-:W-:-:S06]  /*1d80*/  UIADD3 UR4, UR5, -UR4, URZ ;  /* 0x8000000405047290 */ /* 0x000fcc000fffe03f */
[----:B------:R-:W-:-:S05]  /*1d90*/  IMAD.U32 R2, RZ, RZ, UR4 ;  /* 0x00000004ff027e24 */ /* 0x000fca000f8e00ff */
[----:B------:R-:W-:-:S04]  /*1da0*/  SHF.L.U32 R0, R2, 0x1f, RZ ;  /* 0x0000001f02007819 */ /* 0x000fc800000006ff */
[----:B------:R-:W1:Y:S02]  /*1db0*/  SYNCS.PHASECHK.TRANS64.TRYWAIT P0, [R3+URZ+0x32400], R0 ;  /* 0x03240000030075a7 */ /* 0x000e64000800017f */
[----:B-1----:R-:W-:Y:S05]  /*1dc0*/  @!P0 BRA `(.L_x_1140) ;  /* 0x000000fc00dc8947 */ /* 0x002fea0003800000 */
.L_x_1275:
[----:B------:R-:W2:Y:S01]  /*1dd0*/  LDL R2, [R1+0x38] ;  /* 0x0000380001027983 */ /* 0x000ea20000100800 */
[----:B------:R-:W-:Y:S05]  /*1de0*/  WARPSYNC.ALL ;  /* 0x0000000000007948 */ /* 0x000fea0003800000 */
[----:B------:R3:W-:Y:S01]  /*1df0*/  BAR.SYNC.DEFER_BLOCKING R72, 0x100 ;  /* 0x000400480000751d */ /* 0x0007e20000010000 */
[----:B--2---:R-:W-:-:S13]  /*1e00*/  R2UR UR4, R2 ;  /* 0x00000000020472ca */ /* 0x004fda00000e0000 */
[----:B------:R-:W-:-:S05]  /*1e10*/  IMAD.U32 R2, RZ, RZ, UR4 ;  /* 0x00000004ff027e24 */ /* 0x000fca000f8e00ff */
[----:B------:R-:W-:-:S13]  /*1e20*/  ISETP.NE.AND P0, PT, R2, 0x3, PT ;  /* 0x000000030200780c */ /* 0x000fda0003f05270 */
[----:B---3--:R-:W-:Y:S05]  /*1e30*/  @!P0 BRA `(.L_x_1141) ;  /* 0x0000000000048947 */ /* 0x008fea0003800000 */
[----:B------:R-:W-:Y:S01]  /*1e40*/  BPT.TRAP 0x1 ;  /* 0x000000040000795c */ /* 0x000fe20000300000 */
.L_x_1141:
[----:B------:R-:W-:Y:S01]  /*1e50*/  R2UR UR6, R3 ;  /* 0x00000000030672ca */ /* 0x000fe200000e0000 */
[----:B------:R-:W-:-:S05]  /*1e60*/  IMAD.U32 R2, RZ, RZ, UR39 ;  /* 0x00000027ff027e24 */ /* 0x000fca000f8e00ff */
[----:B------:R-:W-:-:S07]  /*1e70*/  SHF.L.U32 R2, R2, 0x1f, RZ ;  /* 0x0000001f02027819 */ /* 0x000fce00000006ff */
[----:B------:R-:W-:-:S09]  /*1e80*/  ULEA UR6, UR38, UR6, 0x3 ;  /* 0x0000000626067291 */ /* 0x000fd2000f8e183f */
[----:B------:R2:W3:Y:S01]  /*1e90*/  SYNCS.PHASECHK.TRANS64.TRYWAIT P1, [UR6+0x32430], R2 ;  /* 0x03243002ff0075a7 */ /* 0x0004e20008020146 */
[----:B------:R-:W-:Y:S05]  /*1ea0*/  @!P0 BRA `(.L_x_1142) ;  /* 0x0000000000048947 */ /* 0x000fea0003800000 */
[----:B------:R-:W-:Y:S01]  /*1eb0*/  BPT.TRAP 0x1 ;  /* 0x000000040000795c */ /* 0x000fe20000300000 */
.L_x_1142:
[----:B---3--:R-:W-:Y:S05]  /*1ec0*/  @P1 BRA `(.L_x_1143) ;  /* 0x0000000000081947 */ /* 0x008fea0003800000 */
[----:B------:R-:W3:Y:S02]  /*1ed0*/  SYNCS.PHASECHK.TRANS64.TRYWAIT P1, [UR6+0x32430], R2 ;  /* 0x03243002ff0075a7 */ /* 0x000ee40008020146 */
[----:B---3--:R-:W-:Y:S05]  /*1ee0*/  @!P1 BRA `(.L_x_1144) ;  /* 0x000000fc00a89947 */ /* 0x008fea0003800000 */
.L_x_1143:
[----:B------:R-:W-:Y:S01]  /*1ef0*/  R2UR UR4, R3 ;  /* 0x00000000030472ca */ /* 0x000fe200000e0000 */
[----:B------:R-:W-:Y:S01]  /*1f00*/  ULOP3.LUT UR41, UR41, 0x10000, URZ, 0xfc, !UPT ;  /* 0x0001000029297892 */ /* 0x000fe2000f8efc3f */
[----:B------:R-:W-:Y:S01]  /*1f10*/  WARPGROUP.ARRIVE ;  /* 0x00000000000079c5 */ /* 0x000fe20000000000 */
[----:B------:R-:W-:Y:S01]  /*1f20*/  UMOV UR9, 0x40000040 ;  /* 0x4000004000097882 */ /* 0x000fe20000000000 */
[----:B------:R-:W-:Y:S01]  /*1f30*/  UMOV UR11, 0x40000040 ;  /* 0x40000040000b7882 */ /* 0x000fe20000000000 */
[----:B------:R-:W-:Y:S01]  /*1f40*/  UIADD3 UR5, UR41, 0x2, URZ ;  /* 0x0000000229057890 */ /* 0x000fe2000fffe03f */
[----:B------:R-:W-:Y:S02]  /*1f50*/  IMAD.U32 R19, RZ, RZ, UR9 ;  /* 0x00000009ff137e24 */ /* 0x000fe4000f8e00ff */
[----:B------:R-:W-:Y:S02]  /*1f60*/  UMOV UR8, UR41 ;  /* 0x0000002900087c82 */ /* 0x000fe40008000000 */
[----:B------:R-:W-:-:S03]  /*1f70*/  IMAD.U32 R18, RZ, RZ, UR8 ;  /* 0x00000008ff127e24 */ /* 0x000fc6000f8e00ff */
[----:B------:R-:W-:-:S04]  /*1f80*/  UIADD3 UR4, UR4, 0x1c400, URZ ;  /* 0x0001c40004047890 */ /* 0x000fc8000fffe03f */
[----:B------:R-:W-:-:S04]  /*1f90*/  USHF.R.U32.HI UR4, URZ, 0x4, UR4 ;  /* 0x000000043f047899 */ /* 0x000fc80008011604 */
[----:B------:R-:W-:-:S04]  /*1fa0*/  ULOP3.LUT UR4, UR4, 0x3fff, URZ, 0xc0, !UPT ;  /* 0x00003fff04047892 */ /* 0x000fc8000f8ec03f */
[----:B------:R-:W-:-:S04]  /*1fb0*/  ULOP3.LUT UR61, UR4, 0x10000, URZ, 0xfc, !UPT ;  /* 0x00010000043d7892 */ /* 0x000fc8000f8efc3f */
[----:B------:R-:W-:-:S04]  /*1fc0*/  UIMAD UR4, UR38, 0x300, UR61 ;  /* 0x00000300260478a4 */ /* 0x000fc8000f8e023d */
[----:B------:R-:W-:-:S03]  /*1fd0*/  UIADD3 UR7, UR4, 0x2, URZ ;  /* 0x0000000204077890 */ /* 0x000fc6000fffe03f */
[----:B------:R-:W-:Y:S02]  /*1fe0*/  UMOV UR10, UR4 ;  /* 0x00000004000a7c82 */ /* 0x000fe40008000000 */
[----:B------:R-:W-:Y:S01]  /*1ff0*/  HGMMA.64x96x16.F32 R24, gdesc[UR8], RZ, !UPT, gsb0 ;  /* 0x01600000081879f0 */ /* 0x000fe2000c0008ff */
[----:B------:R-:W-:Y:S01]  /*2000*/  UMOV UR8, UR5 ;  /* 0x0000000500087c82 */ /* 0x000fe20008000000 */
[----:B------:R-:W-:Y:S01]  /*2010*/  UMOV UR9, 0x40000040 ;  /* 0x4000004000097882 */ /* 0x000fe20000000000 */
[----:B------:R-:W-:Y:S01]  /*2020*/  UMOV UR10, UR7 ;  /* 0x00000007000a7c82 */ /* 0x000fe20008000000 */
[----:B------:R-:W-:Y:S01]  /*2030*/  UMOV UR11, 0x40000040 ;  /* 0x40000040000b7882 */ /* 0x000fe20000000000 */
[----:B------:R-:W-:Y:S01]  /*2040*/  UIADD3 UR5, UR41, 0x4, URZ ;  /* 0x0000000429057890 */ /* 0x000fe2000fffe03f */
[----:B------:R-:W-:Y:S01]  /*2050*/  IMAD.U32 R16, RZ, RZ, UR8 ;  /* 0x00000008ff107e24 */ /* 0x000fe2000f8e00ff */
[----:B------:R-:W-:Y:S01]  /*2060*/  UIADD3 UR7, UR4, 0x4, URZ ;  /* 0x0000000404077890 */ /* 0x000fe2000fffe03f */
[----:B------:R-:W-:Y:S01]  /*2070*/  IMAD.U32 R17, RZ, RZ, UR9 ;  /* 0x00000009ff117e24 */ /* 0x000fe2000f8e00ff */
[----:B------:R-:W-:Y:S01]  /*2080*/  UIADD3 UR4, UR4, 0x6, URZ ;  /* 0x0000000604047890 */ /* 0x000fe2000fffe03f */
[----:B------:R-:W-:-:S02]  /*2090*/  WARPGROUP.DEPBAR.LE gsb0, 0x0 ;  /* 0x00008000000079c5 */ /* 0x000fc40000010000 */
[----:B------:R-:W-:-:S06]  /*20a0*/  WARPGROUP.ARRIVE ;  /* 0x00000000000079c5 */ /* 0x000fcc0000000000 */
[----:B------:R-:W-:Y:S01]  /*20b0*/  HGMMA.64x96x16.F32 R24, gdesc[UR8], R24, gsb0 ;  /* 0x01600000081879f0 */ /* 0x000fe20008000818 */
[----:B------:R-:W-:Y:S01]  /*20c0*/  UMOV UR8, UR5 ;  /* 0x0000000500087c82 */ /* 0x000fe20008000000 */
[----:B------:R-:W-:Y:S01]  /*20d0*/  UMOV UR9, 0x40000040 ;  /* 0x4000004000097882 */ /* 0x000fe20000000000 */
[----:B------:R-:W-:Y:S01]  /*20e0*/  UMOV UR10, UR7 ;  /* 0x00000007000a7c82 */ /* 0x000fe20008000000 */
[----:B------:R-:W-:Y:S01]  /*20f0*/  UMOV UR11, 0x40000040 ;  /* 0x40000040000b7882 */ /* 0x000fe20000000000 */
[----:B------:R-:W-:Y:S01]  /*2100*/  UIADD3 UR5, UR41, 0x6, URZ ;  /* 0x0000000629057890 */ /* 0x000fe2000fffe03f */
[----:B------:R-:W-:Y:S02]  /*2110*/  IMAD.U32 R14, RZ, RZ, UR8 ;  /* 0x00000008ff0e7e24 */ /* 0x000fe4000f8e00ff */
[----:B------:R-:W-:Y:S01]  /*2120*/  IMAD.U32 R15, RZ, RZ, UR9 ;  /* 0x00000009ff0f7e24 */ /* 0x000fe2000f8e00ff */
[----:B------:R-:W-:Y:S02]  /*2130*/  WARPGROUP.DEPBAR.LE gsb0, 0x0 ;  /* 0x00008000000079c5 */ /* 0x000fe40000010000 */
[----:B------:R-:W-:-:S06]  /*2140*/  WARPGROUP.ARRIVE ;  /* 0x00000000000079c5 */ /* 0x000fcc0000000000 */
[----:B------:R-:W-:Y:S01]  /*2150*/  HGMMA.64x96x16.F32 R24, gdesc[UR8], R24, gsb0 ;  /* 0x01600000081879f0 */ /* 0x000fe20008000818 */
[----:B------:R-:W-:Y:S01]  /*2160*/  UMOV UR8, UR5 ;  /* 0x0000000500087c82 */ /* 0x000fe20008000000 */
[----:B------:R-:W-:Y:S01]  /*2170*/  UMOV UR9, 0x40000040 ;  /* 0x4000004000097882 */ /* 0x000fe20000000000 */
[----:B------:R-:W-:Y:S01]  /*2180*/  UMOV UR10, UR4 ;  /* 0x00000004000a7c82 */ /* 0x000fe20008000000 */
[----:B------:R-:W-:Y:S01]  /*2190*/  UMOV UR11, 0x40000040 ;  /* 0x40000040000b7882 */ /* 0x000fe20000000000 */
[----:B------:R-:W-:Y:S02]  /*21a0*/  IMAD.U32 R12, RZ, RZ, UR8 ;  /* 0x00000008ff0c7e24 */ /* 0x000fe4000f8e00ff */
[----:B------:R-:W-:Y:S01]  /*21b0*/  IMAD.U32 R13, RZ, RZ, UR9 ;  /* 0x00000009ff0d7e24 */ /* 0x000fe2000f8e00ff */
[----:B------:R-:W-:Y:S02]  /*21c0*/  WARPGROUP.DEPBAR.LE gsb0, 0x0 ;  /* 0x00008000000079c5 */ /* 0x000fe40000010000 */
[----:B------:R-:W-:-:S06]  /*21d0*/  WARPGROUP.ARRIVE ;  /* 0x00000000000079c5 */ /* 0x000fcc0000000000 */
[----:B------:R-:W-:Y:S03]  /*21e0*/  HGMMA.64x96x16.F32 R24, gdesc[UR8], R24, gsb0 ;  /* 0x01600000081879f0 */ /* 0x000fe60008000818 */
[----:B------:R-:W-:Y:S02]  /*21f0*/  WARPGROUP.DEPBAR.LE gsb0, 0x0 ;  /* 0x00008000000079c5 */ /* 0x000fe40000010000 */
[----:B------:R-:W4:Y:S02]  /*2200*/  SYNCS.PHASECHK.TRANS64.TRYWAIT P1, [R3+URZ+0x32410], R0 ;  /* 0x03241000030075a7 */ /* 0x000f24000802017f */
[----:B----4-:R-:W-:Y:S05]  /*2210*/  @!P1 BRA `(.L_x_1145) ;  /* 0x000000f800f49947 */ /* 0x010fea0003800000 */
.L_x_1276:
[----:B------:R-:W-:Y:S05]  /*2220*/  @!P0 BRA `(.L_x_1146) ;  /* 0x0000000000048947 */ /* 0x000fea0003800000 */
[----:B------:R-:W-:Y:S01]  /*2230*/  BPT.TRAP 0x1 ;  /* 0x000000040000795c */ /* 0x000fe20000300000 */
.L_x_1146:
[----:B------:R0:W0:Y:S01]  /*2240*/  SYNCS.PHASECHK.TRANS64.TRYWAIT P1, [UR6+0x32450], R2 ;  /* 0x03245002ff0075a7 */ /* 0x0000220008020146 */
[----:B------:R-:W-:Y:S05]  /*2250*/  @!P0 BRA `(.L_x_1147) ;  /* 0x0000000000048947 */ /* 0x000fea0003800000 */
[----:B------:R-:W-:Y:S01]  /*2260*/  BPT.TRAP 0x1 ;  /* 0x000000040000795c */ /* 0x000fe20000300000 */
.L_x_1147:
[----:B0-----:R-:W-:Y:S05]  /*2270*/  @P1 BRA `(.L_x_1148) ;  /* 0x0000000000081947 */ /* 0x001fea0003800000 */
[----:B------:R-:W0:Y:S02]  /*2280*/  SYNCS.PHASECHK.TRANS64.TRYWAIT P1, [UR6+0x32450], R2 ;  /* 0x03245002ff0075a7 */ /* 0x000e240008020146 */
[----:B0-----:R-:W-:Y:S05]  /*2290*/  @!P1 BRA `(.L_x_1149) ;  /* 0x000000f800e89947 */ /* 0x001fea0003800000 */
.L_x_1148:
[----:B------:R-:W-:Y:S01]  /*22a0*/  R2UR UR5, R3 ;  /* 0x00000000030572ca */ /* 0x000fe200000e0000 */
[----:B------:R-:W-:Y:S01]  /*22b0*/  WARPGROUP.ARRIVE ;  /* 0x00000000000079c5 */ /* 0x000fe20000000000 */
[----:B------:R-:W-:Y:S01]  /*22c0*/  UMOV UR11, 0x40000040 ;  /* 0x40000040000b7882 */ /* 0x000fe20000000000 */
[----:B------:R-:W-:Y:S01]  /*22d0*/  UMOV UR9, 0x40000040 ;  /* 0x4000004000097882 */ /* 0x000fe20000000000 */
[----:B------:R-:W-:Y:S01]  /*22e0*/  UMOV UR13, 0x40000040 ;  /* 0x40000040000d7882 */ /* 0x000fe20000000000 */
[----:B------:R-:W-:Y:S01]  /*22f0*/  IMAD.U32 R11, RZ, RZ, UR9 ;  /* 0x00000009ff0b7e24 */ /* 0x000fe2000f8e00ff */
[----:B------:R-:W-:Y:S01]  /*2300*/  UMOV UR15, 0x40000040 ;  /* 0x40000040000f7882 */ /* 0x000fe20000000000 */
[----:B------:R-:W-:Y:S01]  /*2310*/  IMAD.U32 R9, RZ, RZ, UR13 ;  /* 0x0000000dff097e24 */ /* 0x000fe2000f8e00ff */
[----:B------:R-:W-:Y:S01]  /*2320*/  UMOV UR57, 0x40000040 ;  /* 0x4000004000397882 */ /* 0x000fe20000000000 */
[----:B------:R-:W-:Y:S01]  /*2330*/  UMOV UR59, 0x40000040 ;  /* 0x40000040003b7882 */ /* 0x000fe20000000000 */
[----:B------:R-:W-:Y:S01]  /*2340*/  UMOV UR17, 0x40000040 ;  /* 0x4000004000117882 */ /* 0x000fe20000000000 */
[----:B------:R-:W-:Y:S01]  /*2350*/  UMOV UR19, 0x40000040 ;  /* 0x4000004000137882 */ /* 0x000fe20000000000 */
[----:B------:R-:W-:Y:S01]  /*2360*/  UMOV UR21, 0x40000040 ;  /* 0x4000004000157882 */ /* 0x000fe20000000000 */
[----:B------:R-:W-:Y:S01]  /*2370*/  UIADD3 UR4, UR5, 0x400, URZ ;  /* 0x0000040005047890 */ /* 0x000fe2000fffe03f */
[----:B-1--4-:R-:W1:Y:S01]  /*2380*/  S2R R0, SR_TID.X ;  /* 0x0000000000007919 */ /* 0x012e620000002100 */
[----:B------:R-:W-:-:S02]  /*2390*/  ULEA UR40, UR40, UR5, 0xd ;  /* 0x0000000528287291 */ /* 0x000fc4000f8e683f */
[----:B------:R-:W-:Y:S02]  /*23a0*/  USHF.R.U32.HI UR4, URZ, 0x4, UR4 ;  /* 0x000000043f047899 */ /* 0x000fe40008011604 */
[----:B------:R-:W-:Y:S02]  /*23b0*/  UIADD3 UR40, UR40, 0x22400, URZ ;  /* 0x0002240028287890 */ /* 0x000fe4000fffe03f */
[----:B------:R-:W-:Y:S02]  /*23c0*/  ULOP3.LUT UR7, UR4, 0x3fff, URZ, 0xc0, !UPT ;  /* 0x00003fff04077892 */ /* 0x000fe4000f8ec03f */
[----:B------:R-:W-:Y:S02]  /*23d0*/  USHF.R.U32.HI UR40, URZ, 0x4, UR40 ;  /* 0x000000043f287899 */ /* 0x000fe40008011628 */
[----:B------:R-:W-:Y:S02]  /*23e0*/  ULOP3.LUT UR60, UR7, 0x10000, URZ, 0xfc, !UPT ;  /* 0x00010000073c7892 */ /* 0x000fe4000f8efc3f */
[----:B------:R-:W-:-:S02]  /*23f0*/  ULOP3.LUT UR4, UR40, 0x3fff, URZ, 0xc0, !UPT ;  /* 0x00003fff28047892 */ /* 0x000fc4000f8ec03f */
[----:B------:R-:W-:Y:S02]  /*2400*/  UIMAD UR5, UR38, 0xc00, UR60 ;  /* 0x00000c00260578a4 */ /* 0x000fe4000f8e023c */
[----:B------:R-:W-:Y:S02]  /*2410*/  ULOP3.LUT UR4, UR4, 0x10000, URZ, 0xfc, !UPT ;  /* 0x0001000004047892 */ /* 0x000fe4000f8efc3f */
[----:B------:R-:W-:Y:S02]  /*2420*/  UIADD3 UR58, UR5, 0x302, URZ ;  /* 0x00000302053a7890 */ /* 0x000fe4000fffe03f */
[----:B------:R-:W-:Y:S01]  /*2430*/  UIADD3 UR56, UR4, 0x402, URZ ;  /* 0x0000040204387890 */ /* 0x000fe2000fffe03f */
[----:B------:R-:W-:Y:S02]  /*2440*/  UMOV UR10, UR5 ;  /* 0x00000005000a7c82 */ /* 0x000fe40008000000 */
[----:B------:R-:W-:Y:S01]  /*2450*/  UMOV UR8, UR4 ;  /* 0x0000000400087c82 */ /* 0x000fe20008000000 */
[----:B------:R-:W-:Y:S01]  /*2460*/  UIADD3 UR16, UR4, 0x800, URZ ;  /* 0x0000080004107890 */ /* 0x000fe2000fffe03f */
[----:B------:R-:W-:Y:S01]  /*2470*/  HGMMA.64x96x16.F32 R24, gdesc[UR8], R24, gsb0 ;  /* 0x01600000081879f0 */ /* 0x000fe20008000818 */
[----:B------:R-:W-:Y:S01]  /*2480*/  IMAD.U32 R10, RZ, RZ, UR8 ;  /* 0x00000008ff0a7e24 */ /* 0x000fe2000f8e00ff */
[----:B------:R-:W-:-:S02]  /*2490*/  UIADD3 UR8, UR4, 0x2, URZ ;  /* 0x0000000204087890 */ /* 0x000fc4000fffe03f */
[----:B------:R-:W-:Y:S02]  /*24a0*/  UIADD3 UR9, UR5, 0x2, URZ ;  /* 0x0000000205097890 */ /* 0x000fe4000fffe03f */
[----:B------:R-:W-:Y:S01]  /*24b0*/  UIADD3 UR10, UR5, 0x304, URZ ;  /* 0x00000304050a7890 */ /* 0x000fe2000fffe03f */
[----:B-1----:R-:W-:Y:S01]  /*24c0*/  SHF.R.U32.HI R0, RZ, 0x7, R0 ;  /* 0x00000007ff007819 */ /* 0x002fe20000011600 */
[----:B------:R-:W-:Y:S01]  /*24d0*/  UMOV UR11, 0x40000040 ;  /* 0x40000040000b7882 */ /* 0x000fe20000000000 */
[----:B------:R-:W-:Y:S01]  /*24e0*/  UMOV UR12, UR8 ;  /* 0x00000008000c7c82 */ /* 0x000fe20008000000 */
[----:B------:R-:W-:Y:S01]  /*24f0*/  UIADD3 UR8, UR4, 0x4, URZ ;  /* 0x0000000404087890 */ /* 0x000fe2000fffe03f */
[----:B------:R-:W-:Y:S01]  /*2500*/  IMAD.U32 R8, RZ, RZ, UR12 ;  /* 0x0000000cff087e24 */ /* 0x000fe2000f8e00ff */
[----:B------:R-:W-:Y:S01]  /*2510*/  UMOV UR14, UR9 ;  /* 0x00000009000e7c82 */ /* 0x000fe20008000000 */
[----:B------:R-:W-:Y:S01]  /*2520*/  UIADD3 UR9, UR5, 0x4, URZ ;  /* 0x0000000405097890 */ /* 0x000fe2000fffe03f */
[----:B------:R-:W-:Y:S01]  /*2530*/  IADD3 R0, -R0, 0xb, RZ ;  /* 0x0000000b00007810 */ /* 0x000fe20007ffe1ff */
[----:B------:R-:W-:-:S02]  /*2540*/  UIADD3 UR18, UR5, 0x600, URZ ;  /* 0x0000060005127890 */ /* 0x000fc4000fffe03f */
[----:B------:R-:W-:Y:S02]  /*2550*/  UIADD3 UR20, UR4, 0x802, URZ ;  /* 0x0000080204147890 */ /* 0x000fe4000fffe03f */
[----:B------:R-:W-:Y:S01]  /*2560*/  UIADD3 UR22, UR5, 0x602, URZ ;  /* 0x0000060205167890 */ /* 0x000fe2000fffe03f */
        /* <DEDUP_REMOVED lines=25> */
[----:B------:R-:W-:Y:S02]  /*2700*/  WARPGROUP.DEPBAR.LE gsb0, 0x0 ;  /* 0x00008000000079c5 */ /* 0x000fe40000010000 */
[----:B------:R-:W-:-:S06]  /*2710*/  WARPGROUP.ARRIVE ;  /* 0x00000000000079c5 */ /* 0x000fcc0000000000 */
[----:B------:R-:W-:Y:S01]  /*2720*/  HGMMA.64x96x16.F32 R24, gdesc[UR12], R24, gsb0 ;  /* 0x016000000c1879f0 */ /* 0x000fe20008000818 */
        /* <DEDUP_REMOVED lines=18> */
[----:B0--3--:R-:W-:Y:S01]  /*2850*/  IMAD.U32 R5, RZ, RZ, UR13 ;  /* 0x0000000dff057e24 */ /* 0x009fe2000f8e00ff */
        /* <DEDUP_REMOVED lines=8> */
[----:B--2---:R-:W-:Y:S01]  /*28e0*/  IMAD.U32 R2, RZ, RZ, UR12 ;  /* 0x0000000cff027e24 */ /* 0x004fe2000f8e00ff */
[----:B------:R-:W-:Y:S01]  /*28f0*/  UMOV UR9, 0x40000040 ;  /* 0x4000004000097882 */ /* 0x000fe20000000000 */
[----:B------:R-:W-:Y:S01]  /*2900*/  IMAD.U32 R3, RZ, RZ, UR13 ;  /* 0x0000000dff037e24 */ /* 0x000fe2000f8e00ff */
[----:B------:R-:W-:Y:S02]  /*2910*/  WARPGROUP.DEPBAR.LE gsb0, 0x0 ;  /* 0x00008000000079c5 */ /* 0x000fe40000010000 */
[----:B------:R-:W-:-:S06]  /*2920*/  WARPGROUP.ARRIVE ;  /* 0x00000000000079c5 */ /* 0x000fcc0000000000 */
[----:B------:R-:W-:Y:S01]  /*2930*/  HGMMA.64x96x16.F32 R24, gdesc[UR12], R24, gsb0 ;  /* 0x016000000c1879f0 */ /* 0x000fe20008000818 */
        /* <DEDUP_REMOVED lines=41> */
.L_x_1150:
[----:B------:R-:W-:Y:S01]  /*2bd0*/  IMAD R152, R160, -0x60, R152 ;  /* 0xffffffa0a0987824 */ /* 0x000fe200078e0298 */
[----:B------:R-:W-:Y:S01]  /*2be0*/  ULDC UR10, c[0x0][0xa80] ;  /* 0x0002a000000a7ab9 */ /* 0x000fe20000000800 */
[----:B------:R-:W1:Y:S01]  /*2bf0*/  S2UR UR5, SR_CgaCtaId ;  /* 0x00000000000579c3 */ /* 0x000e620000008800 */
[----:B------:R-:W-:Y:S02]  /*2c00*/  UIADD3 UR4, UR6, 0x32440, URZ ;  /* 0x0003244006047890 */ /* 0x000fe4000fffe03f */
[----:B------:R-:W-:Y:S01]  /*2c10*/  IADD3 R152, -R23, 0x60, R152 ;  /* 0x0000006017987810 */ /* 0x000fe20007ffe198 */
[----:B------:R-:W-:Y:S01]  /*2c20*/  ULOP3.LUT UR7, UR7, 0x3000000, URZ, 0xfc, !UPT ;  /* 0x0300000007077892 */ /* 0x000fe2000f8efc3f */
[----:B------:R-:W-:Y:S02]  /*2c30*/  UMOV UR15, 0x40000040 ;  /* 0x40000040000f7882 */ /* 0x000fe40000000000 */
[C---:B------:R-:W-:Y:S01]  /*2c40*/  ISETP.GT.AND P4, PT, R152.reuse, RZ, PT ;  /* 0x000000ff9800720c */ /* 0x040fe20003f84270 */
[----:B------:R-:W-:Y:S01]  /*2c50*/  UIMAD UR14, UR38, 0xc00, UR7 ;  /* 0x00000c00260e78a4 */ /* 0x000fe2000f8e0207 */
[----:B------:R-:W-:Y:S01]  /*2c60*/  ISETP.GT.AND P6, PT, R152, 0x1, PT ;  /* 0x000000019800780c */ /* 0x000fe20003fc4270 */
[----:B------:R-:W-:Y:S01]  /*2c70*/  UMOV UR19, 0x40000040 ;  /* 0x4000004000137882 */ /* 0x000fe20000000000 */
[----:B------:R-:W-:Y:S01]  /*2c80*/  FSEL R73, R26, -INF , P4 ;  /* 0xff8000001a497808 */ /* 0x000fe20002000000 */
[----:B------:R-:W-:Y:S01]  /*2c90*/  UIADD3 UR18, UR14, 0x80, URZ ;  /* 0x000000800e127890 */ /* 0x000fe2000fffe03f */
[----:B------:R-:W-:-:S02]  /*2ca0*/  ISETP.GT.AND P3, PT, R152, 0x8, PT ;  /* 0x000000089800780c */ /* 0x000fc40003f64270 */
[----:B------:R-:W-:Y:S02]  /*2cb0*/  FSEL R24, R24, -INF , P4 ;  /* 0xff80000018187808 */ /* 0x000fe40002000000 */
[----:B------:R-:W-:Y:S02]  /*2cc0*/  FSEL R26, R25, -INF , P6 ;  /* 0xff800000191a7808 */ /* 0x000fe40003000000 */
[----:B------:R-:W-:Y:S02]  /*2cd0*/  ISETP.GT.AND P2, PT, R152, 0x9, PT ;  /* 0x000000099800780c */ /* 0x000fe40003f44270 */
[----:B------:R-:W-:Y:S02]  /*2ce0*/  FSEL R28, R28, -INF , P3 ;  /* 0xff8000001c1c7808 */ /* 0x000fe40001800000 */
[----:B------:R-:W-:Y:S01]  /*2cf0*/  FMNMX.FTZ R21, R24, R26, !PT ;  /* 0x0000001a18157209 */ /* 0x000fe20007810000 */
[----:B-1----:R-:W-:Y:S01]  /*2d00*/  UPRMT UR4, UR5, 0x654, UR4 ;  /* 0x0000065405047896 */ /* 0x002fe20008000004 */
[----:B------:R-:W-:-:S02]  /*2d10*/  FSEL R25, R30, -INF , P3 ;  /* 0xff8000001e197808 */ /* 0x000fc40001800000 */
[----:B------:R-:W-:Y:S02]  /*2d20*/  ISETP.GT.AND P1, PT, R152, 0x10, PT ;  /* 0x000000109800780c */ /* 0x000fe40003f24270 */
[----:B------:R-:W-:Y:S02]  /*2d30*/  FSEL R30, R29, -INF , P2 ;  /* 0xff8000001d1e7808 */ /* 0x000fe40001000000 */
[----:B------:R-:W-:Y:S02]  /*2d40*/  FMNMX.FTZ R21, R28, R21, !PT ;  /* 0x000000151c157209 */ /* 0x000fe40007810000 */
[----:B------:R-:W-:Y:S01]  /*2d50*/  ISETP.GT.AND P5, PT, R152, 0x11, PT ;  /* 0x000000119800780c */ /* 0x000fe20003fa4270 */
[----:B------:R-:W-:Y:S01]  /*2d60*/  SYNCS.ARRIVE.TRANS64.RED.A1T0 RZ, [UR4], RZ ;  /* 0x000000ffffff79a7 */ /* 0x000fe20008100404 */
[----:B------:R-:W-:Y:S01]  /*2d70*/  FSEL R32, R32, -INF , P1 ;  /* 0xff80000020207808 */ /* 0x000fe20000800000 */
[----:B------:R-:W-:Y:S01]  /*2d80*/  UIADD3 UR4, UR14, 0x100, URZ ;  /* 0x000001000e047890 */ /* 0x000fe2000fffe03f */
[----:B------:R-:W-:-:S02]  /*2d90*/  FMNMX.FTZ R21, R30, R21, !PT ;  /* 0x000000151e157209 */ /* 0x000fc40007810000 */
[----:B------:R-:W-:Y:S02]  /*2da0*/  FSEL R29, R34, -INF , P1 ;  /* 0xff800000221d7808 */ /* 0x000fe40000800000 */
[----:B------:R-:W-:Y:S02]  /*2db0*/  ISETP.GT.AND P4, PT, R152, 0x18, PT ;  /* 0x000000189800780c */ /* 0x000fe40003f84270 */
[----:B------:R-:W-:Y:S02]  /*2dc0*/  FSEL R34, R33, -INF , P5 ;  /* 0xff80000021227808 */ /* 0x000fe40002800000 */
[----:B------:R-:W-:Y:S02]  /*2dd0*/  FMNMX.FTZ R21, R32, R21, !PT ;  /* 0x0000001520157209 */ /* 0x000fe40007810000 */
[----:B------:R-:W-:Y:S02]  /*2de0*/  ISETP.GT.AND P3, PT, R152, 0x19, PT ;  /* 0x000000199800780c */ /* 0x000fe40003f64270 */
[----:B------:R-:W-:-:S02]  /*2df0*/  FSEL R36, R36, -INF , P4 ;  /* 0xff80000024247808 */ /* 0x000fc40002000000 */
[----:B------:R-:W-:Y:S02]  /*2e00*/  FMNMX.FTZ R21, R34, R21, !PT ;  /* 0x0000001522157209 */ /* 0x000fe40007810000 */
[----:B------:R-:W-:Y:S02]  /*2e10*/  FSEL R31, R31, -INF , P2 ;  /* 0xff8000001f1f7808 */ /* 0x000fe40001000000 */
[----:B------:R-:W-:Y:S02]  /*2e20*/  FSEL R33, R38, -INF , P4 ;  /* 0xff80000026217808 */ /* 0x000fe40002000000 */
[----:B------:R-:W-:Y:S02]  /*2e30*/  ISETP.GT.AND P2, PT, R152, 0x20, PT ;  /* 0x000000209800780c */ /* 0x000fe40003f44270 */
[----:B------:R-:W-:Y:S02]  /*2e40*/  FSEL R38, R37, -INF , P3 ;  /* 0xff80000025267808 */ /* 0x000fe40001800000 */
[----:B------:R-:W-:-:S02]  /*2e50*/  FMNMX.FTZ R21, R36, R21, !PT ;  /* 0x0000001524157209 */ /* 0x000fc40007810000 */
[----:B------:R-:W-:Y:S02]  /*2e60*/  ISETP.GT.AND P1, PT, R152, 0x21, PT ;  /* 0x000000219800780c */ /* 0x000fe40003f24270 */
[----:B------:R-:W-:Y:S02]  /*2e70*/  FSEL R40, R40, -INF , P2 ;  /* 0xff80000028287808 */ /* 0x000fe40001000000 */
[----:B------:R-:W-:Y:S02]  /*2e80*/  FMNMX.FTZ R21, R38, R21, !PT ;  /* 0x0000001526157209 */ /* 0x000fe40007810000 */
[----:B------:R-:W-:Y:S02]  /*2e90*/  FSEL R35, R35, -INF , P5 ;  /* 0xff80000023237808 */ /* 0x000fe40002800000 */
[----:B------:R-:W-:Y:S02]  /*2ea0*/  FSEL R37, R42, -INF , P2 ;  /* 0xff8000002a257808 */ /* 0x000fe40001000000 */
[----:B------:R-:W-:-:S02]  /*2eb0*/  ISETP.GT.AND P5, PT, R152, 0x28, PT ;  /* 0x000000289800780c */ /* 0x000fc40003fa4270 */
[----:B------:R-:W-:Y:S02]  /*2ec0*/  FSEL R42, R41, -INF , P1 ;  /* 0xff800000292a7808 */ /* 0x000fe40000800000 */
[----:B------:R-:W-:Y:S01]  /*2ed0*/  FMNMX.FTZ R21, R40, R21, !PT ;  /* 0x0000001528157209 */ /* 0x000fe20007810000 */
[----:B------:R1:W-:Y:S01]  /*2ee0*/  BAR.SYNC.DEFER_BLOCKING R72, 0x100 ;  /* 0x000400480000751d */ /* 0x0003e20000010000 */
[----:B------:R-:W-:Y:S02]  /*2ef0*/  ISETP.GT.AND P4, PT, R152, 0x29, PT ;  /* 0x000000299800780c */ /* 0x000fe40003f84270 */
[----:B------:R-:W-:Y:S02]  /*2f00*/  FSEL R74, R44, -INF , P5 ;  /* 0xff8000002c4a7808 */ /* 0x000fe40002800000 */
[----:B------:R-:W-:Y:S02]  /*2f10*/  FMNMX.FTZ R41, R42, R21, !PT ;  /* 0x000000152a297209 */ /* 0x000fe40007810000 */
[----:B------:R-:W-:-:S02]  /*2f20*/  FSEL R39, R39, -INF , P3 ;  /* 0xff80000027277808 */ /* 0x000fc40001800000 */
[----:B------:R-:W-:Y:S02]  /*2f30*/  ISETP.GT.AND P3, PT, R152, 0x30, PT ;  /* 0x000000309800780c */ /* 0x000fe40003f64270 */
[----:B------:R-:W-:Y:S02]  /*2f40*/  FSEL R44, R45, -INF , P4 ;  /* 0xff8000002d2c7808 */ /* 0x000fe40002000000 */
[----:B------:R-:W-:Y:S02]  /*2f50*/  FMNMX.FTZ R41, R74, R41, !PT ;  /* 0x000000294a297209 */ /* 0x000fe40007810000 */
        /* <DEDUP_REMOVED lines=12> */
[----:B------:R-:W-:Y:S02]  /*3020*/  FSEL R159, R47, -INF , P4 ;  /* 0xff8000002f9f7808 */ /* 0x000fe40002000000 */
[----:B------:R-:W-:Y:S02]  /*3030*/  ISETP.GT.AND P4, PT, R152, 0x40, PT ;  /* 0x000000409800780c */ /* 0x000fe40003f84270 */
[----:B------:R-:W-:-:S02]  /*3040*/  FSEL R170, R53, -INF , P5 ;  /* 0xff80000035aa7808 */ /* 0x000fc40002800000 */
[----:B------:R-:W-:Y:S02]  /*3050*/  FMNMX.FTZ R41, R166, R41, !PT ;  /* 0x00000029a6297209 */ /* 0x000fe40007810000 */
[----:B------:R-:W-:Y:S02]  /*3060*/  FMNMX.FTZ R20, R73, R27, !PT ;  /* 0x0000001b49147209 */ /* 0x000fe40007810000 */
[----:B------:R-:W-:Y:S02]  /*3070*/  FSEL R162, R50, -INF , P3 ;  /* 0xff80000032a27808 */ /* 0x000fe40001800000 */
[----:B------:R-:W-:Y:S02]  /*3080*/  ISETP.GT.AND P3, PT, R152, 0x41, PT ;  /* 0x000000419800780c */ /* 0x000fe40003f64270 */
[----:B------:R-:W-:Y:S02]  /*3090*/  FSEL R165, R56, -INF , P4 ;  /* 0xff80000038a57808 */ /* 0x000fe40002000000 */
[----:B------:R-:W-:-:S02]  /*30a0*/  FMNMX.FTZ R46, R170, R41, !PT ;  /* 0x00000029aa2e7209 */ /* 0x000fc40007810000 */
[----:B------:R-:W-:Y:S02]  /*30b0*/  FMNMX.FTZ R20, R25, R20, !PT ;  /* 0x0000001419147209 */ /* 0x000fe40007810000 */
[----:B------:R-:W-:Y:S02]  /*30c0*/  FSEL R164, R51, -INF , P2 ;  /* 0xff80000033a47808 */ /* 0x000fe40001000000 */
[----:B------:R-:W-:Y:S02]  /*30d0*/  ISETP.GT.AND P2, PT, R152, 0x48, PT ;  /* 0x000000489800780c */ /* 0x000fe40003f44270 */
[----:B------:R-:W-:Y:S02]  /*30e0*/  FSEL R168, R57, -INF , P3 ;  /* 0xff80000039a87808 */ /* 0x000fe40001800000 */
[----:B------:R-:W-:Y:S02]  /*30f0*/  FMNMX.FTZ R41, R165, R46, !PT ;  /* 0x0000002ea5297209 */ /* 0x000fe40007810000 */
[----:B------:R-:W-:-:S02]  /*3100*/  FMNMX.FTZ R20, R31, R20, !PT ;  /* 0x000000141f147209 */ /* 0x000fc40007810000 */
[----:B------:R-:W-:Y:S02]  /*3110*/  ISETP.GT.AND P6, PT, R152, 0x49, PT ;  /* 0x000000499800780c */ /* 0x000fe40003fc4270 */
[----:B------:R-:W-:Y:S02]  /*3120*/  FSEL R169, R60, -INF , P2 ;  /* 0xff8000003ca97808 */ /* 0x000fe40001000000 */
[----:B------:R-:W-:Y:S02]  /*3130*/  FMNMX.FTZ R46, R168, R41, !PT ;  /* 0x00000029a82e7209 */ /* 0x000fe40007810000 */
[----:B------:R-:W-:Y:S02]  /*3140*/  FMNMX.FTZ R20, R29, R20, !PT ;  /* 0x000000141d147209 */ /* 0x000fe40007810000 */
[----:B------:R-:W-:Y:S02]  /*3150*/  FSEL R167, R54, -INF , P1 ;  /* 0xff80000036a77808 */ /* 0x000fe40000800000 */
[----:B------:R-:W-:-:S02]  /*3160*/  ISETP.GT.AND P1, PT, R152, 0x50, PT ;  /* 0x000000509800780c */ /* 0x000fc40003f24270 */
[----:B------:R-:W-:Y:S02]  /*3170*/  FSEL R172, R61, -INF , P6 ;  /* 0xff8000003dac7808 */ /* 0x000fe40003000000 */
[----:B------:R-:W-:Y:S02]  /*3180*/  FMNMX.FTZ R41, R169, R46, !PT ;  /* 0x0000002ea9297209 */ /* 0x000fe40007810000 */
[----:B------:R-:W-:Y:S02]  /*3190*/  FMNMX.FTZ R20, R35, R20, !PT ;  /* 0x0000001423147209 */ /* 0x000fe40007810000 */
        /* <DEDUP_REMOVED lines=15> */
[----:B------:R-:W-:Y:S02]  /*3290*/  FSEL R178, R69, -INF , P3 ;  /* 0xff80000045b27808 */ /* 0x000fe40001800000 */
[----:B------:R-:W-:Y:S02]  /*32a0*/  FMNMX.FTZ R41, R177, R46, !PT ;  /* 0x0000002eb1297209 */ /* 0x000fe40007810000 */
[----:B------:R-:W-:Y:S02]  /*32b0*/  FMNMX.FTZ R20, R43, R20, !PT ;  /* 0x000000142b147209 */ /* 0x000fe40007810000 */
[----:B------:R-:W-:Y:S02]  /*32c0*/  FMNMX.FTZ R45, R178, R41, !PT ;  /* 0x00000029b22d7209 */ /* 0x000fe40007810000 */
[----:B------:R-:W-:Y:S02]  /*32d0*/  FMNMX.FTZ R20, R21, R20, !PT ;  /* 0x0000001415147209 */ /* 0x000fe40007810000 */
[----:B------:R-:W-:Y:S01]  /*32e0*/  FSEL R179, R62, -INF , P2 ;  /* 0xff8000003eb37808 */ /* 0x000fe20001000000 */
[----:B------:R-:W2:Y:S01]  /*32f0*/  SHFL.BFLY PT, R46, R45, 0x2, 0x1f ;  /* 0x0c401f002d2e7f89 */ /* 0x000ea200000e0000 */
        /* <DEDUP_REMOVED lines=11> */
[----:B--2---:R-:W-:Y:S02]  /*33b0*/  FMNMX.FTZ R46, R45, R46, !PT ;  /* 0x0000002e2d2e7209 */ /* 0x004fe40007810000 */
[----:B------:R-:W-:-:S03]  /*33c0*/  FMNMX.FTZ R20, R175, R20, !PT ;  /* 0x00000014af147209 */ /* 0x000fc60007810000 */
[----:B------:R-:W2:Y:S01]  /*33d0*/  SHFL.BFLY PT, R45, R46, 0x1, 0x1f ;  /* 0x0c201f002e2d7f89 */ /* 0x000ea200000e0000 */
[----:B------:R-:W-:-:S04]  /*33e0*/  FMNMX.FTZ R41, R179, R20, !PT ;  /* 0x00000014b3297209 */ /* 0x000fc80007810000 */
[----:B------:R-:W-:-:S04]  /*33f0*/  FMNMX.FTZ R20, R180, R41, !PT ;  /* 0x00000029b4147209 */ /* 0x000fc80007810000 */
[----:B------:R-:W-:-:S04]  /*3400*/  FMNMX.FTZ R41, R181, R20, !PT ;  /* 0x00000014b5297209 */ /* 0x000fc80007810000 */
[----:B------:R-:W-:-:S04]  /*3410*/  FMNMX.FTZ R20, R182, R41, !PT ;  /* 0x00000029b6147209 */ /* 0x000fc80007810000 */
[----:B------:R-:W-:-:S04]  /*3420*/  FMNMX.FTZ R41, R183, R20, !PT ;  /* 0x00000014b7297209 */ /* 0x000fc80007810000 */
[----:B------:R-:W-:Y:S02]  /*3430*/  FMNMX.FTZ R41, R184, R41, !PT ;  /* 0x00000029b8297209 */ /* 0x000fe40007810000 */
[----:B--2---:R-:W-:-:S03]  /*3440*/  FMNMX.FTZ R20, R46, R45, !PT ;  /* 0x0000002d2e147209 */ /* 0x004fc60007810000 */
[----:B------:R-:W2:Y:S01]  /*3450*/  SHFL.BFLY PT, R46, R41, 0x2, 0x1f ;  /* 0x0c401f00292e7f89 */ /* 0x000ea200000e0000 */
[C---:B------:R-:W-:Y:S01]  /*3460*/  FSETP.NEU.FTZ.AND P1, PT, R20.reuse, -INF , PT ;  /* 0xff8000001400780b */ /* 0x040fe20003f3d000 */
[----:B------:R-:W-:-:S05]  /*3470*/  FMUL.FTZ R185, R20, UR10 ;  /* 0x0000000a14b97c20 */ /* 0x000fca0008410000 */
[----:B------:R-:W-:-:S05]  /*3480*/  FSEL R185, R185, RZ, P1 ;  /* 0x000000ffb9b97208 */ /* 0x000fca0000800000 */
        /* <DEDUP_REMOVED lines=11> */
[----:B--2---:R-:W-:Y:S01]  /*3540*/  FMNMX.FTZ R46, R41, R46, !PT ;  /* 0x0000002e292e7209 */ /* 0x004fe20007810000 */
[--C-:B------:R-:W-:Y:S01]  /*3550*/  FFMA.FTZ R74, R74, UR10, -R185.reuse ;  /* 0x0000000a4a4a7c23 */ /* 0x100fe200080108b9 */
[----:B------:R-:W2:Y:S01]  /*3560*/  MUFU.EX2 R24, R24 ;  /* 0x0000001800187308 */ /* 0x000ea20000000800 */
[--C-:B------:R-:W-:Y:S01]  /*3570*/  FFMA.FTZ R44, R44, UR10, -R185.reuse ;  /* 0x0000000a2c2c7c23 */ /* 0x100fe200080108b9 */
[--C-:B------:R-:W-:Y:S01]  /*3580*/  FFMA.FTZ R176, R176, UR10, -R185.reuse ;  /* 0x0000000ab0b07c23 */ /* 0x100fe200080108b9 */
[----:B------:R-:W3:Y:S01]  /*3590*/  SHFL.BFLY PT, R197, R46, 0x1, 0x1f ;  /* 0x0c201f002ec57f89 */ /* 0x000ee200000e0000 */
[--C-:B------:R-:W-:Y:S01]  /*35a0*/  FFMA.FTZ R177, R177, UR10, -R185.reuse ;  /* 0x0000000ab1b17c23 */ /* 0x100fe200080108b9 */
[--C-:B------:R-:W-:Y:S01]  /*35b0*/  FFMA.FTZ R178, R178, UR10, -R185.reuse ;  /* 0x0000000ab2b27c23 */ /* 0x100fe200080108b9 */
[----:B------:R-:W-:-:S02]  /*35c0*/  FFMA.FTZ R174, R174, UR10, -R185 ;  /* 0x0000000aaeae7c23 */ /* 0x000fc400080108b9 */
[----:B------:R-:W-:Y:S08]  /*35d0*/  MUFU.EX2 R28, R28 ;  /* 0x0000001c001c7308 */ /* 0x000ff00000000800 */
[----:B------:R-:W4:Y:S01]  /*35e0*/  MUFU.EX2 R41, R30 ;  /* 0x0000001e00297308 */ /* 0x000f220000000800 */
[----:B--2---:R-:W-:-:S07]  /*35f0*/  F2FP.F16.F32.PACK_AB R200, R45, R24 ;  /* 0x000000182dc8723e */ /* 0x004fce00000000ff */
[----:B------:R-:W-:Y:S01]  /*3600*/  MUFU.EX2 R32, R32 ;  /* 0x0000002000207308 */ /* 0x000fe20000000800 */
[----:B---3--:R-:W-:-:S04]  /*3610*/  FMNMX.FTZ R197, R46, R197, !PT ;  /* 0x000000c52ec57209 */ /* 0x008fc80007810000 */
[C---:B------:R-:W-:Y:S01]  /*3620*/  FSETP.NEU.FTZ.AND P1, PT, R197.reuse, -INF , PT ;  /* 0xff800000c500780b */ /* 0x040fe20003f3d000 */
[----:B------:R-:W-:Y:S02]  /*3630*/  FMUL.FTZ R186, R197, UR10 ;  /* 0x0000000ac5ba7c20 */ /* 0x000fe40008410000 */
[----:B------:R-:W2:Y:S01]  /*3640*/  MUFU.EX2 R47, R34 ;  /* 0x00000022002f7308 */ /* 0x000ea20000000800 */
        /* <DEDUP_REMOVED lines=14> */
[----:B--2---:R-:W-:Y:S01]  /*3730*/  F2FP.F16.F32.PACK_AB R152, R47, R32 ;  /* 0x000000202f98723e */ /* 0x004fe200000000ff */
[--C-:B------:R-:W-:Y:S01]  /*3740*/  FFMA.FTZ R21, R21, UR10, -R186.reuse ;  /* 0x0000000a15157c23 */ /* 0x100fe200080108ba */
[--C-:B------:R-:W-:Y:S01]  /*3750*/  FFMA.FTZ R179, R179, UR10, -R186.reuse ;  /* 0x0000000ab3b37c23 */ /* 0x100fe200080108ba */
[--C-:B------:R-:W-:Y:S01]  /*3760*/  FFMA.FTZ R181, R181, UR10, -R186.reuse ;  /* 0x0000000ab5b57c23 */ /* 0x100fe200080108ba */
[----:B------:R2:W3:Y:S01]  /*3770*/  MUFU.EX2 R26, R27 ;  /* 0x0000001b001a7308 */ /* 0x0004e20000000800 */
[--C-:B------:R-:W-:Y:S01]  /*3780*/  FFMA.FTZ R182, R182, UR10, -R186.reuse ;  /* 0x0000000ab6b67c23 */ /* 0x100fe200080108ba */
[--C-:B------:R-:W-:Y:S01]  /*3790*/  FFMA.FTZ R183, R183, UR10, -R186.reuse ;  /* 0x0000000ab7b77c23 */ /* 0x100fe200080108ba */
[----:B------:R-:W-:-:S05]  /*37a0*/  FFMA.FTZ R184, R184, UR10, -R186 ;  /* 0x0000000ab8b87c23 */ /* 0x000fca00080108ba */
[----:B------:R-:W-:Y:S01]  /*37b0*/  MUFU.EX2 R25, R25 ;  /* 0x0000001900197308 */ /* 0x000fe20000000800 */
[----:B--2---:R-:W-:-:S04]  /*37c0*/  FADD.FTZ R27, R24, R45 ;  /* 0x0000002d181b7221 */ /* 0x004fc80000010000 */
[----:B------:R-:W-:-:S03]  /*37d0*/  FADD.FTZ R46, R28, R27 ;  /* 0x0000001b1c2e7221 */ /* 0x000fc60000010000 */
[----:B------:R2:W4:Y:S01]  /*37e0*/  MUFU.EX2 R30, R31 ;  /* 0x0000001f001e7308 */ /* 0x0005220000000800 */
[----:B---3--:R-:W-:-:S07]  /*37f0*/  F2FP.F16.F32.PACK_AB R201, R26, R73 ;  /* 0x000000491ac9723e */ /* 0x008fce00000000ff */
[----:B------:R-:W3:Y:S01]  /*3800*/  MUFU.EX2 R29, R29 ;  /* 0x0000001d001d7308 */ /* 0x000ee20000000800 */
[----:B--2---:R-:W-:-:S07]  /*3810*/  FADD.FTZ R31, R41, R46 ;  /* 0x0000002e291f7221 */ /* 0x004fce0000010000 */
[----:B------:R2:W-:Y:S01]  /*3820*/  MUFU.EX2 R51, R42 ;  /* 0x0000002a00337308 */ /* 0x0005e20000000800 */
[----:B----4-:R-:W-:-:S07]  /*3830*/  F2FP.F16.F32.PACK_AB R203, R30, R25 ;  /* 0x000000191ecb723e */ /* 0x010fce00000000ff */
[----:B------:R-:W4:Y:S01]  /*3840*/  MUFU.EX2 R34, R35 ;  /* 0x0000002300227308 */ /* 0x000f220000000800 */
[----:B--2---:R-:W-:-:S04]  /*3850*/  FADD.FTZ R42, R73, R26 ;  /* 0x0000001a492a7221 */ /* 0x004fc80000010000 */
[----:B------:R-:W-:Y:S01]  /*3860*/  FADD.FTZ R27, R25, R42 ;  /* 0x0000002a191b7221 */ /* 0x000fe20000010000 */
[----:B------:R-:W-:Y:S02]  /*3870*/  FADD.FTZ R42, R32, R31 ;  /* 0x0000001f202a7221 */ /* 0x000fe40000010000 */
[----:B------:R-:W2:Y:S01]  /*3880*/  MUFU.EX2 R49, R38 ;  /* 0x0000002600317308 */ /* 0x000ea20000000800 */
[----:B------:R-:W-:Y:S01]  /*3890*/  FADD.FTZ R28, R30, R27 ;  /* 0x0000001b1e1c7221 */ /* 0x000fe20000010000 */
[----:B------:R-:W-:-:S03]  /*38a0*/  FADD.FTZ R31, R47, R42 ;  /* 0x0000002a2f1f7221 */ /* 0x000fc60000010000 */
[----:B---3--:R-:W-:Y:S01]  /*38b0*/  FADD.FTZ R27, R29, R28 ;  /* 0x0000001c1d1b7221 */ /* 0x008fe20000010000 */
[----:B------:R-:W-:Y:S02]  /*38c0*/  FADD.FTZ R28, R36, R31 ;  /* 0x0000001f241c7221 */ /* 0x000fe40000010000 */
[----:B------:R-:W3:Y:S01]  /*38d0*/  MUFU.EX2 R33, R33 ;  /* 0x0000002100217308 */ /* 0x000ee20000000800 */
[C---:B----4-:R-:W-:Y:S01]  /*38e0*/  FADD.FTZ R26, R34.reuse, R27 ;  /* 0x0000001b221a7221 */ /* 0x050fe20000010000 */
[----:B------:R-:W-:-:S06]  /*38f0*/  F2FP.F16.F32.PACK_AB R153, R34, R29 ;  /* 0x0000001d2299723e */ /* 0x000fcc00000000ff */
[----:B------:R-:W4:Y:S01]  /*3900*/  MUFU.EX2 R40, R40 ;  /* 0x0000002800287308 */ /* 0x000f220000000800 */
[C---:B--2---:R-:W-:Y:S01]  /*3910*/  FADD.FTZ R31, R49.reuse, R28 ;  /* 0x0000001c311f7221 */ /* 0x044fe20000010000 */
[----:B------:R-:W-:-:S06]  /*3920*/  F2FP.F16.F32.PACK_AB R154, R49, R36 ;  /* 0x00000024319a723e */ /* 0x000fcc00000000ff */
[----:B------:R-:W2:Y:S01]  /*3930*/  MUFU.EX2 R38, R39 ;  /* 0x0000002700267308 */ /* 0x000ea20000000800 */
[----:B---3--:R-:W-:-:S07]  /*3940*/  FADD.FTZ R27, R33, R26 ;  /* 0x0000001a211b7221 */ /* 0x008fce0000010000 */
[----:B------:R-:W3:Y:S01]  /*3950*/  MUFU.EX2 R37, R37 ;  /* 0x0000002500257308 */ /* 0x000ee20000000800 */
[----:B----4-:R-:W-:Y:S01]  /*3960*/  FADD.FTZ R28, R40, R31 ;  /* 0x0000001f281c7221 */ /* 0x010fe20000010000 */
[----:B------:R-:W-:-:S03]  /*3970*/  F2FP.F16.F32.PACK_AB R156, R51, R40 ;  /* 0x00000028339c723e */ /* 0x000fc600000000ff */
[----:B------:R-:W-:-:S03]  /*3980*/  FADD.FTZ R29, R51, R28 ;  /* 0x0000001c331d7221 */ /* 0x000fc60000010000 */
[----:B------:R-:W4:Y:S01]  /*3990*/  MUFU.EX2 R74, R74 ;  /* 0x0000004a004a7308 */ /* 0x000f220000000800 */
[C---:B--2---:R-:W-:Y:S01]  /*39a0*/  FADD.FTZ R26, R38.reuse, R27 ;  /* 0x0000001b261a7221 */ /* 0x044fe20000010000 */
[----:B------:R-:W-:-:S06]  /*39b0*/  F2FP.F16.F32.PACK_AB R155, R38, R33 ;  /* 0x00000021269b723e */ /* 0x000fcc00000000ff */
[----:B------:R-:W2:Y:S01]  /*39c0*/  MUFU.EX2 R24, R43 ;  /* 0x0000002b00187308 */ /* 0x000ea20000000800 */
[----:B---3--:R-:W-:-:S07]  /*39d0*/  FADD.FTZ R27, R37, R26 ;  /* 0x0000001a251b7221 */ /* 0x008fce0000010000 */
[----:B------:R-:W3:Y:S01]  /*39e0*/  MUFU.EX2 R25, R44 ;  /* 0x0000002c00197308 */ /* 0x000ee20000000800 */
[----:B----4-:R-:W-:-:S07]  /*39f0*/  FADD.FTZ R26, R74, R29 ;  /* 0x0000001d4a1a7221 */ /* 0x010fce0000010000 */
[----:B------:R-:W-:Y:S01]  /*3a00*/  MUFU.EX2 R176, R176 ;  /* 0x000000b000b07308 */ /* 0x000fe20000000800 */
[C---:B--2---:R-:W-:Y:S01]  /*3a10*/  FADD.FTZ R188, R24.reuse, R27 ;  /* 0x0000001b18bc7221 */ /* 0x044fe20000010000 */
[----:B------:R-:W-:-:S06]  /*3a20*/  F2FP.F16.F32.PACK_AB R157, R24, R37 ;  /* 0x00000025189d723e */ /* 0x000fcc00000000ff */
[----:B------:R-:W-:Y:S01]  /*3a30*/  MUFU.EX2 R177, R177 ;  /* 0x000000b100b17308 */ /* 0x000fe20000000800 */
[C---:B---3--:R-:W-:Y:S01]  /*3a40*/  FADD.FTZ R187, R25.reuse, R26 ;  /* 0x0000001a19bb7221 */ /* 0x048fe20000010000 */
[----:B------:R-:W-:Y:S02]  /*3a50*/  F2FP.F16.F32.PACK_AB R158, R25, R74 ;  /* 0x0000004a199e723e */ /* 0x000fe400000000ff */
[----:B-1----:R-:W-:-:S04]  /*3a60*/  WARPGROUP.ARRIVE ;  /* 0x00000000000079c5 */ /* 0x002fc80000000000 */
[----:B------:R-:W-:Y:S02]  /*3a70*/  MUFU.EX2 R178, R178 ;  /* 0x000000b200b27308 */ /* 0x000fe40000000800 */
[----:B------:R-:W-:Y:S01]  /*3a80*/  HGMMA.64x256x16.F32 R24, R200, gdesc[UR12].tnspB, RZ, !UPT, gsb0 ;  /* 0x43e0000cc8187df0 */ /* 0x000fe2000c0008ff */
[----:B------:R-:W-:-:S05]  /*3a90*/  UMOV UR15, 0x40000040 ;  /* 0x40000040000f7882 */ /* 0x000fca0000000000 */
[----:B------:R-:W-:Y:S08]  /*3aa0*/  MUFU.EX2 R181, R181 ;  /* 0x000000b500b57308 */ /* 0x000ff00000000800 */
[----:B------:R-:W-:Y:S08]  /*3ab0*/  MUFU.EX2 R182, R182 ;  /* 0x000000b600b67308 */ /* 0x000ff00000000800 */
[----:B------:R-:W-:Y:S08]  /*3ac0*/  MUFU.EX2 R183, R183 ;  /* 0x000000b700b77308 */ /* 0x000ff00000000800 */
[----:B------:R-:W-:Y:S01]  /*3ad0*/  MUFU.EX2 R184, R184 ;  /* 0x000000b800b87308 */ /* 0x000fe20000000800 */
[----:B------:R-:W-:-:S02]  /*3ae0*/  WARPGROUP.DEPBAR.LE gsb0, 0x0 ;  /* 0x00008000000079c5 */ /* 0x000fc40000010000 */
[----:B------:R-:W-:-:S06]  /*3af0*/  WARPGROUP.ARRIVE ;  /* 0x00000000000079c5 */ /* 0x000fcc0000000000 */
[----:B------:R-:W-:Y:S01]  /*3b00*/  HGMMA.64x256x16.F32 R24, R152, gdesc[UR16].tnspB, R24, gsb0 ;  /* 0x43e0001098187df0 */ /* 0x000fe20008000818 */
[----:B------:R-:W-:Y:S01]  /*3b10*/  UMOV UR18, UR4 ;  /* 0x0000000400127c82 */ /* 0x000fe20008000000 */
[----:B------:R-:W-:Y:S01]  /*3b20*/  UMOV UR19, 0x40000040 ;  /* 0x4000004000137882 */ /* 0x000fe20000000000 */
[----:B------:R-:W-:Y:S01]  /*3b30*/  UIADD3 UR4, UR14, 0x180, URZ ;  /* 0x000001800e047890 */ /* 0x000fe2000fffe03f */
[----:B------:R-:W-:Y:S02]  /*3b40*/  WARPGROUP.DEPBAR.LE gsb0, 0x0 ;  /* 0x00008000000079c5 */ /* 0x000fe40000010000 */
[--C-:B------:R-:W-:Y:S01]  /*3b50*/  FFMA.FTZ R152, R159, UR10, -R186.reuse ;  /* 0x0000000a9f987c23 */ /* 0x100fe200080108ba */
[--C-:B------:R-:W-:Y:S01]  /*3b60*/  FFMA.FTZ R153, R163, UR10, -R185.reuse ;  /* 0x0000000aa3997c23 */ /* 0x100fe200080108b9 */
[----:B------:R-:W1:Y:S01]  /*3b70*/  MUFU.EX2 R159, R21 ;  /* 0x00000015009f7308 */ /* 0x000e620000000800 */
[----:B------:R-:W-:Y:S01]  /*3b80*/  FFMA.FTZ R154, R162, UR10, -R186 ;  /* 0x0000000aa29a7c23 */ /* 0x000fe200080108ba */
[--C-:B------:R-:W-:Y:S01]  /*3b90*/  FFMA.FTZ R162, R168, UR10, -R185.reuse ;  /* 0x0000000aa8a27c23 */ /* 0x100fe200080108b9 */
[----:B------:R-:W-:-:S05]  /*3ba0*/  FFMA.FTZ R163, R169, UR10, -R185 ;  /* 0x0000000aa9a37c23 */ /* 0x000fca00080108b9 */
[----:B------:R2:W3:Y:S08]  /*3bb0*/  MUFU.EX2 R21, R152 ;  /* 0x0000009800157308 */ /* 0x0004f00000000800 */
[----:B------:R-:W-:Y:S01]  /*3bc0*/  MUFU.EX2 R153, R153 ;  /* 0x0000009900997308 */ /* 0x000fe20000000800 */
[----:B-1----:R-:W-:Y:S01]  /*3bd0*/  FADD.FTZ R188, R159, R188 ;  /* 0x000000bc9fbc7221 */ /* 0x002fe20000010000 */
[----:B--2---:R-:W-:Y:S01]  /*3be0*/  FFMA.FTZ R152, R161, UR10, -R185 ;  /* 0x0000000aa1987c23 */ /* 0x004fe200080108b9 */
[----:B------:R-:W-:-:S05]  /*3bf0*/  FFMA.FTZ R161, R173, UR10, -R186 ;  /* 0x0000000aada17c23 */ /* 0x000fca00080108ba */
[----:B------:R-:W1:Y:S01]  /*3c00*/  MUFU.EX2 R152, R152 ;  /* 0x0000009800987308 */ /* 0x000e620000000800 */
[C---:B---3--:R-:W-:Y:S01]  /*3c10*/  F2FP.F16.F32.PACK_AB R159, R21.reuse, R159 ;  /* 0x0000009f159f723e */ /* 0x048fe200000000ff */
[----:B------:R-:W-:-:S03]  /*3c20*/  FADD.FTZ R188, R21, R188 ;  /* 0x000000bc15bc7221 */ /* 0x000fc60000010000 */
[----:B------:R-:W-:-:S03]  /*3c30*/  WARPGROUP.ARRIVE ;  /* 0x00000000000079c5 */ /* 0x000fc60000000000 */
[----:B------:R-:W2:Y:S03]  /*3c40*/  MUFU.EX2 R154, R154 ;  /* 0x0000009a009a7308 */ /* 0x000ea60000000800 */
[----:B------:R-:W-:Y:S01]  /*3c50*/  HGMMA.64x256x16.F32 R24, R156, gdesc[UR16].tnspB, R24, gsb0 ;  /* 0x43e000109c187df0 */ /* 0x000fe20008000818 */
[----:B------:R-:W-:Y:S01]  /*3c60*/  UMOV UR18, UR4 ;  /* 0x0000000400127c82 */ /* 0x000fe20008000000 */
[----:B------:R-:W-:Y:S01]  /*3c70*/  UMOV UR19, 0x40000040 ;  /* 0x4000004000137882 */ /* 0x000fe20000000000 */
[----:B------:R-:W-:Y:S02]  /*3c80*/  UIADD3 UR4, UR14, 0x200, URZ ;  /* 0x000002000e047890 */ /* 0x000fe4000fffe03f */
[----:B------:R-:W-:Y:S01]  /*3c90*/  MUFU.EX2 R161, R161 ;  /* 0x000000a100a17308 */ /* 0x000fe20000000800 */
[----:B-1----:R-:W-:Y:S01]  /*3ca0*/  FADD.FTZ R187, R152, R187 ;  /* 0x000000bb98bb7221 */ /* 0x002fe20000010000 */
[----:B------:R-:W-:Y:S01]  /*3cb0*/  F2FP.F16.F32.PACK_AB R152, R153, R152 ;  /* 0x000000989998723e */ /* 0x000fe200000000ff */
[----:B------:R-:W-:-:S02]  /*3cc0*/  UIADD3 UR14, UR14, 0x280, URZ ;  /* 0x000002800e0e7890 */ /* 0x000fc4000fffe03f */
[----:B------:R-:W-:-:S03]  /*3cd0*/  FADD.FTZ R21, R153, R187 ;  /* 0x000000bb99157221 */ /* 0x000fc60000010000 */
[----:B------:R-:W-:Y:S01]  /*3ce0*/  MUFU.EX2 R162, R162 ;  /* 0x000000a200a27308 */ /* 0x000fe20000000800 */
[----:B--2---:R-:W-:-:S07]  /*3cf0*/  FADD.FTZ R188, R154, R188 ;  /* 0x000000bc9abc7221 */ /* 0x004fce0000010000 */
[----:B------:R-:W-:Y:S01]  /*3d00*/  MUFU.EX2 R163, R163 ;  /* 0x000000a300a37308 */ /* 0x000fe20000000800 */
[----:B------:R-:W-:Y:S02]  /*3d10*/  WARPGROUP.DEPBAR.LE gsb0, 0x0 ;  /* 0x00008000000079c5 */ /* 0x000fe40000010000 */
[--C-:B------:R-:W-:Y:S01]  /*3d20*/  FFMA.FTZ R158, R164, UR10, -R186.reuse ;  /* 0x0000000aa49e7c23 */ /* 0x100fe200080108ba */
[--C-:B------:R-:W-:Y:S01]  /*3d30*/  FFMA.FTZ R156, R166, UR10, -R185.reuse ;  /* 0x0000000aa69c7c23 */ /* 0x100fe200080108b9 */
[--C-:B------:R-:W-:Y:S01]  /*3d40*/  FFMA.FTZ R157, R170, UR10, -R185.reuse ;  /* 0x0000000aaa9d7c23 */ /* 0x100fe200080108b9 */
[--C-:B------:R-:W-:Y:S01]  /*3d50*/  FFMA.FTZ R159, R167, UR10, -R186.reuse ;  /* 0x0000000aa79f7c23 */ /* 0x100fe200080108ba */
[----:B------:R-:W-:Y:S01]  /*3d60*/  FFMA.FTZ R164, R172, UR10, -R185 ;  /* 0x0000000aaca47c23 */ /* 0x000fe200080108b9 */
[----:B------:R-:W-:Y:S01]  /*3d70*/  FFMA.FTZ R166, R175, UR10, -R186 ;  /* 0x0000000aafa67c23 */ /* 0x000fe200080108ba */
[----:B------:R-:W1:Y:S08]  /*3d80*/  MUFU.EX2 R158, R158 ;  /* 0x0000009e009e7308 */ /* 0x000e700000000800 */
[----:B------:R-:W-:Y:S08]  /*3d90*/  MUFU.EX2 R156, R156 ;  /* 0x0000009c009c7308 */ /* 0x000ff00000000800 */
[----:B------:R-:W2:Y:S01]  /*3da0*/  MUFU.EX2 R157, R157 ;  /* 0x0000009d009d7308 */ /* 0x000ea20000000800 */
[C---:B-1----:R-:W-:Y:S01]  /*3db0*/  F2FP.F16.F32.PACK_AB R153, R158.reuse, R154 ;  /* 0x0000009a9e99723e */ /* 0x042fe200000000ff */
[----:B------:R-:W-:-:S06]  /*3dc0*/  FADD.FTZ R188, R158, R188 ;  /* 0x000000bc9ebc7221 */ /* 0x000fcc0000010000 */
[----:B------:R-:W1:Y:S08]  /*3dd0*/  MUFU.EX2 R159, R159 ;  /* 0x0000009f009f7308 */ /* 0x000e700000000800 */
[----:B------:R-:W3:Y:S01]  /*3de0*/  MUFU.EX2 R164, R164 ;  /* 0x000000a400a47308 */ /* 0x000ee20000000800 */
[----:B--2---:R-:W-:Y:S01]  /*3df0*/  F2FP.F16.F32.PACK_AB R154, R157, R156 ;  /* 0x0000009c9d9a723e */ /* 0x004fe200000000ff */
[----:B------:R-:W-:Y:S01]  /*3e00*/  FADD.FTZ R156, R156, R21 ;  /* 0x000000159c9c7221 */ /* 0x000fe20000010000 */
[----:B------:R-:W-:-:S03]  /*3e10*/  FFMA.FTZ R21, R180, UR10, -R186 ;  /* 0x0000000ab4157c23 */ /* 0x000fc600080108ba */
[----:B------:R-:W-:Y:S02]  /*3e20*/  FADD.FTZ R156, R157, R156 ;  /* 0x0000009c9d9c7221 */ /* 0x000fe40000010000 */
[----:B------:R-:W-:Y:S01]  /*3e30*/  MUFU.EX2 R166, R166 ;  /* 0x000000a600a67308 */ /* 0x000fe20000000800 */
[----:B-1----:R-:W-:Y:S01]  /*3e40*/  F2FP.F16.F32.PACK_AB R155, R161, R159 ;  /* 0x0000009fa19b723e */ /* 0x002fe200000000ff */
[----:B------:R-:W-:-:S03]  /*3e50*/  FADD.FTZ R188, R159, R188 ;  /* 0x000000bc9fbc7221 */ /* 0x000fc60000010000 */
[----:B------:R-:W-:Y:S01]  /*3e60*/  WARPGROUP.ARRIVE ;  /* 0x00000000000079c5 */ /* 0x000fe20000000000 */
[----:B------:R-:W-:Y:S02]  /*3e70*/  FADD.FTZ R188, R161, R188 ;  /* 0x000000bca1bc7221 */ /* 0x000fe40000010000 */
[----:B------:R-:W-:Y:S03]  /*3e80*/  MUFU.EX2 R158, R179 ;  /* 0x000000b3009e7308 */ /* 0x000fe60000000800 */
[----:B------:R-:W-:Y:S01]  /*3e90*/  HGMMA.64x256x16.F32 R24, R152, gdesc[UR16].tnspB, R24, gsb0 ;  /* 0x43e0001098187df0 */ /* 0x000fe20008000818 */
[----:B------:R-:W-:Y:S01]  /*3ea0*/  UMOV UR18, UR4 ;  /* 0x0000000400127c82 */ /* 0x000fe20008000000 */
[----:B------:R-:W-:-:S03]  /*3eb0*/  UMOV UR19, 0x40000040 ;  /* 0x4000004000137882 */ /* 0x000fc60000000000 */
[----:B------:R-:W1:Y:S01]  /*3ec0*/  MUFU.EX2 R21, R21 ;  /* 0x0000001500157308 */ /* 0x000e620000000800 */
[----:B------:R-:W-:Y:S02]  /*3ed0*/  WARPGROUP.DEPBAR.LE gsb0, 0x0 ;  /* 0x00008000000079c5 */ /* 0x000fe40000010000 */
[----:B------:R-:W-:Y:S01]  /*3ee0*/  FFMA.FTZ R152, R165, UR10, -R185 ;  /* 0x0000000aa5987c23 */ /* 0x000fe200080108b9 */
[----:B------:R-:W-:Y:S01]  /*3ef0*/  FFMA.FTZ R165, R171, UR10, -R186 ;  /* 0x0000000aaba57c23 */ /* 0x000fe200080108ba */
[----:B---3--:R-:W-:Y:S02]  /*3f00*/  F2FP.F16.F32.PACK_AB R154, R164, R163 ;  /* 0x000000a3a49a723e */ /* 0x008fe400000000ff */
[----:B-1----:R-:W-:Y:S02]  /*3f10*/  F2FP.F16.F32.PACK_AB R155, R21, R158 ;  /* 0x0000009e159b723e */ /* 0x002fe400000000ff */
[----:B------:R-:W1:Y:S08]  /*3f20*/  MUFU.EX2 R152, R152 ;  /* 0x0000009800987308 */ /* 0x000e700000000800 */
[----:B------:R-:W2:Y:S01]  /*3f30*/  MUFU.EX2 R165, R165 ;  /* 0x000000a500a57308 */ /* 0x000ea20000000800 */
[----:B-1----:R-:W-:Y:S01]  /*3f40*/  FADD.FTZ R156, R152, R156 ;  /* 0x0000009c989c7221 */ /* 0x002fe20000010000 */
[----:B------:R-:W-:-:S03]  /*3f50*/  F2FP.F16.F32.PACK_AB R152, R162, R152 ;  /* 0x00000098a298723e */ /* 0x000fc600000000ff */
[----:B------:R-:W-:Y:S01]  /*3f60*/  FADD.FTZ R156, R162, R156 ;  /* 0x0000009ca29c7221 */ /* 0x000fe20000010000 */
[----:B--2---:R-:W-:-:S03]  /*3f70*/  F2FP.F16.F32.PACK_AB R153, R166, R165 ;  /* 0x000000a5a699723e */ /* 0x004fc600000000ff */
[----:B------:R-:W-:Y:S01]  /*3f80*/  FADD.FTZ R156, R163, R156 ;  /* 0x0000009ca39c7221 */ /* 0x000fe20000010000 */
[----:B------:R-:W-:Y:S01]  /*3f90*/  FADD.FTZ R188, R165, R188 ;  /* 0x000000bca5bc7221 */ /* 0x000fe20000010000 */
[----:B------:R-:W-:Y:S02]  /*3fa0*/  WARPGROUP.ARRIVE ;  /* 0x00000000000079c5 */ /* 0x000fe40000000000 */
[----:B------:R-:W-:Y:S01]  /*3fb0*/  FADD.FTZ R156, R164, R156 ;  /* 0x0000009ca49c7221 */ /* 0x000fe20000010000 */
[----:B------:R-:W-:-:S03]  /*3fc0*/  FADD.FTZ R188, R166, R188 ;  /* 0x000000bca6bc7221 */ /* 0x000fc60000010000 */
[----:B------:R-:W-:Y:S01]  /*3fd0*/  HGMMA.64x256x16.F32 R24, R152, gdesc[UR16].tnspB, R24, gsb0 ;  /* 0x43e0001098187df0 */ /* 0x000fe20008000818 */
[----:B------:R-:W-:-:S04]  /*3fe0*/  FADD.FTZ R188, R158, R188 ;  /* 0x000000bc9ebc7221 */ /* 0x000fc80000010000 */
[----:B------:R-:W-:-:S04]  /*3ff0*/  FADD.FTZ R21, R21, R188 ;  /* 0x000000bc15157221 */ /* 0x000fc80000010000 */
[----:B------:R-:W-:Y:S01]  /*4000*/  FADD.FTZ R21, R181, R21 ;  /* 0x00000015b5157221 */ /* 0x000fe20000010000 */
[----:B------:R-:W-:Y:S02]  /*4010*/  WARPGROUP.DEPBAR.LE gsb0, 0x0 ;  /* 0x00008000000079c5 */ /* 0x000fe40000010000 */
[----:B------:R-:W1:Y:S01]  /*4020*/  MUFU.EX2 R152, R174 ;  /* 0x000000ae00987308 */ /* 0x000e620000000800 */
[C---:B------:R-:W-:Y:S01]  /*4030*/  F2FP.F16.F32.PACK_AB R153, R182.reuse, R181 ;  /* 0x000000b5b699723e */ /* 0x040fe200000000ff */
[----:B------:R-:W-:Y:S01]  /*4040*/  FADD.FTZ R182, R182, R21 ;  /* 0x00000015b6b67221 */ /* 0x000fe20000010000 */
[----:B------:R-:W-:Y:S02]  /*4050*/  F2FP.F16.F32.PACK_AB R154, R178, R177 ;  /* 0x000000b1b29a723e */ /* 0x000fe400000000ff */
[----:B------:R-:W-:Y:S01]  /*4060*/  F2FP.F16.F32.PACK_AB R155, R184, R183 ;  /* 0x000000b7b89b723e */ /* 0x000fe200000000ff */
[----:B------:R-:W-:-:S04]  /*4070*/  FADD.FTZ R183, R183, R182 ;  /* 0x000000b6b7b77221 */ /* 0x000fc80000010000 */
[----:B------:R-:W-:Y:S01]  /*4080*/  FADD.FTZ R203, R184, R183 ;  /* 0x000000b7b8cb7221 */ /* 0x000fe20000010000 */
[----:B-1----:R-:W-:Y:S01]  /*4090*/  FADD.FTZ R156, R152, R156 ;  /* 0x0000009c989c7221 */ /* 0x002fe20000010000 */
[----:B------:R-:W-:-:S03]  /*40a0*/  F2FP.F16.F32.PACK_AB R152, R176, R152 ;  /* 0x00000098b098723e */ /* 0x000fc600000000ff */
[----:B------:R-:W-:Y:S01]  /*40b0*/  FADD.FTZ R156, R176, R156 ;  /* 0x0000009cb09c7221 */ /* 0x000fe20000010000 */
[----:B------:R-:W-:-:S03]  /*40c0*/  WARPGROUP.ARRIVE ;  /* 0x00000000000079c5 */ /* 0x000fc60000000000 */
[----:B------:R-:W-:-:S03]  /*40d0*/  FADD.FTZ R21, R177, R156 ;  /* 0x0000009cb1157221 */ /* 0x000fc60000010000 */
[----:B------:R-:W-:Y:S01]  /*40e0*/  HGMMA.64x256x16.F32 R24, R152, gdesc[UR12].tnspB, R24, gsb0 ;  /* 0x43e0000c98187df0 */ /* 0x000fe20008000818 */
[----:B------:R-:W-:Y:S02]  /*40f0*/  FADD.FTZ R21, R178, R21 ;  /* 0x00000015b2157221 */ /* 0x000fe40000010000 */
[----:B------:R-:W-:Y:S02]  /*4100*/  WARPGROUP.DEPBAR.LE gsb0, 0x0 ;  /* 0x00008000000079c5 */ /* 0x000fe40000010000 */
[----:B------:R-:W-:Y:S05]  /*4110*/  @!P0 BRA `(.L_x_1151) ;  /* 0x0000000000048947 */ /* 0x000fea0003800000 */
[----:B------:R-:W-:Y:S01]  /*4120*/  BPT.TRAP 0x1 ;  /* 0x000000040000795c */ /* 0x000fe20000300000 */
.L_x_1151:
[----:B------:R-:W1:Y:S01]  /*4130*/  S2UR UR4, SR_CgaCtaId ;  /* 0x00000000000479c3 */ /* 0x000e620000008800 */
[----:B------:R-:W-:Y:S01]  /*4140*/  VIADD R153, R160, 0xfffffffe ;  /* 0xfffffffea0997836 */ /* 0x000fe20000000000 */
[----:B------:R-:W-:-:S04]  /*4150*/  UIADD3 UR6, UR6, 0x32460, URZ ;  /* 0x0003246006067890 */ /* 0x000fc8000fffe03f */
[----:B------:R-:W-:Y:S01]  /*4160*/  ISETP.GE.AND P1, PT, R153, R22, PT ;  /* 0x000000169900720c */ /* 0x000fe20003f26270 */
[----:B-1----:R-:W-:-:S09]  /*4170*/  UPRMT UR6, UR4, 0x654, UR6 ;  /* 0x0000065404067896 */ /* 0x002fd20008000006 */
[----:B------:R-:W-:Y:S03]  /*4180*/  SYNCS.ARRIVE.TRANS64.RED.A1T0 RZ, [UR6], RZ ;  /* 0x000000ffffff79a7 */ /* 0x000fe60008100406 */
[----:B------:R-:W-:Y:S05]  /*4190*/  @!P1 BRA `(.L_x_1152) ;  /* 0x0000002000ec9947 */ /* 0x000fea0003800000 */
[----:B------:R-:W-:Y:S01]  /*41a0*/  R2UR UR4, R153 ;  /* 0x00000000990472ca */ /* 0x000fe200000e0000 */
[----:B------:R-:W-:Y:S02]  /*41b0*/  IMAD.MOV.U32 R201, RZ, RZ, R197 ;  /* 0x000000ffffc97224 */ /* 0x000fe400078e00c5 */
[----:B------:R-:W-:-:S12]  /*41c0*/  IMAD.MOV.U32 R202, RZ, RZ, R20 ;  /* 0x000000ffffca7224 */ /* 0x000fd800078e0014 */
.L_x_1163:
[----:B------:R-:W-:Y:S01]  /*41d0*/  UIADD3 UR38, UR38, 0x1, URZ ;  /* 0x0000000126267890 */ /* 0x000fe2000fffe03f */
[----:B------:R-:W-:Y:S01]  /*41e0*/  UMOV UR5, UR4 ;  /* 0x0000000400057c82 */ /* 0x000fe20008000000 */
[----:B------:R-:W-:Y:S01]  /*41f0*/  UIADD3 UR4, UR4, -0x1, URZ ;  /* 0xffffffff04047890 */ /* 0x000fe2000fffe03f */
[----:B------:R-:W-:Y:S01]  /*4200*/  ISETP.LT.AND P1, PT, R22, UR5, PT ;  /* 0x0000000516007c0c */ /* 0x000fe2000bf21270 */
[----:B------:R-:W-:-:S04]  /*4210*/  UISETP.NE.AND UP0, UPT, UR38, 0x2, UPT ;  /* 0x000000022600788c */ /* 0x000fc8000bf05270 */
[----:B------:R-:W-:Y:S02]  /*4220*/  USEL UR6, URZ, 0x1, UP0 ;  /* 0x000000013f067887 */ /* 0x000fe40008000000 */
[----:B------:R-:W-:Y:S02]  /*4230*/  USEL UR38, UR38, URZ, UP0 ;  /* 0x0000003f26267287 */ /* 0x000fe40008000000 */
[----:B------:R-:W-:Y:S01]  /*4240*/  ULOP3.LUT UR39, UR39, UR6, URZ, 0x3c, !UPT ;  /* 0x0000000627277292 */ /* 0x000fe2000f8e3c3f */
[----:B------:R-:W-:Y:S11]  /*4250*/  @!P0 BRA `(.L_x_1153) ;  /* 0x0000000000048947 */ /* 0x000ff60003800000 */
[----:B------:R-:W-:Y:S01]  /*4260*/  BPT.TRAP 0x1 ;  /* 0x000000040000795c */ /* 0x000fe20000300000 */
.L_x_1153:
[----:B------:R-:W1:Y:S01]  /*4270*/  S2UR UR54, SR_CgaCtaId ;  /* 0x00000000003679c3 */ /* 0x000e620000008800 */
[----:B------:R-:W-:Y:S01]  /*4280*/  UMOV UR5, 0x400 ;  /* 0x0000040000057882 */ /* 0x000fe20000000000 */
[----:B0-----:R-:W-:-:S05]  /*4290*/  IMAD.U32 R0, RZ, RZ, UR39 ;  /* 0x00000027ff007e24 */ /* 0x001fca000f8e00ff */
[----:B------:R-:W-:Y:S01]  /*42a0*/  SHF.L.U32 R0, R0, 0x1f, RZ ;  /* 0x0000001f00007819 */ /* 0x000fe200000006ff */
[----:B-1----:R-:W-:-:S04]  /*42b0*/  ULEA UR5, UR54, UR5, 0x18 ;  /* 0x0000000536057291 */ /* 0x002fc8000f8ec03f */
[----:B------:R-:W-:-:S09]  /*42c0*/  ULEA UR5, UR38, UR5, 0x3 ;  /* 0x0000000526057291 */ /* 0x000fd2000f8e183f */
[----:B------:R0:W1:Y:S01]  /*42d0*/  SYNCS.PHASECHK.TRANS64.TRYWAIT P2, [UR5+0x32430], R0 ;  /* 0x03243000ff0075a7 */ /* 0x0000620008040145 */
[----:B------:R-:W-:Y:S05]  /*42e0*/  @!P0 BRA `(.L_x_1154) ;  /* 0x0000000000048947 */ /* 0x000fea0003800000 */
[----:B------:R-:W-:Y:S01]  /*42f0*/  BPT.TRAP 0x1 ;  /* 0x000000040000795c */ /* 0x000fe20000300000 */
.L_x_1154:
[----:B-1----:R-:W-:Y:S05]  /*4300*/  @P2 BRA `(.L_x_1155) ;  /* 0x0000000000082947 */ /* 0x002fea0003800000 */
[----:B------:R-:W1:Y:S02]  /*4310*/  SYNCS.PHASECHK.TRANS64.TRYWAIT P2, [UR5+0x32430], R0 ;  /* 0x03243000ff0075a7 */ /* 0x000e640008040145 */
[----:B-1----:R-:W-:Y:S05]  /*4320*/  @!P2 BRA `(.L_x_1156) ;  /* 0x000000d800dca947 */ /* 0x002fea0003800000 */
.L_x_1155:
[----:B------:R-:W-:Y:S01]  /*4330*/  R2UR UR48, R18 ;  /* 0x00000000123072ca */ /* 0x000fe200000e0000 */
[----:B------:R-:W-:Y:S01]  /*4340*/  UIMAD UR6, UR38, 0x300, UR61 ;  /* 0x00000300260678a4 */ /* 0x000fe2000f8e023d */
[----:B------:R-:W-:Y:S01]  /*4350*/  R2UR UR49, R19 ;  /* 0x00000000133172ca */ /* 0x000fe200000e0000 */
[----:B-1----:R-:W-:Y:S01]  /*4360*/  WARPGROUP.ARRIVE ;  /* 0x00000000000079c5 */ /* 0x002fe20000000000 */
[----:B------:R-:W-:-:S04]  /*4370*/  UMOV UR51, 0x40000040 ;  /* 0x4000004000337882 */ /* 0x000fc80000000000 */
[----:B------:R-:W-:-:S07]  /*4380*/  UMOV UR50, UR6 ;  /* 0x0000000600327c82 */ /* 0x000fce0008000000 */
[----:B------:R-:W-:Y:S01]  /*4390*/  HGMMA.64x96x16.F32 R152, gdesc[UR48], RZ, !UPT, gsb0 ;  /* 0x01600000309879f0 */ /* 0x000fe2000c0008ff */
[----:B------:R-:W-:Y:S01]  /*43a0*/  R2UR UR48, R16 ;  /* 0x00000000103072ca */ /* 0x000fe200000e0000 */
[----:B------:R-:W-:Y:S01]  /*43b0*/  UIADD3 UR50, UR6, 0x2, URZ ;  /* 0x0000000206327890 */ /* 0x000fe2000fffe03f */
[----:B------:R-:W-:Y:S01]  /*43c0*/  R2UR UR49, R17 ;  /* 0x00000000113172ca */ /* 0x000fe200000e0000 */
[----:B------:R-:W-:Y:S01]  /*43d0*/  UMOV UR51, 0x40000040 ;  /* 0x4000004000337882 */ /* 0x000fe20000000000 */
[----:B------:R-:W-:Y:S02]  /*43e0*/  WARPGROUP.DEPBAR.LE gsb0, 0x0 ;  /* 0x00008000000079c5 */ /* 0x000fe40000010000 */
[----:B------:R-:W-:-:S09]  /*43f0*/  WARPGROUP.ARRIVE ;  /* 0x00000000000079c5 */ /* 0x000fd20000000000 */
[----:B------:R-:W-:Y:S01]  /*4400*/  HGMMA.64x96x16.F32 R152, gdesc[UR48], R152, gsb0 ;  /* 0x01600000309879f0 */ /* 0x000fe20008000898 */
        /* <DEDUP_REMOVED lines=13> */
[----:B------:R-:W-:Y:S03]  /*44e0*/  HGMMA.64x96x16.F32 R152, gdesc[UR48], R152, gsb0 ;  /* 0x01600000309879f0 */ /* 0x000fe60008000898 */
[----:B------:R-:W-:Y:S02]  /*44f0*/  WARPGROUP.DEPBAR.LE gsb0, 0x0 ;  /* 0x00008000000079c5 */ /* 0x000fe40000010000 */
[----:B------:R-:W-:Y:S05]  /*4500*/  @!P0 BRA `(.L_x_1157) ;  /* 0x0000000000048947 */ /* 0x000fea0003800000 */
[----:B------:R-:W-:Y:S01]  /*4510*/  BPT.TRAP 0x1 ;  /* 0x000000040000795c */ /* 0x000fe20000300000 */
.L_x_1157:
[----:B------:R1:W2:Y:S01]  /*4520*/  SYNCS.PHASECHK.TRANS64.TRYWAIT P2, [UR5+0x32450], R0 ;  /* 0x03245000ff0075a7 */ /* 0x0002a20008040145 */
[----:B------:R-:W-:Y:S05]  /*4530*/  @!P0 BRA `(.L_x_1158) ;  /* 0x0000000000048947 */ /* 0x000fea0003800000 */
[----:B------:R-:W-:Y:S01]  /*4540*/  BPT.TRAP 0x1 ;  /* 0x000000040000795c */ /* 0x000fe20000300000 */
.L_x_1158:
[----:B--2---:R-:W-:Y:S05]  /*4550*/  @P2 BRA `(.L_x_1159) ;  /* 0x0000000000082947 */ /* 0x004fea0003800000 */
[----:B------:R-:W2:Y:S02]  /*4560*/  SYNCS.PHASECHK.TRANS64.TRYWAIT P2, [UR5+0x32450], R0 ;  /* 0x03245000ff0075a7 */ /* 0x000ea40008040145 */
[----:B--2---:R-:W-:Y:S05]  /*4570*/  @!P2 BRA `(.L_x_1160) ;  /* 0x000000d80060a947 */ /* 0x004fea0003800000 */
.L_x_1159:
[----:B------:R-:W-:Y:S01]  /*4580*/  R2UR UR48, R10 ;  /* 0x000000000a3072ca */ /* 0x000fe200000e0000 */
[----:B------:R-:W-:Y:S01]  /*4590*/  UIMAD UR6, UR38, 0xc00, UR60 ;  /* 0x00000c00260678a4 */ /* 0x000fe2000f8e023c */
[----:B------:R-:W-:Y:S01]  /*45a0*/  R2UR UR49, R11 ;  /* 0x000000000b3172ca */ /* 0x000fe200000e0000 */
[----:B------:R-:W-:Y:S01]  /*45b0*/  WARPGROUP.ARRIVE ;  /* 0x00000000000079c5 */ /* 0x000fe20000000000 */
[----:B------:R-:W-:Y:S01]  /*45c0*/  UMOV UR51, 0x40000040 ;  /* 0x4000004000337882 */ /* 0x000fe20000000000 */
[----:B------:R-:W-:-:S04]  /*45d0*/  UIADD3 UR10, UR6, 0x304, URZ ;  /* 0x00000304060a7890 */ /* 0x000fc8000fffe03f */
[----:B--2---:R-:W2:Y:S01]  /*45e0*/  S2R R20, SR_TID.X ;  /* 0x0000000000147919 */ /* 0x004ea20000002100 */
[----:B------:R-:W-:Y:S01]  /*45f0*/  UMOV UR11, 0x40000040 ;  /* 0x40000040000b7882 */ /* 0x000fe20000000000 */
[----:B------:R-:W-:Y:S01]  /*4600*/  UMOV UR50, UR6 ;  /* 0x0000000600327c82 */ /* 0x000fe20008000000 */
[----:B------:R-:W-:Y:S01]  /*4610*/  UIADD3 UR14, UR6, 0x306, URZ ;  /* 0x00000306060e7890 */ /* 0x000fe2000fffe03f */
[----:B------:R-:W-:Y:S01]  /*4620*/  UMOV UR15, 0x40000040 ;  /* 0x40000040000f7882 */ /* 0x000fe20000000000 */
[----:B------:R-:W-:Y:S01]  /*4630*/  UIADD3 UR18, UR6, 0x600, URZ ;  /* 0x0000060006127890 */ /* 0x000fe2000fffe03f */
[----:B------:R-:W-:Y:S01]  /*4640*/  UMOV UR19, 0x40000040 ;  /* 0x4000004000137882 */ /* 0x000fe20000000000 */
[----:B------:R-:W-:Y:S01]  /*4650*/  HGMMA.64x96x16.F32 R152, gdesc[UR48], R152, gsb0 ;  /* 0x01600000309879f0 */ /* 0x000fe20008000898 */
[----:B------:R-:W-:Y:S01]  /*4660*/  R2UR UR48, R8 ;  /* 0x00000000083072ca */ /* 0x000fe200000e0000 */
[----:B------:R-:W-:Y:S01]  /*4670*/  UIADD3 UR50, UR6, 0x2, URZ ;  /* 0x0000000206327890 */ /* 0x000fe2000fffe03f */
[----:B------:R-:W-:Y:S01]  /*4680*/  R2UR UR49, R9 ;  /* 0x00000000093172ca */ /* 0x000fe200000e0000 */
        /* <DEDUP_REMOVED lines=13> */
[----:B--2---:R-:W-:-:S04]  /*4760*/  SHF.R.U32.HI R20, RZ, 0x7, R20 ;  /* 0x00000007ff147819 */ /* 0x004fc80000011614 */
[----:B01----:R-:W-:Y:S01]  /*4770*/  IADD3 R0, -R20, 0xb, RZ ;  /* 0x0000000b14007810 */ /* 0x003fe20007ffe1ff */
        /* <DEDUP_REMOVED lines=69> */
.L_x_1161:
[----:B------:R-:W-:Y:S01]  /*4bd0*/  FMNMX.FTZ R20, R152, R202, !PT ;  /* 0x000000ca98147209 */ /* 0x000fe20007810000 */
[----:B------:R-:W-:Y:S01]  /*4be0*/  ULDC UR10, c[0x0][0xa80] ;  /* 0x0002a000000a7ab9 */ /* 0x000fe20000000800 */
[----:B------:R-:W-:Y:S02]  /*4bf0*/  UIADD3 UR6, UR5, 0x32440, URZ ;  /* 0x0003244005067890 */ /* 0x000fe4000fffe03f */
[----:B------:R-:W-:Y:S01]  /*4c00*/  FMNMX.FTZ R20, R153, R20, !PT ;  /* 0x0000001499147209 */ /* 0x000fe20007810000 */
[----:B------:R-:W-:Y:S01]  /*4c10*/  UMOV UR15, 0x40000040 ;  /* 0x40000040000f7882 */ /* 0x000fe20000000000 */
[----:B------:R-:W-:Y:S02]  /*4c20*/  UPRMT UR11, UR54, 0x654, UR6 ;  /* 0x00000654360b7896 */ /* 0x000fe40008000006 */
[----:B------:R-:W-:Y:S01]  /*4c30*/  FMNMX.FTZ R20, R156, R20, !PT ;  /* 0x000000149c147209 */ /* 0x000fe20007810000 */
[----:B------:R-:W-:-:S03]  /*4c40*/  UIMAD UR6, UR38, 0xc00, UR7 ;  /* 0x00000c00260678a4 */ /* 0x000fc6000f8e0207 */
[----:B------:R-:W-:-:S03]  /*4c50*/  FMNMX.FTZ R20, R157, R20, !PT ;  /* 0x000000149d147209 */ /* 0x000fc60007810000 */
[----:B------:R-:W-:Y:S01]  /*4c60*/  SYNCS.ARRIVE.TRANS64.RED.A1T0 RZ, [UR11], RZ ;  /* 0x000000ffffff79a7 */ /* 0x000fe2000810040b */
[----:B------:R-:W-:Y:S01]  /*4c70*/  FMNMX.FTZ R20, R160, R20, !PT ;  /* 0x00000014a0147209 */ /* 0x000fe20007810000 */
[----:B------:R-:W-:-:S03]  /*4c80*/  UMOV UR14, UR6 ;  /* 0x00000006000e7c82 */ /* 0x000fc60008000000 */
        /* <DEDUP_REMOVED lines=19> */
[----:B------:R-:W1:Y:S02]  /*4dc0*/  SHFL.BFLY PT, R200, R20, 0x2, 0x1f ;  /* 0x0c401f0014c87f89 */ /* 0x000e6400000e0000 */
[----:B-1----:R-:W-:-:S05]  /*4dd0*/  FMNMX.FTZ R20, R20, R200, !PT ;  /* 0x000000c814147209 */ /* 0x002fca0007810000 */
[----:B------:R-:W1:Y:S02]  /*4de0*/  SHFL.BFLY PT, R200, R20, 0x1, 0x1f ;  /* 0x0c201f0014c87f89 */ /* 0x000e6400000e0000 */
[----:B-1----:R-:W-:-:S05]  /*4df0*/  FMNMX.FTZ R20, R20, R200, !PT ;  /* 0x000000c814147209 */ /* 0x002fca0007810000 */
[C---:B------:R-:W-:Y:S01]  /*4e00*/  FMUL.FTZ R200, R20.reuse, UR10 ;  /* 0x0000000a14c87c20 */ /* 0x040fe20008410000 */
[----:B------:R-:W-:-:S03]  /*4e10*/  FADD.FTZ R202, -R20, R202 ;  /* 0x000000ca14ca7221 */ /* 0x000fc60000010100 */
[--C-:B------:R-:W-:Y:S01]  /*4e20*/  FFMA.FTZ R152, R152, UR10, -R200.reuse ;  /* 0x0000000a98987c23 */ /* 0x100fe200080108c8 */
[--C-:B------:R-:W-:Y:S01]  /*4e30*/  FFMA.FTZ R153, R153, UR10, -R200.reuse ;  /* 0x0000000a99997c23 */ /* 0x100fe200080108c8 */
[----:B------:R-:W-:Y:S01]  /*4e40*/  FMUL.FTZ R202, R202, UR10 ;  /* 0x0000000acaca7c20 */ /* 0x000fe20008410000 */
[--C-:B------:R-:W-:Y:S01]  /*4e50*/  FFMA.FTZ R156, R156, UR10, -R200.reuse ;  /* 0x0000000a9c9c7c23 */ /* 0x100fe200080108c8 */
[--C-:B------:R-:W-:Y:S01]  /*4e60*/  FFMA.FTZ R157, R157, UR10, -R200.reuse ;  /* 0x0000000a9d9d7c23 */ /* 0x100fe200080108c8 */
[--C-:B------:R-:W-:Y:S01]  /*4e70*/  FFMA.FTZ R160, R160, UR10, -R200.reuse ;  /* 0x0000000aa0a07c23 */ /* 0x100fe200080108c8 */
[----:B------:R-:W1:Y:S01]  /*4e80*/  MUFU.EX2 R215, R202 ;  /* 0x000000ca00d77308 */ /* 0x000e620000000800 */
        /* <DEDUP_REMOVED lines=20> */
[----:B------:R-:W-:Y:S01]  /*4fd0*/  FFMA.FTZ R211, R197, UR10, -R200 ;  /* 0x0000000ac5d37c23 */ /* 0x000fe200080108c8 */
[-C--:B-1----:R-:W-:Y:S01]  /*4fe0*/  FMUL.FTZ R24, R24, R215.reuse ;  /* 0x000000d718187220 */ /* 0x082fe20000410000 */
[----:B------:R-:W-:Y:S01]  /*4ff0*/  FMUL.FTZ R25, R25, R215 ;  /* 0x000000d719197220 */ /* 0x000fe20000410000 */
[----:B------:R-:W1:Y:S01]  /*5000*/  MUFU.EX2 R156, R156 ;  /* 0x0000009c009c7308 */ /* 0x000e620000000800 */
        /* <DEDUP_REMOVED lines=8> */
[C---:B---3--:R-:W-:Y:S01]  /*5090*/  F2FP.F16.F32.PACK_AB R200, R153.reuse, R152 ;  /* 0x0000009899c8723e */ /* 0x048fe200000000ff */
[----:B------:R-:W-:Y:S01]  /*50a0*/  FADD.FTZ R21, R153, R21 ;  /* 0x0000001599157221 */ /* 0x000fe20000010000 */
[----:B------:R-:W-:Y:S01]  /*50b0*/  FMNMX.FTZ R152, R154, R201, !PT ;  /* 0x000000c99a987209 */ /* 0x000fe20007810000 */
[-C--:B------:R-:W-:Y:S01]  /*50c0*/  FMUL.FTZ R40, R40, R215.reuse ;  /* 0x000000d728287220 */ /* 0x080fe20000410000 */
[-C--:B------:R-:W-:Y:S01]  /*50d0*/  FMUL.FTZ R41, R41, R215.reuse ;  /* 0x000000d729297220 */ /* 0x080fe20000410000 */
[-C--:B------:R-:W-:Y:S01]  /*50e0*/  FMUL.FTZ R44, R44, R215.reuse ;  /* 0x000000d72c2c7220 */ /* 0x080fe20000410000 */
[----:B------:R-:W-:Y:S01]  /*50f0*/  FMNMX.FTZ R152, R155, R152, !PT ;  /* 0x000000989b987209 */ /* 0x000fe20007810000 */
[-C--:B------:R-:W-:Y:S01]  /*5100*/  FMUL.FTZ R45, R45, R215.reuse ;  /* 0x000000d72d2d7220 */ /* 0x080fe20000410000 */
[----:B-1----:R-:W-:Y:S01]  /*5110*/  FADD.FTZ R21, R156, R21 ;  /* 0x000000159c157221 */ /* 0x002fe20000010000 */
[-C--:B------:R-:W-:Y:S01]  /*5120*/  FMUL.FTZ R48, R48, R215.reuse ;  /* 0x000000d730307220 */ /* 0x080fe20000410000 */
[----:B------:R-:W-:Y:S01]  /*5130*/  FMNMX.FTZ R152, R158, R152, !PT ;  /* 0x000000989e987209 */ /* 0x000fe20007810000 */
[-C--:B------:R-:W-:Y:S01]  /*5140*/  FMUL.FTZ R49, R49, R215.reuse ;  /* 0x000000d731317220 */ /* 0x080fe20000410000 */
[-C--:B------:R-:W-:Y:S01]  /*5150*/  FMUL.FTZ R52, R52, R215.reuse ;  /* 0x000000d734347220 */ /* 0x080fe20000410000 */
[-C--:B------:R-:W-:Y:S01]  /*5160*/  FMUL.FTZ R53, R53, R215.reuse ;  /* 0x000000d735357220 */ /* 0x080fe20000410000 */
[----:B------:R-:W-:Y:S01]  /*5170*/  FMNMX.FTZ R152, R159, R152, !PT ;  /* 0x000000989f987209 */ /* 0x000fe20007810000 */
[-C--:B------:R-:W-:Y:S01]  /*5180*/  FMUL.FTZ R56, R56, R215.reuse ;  /* 0x000000d738387220 */ /* 0x080fe20000410000 */
[C---:B--2---:R-:W-:Y:S01]  /*5190*/  FADD.FTZ R21, R157.reuse, R21 ;  /* 0x000000159d157221 */ /* 0x044fe20000010000 */
[----:B------:R-:W-:Y:S01]  /*51a0*/  F2FP.F16.F32.PACK_AB R202, R157, R156 ;  /* 0x0000009c9dca723e */ /* 0x000fe200000000ff */
[-C--:B------:R-:W-:Y:S01]  /*51b0*/  FMUL.FTZ R57, R57, R215.reuse ;  /* 0x000000d739397220 */ /* 0x080fe20000410000 */
[----:B------:R-:W-:Y:S01]  /*51c0*/  FMNMX.FTZ R152, R162, R152, !PT ;  /* 0x00000098a2987209 */ /* 0x000fe20007810000 */
[----:B------:R-:W1:Y:S01]  /*51d0*/  S2R R157, SR_TID.X ;  /* 0x00000000009d7919 */ /* 0x000e620000002100 */
[-C--:B------:R-:W-:Y:S01]  /*51e0*/  FMUL.FTZ R60, R60, R215.reuse ;  /* 0x000000d73c3c7220 */ /* 0x080fe20000410000 */
[-C--:B------:R-:W-:Y:S01]  /*51f0*/  FMUL.FTZ R61, R61, R215.reuse ;  /* 0x000000d73d3d7220 */ /* 0x080fe20000410000 */
[----:B------:R-:W-:Y:S01]  /*5200*/  FMNMX.FTZ R152, R163, R152, !PT ;  /* 0x00000098a3987209 */ /* 0x000fe20007810000 */
[-C--:B------:R-:W-:Y:S01]  /*5210*/  FMUL.FTZ R64, R64, R215.reuse ;  /* 0x000000d740407220 */ /* 0x080fe20000410000 */
        /* <DEDUP_REMOVED lines=28> */
[----:B-1----:R-:W-:Y:S01]  /*53e0*/  SHF.R.U32.HI R157, RZ, 0x7, R157 ;  /* 0x00000007ff9d7819 */ /* 0x002fe2000001169d */
        /* <DEDUP_REMOVED lines=28> */
[----:B------:R-:W-:Y:S01]  /*55b0*/  FMUL.FTZ R149, R149, R215 ;  /* 0x000000d795957220 */ /* 0x000fe20000410000 */
[----:B------:R-:W-:Y:S01]  /*55c0*/  FMNMX.FTZ R152, R194, R152, !PT ;  /* 0x00000098c2987209 */ /* 0x000fe20007810000 */
[----:B------:R-:W-:Y:S03]  /*55d0*/  MUFU.EX2 R161, R161 ;  /* 0x000000a100a17308 */ /* 0x000fe60000000800 */
[----:B------:R-:W-:-:S04]  /*55e0*/  FMNMX.FTZ R152, R195, R152, !PT ;  /* 0x00000098c3987209 */ /* 0x000fc80007810000 */
[----:B------:R-:W-:Y:S01]  /*55f0*/  FMNMX.FTZ R152, R198, R152, !PT ;  /* 0x00000098c6987209 */ /* 0x000fe20007810000 */
[----:B------:R-:W-:Y:S03]  /*5600*/  MUFU.EX2 R165, R165 ;  /* 0x000000a500a57308 */ /* 0x000fe60000000800 */
[----:B------:R-:W-:-:S05]  /*5610*/  FMNMX.FTZ R152, R199, R152, !PT ;  /* 0x00000098c7987209 */ /* 0x000fca0007810000 */
[----:B------:R-:W1:Y:S01]  /*5620*/  SHFL.BFLY PT, R153, R152, 0x2, 0x1f ;  /* 0x0c401f0098997f89 */ /* 0x000e6200000e0000 */
[----:B------:R-:W-:Y:S08]  /*5630*/  MUFU.EX2 R156, R168 ;  /* 0x000000a8009c7308 */ /* 0x000ff00000000800 */
[----:B------:R-:W-:Y:S08]  /*5640*/  MUFU.EX2 R169, R169 ;  /* 0x000000a900a97308 */ /* 0x000ff00000000800 */
[----:B------:R-:W-:Y:S01]  /*5650*/  MUFU.EX2 R173, R173 ;  /* 0x000000ad00ad7308 */ /* 0x000fe20000000800 */
[----:B-1----:R-:W-:-:S07]  /*5660*/  FMNMX.FTZ R153, R152, R153, !PT ;  /* 0x0000009998997209 */ /* 0x002fce0007810000 */
[----:B------:R-:W-:Y:S01]  /*5670*/  MUFU.EX2 R177, R177 ;  /* 0x000000b100b17308 */ /* 0x000fe20000000800 */
[----:B------:R-:W1:Y:S07]  /*5680*/  SHFL.BFLY PT, R197, R153, 0x1, 0x1f ;  /* 0x0c201f0099c57f89 */ /* 0x000e6e00000e0000 */
[----:B------:R-:W-:Y:S08]  /*5690*/  MUFU.EX2 R181, R181 ;  /* 0x000000b500b57308 */ /* 0x000ff00000000800 */
[----:B------:R-:W-:Y:S08]  /*56a0*/  MUFU.EX2 R185, R185 ;  /* 0x000000b900b97308 */ /* 0x000ff00000000800 */
[----:B------:R-:W-:Y:S01]  /*56b0*/  MUFU.EX2 R189, R189 ;  /* 0x000000bd00bd7308 */ /* 0x000fe20000000800 */
[----:B-1----:R-:W-:-:S07]  /*56c0*/  FMNMX.FTZ R197, R153, R197, !PT ;  /* 0x000000c599c57209 */ /* 0x002fce0007810000 */
[----:B------:R-:W-:Y:S01]  /*56d0*/  MUFU.EX2 R193, R193 ;  /* 0x000000c100c17308 */ /* 0x000fe20000000800 */
[C---:B------:R-:W-:Y:S01]  /*56e0*/  FMUL.FTZ R152, R197.reuse, UR10 ;  /* 0x0000000ac5987c20 */ /* 0x040fe20008410000 */
[----:B------:R-:W-:-:S03]  /*56f0*/  FADD.FTZ R153, -R197, R201 ;  /* 0x000000c9c5997221 */ /* 0x000fc60000010100 */
[--C-:B------:R-:W-:Y:S01]  /*5700*/  FFMA.FTZ R154, R154, UR10, -R152.reuse ;  /* 0x0000000a9a9a7c23 */ /* 0x100fe20008010898 */
        /* <DEDUP_REMOVED lines=22> */
[----:B------:R-:W-:Y:S01]  /*5870*/  FFMA.FTZ R199, R199, UR10, -R152 ;  /* 0x0000000ac7c77c23 */ /* 0x000fe20008010898 */
[----:B------:R-:W-:Y:S01]  /*5880*/  FMUL.FTZ R153, R153, UR10 ;  /* 0x0000000a99997c20 */ /* 0x000fe20008410000 */
[----:B------:R-:W-:Y:S01]  /*5890*/  VIADD R152, R157, 0x8 ;  /* 0x000000089d987836 */ /* 0x000fe20000000000 */
[----:B------:R-:W-:Y:S04]  /*58a0*/  MUFU.EX2 R154, R154 ;  /* 0x0000009a009a7308 */ /* 0x000fe80000000800 */
[----:B------:R1:W-:Y:S06]  /*58b0*/  BAR.SYNC.DEFER_BLOCKING R152, 0x100 ;  /* 0x000400980000751d */ /* 0x0003ec0000010000 */
[----:B------:R-:W2:Y:S08]  /*58c0*/  MUFU.EX2 R153, R153 ;  /* 0x0000009900997308 */ /* 0x000eb00000000800 */
[----:B------:R-:W3:Y:S08]  /*58d0*/  MUFU.EX2 R155, R155 ;  /* 0x0000009b009b7308 */ /* 0x000ef00000000800 */
[----:B------:R-:W-:Y:S01]  /*58e0*/  MUFU.EX2 R158, R158 ;  /* 0x0000009e009e7308 */ /* 0x000fe20000000800 */
[-C--:B--2---:R-:W-:Y:S01]  /*58f0*/  FMUL.FTZ R26, R26, R153.reuse ;  /* 0x000000991a1a7220 */ /* 0x084fe20000410000 */
[-C--:B------:R-:W-:Y:S01]  /*5900*/  FMUL.FTZ R27, R27, R153.reuse ;  /* 0x000000991b1b7220 */ /* 0x080fe20000410000 */
[-C--:B------:R-:W-:Y:S01]  /*5910*/  FMUL.FTZ R30, R30, R153.reuse ;  /* 0x000000991e1e7220 */ /* 0x080fe20000410000 */
[-C--:B------:R-:W-:Y:S01]  /*5920*/  FMUL.FTZ R31, R31, R153.reuse ;  /* 0x000000991f1f7220 */ /* 0x080fe20000410000 */
[-C--:B------:R-:W-:Y:S01]  /*5930*/  FMUL.FTZ R34, R34, R153.reuse ;  /* 0x0000009922227220 */ /* 0x080fe20000410000 */
[-C--:B------:R-:W-:Y:S01]  /*5940*/  FMUL.FTZ R35, R35, R153.reuse ;  /* 0x0000009923237220 */ /* 0x080fe20000410000 */
[-C--:B------:R-:W-:Y:S01]  /*5950*/  FMUL.FTZ R38, R38, R153.reuse ;  /* 0x0000009926267220 */ /* 0x080fe20000410000 */
[----:B------:R-:W2:Y:S01]  /*5960*/  MUFU.EX2 R215, R159 ;  /* 0x0000009f00d77308 */ /* 0x000ea20000000800 */
        /* <DEDUP_REMOVED lines=57> */
[----:B------:R-:W-:Y:S01]  /*5d00*/  FFMA.FTZ R216, R153, R203, R154 ;  /* 0x000000cb99d87223 */ /* 0x000fe2000001009a */
[----:B---3--:R-:W-:Y:S01]  /*5d10*/  F2FP.F16.F32.PACK_AB R201, R155, R154 ;  /* 0x0000009a9bc9723e */ /* 0x008fe200000000ff */
[----:B-1----:R-:W1:Y:S01]  /*5d20*/  MUFU.EX2 R152, R160 ;  /* 0x000000a000987308 */ /* 0x002e620000000800 */
[----:B--2---:R-:W-:Y:S01]  /*5d30*/  F2FP.F16.F32.PACK_AB R203, R215, R158 ;  /* 0x0000009ed7cb723e */ /* 0x004fe200000000ff */
[----:B------:R-:W-:-:S03]  /*5d40*/  FADD.FTZ R216, R155, R216 ;  /* 0x000000d89bd87221 */ /* 0x000fc60000010000 */
[----:B------:R-:W-:Y:S01]  /*5d50*/  WARPGROUP.ARRIVE ;  /* 0x00000000000079c5 */ /* 0x000fe20000000000 */
[----:B------:R-:W-:Y:S02]  /*5d60*/  FADD.FTZ R216, R158, R216 ;  /* 0x000000d89ed87221 */ /* 0x000fe40000010000 */
[----:B------:R-:W2:Y:S02]  /*5d70*/  MUFU.EX2 R154, R164 ;  /* 0x000000a4009a7308 */ /* 0x000ea40000000800 */
[----:B------:R-:W-:Y:S01]  /*5d80*/  FADD.FTZ R216, R215, R216 ;  /* 0x000000d8d7d87221 */ /* 0x000fe20000010000 */
[----:B------:R-:W-:Y:S01]  /*5d90*/  HGMMA.64x256x16.F32 R24, R200, gdesc[UR12].tnspB, R24, gsb0 ;  /* 0x43e0000cc8187df0 */ /* 0x000fe20008000818 */
[----:B------:R-:W-:Y:S01]  /*5da0*/  UIADD3 UR14, UR6, 0x80, URZ ;  /* 0x00000080060e7890 */ /* 0x000fe2000fffe03f */
[----:B------:R-:W-:-:S03]  /*5db0*/  UMOV UR15, 0x40000040 ;  /* 0x40000040000f7882 */ /* 0x000fc60000000000 */
[----:B------:R-:W3:Y:S01]  /*5dc0*/  MUFU.EX2 R162, R162 ;  /* 0x000000a200a27308 */ /* 0x000ee20000000800 */
[----:B-1----:R-:W-:Y:S01]  /*5dd0*/  FADD.FTZ R21, R152, R21 ;  /* 0x0000001598157221 */ /* 0x002fe20000010000 */
[----:B------:R-:W-:-:S03]  /*5de0*/  F2FP.F16.F32.PACK_AB R152, R161, R152 ;  /* 0x00000098a198723e */ /* 0x000fc600000000ff */
[----:B------:R-:W-:-:S03]  /*5df0*/  FADD.FTZ R21, R161, R21 ;  /* 0x00000015a1157221 */ /* 0x000fc60000010000 */
[----:B------:R-:W1:Y:S01]  /*5e00*/  MUFU.EX2 R163, R163 ;  /* 0x000000a300a37308 */ /* 0x000e620000000800 */
[----:B--2---:R-:W-:Y:S01]  /*5e10*/  FADD.FTZ R21, R154, R21 ;  /* 0x000000159a157221 */ /* 0x004fe20000010000 */
[----:B------:R-:W-:-:S03]  /*5e20*/  F2FP.F16.F32.PACK_AB R154, R165, R154 ;  /* 0x0000009aa59a723e */ /* 0x000fc600000000ff */
[----:B------:R-:W-:-:S03]  /*5e30*/  FADD.FTZ R21, R165, R21 ;  /* 0x00000015a5157221 */ /* 0x000fc60000010000 */
[----:B------:R-:W2:Y:S01]  /*5e40*/  MUFU.EX2 R166, R166 ;  /* 0x000000a600a67308 */ /* 0x000ea20000000800 */
[----:B------:R-:W-:Y:S01]  /*5e50*/  FADD.FTZ R21, R156, R21 ;  /* 0x000000159c157221 */ /* 0x000fe20000010000 */
[C---:B------:R-:W-:Y:S01]  /*5e60*/  F2FP.F16.F32.PACK_AB R156, R169.reuse, R156 ;  /* 0x0000009ca99c723e */ /* 0x040fe200000000ff */
[----:B---3--:R-:W-:Y:S02]  /*5e70*/  FADD.FTZ R216, R162, R216 ;  /* 0x000000d8a2d87221 */ /* 0x008fe40000010000 */
[----:B------:R-:W-:-:S03]  /*5e80*/  FADD.FTZ R21, R169, R21 ;  /* 0x00000015a9157221 */ /* 0x000fc60000010000 */
[----:B------:R-:W3:Y:S01]  /*5e90*/  MUFU.EX2 R167, R167 ;  /* 0x000000a700a77308 */ /* 0x000ee20000000800 */
[C---:B-1----:R-:W-:Y:S01]  /*5ea0*/  F2FP.F16.F32.PACK_AB R153, R163.reuse, R162 ;  /* 0x000000a2a399723e */ /* 0x042fe200000000ff */
[----:B------:R-:W-:-:S06]  /*5eb0*/  FADD.FTZ R216, R163, R216 ;  /* 0x000000d8a3d87221 */ /* 0x000fcc0000010000 */
[----:B------:R-:W1:Y:S01]  /*5ec0*/  MUFU.EX2 R158, R172 ;  /* 0x000000ac009e7308 */ /* 0x000e620000000800 */
[----:B--2---:R-:W-:-:S07]  /*5ed0*/  FADD.FTZ R216, R166, R216 ;  /* 0x000000d8a6d87221 */ /* 0x004fce0000010000 */
[----:B------:R-:W2:Y:S01]  /*5ee0*/  MUFU.EX2 R170, R170 ;  /* 0x000000aa00aa7308 */ /* 0x000ea20000000800 */
[C---:B---3--:R-:W-:Y:S01]  /*5ef0*/  F2FP.F16.F32.PACK_AB R155, R167.reuse, R166 ;  /* 0x000000a6a79b723e */ /* 0x048fe200000000ff */
[----:B------:R-:W-:-:S06]  /*5f00*/  FADD.FTZ R216, R167, R216 ;  /* 0x000000d8a7d87221 */ /* 0x000fcc0000010000 */
[----:B------:R-:W3:Y:S01]  /*5f10*/  MUFU.EX2 R171, R171 ;  /* 0x000000ab00ab7308 */ /* 0x000ee20000000800 */
[----:B-1----:R-:W-:Y:S01]  /*5f20*/  FADD.FTZ R21, R158, R21 ;  /* 0x000000159e157221 */ /* 0x002fe20000010000 */
[----:B------:R-:W-:-:S03]  /*5f30*/  F2FP.F16.F32.PACK_AB R158, R173, R158 ;  /* 0x0000009ead9e723e */ /* 0x000fc600000000ff */
[----:B------:R-:W-:-:S03]  /*5f40*/  FADD.FTZ R21, R173, R21 ;  /* 0x00000015ad157221 */ /* 0x000fc60000010000 */
[----:B------:R-:W1:Y:S01]  /*5f50*/  MUFU.EX2 R174, R174 ;  /* 0x000000ae00ae7308 */ /* 0x000e620000000800 */
[----:B--2---:R-:W-:-:S07]  /*5f60*/  FADD.FTZ R216, R170, R216 ;  /* 0x000000d8aad87221 */ /* 0x004fce0000010000 */
[----:B------:R-:W2:Y:S01]  /*5f70*/  MUFU.EX2 R175, R175 ;  /* 0x000000af00af7308 */ /* 0x000ea20000000800 */
[C---:B---3--:R-:W-:Y:S01]  /*5f80*/  F2FP.F16.F32.PACK_AB R157, R171.reuse, R170 ;  /* 0x000000aaab9d723e */ /* 0x048fe200000000ff */
[----:B------:R-:W-:-:S06]  /*5f90*/  FADD.FTZ R216, R171, R216 ;  /* 0x000000d8abd87221 */ /* 0x000fcc0000010000 */
[----:B------:R-:W3:Y:S01]  /*5fa0*/  MUFU.EX2 R178, R178 ;  /* 0x000000b200b27308 */ /* 0x000ee20000000800 */
[----:B-1----:R-:W-:-:S07]  /*5fb0*/  FADD.FTZ R216, R174, R216 ;  /* 0x000000d8aed87221 */ /* 0x002fce0000010000 */
[----:B------:R-:W1:Y:S01]  /*5fc0*/  MUFU.EX2 R179, R179 ;  /* 0x000000b300b37308 */ /* 0x000e620000000800 */
[C---:B--2---:R-:W-:Y:S01]  /*5fd0*/  F2FP.F16.F32.PACK_AB R159, R175.reuse, R174 ;  /* 0x000000aeaf9f723e */ /* 0x044fe200000000ff */
[----:B------:R-:W-:-:S06]  /*5fe0*/  FADD.FTZ R216, R175, R216 ;  /* 0x000000d8afd87221 */ /* 0x000fcc0000010000 */
[----:B------:R-:W2:Y:S01]  /*5ff0*/  MUFU.EX2 R182, R182 ;  /* 0x000000b600b67308 */ /* 0x000ea20000000800 */
[----:B---3--:R-:W-:-:S07]  /*6000*/  FADD.FTZ R216, R178, R216 ;  /* 0x000000d8b2d87221 */ /* 0x008fce0000010000 */
[----:B------:R-:W3:Y:S01]  /*6010*/  MUFU.EX2 R183, R183 ;  /* 0x000000b700b77308 */ /* 0x000ee20000000800 */
[----:B-1----:R-:W-:-:S07]  /*6020*/  FADD.FTZ R216, R179, R216 ;  /* 0x000000d8b3d87221 */ /* 0x002fce0000010000 */
[----:B------:R-:W-:Y:S01]  /*6030*/  MUFU.EX2 R186, R186 ;  /* 0x000000ba00ba7308 */ /* 0x000fe20000000800 */
[----:B--2---:R-:W-:-:S07]  /*6040*/  FADD.FTZ R216, R182, R216 ;  /* 0x000000d8b6d87221 */ /* 0x004fce0000010000 */
[----:B------:R-:W-:Y:S08]  /*6050*/  MUFU.EX2 R187, R187 ;  /* 0x000000bb00bb7308 */ /* 0x000ff00000000800 */
[----:B------:R-:W-:Y:S08]  /*6060*/  MUFU.EX2 R190, R190 ;  /* 0x000000be00be7308 */ /* 0x000ff00000000800 */
[----:B------:R-:W-:Y:S08]  /*6070*/  MUFU.EX2 R191, R191 ;  /* 0x000000bf00bf7308 */ /* 0x000ff00000000800 */
[----:B------:R-:W-:Y:S08]  /*6080*/  MUFU.EX2 R211, R211 ;  /* 0x000000d300d37308 */ /* 0x000ff00000000800 */
[----:B------:R-:W-:Y:S08]  /*6090*/  MUFU.EX2 R194, R194 ;  /* 0x000000c200c27308 */ /* 0x000ff00000000800 */
[----:B------:R-:W-:Y:S08]  /*60a0*/  MUFU.EX2 R195, R195 ;  /* 0x000000c300c37308 */ /* 0x000ff00000000800 */
[----:B------:R-:W-:Y:S08]  /*60b0*/  MUFU.EX2 R198, R198 ;  /* 0x000000c600c67308 */ /* 0x000ff00000000800 */
[----:B------:R-:W-:Y:S01]  /*60c0*/  MUFU.EX2 R199, R199 ;  /* 0x000000c700c77308 */ /* 0x000fe20000000800 */
[----:B------:R-:W-:-:S02]  /*60d0*/  WARPGROUP.DEPBAR.LE gsb0, 0x0 ;  /* 0x00008000000079c5 */ /* 0x000fc40000010000 */
[----:B------:R-:W-:-:S06]  /*60e0*/  WARPGROUP.ARRIVE ;  /* 0x00000000000079c5 */ /* 0x000fcc0000000000 */
[----:B------:R-:W-:Y:S01]  /*60f0*/  HGMMA.64x256x16.F32 R24, R152, gdesc[UR12].tnspB, R24, gsb0 ;  /* 0x43e0000c98187df0 */ /* 0x000fe20008000818 */
[----:B------:R-:W-:Y:S01]  /*6100*/  UIADD3 UR14, UR6, 0x100, URZ ;  /* 0x00000100060e7890 */ /* 0x000fe2000fffe03f */
[----:B------:R-:W-:Y:S01]  /*6110*/  UMOV UR15, 0x40000040 ;  /* 0x40000040000f7882 */ /* 0x000fe20000000000 */
[----:B------:R-:W-:Y:S02]  /*6120*/  WARPGROUP.DEPBAR.LE gsb0, 0x0 ;  /* 0x00008000000079c5 */ /* 0x000fe40000010000 */
[----:B------:R-:W-:Y:S01]  /*6130*/  WARPGROUP.ARRIVE ;  /* 0x00000000000079c5 */ /* 0x000fe20000000000 */
[----:B------:R-:W1:Y:S01]  /*6140*/  MUFU.EX2 R152, R176 ;  /* 0x000000b000987308 */ /* 0x000e620000000800 */
[----:B------:R-:W-:Y:S02]  /*6150*/  F2FP.F16.F32.PACK_AB R153, R179, R178 ;  /* 0x000000b2b399723e */ /* 0x000fe400000000ff */
[C---:B---3--:R-:W-:Y:S01]  /*6160*/  F2FP.F16.F32.PACK_AB R155, R183.reuse, R182 ;  /* 0x000000b6b79b723e */ /* 0x048fe200000000ff */
[----:B------:R-:W-:-:S15]  /*6170*/  FADD.FTZ R183, R183, R216 ;  /* 0x000000d8b7b77221 */ /* 0x000fde0000010000 */
[----:B------:R-:W-:-:S03]  /*6180*/  NOP ;  /* 0x0000000000007918 */ /* 0x000fc60000000000 */
[----:B------:R-:W-:Y:S01]  /*6190*/  HGMMA.64x256x16.F32 R24, R156, gdesc[UR12].tnspB, R24, gsb0 ;  /* 0x43e0000c9c187df0 */ /* 0x000fe20008000818 */
[----:B------:R-:W-:Y:S01]  /*61a0*/  UIADD3 UR14, UR6, 0x180, URZ ;  /* 0x00000180060e7890 */ /* 0x000fe2000fffe03f */
[----:B------:R-:W2:Y:S01]  /*61b0*/  MUFU.EX2 R154, R180 ;  /* 0x000000b4009a7308 */ /* 0x000ea20000000800 */
[----:B------:R-:W-:Y:S01]  /*61c0*/  UMOV UR15, 0x40000040 ;  /* 0x40000040000f7882 */ /* 0x000fe20000000000 */
[----:B-1----:R-:W-:Y:S01]  /*61d0*/  FADD.FTZ R21, R152, R21 ;  /* 0x0000001598157221 */ /* 0x002fe20000010000 */
[----:B------:R-:W-:-:S03]  /*61e0*/  F2FP.F16.F32.PACK_AB R152, R177, R152 ;  /* 0x00000098b198723e */ /* 0x000fc600000000ff */
[----:B------:R-:W-:-:S04]  /*61f0*/  FADD.FTZ R21, R177, R21 ;  /* 0x00000015b1157221 */ /* 0x000fc80000010000 */
[----:B--2---:R-:W-:Y:S01]  /*6200*/  FADD.FTZ R21, R154, R21 ;  /* 0x000000159a157221 */ /* 0x004fe20000010000 */
[----:B------:R-:W-:-:S03]  /*6210*/  F2FP.F16.F32.PACK_AB R154, R181, R154 ;  /* 0x0000009ab59a723e */ /* 0x000fc600000000ff */
[----:B------:R-:W-:Y:S01]  /*6220*/  FADD.FTZ R21, R181, R21 ;  /* 0x00000015b5157221 */ /* 0x000fe20000010000 */
[----:B------:R-:W-:Y:S02]  /*6230*/  WARPGROUP.DEPBAR.LE gsb0, 0x0 ;  /* 0x00008000000079c5 */ /* 0x000fe40000010000 */
[----:B------:R-:W-:-:S09]  /*6240*/  WARPGROUP.ARRIVE ;  /* 0x00000000000079c5 */ /* 0x000fd20000000000 */
[----:B------:R-:W-:Y:S01]  /*6250*/  HGMMA.64x256x16.F32 R24, R152, gdesc[UR12].tnspB, R24, gsb0 ;  /* 0x43e0000c98187df0 */ /* 0x000fe20008000818 */
[----:B------:R-:W-:Y:S01]  /*6260*/  UIADD3 UR14, UR6, 0x200, URZ ;  /* 0x00000200060e7890 */ /* 0x000fe2000fffe03f */
[----:B------:R-:W-:Y:S01]  /*6270*/  UMOV UR15, 0x40000040 ;  /* 0x40000040000f7882 */ /* 0x000fe20000000000 */
[----:B------:R-:W-:Y:S02]  /*6280*/  WARPGROUP.DEPBAR.LE gsb0, 0x0 ;  /* 0x00008000000079c5 */ /* 0x000fe40000010000 */
[----:B------:R-:W1:Y:S01]  /*6290*/  MUFU.EX2 R152, R184 ;  /* 0x000000b800987308 */ /* 0x000e620000000800 */
[----:B------:R-:W-:Y:S01]  /*62a0*/  F2FP.F16.F32.PACK_AB R153, R187, R186 ;  /* 0x000000babb99723e */ /* 0x000fe200000000ff */
[----:B------:R-:W-:Y:S01]  /*62b0*/  FADD.FTZ R186, R186, R183 ;  /* 0x000000b7baba7221 */ /* 0x000fe20000010000 */
[----:B------:R-:W-:-:S03]  /*62c0*/  F2FP.F16.F32.PACK_AB R155, R191, R190 ;  /* 0x000000bebf9b723e */ /* 0x000fc600000000ff */
[----:B------:R-:W-:Y:S02]  /*62d0*/  FADD.FTZ R187, R187, R186 ;  /* 0x000000babbbb7221 */ /* 0x000fe40000010000 */
[----:B------:R-:W2:Y:S02]  /*62e0*/  MUFU.EX2 R154, R188 ;  /* 0x000000bc009a7308 */ /* 0x000ea40000000800 */
[----:B------:R-:W-:-:S04]  /*62f0*/  FADD.FTZ R190, R190, R187 ;  /* 0x000000bbbebe7221 */ /* 0x000fc80000010000 */
[----:B------:R-:W-:Y:S01]  /*6300*/  FADD.FTZ R191, R191, R190 ;  /* 0x000000bebfbf7221 */ /* 0x000fe20000010000 */
[----:B-1----:R-:W-:Y:S01]  /*6310*/  FADD.FTZ R21, R152, R21 ;  /* 0x0000001598157221 */ /* 0x002fe20000010000 */
[----:B------:R-:W-:-:S03]  /*6320*/  F2FP.F16.F32.PACK_AB R152, R185, R152 ;  /* 0x00000098b998723e */ /* 0x000fc600000000ff */
[----:B------:R-:W-:-:S04]  /*6330*/  FADD.FTZ R21, R185, R21 ;  /* 0x00000015b9157221 */ /* 0x000fc80000010000 */
[----:B--2---:R-:W-:Y:S01]  /*6340*/  FADD.FTZ R21, R154, R21 ;  /* 0x000000159a157221 */ /* 0x004fe20000010000 */
[----:B------:R-:W-:-:S03]  /*6350*/  F2FP.F16.F32.PACK_AB R154, R189, R154 ;  /* 0x0000009abd9a723e */ /* 0x000fc600000000ff */
[----:B------:R-:W-:Y:S01]  /*6360*/  FADD.FTZ R21, R189, R21 ;  /* 0x00000015bd157221 */ /* 0x000fe20000010000 */
[----:B------:R-:W-:-:S06]  /*6370*/  WARPGROUP.ARRIVE ;  /* 0x00000000000079c5 */ /* 0x000fcc0000000000 */
        /* <DEDUP_REMOVED lines=19> */
[----:B------:R-:W-:Y:S03]  /*64b0*/  HGMMA.64x256x16.F32 R24, R152, gdesc[UR12].tnspB, R24, gsb0 ;  /* 0x43e0000c98187df0 */ /* 0x000fe60008000818 */
[----:B------:R-:W-:Y:S02]  /*64c0*/  WARPGROUP.DEPBAR.LE gsb0, 0x0 ;  /* 0x00008000000079c5 */ /* 0x000fe40000010000 */
[----:B------:R-:W-:Y:S05]  /*64d0*/  @!P0 BRA `(.L_x_1162) ;  /* 0x0000000000048947 */ /* 0x000fea0003800000 */
[----:B------:R-:W-:Y:S01]  /*64e0*/  BPT.TRAP 0x1 ;  /* 0x000000040000795c */ /* 0x000fe20000300000 */
.L_x_1162:
[----:B------:R-:W-:Y:S01]  /*64f0*/  UIADD3 UR5, UR5, 0x32460, URZ ;  /* 0x0003246005057890 */ /* 0x000fe2000fffe03f */
[----:B------:R-:W-:Y:S02]  /*6500*/  IMAD.MOV.U32 R201, RZ, RZ, R197 ;  /* 0x000000ffffc97224 */ /* 0x000fe400078e00c5 */
[----:B------:R-:W-:Y:S01]  /*6510*/  IMAD.MOV.U32 R202, RZ, RZ, R20 ;  /* 0x000000ffffca7224 */ /* 0x000fe200078e0014 */
[----:B------:R-:W-:-:S09]  /*6520*/  UPRMT UR5, UR54, 0x654, UR5 ;  /* 0x0000065436057896 */ /* 0x000fd20008000005 */
[----:B------:R-:W-:Y:S01]  /*6530*/  SYNCS.ARRIVE.TRANS64.RED.A1T0 RZ, [UR5], RZ ;  /* 0x000000ffffff79a7 */ /* 0x000fe20008100405 */
[----:B------:R-:W-:Y:S05]  /*6540*/  @P1 BRA `(.L_x_1163) ;  /* 0xffffffdc00201947 */ /* 0x000fea000383ffff */
.L_x_1152:
[----:B------:R-:W2:Y:S01]  /*6550*/  LDL.LU R152, [R1+0x20] ;  /* 0x0000200001987983 */ /* 0x000ea20000300800 */
[----:B------:R-:W-:Y:S01]  /*6560*/  UIADD3 UR38, UR38, 0x1, URZ ;  /* 0x0000000126267890 */ /* 0x000fe2000fffe03f */
[----:B------:R0:W-:Y:S06]  /*6570*/  BAR.ARV R0, 0x100 ;  /* 0x000400000000751d */ /* 0x0001ec0000002000 */
[----:B------:R-:W-:Y:S02]  /*6580*/  UISETP.NE.AND UP0, UPT, UR38, 0x2, UPT ;  /* 0x000000022600788c */ /* 0x000fe4000bf05270 */
[----:B------:R-:W-:Y:S06]  /*6590*/  BAR.ARV 0x8, 0x180 ;  /* 0x0206000000007b1d */ /* 0x000fec0000002000 */
[----:B------:R-:W-:Y:S01]  /*65a0*/  PLOP3.LUT P0, PT, PT, PT, PT, 0x8, 0x0 ;  /* 0x000000000000781c */ /* 0x000fe20003f0e170 */
[----:B------:R-:W-:Y:S01]  /*65b0*/  USEL UR38, UR38, URZ, UP0 ;  /* 0x0000003f26267287 */ /* 0x000fe20008000000 */
[----:B------:R-:W1:Y:S04]  /*65c0*/  SHFL.BFLY PT, R2, R21, 0x2, 0x1f ;  /* 0x0c401f0015027f89 */ /* 0x000e6800000e0000 */
[----:B------:R-:W3:Y:S01]  /*65d0*/  SHFL.BFLY PT, R4, R203, 0x2, 0x1f ;  /* 0x0c401f00cb047f89 */ /* 0x000ee200000e0000 */
[----:B-1----:R-:W-:Y:S01]  /*65e0*/  FADD.FTZ R5, R2, R21 ;  /* 0x0000001502057221 */ /* 0x002fe20000010000 */
[----:B---3--:R-:W-:-:S04]  /*65f0*/  FADD.FTZ R7, R4, R203 ;  /* 0x000000cb04077221 */ /* 0x008fc80000010000 */
[----:B------:R-:W1:Y:S01]  /*6600*/  SHFL.BFLY PT, R2, R5, 0x1, 0x1f ;  /* 0x0c201f0005027f89 */ /* 0x000e6200000e0000 */
[----:B------:R-:W-:-:S03]  /*6610*/  IMAD.MOV.U32 R4, RZ, RZ, RZ ;  /* 0x000000ffff047224 */ /* 0x000fc600078e00ff */
[----:B------:R-:W3:Y:S01]  /*6620*/  SHFL.BFLY PT, R6, R7, 0x1, 0x1f ;  /* 0x0c201f0007067f89 */ /* 0x000ee200000e0000 */
[----:B-1----:R-:W-:Y:S01]  /*6630*/  FADD.FTZ R8, R5, R2 ;  /* 0x0000000205087221 */ /* 0x002fe20000010000 */
[----:B------:R-:W-:Y:S02]  /*6640*/  IMAD.MOV.U32 R2, RZ, RZ, RZ ;  /* 0x000000ffff027224 */ /* 0x000fe400078e00ff */
[----:B---3--:R-:W-:Y:S02]  /*6650*/  FADD.FTZ R3, R7, R6 ;  /* 0x0000000607037221 */ /* 0x008fe40000010000 */
[----:B------:R-:W-:Y:S01]  /*6660*/  FSETP.NE.FTZ.AND P1, PT, R8, RZ, PT ;  /* 0x000000ff0800720b */ /* 0x000fe20003f35000 */
[----:B------:R-:W-:Y:S02]  /*6670*/  IMAD.U32 R7, RZ, RZ, UR10 ;  /* 0x0000000aff077e24 */ /* 0x000fe4000f8e00ff */
[----:B------:R-:W-:-:S10]  /*6680*/  FSETP.NE.FTZ.AND P2, PT, R3, RZ, PT ;  /* 0x000000ff0300720b */ /* 0x000fd40003f55000 */
[----:B------:R-:W1:Y:S01]  /*6690*/  @P1 MUFU.RCP R4, R8 ;  /* 0x0000000800041308 */ /* 0x000e620000001000 */
[----:B------:R-:W-:-:S07]  /*66a0*/  @P1 FMUL.FTZ R7, R7, 0.69314718246459960938 ;  /* 0x3f31721807071820 */ /* 0x000fce0000410000 */
[----:B------:R-:W3:Y:S08]  /*66b0*/  @P1 MUFU.LG2 R6, R8 ;  /* 0x0000000800061308 */ /* 0x000ef00000000c00 */
[----:B------:R-:W4:Y:S01]  /*66c0*/  @P2 MUFU.LG2 R5, R3 ;  /* 0x0000000300052308 */ /* 0x000f220000000c00 */
[-C--:B-1----:R-:W-:Y:S01]  /*66d0*/  FMUL.FTZ R24, R24, R4.reuse ;  /* 0x0000000418187220 */ /* 0x082fe20000410000 */
[-C--:B------:R-:W-:Y:S01]  /*66e0*/  FMUL.FTZ R25, R25, R4.reuse ;  /* 0x0000000419197220 */ /* 0x080fe20000410000 */
[-C--:B------:R-:W-:Y:S01]  /*66f0*/  FMUL.FTZ R28, R28, R4.reuse ;  /* 0x000000041c1c7220 */ /* 0x080fe20000410000 */
[-C--:B------:R-:W-:Y:S01]  /*6700*/  FMUL.FTZ R29, R29, R4.reuse ;  /* 0x000000041d1d7220 */ /* 0x080fe20000410000 */
[-C--:B------:R-:W-:Y:S01]  /*6710*/  FMUL.FTZ R32, R32, R4.reuse ;  /* 0x0000000420207220 */ /* 0x080fe20000410000 */
[-C--:B------:R-:W-:Y:S01]  /*6720*/  FMUL.FTZ R33, R33, R4.reuse ;  /* 0x0000000421217220 */ /* 0x080fe20000410000 */
[-C--:B------:R-:W-:Y:S01]  /*6730*/  FMUL.FTZ R36, R36, R4.reuse ;  /* 0x0000000424247220 */ /* 0x080fe20000410000 */
[----:B------:R1:W5:Y:S01]  /*6740*/  @P2 MUFU.RCP R2, R3 ;  /* 0x0000000300022308 */ /* 0x0003620000001000 */
        /* <DEDUP_REMOVED lines=58> */
[----:B---3--:R-:W-:Y:S01]  /*6af0*/  @P1 FMUL.FTZ R6, R6, 0.69314718246459960938 ;  /* 0x3f31721806061820 */ /* 0x008fe20000410000 */
[----:B----4-:R-:W-:Y:S01]  /*6b00*/  @P2 FMUL.FTZ R5, R5, 0.69314718246459960938 ;  /* 0x3f31721805052820 */ /* 0x010fe20000410000 */
[----:B-1----:R-:W-:Y:S02]  /*6b10*/  IMAD.MOV.U32 R3, RZ, RZ, -0x800000 ;  /* 0xff800000ff037424 */ /* 0x002fe400078e00ff */
[----:B------:R-:W-:Y:S01]  /*6b20*/  @P2 FMUL.FTZ R4, R4, 0.69314718246459960938 ;  /* 0x3f31721804042820 */ /* 0x000fe20000410000 */
[-C--:B-----5:R-:W-:Y:S01]  /*6b30*/  FMUL.FTZ R26, R26, R2.reuse ;  /* 0x000000021a1a7220 */ /* 0x0a0fe20000410000 */
        /* <DEDUP_REMOVED lines=64> */
[----:B--2---:R-:W-:-:S13]  /*6f40*/  R2UR UR4, R152 ;  /* 0x00000000980472ca */ /* 0x004fda00000e0000 */
[----:B------:R-:W-:-:S06]  /*6f50*/  UIADD3 UR4, UR4, 0x1, URZ ;  /* 0x0000000104047890 */ /* 0x000fcc000fffe03f */
[----:B0-----:R-:W-:Y:S01]  /*6f60*/  IMAD.U32 R0, RZ, RZ, UR4 ;  /* 0x00000004ff007e24 */ /* 0x001fe2000f8e00ff */
[----:B------:R-:W-:-:S04]  /*6f70*/  USEL UR4, URZ, 0x1, UP0 ;  /* 0x000000013f047887 */ /* 0x000fc80008000000 */
[----:B------:R0:W-:Y:S01]  /*6f80*/  STL [R1+0x20], R0 ;  /* 0x0000200001007387 */ /* 0x0001e20000100800 */
[----:B------:R-:W-:Y:S01]  /*6f90*/  ULOP3.LUT UR39, UR39, UR4, URZ, 0x3c, !UPT ;  /* 0x0000000427277292 */ /* 0x000fe2000f8e3c3f */
[----:B0-----:R-:W-:Y:S02]  /*6fa0*/  IMAD.MOV.U32 R0, RZ, RZ, -0x800000 ;  /* 0xff800000ff007424 */ /* 0x001fe400078e00ff */
[----:B------:R-:W-:-:S09]  /*6fb0*/  @P2 FFMA.FTZ R0, R4, R197, R5 ;  /* 0x000000c504002223 */ /* 0x000fd20000010005 */
.L_x_1138:
[----:B------:R-:W1:Y:S08]  /*6fc0*/  S2UR UR5, SR_CgaCtaId ;  /* 0x00000000000579c3 */ /* 0x000e700000008800 */
[----:B------:R-:W-:Y:S06]  /*6fd0*/  BAR.SYNC.DEFER_BLOCKING 0x5, 0x180 ;  /* 0x0146000000007b1d */ /* 0x000fec0000010000 */
[----:B------:R-:W-:Y:S01]  /*6fe0*/  UMOV UR4, 0x400 ;  /* 0x0000040000047882 */ /* 0x000fe20000000000 */
[----:B------:R-:W-:Y:S01]  /*6ff0*/  BSSY B0, `(.L_x_1164) ;  /* 0x0000482000007945 */ /* 0x000fe20003800000 */
[----:B-1----:R-:W-:-:S09]  /*7000*/  ULEA UR9, UR5, UR4, 0x18 ;  /* 0x0000000405097291 */ /* 0x002fd2000f8ec03f */
[----:B------:R-:W1:Y:S02]  /*7010*/  LDS.128 R4, [UR9+0x324d0] ;  /* 0x0324d009ff047984 */ /* 0x000e640008000c00 */
[----:B-1----:R-:W-:Y:S02]  /*7020*/  R2UR UR4, R5 ;  /* 0x00000000050472ca */ /* 0x002fe400000e0000 */
[----:B------:R-:W-:Y:S01]  /*7030*/  R2UR UR5, R7 ;  /* 0x00000000070572ca */ /* 0x000fe200000e0000 */
[----:B------:R-:W-:Y:S06]  /*7040*/  BAR.ARV 0x4, 0x180 ;  /* 0x0106000000007b1d */ /* 0x000fec0000002000 */
[----:B------:R-:W-:Y:S08]  /*7050*/  @P0 BRA `(.L_x_1165) ;  /* 0x0000003800300947 */ /* 0x000ff00003800000 */
[----:B------:R-:W2:Y:S04]  /*7060*/  LDL R2, [R1+0x34] ;  /* 0x0000340001027983 */ /* 0x000ea80000100800 */
[----:B------:R-:W3:Y:S01]  /*7070*/  LDL R163, [R1+0x1c] ;  /* 0x00001c0001a37983 */ /* 0x000ee20000100800 */
[----:B------:R-:W1:Y:S01]  /*7080*/  S2UR UR8, SR_SWINHI ;  /* 0x00000000000879c3 */ /* 0x000e620000002f00 */
[----:B------:R-:W-:Y:S01]  /*7090*/  IMAD.MOV.U32 R152, RZ, RZ, 0x2 ;  /* 0x00000002ff987424 */ /* 0x000fe200078e00ff */
[----:B------:R-:W-:Y:S01]  /*70a0*/  F2FP.F16.F32.PACK_AB R10, R29, R28 ;  /* 0x0000001c1d0a723e */ /* 0x000fe200000000ff */
[----:B------:R-:W4:Y:S01]  /*70b0*/  LDL.LU R165, [R1+0x18] ;  /* 0x0000180001a57983 */ /* 0x000f220000300800 */
[----:B0-----:R-:W-:Y:S01]  /*70c0*/  F2FP.F16.F32.PACK_AB R11, R31, R30 ;  /* 0x0000001e1f0b723e */ /* 0x001fe200000000ff */
[----:B------:R-:W-:Y:S01]  /*70d0*/  ULDC.64 UR10, c[0x0][0xd08] ;  /* 0x00034200000a7ab9 */ /* 0x000fe20000000a00 */
[----:B------:R-:W-:Y:S01]  /*70e0*/  F2FP.F16.F32.PACK_AB R14, R37, R36 ;  /* 0x00000024250e723e */ /* 0x000fe200000000ff */
[----:B------:R-:W5:Y:S01]  /*70f0*/  LDL R164, [R1+0x30] ;  /* 0x0000300001a47983 */ /* 0x000f620000100800 */
[----:B------:R-:W-:-:S03]  /*7100*/  F2FP.F16.F32.PACK_AB R15, R39, R38 ;  /* 0x00000026270f723e */ /* 0x000fc600000000ff */
[----:B------:R-:W5:Y:S01]  /*7110*/  LDL R162, [R1+0x14] ;  /* 0x0000140001a27983 */ /* 0x000f620000100800 */
[----:B------:R-:W-:Y:S01]  /*7120*/  UMOV UR6, UR9 ;  /* 0x0000000900067c82 */ /* 0x000fe20008000000 */
[----:B-1----:R-:W-:Y:S01]  /*7130*/  UMOV UR7, UR8 ;  /* 0x0000000800077c82 */ /* 0x002fe20008000000 */
[----:B------:R-:W-:Y:S01]  /*7140*/  BAR.SYNC.DEFER_BLOCKING 0x1, 0x100 ;  /* 0x0044000000007b1d */ /* 0x000fe20000010000 */
[----:B--2---:R-:W-:Y:S01]  /*7150*/  IMAD.WIDE R152, R2, R152, UR6 ;  /* 0x0000000602987e25 */ /* 0x004fe2000f8e0298 */
[----:B---3--:R-:W-:Y:S02]  /*7160*/  R2UR UR12, R163 ;  /* 0x00000000a30c72ca */ /* 0x008fe400000e0000 */
[C---:B------:R-:W-:Y:S02]  /*7170*/  IADD3 R13, P4, R152.reuse, 0x20, RZ ;  /* 0x00000020980d7810 */ /* 0x040fe40007f9e0ff */
[C---:B------:R-:W-:Y:S02]  /*7180*/  LOP3.LUT R9, R152.reuse, 0x380, RZ, 0xc0, !PT ;  /* 0x0000038098097812 */ /* 0x040fe400078ec0ff */
[----:B------:R-:W-:-:S02]  /*7190*/  IADD3 R5, P0, R152, 0xc060, RZ ;  /* 0x0000c06098057810 */ /* 0x000fc40007f1e0ff */
[----:B------:R-:W-:Y:S02]  /*71a0*/  LOP3.LUT R12, R13, 0x380, RZ, 0xc0, !PT ;  /* 0x000003800d0c7812 */ /* 0x000fe400078ec0ff */
[----:B------:R-:W-:Y:S02]  /*71b0*/  IADD3 R17, P3, R152, 0x40, RZ ;  /* 0x0000004098117810 */ /* 0x000fe40007f7e0ff */
[----:B------:R-:W-:Y:S02]  /*71c0*/  SHF.R.U64 R9, R9, 0x3, RZ ;  /* 0x0000000309097819 */ /* 0x000fe400000012ff */
[----:B------:R-:W-:Y:S02]  /*71d0*/  LOP3.LUT R4, R5, 0x380, RZ, 0xc0, !PT ;  /* 0x0000038005047812 */ /* 0x000fe400078ec0ff */
[----:B------:R-:W-:Y:S02]  /*71e0*/  SHF.R.U64 R12, R12, 0x3, RZ ;  /* 0x000000030c0c7819 */ /* 0x000fe400000012ff */
[----:B------:R-:W-:-:S02]  /*71f0*/  LOP3.LUT R16, R17, 0x380, RZ, 0xc0, !PT ;  /* 0x0000038011107812 */ /* 0x000fc400078ec0ff */
[----:B------:R-:W-:Y:S01]  /*7200*/  LOP3.LUT R8, R9, R152, RZ, 0x3c, !PT ;  /* 0x0000009809087212 */ /* 0x000fe200078e3cff */
[--C-:B------:R-:W-:Y:S01]  /*7210*/  IMAD.MOV.U32 R9, RZ, RZ, R153.reuse ;  /* 0x000000ffff097224 */ /* 0x100fe200078e0099 */
[----:B------:R-:W-:Y:S02]  /*7220*/  SHF.R.U64 R4, R4, 0x3, RZ ;  /* 0x0000000304047819 */ /* 0x000fe400000012ff */
[----:B------:R-:W-:Y:S02]  /*7230*/  IADD3 R157, P5, R152, 0x60, RZ ;  /* 0x00000060989d7810 */ /* 0x000fe40007fbe0ff */
[----:B------:R-:W-:Y:S01]  /*7240*/  LOP3.LUT R12, R12, R13, RZ, 0x3c, !PT ;  /* 0x0000000d0c0c7212 */ /* 0x000fe200078e3cff */
[----:B------:R-:W-:Y:S01]  /*7250*/  IMAD.X R13, RZ, RZ, R153, P4 ;  /* 0x000000ffff0d7224 */ /* 0x000fe200020e0699 */
[----:B------:R-:W-:Y:S02]  /*7260*/  SHF.R.U64 R16, R16, 0x3, RZ ;  /* 0x0000000310107819 */ /* 0x000fe400000012ff */
[----:B------:R-:W-:-:S02]  /*7270*/  LOP3.LUT R4, R4, R5, RZ, 0x3c, !PT ;  /* 0x0000000504047212 */ /* 0x000fc400078e3cff */
[----:B------:R-:W-:Y:S02]  /*7280*/  LOP3.LUT R156, R157, 0x380, RZ, 0xc0, !PT ;  /* 0x000003809d9c7812 */ /* 0x000fe400078ec0ff */
[----:B------:R-:W-:Y:S02]  /*7290*/  MOV R5, R8 ;  /* 0x0000000800057202 */ /* 0x000fe40000000f00 */
[----:B------:R-:W-:Y:S02]  /*72a0*/  F2FP.F16.F32.PACK_AB R8, R25, R24 ;  /* 0x000000181908723e */ /* 0x000fe400000000ff */
[----:B------:R-:W-:Y:S02]  /*72b0*/  F2FP.F16.F32.PACK_AB R9, R27, R26 ;  /* 0x0000001a1b09723e */ /* 0x000fe400000000ff */
[----:B------:R-:W-:Y:S01]  /*72c0*/  LOP3.LUT R16, R16, R17, RZ, 0x3c, !PT ;  /* 0x0000001110107212 */ /* 0x000fe200078e3cff */
[----:B------:R-:W-:Y:S01]  /*72d0*/  IMAD.X R17, RZ, RZ, R153, P3 ;  /* 0x000000ffff117224 */ /* 0x000fe200018e0699 */
[----:B------:R-:W-:-:S02]  /*72e0*/  MOV R2, R12 ;  /* 0x0000000c00027202 */ /* 0x000fc40000000f00 */
[----:B------:R-:W-:Y:S02]  /*72f0*/  SHF.R.U64 R156, R156, 0x3, RZ ;  /* 0x000000039c9c7819 */ /* 0x000fe400000012ff */
[----:B------:R-:W-:Y:S02]  /*7300*/  F2FP.F16.F32.PACK_AB R12, R33, R32 ;  /* 0x00000020210c723e */ /* 0x000fe400000000ff */
[----:B------:R-:W-:Y:S02]  /*7310*/  F2FP.F16.F32.PACK_AB R13, R35, R34 ;  /* 0x00000022230d723e */ /* 0x000fe400000000ff */
[C---:B------:R-:W-:Y:S01]  /*7320*/  IADD3 R19, P4, R152.reuse, 0x4000, RZ ;  /* 0x0000400098137810 */ /* 0x040fe20007f9e0ff */
[----:B------:R0:W-:Y:S01]  /*7330*/  STSM.16.M88.4 [R5], R8 ;  /* 0x0000000805007844 */ /* 0x0001e20000000200 */
[----:B------:R-:W-:Y:S02]  /*7340*/  IADD3 R7, P3, R152, 0x8020, RZ ;  /* 0x0000802098077810 */ /* 0x000fe40007f7e0ff */
[----:B------:R-:W-:Y:S01]  /*7350*/  LOP3.LUT R156, R156, R157, RZ, 0x3c, !PT ;  /* 0x0000009d9c9c7212 */ /* 0x000fe200078e3cff */
[----:B------:R1:W-:Y:S01]  /*7360*/  STSM.16.M88.4 [R2], R12 ;  /* 0x0000000c02007844 */ /* 0x0003e20000000200 */
[----:B------:R-:W-:Y:S01]  /*7370*/  MOV R17, R16 ;  /* 0x0000001000117202 */ /* 0x000fe20000000f00 */
[----:B------:R-:W-:Y:S01]  /*7380*/  IMAD.X R157, RZ, RZ, R153, P5 ;  /* 0x000000ffff9d7224 */ /* 0x000fe200028e0699 */
[----:B------:R-:W-:-:S02]  /*7390*/  LOP3.LUT R18, R19, 0x380, RZ, 0xc0, !PT ;  /* 0x0000038013127812 */ /* 0x000fc400078ec0ff */
[----:B------:R-:W-:Y:S02]  /*73a0*/  LOP3.LUT R16, R7, 0x380, RZ, 0xc0, !PT ;  /* 0x0000038007107812 */ /* 0x000fe400078ec0ff */
[----:B------:R-:W-:Y:S02]  /*73b0*/  SHF.R.U64 R18, R18, 0x3, RZ ;  /* 0x0000000312127819 */ /* 0x000fe400000012ff */
[----:B0-----:R-:W-:Y:S02]  /*73c0*/  F2FP.F16.F32.PACK_AB R8, R41, R40 ;  /* 0x000000282908723e */ /* 0x001fe400000000ff */
[----:B------:R-:W-:Y:S02]  /*73d0*/  F2FP.F16.F32.PACK_AB R9, R43, R42 ;  /* 0x0000002a2b09723e */ /* 0x000fe400000000ff */
[----:B------:R-:W-:Y:S02]  /*73e0*/  F2FP.F16.F32.PACK_AB R10, R45, R44 ;  /* 0x0000002c2d0a723e */ /* 0x000fe400000000ff */
[----:B------:R-:W-:-:S02]  /*73f0*/  F2FP.F16.F32.PACK_AB R11, R47, R46 ;  /* 0x0000002e2f0b723e */ /* 0x000fc400000000ff */
[----:B-1----:R-:W-:-:S03]  /*7400*/  IADD3 R2, P5, R152, 0x4020, RZ ;  /* 0x0000402098027810 */ /* 0x002fc60007fbe0ff */
[----:B------:R0:W-:Y:S01]  /*7410*/  STSM.16.M88.4 [R17], R8 ;  /* 0x0000000811007844 */ /* 0x0001e20000000200 */
[----:B------:R-:W-:Y:S02]  /*7420*/  SHF.R.U64 R16, R16, 0x3, RZ ;  /* 0x0000000310107819 */ /* 0x000fe400000012ff */
[----:B------:R-:W-:Y:S01]  /*7430*/  LOP3.LUT R18, R18, R19, RZ, 0x3c, !PT ;  /* 0x0000001312127212 */ /* 0x000fe200078e3cff */
[----:B------:R-:W-:Y:S01]  /*7440*/  IMAD.X R19, RZ, RZ, R153, P4 ;  /* 0x000000ffff137224 */ /* 0x000fe200020e0699 */
[----:B------:R-:W-:Y:S02]  /*7450*/  LOP3.LUT R16, R16, R7, RZ, 0x3c, !PT ;  /* 0x0000000710107212 */ /* 0x000fe400078e3cff */
[----:B------:R-:W-:Y:S02]  /*7460*/  IADD3 R5, P4, R152, 0x4040, RZ ;  /* 0x0000404098057810 */ /* 0x000fe40007f9e0ff */
[----:B------:R-:W-:Y:S02]  /*7470*/  MOV R7, R156 ;  /* 0x0000009c00077202 */ /* 0x000fe40000000f00 */
[----:B0-----:R-:W-:-:S02]  /*7480*/  LOP3.LUT R9, R2, 0x380, RZ, 0xc0, !PT ;  /* 0x0000038002097812 */ /* 0x001fc400078ec0ff */
[----:B------:R-:W-:Y:S02]  /*7490*/  F2FP.F16.F32.PACK_AB R12, R49, R48 ;  /* 0x00000030310c723e */ /* 0x000fe400000000ff */
[----:B------:R-:W-:Y:S02]  /*74a0*/  SHF.R.U64 R9, R9, 0x3, RZ ;  /* 0x0000000309097819 */ /* 0x000fe400000012ff */
[----:B------:R-:W-:Y:S02]  /*74b0*/  F2FP.F16.F32.PACK_AB R13, R51, R50 ;  /* 0x00000032330d723e */ /* 0x000fe400000000ff */
[----:B------:R-:W-:Y:S02]  /*74c0*/  F2FP.F16.F32.PACK_AB R14, R53, R52 ;  /* 0x00000034350e723e */ /* 0x000fe400000000ff */
[----:B------:R-:W-:Y:S02]  /*74d0*/  F2FP.F16.F32.PACK_AB R15, R55, R54 ;  /* 0x00000036370f723e */ /* 0x000fe400000000ff */
[----:B------:R-:W-:-:S02]  /*74e0*/  LOP3.LUT R160, R9, R2, RZ, 0x3c, !PT ;  /* 0x0000000209a07212 */ /* 0x000fc400078e3cff */
[----:B------:R-:W-:Y:S01]  /*74f0*/  LOP3.LUT R2, R5, 0x380, RZ, 0xc0, !PT ;  /* 0x0000038005027812 */ /* 0x000fe200078ec0ff */
[--C-:B------:R-:W-:Y:S01]  /*7500*/  IMAD.X R161, RZ, RZ, R153.reuse, P5 ;  /* 0x000000ffffa17224 */ /* 0x100fe200028e0699 */
[----:B------:R0:W-:Y:S01]  /*7510*/  STSM.16.M88.4 [R7], R12 ;  /* 0x0000000c07007844 */ /* 0x0001e20000000200 */
[C---:B------:R-:W-:Y:S02]  /*7520*/  IADD3 R158, P5, R152.reuse, 0x4060, RZ ;  /* 0x00004060989e7810 */ /* 0x040fe40007fbe0ff */
[----:B------:R-:W-:Y:S01]  /*7530*/  IADD3 R157, P6, R152, 0x8000, RZ ;  /* 0x00008000989d7810 */ /* 0x000fe20007fde0ff */
[----:B------:R-:W-:Y:S01]  /*7540*/  IMAD.X R17, RZ, RZ, R153, P3 ;  /* 0x000000ffff117224 */ /* 0x000fe200018e0699 */
[----:B------:R-:W-:Y:S02]  /*7550*/  LOP3.LUT R159, R158, 0x380, RZ, 0xc0, !PT ;  /* 0x000003809e9f7812 */ /* 0x000fe400078ec0ff */
[----:B------:R-:W-:Y:S02]  /*7560*/  LOP3.LUT R156, R157, 0x380, RZ, 0xc0, !PT ;  /* 0x000003809d9c7812 */ /* 0x000fe400078ec0ff */
[----:B------:R-:W-:-:S02]  /*7570*/  IADD3 R155, P1, R152, 0x8040, RZ ;  /* 0x00008040989b7810 */ /* 0x000fc40007f3e0ff */
[----:B0-----:R-:W-:Y:S02]  /*7580*/  MOV R7, R18 ;  /* 0x0000001200077202 */ /* 0x001fe40000000f00 */
[----:B------:R-:W-:Y:S01]  /*7590*/  SHF.R.U64 R18, R2, 0x3, RZ ;  /* 0x0000000302127819 */ /* 0x000fe200000012ff */
[----:B------:R-:W-:-:S03]  /*75a0*/  IMAD.X R19, RZ, RZ, R153, P4 ;  /* 0x000000ffff137224 */ /* 0x000fc600020e0699 */
[----:B------:R-:W-:Y:S02]  /*75b0*/  LOP3.LUT R18, R18, R5, RZ, 0x3c, !PT ;  /* 0x0000000512127212 */ /* 0x000fe400078e3cff */
[----:B------:R-:W-:Y:S02]  /*75c0*/  SHF.R.U64 R159, R159, 0x3, RZ ;  /* 0x000000039f9f7819 */ /* 0x000fe400000012ff */
[----:B------:R-:W-:Y:S02]  /*75d0*/  F2FP.F16.F32.PACK_AB R8, R57, R56 ;  /* 0x000000383908723e */ /* 0x000fe400000000ff */
[----:B------:R-:W-:Y:S02]  /*75e0*/  F2FP.F16.F32.PACK_AB R9, R59, R58 ;  /* 0x0000003a3b09723e */ /* 0x000fe400000000ff */
[----:B------:R-:W-:Y:S02]  /*75f0*/  F2FP.F16.F32.PACK_AB R10, R61, R60 ;  /* 0x0000003c3d0a723e */ /* 0x000fe400000000ff */
[----:B------:R-:W-:-:S02]  /*7600*/  F2FP.F16.F32.PACK_AB R11, R63, R62 ;  /* 0x0000003e3f0b723e */ /* 0x000fc400000000ff */
[----:B------:R-:W-:Y:S02]  /*7610*/  MOV R160, R160 ;  /* 0x000000a000a07202 */ /* 0x000fe40000000f00 */
[----:B------:R-:W-:Y:S02]  /*7620*/  F2FP.F16.F32.PACK_AB R12, R65, R64 ;  /* 0x00000040410c723e */ /* 0x000fe400000000ff */
[----:B------:R-:W-:Y:S02]  /*7630*/  F2FP.F16.F32.PACK_AB R13, R67, R66 ;  /* 0x00000042430d723e */ /* 0x000fe400000000ff */
[----:B------:R-:W-:Y:S02]  /*7640*/  F2FP.F16.F32.PACK_AB R14, R69, R68 ;  /* 0x00000044450e723e */ /* 0x000fe400000000ff */
[----:B------:R-:W-:Y:S02]  /*7650*/  F2FP.F16.F32.PACK_AB R15, R71, R70 ;  /* 0x00000046470f723e */ /* 0x000fe400000000ff */
[----:B------:R-:W-:-:S02]  /*7660*/  MOV R2, R16 ;  /* 0x0000001000027202 */ /* 0x000fc40000000f00 */
[----:B------:R-:W-:Y:S02]  /*7670*/  MOV R5, R18 ;  /* 0x0000001200057202 */ /* 0x000fe40000000f00 */
[----:B------:R-:W-:Y:S02]  /*7680*/  SHF.R.U64 R156, R156, 0x3, RZ ;  /* 0x000000039c9c7819 */ /* 0x000fe400000012ff */
[----:B------:R-:W-:Y:S02]  /*7690*/  F2FP.F16.F32.PACK_AB R16, R73, R72 ;  /* 0x000000484910723e */ /* 0x000fe400000000ff */
[----:B------:R-:W-:Y:S02]  /*76a0*/  F2FP.F16.F32.PACK_AB R17, R75, R74 ;  /* 0x0000004a4b11723e */ /* 0x000fe400000000ff */
[----:B------:R-:W-:Y:S02]  /*76b0*/  F2FP.F16.F32.PACK_AB R18, R77, R76 ;  /* 0x0000004c4d12723e */ /* 0x000fe400000000ff */
[----:B------:R-:W-:-:S02]  /*76c0*/  F2FP.F16.F32.PACK_AB R19, R79, R78 ;  /* 0x0000004e4f13723e */ /* 0x000fc400000000ff */
[----:B------:R-:W-:Y:S01]  /*76d0*/  LOP3.LUT R154, R155, 0x380, RZ, 0xc0, !PT ;  /* 0x000003809b9a7812 */ /* 0x000fe200078ec0ff */
[----:B------:R0:W-:Y:S01]  /*76e0*/  STSM.16.M88.4 [R7], R8 ;  /* 0x0000000807007844 */ /* 0x0001e20000000200 */
[----:B------:R-:W-:Y:S01]  /*76f0*/  LOP3.LUT R158, R159, R158, RZ, 0x3c, !PT ;  /* 0x0000009e9f9e7212 */ /* 0x000fe200078e3cff */
[--C-:B------:R-:W-:Y:S01]  /*7700*/  IMAD.X R159, RZ, RZ, R153.reuse, P5 ;  /* 0x000000ffff9f7224 */ /* 0x100fe200028e0699 */
[----:B------:R-:W-:Y:S01]  /*7710*/  IADD3 R22, P4, R152, 0x8060, RZ ;  /* 0x0000806098167810 */ /* 0x000fe20007f9e0ff */
[----:B------:R1:W-:Y:S01]  /*7720*/  STSM.16.M88.4 [R160], R12 ;  /* 0x0000000ca0007844 */ /* 0x0003e20000000200 */
[----:B------:R-:W-:Y:S01]  /*7730*/  LOP3.LUT R156, R156, R157, RZ, 0x3c, !PT ;  /* 0x0000009d9c9c7212 */ /* 0x000fe200078e3cff */
[----:B------:R-:W-:Y:S01]  /*7740*/  IMAD.X R157, RZ, RZ, R153, P6 ;  /* 0x000000ffff9d7224 */ /* 0x000fe200030e0699 */
[----:B------:R-:W-:Y:S01]  /*7750*/  SHF.R.U64 R154, R154, 0x3, RZ ;  /* 0x000000039a9a7819 */ /* 0x000fe200000012ff */
[----:B------:R2:W-:Y:S01]  /*7760*/  STSM.16.M88.4 [R5], R16 ;  /* 0x0000001005007844 */ /* 0x0005e20000000200 */
[----:B------:R-:W-:-:S02]  /*7770*/  IADD3 R21, P2, R152, 0xc040, RZ ;  /* 0x0000c04098157810 */ /* 0x000fc40007f5e0ff */
[----:B------:R-:W-:Y:S02]  /*7780*/  MOV R158, R158 ;  /* 0x0000009e009e7202 */ /* 0x000fe40000000f00 */
[----:B------:R-:W-:Y:S01]  /*7790*/  LOP3.LUT R154, R154, R155, RZ, 0x3c, !PT ;  /* 0x0000009b9a9a7212 */ /* 0x000fe200078e3cff */
[----:B------:R-:W-:Y:S01]  /*77a0*/  IMAD.X R155, RZ, RZ, R153, P1 ;  /* 0x000000ffff9b7224 */ /* 0x000fe200008e0699 */
[----:B0-----:R-:W-:Y:S02]  /*77b0*/  F2FP.F16.F32.PACK_AB R8, R81, R80 ;  /* 0x000000505108723e */ /* 0x001fe400000000ff */
[----:B------:R-:W-:Y:S02]  /*77c0*/  F2FP.F16.F32.PACK_AB R9, R83, R82 ;  /* 0x000000525309723e */ /* 0x000fe400000000ff */
[----:B-1----:R-:W-:Y:S02]  /*77d0*/  IADD3 R160, P3, R152, 0xc020, RZ ;  /* 0x0000c02098a07810 */ /* 0x002fe40007f7e0ff */
[----:B------:R-:W-:-:S02]  /*77e0*/  F2FP.F16.F32.PACK_AB R10, R85, R84 ;  /* 0x00000054550a723e */ /* 0x000fc400000000ff */
[----:B--2---:R-:W-:Y:S02]  /*77f0*/  LOP3.LUT R5, R22, 0x380, RZ, 0xc0, !PT ;  /* 0x0000038016057812 */ /* 0x004fe400078ec0ff */
[----:B------:R-:W-:Y:S02]  /*7800*/  F2FP.F16.F32.PACK_AB R11, R87, R86 ;  /* 0x00000056570b723e */ /* 0x000fe400000000ff */
[----:B------:R-:W-:Y:S02]  /*7810*/  MOV R156, R156 ;  /* 0x0000009c009c7202 */ /* 0x000fe40000000f00 */
[----:B------:R-:W-:Y:S02]  /*7820*/  SHF.R.U64 R5, R5, 0x3, RZ ;  /* 0x0000000305057819 */ /* 0x000fe400000012ff */
[----:B------:R-:W-:Y:S02]  /*7830*/  LOP3.LUT R7, R160, 0x380, RZ, 0xc0, !PT ;  /* 0x00000380a0077812 */ /* 0x000fe400078ec0ff */
[----:B------:R-:W-:Y:S01]  /*7840*/  IADD3 R157, P1, R152, 0xc000, RZ ;  /* 0x0000c000989d7810 */ /* 0x000fe20007f3e0ff */
[----:B------:R0:W-:Y:S01]  /*7850*/  STSM.16.M88.4 [R158], R8 ;  /* 0x000000089e007844 */ /* 0x0001e20000000200 */
[----:B------:R-:W-:-:S02]  /*7860*/  LOP3.LUT R20, R21, 0x380, RZ, 0xc0, !PT ;  /* 0x0000038015147812 */ /* 0x000fc400078ec0ff */
[----:B------:R-:W-:Y:S02]  /*7870*/  SHF.R.U64 R7, R7, 0x3, RZ ;  /* 0x0000000307077819 */ /* 0x000fe400000012ff */
[----:B------:R-:W-:Y:S02]  /*7880*/  SHF.R.U64 R20, R20, 0x3, RZ ;  /* 0x0000000314147819 */ /* 0x000fe400000012ff */
[----:B------:R-:W-:Y:S02]  /*7890*/  F2FP.F16.F32.PACK_AB R12, R89, R88 ;  /* 0x00000058590c723e */ /* 0x000fe400000000ff */
[----:B------:R-:W-:Y:S02]  /*78a0*/  F2FP.F16.F32.PACK_AB R13, R91, R90 ;  /* 0x0000005a5b0d723e */ /* 0x000fe400000000ff */
[----:B------:R-:W-:Y:S02]  /*78b0*/  F2FP.F16.F32.PACK_AB R14, R93, R92 ;  /* 0x0000005c5d0e723e */ /* 0x000fe400000000ff */
[----:B0-----:R-:W-:-:S02]  /*78c0*/  LOP3.LUT R10, R5, R22, RZ, 0x3c, !PT ;  /* 0x00000016050a7212 */ /* 0x001fc400078e3cff */
[----:B------:R-:W-:Y:S02]  /*78d0*/  LOP3.LUT R22, R157, 0x380, RZ, 0xc0, !PT ;  /* 0x000003809d167812 */ /* 0x000fe400078ec0ff */
[----:B------:R-:W-:Y:S02]  /*78e0*/  F2FP.F16.F32.PACK_AB R15, R95, R94 ;  /* 0x0000005e5f0f723e */ /* 0x000fe400000000ff */
[----:B------:R-:W-:Y:S02]  /*78f0*/  LOP3.LUT R8, R7, R160, RZ, 0x3c, !PT ;  /* 0x000000a007087212 */ /* 0x000fe400078e3cff */
[----:B------:R-:W-:Y:S01]  /*7900*/  SHF.R.U64 R22, R22, 0x3, RZ ;  /* 0x0000000316167819 */ /* 0x000fe200000012ff */
[--C-:B------:R-:W-:Y:S01]  /*7910*/  IMAD.X R5, RZ, RZ, R153.reuse, P0 ;  /* 0x000000ffff057224 */ /* 0x100fe200000e0699 */
[----:B------:R-:W-:Y:S01]  /*7920*/  LOP3.LUT R20, R20, R21, RZ, 0x3c, !PT ;  /* 0x0000001514147212 */ /* 0x000fe200078e3cff */
[--C-:B------:R-:W-:Y:S01]  /*7930*/  IMAD.X R11, RZ, RZ, R153.reuse, P4 ;  /* 0x000000ffff0b7224 */ /* 0x100fe200020e0699 */
[----:B------:R-:W-:Y:S01]  /*7940*/  F2FP.F16.F32.PACK_AB R16, R97, R96 ;  /* 0x000000606110723e */ /* 0x000fe200000000ff */
[--C-:B------:R-:W-:Y:S01]  /*7950*/  IMAD.X R21, RZ, RZ, R153.reuse, P2 ;  /* 0x000000ffff157224 */ /* 0x100fe200010e0699 */
[----:B------:R-:W-:Y:S01]  /*7960*/  F2FP.F16.F32.PACK_AB R17, R99, R98 ;  /* 0x000000626311723e */ /* 0x000fe200000000ff */
[----:B------:R-:W-:Y:S01]  /*7970*/  IMAD.X R9, RZ, RZ, R153, P3 ;  /* 0x000000ffff097224 */ /* 0x000fe200018e0699 */
[----:B------:R-:W-:-:S02]  /*7980*/  F2FP.F16.F32.PACK_AB R18, R101, R100 ;  /* 0x000000646512723e */ /* 0x000fc400000000ff */
[----:B------:R-:W-:Y:S02]  /*7990*/  F2FP.F16.F32.PACK_AB R19, R103, R102 ;  /* 0x000000666713723e */ /* 0x000fe400000000ff */
[----:B------:R-:W-:Y:S01]  /*79a0*/  MOV R7, R154 ;  /* 0x0000009a00077202 */ /* 0x000fe20000000f00 */
[----:B------:R-:W-:Y:S01]  /*79b0*/  IMAD.X R155, RZ, RZ, R153, P1 ;  /* 0x000000ffff9b7224 */ /* 0x000fe200008e0699 */
[----:B------:R-:W-:Y:S01]  /*79c0*/  LOP3.LUT R154, R22, R157, RZ, 0x3c, !PT ;  /* 0x0000009d169a7212 */ /* 0x000fe200078e3cff */
[----:B------:R-:W0:Y:S01]  /*79d0*/  LDC.64 R152, c[0x0][0xd00] ;  /* 0x00034000ff987b82 */ /* 0x000e220000000a00 */
[----:B------:R1:W-:Y:S01]  /*79e0*/  STSM.16.M88.4 [R156], R12 ;  /* 0x0000000c9c007844 */ /* 0x0003e20000000200 */
[----:B------:R-:W-:-:S03]  /*79f0*/  MOV R22, R10 ;  /* 0x0000000a00167202 */ /* 0x000fc60000000f00 */
[----:B------:R2:W-:Y:S01]  /*7a00*/  STSM.16.M88.4 [R2], R16 ;  /* 0x0000001002007844 */ /* 0x0005e20000000200 */
[----:B------:R-:W-:Y:S02]  /*7a10*/  MOV R154, R154 ;  /* 0x0000009a009a7202 */ /* 0x000fe40000000f00 */
[----:B------:R-:W-:Y:S02]  /*7a20*/  F2FP.F16.F32.PACK_AB R10, R125, R124 ;  /* 0x0000007c7d0a723e */ /* 0x000fe400000000ff */
[----:B------:R-:W-:Y:S02]  /*7a30*/  F2FP.F16.F32.PACK_AB R11, R127, R126 ;  /* 0x0000007e7f0b723e */ /* 0x000fe400000000ff */
[----:B-1----:R-:W-:Y:S02]  /*7a40*/  F2FP.F16.F32.PACK_AB R12, R105, R104 ;  /* 0x00000068690c723e */ /* 0x002fe400000000ff */
[----:B------:R-:W-:Y:S02]  /*7a50*/  F2FP.F16.F32.PACK_AB R13, R107, R106 ;  /* 0x0000006a6b0d723e */ /* 0x000fe400000000ff */
[----:B------:R-:W-:-:S02]  /*7a60*/  F2FP.F16.F32.PACK_AB R14, R109, R108 ;  /* 0x0000006c6d0e723e */ /* 0x000fc400000000ff */
[----:B------:R-:W-:Y:S02]  /*7a70*/  F2FP.F16.F32.PACK_AB R15, R111, R110 ;  /* 0x0000006e6f0f723e */ /* 0x000fe400000000ff */
[----:B--2---:R-:W-:Y:S02]  /*7a80*/  F2FP.F16.F32.PACK_AB R16, R113, R112 ;  /* 0x000000707110723e */ /* 0x004fe400000000ff */
[----:B------:R-:W-:Y:S02]  /*7a90*/  F2FP.F16.F32.PACK_AB R17, R115, R114 ;  /* 0x000000727311723e */ /* 0x000fe400000000ff */
[----:B------:R-:W-:Y:S02]  /*7aa0*/  F2FP.F16.F32.PACK_AB R18, R117, R116 ;  /* 0x000000747512723e */ /* 0x000fe400000000ff */
[----:B------:R-:W-:Y:S02]  /*7ab0*/  F2FP.F16.F32.PACK_AB R19, R119, R118 ;  /* 0x000000767713723e */ /* 0x000fe400000000ff */
[----:B------:R-:W-:-:S02]  /*7ac0*/  MOV R2, R8 ;  /* 0x0000000800027202 */ /* 0x000fc40000000f00 */
[----:B------:R-:W-:Y:S02]  /*7ad0*/  F2FP.F16.F32.PACK_AB R8, R121, R120 ;  /* 0x000000787908723e */ /* 0x000fe400000000ff */
[----:B------:R-:W-:Y:S01]  /*7ae0*/  F2FP.F16.F32.PACK_AB R9, R123, R122 ;  /* 0x0000007a7b09723e */ /* 0x000fe200000000ff */
[----:B------:R1:W-:Y:S01]  /*7af0*/  STSM.16.M88.4 [R7], R12 ;  /* 0x0000000c07007844 */ /* 0x0003e20000000200 */
[----:B------:R-:W-:-:S03]  /*7b00*/  MOV R21, R20 ;  /* 0x0000001400157202 */ /* 0x000fc60000000f00 */
[----:B------:R2:W-:Y:S04]  /*7b10*/  STSM.16.M88.4 [R22], R16 ;  /* 0x0000001016007844 */ /* 0x0005e80000000200 */
[----:B------:R3:W-:Y:S01]  /*7b20*/  STSM.16.M88.4 [R154], R8 ;  /* 0x000000089a007844 */ /* 0x0007e20000000200 */
[----:B-1----:R-:W-:Y:S02]  /*7b30*/  F2FP.F16.F32.PACK_AB R12, R129, R128 ;  /* 0x00000080810c723e */ /* 0x002fe400000000ff */
[----:B------:R-:W-:Y:S02]  /*7b40*/  F2FP.F16.F32.PACK_AB R13, R131, R130 ;  /* 0x00000082830d723e */ /* 0x000fe400000000ff */
[----:B------:R-:W-:Y:S02]  /*7b50*/  F2FP.F16.F32.PACK_AB R14, R133, R132 ;  /* 0x00000084850e723e */ /* 0x000fe400000000ff */
[----:B------:R-:W-:-:S02]  /*7b60*/  F2FP.F16.F32.PACK_AB R15, R135, R134 ;  /* 0x00000086870f723e */ /* 0x000fc400000000ff */
[----:B--2---:R-:W-:Y:S02]  /*7b70*/  F2FP.F16.F32.PACK_AB R16, R137, R136 ;  /* 0x000000888910723e */ /* 0x004fe400000000ff */
[----:B------:R-:W-:Y:S02]  /*7b80*/  F2FP.F16.F32.PACK_AB R17, R139, R138 ;  /* 0x0000008a8b11723e */ /* 0x000fe400000000ff */
[----:B------:R-:W-:Y:S02]  /*7b90*/  F2FP.F16.F32.PACK_AB R18, R141, R140 ;  /* 0x0000008c8d12723e */ /* 0x000fe400000000ff */
[----:B------:R-:W-:Y:S02]  /*7ba0*/  F2FP.F16.F32.PACK_AB R19, R143, R142 ;  /* 0x0000008e8f13723e */ /* 0x000fe400000000ff */
[----:B------:R-:W-:Y:S02]  /*7bb0*/  MOV R7, R4 ;  /* 0x0000000400077202 */ /* 0x000fe40000000f00 */
[----:B---3--:R-:W-:-:S02]  /*7bc0*/  F2FP.F16.F32.PACK_AB R8, R145, R144 ;  /* 0x000000909108723e */ /* 0x008fc400000000ff */
[----:B------:R-:W-:Y:S02]  /*7bd0*/  F2FP.F16.F32.PACK_AB R9, R147, R146 ;  /* 0x000000929309723e */ /* 0x000fe400000000ff */
[----:B------:R-:W-:Y:S02]  /*7be0*/  F2FP.F16.F32.PACK_AB R10, R149, R148 ;  /* 0x00000094950a723e */ /* 0x000fe400000000ff */
[----:B------:R-:W-:Y:S01]  /*7bf0*/  F2FP.F16.F32.PACK_AB R11, R151, R150 ;  /* 0x00000096970b723e */ /* 0x000fe200000000ff */
[----:B------:R1:W-:Y:S04]  /*7c00*/  STSM.16.M88.4 [R2], R12 ;  /* 0x0000000c02007844 */ /* 0x0003e80000000200 */
[----:B------:R-:W-:Y:S04]  /*7c10*/  STSM.16.M88.4 [R21], R16 ;  /* 0x0000001015007844 */ /* 0x000fe80000000200 */
[----:B------:R2:W-:Y:S01]  /*7c20*/  STSM.16.M88.4 [R7], R8 ;  /* 0x0000000807007844 */ /* 0x0005e20000000200 */
[----:B0-----:R-:W-:Y:S01]  /*7c30*/  ISETP.NE.U32.AND P0, PT, R152, RZ, PT ;  /* 0x000000ff9800720c */ /* 0x001fe20003f05070 */
[----:B------:R-:W-:-:S03]  /*7c40*/  IMAD.SHL.U32 R155, R204, 0x4, RZ ;  /* 0x00000004cc9b7824 */ /* 0x000fc600078e00ff */
[----:B------:R-:W-:Y:S02]  /*7c50*/  ISETP.NE.AND.EX P0, PT, R153, RZ, PT, P0 ;  /* 0x000000ff9900720c */ /* 0x000fe40003f05300 */
[----:B----4-:R-:W-:Y:S01]  /*7c60*/  SHF.L.U64.HI R20, R204, 0x2, R165 ;  /* 0x00000002cc147819 */ /* 0x010fe200000102a5 */
[----:B-1----:R-:W0:Y:S08]  /*7c70*/  LDC R13, c[0x0][0xbd4] ;  /* 0x0002f500ff0d7b82 */ /* 0x002e300000000800 */
[----:B------:R-:W-:Y:S01]  /*7c80*/  BAR.SYNC.DEFER_BLOCKING 0x1, 0x100 ;  /* 0x0044000000007b1d */ /* 0x000fe20000010000 */
[----:B------:R-:W-:Y:S01]  /*7c90*/  IADD3 R4, P1, R155, R152, RZ ;  /* 0x000000989b047210 */ /* 0x000fe20007f3e0ff */
[----:B------:R-:W-:-:S04]  /*7ca0*/  IMAD.MOV.U32 R2, RZ, RZ, RZ ;  /* 0x000000ffff027224 */ /* 0x000fc800078e00ff */
[----:B------:R-:W-:Y:S01]  /*7cb0*/  IMAD.X R5, R20, 0x1, R153, P1 ;  /* 0x0000000114057824 */ /* 0x000fe200008e0699 */
[----:B------:R-:W-:Y:S01]  /*7cc0*/  ISETP.NE.U32.AND P1, PT, RZ, UR10, PT ;  /* 0x0000000aff007c0c */ /* 0x000fe2000bf25070 */
[----:B------:R-:W1:Y:S03]  /*7cd0*/  LDC.64 R14, c[0x0][0xca8] ;  /* 0x00032a00ff0e7b82 */ /* 0x000e660000000a00 */
[----:B------:R-:W-:Y:S01]  /*7ce0*/  ISETP.NE.AND.EX P1, PT, RZ, UR11, PT, P1 ;  /* 0x0000000bff007c0c */ /* 0x000fe2000bf25310 */
[----:B------:R-:W3:-:S12]  /*7cf0*/  @P0 LDG.E R2, desc[UR36][R4.64] ;  /* 0x0000002404020981 */ /* 0x000ed8000c1e1900 */
[----:B--2---:R-:W-:-:S04]  /*7d00*/  @P1 IADD3 R8, P2, R155, UR10, RZ ;  /* 0x0000000a9b081c10 */ /* 0x004fc8000ff5e0ff */
[----:B------:R-:W-:Y:S01]  /*7d10*/  @P1 IADD3.X R9, R20, UR11, RZ, P2, !PT ;  /* 0x0000000b14091c10 */ /* 0x000fe200097fe4ff */
[----:B------:R-:W-:Y:S01]  /*7d20*/  IMAD.MOV.U32 R21, RZ, RZ, 0xab8 ;  /* 0x00000ab8ff157424 */ /* 0x000fe200078e00ff */
[----:B------:R-:W-:-:S03]  /*7d30*/  ULDC UR11, c[0x0][0xce8] ;  /* 0x00033a00000b7ab9 */ /* 0x000fc60000000800 */
[----:B------:R2:W4:Y:S01]  /*7d40*/  @P1 LDG.E R20, desc[UR36][R8.64] ;  /* 0x0000002408141981 */ /* 0x000522000c1e1900 */
[----:B------:R-:W-:-:S04]  /*7d50*/  ISETP.NE.AND P2, PT, R206, RZ, PT ;  /* 0x000000ffce00720c */ /* 0x000fc80003f45270 */
[----:B0-----:R-:W-:-:S04]  /*7d60*/  SEL R13, R206, R13, P2 ;  /* 0x0000000dce0d7207 */ /* 0x001fc80001000000 */
[----:B------:R-:W-:-:S04]  /*7d70*/  ISETP.GT.AND P3, PT, R13, 0x1, PT ;  /* 0x000000010d00780c */ /* 0x000fc80003f64270 */
[----:B------:R-:W-:-:S04]  /*7d80*/  SEL R21, R21, 0xa78, P3 ;  /* 0x00000a7815157807 */ /* 0x000fc80001800000 */
[----:B------:R-:W0:Y:S01]  /*7d90*/  LDC.64 R10, c[0x0][R21+0x220] ;  /* 0x00008800150a7b82 */ /* 0x000e220000000a00 */
[----:B------:R-:W-:-:S07]  /*7da0*/  ISETP.NE.U32.AND P2, PT, R152, RZ, PT ;  /* 0x000000ff9800720c */ /* 0x000fce0003f45070 */
[----:B--2---:R-:W2:Y:S01]  /*7db0*/  LDC.64 R8, c[0x0][R21+0x218] ;  /* 0x0000860015087b82 */ /* 0x004ea20000000a00 */
[----:B------:R-:W-:Y:S01]  /*7dc0*/  ISETP.NE.AND.EX P2, PT, R153, RZ, PT, P2 ;  /* 0x000000ff9900720c */ /* 0x000fe20003f45320 */
[----:B------:R-:W-:-:S03]  /*7dd0*/  UISETP.NE.AND UP0, UPT, UR11, 0x1, UPT ;  /* 0x000000010b00788c */ /* 0x000fc6000bf05270 */
[----:B------:R-:W-:-:S03]  /*7de0*/  SEL R204, R204, RZ, !P2 ;  /* 0x000000ffcccc7207 */ /* 0x000fc60005000000 */
[----:B------:R-:W3:Y:S01]  /*7df0*/  LDC.64 R12, c[0x0][R21+0x228] ;  /* 0x00008a00150c7b82 */ /* 0x000ee20000000a00 */
[----:B------:R-:W-:Y:S02]  /*7e00*/  PLOP3.LUT P4, PT, PT, PT, UP0, 0x80, 0x0 ;  /* 0x000000000000781c */ /* 0x000fe40003f8f008 */
[----:B------:R-:W-:Y:S01]  /*7e10*/  SEL R7, R165, RZ, !P2 ;  /* 0x000000ffa5077207 */ /* 0x000fe20005000000 */
[----:B------:R-:W-:Y:S01]  /*7e20*/  IMAD.U32 R18, RZ, RZ, UR12 ;  /* 0x0000000cff127e24 */ /* 0x000fe2000f8e00ff */
[----:B------:R-:W-:Y:S01]  /*7e30*/  @UP0 ULDC UR8, c[0x0][0xcec] ;  /* 0x00033b0000080ab9 */ /* 0x000fe20000000800 */
[-C--:B0-----:R-:W-:Y:S02]  /*7e40*/  IMAD R11, R11, R204.reuse, RZ ;  /* 0x000000cc0b0b7224 */ /* 0x081fe400078e02ff */
[----:B-1----:R-:W0:Y:S01]  /*7e50*/  @!P3 LDC R14, c[0x0][0xc50] ;  /* 0x00031400ff0ebb82 */ /* 0x002e220000000800 */
[----:B------:R-:W-:-:S04]  /*7e60*/  IMAD.WIDE.U32 R16, R10, R204, RZ ;  /* 0x000000cc0a107225 */ /* 0x000fc800078e00ff */
[----:B------:R-:W-:Y:S02]  /*7e70*/  IMAD R19, R10, R7, R11 ;  /* 0x000000070a137224 */ /* 0x000fe400078e020b */
[-C--:B--2---:R-:W-:Y:S01]  /*7e80*/  IMAD.WIDE.U32 R10, R8, R205.reuse, RZ ;  /* 0x000000cd080a7225 */ /* 0x084fe200078e00ff */
[----:B------:R-:W1:Y:S03]  /*7e90*/  @!P3 LDC R15, c[0x0][0xc54] ;  /* 0x00031500ff0fbb82 */ /* 0x000e660000000800 */
[----:B------:R-:W-:Y:S02]  /*7ea0*/  IMAD R7, R9, R205, RZ ;  /* 0x000000cd09077224 */ /* 0x000fe400078e02ff */
[----:B-----5:R-:W-:-:S03]  /*7eb0*/  IMAD R18, R18, 0x80, R164 ;  /* 0x0000008012127824 */ /* 0x020fc600078e02a4 */
[----:B------:R2:W5:Y:S01]  /*7ec0*/  LDC.64 R8, c[0x0][R21+0x210] ;  /* 0x0000840015087b82 */ /* 0x0005620000000a00 */
[----:B------:R-:W-:Y:S01]  /*7ed0*/  IMAD.IADD R22, R17, 0x1, R19 ;  /* 0x0000000111167824 */ /* 0x000fe200078e0213 */
[----:B------:R-:W-:Y:S01]  /*7ee0*/  SEL R17, R162, RZ, P3 ;  /* 0x000000ffa2117207 */ /* 0x000fe20001800000 */
[----:B------:R-:W-:Y:S01]  /*7ef0*/  IMAD.MOV.U32 R19, RZ, RZ, R18 ;  /* 0x000000ffff137224 */ /* 0x000fe200078e0012 */
[----:B---3--:R-:W-:Y:S01]  /*7f00*/  IADD3 R16, P2, P5, R16, R10, R2 ;  /* 0x0000000a10107210 */ /* 0x008fe20007d5e002 */
[----:B------:R-:W-:Y:S01]  /*7f10*/  @P4 IMAD.HI.U32 R10, R18, UR8, RZ ;  /* 0x00000008120a4c27 */ /* 0x000fe2000f8e00ff */
[----:B------:R-:W-:-:S04]  /*7f20*/  @UP0 ULDC UR8, c[0x0][0xcf0] ;  /* 0x00033c0000080ab9 */ /* 0x000fc80000000800 */
[----:B------:R-:W-:Y:S01]  /*7f30*/  @P4 SHF.R.U32.HI R19, RZ, UR8, R10 ;  /* 0x00000008ff134c19 */ /* 0x000fe2000801160a */
[----:B------:R-:W-:Y:S01]  /*7f40*/  IMAD.IADD R10, R11, 0x1, R7 ;  /* 0x000000010b0a7824 */ /* 0x000fe200078e0207 */
[----:B------:R-:W-:Y:S01]  /*7f50*/  SHF.R.S32.HI R7, RZ, 0x1f, R2 ;  /* 0x0000001fff077819 */ /* 0x000fe20000011402 */
[-C--:B------:R-:W-:Y:S02]  /*7f60*/  IMAD R11, R13, R17.reuse, RZ ;  /* 0x000000110d0b7224 */ /* 0x080fe400078e02ff */
[----:B------:R-:W-:Y:S01]  /*7f70*/  IMAD.WIDE.U32 R12, R12, R17, RZ ;  /* 0x000000110c0c7225 */ /* 0x000fe200078e00ff */
[----:B------:R-:W-:-:S03]  /*7f80*/  IADD3.X R17, R22, R10, R7, P2, P5 ;  /* 0x0000000a16117210 */ /* 0x000fc600017ea407 */
[----:B--2---:R-:W-:Y:S01]  /*7f90*/  IMAD.MOV R21, RZ, RZ, -R19 ;  /* 0x000000ffff157224 */ /* 0x004fe200078e0a13 */
[----:B------:R-:W-:Y:S01]  /*7fa0*/  IADD3 R12, P2, P5, R19, R16, R12 ;  /* 0x00000010130c7210 */ /* 0x000fe20007d5e00c */
[----:B------:R-:W-:Y:S01]  /*7fb0*/  IMAD.IADD R13, R13, 0x1, R11 ;  /* 0x000000010d0d7824 */ /* 0x000fe200078e020b */
[----:B------:R-:W-:Y:S01]  /*7fc0*/  SHF.R.S32.HI R10, RZ, 0x1f, R19 ;  /* 0x0000001fff0a7819 */ /* 0x000fe20000011413 */
[----:B------:R-:W-:-:S03]  /*7fd0*/  IMAD R11, R21, UR11, R18 ;  /* 0x0000000b150b7c24 */ /* 0x000fc6000f8e0212 */
[----:B------:R-:W-:Y:S01]  /*7fe0*/  IADD3.X R13, R10, R17, R13, P2, P5 ;  /* 0x000000110a0d7210 */ /* 0x000fe200017ea40d */
[-C--:B-----5:R-:W-:Y:S01]  /*7ff0*/  IMAD R9, R9, R11.reuse, RZ ;  /* 0x0000000b09097224 */ /* 0x0a0fe200078e02ff */
[----:B------:R-:W-:Y:S01]  /*8000*/  SHF.R.S32.HI R17, RZ, 0x1f, R11 ;  /* 0x0000001fff117819 */ /* 0x000fe2000001140b */
[----:B------:R-:W-:-:S04]  /*8010*/  IMAD.WIDE.U32 R12, R8, R11, R12 ;  /* 0x0000000b080c7225 */ /* 0x000fc800078e000c */
[----:B------:R-:W-:Y:S01]  /*8020*/  IMAD R9, R8, R17, R9 ;  /* 0x0000001108097224 */ /* 0x000fe200078e0209 */
[----:B0-----:R-:W-:Y:S01]  /*8030*/  LEA R14, P2, R12, R14, 0x2 ;  /* 0x0000000e0c0e7211 */ /* 0x001fe200078410ff */
[----:B------:R-:W-:Y:S02]  /*8040*/  ULDC UR8, c[0x0][0xb88] ;  /* 0x0002e20000087ab9 */ /* 0x000fe40000000800 */
[----:B------:R-:W-:Y:S01]  /*8050*/  IMAD.IADD R8, R13, 0x1, R9 ;  /* 0x000000010d087824 */ /* 0x000fe200078e0209 */
[----:B----4-:R-:W-:-:S04]  /*8060*/  @P1 R2UR UR8, R20 ;  /* 0x00000000140812ca */ /* 0x010fc800000e0000 */
[----:B-1----:R-:W-:Y:S01]  /*8070*/  LEA.HI.X R15, R12, R15, R8, 0x2, P2 ;  /* 0x0000000f0c0f7211 */ /* 0x002fe200010f1408 */
[----:B------:R-:W-:Y:S10]  /*8080*/  @P1 BRA `(.L_x_1166) ;  /* 0x0000000000181947 */ /* 0x000ff40003800000 */
[----:B------:R-:W-:Y:S05]  /*8090*/  @!P0 BRA `(.L_x_1166) ;  /* 0x0000000000148947 */ /* 0x000fea0003800000 */
[----:B------:R-:W2:Y:S04]  /*80a0*/  LDG.E R9, desc[UR36][R4.64] ;  /* 0x0000002404097981 */ /* 0x000ea8000c1e1900 */
[----:B------:R-:W3:Y:S01]  /*80b0*/  LDG.E R8, desc[UR36][R4.64+0x4] ;  /* 0x0000042404087981 */ /* 0x000ee2000c1e1900 */
[----:B--2---:R-:W-:Y:S02]  /*80c0*/  R2UR UR10, R9 ;  /* 0x00000000090a72ca */ /* 0x004fe400000e0000 */
[----:B---3--:R-:W-:-:S13]  /*80d0*/  R2UR UR8, R8 ;  /* 0x00000000080872ca */ /* 0x008fda00000e0000 */
[----:B------:R-:W-:-:S12]  /*80e0*/  UIADD3 UR8, -UR10, UR8, URZ ;  /* 0x000000080a087290 */ /* 0x000fd8000fffe13f */
.L_x_1166:
[----:B------:R-:W2:Y:S04]  /*80f0*/  LDL R12, [R1+0x2c] ;  /* 0x00002c00010c7983 */ /* 0x000ea80000100800 */
[----:B------:R-:W3:Y:S01]  /*8100*/  LDL R10, [R1+0x24] ;  /* 0x00002400010a7983 */ /* 0x000ee20000100800 */
[----:B------:R-:W-:Y:S01]  /*8110*/  R2UR UR10, R163 ;  /* 0x00000000a30a72ca */ /* 0x000fe200000e0000 */
[----:B------:R-:W-:Y:S02]  /*8120*/  UIMAD UR8, UR8, UR11, URZ ;  /* 0x0000000b080872a4 */ /* 0x000fe4000f8e023f */
[----:B------:R-:W-:Y:S04]  /*8130*/  SHFL.IDX PT, R4, R14, RZ, 0x1c1f ;  /* 0x001c1fff0e047589 */ /* 0x000fe800000e0000 */
[----:B------:R-:W0:Y:S04]  /*8140*/  SHFL.IDX PT, R5, R15, RZ, 0x1c1f ;  /* 0x001c1fff0f057589 */ /* 0x000e2800000e0000 */
[----:B------:R-:W-:Y:S02]  /*8150*/  SHFL.IDX PT, R8, R14, 0x1, 0x1c1f ;  /* 0x003c1f000e087f89 */ /* 0x000fe400000e0000 */
[----:B------:R-:W-:-:S02]  /*8160*/  IMAD.U32 R11, RZ, RZ, UR10 ;  /* 0x0000000aff0b7e24 */ /* 0x000fc4000f8e00ff */
[----:B------:R-:W1:Y:S02]  /*8170*/  SHFL.IDX PT, R9, R15, 0x1, 0x1c1f ;  /* 0x003c1f000f097f89 */ /* 0x000e6400000e0000 */
[----:B--2---:R-:W-:Y:S01]  /*8180*/  IMAD R11, R11, 0x80, R12 ;  /* 0x000000800b0b7824 */ /* 0x004fe200078e020c */
[----:B---3--:R-:W-:-:S03]  /*8190*/  LOP3.LUT P0, RZ, R10, 0x3, RZ, 0xc0, !PT ;  /* 0x000000030aff7812 */ /* 0x008fc6000780c0ff */
[C---:B------:R-:W-:Y:S01]  /*81a0*/  VIADD R10, R11.reuse, 0x8 ;  /* 0x000000080b0a7836 */ /* 0x040fe20000000000 */
[C---:B------:R-:W-:Y:S02]  /*81b0*/  ISETP.GE.AND P2, PT, R11.reuse, UR8, PT ;  /* 0x000000080b007c0c */ /* 0x040fe4000bf46270 */
[----:B------:R-:W-:Y:S02]  /*81c0*/  ISETP.GE.OR P1, PT, R11, UR8, P0 ;  /* 0x000000080b007c0c */ /* 0x000fe40008726670 */
[----:B------:R-:W-:-:S11]  /*81d0*/  ISETP.GE.OR P0, PT, R10, UR8, P0 ;  /* 0x000000080a007c0c */ /* 0x000fd60008706670 */
[----:B0-----:R0:W-:Y:S04]  /*81e0*/  @!P1 ST.E desc[UR36][R4.64], R3 ;  /* 0x0000000304009985 */ /* 0x0011e8000c101924 */
[----:B-1----:R0:W-:Y:S01]  /*81f0*/  @!P0 ST.E desc[UR36][R8.64], R0 ;  /* 0x0000000008008985 */ /* 0x0021e2000c101924 */
[----:B------:R-:W-:Y:S01]  /*8200*/  ISETP.GE.AND P0, PT, R10, UR8, PT ;  /* 0x000000080a007c0c */ /* 0x000fe2000bf06270 */
[----:B------:R-:W-:-:S12]  /*8210*/  @P3 BRA `(.L_x_1167) ;  /* 0x0000001000083947 */ /* 0x000fd80003800000 */
[----:B0-----:R-:W0:Y:S01]  /*8220*/  S2R R0, SR_TID.X ;  /* 0x0000000000007919 */ /* 0x001e220000002100 */
[----:B------:R-:W-:Y:S01]  /*8230*/  R2UR UR12, R163 ;  /* 0x00000000a30c72ca */ /* 0x000fe200000e0000 */
[----:B------:R-:W-:Y:S01]  /*8240*/  @UP0 ULDC UR10, c[0x0][0xcec] ;  /* 0x00033b00000a0ab9 */ /* 0x000fe20000000800 */
[----:B0-----:R-:W-:-:S05]  /*8250*/  VIADD R0, R0, 0xffffff80 ;  /* 0xffffff8000007836 */ /* 0x001fca0000000000 */
[----:B------:R-:W-:-:S04]  /*8260*/  SHF.R.S32.HI R3, RZ, 0x1f, R0 ;  /* 0x0000001fff037819 */ /* 0x000fc80000011400 */
[----:B------:R-:W-:-:S04]  /*8270*/  LEA.HI R3, R3, R0, RZ, 0x3 ;  /* 0x0000000003037211 */ /* 0x000fc800078f18ff */
[----:B------:R-:W-:Y:S02]  /*8280*/  LOP3.LUT R5, R3, 0xfffffff8, RZ, 0xc0, !PT ;  /* 0xfffffff803057812 */ /* 0x000fe400078ec0ff */
[----:B------:R-:W-:-:S03]  /*8290*/  SHF.R.S32.HI R3, RZ, 0x3, R3 ;  /* 0x00000003ff037819 */ /* 0x000fc60000011403 */
[----:B------:R-:W-:Y:S02]  /*82a0*/  IMAD.IADD R20, R0, 0x1, -R5 ;  /* 0x0000000100147824 */ /* 0x000fe400078e0a05 */
[----:B------:R-:W-:Y:S02]  /*82b0*/  IMAD.MOV.U32 R5, RZ, RZ, 0x2 ;  /* 0x00000002ff057424 */ /* 0x000fe400078e00ff */
[----:B------:R-:W-:-:S04]  /*82c0*/  IMAD.SHL.U32 R0, R20, 0x8, RZ ;  /* 0x0000000814007824 */ /* 0x000fc800078e00ff */
[----:B------:R-:W-:-:S04]  /*82d0*/  IMAD R4, R3, 0x40, R0 ;  /* 0x0000004003047824 */ /* 0x000fc800078e0200 */
[----:B------:R-:W-:Y:S01]  /*82e0*/  IMAD.WIDE R4, R4, R5, UR6 ;  /* 0x0000000604047e25 */ /* 0x000fe2000f8e0205 */
[----:B------:R-:W-:Y:S02]  /*82f0*/  ULDC.64 UR6, c[0x0][0xba0] ;  /* 0x0002e80000067ab9 */ /* 0x000fe40000000a00 */
[C---:B------:R-:W-:Y:S02]  /*8300*/  IADD3 R25, P1, R4.reuse, 0x3000, RZ ;  /* 0x0000300004197810 */ /* 0x040fe40007f3e0ff */
[C---:B------:R-:W-:Y:S02]  /*8310*/  IADD3 R13, P3, R4.reuse, 0x1000, RZ ;  /* 0x00001000040d7810 */ /* 0x040fe40007f7e0ff */
[----:B------:R-:W-:Y:S02]  /*8320*/  IADD3 R17, P2, R4, 0x2000, RZ ;  /* 0x0000200004117810 */ /* 0x000fe40007f5e0ff */
[----:B------:R-:W-:Y:S02]  /*8330*/  LOP3.LUT R24, R25, 0x380, RZ, 0xc0, !PT ;  /* 0x0000038019187812 */ /* 0x000fe400078ec0ff */
[----:B------:R-:W-:-:S02]  /*8340*/  LOP3.LUT R12, R13, 0x380, RZ, 0xc0, !PT ;  /* 0x000003800d0c7812 */ /* 0x000fc400078ec0ff */
[----:B------:R-:W-:Y:S02]  /*8350*/  LOP3.LUT R16, R17, 0x380, RZ, 0xc0, !PT ;  /* 0x0000038011107812 */ /* 0x000fe400078ec0ff */
[----:B------:R-:W-:Y:S02]  /*8360*/  SHF.R.U64 R24, R24, 0x3, RZ ;  /* 0x0000000318187819 */ /* 0x000fe400000012ff */
[----:B------:R-:W-:Y:S02]  /*8370*/  SHF.R.U64 R12, R12, 0x3, RZ ;  /* 0x000000030c0c7819 */ /* 0x000fe400000012ff */
[----:B------:R-:W-:Y:S02]  /*8380*/  SHF.R.U64 R16, R16, 0x3, RZ ;  /* 0x0000000310107819 */ /* 0x000fe400000012ff */
[----:B------:R-:W-:Y:S01]  /*8390*/  LOP3.LUT R24, R24, R25, RZ, 0x3c, !PT ;  /* 0x0000001918187212 */ /* 0x000fe200078e3cff */
[--C-:B------:R-:W-:Y:S01]  /*83a0*/  IMAD.X R25, RZ, RZ, R5.reuse, P1 ;  /* 0x000000ffff197224 */ /* 0x100fe200008e0605 */
[----:B------:R-:W-:Y:S01]  /*83b0*/  LOP3.LUT R12, R12, R13, RZ, 0x3c, !PT ;  /* 0x0000000d0c0c7212 */ /* 0x000fe200078e3cff */
[--C-:B------:R-:W-:Y:S01]  /*83c0*/  IMAD.X R13, RZ, RZ, R5.reuse, P3 ;  /* 0x000000ffff0d7224 */ /* 0x100fe200018e0605 */
[----:B------:R-:W-:Y:S01]  /*83d0*/  LOP3.LUT R16, R16, R17, RZ, 0x3c, !PT ;  /* 0x0000001110107212 */ /* 0x000fe200078e3cff */
[----:B------:R-:W-:Y:S01]  /*83e0*/  IMAD.X R17, RZ, RZ, R5, P2 ;  /* 0x000000ffff117224 */ /* 0x000fe200010e0605 */
[----:B------:R-:W-:-:S02]  /*83f0*/  IADD3 R49, P1, R4, 0x9000, RZ ;  /* 0x0000900004317810 */ /* 0x000fc40007f3e0ff */
[C---:B------:R-:W-:Y:S02]  /*8400*/  IADD3 R29, P0, R4.reuse, 0x4000, RZ ;  /* 0x00004000041d7810 */ /* 0x040fe40007f1e0ff */
[C---:B------:R-:W-:Y:S02]  /*8410*/  IADD3 R33, P6, R4.reuse, 0x5000, RZ ;  /* 0x0000500004217810 */ /* 0x040fe40007fde0ff */
[C---:B------:R-:W-:Y:S02]  /*8420*/  IADD3 R37, P5, R4.reuse, 0x6000, RZ ;  /* 0x0000600004257810 */ /* 0x040fe40007fbe0ff */
[C---:B------:R-:W-:Y:S01]  /*8430*/  LOP3.LUT R11, R4.reuse, 0x380, RZ, 0xc0, !PT ;  /* 0x00000380040b7812 */ /* 0x040fe200078ec0ff */
[----:B------:R-:W-:Y:S01]  /*8440*/  IMAD R7, R7, UR6, RZ ;  /* 0x0000000607077c24 */ /* 0x000fe2000f8e02ff */
[C---:B------:R-:W-:Y:S01]  /*8450*/  IADD3 R41, P3, R4.reuse, 0x7000, RZ ;  /* 0x0000700004297810 */ /* 0x040fe20007f7e0ff */
[----:B------:R-:W-:Y:S01]  /*8460*/  IMAD.U32 R77, RZ, RZ, UR12 ;  /* 0x0000000cff4d7e24 */ /* 0x000fe2000f8e00ff */
[----:B------:R-:W-:-:S02]  /*8470*/  IADD3 R45, P2, R4, 0x8000, RZ ;  /* 0x00008000042d7810 */ /* 0x000fc40007f5e0ff */
[----:B------:R-:W-:Y:S01]  /*8480*/  SHF.R.S32.HI R21, RZ, 0x1f, R204 ;  /* 0x0000001fff157819 */ /* 0x000fe200000114cc */
[----:B------:R-:W-:Y:S01]  /*8490*/  IMAD.U32 R78, RZ, RZ, UR12 ;  /* 0x0000000cff4e7e24 */ /* 0x000fe2000f8e00ff */
[----:B------:R-:W-:Y:S01]  /*84a0*/  LOP3.LUT R48, R49, 0x380, RZ, 0xc0, !PT ;  /* 0x0000038031307812 */ /* 0x000fe200078ec0ff */
[----:B------:R-:W5:Y:S01]  /*84b0*/  LD.E.128 R12, desc[UR36][R12.64] ;  /* 0x000000240c0c7980 */ /* 0x000f62000c101d00 */
[----:B------:R-:W-:Y:S02]  /*84c0*/  LOP3.LUT R28, R29, 0x380, RZ, 0xc0, !PT ;  /* 0x000003801d1c7812 */ /* 0x000fe400078ec0ff */
[----:B------:R-:W-:Y:S01]  /*84d0*/  LOP3.LUT R32, R33, 0x380, RZ, 0xc0, !PT ;  /* 0x0000038021207812 */ /* 0x000fe200078ec0ff */
[----:B------:R-:W5:Y:S01]  /*84e0*/  LD.E.128 R16, desc[UR36][R16.64] ;  /* 0x0000002410107980 */ /* 0x000f62000c101d00 */
[----:B------:R-:W-:Y:S02]  /*84f0*/  LOP3.LUT R36, R37, 0x380, RZ, 0xc0, !PT ;  /* 0x0000038025247812 */ /* 0x000fe400078ec0ff */
[----:B------:R-:W-:Y:S01]  /*8500*/  LOP3.LUT R40, R41, 0x380, RZ, 0xc0, !PT ;  /* 0x0000038029287812 */ /* 0x000fe200078ec0ff */
[----:B------:R-:W5:Y:S01]  /*8510*/  LD.E.128 R24, desc[UR36][R24.64] ;  /* 0x0000002418187980 */ /* 0x000f62000c101d00 */
[----:B------:R-:W-:-:S02]  /*8520*/  LOP3.LUT R44, R45, 0x380, RZ, 0xc0, !PT ;  /* 0x000003802d2c7812 */ /* 0x000fc400078ec0ff */
[----:B------:R-:W-:Y:S02]  /*8530*/  SHF.R.U64 R48, R48, 0x3, RZ ;  /* 0x0000000330307819 */ /* 0x000fe400000012ff */
[----:B------:R-:W-:Y:S02]  /*8540*/  SHF.R.U64 R28, R28, 0x3, RZ ;  /* 0x000000031c1c7819 */ /* 0x000fe400000012ff */
[----:B------:R-:W-:Y:S02]  /*8550*/  SHF.R.U64 R32, R32, 0x3, RZ ;  /* 0x0000000320207819 */ /* 0x000fe400000012ff */
[----:B------:R-:W-:Y:S02]  /*8560*/  SHF.R.U64 R36, R36, 0x3, RZ ;  /* 0x0000000324247819 */ /* 0x000fe400000012ff */
[----:B------:R-:W-:Y:S02]  /*8570*/  SHF.R.U64 R40, R40, 0x3, RZ ;  /* 0x0000000328287819 */ /* 0x000fe400000012ff */
[----:B------:R-:W-:-:S02]  /*8580*/  SHF.R.U64 R44, R44, 0x3, RZ ;  /* 0x000000032c2c7819 */ /* 0x000fc400000012ff */
        /* <DEDUP_REMOVED lines=12> */
[----:B------:R-:W-:-:S02]  /*8650*/  IADD3 R9, P1, R4, 0xf000, RZ ;  /* 0x0000f00004097810 */ /* 0x000fc40007f3e0ff */
[----:B------:R-:W-:Y:S01]  /*8660*/  SHF.R.U64 R11, R11, 0x3, RZ ;  /* 0x000000030b0b7819 */ /* 0x000fe200000012ff */
[----:B------:R-:W-:Y:S01]  /*8670*/  IMAD R7, R2, UR7, R7 ;  /* 0x0000000702077c24 */ /* 0x000fe2000f8e0207 */
[C---:B------:R-:W-:Y:S01]  /*8680*/  IADD3 R53, P0, R4.reuse, 0xa000, RZ ;  /* 0x0000a00004357810 */ /* 0x040fe20007f1e0ff */
[----:B------:R-:W-:Y:S01]  /*8690*/  IMAD.X R73, RZ, RZ, R5, P1 ;  /* 0x000000ffff497224 */ /* 0x000fe200008e0605 */
[C---:B------:R-:W-:Y:S01]  /*86a0*/  IADD3 R57, P6, R4.reuse, 0xb000, RZ ;  /* 0x0000b00004397810 */ /* 0x040fe20007fde0ff */
[----:B------:R-:W5:Y:S01]  /*86b0*/  LD.E.128 R28, desc[UR36][R28.64] ;  /* 0x000000241c1c7980 */ /* 0x000f62000c101d00 */
[C---:B------:R-:W-:Y:S02]  /*86c0*/  IADD3 R61, P5, R4.reuse, 0xc000, RZ ;  /* 0x0000c000043d7810 */ /* 0x040fe40007fbe0ff */
[C---:B------:R-:W-:Y:S01]  /*86d0*/  IADD3 R65, P3, R4.reuse, 0xd000, RZ ;  /* 0x0000d00004417810 */ /* 0x040fe20007f7e0ff */
[----:B------:R-:W5:Y:S01]  /*86e0*/  LD.E.128 R32, desc[UR36][R32.64] ;  /* 0x0000002420207980 */ /* 0x000f62000c101d00 */
[----:B------:R-:W-:-:S02]  /*86f0*/  IADD3 R69, P2, R4, 0xe000, RZ ;  /* 0x0000e00004457810 */ /* 0x000fc40007f5e0ff */
        /* <DEDUP_REMOVED lines=9> */
[----:B------:R-:W-:Y:S01]  /*8790*/  SHF.R.U64 R8, R8, 0x3, RZ ;  /* 0x0000000308087819 */ /* 0x000fe200000012ff */
[----:B------:R-:W5:Y:S01]  /*87a0*/  LD.E.128 R48, desc[UR36][R48.64] ;  /* 0x0000002430307980 */ /* 0x000f62000c101d00 */
[----:B------:R-:W-:Y:S02]  /*87b0*/  SHF.R.U64 R52, R52, 0x3, RZ ;  /* 0x0000000334347819 */ /* 0x000fe400000012ff */
[----:B------:R-:W-:Y:S02]  /*87c0*/  SHF.R.U64 R56, R56, 0x3, RZ ;  /* 0x0000000338387819 */ /* 0x000fe400000012ff */
[----:B------:R-:W-:Y:S02]  /*87d0*/  SHF.R.U64 R60, R60, 0x3, RZ ;  /* 0x000000033c3c7819 */ /* 0x000fe400000012ff */
[----:B------:R-:W-:Y:S02]  /*87e0*/  SHF.R.U64 R64, R64, 0x3, RZ ;  /* 0x0000000340407819 */ /* 0x000fe400000012ff */
[----:B------:R-:W-:-:S02]  /*87f0*/  SHF.R.U64 R68, R68, 0x3, RZ ;  /* 0x0000000344447819 */ /* 0x000fc400000012ff */
[----:B------:R-:W-:Y:S02]  /*8800*/  LOP3.LUT R4, R11, R4, RZ, 0x3c, !PT ;  /* 0x000000040b047212 */ /* 0x000fe400078e3cff */
        /* <DEDUP_REMOVED lines=10> */
[----:B------:R-:W-:Y:S01]  /*88b0*/  LOP3.LUT R72, R8, R9, RZ, 0x3c, !PT ;  /* 0x0000000908487212 */ /* 0x000fe200078e3cff */
[----:B------:R-:W5:Y:S04]  /*88c0*/  LD.E.128 R52, desc[UR36][R52.64] ;  /* 0x0000002434347980 */ /* 0x000f68000c101d00 */
[----:B------:R0:W5:Y:S01]  /*88d0*/  LD.E.128 R8, desc[UR36][R4.64] ;  /* 0x0000002404087980 */ /* 0x000162000c101d00 */
[----:B------:R-:W-:-:S03]  /*88e0*/  IMAD R78, R78, 0x80, R3 ;  /* 0x000000804e4e7824 */ /* 0x000fc600078e0203 */
[----:B------:R-:W5:Y:S04]  /*88f0*/  LD.E.128 R56, desc[UR36][R56.64] ;  /* 0x0000002438387980 */ /* 0x000f68000c101d00 */
[----:B------:R-:W5:Y:S01]  /*8900*/  LD.E.128 R60, desc[UR36][R60.64] ;  /* 0x000000243c3c7980 */ /* 0x000f62000c101d00 */
[----:B0-----:R-:W-:Y:S01]  /*8910*/  IMAD.WIDE.U32 R4, R2, UR6, RZ ;  /* 0x0000000602047c25 */ /* 0x001fe2000f8e00ff */
[----:B------:R-:W-:Y:S02]  /*8920*/  ULDC.64 UR6, c[0x0][0xbe8] ;  /* 0x0002fa0000067ab9 */ /* 0x000fe40000000a00 */
[----:B------:R-:W5:Y:S01]  /*8930*/  LD.E.128 R64, desc[UR36][R64.64] ;  /* 0x0000002440407980 */ /* 0x000f62000c101d00 */
[----:B------:R-:W-:Y:S02]  /*8940*/  IMAD R2, R20, 0x20, R3 ;  /* 0x0000002014027824 */ /* 0x000fe400078e0203 */
[----:B------:R-:W-:Y:S01]  /*8950*/  IMAD.IADD R5, R5, 0x1, R7 ;  /* 0x0000000105057824 */ /* 0x000fe200078e0207 */
[----:B------:R-:W5:Y:S01]  /*8960*/  LD.E.128 R68, desc[UR36][R68.64] ;  /* 0x0000002444447980 */ /* 0x000f62000c101d00 */
[----:B------:R-:W-:-:S02]  /*8970*/  IMAD R77, R77, 0x80, R2 ;  /* 0x000000804d4d7824 */ /* 0x000fc400078e0202 */
[----:B------:R-:W-:Y:S01]  /*8980*/  IMAD.WIDE.U32 R4, R205, UR6, R4 ;  /* 0x00000006cd047c25 */ /* 0x000fe2000f8e0004 */
[----:B------:R-:W5:Y:S03]  /*8990*/  LD.E.128 R72, desc[UR36][R72.64] ;  /* 0x0000002448487980 */ /* 0x000f66000c101d00 */
[----:B------:R-:W-:Y:S01]  /*89a0*/  @P4 IMAD.HI.U32 R2, R77, UR10, RZ ;  /* 0x0000000a4d024c27 */ /* 0x000fe2000f8e00ff */
[----:B------:R-:W-:Y:S01]  /*89b0*/  @UP0 ULDC UR10, c[0x0][0xcf0] ;  /* 0x00033c00000a0ab9 */ /* 0x000fe20000000800 */
[----:B------:R-:W-:Y:S01]  /*89c0*/  @!PT LDS RZ, [RZ] ;  /* 0x00000000fffff984 */ /* 0x000fe20000000800 */
[----:B------:R-:W-:Y:S01]  /*89d0*/  @!PT LDS RZ, [RZ] ;  /* 0x00000000fffff984 */ /* 0x000fe20000000800 */
[----:B------:R-:W-:Y:S01]  /*89e0*/  @!PT LDS RZ, [RZ] ;  /* 0x00000000fffff984 */ /* 0x000fe20000000800 */
[----:B------:R-:W-:Y:S01]  /*89f0*/  @!PT LDS RZ, [RZ] ;  /* 0x00000000fffff984 */ /* 0x000fe20000000800 */
[----:B------:R0:W-:Y:S06]  /*8a00*/  MEMBAR.ALL.CTA ;  /* 0x0000000000007992 */ /* 0x0001ec0000008000 */
[----:B0-----:R-:W0:Y:S01]  /*8a10*/  FENCE.VIEW.ASYNC.S ;  /* 0x00000000000073c6 */ /* 0x001e220000000000 */
[----:B------:R-:W-:Y:S01]  /*8a20*/  IMAD R5, R205, UR7, R5 ;  /* 0x00000007cd057c24 */ /* 0x000fe2000f8e0205 */
[----:B------:R-:W-:Y:S01]  /*8a30*/  ULDC.64 UR6, c[0x0][0xbf0] ;  /* 0x0002fc0000067ab9 */ /* 0x000fe20000000a00 */
[----:B------:R-:W-:Y:S01]  /*8a40*/  IMAD.MOV.U32 R7, RZ, RZ, R77 ;  /* 0x000000ffff077224 */ /* 0x000fe200078e004d */
[----:B------:R-:W-:Y:S01]  /*8a50*/  @P4 SHF.R.U32.HI R7, RZ, UR10, R2 ;  /* 0x0000000aff074c19 */ /* 0x000fe20008011602 */
[----:B------:R-:W-:-:S03]  /*8a60*/  IMAD R21, R21, UR6, RZ ;  /* 0x0000000615157c24 */ /* 0x000fc6000f8e02ff */
[----:B------:R-:W-:Y:S01]  /*8a70*/  SHF.R.S32.HI R2, RZ, 0x1f, R7 ;  /* 0x0000001fff027819 */ /* 0x000fe20000011407 */
[C---:B------:R-:W-:Y:S02]  /*8a80*/  IMAD R21, R204.reuse, UR7, R21 ;  /* 0x00000007cc157c24 */ /* 0x040fe4000f8e0215 */
[----:B------:R-:W-:Y:S01]  /*8a90*/  IMAD.WIDE.U32 R204, R204, UR6, R4 ;  /* 0x00000006cccc7c25 */ /* 0x000fe2000f8e0004 */
[----:B------:R-:W-:-:S03]  /*8aa0*/  ULDC.64 UR6, c[0x0][0xbe0] ;  /* 0x0002f80000067ab9 */ /* 0x000fc60000000a00 */
[----:B------:R-:W-:Y:S02]  /*8ab0*/  IMAD.MOV R4, RZ, RZ, -R7 ;  /* 0x000000ffff047224 */ /* 0x000fe400078e0a07 */
[----:B------:R-:W-:Y:S02]  /*8ac0*/  IMAD.IADD R205, R205, 0x1, R21 ;  /* 0x00000001cdcd7824 */ /* 0x000fe400078e0215 */
[----:B------:R-:W-:Y:S02]  /*8ad0*/  IMAD R2, R2, UR6, RZ ;  /* 0x0000000602027c24 */ /* 0x000fe4000f8e02ff */
[----:B------:R-:W-:Y:S02]  /*8ae0*/  IMAD R21, R4, UR11, R77 ;  /* 0x0000000b04157c24 */ /* 0x000fe4000f8e024d */
[----:B------:R-:W-:-:S04]  /*8af0*/  IMAD.WIDE.U32 R4, R7, UR6, R204 ;  /* 0x0000000607047c25 */ /* 0x000fc8000f8e00cc */
[----:B------:R-:W-:Y:S01]  /*8b00*/  IMAD R7, R7, UR7, R2 ;  /* 0x0000000707077c24 */ /* 0x000fe2000f8e0202 */
[----:B------:R-:W-:Y:S01]  /*8b10*/  SHF.R.S32.HI R2, RZ, 0x1f, R21 ;  /* 0x0000001fff027819 */ /* 0x000fe20000011415 */
[----:B------:R-:W-:Y:S02]  /*8b20*/  ULDC.64 UR6, c[0x0][0xbd8] ;  /* 0x0002f60000067ab9 */ /* 0x000fe40000000a00 */
[----:B------:R-:W-:Y:S02]  /*8b30*/  IMAD.IADD R5, R5, 0x1, R7 ;  /* 0x0000000105057824 */ /* 0x000fe400078e0207 */
[----:B------:R-:W-:-:S04]  /*8b40*/  IMAD R2, R2, UR6, RZ ;  /* 0x0000000602027c24 */ /* 0x000fc8000f8e02ff */
[C---:B------:R-:W-:Y:S02]  /*8b50*/  IMAD R7, R21.reuse, UR7, R2 ;  /* 0x0000000715077c24 */ /* 0x040fe4000f8e0202 */
[----:B------:R-:W-:Y:S01]  /*8b60*/  IMAD.WIDE.U32 R2, R21, UR6, R4 ;  /* 0x0000000615027c25 */ /* 0x000fe2000f8e0004 */
[----:B------:R-:W-:-:S03]  /*8b70*/  ULDC.64 UR6, c[0x0][0xb80] ;  /* 0x0002e00000067ab9 */ /* 0x000fc60000000a00 */
[----:B------:R-:W-:Y:S01]  /*8b80*/  IMAD.IADD R3, R3, 0x1, R7 ;  /* 0x0000000103037824 */ /* 0x000fe200078e0207 */
[----:B------:R-:W-:Y:S01]  /*8b90*/  LEA R7, P2, R2, UR6, 0x1 ;  /* 0x0000000602077c11 */ /* 0x000fe2000f8408ff */
[----:B------:R-:W-:-:S03]  /*8ba0*/  UIADD3 UR6, UR9, 0x32420, URZ ;  /* 0x0003242009067890 */ /* 0x000fc6000fffe03f */
[----:B------:R-:W-:Y:S02]  /*8bb0*/  LEA.HI.X R22, R2, UR7, R3, 0x1, P2 ;  /* 0x0000000702167c11 */ /* 0x000fe400090f0c03 */
[C---:B------:R-:W-:Y:S01]  /*8bc0*/  ISETP.GE.AND P2, PT, R78.reuse, UR8, PT ;  /* 0x000000084e007c0c */ /* 0x040fe2000bf46270 */
[----:B------:R-:W-:Y:S01]  /*8bd0*/  UPRMT UR6, URZ, 0x654, UR6 ;  /* 0x000006543f067896 */ /* 0x000fe20008000006 */
[C---:B------:R-:W-:Y:S02]  /*8be0*/  VIADD R4, R78.reuse, 0x20 ;  /* 0x000000204e047836 */ /* 0x040fe40000000000 */
[----:B------:R-:W-:Y:S02]  /*8bf0*/  VIADD R5, R78, 0x40 ;  /* 0x000000404e057836 */ /* 0x000fe40000000000 */
[C---:B------:R-:W-:Y:S02]  /*8c00*/  VIADD R82, R0.reuse, 0x80 ;  /* 0x0000008000527836 */ /* 0x040fe40000000000 */
[----:B------:R-:W-:-:S02]  /*8c10*/  VIADD R84, R0, 0xc0 ;  /* 0x000000c000547836 */ /* 0x000fc40000000000 */
[----:B------:R-:W-:Y:S01]  /*8c20*/  VIADD R80, R0, 0x40 ;  /* 0x0000004000507836 */ /* 0x000fe20000000000 */
[----:B0-----:R-:W-:Y:S01]  /*8c30*/  SYNCS.ARRIVE.TRANS64.RED.A1T0 RZ, [UR6], RZ ;  /* 0x000000ffffff79a7 */ /* 0x001fe20008100406 */
[----:B------:R0:W1:Y:S01]  /*8c40*/  SHFL.IDX PT, R79, R7, RZ, 0x181f ;  /* 0x00181fff074f7589 */ /* 0x00006200000e0000 */
[----:B------:R-:W-:Y:S03]  /*8c50*/  BSSY B1, `(.L_x_1168) ;  /* 0x000001a000017945 */ /* 0x000fe60003800000 */
[----:B------:R0:W2:Y:S01]  /*8c60*/  SHFL.IDX PT, R77, R22, RZ, 0x181f ;  /* 0x00181fff164d7589 */ /* 0x0000a200000e0000 */
[----:B------:R-:W-:Y:S02]  /*8c70*/  ISETP.GE.AND P1, PT, R4, UR8, PT ;  /* 0x0000000804007c0c */ /* 0x000fe4000bf26270 */
[----:B------:R-:W-:Y:S02]  /*8c80*/  ISETP.GE.AND P0, PT, R5, UR8, PT ;  /* 0x0000000805007c0c */ /* 0x000fe4000bf06270 */
        /* <DEDUP_REMOVED lines=22> */
.L_x_1169:
[----:B------:R-:W-:Y:S05]  /*8df0*/  BSYNC B1 ;  /* 0x0000000000017941 */ /* 0x000fea0003800000 */
.L_x_1168:
        /* <DEDUP_REMOVED lines=21> */
.L_x_1171:
[----:B------:R-:W-:Y:S05]  /*8f50*/  BSYNC B1 ;  /* 0x0000000000017941 */ /* 0x000fea0003800000 */
.L_x_1170:
        /* <DEDUP_REMOVED lines=16> */
[----:B----4-:R-:W-:-:S02]  /*9060*/  @!P1 LEA.HI.X R9, R82, R11, R81, 0x1, P4 ;  /* 0x0000000b52099211 */ /* 0x010fc400020f0c51 */
[----:B------:R-:W-:Y:S01]  /*9070*/  @!P0 LEA.HI.X R11, R84, R11, R83, 0x1, P6 ;  /* 0x0000000b540b8211 */ /* 0x000fe200030f0c53 */
[----:B------:R0:W-:Y:S04]  /*9080*/  @!P2 ST.E.128 desc[UR36][R4.64], R36 ;  /* 0x000000240400a985 */ /* 0x0001e8000c101d24 */
[----:B------:R0:W-:Y:S04]  /*9090*/  @!P1 ST.E.128 desc[UR36][R8.64], R52 ;  /* 0x0000003408009985 */ /* 0x0001e8000c101d24 */
[----:B------:R0:W-:Y:S02]  /*90a0*/  @!P0 ST.E.128 desc[UR36][R10.64], R68 ;  /* 0x000000440a008985 */ /* 0x0001e4000c101d24 */
.L_x_1173:
[----:B------:R-:W-:Y:S05]  /*90b0*/  BSYNC B1 ;  /* 0x0000000000017941 */ /* 0x000fea0003800000 */
.L_x_1172:
[----:B0-----:R-:W-:Y:S01]  /*90c0*/  VIADD R2, R78, 0x60 ;  /* 0x000000604e027836 */ /* 0x001fe20000000000 */
[----:B------:R0:W0:Y:S04]  /*90d0*/  SHFL.IDX PT, R11, R22, 0x3, 0x181f ;  /* 0x00781f00160b7f89 */ /* 0x00002800000e0000 */
[----:B------:R-:W-:Y:S01]  /*90e0*/  ISETP.GE.AND P0, PT, R2, UR8, PT ;  /* 0x0000000802007c0c */ /* 0x000fe2000bf06270 */
[----:B---3--:R-:W3:-:S12]  /*90f0*/  SHFL.IDX PT, R7, R7, 0x3, 0x181f ;  /* 0x00781f0007077f89 */ /* 0x008ed800000e0000 */
[----:B------:R-:W-:Y:S05]  /*9100*/  @P0 BRA `(.L_x_1174) ;  /* 0x0000002400c00947 */ /* 0x000fea0003800000 */
[----:B------:R-:W-:Y:S02]  /*9110*/  ULDC UR6, c[0x0][0xbc8] ;  /* 0x0002f20000067ab9 */ /* 0x000fe40000000800 */
[----:B------:R-:W-:Y:S02]  /*9120*/  ISETP.GE.AND P3, PT, R0, UR6, PT ;  /* 0x0000000600007c0c */ /* 0x000fe4000bf66270 */
[----:B------:R-:W-:Y:S02]  /*9130*/  ISETP.GE.AND P4, PT, R80, UR6, PT ;  /* 0x0000000650007c0c */ /* 0x000fe4000bf86270 */
[----:B------:R-:W-:-:S09]  /*9140*/  ISETP.GE.AND P5, PT, R82, UR6, PT ;  /* 0x0000000652007c0c */ /* 0x000fd2000bfa6270 */
[-C--:B---3--:R-:W-:Y:S02]  /*9150*/  @!P3 LEA R2, P0, R0, R7.reuse, 0x1 ;  /* 0x000000070002b211 */ /* 0x088fe400078008ff */
[-C--:B------:R-:W-:Y:S02]  /*9160*/  @!P4 LEA R4, P1, R80, R7.reuse, 0x1 ;  /* 0x000000075004c211 */ /* 0x080fe400078208ff */
[----:B------:R-:W-:Y:S02]  /*9170*/  @!P5 LEA R8, P2, R82, R7, 0x1 ;  /* 0x000000075208d211 */ /* 0x000fe400078408ff */
[-C--:B0-----:R-:W-:Y:S02]  /*9180*/  @!P3 LEA.HI.X R3, R0, R11.reuse, R86, 0x1, P0 ;  /* 0x0000000b0003b211 */ /* 0x081fe400000f0c56 */
[-C--:B------:R-:W-:Y:S02]  /*9190*/  @!P4 LEA.HI.X R5, R80, R11.reuse, R85, 0x1, P1 ;  /* 0x0000000b5005c211 */ /* 0x080fe400008f0c55 */
[----:B----4-:R-:W-:Y:S01]  /*91a0*/  @!P5 LEA.HI.X R9, R82, R11, R81, 0x1, P2 ;  /* 0x0000000b5209d211 */ /* 0x010fe200010f0c51 */
[----:B------:R0:W-:Y:S01]  /*91b0*/  @!P3 ST.E.128 desc[UR36][R2.64], R24 ;  /* 0x000000180200b985 */ /* 0x0001e2000c101d24 */
[----:B------:R-:W-:-:S03]  /*91c0*/  ISETP.GE.AND P0, PT, R84, UR6, PT ;  /* 0x0000000654007c0c */ /* 0x000fc6000bf06270 */
[----:B------:R0:W-:Y:S04]  /*91d0*/  @!P4 ST.E.128 desc[UR36][R4.64], R40 ;  /* 0x000000280400c985 */ /* 0x0001e8000c101d24 */
[----:B------:R0:W-:Y:S06]  /*91e0*/  @!P5 ST.E.128 desc[UR36][R8.64], R56 ;  /* 0x000000380800d985 */ /* 0x0001ec000c101d24 */
[----:B------:R-:W-:Y:S05]  /*91f0*/  @P0 BRA `(.L_x_1174) ;  /* 0x0000002400840947 */ /* 0x000fea0003800000 */
[----:B0-----:R-:W-:-:S04]  /*9200*/  LEA R2, P0, R84, R7, 0x1 ;  /* 0x0000000754027211 */ /* 0x001fc800078008ff */
[----:B------:R-:W-:-:S05]  /*9210*/  LEA.HI.X R3, R84, R11, R83, 0x1, P0 ;  /* 0x0000000b54037211 */ /* 0x000fca00000f0c53 */
[----:B------:R0:W-:Y:S01]  /*9220*/  ST.E.128 desc[UR36][R2.64], R72 ;  /* 0x0000004802007985 */ /* 0x0001e2000c101d24 */
[----:B------:R-:W-:Y:S05]  /*9230*/  BRA `(.L_x_1174) ;  /* 0x0000002400747947 */ /* 0x000fea0003800000 */
.L_x_1167:
[----:B------:R-:W-:Y:S01]  /*9240*/  ULDC.64 UR6, c[0x0][0xc08] ;  /* 0x0003020000067ab9 */ /* 0x000fe20000000a00 */
[----:B0-----:R-:W-:Y:S01]  /*9250*/  SHF.R.S32.HI R3, RZ, 0x1f, R204 ;  /* 0x0000001fff037819 */ /* 0x001fe200000114cc */
[----:B------:R-:W-:Y:S01]  /*9260*/  IMAD R7, R7, UR6, RZ ;  /* 0x0000000607077c24 */ /* 0x000fe2000f8e02ff */
[----:B------:R-:W-:Y:S01]  /*9270*/  ULDC.64 UR12, c[0x0][0xc40] ;  /* 0x00031000000c7ab9 */ /* 0x000fe20000000a00 */
[C---:B------:R-:W-:Y:S01]  /*9280*/  IMAD.WIDE.U32 R4, R2.reuse, UR6, RZ ;  /* 0x0000000602047c25 */ /* 0x040fe2000f8e00ff */
[----:B------:R-:W-:Y:S01]  /*9290*/  UIADD3 UR9, UR9, 0x32420, URZ ;  /* 0x0003242009097890 */ /* 0x000fe2000fffe03f */
[----:B------:R-:W-:Y:S01]  /*92a0*/  BSSY B1, `(.L_x_1175) ;  /* 0x00000d9000017945 */ /* 0x000fe20003800000 */
[----:B------:R-:W-:Y:S01]  /*92b0*/  SHF.R.S32.HI R20, RZ, 0x1f, R209 ;  /* 0x0000001fff147819 */ /* 0x000fe200000114d1 */
[----:B------:R-:W-:Y:S01]  /*92c0*/  IMAD R7, R2, UR7, R7 ;  /* 0x0000000702077c24 */ /* 0x000fe2000f8e0207 */
[----:B------:R-:W-:Y:S01]  /*92d0*/  ULDC.64 UR6, c[0x0][0xc38] ;  /* 0x00030e0000067ab9 */ /* 0x000fe20000000a00 */
[----:B------:R-:W-:Y:S01]  /*92e0*/  IMAD R3, R3, UR12, RZ ;  /* 0x0000000c03037c24 */ /* 0x000fe2000f8e02ff */
[----:B------:R-:W-:Y:S01]  /*92f0*/  UPRMT UR9, URZ, 0x654, UR9 ;  /* 0x000006543f097896 */ /* 0x000fe20008000009 */
[----:B------:R-:W-:Y:S01]  /*9300*/  IMAD.IADD R5, R5, 0x1, R7 ;  /* 0x0000000105057824 */ /* 0x000fe200078e0207 */
[----:B------:R-:W-:Y:S01]  /*9310*/  SHF.R.S32.HI R22, RZ, 0x1f, R210 ;  /* 0x0000001fff167819 */ /* 0x000fe200000114d2 */
[----:B------:R-:W-:Y:S01]  /*9320*/  IMAD R7, R204, UR13, R3 ;  /* 0x0000000dcc077c24 */ /* 0x000fe2000f8e0203 */
[----:B------:R-:W-:Y:S01]  /*9330*/  SHF.R.S32.HI R152, RZ, 0x1f, R212 ;  /* 0x0000001fff987819 */ /* 0x000fe200000114d4 */
[----:B------:R-:W-:Y:S01]  /*9340*/  IMAD.WIDE.U32 R4, R205, UR6, R4 ;  /* 0x00000006cd047c25 */ /* 0x000fe2000f8e0004 */
[----:B------:R-:W-:Y:S01]  /*9350*/  @UP0 ULDC UR6, c[0x0][0xcec] ;  /* 0x00033b0000060ab9 */ /* 0x000fe20000000800 */
[----:B------:R-:W-:-:S02]  /*9360*/  SHF.R.S32.HI R153, RZ, 0x1f, R213 ;  /* 0x0000001fff997819 */ /* 0x000fc400000114d5 */
[----:B------:R-:W-:Y:S01]  /*9370*/  IMAD R5, R205, UR7, R5 ;  /* 0x00000007cd057c24 */ /* 0x000fe2000f8e0205 */
[----:B------:R-:W-:Y:S01]  /*9380*/  SYNCS.ARRIVE.TRANS64.RED.A1T0 RZ, [UR9], RZ ;  /* 0x000000ffffff79a7 */ /* 0x000fe20008100409 */
[----:B------:R-:W-:Y:S01]  /*9390*/  @P4 IMAD.HI.U32 R0, R18, UR6, RZ ;  /* 0x0000000612004c27 */ /* 0x000fe2000f8e00ff */
[----:B------:R-:W-:Y:S01]  /*93a0*/  @UP0 ULDC UR6, c[0x0][0xcf0] ;  /* 0x00033c0000060ab9 */ /* 0x000fe20000000800 */
[----:B------:R-:W-:Y:S02]  /*93b0*/  SHF.R.S32.HI R154, RZ, 0x1f, R214 ;  /* 0x0000001fff9a7819 */ /* 0x000fe400000114d6 */
[----:B------:R-:W-:Y:S01]  /*93c0*/  IMAD.WIDE.U32 R4, R204, UR12, R4 ;  /* 0x0000000ccc047c25 */ /* 0x000fe2000f8e0004 */
[----:B------:R-:W-:Y:S01]  /*93d0*/  ULDC.64 UR12, c[0x0][0xc30] ;  /* 0x00030c00000c7ab9 */ /* 0x000fe20000000a00 */
[----:B------:R-:W-:Y:S02]  /*93e0*/  SHF.R.S32.HI R155, RZ, 0x1f, R217 ;  /* 0x0000001fff9b7819 */ /* 0x000fe400000114d9 */
[----:B------:R-:W-:Y:S01]  /*93f0*/  IMAD.MOV.U32 R3, RZ, RZ, R18 ;  /* 0x000000ffff037224 */ /* 0x000fe200078e0012 */
[----:B------:R-:W-:Y:S01]  /*9400*/  @P4 SHF.R.U32.HI R3, RZ, UR6, R0 ;  /* 0x00000006ff034c19 */ /* 0x000fe20008011600 */
[----:B------:R-:W-:Y:S01]  /*9410*/  IMAD.IADD R5, R5, 0x1, R7 ;  /* 0x0000000105057824 */ /* 0x000fe200078e0207 */
[----:B------:R-:W-:Y:S01]  /*9420*/  ULDC.64 UR6, c[0x0][0xc48] ;  /* 0x0003120000067ab9 */ /* 0x000fe20000000a00 */
[----:B------:R-:W-:Y:S01]  /*9430*/  VIADD R169, R23, 0x38 ;  /* 0x0000003817a97836 */ /* 0x000fe20000000000 */
[--C-:B------:R-:W-:Y:S01]  /*9440*/  SHF.R.S32.HI R0, RZ, 0x1f, R3.reuse ;  /* 0x0000001fff007819 */ /* 0x100fe20000011403 */
[----:B------:R-:W-:Y:S01]  /*9450*/  IMAD.MOV R7, RZ, RZ, -R3 ;  /* 0x000000ffff077224 */ /* 0x000fe200078e0a03 */
[----:B------:R-:W-:Y:S01]  /*9460*/  SHF.R.S32.HI R156, RZ, 0x1f, R218 ;  /* 0x0000001fff9c7819 */ /* 0x000fe200000114da */
[----:B------:R-:W-:Y:S01]  /*9470*/  IMAD.WIDE.U32 R4, R162, UR6, R4 ;  /* 0x00000006a2047c25 */ /* 0x000fe2000f8e0004 */
[----:B------:R-:W-:-:S02]  /*9480*/  SHF.R.S32.HI R157, RZ, 0x1f, R219 ;  /* 0x0000001fff9d7819 */ /* 0x000fc400000114db */
[----:B------:R-:W-:Y:S01]  /*9490*/  SHF.R.S32.HI R158, RZ, 0x1f, R220 ;  /* 0x0000001fff9e7819 */ /* 0x000fe200000114dc */
[----:B------:R-:W-:Y:S01]  /*94a0*/  IMAD R7, R7, UR11, R18 ;  /* 0x0000000b07077c24 */ /* 0x000fe2000f8e0212 */
[----:B------:R-:W-:Y:S01]  /*94b0*/  SHF.R.S32.HI R18, RZ, 0x1f, R208 ;  /* 0x0000001fff127819 */ /* 0x000fe200000114d0 */
[----:B------:R-:W-:Y:S01]  /*94c0*/  IMAD R0, R0, UR12, RZ ;  /* 0x0000000c00007c24 */ /* 0x000fe2000f8e02ff */
[----:B------:R-:W-:Y:S01]  /*94d0*/  SHF.R.S32.HI R159, RZ, 0x1f, R221 ;  /* 0x0000001fff9f7819 */ /* 0x000fe200000114dd */
[----:B------:R-:W-:Y:S01]  /*94e0*/  IMAD R5, R162, UR7, R5 ;  /* 0x00000007a2057c24 */ /* 0x000fe2000f8e0205 */
[----:B------:R-:W-:Y:S01]  /*94f0*/  ULDC.64 UR6, c[0x0][0xc28] ;  /* 0x00030a0000067ab9 */ /* 0x000fe20000000a00 */
        /* <DEDUP_REMOVED lines=15> */
[C---:B------:R-:W-:Y:S01]  /*95f0*/  LEA R0, P1, R4.reuse, UR6, 0x2 ;  /* 0x0000000604007c11 */ /* 0x040fe2000f8210ff */
[C---:B------:R-:W-:Y:S01]  /*9600*/  VIADD R171, R23.reuse, 0x30 ;  /* 0x0000003017ab7836 */ /* 0x040fe20000000000 */
[----:B------:R-:W-:Y:S01]  /*9610*/  SHF.R.S32.HI R166, RZ, 0x1f, R228 ;  /* 0x0000001fffa67819 */ /* 0x000fe200000114e4 */
[C---:B------:R-:W-:Y:S01]  /*9620*/  VIADD R172, R23.reuse, 0x28 ;  /* 0x0000002817ac7836 */ /* 0x040fe20000000000 */
[----:B------:R-:W-:Y:S01]  /*9630*/  LEA.HI.X R7, R4, UR7, R7, 0x2, P1 ;  /* 0x0000000704077c11 */ /* 0x000fe200088f1407 */
[C---:B------:R-:W-:Y:S01]  /*9640*/  VIADD R174, R23.reuse, 0x20 ;  /* 0x0000002017ae7836 */ /* 0x040fe20000000000 */
[----:B------:R0:W1:Y:S01]  /*9650*/  SHFL.IDX PT, R2, R0, RZ, 0x1c1f ;  /* 0x001c1fff00027589 */ /* 0x00006200000e0000 */
[C---:B------:R-:W-:Y:S01]  /*9660*/  VIADD R176, R23.reuse, 0x18 ;  /* 0x0000001817b07836 */ /* 0x040fe20000000000 */
[----:B------:R-:W-:Y:S01]  /*9670*/  SHF.R.S32.HI R167, RZ, 0x1f, R229 ;  /* 0x0000001fffa77819 */ /* 0x000fe200000114e5 */
[C---:B------:R-:W-:Y:S01]  /*9680*/  VIADD R178, R23.reuse, 0x10 ;  /* 0x0000001017b27836 */ /* 0x040fe20000000000 */
[----:B------:R0:W2:Y:S01]  /*9690*/  SHFL.IDX PT, R3, R7, RZ, 0x1c1f ;  /* 0x001c1fff07037589 */ /* 0x0000a200000e0000 */
        /* <DEDUP_REMOVED lines=15> */
[----:B0-----:R-:W-:Y:S06]  /*9790*/  @P2 BRA `(.L_x_1176) ;  /* 0x0000000800242947 */ /* 0x001fec0003800000 */
[----:B------:R-:W-:Y:S01]  /*97a0*/  ULDC UR6, c[0x0][0xbc8] ;  /* 0x0002f20000067ab9 */ /* 0x000fe20000000800 */
[----:B------:R-:W-:Y:S01]  /*97b0*/  VIADD R17, R23, 0xe0 ;  /* 0x000000e017117836 */ /* 0x000fe20000000000 */
[----:B------:R-:W-:Y:S01]  /*97c0*/  ISETP.GE.AND P2, PT, R179, UR6, PT ;  /* 0x00000006b3007c0c */ /* 0x000fe2000bf46270 */
[C---:B------:R-:W-:Y:S01]  /*97d0*/  VIADD R19, R23.reuse, 0xe8 ;  /* 0x000000e817137836 */ /* 0x040fe20000000000 */
[C---:B------:R-:W-:Y:S01]  /*97e0*/  ISETP.GE.AND P3, PT, R23.reuse, UR6, PT ;  /* 0x0000000617007c0c */ /* 0x040fe2000bf66270 */
[----:B------:R-:W-:Y:S01]  /*97f0*/  VIADD R21, R23, 0xf0 ;  /* 0x000000f017157836 */ /* 0x000fe20000000000 */
        /* <DEDUP_REMOVED lines=9> */
[----:B0-----:R-:W-:Y:S01]  /*9890*/  @!P1 LEA R4, P6, R177, R2, 0x2 ;  /* 0x00000002b1049211 */ /* 0x001fe200078c10ff */
[----:B------:R-:W-:-:S03]  /*98a0*/  VIADD R25, R23, 0xf8 ;  /* 0x000000f817197836 */ /* 0x000fc60000000000 */
[----:B------:R-:W-:Y:S02]  /*98b0*/  @!P1 LEA.HI.X R5, R177, R3, R178, 0x2, P6 ;  /* 0x00000003b1059211 */ /* 0x000fe400030f14b2 */
[----:B-1----:R-:W-:-:S03]  /*98c0*/  @!P4 LEA R8, P5, R175, R2, 0x2 ;  /* 0x00000002af08c211 */ /* 0x002fc600078a10ff */
[----:B------:R0:W-:Y:S01]  /*98d0*/  @!P1 ST.E.64 desc[UR36][R4.64], R32 ;  /* 0x0000002004009985 */ /* 0x0001e2000c101b24 */
[----:B------:R-:W-:Y:S02]  /*98e0*/  @!P4 LEA.HI.X R9, R175, R3, R176, 0x2, P5 ;  /* 0x00000003af09c211 */ /* 0x000fe400028f14b0 */
[----:B------:R-:W-:-:S03]  /*98f0*/  ISETP.GE.AND P1, PT, R170, UR6, PT ;  /* 0x00000006aa007c0c */ /* 0x000fc6000bf26270 */
[----:B------:R1:W-:Y:S01]  /*9900*/  @!P4 ST.E.64 desc[UR36][R8.64], R36 ;  /* 0x000000240800c985 */ /* 0x0003e2000c101b24 */
[----:B------:R-:W-:Y:S02]  /*9910*/  ISETP.GE.AND P4, PT, R168, UR6, PT ;  /* 0x00000006a8007c0c */ /* 0x000fe4000bf86270 */
[----:B0-----:R-:W-:-:S04]  /*9920*/  @!P3 LEA R4, P6, R173, R2, 0x2 ;  /* 0x00000002ad04b211 */ /* 0x001fc800078c10ff */
        /* <DEDUP_REMOVED lines=51> */
[-C--:B------:R-:W-:Y:S02]  /*9c60*/  @!P2 LEA.HI.X R9, R220, R3.reuse, R158, 0x2, P5 ;  /* 0x00000003dc09a211 */ /* 0x080fe400028f149e */
[----:B------:R-:W-:Y:S02]  /*9c70*/  ISETP.GE.AND P3, PT, R217, UR6, PT ;  /* 0x00000006d9007c0c */ /* 0x000fe4000bf66270 */
[-C--:B------:R-:W-:Y:S01]  /*9c80*/  @!P4 LEA R10, P5, R218, R2.reuse, 0x2 ;  /* 0x00000002da0ac211 */ /* 0x080fe200078a10ff */
[----:B------:R1:W-:Y:S01]  /*9c90*/  @!P2 ST.E.64 desc[UR36][R8.64], R92 ;  /* 0x0000005c0800a985 */ /* 0x0003e2000c101b24 */
[----:B------:R-:W-:Y:S02]  /*9ca0*/  ISETP.GE.AND P2, PT, R214, UR6, PT ;  /* 0x00000006d6007c0c */ /* 0x000fe4000bf46270 */
[----:B------:R-:W-:Y:S02]  /*9cb0*/  @!P4 LEA.HI.X R11, R218, R3, R156, 0x2, P5 ;  /* 0x00000003da0bc211 */ /* 0x000fe400028f149c */
[----:B0-----:R-:W-:-:S04]  /*9cc0*/  @!P1 LEA R4, P6, R219, R2, 0x2 ;  /* 0x00000002db049211 */ /* 0x001fc800078c10ff */
        /* <DEDUP_REMOVED lines=13> */
[----:B-1----:R-:W-:-:S03]  /*9da0*/  @!P1 LEA R8, P6, R213, R2, 0x2 ;  /* 0x00000002d5089211 */ /* 0x002fc600078c10ff */
[CC--:B0-----:R-:W-:Y:S02]  /*9db0*/  @!P4 LEA R4, P5, R212.reuse, R2.reuse, 0x2 ;  /* 0x00000002d404c211 */ /* 0x0c1fe400078a10ff */
[-C--:B------:R-:W-:Y:S02]  /*9dc0*/  @!P1 LEA.HI.X R9, R213, R3.reuse, R153, 0x2, P6 ;  /* 0x00000003d5099211 */ /* 0x080fe400030f1499 */
[-C--:B------:R-:W-:Y:S02]  /*9dd0*/  @!P4 LEA.HI.X R5, R212, R3.reuse, R152, 0x2, P5 ;  /* 0x00000003d405c211 */ /* 0x080fe400028f1498 */
[-C--:B--2---:R-:W-:Y:S01]  /*9de0*/  @!P3 LEA R10, P6, R210, R2.reuse, 0x2 ;  /* 0x00000002d20ab211 */ /* 0x084fe200078c10ff */
[----:B------:R0:W-:Y:S01]  /*9df0*/  @!P1 ST.E.64 desc[UR36][R8.64], R112 ;  /* 0x0000007008009985 */ /* 0x0001e2000c101b24 */
[----:B------:R-:W-:Y:S02]  /*9e00*/  ISETP.GE.AND P1, PT, R208, UR6, PT ;  /* 0x00000006d0007c0c */ /* 0x000fe4000bf26270 */
[----:B------:R-:W-:Y:S01]  /*9e10*/  @!P3 LEA.HI.X R11, R210, R3, R22, 0x2, P6 ;  /* 0x00000003d20bb211 */ /* 0x000fe200030f1416 */
[----:B------:R1:W-:Y:S01]  /*9e20*/  @!P4 ST.E.64 desc[UR36][R4.64], R116 ;  /* 0x000000740400c985 */ /* 0x0003e2000c101b24 */
[----:B---3--:R-:W-:-:S03]  /*9e30*/  @!P2 LEA R12, P4, R209, R2, 0x2 ;  /* 0x00000002d10ca211 */ /* 0x008fc600078810ff */
[----:B------:R2:W-:Y:S01]  /*9e40*/  @!P3 ST.E.64 desc[UR36][R10.64], R120 ;  /* 0x000000780a00b985 */ /* 0x0005e2000c101b24 */
[-C--:B------:R-:W-:Y:S02]  /*9e50*/  @!P2 LEA.HI.X R13, R209, R3.reuse, R20, 0x2, P4 ;  /* 0x00000003d10da211 */ /* 0x080fe400020f1414 */
[----:B------:R-:W-:Y:S02]  /*9e60*/  ISETP.GE.AND P4, PT, R207, UR6, PT ;  /* 0x00000006cf007c0c */ /* 0x000fe4000bf86270 */
[----:B------:R-:W-:Y:S01]  /*9e70*/  ISETP.GE.AND P3, PT, R17, UR6, PT ;  /* 0x0000000611007c0c */ /* 0x000fe2000bf66270 */
[----:B------:R3:W-:Y:S01]  /*9e80*/  @!P2 ST.E.64 desc[UR36][R12.64], R124 ;  /* 0x0000007c0c00a985 */ /* 0x0007e2000c101b24 */
[C---:B----4-:R-:W-:Y:S02]  /*9e90*/  @!P1 LEA R14, P5, R208.reuse, R2, 0x2 ;  /* 0x00000002d00e9211 */ /* 0x050fe400078a10ff */
[----:B------:R-:W-:Y:S02]  /*9ea0*/  ISETP.GE.AND P2, PT, R19, UR6, PT ;  /* 0x0000000613007c0c */ /* 0x000fe4000bf46270 */
[----:B------:R-:W-:-:S02]  /*9eb0*/  @!P1 LEA.HI.X R15, R208, R3, R18, 0x2, P5 ;  /* 0x00000003d00f9211 */ /* 0x000fc400028f1412 */
[----:B0-----:R-:W-:Y:S02]  /*9ec0*/  SHF.R.S32.HI R9, RZ, 0x1f, R207 ;  /* 0x0000001fff097819 */ /* 0x001fe400000114cf */
[----:B-1----:R-:W-:Y:S01]  /*9ed0*/  SHF.R.S32.HI R5, RZ, 0x1f, R17 ;  /* 0x0000001fff057819 */ /* 0x002fe20000011411 */
[----:B------:R0:W-:Y:S01]  /*9ee0*/  @!P1 ST.E.64 desc[UR36][R14.64], R128 ;  /* 0x000000800e009985 */ /* 0x0001e2000c101b24 */
[----:B------:R-:W-:Y:S02]  /*9ef0*/  ISETP.GE.AND P1, PT, R21, UR6, PT ;  /* 0x0000000615007c0c */ /* 0x000fe4000bf26270 */
[-C--:B------:R-:W-:Y:S02]  /*9f00*/  @!P4 LEA R8, P5, R207, R2.reuse, 0x2 ;  /* 0x00000002cf08c211 */ /* 0x080fe400078a10ff */
[----:B------:R-:W-:Y:S02]  /*9f10*/  @!P3 LEA R4, P6, R17, R2, 0x2 ;  /* 0x000000021104b211 */ /* 0x000fe400078c10ff */
[----:B------:R-:W-:-:S02]  /*9f20*/  @!P4 LEA.HI.X R9, R207, R3, R9, 0x2, P5 ;  /* 0x00000003cf09c211 */ /* 0x000fc400028f1409 */
[----:B------:R-:W-:Y:S02]  /*9f30*/  ISETP.GE.AND P5, PT, R25, UR6, PT ;  /* 0x0000000619007c0c */ /* 0x000fe4000bfa6270 */
[-C--:B------:R-:W-:Y:S01]  /*9f40*/  @!P3 LEA.HI.X R5, R17, R3.reuse, R5, 0x2, P6 ;  /* 0x000000031105b211 */ /* 0x080fe200030f1405 */
[----:B------:R4:W-:Y:S01]  /*9f50*/  @!P4 ST.E.64 desc[UR36][R8.64], R132 ;  /* 0x000000840800c985 */ /* 0x0009e2000c101b24 */
[----:B--2---:R-:W-:Y:S02]  /*9f60*/  SHF.R.S32.HI R11, RZ, 0x1f, R19 ;  /* 0x0000001fff0b7819 */ /* 0x004fe40000011413 */
[C---:B------:R-:W-:Y:S01]  /*9f70*/  @!P2 LEA R10, P6, R19.reuse, R2, 0x2 ;  /* 0x00000002130aa211 */ /* 0x040fe200078c10ff */
[----:B------:R4:W-:Y:S01]  /*9f80*/  @!P3 ST.E.64 desc[UR36][R4.64], R136 ;  /* 0x000000880400b985 */ /* 0x0009e2000c101b24 */
[----:B---3--:R-:W-:Y:S02]  /*9f90*/  SHF.R.S32.HI R13, RZ, 0x1f, R21 ;  /* 0x0000001fff0d7819 */ /* 0x008fe40000011415 */
[----:B------:R-:W-:-:S02]  /*9fa0*/  @!P2 LEA.HI.X R11, R19, R3, R11, 0x2, P6 ;  /* 0x00000003130ba211 */ /* 0x000fc400030f140b */
[CC--:B------:R-:W-:Y:S02]  /*9fb0*/  @!P1 LEA R12, P6, R21.reuse, R2.reuse, 0x2 ;  /* 0x00000002150c9211 */ /* 0x0c0fe400078c10ff */
[----:B0-----:R-:W-:Y:S01]  /*9fc0*/  SHF.R.S32.HI R14, RZ, 0x1f, R25 ;  /* 0x0000001fff0e7819 */ /* 0x001fe20000011419 */
[----:B------:R4:W-:Y:S01]  /*9fd0*/  @!P2 ST.E.64 desc[UR36][R10.64], R140 ;  /* 0x0000008c0a00a985 */ /* 0x0009e2000c101b24 */
[----:B------:R-:W-:Y:S02]  /*9fe0*/  @!P1 LEA.HI.X R13, R21, R3, R13, 0x2, P6 ;  /* 0x00000003150d9211 */ /* 0x000fe400030f140d */
[----:B------:R-:W-:-:S03]  /*9ff0*/  @!P5 LEA R2, P6, R25, R2, 0x2 ;  /* 0x000000021902d211 */ /* 0x000fc600078c10ff */
[----:B------:R4:W-:Y:S01]  /*a000*/  @!P1 ST.E.64 desc[UR36][R12.64], R144 ;  /* 0x000000900c009985 */ /* 0x0009e2000c101b24 */
[----:B------:R-:W-:-:S05]  /*a010*/  @!P5 LEA.HI.X R3, R25, R3, R14, 0x2, P6 ;  /* 0x000000031903d211 */ /* 0x000fca00030f140e */
[----:B------:R4:W-:Y:S04]  /*a020*/  @!P5 ST.E.64 desc[UR36][R2.64], R148 ;  /* 0x000000940200d985 */ /* 0x0009e8000c101b24 */
.L_x_1176:
[----:B------:R-:W-:Y:S05]  /*a030*/  BSYNC B1 ;  /* 0x0000000000017941 */ /* 0x000fea0003800000 */
.L_x_1175:
[----:B--2-4-:R0:W2:Y:S04]  /*a040*/  SHFL.IDX PT, R3, R7, 0x1, 0x1c1f ;  /* 0x003c1f0007037f89 */ /* 0x0140a800000e0000 */
[----:B-1----:R0:W1:Y:S01]  /*a050*/  SHFL.IDX PT, R2, R0, 0x1, 0x1c1f ;  /* 0x003c1f0000027f89 */ /* 0x00206200000e0000 */
[----:B------:R-:W-:Y:S05]  /*a060*/  @P0 BRA `(.L_x_1174) ;  /* 0x0000001400e80947 */ /* 0x000fea0003800000 */
[----:B------:R-:W-:Y:S01]  /*a070*/  ULDC UR6, c[0x0][0xbc8] ;  /* 0x0002f20000067ab9 */ /* 0x000fe20000000800 */
[----:B------:R-:W-:Y:S01]  /*a080*/  VIADD R19, R23, 0xe0 ;  /* 0x000000e017137836 */ /* 0x000fe20000000000 */
[----:B------:R-:W-:Y:S01]  /*a090*/  ISETP.GE.AND P5, PT, R179, UR6, PT ;  /* 0x00000006b3007c0c */ /* 0x000fe2000bfa6270 */
[C---:B0-----:R-:W-:Y:S01]  /*a0a0*/  VIADD R7, R23.reuse, 0xf0 ;  /* 0x000000f017077836 */ /* 0x041fe20000000000 */
[----:B------:R-:W-:Y:S02]  /*a0b0*/  ISETP.GE.AND P4, PT, R23, UR6, PT ;  /* 0x0000000617007c0c */ /* 0x000fe4000bf86270 */
[----:B------:R-:W-:Y:S02]  /*a0c0*/  ISETP.GE.AND P2, PT, R177, UR6, PT ;  /* 0x00000006b1007c0c */ /* 0x000fe4000bf46270 */
[----:B------:R-:W-:Y:S02]  /*a0d0*/  ISETP.GE.AND P1, PT, R175, UR6, PT ;  /* 0x00000006af007c0c */ /* 0x000fe4000bf26270 */
[----:B------:R-:W-:-:S02]  /*a0e0*/  ISETP.GE.AND P0, PT, R173, UR6, PT ;  /* 0x00000006ad007c0c */ /* 0x000fc4000bf06270 */
[----:B------:R-:W-:-:S03]  /*a0f0*/  SHF.R.S32.HI R0, RZ, 0x1f, R19 ;  /* 0x0000001fff007819 */ /* 0x000fc60000011413 */
[-C--:B-1----:R-:W-:Y:S02]  /*a100*/  @!P5 LEA R8, P3, R179, R2.reuse, 0x2 ;  /* 0x00000002b308d211 */ /* 0x082fe400078610ff */
[----:B--2---:R-:W-:Y:S02]  /*a110*/  @!P4 IMAD.WIDE R4, R23, 0x4, R2 ;  /* 0x000000041704c825 */ /* 0x004fe400078e0202 */
        /* <DEDUP_REMOVED lines=9> */
[-C--:B------:R-:W-:Y:S02]  /*a1b0*/  @!P0 LEA R14, P6, R173, R2.reuse, 0x2 ;  /* 0x00000002ad0e8211 */ /* 0x080fe400078c10ff */
        /* <DEDUP_REMOVED lines=8> */
[-C--:B-1----:R-:W-:Y:S02]  /*a240*/  @!P4 LEA R8, P2, R170, R2.reuse, 0x2 ;  /* 0x00000002aa08c211 */ /* 0x082fe400078410ff */
        /* <DEDUP_REMOVED lines=38> */
[----:B------:R-:W-:Y:S02]  /*a4b0*/  @!P0 LEA.HI.X R11, R223, R3, R161, 0x2, P6 ;  /* 0x00000003df0b8211 */ /* 0x000fe400030f14a1 */
[----:B-1----:R-:W-:-:S03]  /*a4c0*/  @!P2 LEA R14, P6, R221, R2, 0x2 ;  /* 0x00000002dd0ea211 */ /* 0x002fc600078c10ff */
[----:B------:R1:W-:Y:S01]  /*a4d0*/  @!P0 ST.E.64 desc[UR36][R10.64], R82 ;  /* 0x000000520a008985 */ /* 0x0003e2000c101b24 */
[-C--:B------:R-:W-:Y:S02]  /*a4e0*/  @!P2 LEA.HI.X R15, R221, R3.reuse, R159, 0x2, P6 ;  /* 0x00000003dd0fa211 */ /* 0x080fe400030f149f */
[-C--:B--2---:R-:W-:Y:S01]  /*a4f0*/  @!P4 LEA R8, P0, R219, R2.reuse, 0x2 ;  /* 0x00000002db08c211 */ /* 0x084fe200078010ff */
[----:B------:R2:W-:Y:S01]  /*a500*/  @!P1 ST.E.64 desc[UR36][R12.64], R86 ;  /* 0x000000560c009985 */ /* 0x0005e2000c101b24 */
[-C--:B------:R-:W-:Y:S02]  /*a510*/  @!P5 LEA R4, P1, R220, R2.reuse, 0x2 ;  /* 0x00000002dc04d211 */ /* 0x080fe400078210ff */
[----:B0-----:R-:W-:Y:S01]  /*a520*/  @!P3 LEA R16, P6, R218, R2, 0x2 ;  /* 0x00000002da10b211 */ /* 0x001fe200078c10ff */
[----:B------:R0:W-:Y:S01]  /*a530*/  @!P2 ST.E.64 desc[UR36][R14.64], R90 ;  /* 0x0000005a0e00a985 */ /* 0x0001e2000c101b24 */
[----:B------:R-:W-:Y:S02]  /*a540*/  ISETP.GE.AND P2, PT, R217, UR6, PT ;  /* 0x00000006d9007c0c */ /* 0x000fe4000bf46270 */
[----:B------:R-:W-:-:S02]  /*a550*/  @!P5 LEA.HI.X R5, R220, R3, R158, 0x2, P1 ;  /* 0x00000003dc05d211 */ /* 0x000fc400008f149e */
[----:B------:R-:W-:Y:S02]  /*a560*/  ISETP.GE.AND P1, PT, R214, UR6, PT ;  /* 0x00000006d6007c0c */ /* 0x000fe4000bf26270 */
[-C--:B------:R-:W-:Y:S01]  /*a570*/  @!P4 LEA.HI.X R9, R219, R3.reuse, R157, 0x2, P0 ;  /* 0x00000003db09c211 */ /* 0x080fe200000f149d */
[----:B------:R-:W-:Y:S01]  /*a580*/  @!P5 ST.E.64 desc[UR36][R4.64], R94 ;  /* 0x0000005e0400d985 */ /* 0x000fe2000c101b24 */
[----:B------:R-:W-:Y:S02]  /*a590*/  @!P3 LEA.HI.X R17, R218, R3, R156, 0x2, P6 ;  /* 0x00000003da11b211 */ /* 0x000fe400030f149c */
[----:B------:R-:W-:Y:S01]  /*a5a0*/  ISETP.GE.AND P0, PT, R213, UR6, PT ;  /* 0x00000006d5007c0c */ /* 0x000fe2000bf06270 */
[----:B------:R3:W-:Y:S01]  /*a5b0*/  @!P4 ST.E.64 desc[UR36][R8.64], R98 ;  /* 0x000000620800c985 */ /* 0x0007e2000c101b24 */
[----:B------:R-:W-:Y:S02]  /*a5c0*/  ISETP.GE.AND P4, PT, R210, UR6, PT ;  /* 0x00000006d2007c0c */ /* 0x000fe4000bf86270 */
[----:B-1----:R-:W-:Y:S01]  /*a5d0*/  @!P2 LEA R10, P6, R217, R2, 0x2 ;  /* 0x00000002d90aa211 */ /* 0x002fe200078c10ff */
[----:B------:R1:W-:Y:S01]  /*a5e0*/  @!P3 ST.E.64 desc[UR36][R16.64], R102 ;  /* 0x000000661000b985 */ /* 0x0003e2000c101b24 */
[----:B------:R-:W-:-:S02]  /*a5f0*/  ISETP.GE.AND P3, PT, R212, UR6, PT ;  /* 0x00000006d4007c0c */ /* 0x000fc4000bf66270 */
[CC--:B--2---:R-:W-:Y:S02]  /*a600*/  @!P1 LEA R12, P5, R214.reuse, R2.reuse, 0x2 ;  /* 0x00000002d60c9211 */ /* 0x0c4fe400078a10ff */
[-C--:B------:R-:W-:Y:S02]  /*a610*/  @!P2 LEA.HI.X R11, R217, R3.reuse, R155, 0x2, P6 ;  /* 0x00000003d90ba211 */ /* 0x080fe400030f149b */
[-C--:B------:R-:W-:Y:S02]  /*a620*/  @!P1 LEA.HI.X R13, R214, R3.reuse, R154, 0x2, P5 ;  /* 0x00000003d60d9211 */ /* 0x080fe400028f149a */
[CC--:B0-----:R-:W-:Y:S01]  /*a630*/  @!P0 LEA R14, P6, R213.reuse, R2.reuse, 0x2 ;  /* 0x00000002d50e8211 */ /* 0x0c1fe200078c10ff */
[----:B------:R0:W-:Y:S01]  /*a640*/  @!P2 ST.E.64 desc[UR36][R10.64], R106 ;  /* 0x0000006a0a00a985 */ /* 0x0001e2000c101b24 */
[-C--:B---3--:R-:W-:Y:S02]  /*a650*/  @!P4 LEA R8, P5, R210, R2.reuse, 0x2 ;  /* 0x00000002d208c211 */ /* 0x088fe400078a10ff */
[-C--:B------:R-:W-:Y:S01]  /*a660*/  @!P0 LEA.HI.X R15, R213, R3.reuse, R153, 0x2, P6 ;  /* 0x00000003d50f8211 */ /* 0x080fe200030f1499 */
[----:B------:R2:W-:Y:S01]  /*a670*/  @!P1 ST.E.64 desc[UR36][R12.64], R110 ;  /* 0x0000006e0c009985 */ /* 0x0005e2000c101b24 */
[C---:B------:R-:W-:Y:S01]  /*a680*/  @!P3 LEA R4, P1, R212.reuse, R2, 0x2 ;  /* 0x00000002d404b211 */ /* 0x040fe200078210ff */
        /* <DEDUP_REMOVED lines=11> */
[----:B0-----:R-:W-:-:S02]  /*a740*/  @!P2 LEA R10, P5, R209, R2, 0x2 ;  /* 0x00000002d10aa211 */ /* 0x001fc400078a10ff */
[----:B------:R-:W-:Y:S02]  /*a750*/  SHF.R.S32.HI R16, RZ, 0x1f, R207 ;  /* 0x0000001fff107819 */ /* 0x000fe400000114cf */
[CC--:B--2---:R-:W-:Y:S02]  /*a760*/  @!P1 LEA R12, P6, R208.reuse, R2.reuse, 0x2 ;  /* 0x00000002d00c9211 */ /* 0x0c4fe400078c10ff */
[-C--:B------:R-:W-:Y:S02]  /*a770*/  @!P2 LEA.HI.X R11, R209, R3.reuse, R20, 0x2, P5 ;  /* 0x00000003d10ba211 */ /* 0x080fe400028f1414 */
[----:B-1----:R-:W-:Y:S02]  /*a780*/  @!P0 LEA R14, P5, R207, R2, 0x2 ;  /* 0x00000002cf0e8211 */ /* 0x002fe400078a10ff */
[----:B------:R-:W-:Y:S01]  /*a790*/  @!P1 LEA.HI.X R13, R208, R3, R18, 0x2, P6 ;  /* 0x00000003d00d9211 */ /* 0x000fe200030f1412 */
[----:B------:R0:W-:Y:S01]  /*a7a0*/  @!P2 ST.E.64 desc[UR36][R10.64], R126 ;  /* 0x0000007e0a00a985 */ /* 0x0001e2000c101b24 */
[----:B------:R-:W-:-:S02]  /*a7b0*/  ISETP.GE.AND P6, PT, R7, UR6, PT ;  /* 0x0000000607007c0c */ /* 0x000fc4000bfc6270 */
        /* <DEDUP_REMOVED lines=8> */
[----:B------:R-:W-:Y:S02]  /*a840*/  @!P3 LEA.HI.X R9, R17, R3, R0, 0x2, P5 ;  /* 0x000000031109b211 */ /* 0x000fe400028f1400 */
[----:B------:R-:W-:-:S02]  /*a850*/  SHF.R.S32.HI R0, RZ, 0x1f, R7 ;  /* 0x0000001fff007819 */ /* 0x000fc40000011407 */
[C---:B------:R-:W-:Y:S01]  /*a860*/  @!P6 LEA R16, P5, R7.reuse, R2, 0x2 ;  /* 0x000000020710e211 */ /* 0x040fe200078a10ff */
[----:B------:R0:W-:Y:S03]  /*a870*/  @!P3 ST.E.64 desc[UR36][R8.64], R142 ;  /* 0x0000008e0800b985 */ /* 0x0001e6000c101b24 */
[----:B------:R-:W-:Y:S01]  /*a880*/  @!P6 LEA.HI.X R17, R7, R3, R0, 0x2, P5 ;  /* 0x000000030711e211 */ /* 0x000fe200028f1400 */
[----:B------:R-:W-:-:S04]  /*a890*/  VIADD R7, R23, 0xf8 ;  /* 0x000000f817077836 */ /* 0x000fc80000000000 */
[----:B------:R0:W-:Y:S01]  /*a8a0*/  @!P6 ST.E.64 desc[UR36][R16.64], R146 ;  /* 0x000000921000e985 */ /* 0x0001e2000c101b24 */
[----:B------:R-:W-:-:S13]  /*a8b0*/  ISETP.GE.AND P0, PT, R7, UR6, PT ;  /* 0x0000000607007c0c */ /* 0x000fda000bf06270 */
[----:B0-----:R-:W-:Y:S05]  /*a8c0*/  @P0 BRA `(.L_x_1174) ;  /* 0x0000000c00d00947 */ /* 0x001fea0003800000 */
[----:B------:R-:W-:Y:S02]  /*a8d0*/  LEA R2, P0, R7, R2, 0x2 ;  /* 0x0000000207027211 */ /* 0x000fe400078010ff */
[----:B------:R-:W-:-:S04]  /*a8e0*/  SHF.R.S32.HI R0, RZ, 0x1f, R7 ;  /* 0x0000001fff007819 */ /* 0x000fc80000011407 */
[----:B------:R-:W-:-:S05]  /*a8f0*/  LEA.HI.X R3, R7, R3, R0, 0x2, P0 ;  /* 0x0000000307037211 */ /* 0x000fca00000f1400 */
[----:B------:R0:W-:Y:S01]  /*a900*/  ST.E.64 desc[UR36][R2.64], R150 ;  /* 0x0000009602007985 */ /* 0x0001e2000c101b24 */
[----:B------:R-:W-:Y:S05]  /*a910*/  BRA `(.L_x_1174) ;  /* 0x0000000c00bc7947 */ /* 0x000fea0003800000 */
.L_x_1165:
[----:B------:R-:W1:Y:S01]  /*a920*/  LDC.64 R4, c[0x0][0xd00] ;  /* 0x00034000ff047b82 */ /* 0x000e620000000a00 */
[----:B------:R-:W-:Y:S01]  /*a930*/  ULDC.64 UR6, c[0x0][0xd08] ;  /* 0x0003420000067ab9 */ /* 0x000fe20000000a00 */
[----:B------:R-:W-:Y:S01]  /*a940*/  IMAD.MOV.U32 R7, RZ, RZ, RZ ;  /* 0x000000ffff077224 */ /* 0x000fe200078e00ff */
[----:B------:R-:W-:-:S04]  /*a950*/  ISETP.NE.U32.AND P0, PT, RZ, UR6, PT ;  /* 0x00000006ff007c0c */ /* 0x000fc8000bf05070 */
[----:B------:R-:W-:Y:S01]  /*a960*/  ISETP.NE.AND.EX P1, PT, RZ, UR7, PT, P0 ;  /* 0x00000007ff007c0c */ /* 0x000fe2000bf25300 */
[----:B------:R-:W2:Y:S01]  /*a970*/  LDC.64 R2, c[0x0][0xd00] ;  /* 0x00034000ff027b82 */ /* 0x000ea20000000a00 */
[----:B-1----:R-:W-:-:S04]  /*a980*/  ISETP.NE.U32.AND P0, PT, R4, RZ, PT ;  /* 0x000000ff0400720c */ /* 0x002fc80003f05070 */
[----:B------:R-:W-:-:S07]  /*a990*/  ISETP.NE.AND.EX P0, PT, R5, RZ, PT, P0 ;  /* 0x000000ff0500720c */ /* 0x000fce0003f05300 */
[----:B------:R-:W1:Y:S01]  /*a9a0*/  @P1 LDC.64 R4, c[0x0][0xd08] ;  /* 0x00034200ff041b82 */ /* 0x000e620000000a00 */
[----:B------:R-:W-:Y:S01]  /*a9b0*/  ULDC UR6, c[0x0][0xb88] ;  /* 0x0002e20000067ab9 */ /* 0x000fe20000000800 */
[----:B--2---:R-:W-:-:S04]  /*a9c0*/  IMAD.WIDE R8, R204, 0x4, R2 ;  /* 0x00000004cc087825 */ /* 0x004fc800078e0202 */
[----:B------:R-:W-:Y:S01]  /*a9d0*/  IMAD.U32 R0, RZ, RZ, UR6 ;  /* 0x00000006ff007e24 */ /* 0x000fe2000f8e00ff */
[----:B------:R2:W5:Y:S01]  /*a9e0*/  @P0 LDG.E R7, desc[UR36][R8.64] ;  /* 0x0000002408070981 */ /* 0x000562000c1e1900 */
[----:B-1----:R-:W-:-:S05]  /*a9f0*/  @P1 IMAD.WIDE R2, R204, 0x4, R4 ;  /* 0x00000004cc021825 */ /* 0x002fca00078e0204 */
[----:B------:R2:W5:Y:S01]  /*aa00*/  @P1 LDG.E R0, desc[UR36][R2.64] ;  /* 0x0000002402001981 */ /* 0x000562000c1e1900 */
[----:B------:R-:W-:Y:S01]  /*aa10*/  ISETP.NE.AND P2, PT, R206, RZ, PT ;  /* 0x000000ffce00720c */ /* 0x000fe20003f45270 */
[----:B------:R-:W1:-:S12]  /*aa20*/  S2R R4, SR_TID.X ;  /* 0x0000000000047919 */ /* 0x000e580000002100 */
[----:B------:R-:W3:Y:S01]  /*aa30*/  @!P2 LDC R206, c[0x0][0xbd4] ;  /* 0x0002f500ffceab82 */ /* 0x000ee20000000800 */
[----:B-1----:R-:W-:Y:S01]  /*aa40*/  VIADD R26, R4, 0xffffff80 ;  /* 0xffffff80041a7836 */ /* 0x002fe20000000000 */
[----:B---3--:R-:W-:-:S04]  /*aa50*/  ISETP.GT.AND P2, PT, R206, 0x1, PT ;  /* 0x00000001ce00780c */ /* 0x008fc80003f44270 */
[----:B------:R-:W-:Y:S01]  /*aa60*/  ISETP.GT.AND P3, PT, R26, 0x7f, PT ;  /* 0x0000007f1a00780c */ /* 0x000fe20003f64270 */
[----:B--2---:R-:W-:-:S12]  /*aa70*/  @P1 BRA `(.L_x_1177) ;  /* 0x0000000000101947 */ /* 0x004fd80003800000 */
[----:B------:R-:W-:Y:S05]  /*aa80*/  @!P0 BRA `(.L_x_1177) ;  /* 0x00000000000c8947 */ /* 0x000fea0003800000 */
[----:B------:R-:W2:Y:S04]  /*aa90*/  LDG.E R3, desc[UR36][R8.64] ;  /* 0x0000002408037981 */ /* 0x000ea8000c1e1900 */
[----:B-----5:R-:W2:Y:S02]  /*aaa0*/  LDG.E R0, desc[UR36][R8.64+0x4] ;  /* 0x0000042408007981 */ /* 0x020ea4000c1e1900 */
[----:B--2---:R-:W-:-:S07]  /*aab0*/  IMAD.IADD R0, R0, 0x1, -R3 ;  /* 0x0000000100007824 */ /* 0x004fce00078e0a03 */
.L_x_1177:
[----:B------:R-:W2:Y:S01]  /*aac0*/  LDL.LU R2, [R1+0x18] ;  /* 0x0000180001027983 */ /* 0x000ea20000300800 */
[----:B------:R-:W-:Y:S01]  /*aad0*/  BSSY B1, `(.L_x_1178) ;  /* 0x000003b000017945 */ /* 0x000fe20003800000 */
[----:B------:R-:W-:Y:S02]  /*aae0*/  SEL R21, R204, RZ, !P0 ;  /* 0x000000ffcc157207 */ /* 0x000fe40004000000 */
[----:B-----5:R-:W-:Y:S02]  /*aaf0*/  SHF.R.S32.HI R18, RZ, 0x1f, R7 ;  /* 0x0000001fff127819 */ /* 0x020fe40000011407 */
[----:B--2---:R-:W-:Y:S01]  /*ab00*/  SEL R20, R2, RZ, !P0 ;  /* 0x000000ff02147207 */ /* 0x004fe20004000000 */
[----:B------:R-:W-:Y:S06]  /*ab10*/  @P3 BRA `(.L_x_1179) ;  /* 0x0000000000d83947 */ /* 0x000fec0003800000 */
[----:B------:R-:W2:Y:S01]  /*ab20*/  LDL R2, [R1+0x1c] ;  /* 0x00001c0001027983 */ /* 0x000ea20000100800 */
[----:B------:R-:W1:Y:S01]  /*ab30*/  LDC R27, c[0x0][0xce8] ;  /* 0x00033a00ff1b7b82 */ /* 0x000e620000000800 */
[----:B--2---:R-:W-:Y:S02]  /*ab40*/  R2UR UR6, R2 ;  /* 0x00000000020672ca */ /* 0x004fe400000e0000 */
[----:B------:R-:W2:Y:S11]  /*ab50*/  S2R R2, SR_TID.X ;  /* 0x0000000000027919 */ /* 0x000eb60000002100 */
[----:B------:R-:W-:-:S04]  /*ab60*/  IMAD.U32 R3, RZ, RZ, UR6 ;  /* 0x00000006ff037e24 */ /* 0x000fc8000f8e00ff */
[----:B--2---:R-:W-:Y:S02]  /*ab70*/  IMAD R2, R3, 0x80, R2 ;  /* 0x0000008003027824 */ /* 0x004fe400078e0202 */
[----:B-1----:R-:W-:Y:S02]  /*ab80*/  IMAD R3, R0, R27, RZ ;  /* 0x0000001b00037224 */ /* 0x002fe400078e02ff */
[----:B------:R-:W-:-:S05]  /*ab90*/  VIADD R22, R2, 0xffffff80 ;  /* 0xffffff8002167836 */ /* 0x000fca0000000000 */
[----:B------:R-:W-:-:S13]  /*aba0*/  ISETP.GE.AND P0, PT, R22, R3, PT ;  /* 0x000000031600720c */ /* 0x000fda0003f06270 */
[----:B------:R-:W-:Y:S05]  /*abb0*/  @P0 BRA `(.L_x_1179) ;  /* 0x0000000000b00947 */ /* 0x000fea0003800000 */
[----:B------:R-:W2:Y:S01]  /*abc0*/  LDL.LU R28, [R1+0x14] ;  /* 0x00001400011c7983 */ /* 0x000ea20000300800 */
[----:B------:R-:W-:Y:S01]  /*abd0*/  ISETP.NE.AND P1, PT, R27, 0x1, PT ;  /* 0x000000011b00780c */ /* 0x000fe20003f25270 */
[----:B------:R-:W-:Y:S01]  /*abe0*/  IMAD.MOV.U32 R16, RZ, RZ, 0xab8 ;  /* 0x00000ab8ff107424 */ /* 0x000fe200078e00ff */
[----:B------:R-:W-:Y:S01]  /*abf0*/  ISETP.GT.AND P0, PT, R206, 0x1, PT ;  /* 0x00000001ce00780c */ /* 0x000fe20003f04270 */
[----:B------:R-:W1:Y:S01]  /*ac00*/  LDC.64 R24, c[0x0][0xca8] ;  /* 0x00032a00ff187b82 */ /* 0x000e620000000a00 */
[----:B------:R-:W-:Y:S02]  /*ac10*/  IMAD.MOV.U32 R15, RZ, RZ, R22 ;  /* 0x000000ffff0f7224 */ /* 0x000fe400078e0016 */
[----:B------:R-:W-:-:S05]  /*ac20*/  SEL R16, R16, 0xa78, P0 ;  /* 0x00000a7810107807 */ /* 0x000fca0000000000 */
[----:B------:R-:W3:Y:S08]  /*ac30*/  LDC.64 R4, c[0x0][R16+0x220] ;  /* 0x0000880010047b82 */ /* 0x000ef00000000a00 */
[----:B------:R-:W4:Y:S08]  /*ac40*/  @P1 LDC R13, c[0x0][0xcec] ;  /* 0x00033b00ff0d1b82 */ /* 0x000f300000000800 */
[----:B------:R-:W5:Y:S08]  /*ac50*/  LDC.64 R2, c[0x0][R16+0x218] ;  /* 0x0000860010027b82 */ /* 0x000f700000000a00 */
[----:B------:R-:W1:Y:S01]  /*ac60*/  @P1 LDC R19, c[0x0][0xcf0] ;  /* 0x00033c00ff131b82 */ /* 0x000e620000000800 */
[----:B---3--:R-:W-:-:S07]  /*ac70*/  IMAD R5, R5, R21, RZ ;  /* 0x0000001505057224 */ /* 0x008fce00078e02ff */
[----:B------:R-:W3:Y:S01]  /*ac80*/  LDC.64 R8, c[0x0][R16+0x228] ;  /* 0x00008a0010087b82 */ /* 0x000ee20000000a00 */
[----:B----4-:R-:W-:-:S04]  /*ac90*/  @P1 IMAD.HI.U32 R14, R22, R13, RZ ;  /* 0x0000000d160e1227 */ /* 0x010fc800078e00ff */
[----:B------:R-:W-:-:S03]  /*aca0*/  IMAD.WIDE.U32 R12, R4, R21, RZ ;  /* 0x00000015040c7225 */ /* 0x000fc600078e00ff */
[----:B0-----:R-:W0:Y:S01]  /*acb0*/  LDC.64 R10, c[0x0][R16+0x210] ;  /* 0x00008400100a7b82 */ /* 0x001e220000000a00 */
[-C--:B-----5:R-:W-:Y:S02]  /*acc0*/  IMAD R17, R3, R205.reuse, RZ ;  /* 0x000000cd03117224 */ /* 0x0a0fe400078e02ff */
[----:B------:R-:W-:-:S04]  /*acd0*/  IMAD.WIDE.U32 R2, R2, R205, RZ ;  /* 0x000000cd02027225 */ /* 0x000fc800078e00ff */
[----:B------:R-:W-:Y:S01]  /*ace0*/  IMAD.IADD R17, R3, 0x1, R17 ;  /* 0x0000000103117824 */ /* 0x000fe200078e0211 */
[----:B-1----:R-:W-:Y:S01]  /*acf0*/  @P1 SHF.R.U32.HI R15, RZ, R19, R14 ;  /* 0x00000013ff0f1219 */ /* 0x002fe2000001160e */
[----:B------:R-:W-:Y:S01]  /*ad00*/  IMAD R19, R4, R20, R5 ;  /* 0x0000001404137224 */ /* 0x000fe200078e0205 */
[----:B------:R-:W1:Y:S01]  /*ad10*/  @!P0 LDC R24, c[0x0][0xc50] ;  /* 0x00031400ff188b82 */ /* 0x000e620000000800 */
[----:B------:R-:W-:Y:S02]  /*ad20*/  IADD3 R4, P1, P3, R12, R2, R7 ;  /* 0x000000020c047210 */ /* 0x000fe40007b3e007 */
[----:B------:R-:W-:Y:S02]  /*ad30*/  IMAD.IADD R19, R13, 0x1, R19 ;  /* 0x000000010d137824 */ /* 0x000fe400078e0213 */
[----:B------:R-:W-:-:S03]  /*ad40*/  IMAD.MOV R12, RZ, RZ, -R15 ;  /* 0x000000ffff0c7224 */ /* 0x000fc600078e0a0f */
[----:B------:R-:W4:Y:S01]  /*ad50*/  @!P0 LDC R25, c[0x0][0xc54] ;  /* 0x00031500ff198b82 */ /* 0x000f220000000800 */
[----:B--2---:R-:W-:-:S05]  /*ad60*/  SEL R5, R28, RZ, P0 ;  /* 0x000000ff1c057207 */ /* 0x004fca0000000000 */
[----:B---3--:R-:W-:Y:S01]  /*ad70*/  IMAD.WIDE.U32 R2, R8, R5, RZ ;  /* 0x0000000508027225 */ /* 0x008fe200078e00ff */
[----:B------:R-:W-:-:S03]  /*ad80*/  IADD3.X R8, R19, R17, R18, P1, P3 ;  /* 0x0000001113087210 */ /* 0x000fc60000fe6412 */
[----:B------:R-:W-:Y:S01]  /*ad90*/  IMAD R9, R9, R5, RZ ;  /* 0x0000000509097224 */ /* 0x000fe200078e02ff */
[----:B------:R-:W-:Y:S01]  /*ada0*/  IADD3 R2, P0, P1, R15, R4, R2 ;  /* 0x000000040f027210 */ /* 0x000fe2000791e002 */
[----:B------:R-:W-:Y:S01]  /*adb0*/  IMAD R5, R27, R12, R22 ;  /* 0x0000000c1b057224 */ /* 0x000fe200078e0216 */
[----:B------:R-:W-:Y:S01]  /*adc0*/  SHF.R.S32.HI R15, RZ, 0x1f, R15 ;  /* 0x0000001fff0f7819 */ /* 0x000fe2000001140f */
[----:B------:R-:W-:Y:S02]  /*add0*/  IMAD.IADD R9, R3, 0x1, R9 ;  /* 0x0000000103097824 */ /* 0x000fe400078e0209 */
[----:B0-----:R-:W-:-:S03]  /*ade0*/  IMAD R4, R11, R5, RZ ;  /* 0x000000050b047224 */ /* 0x001fc600078e02ff */
[----:B------:R-:W-:Y:S02]  /*adf0*/  IADD3.X R3, R15, R8, R9, P0, P1 ;  /* 0x000000080f037210 */ /* 0x000fe400007e2409 */
[----:B------:R-:W-:Y:S01]  /*ae00*/  SHF.R.S32.HI R9, RZ, 0x1f, R5 ;  /* 0x0000001fff097819 */ /* 0x000fe20000011405 */
[----:B------:R-:W-:-:S04]  /*ae10*/  IMAD.WIDE.U32 R2, R10, R5, R2 ;  /* 0x000000050a027225 */ /* 0x000fc800078e0002 */
[----:B------:R-:W-:Y:S01]  /*ae20*/  IMAD R9, R10, R9, R4 ;  /* 0x000000090a097224 */ /* 0x000fe200078e0204 */
[----:B-1----:R-:W-:-:S03]  /*ae30*/  LEA R4, P0, R2, R24, 0x2 ;  /* 0x0000001802047211 */ /* 0x002fc600078010ff */
[----:B------:R-:W-:-:S05]  /*ae40*/  IMAD.IADD R3, R3, 0x1, R9 ;  /* 0x0000000103037824 */ /* 0x000fca00078e0209 */
[----:B----4-:R-:W-:Y:S01]  /*ae50*/  LEA.HI.X R5, R2, R25, R3, 0x2, P0 ;  /* 0x0000001902057211 */ /* 0x010fe200000f1403 */
[----:B------:R-:W-:-:S05]  /*ae60*/  IMAD.MOV.U32 R3, RZ, RZ, -0x800000 ;  /* 0xff800000ff037424 */ /* 0x000fca00078e00ff */
[----:B------:R1:W-:Y:S02]  /*ae70*/  STG.E desc[UR36][R4.64], R3 ;  /* 0x0000000304007986 */ /* 0x0003e4000c101924 */
.L_x_1179:
[----:B------:R-:W-:Y:S05]  /*ae80*/  BSYNC B1 ;  /* 0x0000000000017941 */ /* 0x000fea0003800000 */
.L_x_1178:
[----:B------:R-:W-:Y:S05]  /*ae90*/  @P2 BRA `(.L_x_1174) ;  /* 0x00000008005c2947 */ /* 0x000fea0003800000 */
[----:B------:R-:W2:Y:S01]  /*aea0*/  LDL.LU R2, [R1+0x1c] ;  /* 0x00001c0001027983 */ /* 0x000ea20000300800 */
[----:B0-----:R-:W0:Y:S01]  /*aeb0*/  LDC R11, c[0x0][0xce8] ;  /* 0x00033a00ff0b7b82 */ /* 0x001e220000000800 */
[----:B-1----:R-:W-:Y:S01]  /*aec0*/  SHF.R.S32.HI R3, RZ, 0x1f, R26 ;  /* 0x0000001fff037819 */ /* 0x002fe2000001141a */
[----:B------:R-:W-:Y:S01]  /*aed0*/  ULDC.64 UR6, c[0x0][0xba0] ;  /* 0x0002e80000067ab9 */ /* 0x000fe20000000a00 */
[----:B------:R-:W-:Y:S02]  /*aee0*/  BSSY B1, `(.L_x_1180) ;  /* 0x0000050000017945 */ /* 0x000fe40003800000 */
[----:B------:R-:W-:-:S04]  /*aef0*/  LEA.HI R4, R3, R26, RZ, 0x3 ;  /* 0x0000001a03047211 */ /* 0x000fc800078f18ff */
[----:B------:R-:W-:Y:S02]  /*af00*/  LOP3.LUT R9, R4, 0xfffffff8, RZ, 0xc0, !PT ;  /* 0xfffffff804097812 */ /* 0x000fe400078ec0ff */
[----:B------:R-:W-:-:S03]  /*af10*/  SHF.R.S32.HI R15, RZ, 0x3, R4 ;  /* 0x00000003ff0f7819 */ /* 0x000fc60000011404 */
[----:B------:R-:W-:-:S04]  /*af20*/  IMAD.IADD R26, R26, 0x1, -R9 ;  /* 0x000000011a1a7824 */ /* 0x000fc800078e0a09 */
[----:B------:R-:W-:Y:S01]  /*af30*/  IMAD R4, R26, 0x20, R15 ;  /* 0x000000201a047824 */ /* 0x000fe200078e020f */
[----:B0-----:R-:W-:-:S13]  /*af40*/  ISETP.NE.AND P0, PT, R11, 0x1, PT ;  /* 0x000000010b00780c */ /* 0x001fda0003f05270 */
[----:B------:R-:W0:Y:S08]  /*af50*/  @P0 LDC R8, c[0x0][0xcec] ;  /* 0x00033b00ff080b82 */ /* 0x000e300000000800 */
[----:B------:R-:W1:Y:S01]  /*af60*/  @P0 LDC R13, c[0x0][0xcf0] ;  /* 0x00033c00ff0d0b82 */ /* 0x000e620000000800 */
[----:B--2---:R-:W-:Y:S01]  /*af70*/  R2UR UR8, R2 ;  /* 0x00000000020872ca */ /* 0x004fe200000e0000 */
[----:B------:R-:W-:-:S04]  /*af80*/  IMAD R2, R18, UR6, RZ ;  /* 0x0000000612027c24 */ /* 0x000fc8000f8e02ff */
[C---:B------:R-:W-:Y:S02]  /*af90*/  IMAD R5, R7.reuse, UR7, R2 ;  /* 0x0000000707057c24 */ /* 0x040fe4000f8e0202 */
[----:B------:R-:W-:Y:S01]  /*afa0*/  IMAD.WIDE.U32 R2, R7, UR6, RZ ;  /* 0x0000000607027c25 */ /* 0x000fe2000f8e00ff */
[----:B------:R-:W-:-:S03]  /*afb0*/  ULDC.64 UR6, c[0x0][0xbe8] ;  /* 0x0002fa0000067ab9 */ /* 0x000fc60000000a00 */
[----:B------:R-:W-:Y:S02]  /*afc0*/  IMAD.IADD R3, R3, 0x1, R5 ;  /* 0x0000000103037824 */ /* 0x000fe400078e0205 */
[----:B------:R-:W-:Y:S02]  /*afd0*/  IMAD.U32 R9, RZ, RZ, UR8 ;  /* 0x00000008ff097e24 */ /* 0x000fe4000f8e00ff */
[----:B------:R-:W-:-:S04]  /*afe0*/  IMAD.WIDE.U32 R2, R205, UR6, R2 ;  /* 0x00000006cd027c25 */ /* 0x000fc8000f8e0002 */
[----:B------:R-:W-:Y:S02]  /*aff0*/  IMAD R9, R9, 0x80, R4 ;  /* 0x0000008009097824 */ /* 0x000fe400078e0204 */
[----:B------:R-:W-:Y:S01]  /*b000*/  IMAD R3, R205, UR7, R3 ;  /* 0x00000007cd037c24 */ /* 0x000fe2000f8e0203 */
[----:B------:R-:W-:Y:S01]  /*b010*/  ULDC.64 UR6, c[0x0][0xbf0] ;  /* 0x0002fc0000067ab9 */ /* 0x000fe20000000a00 */
[----:B0-----:R-:W-:-:S04]  /*b020*/  @P0 IMAD.HI.U32 R4, R9, R8, RZ ;  /* 0x0000000809040227 */ /* 0x001fc800078e00ff */
[----:B------:R-:W-:Y:S01]  /*b030*/  IMAD.MOV.U32 R5, RZ, RZ, R9 ;  /* 0x000000ffff057224 */ /* 0x000fe200078e0009 */
[----:B-1----:R-:W-:Y:S01]  /*b040*/  @P0 SHF.R.U32.HI R5, RZ, R13, R4 ;  /* 0x0000000dff050219 */ /* 0x002fe20000011604 */
[----:B------:R-:W-:Y:S02]  /*b050*/  IMAD R7, R20, UR6, RZ ;  /* 0x0000000614077c24 */ /* 0x000fe4000f8e02ff */
[----:B------:R-:W-:Y:S01]  /*b060*/  IMAD.WIDE.U32 R2, R21, UR6, R2 ;  /* 0x0000000615027c25 */ /* 0x000fe2000f8e0002 */
[----:B------:R-:W-:-:S03]  /*b070*/  SHF.R.S32.HI R4, RZ, 0x1f, R5 ;  /* 0x0000001fff047819 */ /* 0x000fc60000011405 */
[----:B------:R-:W-:Y:S01]  /*b080*/  IMAD R7, R21, UR7, R7 ;  /* 0x0000000715077c24 */ /* 0x000fe2000f8e0207 */
[----:B------:R-:W-:Y:S01]  /*b090*/  ULDC.64 UR6, c[0x0][0xbe0] ;  /* 0x0002f80000067ab9 */ /* 0x000fe20000000a00 */
[----:B------:R-:W-:Y:S02]  /*b0a0*/  IMAD.MOV R8, RZ, RZ, -R5 ;  /* 0x000000ffff087224 */ /* 0x000fe400078e0a05 */
[----:B------:R-:W-:Y:S02]  /*b0b0*/  IMAD.IADD R3, R3, 0x1, R7 ;  /* 0x0000000103037824 */ /* 0x000fe400078e0207 */
[----:B------:R-:W-:Y:S02]  /*b0c0*/  IMAD R7, R11, R8, R9 ;  /* 0x000000080b077224 */ /* 0x000fe400078e0209 */
[----:B------:R-:W-:Y:S02]  /*b0d0*/  IMAD R4, R4, UR6, RZ ;  /* 0x0000000604047c24 */ /* 0x000fe4000f8e02ff */
[----:B------:R-:W-:-:S04]  /*b0e0*/  IMAD.WIDE.U32 R2, R5, UR6, R2 ;  /* 0x0000000605027c25 */ /* 0x000fc8000f8e0002 */
[----:B------:R-:W-:Y:S01]  /*b0f0*/  IMAD R9, R5, UR7, R4 ;  /* 0x0000000705097c24 */ /* 0x000fe2000f8e0204 */
[----:B------:R-:W-:Y:S01]  /*b100*/  SHF.R.S32.HI R4, RZ, 0x1f, R7 ;  /* 0x0000001fff047819 */ /* 0x000fe20000011407 */
[----:B------:R-:W-:Y:S01]  /*b110*/  ULDC.64 UR6, c[0x0][0xbd8] ;  /* 0x0002f60000067ab9 */ /* 0x000fe20000000a00 */
[----:B------:R-:W-:Y:S02]  /*b120*/  IMAD.U32 R8, RZ, RZ, UR8 ;  /* 0x00000008ff087e24 */ /* 0x000fe4000f8e00ff */
[----:B------:R-:W-:Y:S02]  /*b130*/  IMAD.IADD R3, R3, 0x1, R9 ;  /* 0x0000000103037824 */ /* 0x000fe400078e0209 */
[----:B------:R-:W-:Y:S02]  /*b140*/  IMAD R4, R4, UR6, RZ ;  /* 0x0000000604047c24 */ /* 0x000fe4000f8e02ff */
[----:B------:R-:W-:Y:S02]  /*b150*/  IMAD R8, R8, 0x80, R15 ;  /* 0x0000008008087824 */ /* 0x000fe400078e020f */
[----:B------:R-:W-:-:S02]  /*b160*/  IMAD R5, R7, UR7, R4 ;  /* 0x0000000707057c24 */ /* 0x000fc4000f8e0204 */
[----:B------:R-:W-:Y:S01]  /*b170*/  IMAD.WIDE.U32 R2, R7, UR6, R2 ;  /* 0x0000000607027c25 */ /* 0x000fe2000f8e0002 */
[----:B------:R-:W-:-:S03]  /*b180*/  ULDC.64 UR6, c[0x0][0xb80] ;  /* 0x0002e00000067ab9 */ /* 0x000fc60000000a00 */
[----:B------:R-:W-:Y:S02]  /*b190*/  IMAD R11, R0, R11, RZ ;  /* 0x0000000b000b7224 */ /* 0x000fe400078e02ff */
[----:B------:R-:W-:Y:S02]  /*b1a0*/  VIADD R4, R8, 0x40 ;  /* 0x0000004008047836 */ /* 0x000fe40000000000 */
[----:B------:R-:W-:Y:S01]  /*b1b0*/  IMAD.IADD R3, R3, 0x1, R5 ;  /* 0x0000000103037824 */ /* 0x000fe200078e0205 */
[----:B------:R-:W-:Y:S01]  /*b1c0*/  LEA R5, P2, R2, UR6, 0x1 ;  /* 0x0000000602057c11 */ /* 0x000fe2000f8408ff */
[----:B------:R-:W-:Y:S01]  /*b1d0*/  VIADD R0, R8, 0x20 ;  /* 0x0000002008007836 */ /* 0x000fe20000000000 */
[-C--:B------:R-:W-:Y:S01]  /*b1e0*/  ISETP.GE.AND P0, PT, R4, R11.reuse, PT ;  /* 0x0000000b0400720c */ /* 0x080fe20003f06270 */
[----:B------:R-:W-:Y:S01]  /*b1f0*/  IMAD.SHL.U32 R7, R26, 0x8, RZ ;  /* 0x000000081a077824 */ /* 0x000fe200078e00ff */
[----:B------:R-:W-:Y:S02]  /*b200*/  LEA.HI.X R4, R2, UR7, R3, 0x1, P2 ;  /* 0x0000000702047c11 */ /* 0x000fe400090f0c03 */
[-C--:B------:R-:W-:Y:S01]  /*b210*/  ISETP.GE.AND P2, PT, R8, R11.reuse, PT ;  /* 0x0000000b0800720c */ /* 0x080fe20003f46270 */
[C---:B------:R-:W-:Y:S01]  /*b220*/  VIADD R9, R7.reuse, 0x80 ;  /* 0x0000008007097836 */ /* 0x040fe20000000000 */
[----:B------:R-:W-:Y:S01]  /*b230*/  ISETP.GE.AND P1, PT, R0, R11, PT ;  /* 0x0000000b0000720c */ /* 0x000fe20003f26270 */
[C---:B------:R-:W-:Y:S01]  /*b240*/  VIADD R13, R7.reuse, 0xc0 ;  /* 0x000000c0070d7836 */ /* 0x040fe20000000000 */
[----:B------:R0:W1:Y:S01]  /*b250*/  SHFL.IDX PT, R2, R5, RZ, 0x181f ;  /* 0x00181fff05027589 */ /* 0x00006200000e0000 */
[----:B------:R-:W-:Y:S01]  /*b260*/  VIADD R15, R7, 0x40 ;  /* 0x00000040070f7836 */ /* 0x000fe20000000000 */
[----:B------:R-:W-:-:S02]  /*b270*/  SHF.R.S32.HI R12, RZ, 0x1f, R7 ;  /* 0x0000001fff0c7819 */ /* 0x000fc40000011407 */
[----:B------:R0:W2:Y:S01]  /*b280*/  SHFL.IDX PT, R0, R4, RZ, 0x181f ;  /* 0x00181fff04007589 */ /* 0x0000a200000e0000 */
[----:B------:R-:W-:Y:S02]  /*b290*/  SHF.R.S32.HI R10, RZ, 0x1f, R9 ;  /* 0x0000001fff0a7819 */ /* 0x000fe40000011409 */
[----:B------:R-:W-:Y:S02]  /*b2a0*/  SHF.R.S32.HI R14, RZ, 0x1f, R13 ;  /* 0x0000001fff0e7819 */ /* 0x000fe4000001140d */
        /* <DEDUP_REMOVED lines=19> */
.L_x_1181:
[----:B------:R-:W-:Y:S05]  /*b3e0*/  BSYNC B1 ;  /* 0x0000000000017941 */ /* 0x000fea0003800000 */
.L_x_1180:
        /* <DEDUP_REMOVED lines=21> */
.L_x_1183:
[----:B------:R-:W-:Y:S05]  /*b540*/  BSYNC B1 ;  /* 0x0000000000017941 */ /* 0x000fea0003800000 */
.L_x_1182:
        /* <DEDUP_REMOVED lines=21> */
.L_x_1185:
[----:B------:R-:W-:Y:S05]  /*b6a0*/  BSYNC B1 ;  /* 0x0000000000017941 */ /* 0x000fea0003800000 */
.L_x_1184:
        /* <DEDUP_REMOVED lines=11> */
[----:B0-----:R-:W-:Y:S02]  /*b760*/  @!P3 LEA.HI.X R19, R7, R4, R12, 0x1, P4 ;  /* 0x000000040713b211 */ /* 0x001fe400020f0c0c */
        /* <DEDUP_REMOVED lines=10> */
.L_x_1174:
[----:B------:R-:W-:Y:S05]  /*b810*/  BSYNC B0 ;  /* 0x0000000000007941 */ /* 0x000fea0003800000 */
.L_x_1164:
[----:B------:R-:W-:Y:S02]  /*b820*/  ULDC UR6, c[0x0][0xd3c] ;  /* 0x00034f0000067ab9 */ /* 0x000fe40000000800 */
[----:B------:R-:W-:-:S06]  /*b830*/  UISETP.GE.AND UP0, UPT, UR5, UR6, UPT ;  /* 0x000000060500728c */ /* 0x000fcc000bf06270 */
[----:B------:R-:W-:-:S13]  /*b840*/  PLOP3.LUT P0, PT, PT, PT, UP0, 0x80, 0x0 ;  /* 0x000000000000781c */ /* 0x000fda0003f0f008 */
[----:B------:R-:W-:Y:S05]  /*b850*/  @!P0 BRA `(.L_x_1186) ;  /* 0xffffff5800248947 */ /* 0x000fea000383ffff */
[----:B------:R-:W-:Y:S05]  /*b860*/  EXIT ;  /* 0x000000000000794d */ /* 0x000fea0003800000 */
.L_x_1134:
[----:B------:R-:W-:-:S08]  /*b870*/  NOP ;  /* 0x0000000000007918 */ /* 0x000fd00000000000 */
[----:B0-----:R-:W0:-:S00]  /*b880*/  USETMAXREG.DEALLOC.CTAPOOL 0x28 ;  /* 0x00000028000079c8 */ /* 0x001e0000080e0500 */
        /* <DEDUP_REMOVED lines=14> */
.L_x_1187:
        /* <DEDUP_REMOVED lines=43> */
.L_x_1191:
        /* <DEDUP_REMOVED lines=35> */
.L_x_1189:
        /* <DEDUP_REMOVED lines=18> */
.L_x_1192:
[----:B-1----:R-:W-:Y:S01]  /*bf70*/  IMAD R16, R16, UR5, R11 ;  /* 0x0000000510107c24 */ /* 0x002fe2000f8e020b */
[----:B0-----:R-:W-:Y:S01]  /*bf80*/  IABS R5, R9 ;  /* 0x0000000900057213 */ /* 0x001fe20000000000 */
[----:B------:R-:W-:Y:S01]  /*bf90*/  IMAD.MOV.U32 R11, RZ, RZ, R12 ;  /* 0x000000ffff0b7224 */ /* 0x000fe200078e000c */
[----:B------:R-:W-:Y:S01]  /*bfa0*/  IABS R12, R6 ;  /* 0x00000006000c7213 */ /* 0x000fe20000000000 */
[----:B------:R-:W-:Y:S01]  /*bfb0*/  IMAD.MOV.U32 R2, RZ, RZ, RZ ;  /* 0x000000ffff027224 */ /* 0x000fe200078e00ff */
[----:B------:R-:W-:Y:S01]  /*bfc0*/  IADD3 R17, -R16, UR6, RZ ;  /* 0x0000000610117c10 */ /* 0x000fe2000fffe1ff */
[----:B------:R-:W-:Y:S01]  /*bfd0*/  IMAD R11, R11, R4, RZ ;  /* 0x000000040b0b7224 */ /* 0x000fe200078e02ff */
[----:B------:R-:W0:Y:S01]  /*bfe0*/  I2F.RP R8, R5 ;  /* 0x0000000500087306 */ /* 0x000e220000209400 */
[----:B------:R-:W-:Y:S01]  /*bff0*/  IMAD.MOV R12, RZ, RZ, -R12 ;  /* 0x000000ffff0c7224 */ /* 0x000fe200078e0a0c */
        /* <DEDUP_REMOVED lines=28> */
[----:B------:R-:W-:Y:S02]  /*c1c0*/  IMAD.MOV.U32 R3, RZ, RZ, R4 ;  /* 0x000000ffff037224 */ /* 0x000fe400078e0004 */
[----:B------:R-:W-:Y:S02]  /*c1d0*/  IMAD.MOV.U32 R4, RZ, RZ, R10 ;  /* 0x000000ffff047224 */ /* 0x000fe400078e000a */
[----:B------:R-:W-:-:S04]  /*c1e0*/  IMAD.HI.U32 R2, R2, R3, RZ ;  /* 0x0000000302027227 */ /* 0x000fc800078e00ff */
[----:B------:R-:W-:Y:S01]  /*c1f0*/  IMAD R4, R2, R4, R3 ;  /* 0x0000000402047224 */ /* 0x000fe200078e0203 */
[----:B------:R-:W-:Y:S01]  /*c200*/  LOP3.LUT R3, R8, R9, RZ, 0x3c, !PT ;  /* 0x0000000908037212 */ /* 0x000fe200078e3cff */
[----:B------:R-:W-:-:S03]  /*c210*/  IMAD R6, R6, R8, RZ ;  /* 0x0000000806067224 */ /* 0x000fc600078e02ff */
[----:B------:R-:W-:Y:S01]  /*c220*/  ISETP.GT.U32.AND P1, PT, R5, R4, PT ;  /* 0x000000040500720c */ /* 0x000fe20003f24070 */
[----:B------:R-:W-:Y:S01]  /*c230*/  IMAD.IADD R17, R17, 0x1, -R6 ;  /* 0x0000000111117824 */ /* 0x000fe200078e0a06 */
        /* <DEDUP_REMOVED lines=13> */
.L_x_1190:
[----:B------:R-:W-:Y:S01]  /*c310*/  ULDC UR4, c[0x0][0xd3c] ;  /* 0x00034f0000047ab9 */ /* 0x000fe20000000800 */
[----:B------:R-:W-:Y:S02]  /*c320*/  IMAD.MOV.U32 R17, RZ, RZ, RZ ;  /* 0x000000ffff117224 */ /* 0x000fe400078e00ff */
[----:B------:R-:W-:Y:S02]  /*c330*/  IMAD.U32 R16, RZ, RZ, UR6 ;  /* 0x00000006ff107e24 */ /* 0x000fe4000f8e00ff */
[----:B------:R-:W-:Y:S02]  /*c340*/  IMAD.MOV.U32 R18, RZ, RZ, RZ ;  /* 0x000000ffff127224 */ /* 0x000fe400078e00ff */
[----:B------:R-:W-:-:S07]  /*c350*/  IMAD.U32 R19, RZ, RZ, UR4 ;  /* 0x00000004ff137e24 */ /* 0x000fce000f8e00ff */
.L_x_1193:
[----:B------:R-:W-:-:S13]  /*c360*/  ISETP.NE.AND P0, PT, R7, RZ, PT ;  /* 0x000000ff0700720c */ /* 0x000fda0003f05270 */
[----:B------:R-:W0:Y:S01]  /*c370*/  @!P0 S2R R3, SR_CgaCtaId ;  /* 0x0000000000038919 */ /* 0x000e220000008800 */
[----:B------:R-:W-:-:S04]  /*c380*/  @!P0 MOV R2, 0x400 ;  /* 0x0000040000028802 */ /* 0x000fc80000000f00 */
[----:B0-----:R-:W-:-:S05]  /*c390*/  @!P0 LEA R2, R3, R2, 0x18 ;  /* 0x0000000203028211 */ /* 0x001fca00078ec0ff */
[----:B------:R1:W-:Y:S01]  /*c3a0*/  @!P0 STS.128 [R2+0x324d0], R16 ;  /* 0x0324d01002008388 */ /* 0x0003e20000000c00 */
[----:B------:R-:W-:Y:S06]  /*c3b0*/  BAR.ARV 0x5, 0x180 ;  /* 0x0146000000007b1d */ /* 0x000fec0000002000 */
.L_x_1188:
[----:B------:R2:W-:Y:S01]  /*c3c0*/  STL [R1+0x18], RZ ;  /* 0x000018ff01007387 */ /* 0x0005e20000100800 */
[----:B------:R-:W-:Y:S01]  /*c3d0*/  ULDC UR4, c[0x0][0xd3c] ;  /* 0x00034f0000047ab9 */ /* 0x000fe20000000800 */
[----:B------:R-:W-:Y:S01]  /*c3e0*/  IMAD.MOV.U32 R27, RZ, RZ, 0x1 ;  /* 0x00000001ff1b7424 */ /* 0x000fe200078e00ff */
[----:B0-----:R-:W-:Y:S01]  /*c3f0*/  ISETP.GE.AND P0, PT, R19, UR4, PT ;  /* 0x0000000413007c0c */ /* 0x001fe2000bf06270 */
[----:B------:R-:W-:-:S12]  /*c400*/  IMAD.MOV.U32 R24, RZ, RZ, RZ ;  /* 0x000000ffff187224 */ /* 0x000fd800078e00ff */
[----:B--2---:R-:W-:Y:S05]  /*c410*/  @P0 BRA `(.L_x_1194) ;  /* 0x0000005400580947 */ /* 0x004fea0003800000 */
[----:B-1----:R-:W2:Y:S01]  /*c420*/  LDL R2, [R1+0x3c] ;  /* 0x00003c0001027983 */ /* 0x002ea20000100800 */
[----:B------:R-:W0:Y:S01]  /*c430*/  S2UR UR5, SR_CgaCtaId ;  /* 0x00000000000579c3 */ /* 0x000e220000008800 */
[----:B------:R-:W-:Y:S01]  /*c440*/  LOP3.LUT R4, R0, 0x7f, RZ, 0xc0, !PT ;  /* 0x0000007f00047812 */ /* 0x000fe200078ec0ff */
[----:B------:R-:W-:Y:S01]  /*c450*/  BSSY B8, `(.L_x_1194) ;  /* 0x0000552000087945 */ /* 0x000fe20003800000 */
[----:B------:R1:W-:Y:S01]  /*c460*/  STL [R1+0x18], RZ ;  /* 0x000018ff01007387 */ /* 0x0003e20000100800 */
[----:B------:R-:W-:Y:S01]  /*c470*/  IMAD.MOV.U32 R27, RZ, RZ, 0x1 ;  /* 0x00000001ff1b7424 */ /* 0x000fe200078e00ff */
[----:B------:R-:W-:Y:S01]  /*c480*/  SHF.R.U32.HI R5, RZ, 0x3, R4 ;  /* 0x00000003ff057819 */ /* 0x000fe20000011604 */
[----:B------:R-:W-:Y:S01]  /*c490*/  IMAD.MOV.U32 R24, RZ, RZ, RZ ;  /* 0x000000ffff187224 */ /* 0x000fe200078e00ff */
[----:B------:R-:W-:Y:S01]  /*c4a0*/  ULDC UR39, c[0x0][0xc] ;  /* 0x0000030000277ab9 */ /* 0x000fe20000000800 */
[----:B--2---:R-:W-:Y:S01]  /*c4b0*/  R2UR UR4, R2 ;  /* 0x00000000020472ca */ /* 0x004fe200000e0000 */
[----:B------:R-:W-:-:S05]  /*c4c0*/  IMAD.SHL.U32 R2, R0, 0x8, RZ ;  /* 0x0000000800027824 */ /* 0x000fca00078e00ff */
[C---:B------:R-:W-:Y:S02]  /*c4d0*/  LOP3.LUT R3, R2.reuse, 0x1f8, RZ, 0xc0, !PT ;  /* 0x000001f802037812 */ /* 0x040fe400078ec0ff */
[----:B------:R-:W-:Y:S02]  /*c4e0*/  LOP3.LUT R4, R2, 0x38, RZ, 0xc0, !PT ;  /* 0x0000003802047812 */ /* 0x000fe400078ec0ff */
[----:B------:R-:W-:Y:S01]  /*c4f0*/  LOP3.LUT R3, R3, 0x38, R0, 0x78, !PT ;  /* 0x0000003803037812 */ /* 0x000fe200078e7800 */
[----:B------:R-:W-:Y:S02]  /*c500*/  IMAD.SHL.U32 R0, R0, 0x10, RZ ;  /* 0x0000001000007824 */ /* 0x000fe400078e00ff */
[----:B------:R-:W-:Y:S01]  /*c510*/  ULOP3.LUT UR38, UR4, 0x2, URZ, 0xfc, !UPT ;  /* 0x0000000204267892 */ /* 0x000fe2000f8efc3f */
[----:B------:R-:W-:Y:S02]  /*c520*/  LOP3.LUT R29, R3, 0x200, R2, 0xf8, !PT ;  /* 0x00000200031d7812 */ /* 0x000fe400078ef802 */
[----:B------:R-:W-:Y:S01]  /*c530*/  UMOV UR4, 0x400 ;  /* 0x0000040000047882 */ /* 0x000fe20000000000 */
[----:B------:R-:W-:Y:S01]  /*c540*/  LOP3.LUT R0, R5, 0x70, R0, 0xf8, !PT ;  /* 0x0000007005007812 */ /* 0x000fe200078ef800 */
[----:B0-----:R-:W-:Y:S01]  /*c550*/  ULEA UR4, UR5, UR4, 0x18 ;  /* 0x0000000405047291 */ /* 0x001fe2000f8ec03f */
[----:B------:R-:W-:-:S02]  /*c560*/  LOP3.LUT R3, R4, 0x40, RZ, 0xfc, !PT ;  /* 0x0000004004037812 */ /* 0x000fc400078efcff */
[C---:B------:R-:W-:Y:S02]  /*c570*/  LOP3.LUT R2, R4.reuse, 0x80, RZ, 0xfc, !PT ;  /* 0x0000008004027812 */ /* 0x040fe400078efcff */
[----:B------:R-:W-:Y:S01]  /*c580*/  LOP3.LUT R0, R4, 0xc0, RZ, 0xfc, !PT ;  /* 0x000000c004007812 */ /* 0x000fe200078efcff */
[----:B------:R-:W-:-:S04]  /*c590*/  IMAD.U32 R22, RZ, RZ, UR4 ;  /* 0x00000004ff167e24 */ /* 0x000fc8000f8e00ff */
[----:B-1----:R-:W-:-:S07]  /*c5a0*/  IMAD R26, R29, 0x2, R22 ;  /* 0x000000021d1a7824 */ /* 0x002fce00078e0216 */
.L_x_1261:
[----:B0-----:R-:W0:Y:S02]  /*c5b0*/  LDC.64 R34, c[0x0][0xd88] ;  /* 0x00036200ff227b82 */ /* 0x001e240000000a00 */
[----:B0-----:R-:W-:-:S06]  /*c5c0*/  IMAD.WIDE R34, R19, 0x4, R34 ;  /* 0x0000000413227825 */ /* 0x001fcc00078e0222 */
[----:B--2---:R0:W2:Y:S01]  /*c5d0*/  LDG.E R34, desc[UR36][R34.64] ;  /* 0x0000002422227981 */ /* 0x0040a2000c1e1900 */
[----:B------:R-:W-:Y:S05]  /*c5e0*/  YIELD ;  /* 0x0000000000007946 */ /* 0x000fea0003800000 */
[----:B------:R-:W-:Y:S01]  /*c5f0*/  ULDC.64 UR4, c[0x0][0xb20] ;  /* 0x0002c80000047ab9 */ /* 0x000fe20000000a00 */
[----:B------:R-:W-:Y:S01]  /*c600*/  IMAD.MOV.U32 R32, RZ, RZ, RZ ;  /* 0x000000ffff207224 */ /* 0x000fe200078e00ff */
[----:B------:R-:W-:Y:S01]  /*c610*/  ISETP.NE.U32.AND P0, PT, RZ, UR4, PT ;  /* 0x00000004ff007c0c */ /* 0x000fe2000bf05070 */
[----:B------:R-:W-:-:S03]  /*c620*/  ULDC.64 UR6, c[0x0][0xb10] ;  /* 0x0002c40000067ab9 */ /* 0x000fc60000000a00 */
[----:B------:R-:W-:Y:S01]  /*c630*/  ISETP.NE.AND.EX P0, PT, RZ, UR5, PT, P0 ;  /* 0x00000005ff007c0c */ /* 0x000fe2000bf05300 */
[----:B0-----:R-:W-:Y:S01]  /*c640*/  IMAD.MOV.U32 R35, RZ, RZ, RZ ;  /* 0x000000ffff237224 */ /* 0x001fe200078e00ff */
        /* <DEDUP_REMOVED lines=29> */
[----:B----4-:R-:W-:Y:S05]  /*c820*/  @P0 BRA `(.L_x_1195) ;  /* 0x0000000000200947 */ /* 0x010fea0003800000 */
        /* <DEDUP_REMOVED lines=8> */
.L_x_1195:
        /* <DEDUP_REMOVED lines=9> */
.L_x_1196:
        /* <DEDUP_REMOVED lines=9> */
.L_x_1197:
        /* <DEDUP_REMOVED lines=21> */
[----:B------:R-:W-:Y:S02]  /*cb20*/  ISETP.GE.AND P2, PT, R2, RZ, PT ;  /* 0x000000ff0200720c */ /* 0x000fe40003f46270 */
[----:B0-----:R-:W0:Y:S02]  /*cb30*/  MUFU.RCP R8, R8 ;  /* 0x0000000800087308 */ /* 0x001e240000001000 */
[----:B0-----:R-:W-:-:S06]  /*cb40*/  VIADD R3, R8, 0xffffffe ;  /* 0x0ffffffe08037836 */ /* 0x001fcc0000000000 */
[----:B------:R-:W0:Y:S02]  /*cb50*/  F2I.FTZ.U32.TRUNC.NTZ R3, R3 ;  /* 0x0000000300037305 */ /* 0x000e24000021f000 */
[----:B0-----:R-:W-:-:S04]  /*cb60*/  IMAD.MOV R2, RZ, RZ, -R3 ;  /* 0x000000ffff027224 */ /* 0x001fc800078e0a03 */
        /* <DEDUP_REMOVED lines=17> */
.L_x_1199:
[----:B------:R-:W-:Y:S05]  /*cc80*/  BSYNC B0 ;  /* 0x0000000000007941 */ /* 0x000fea0003800000 */
.L_x_1198:
        /* <DEDUP_REMOVED lines=23> */
.L_x_1201:
        /* <DEDUP_REMOVED lines=20> */
.L_x_1204:
[----:B------:R-:W-:Y:S05]  /*cf40*/  BSYNC B6 ;  /* 0x0000000000067941 */ /* 0x000fea0003800000 */
.L_x_1203:
        /* <DEDUP_REMOVED lines=20> */
.L_x_1207:
        /* <DEDUP_REMOVED lines=15> */
.L_x_1206:
[----:B------:R-:W-:Y:S05]  /*d180*/  BSYNC B6 ;  /* 0x0000000000067941 */ /* 0x000fea0003800000 */
.L_x_1205:
[----:B------:R-:W2:Y:S01]  /*d190*/  LDL R21, [R1+0xc] ;  /* 0x00000c0001157983 */ /* 0x000ea20000100800 */
[----:B------:R-:W-:Y:S01]  /*d1a0*/  ULDC.64 UR4, c[0x0][0xaf0] ;  /* 0x0002bc0000047ab9 */ /* 0x000fe20000000a00 */
[----:B------:R-:W0:Y:S01]  /*d1b0*/  LDC R8, c[0x0][0x430] ;  /* 0x00010c00ff087b82 */ /* 0x000e220000000800 */
[----:B------:R-:W-:Y:S01]  /*d1c0*/  ISETP.NE.U32.AND P0, PT, RZ, UR4, PT ;  /* 0x00000004ff007c0c */ /* 0x000fe2000bf05070 */
[----:B------:R-:W1:Y:S03]  /*d1d0*/  S2R R20, SR_TID.X ;  /* 0x0000000000147919 */ /* 0x000e660000002100 */
[----:B------:R-:W-:-:S13]  /*d1e0*/  ISETP.NE.AND.EX P0, PT, RZ, UR5, PT, P0 ;  /* 0x00000005ff007c0c */ /* 0x000fda000bf05300 */
[----:B------:R-:W-:Y:S01]  /*d1f0*/  @P0 IADD3 R2, P1, R31, UR4, RZ ;  /* 0x000000041f020c10 */ /* 0x000fe2000ff3e0ff */
[----:B------:R-:W-:-:S03]  /*d200*/  ULDC UR4, c[0x0][0x320] ;  /* 0x0000c80000047ab9 */ /* 0x000fc60000000800 */
[----:B------:R-:W-:-:S05]  /*d210*/  @P0 IADD3.X R3, R33, UR5, RZ, P1, !PT ;  /* 0x0000000521030c10 */ /* 0x000fca0008ffe4ff */
[----:B------:R3:W4:Y:S01]  /*d220*/  @P0 LDG.E R28, desc[UR36][R2.64] ;  /* 0x00000024021c0981 */ /* 0x000722000c1e1900 */
[----:B-1----:R-:W-:-:S04]  /*d230*/  LOP3.LUT R20, R20, 0x7f, RZ, 0xc0, !PT ;  /* 0x0000007f14147812 */ /* 0x002fc800078ec0ff */
[----:B------:R-:W-:Y:S02]  /*d240*/  SHF.R.U32.HI R0, RZ, 0x3, R20 ;  /* 0x00000003ff007819 */ /* 0x000fe40000011614 */
[----:B------:R-:W1:Y:S01]  /*d250*/  S2R R20, SR_TID.X ;  /* 0x0000000000147919 */ /* 0x000e620000002100 */
[----:B0-----:R-:W-:-:S13]  /*d260*/  ISETP.NE.AND P2, PT, R8, 0x1, PT ;  /* 0x000000010800780c */ /* 0x001fda0003f45270 */
[----:B------:R-:W0:Y:S08]  /*d270*/  @P2 LDC R6, c[0x0][0x434] ;  /* 0x00010d00ff062b82 */ /* 0x000e300000000800 */
[----:B---3--:R-:W3:Y:S01]  /*d280*/  @P2 LDC R2, c[0x0][0x438] ;  /* 0x00010e00ff022b82 */ /* 0x008ee20000000800 */
[----:B-1----:R-:W-:-:S05]  /*d290*/  IMAD.SHL.U32 R20, R20, 0x10, RZ ;  /* 0x0000001014147824 */ /* 0x002fca00078e00ff */
[----:B------:R-:W-:Y:S02]  /*d2a0*/  LOP3.LUT R20, R0, 0x70, R20, 0xf8, !PT ;  /* 0x0000007000147812 */ /* 0x000fe400078ef814 */
[----:B------:R-:W-:-:S04]  /*d2b0*/  LOP3.LUT R23, R23, 0xffff7fff, RZ, 0xc0, !PT ;  /* 0xffff7fff17177812 */ /* 0x000fc800078ec0ff */
[----:B------:R-:W-:-:S04]  /*d2c0*/  @P2 LOP3.LUT R23, R23, 0x8000, RZ, 0xfc, !PT ;  /* 0x0000800017172812 */ /* 0x000fc800078efcff */
[----:B------:R-:W-:Y:S01]  /*d2d0*/  LOP3.LUT R23, R23, 0xffffffef, RZ, 0xc0, !PT ;  /* 0xffffffef17177812 */ /* 0x000fe200078ec0ff */
[----:B------:R-:W-:Y:S01]  /*d2e0*/  IMAD.MOV.U32 R36, RZ, RZ, RZ ;  /* 0x000000ffff247224 */ /* 0x000fe200078e00ff */
[----:B------:R-:W-:Y:S01]  /*d2f0*/  UMOV UR5, 0xffffffff ;  /* 0xffffffff00057882 */ /* 0x000fe20000000000 */
[----:B------:R-:W-:Y:S01]  /*d300*/  LOP3.LUT R18, R18, 0xffff, RZ, 0xc0, !PT ;  /* 0x0000ffff12127812 */ /* 0x000fe200078ec0ff */
[----:B--2---:R-:W-:-:S04]  /*d310*/  VIADD R0, R21, 0xffffffff ;  /* 0xffffffff15007836 */ /* 0x004fc80000000000 */
[----:B------:R-:W-:-:S05]  /*d320*/  IMAD R37, R0, 0x60, R20 ;  /* 0x0000006000257824 */ /* 0x000fca00078e0214 */
[----:B------:R-:W-:-:S04]  /*d330*/  ISETP.GE.AND P0, PT, R37, R25, PT ;  /* 0x000000192500720c */ /* 0x000fc80003f06270 */
[----:B------:R-:W-:Y:S01]  /*d340*/  ISETP.GT.U32.OR P0, PT, R20, 0x5f, P0 ;  /* 0x0000005f1400780c */ /* 0x000fe20000704470 */
[----:B------:R-:W1:Y:S01]  /*d350*/  S2R R21, SR_TID.X ;  /* 0x0000000000157919 */ /* 0x000e620000002100 */
[----:B------:R-:W-:-:S11]  /*d360*/  IMAD.IADD R37, R37, 0x1, R32 ;  /* 0x0000000125257824 */ /* 0x000fd600078e0220 */
[----:B------:R-:W2:Y:S01]  /*d370*/  @!P0 LDC.64 R4, c[0x0][0x428] ;  /* 0x00010a00ff048b82 */ /* 0x000ea20000000a00 */
[----:B0-----:R-:W-:Y:S01]  /*d380*/  @P2 IMAD.HI.U32 R3, R37, R6, RZ ;  /* 0x0000000625032227 */ /* 0x001fe200078e00ff */
[----:B----4-:R-:W-:-:S03]  /*d390*/  SHF.R.S32.HI R33, RZ, 0x1f, R28 ;  /* 0x0000001fff217819 */ /* 0x010fc6000001141c */
[----:B------:R-:W-:Y:S01]  /*d3a0*/  IMAD.MOV.U32 R6, RZ, RZ, R37 ;  /* 0x000000ffff067224 */ /* 0x000fe200078e0025 */
[----:B---3--:R-:W-:-:S04]  /*d3b0*/  @P2 SHF.R.U32.HI R6, RZ, R2, R3 ;  /* 0x00000002ff062219 */ /* 0x008fc80000011603 */
[--C-:B------:R-:W-:Y:S01]  /*d3c0*/  @!P0 SHF.R.S32.HI R3, RZ, 0x1f, R6.reuse ;  /* 0x0000001fff038819 */ /* 0x100fe20000011406 */
[----:B------:R-:W-:Y:S02]  /*d3d0*/  @!P0 IMAD.MOV.U32 R2, RZ, RZ, R6 ;  /* 0x000000ffff028224 */ /* 0x000fe400078e0006 */
[-C--:B--2---:R-:W-:Y:S02]  /*d3e0*/  @!P0 IMAD R7, R33, R4.reuse, RZ ;  /* 0x0000000421078224 */ /* 0x084fe400078e02ff */
[----:B------:R-:W-:-:S04]  /*d3f0*/  @!P0 IMAD.WIDE.U32 R2, R28, R4, R2 ;  /* 0x000000041c028225 */ /* 0x000fc800078e0002 */
[----:B------:R-:W-:Y:S02]  /*d400*/  @!P0 IMAD R7, R28, R5, R7 ;  /* 0x000000051c078224 */ /* 0x000fe400078e0207 */
[----:B------:R-:W0:Y:S01]  /*d410*/  @!P0 LDC.64 R4, c[0x0][0x418] ;  /* 0x00010600ff048b82 */ /* 0x000e220000000a00 */
[----:B-1----:R-:W-:-:S05]  /*d420*/  IMAD.SHL.U32 R21, R21, 0x8, RZ ;  /* 0x0000000815157824 */ /* 0x002fca00078e00ff */
[----:B------:R-:W-:-:S04]  /*d430*/  LOP3.LUT R21, R21, 0x38, RZ, 0xc0, !PT ;  /* 0x0000003815157812 */ /* 0x000fc800078ec0ff */
[----:B------:R-:W-:-:S04]  /*d440*/  LOP3.LUT R10, R21, 0x40, RZ, 0xfc, !PT ;  /* 0x00000040150a7812 */ /* 0x000fc800078efcff */
[----:B------:R-:W-:Y:S01]  /*d450*/  ISETP.GE.AND P3, PT, R10, UR4, PT ;  /* 0x000000040a007c0c */ /* 0x000fe2000bf66270 */
[----:B------:R-:W-:Y:S01]  /*d460*/  @!P0 IMAD.IADD R7, R3, 0x1, R7 ;  /* 0x0000000103078824 */ /* 0x000fe200078e0207 */
[----:B------:R-:W-:Y:S02]  /*d470*/  LOP3.LUT R9, R21, 0x80, RZ, 0xfc, !PT ;  /* 0x0000008015097812 */ /* 0x000fe400078efcff */
[----:B0-----:R-:W-:-:S04]  /*d480*/  @!P0 LEA R4, P1, R2, R4, 0x2 ;  /* 0x0000000402048211 */ /* 0x001fc800078210ff */
[----:B------:R-:W-:Y:S02]  /*d490*/  @!P0 LEA.HI.X R5, R2, R5, R7, 0x2, P1 ;  /* 0x0000000502058211 */ /* 0x000fe400008f1407 */
[----:B------:R-:W-:-:S03]  /*d4a0*/  ISETP.GE.AND P1, PT, R9, UR4, PT ;  /* 0x0000000409007c0c */ /* 0x000fc6000bf26270 */
[----:B------:R-:W-:Y:S01]  /*d4b0*/  @P3 LOP3.LUT R23, R23, 0x10, RZ, 0xfc, !PT ;  /* 0x0000001017173812 */ /* 0x000fe200078efcff */
[----:B------:R-:W-:Y:S01]  /*d4c0*/  IMAD.MOV R2, RZ, RZ, -R6 ;  /* 0x000000ffff027224 */ /* 0x000fe200078e0a06 */
[----:B------:R-:W-:Y:S01]  /*d4d0*/  ISETP.GE.AND P2, PT, R21, UR4, PT ;  /* 0x0000000415007c0c */ /* 0x000fe2000bf46270 */
[----:B------:R0:W5:Y:S01]  /*d4e0*/  @!P0 LDG.E R36, desc[UR36][R4.64] ;  /* 0x0000002404248981 */ /* 0x000162000c1e1900 */
[----:B------:R-:W-:Y:S01]  /*d4f0*/  LOP3.LUT R23, R23, 0xfffffffe, RZ, 0xc0, !PT ;  /* 0xfffffffe17177812 */ /* 0x000fe200078ec0ff */
[----:B------:R-:W-:Y:S01]  /*d500*/  IMAD R37, R8, R2, R37 ;  /* 0x0000000208257224 */ /* 0x000fe200078e0225 */
[----:B------:R-:W-:Y:S02]  /*d510*/  LOP3.LUT R8, R21, 0xc0, RZ, 0xfc, !PT ;  /* 0x000000c015087812 */ /* 0x000fe400078efcff */
[----:B------:R-:W-:Y:S02]  /*d520*/  LOP3.LUT R23, R23, 0xfffffff7, RZ, 0xc0, !PT ;  /* 0xfffffff717177812 */ /* 0x000fe400078ec0ff */
[----:B------:R-:W-:-:S02]  /*d530*/  ISETP.GE.AND P0, PT, R8, UR4, PT ;  /* 0x0000000408007c0c */ /* 0x000fc4000bf06270 */
[----:B------:R-:W-:-:S04]  /*d540*/  @P1 LOP3.LUT R23, R23, 0x8, RZ, 0xfc, !PT ;  /* 0x0000000817171812 */ /* 0x000fc800078efcff */
[----:B------:R-:W-:-:S04]  /*d550*/  @P2 LOP3.LUT R23, R23, 0x1, RZ, 0xfc, !PT ;  /* 0x0000000117172812 */ /* 0x000fc800078efcff */
[----:B------:R-:W-:Y:S01]  /*d560*/  LOP3.LUT R23, R23, 0xfffffffb, RZ, 0xc0, !PT ;  /* 0xfffffffb17177812 */ /* 0x000fe200078ec0ff */
[----:B------:R-:W-:-:S03]  /*d570*/  IMAD.U32 R2, RZ, RZ, UR38 ;  /* 0x00000026ff027e24 */ /* 0x000fc6000f8e00ff */
[----:B------:R-:W-:Y:S01]  /*d580*/  @P0 LOP3.LUT R23, R23, 0x4, RZ, 0xfc, !PT ;  /* 0x0000000417170812 */ /* 0x000fe200078efcff */
[----:B0-----:R-:W-:Y:S06]  /*d590*/  BRA.DIV UR5, `(.L_x_1208) ;  /* 0x0000004a05707947 */ /* 0x001fec000b800000 */
.L_x_1279:
[----:B------:R-:W-:Y:S02]  /*d5a0*/  SEL R3, RZ, 0x1, P2 ;  /* 0x00000001ff037807 */ /* 0x000fe40001000000 */
[----:B------:R-:W-:Y:S02]  /*d5b0*/  ISETP.NE.AND P0, PT, R2, 0x3, PT ;  /* 0x000000030200780c */ /* 0x000fe40003f05270 */
[----:B------:R-:W-:Y:S01]  /*d5c0*/  ISETP.GT.U32.AND P1, PT, R20, 0x5f, PT ;  /* 0x0000005f1400780c */ /* 0x000fe20003f24070 */
[----:B------:R0:W-:Y:S01]  /*d5d0*/  STL [R1+0x28], R3 ;  /* 0x0000280301007387 */ /* 0x0001e20000100800 */
[----:B------:R-:W-:-:S09]  /*d5e0*/  LOP3.LUT R23, R23, 0xfffffbff, RZ, 0xc0, !PT ;  /* 0xfffffbff17177812 */ /* 0x000fd200078ec0ff */
[----:B------:R-:W-:-:S04]  /*d5f0*/  @P0 LOP3.LUT R23, R23, 0x400, RZ, 0xfc, !PT ;  /* 0x0000040017170812 */ /* 0x000fc800078efcff */
[----:B------:R-:W-:-:S04]  /*d600*/  LOP3.LUT R23, R23, 0xffffffdf, RZ, 0xc0, !PT ;  /* 0xffffffdf17177812 */ /* 0x000fc800078ec0ff */
[----:B------:R-:W-:Y:S01]  /*d610*/  @P1 LOP3.LUT R23, R23, 0x20, RZ, 0xfc, !PT ;  /* 0x0000002017171812 */ /* 0x000fe200078efcff */
[----:B0-----:R-:W-:Y:S06]  /*d620*/  @!P0 BRA `(.L_x_1209) ;  /* 0x0000000000048947 */ /* 0x001fec0003800000 */
[----:B------:R-:W-:Y:S01]  /*d630*/  BPT.TRAP 0x1 ;  /* 0x000000040000795c */ /* 0x000fe20000300000 */
.L_x_1209:
[----:B------:R-:W-:Y:S01]  /*d640*/  IMAD R31, R0, -0x60, R25 ;  /* 0xffffffa0001f7824 */ /* 0x000fe200078e0219 */
[----:B------:R-:W-:Y:S01]  /*d650*/  SHF.L.U32 R0, R27, 0x1f, RZ ;  /* 0x0000001f1b007819 */ /* 0x000fe200000006ff */
[----:B------:R-:W-:Y:S01]  /*d660*/  IMAD R25, R24, 0x8, R22 ;  /* 0x0000000818197824 */ /* 0x000fe200078e0216 */
[----:B------:R-:W-:Y:S03]  /*d670*/  BSSY B0, `(.L_x_1210) ;  /* 0x0000003000007945 */ /* 0x000fe60003800000 */
[----:B------:R-:W0:Y:S02]  /*d680*/  SYNCS.PHASECHK.TRANS64.TRYWAIT P0, [R25+URZ+0x32440], R0 ;  /* 0x03244000190075a7 */ /* 0x000e24000800017f */
[----:B0-----:R-:W-:Y:S05]  /*d690*/  @!P0 BRA `(.L_x_1211) ;  /* 0x0000004800648947 */ /* 0x001fea0003800000 */
.L_x_1280:
[----:B------:R-:W-:Y:S05]  /*d6a0*/  BSYNC B0 ;  /* 0x0000000000007941 */ /* 0x000fea0003800000 */
.L_x_1210:
        /* <DEDUP_REMOVED lines=87> */
.L_x_1294:
        /* <DEDUP_REMOVED lines=10> */
.L_x_1213:
        /* <DEDUP_REMOVED lines=10> */
.L_x_1214:
[----:B------:R1:W5:Y:S01]  /*dd60*/  LDL.LU R0, [R1] ;  /* 0x0000000001007983 */ /* 0x0003620000300800 */
[----:B------:R-:W-:Y:S01]  /*dd70*/  LOP3.LUT P0, RZ, R23, 0x40, RZ, 0xc0, !PT ;  /* 0x0000004017ff7812 */ /* 0x000fe2000780c0ff */
[----:B------:R1:W-:-:S12]  /*dd80*/  SYNCS.ARRIVE.TRANS64.A1T0 RZ, [R25+URZ+0x32430], RZ ;  /* 0x032430ff19ff79a7 */ /* 0x0003d8000810003f */
[----:B------:R-:W-:Y:S05]  /*dd90*/  WARPSYNC.ALL ;  /* 0x0000000000007948 */ /* 0x000fea0003800000 */
[----:B------:R-:W-:Y:S01]  /*dda0*/  SEL R34, R34, RZ, !P0 ;  /* 0x000000ff22227207 */ /* 0x000fe20004000000 */
[----:B------:R-:W-:Y:S01]  /*ddb0*/  BSSY B6, `(.L_x_1215) ;  /* 0x0000019000067945 */ /* 0x000fe20003800000 */
[----:B------:R-:W-:Y:S01]  /*ddc0*/  BAR.SYNC.DEFER_BLOCKING 0x8, 0x180 ;  /* 0x0206000000007b1d */ /* 0x000fe20000010000 */
[----:B-----5:R-:W-:-:S05]  /*ddd0*/  SEL R0, R0, RZ, !P0 ;  /* 0x000000ff00007207 */ /* 0x020fca0004000000 */
[----:B------:R2:W-:Y:S02]  /*dde0*/  STL [R1+0x8], R0 ;  /* 0x0000080001007387 */ /* 0x0005e40000100800 */
[----:B--2---:R-:W-:-:S05]  /*ddf0*/  VIADD R0, R22, 0x18400 ;  /* 0x0001840016007836 */ /* 0x004fca0000000000 */
[----:B------:R-:W-:Y:S02]  /*de00*/  LOP3.LUT P0, RZ, R0, 0x3ff, RZ, 0xc0, !PT ;  /* 0x000003ff00ff7812 */ /* 0x000fe4000780c0ff */
[----:B------:R-:W-:-:S05]  /*de10*/  SHF.R.S32.HI R0, RZ, 0x1f, R35 ;  /* 0x0000001fff007819 */ /* 0x000fca0000011423 */
[----:B------:R2:W-:Y:S06]  /*de20*/  STL [R1], R0 ;  /* 0x0000000001007387 */ /* 0x0005ec0000100800 */
[----:B------:R-:W-:Y:S05]  /*de30*/  @!P0 BRA `(.L_x_1216) ;  /* 0x0000000000408947 */ /* 0x000fea0003800000 */
[----:B0-----:R-:W-:Y:S01]  /*de40*/  MOV R2, 0x0 ;  /* 0x0000000000027802 */ /* 0x001fe20000000f00 */
        /* <DEDUP_REMOVED lines=14> */
[----:B012---:R-:W-:Y:S05]  /*df30*/  CALL.ABS.NOINC R2 ;  /* 0x0000000002007343 */ /* 0x007fea0003c00000 */
.L_x_1216:
[----:B------:R-:W-:Y:S05]  /*df40*/  BSYNC B6 ;  /* 0x0000000000067941 */ /* 0x000fea0003800000 */
.L_x_1215:
[----:B------:R-:W3:Y:S01]  /*df50*/  LDL R21, [R1] ;  /* 0x0000000001157983 */ /* 0x000ee20000100800 */
[----:B------:R-:W4:Y:S03]  /*df60*/  LDC R7, c[0x0][0x448] ;  /* 0x00011200ff077b82 */ /* 0x000f260000000800 */
[----:B------:R-:W5:Y:S01]  /*df70*/  LDL R20, [R1+0x8] ;  /* 0x0000080001147983 */ /* 0x000f620000100800 */
[----:B------:R-:W-:Y:S01]  /*df80*/  IMAD.SHL.U32 R4, R17, 0x80, RZ ;  /* 0x0000008011047824 */ /* 0x000fe200078e00ff */
[----:B------:R-:W-:Y:S01]  /*df90*/  ULDC.64 UR4, c[0x0][0x298] ;  /* 0x0000a60000047ab9 */ /* 0x000fe20000000a00 */
[----:B------:R-:W-:Y:S01]  /*dfa0*/  LOP3.LUT R23, R23, 0xfffeffff, RZ, 0xc0, !PT ;  /* 0xfffeffff17177812 */ /* 0x000fe200078ec0ff */
[----:B0-----:R-:W0:Y:S01]  /*dfb0*/  S2R R2, SR_TID.X ;  /* 0x0000000000027919 */ /* 0x001e220000002100 */
[----:B------:R-:W1:Y:S01]  /*dfc0*/  S2R R3, SR_TID.X ;  /* 0x0000000000037919 */ /* 0x000e620000002100 */
[----:B----4-:R-:W-:-:S13]  /*dfd0*/  ISETP.NE.AND P0, PT, R7, 0x1, PT ;  /* 0x000000010700780c */ /* 0x010fda0003f05270 */
[----:B--2---:R-:W2:Y:S01]  /*dfe0*/  @P0 LDC R0, c[0x0][0x44c] ;  /* 0x00011300ff000b82 */ /* 0x004ea20000000800 */
[----:B------:R-:W-:Y:S02]  /*dff0*/  @P0 LOP3.LUT R23, R23, 0x10000, RZ, 0xfc, !PT ;  /* 0x0001000017170812 */ /* 0x000fe400078efcff */
[----:B0-----:R-:W-:Y:S01]  /*e000*/  LOP3.LUT R2, R2, 0x7f, RZ, 0xc0, !PT ;  /* 0x0000007f02027812 */ /* 0x001fe200078ec0ff */
[----:B-1----:R-:W-:-:S03]  /*e010*/  IMAD.SHL.U32 R3, R3, 0x10, RZ ;  /* 0x0000001003037824 */ /* 0x002fc600078e00ff */
[----:B------:R-:W-:-:S04]  /*e020*/  SHF.R.U32.HI R2, RZ, 0x3, R2 ;  /* 0x00000003ff027819 */ /* 0x000fc80000011602 */
[----:B------:R-:W-:Y:S02]  /*e030*/  LOP3.LUT R3, R2, 0x70, R3, 0xf8, !PT ;  /* 0x0000007002037812 */ /* 0x000fe400078ef803 */
[----:B------:R-:W0:Y:S02]  /*e040*/  @P0 LDC R2, c[0x0][0x450] ;  /* 0x00011400ff020b82 */ /* 0x000e240000000800 */
[----:B------:R-:W-:-:S05]  /*e050*/  LOP3.LUT R17, R3, R4, RZ, 0xfc, !PT ;  /* 0x0000000403117212 */ /* 0x000fca00078efcff */
[----:B--2---:R-:W-:-:S04]  /*e060*/  @P0 IMAD.HI.U32 R3, R17, R0, RZ ;  /* 0x0000000011030227 */ /* 0x004fc800078e00ff */
[----:B------:R-:W-:Y:S01]  /*e070*/  IMAD.MOV.U32 R0, RZ, RZ, R17 ;  /* 0x000000ffff007224 */ /* 0x000fe200078e0011 */
[----:B0-----:R-:W-:Y:S01]  /*e080*/  @P0 SHF.R.U32.HI R0, RZ, R2, R3 ;  /* 0x00000002ff000219 */ /* 0x001fe20000011603 */
[----:B------:R-:W-:-:S04]  /*e090*/  IMAD.WIDE.U32 R2, R35, UR4, RZ ;  /* 0x0000000423027c25 */ /* 0x000fc8000f8e00ff */
[----:B---3--:R-:W-:Y:S02]  /*e0a0*/  IMAD R5, R21, UR4, RZ ;  /* 0x0000000415057c24 */ /* 0x008fe4000f8e02ff */
[----:B------:R-:W0:Y:S02]  /*e0b0*/  S2R R21, SR_TID.X ;  /* 0x0000000000157919 */ /* 0x000e240000002100 */
[----:B------:R-:W-:Y:S01]  /*e0c0*/  IMAD R5, R35, UR5, R5 ;  /* 0x0000000523057c24 */ /* 0x000fe2000f8e0205 */
[----:B------:R-:W-:-:S03]  /*e0d0*/  ULDC.64 UR4, c[0x0][0x2d8] ;  /* 0x0000b60000047ab9 */ /* 0x000fc60000000a00 */
[----:B------:R-:W-:Y:S02]  /*e0e0*/  IMAD.IADD R3, R3, 0x1, R5 ;  /* 0x0000000103037824 */ /* 0x000fe400078e0205 */
[----:B------:R-:W-:-:S04]  /*e0f0*/  IMAD.WIDE.U32 R2, R18, UR4, R2 ;  /* 0x0000000412027c25 */ /* 0x000fc8000f8e0002 */
[----:B------:R-:W-:Y:S01]  /*e100*/  IMAD R3, R18, UR5, R3 ;  /* 0x0000000512037c24 */ /* 0x000fe2000f8e0203 */
[----:B------:R-:W-:Y:S02]  /*e110*/  ULDC.64 UR4, c[0x0][0x2e0] ;  /* 0x0000b80000047ab9 */ /* 0x000fe40000000a00 */
[----:B-----5:R-:W-:Y:S02]  /*e120*/  IMAD R5, R20, UR4, RZ ;  /* 0x0000000414057c24 */ /* 0x020fe4000f8e02ff */
[C---:B------:R-:W-:Y:S01]  /*e130*/  IMAD.WIDE.U32 R2, R34.reuse, UR4, R2 ;  /* 0x0000000422027c25 */ /* 0x040fe2000f8e0002 */
[----:B------:R-:W1:Y:S03]  /*e140*/  S2R R20, SR_TID.X ;  /* 0x0000000000147919 */ /* 0x000e660000002100 */
[----:B------:R-:W-:Y:S01]  /*e150*/  IMAD R5, R34, UR5, R5 ;  /* 0x0000000522057c24 */ /* 0x000fe2000f8e0205 */
[----:B------:R-:W-:-:S03]  /*e160*/  ULDC.64 UR4, c[0x0][0x2d0] ;  /* 0x0000b40000047ab9 */ /* 0x000fc60000000a00 */
[----:B------:R-:W-:Y:S01]  /*e170*/  IMAD.IADD R3, R3, 0x1, R5 ;  /* 0x0000000103037824 */ /* 0x000fe200078e0205 */
[----:B------:R-:W-:Y:S01]  /*e180*/  SHF.R.S32.HI R5, RZ, 0x1f, R0 ;  /* 0x0000001fff057819 */ /* 0x000fe20000011400 */
[----:B------:R-:W-:Y:S01]  /*e190*/  IMAD.WIDE.U32 R2, R0, UR4, R2 ;  /* 0x0000000400027c25 */ /* 0x000fe2000f8e0002 */
[----:B0-----:R-:W-:-:S03]  /*e1a0*/  LOP3.LUT R21, R21, 0x7f, RZ, 0xc0, !PT ;  /* 0x0000007f15157812 */ /* 0x001fc600078ec0ff */
[----:B------:R-:W-:Y:S01]  /*e1b0*/  IMAD R5, R5, UR4, RZ ;  /* 0x0000000405057c24 */ /* 0x000fe2000f8e02ff */
[----:B------:R-:W-:-:S03]  /*e1c0*/  SHF.R.U32.HI R21, RZ, 0x3, R21 ;  /* 0x00000003ff157819 */ /* 0x000fc60000011615 */
[----:B------:R-:W-:Y:S01]  /*e1d0*/  IMAD R5, R0, UR5, R5 ;  /* 0x0000000500057c24 */ /* 0x000fe2000f8e0205 */
[----:B------:R-:W-:Y:S01]  /*e1e0*/  ULDC.64 UR4, c[0x0][0x2c8] ;  /* 0x0000b20000047ab9 */ /* 0x000fe20000000a00 */
[----:B------:R-:W-:Y:S02]  /*e1f0*/  IMAD.MOV R0, RZ, RZ, -R0 ;  /* 0x000000ffff007224 */ /* 0x000fe400078e0a00 */
[----:B------:R-:W-:Y:S02]  /*e200*/  IMAD.IADD R3, R3, 0x1, R5 ;  /* 0x0000000103037824 */ /* 0x000fe400078e0205 */
[----:B------:R-:W-:-:S04]  /*e210*/  IMAD R0, R7, R0, R17 ;  /* 0x0000000007007224 */ /* 0x000fc800078e0211 */
[----:B------:R-:W-:Y:S01]  /*e220*/  IMAD.WIDE.U32 R2, R0, UR4, R2 ;  /* 0x0000000400027c25 */ /* 0x000fe2000f8e0002 */
[----:B------:R-:W-:-:S03]  /*e230*/  SHF.R.S32.HI R5, RZ, 0x1f, R0 ;  /* 0x0000001fff057819 */ /* 0x000fc60000011400 */
[----:B-1----:R-:W-:Y:S02]  /*e240*/  IMAD.SHL.U32 R20, R20, 0x8, RZ ;  /* 0x0000000814147824 */ /* 0x002fe400078e00ff */
[----:B------:R-:W-:-:S03]  /*e250*/  IMAD R5, R5, UR4, RZ ;  /* 0x0000000405057c24 */ /* 0x000fc6000f8e02ff */
[----:B------:R-:W-:Y:S01]  /*e260*/  LOP3.LUT R20, R20, 0x38, RZ, 0xc0, !PT ;  /* 0x0000003814147812 */ /* 0x000fe200078ec0ff */
        /* <DEDUP_REMOVED lines=9> */
[----:B------:R-:W2:Y:S01]  /*e300*/  LDL.LU R2, [R1+0x4] ;  /* 0x0000040001027983 */ /* 0x000ea20000300800 */
[----:B------:R-:W2:Y:S03]  /*e310*/  LDC R3, c[0x0][0x448] ;  /* 0x00011200ff037b82 */ /* 0x000ea60000000800 */
[----:B------:R-:W0:Y:S01]  /*e320*/  SHFL.IDX PT, R10, R0, RZ, 0x181f ;  /* 0x00181fff000a7589 */ /* 0x000e2200000e0000 */
[----:B------:R-:W-:-:S03]  /*e330*/  IMAD.IADD R4, R21, 0x1, R4 ;  /* 0x0000000115047824 */ /* 0x000fc600078e0204 */
[----:B------:R-:W-:Y:S01]  /*e340*/  SHFL.IDX PT, R7, R0, 0x1, 0x181f ;  /* 0x00381f0000077f89 */ /* 0x000fe200000e0000 */
[----:B------:R-:W-:-:S03]  /*e350*/  VIADD R8, R4, 0x10 ;  /* 0x0000001004087836 */ /* 0x000fc60000000000 */
[----:B------:R-:W-:Y:S04]  /*e360*/  SHFL.IDX PT, R11, R0, 0x2, 0x181f ;  /* 0x00581f00000b7f89 */ /* 0x000fe800000e0000 */
[----:B------:R-:W-:Y:S01]  /*e370*/  SHFL.IDX PT, R12, R0, 0x3, 0x181f ;  /* 0x00781f00000c7f89 */ /* 0x000fe200000e0000 */
[----:B------:R-:W-:Y:S01]  /*e380*/  LOP3.LUT R23, R23, 0xffffdfff, RZ, 0xc0, !PT ;  /* 0xffffdfff17177812 */ /* 0x000fe200078ec0ff */
[----:B--2---:R-:W-:Y:S02]  /*e390*/  IMAD R6, R2, R3, RZ ;  /* 0x0000000302067224 */ /* 0x004fe400078e02ff */
[----:B------:R-:W1:Y:S03]  /*e3a0*/  SHFL.IDX PT, R3, R5, RZ, 0x181f ;  /* 0x00181fff05037589 */ /* 0x000e6600000e0000 */
[-C--:B------:R-:W-:Y:S01]  /*e3b0*/  ISETP.GE.AND P6, PT, R4, R6.reuse, PT ;  /* 0x000000060400720c */ /* 0x080fe20003fc6270 */
[----:B------:R-:W2:Y:S01]  /*e3c0*/  SHFL.IDX PT, R2, R5, 0x1, 0x181f ;  /* 0x00381f0005027f89 */ /* 0x000ea200000e0000 */
[----:B------:R-:W-:-:S11]  /*e3d0*/  ISETP.GE.AND P5, PT, R8, R6, PT ;  /* 0x000000060800720c */ /* 0x000fd60003fa6270 */
[----:B0-----:R-:W-:-:S05]  /*e3e0*/  @!P6 LEA R10, P1, R20, R10, 0x1 ;  /* 0x0000000a140ae211 */ /* 0x001fca00078208ff */
[----:B-1----:R-:W-:Y:S01]  /*e3f0*/  @!P6 IMAD.X R3, RZ, RZ, R3, P1 ;  /* 0x000000ffff03e224 */ /* 0x002fe200008e0603 */
[----:B------:R-:W-:Y:S01]  /*e400*/  @!P5 LEA R7, P1, R20, R7, 0x1 ;  /* 0x000000071407d211 */ /* 0x000fe200078208ff */
[----:B------:R-:W-:-:S04]  /*e410*/  VIADD R8, R4, 0x20 ;  /* 0x0000002004087836 */ /* 0x000fc80000000000 */
[----:B--2---:R-:W-:Y:S02]  /*e420*/  @!P5 IMAD.X R9, RZ, RZ, R2, P1 ;  /* 0x000000ffff09d224 */ /* 0x004fe400008e0602 */
[----:B------:R-:W0:Y:S01]  /*e430*/  SHFL.IDX PT, R2, R5, 0x2, 0x181f ;  /* 0x00581f0005027f89 */ /* 0x000e2200000e0000 */
[----:B------:R-:W-:-:S13]  /*e440*/  ISETP.GE.AND P3, PT, R8, R6, PT ;  /* 0x000000060800720c */ /* 0x000fda0003f66270 */
[----:B------:R-:W-:-:S05]  /*e450*/  @!P3 LEA R11, P1, R20, R11, 0x1 ;  /* 0x0000000b140bb211 */ /* 0x000fca00078208ff */
[----:B0-----:R-:W-:Y:S02]  /*e460*/  @!P3 IMAD.X R8, RZ, RZ, R2, P1 ;  /* 0x000000ffff08b224 */ /* 0x001fe400008e0602 */
[----:B------:R-:W-:-:S05]  /*e470*/  VIADD R2, R4, 0x30 ;  /* 0x0000003004027836 */ /* 0x000fca0000000000 */
[----:B------:R-:W-:Y:S01]  /*e480*/  ISETP.GE.AND P2, PT, R2, R6, PT ;  /* 0x000000060200720c */ /* 0x000fe20003f46270 */
[----:B------:R-:W-:-:S05]  /*e490*/  VIADD R2, R4, 0x40 ;  /* 0x0000004004027836 */ /* 0x000fca0000000000 */
[----:B------:R-:W-:Y:S02]  /*e4a0*/  ISETP.GE.AND P4, PT, R2, R6, PT ;  /* 0x000000060200720c */ /* 0x000fe40003f86270 */
[----:B------:R-:W0:Y:S05]  /*e4b0*/  SHFL.IDX PT, R2, R5, 0x3, 0x181f ;  /* 0x00781f0005027f89 */ /* 0x000e2a00000e0000 */
[----:B------:R-:W-:Y:S02]  /*e4c0*/  @!P2 LEA R14, P1, R20, R12, 0x1 ;  /* 0x0000000c140ea211 */ /* 0x000fe400078208ff */
[----:B------:R-:W1:Y:S03]  /*e4d0*/  SHFL.IDX PT, R12, R0, 0x4, 0x181f ;  /* 0x00981f00000c7f89 */ /* 0x000e6600000e0000 */
[----:B0-----:R-:W-:-:S02]  /*e4e0*/  @!P2 IMAD.X R13, RZ, RZ, R2, P1 ;  /* 0x000000ffff0da224 */ /* 0x001fc400008e0602 */
[----:B------:R-:W0:Y:S01]  /*e4f0*/  SHFL.IDX PT, R2, R5, 0x4, 0x181f ;  /* 0x00981f0005027f89 */ /* 0x000e2200000e0000 */
[----:B-1----:R-:W-:Y:S02]  /*e500*/  @!P4 LEA R15, P1, R20, R12, 0x1 ;  /* 0x0000000c140fc211 */ /* 0x002fe400078208ff */
[----:B------:R-:W-:-:S04]  /*e510*/  @P6 LOP3.LUT R23, R23, 0x2000, RZ, 0xfc, !PT ;  /* 0x0000200017176812 */ /* 0x000fc800078efcff */
[----:B------:R-:W-:Y:S01]  /*e520*/  LOP3.LUT R23, R23, 0xffffefff, RZ, 0xc0, !PT ;  /* 0xffffefff17177812 */ /* 0x000fe200078ec0ff */
[----:B0-----:R-:W-:Y:S02]  /*e530*/  @!P4 IMAD.X R12, RZ, RZ, R2, P1 ;  /* 0x000000ffff0cc224 */ /* 0x001fe400008e0602 */
[----:B------:R-:W-:-:S05]  /*e540*/  @!P6 IMAD.MOV.U32 R2, RZ, RZ, R10 ;  /* 0x000000ffff02e224 */ /* 0x000fca00078e000a */
[----:B------:R0:W-:Y:S01]  /*e550*/  @!P6 LDGSTS.E.BYPASS.LTC128B.128 [R26+0x18400], desc[UR36][R2.64], !P0 ;  /* 0x18400000021aefae */ /* 0x0001e2000c101d64 */
[----:B------:R-:W-:Y:S01]  /*e560*/  @P5 LOP3.LUT R23, R23, 0x1000, RZ, 0xfc, !PT ;  /* 0x0000100017175812 */ /* 0x000fe200078efcff */
[----:B0-----:R-:W-:Y:S02]  /*e570*/  @!P5 IMAD.MOV.U32 R2, RZ, RZ, R7 ;  /* 0x000000ffff02d224 */ /* 0x001fe400078e0007 */
[----:B------:R-:W-:-:S05]  /*e580*/  @!P5 IMAD.MOV.U32 R3, RZ, RZ, R9 ;  /* 0x000000ffff03d224 */ /* 0x000fca00078e0009 */
[----:B------:R0:W-:Y:S01]  /*e590*/  @!P5 LDGSTS.E.BYPASS.LTC128B.128 [R26+0x18c00], desc[UR36][R2.64], !P0 ;  /* 0x18c00000021adfae */ /* 0x0001e2000c101d64 */
[----:B------:R-:W-:-:S03]  /*e5a0*/  LOP3.LUT R23, R23, 0xfffff7ff, RZ, 0xc0, !PT ;  /* 0xfffff7ff17177812 */ /* 0x000fc600078ec0ff */
[----:B------:R-:W1:Y:S01]  /*e5b0*/  SHFL.IDX PT, R9, R0, 0x5, 0x181f ;  /* 0x00b81f0000097f89 */ /* 0x000e6200000e0000 */
[----:B0-----:R-:W-:Y:S02]  /*e5c0*/  @!P3 IMAD.MOV.U32 R2, RZ, RZ, R11 ;  /* 0x000000ffff02b224 */ /* 0x001fe400078e000b */
[----:B------:R-:W-:-:S05]  /*e5d0*/  @!P3 IMAD.MOV.U32 R3, RZ, RZ, R8 ;  /* 0x000000ffff03b224 */ /* 0x000fca00078e0008 */
[----:B------:R0:W-:Y:S01]  /*e5e0*/  @!P3 LDGSTS.E.BYPASS.LTC128B.128 [R26+0x19400], desc[UR36][R2.64], !P0 ;  /* 0x19400000021abfae */ /* 0x0001e2000c101d64 */
[----:B------:R-:W-:-:S03]  /*e5f0*/  @P3 LOP3.LUT R23, R23, 0x800, RZ, 0xfc, !PT ;  /* 0x0000080017173812 */ /* 0x000fc600078efcff */
[----:B------:R-:W2:Y:S01]  /*e600*/  SHFL.IDX PT, R8, R5, 0x5, 0x181f ;  /* 0x00b81f0005087f89 */ /* 0x000ea200000e0000 */
[----:B0-----:R-:W-:-:S03]  /*e610*/  VIADD R2, R4, 0x50 ;  /* 0x0000005004027836 */ /* 0x001fc60000000000 */
[----:B------:R-:W0:Y:S01]  /*e620*/  SHFL.IDX PT, R7, R0, 0x6, 0x181f ;  /* 0x00d81f0000077f89 */ /* 0x000e2200000e0000 */
[----:B------:R-:W-:Y:S01]  /*e630*/  @!P2 IMAD.MOV.U32 R3, RZ, RZ, R13 ;  /* 0x000000ffff03a224 */ /* 0x000fe200078e000d */
[----:B------:R-:W-:Y:S01]  /*e640*/  ISETP.GE.AND P3, PT, R2, R6, PT ;  /* 0x000000060200720c */ /* 0x000fe20003f66270 */
[----:B------:R-:W-:Y:S01]  /*e650*/  @!P2 IMAD.MOV.U32 R2, RZ, RZ, R14 ;  /* 0x000000ffff02a224 */ /* 0x000fe200078e000e */
[----:B------:R-:W-:-:S04]  /*e660*/  LOP3.LUT R23, R23, 0xfffffdff, RZ, 0xc0, !PT ;  /* 0xfffffdff17177812 */ /* 0x000fc800078ec0ff */
[----:B------:R3:W-:Y:S01]  /*e670*/  @!P2 LDGSTS.E.BYPASS.LTC128B.128 [R26+0x19c00], desc[UR36][R2.64], !P0 ;  /* 0x19c00000021aafae */ /* 0x0007e2000c101d64 */
[----:B------:R-:W-:-:S03]  /*e680*/  @P2 LOP3.LUT R23, R23, 0x200, RZ, 0xfc, !PT ;  /* 0x0000020017172812 */ /* 0x000fc600078efcff */
[----:B---3--:R-:W3:Y:S01]  /*e690*/  SHFL.IDX PT, R2, R5, 0x6, 0x181f ;  /* 0x00d81f0005027f89 */ /* 0x008ee200000e0000 */
[----:B------:R-:W-:-:S05]  /*e6a0*/  VIADD R3, R4, 0x60 ;  /* 0x0000006004037836 */ /* 0x000fca0000000000 */
[----:B------:R-:W-:Y:S02]  /*e6b0*/  ISETP.GE.AND P2, PT, R3, R6, PT ;  /* 0x000000060300720c */ /* 0x000fe40003f46270 */
[----:B-1----:R-:W-:-:S05]  /*e6c0*/  @!P3 LEA R9, P1, R20, R9, 0x1 ;  /* 0x000000091409b211 */ /* 0x002fca00078208ff */
[----:B--2---:R-:W-:-:S06]  /*e6d0*/  @!P3 IMAD.X R8, RZ, RZ, R8, P1 ;  /* 0x000000ffff08b224 */ /* 0x004fcc00008e0608 */
[----:B0-----:R-:W-:Y:S01]  /*e6e0*/  @!P2 LEA R7, P1, R20, R7, 0x1 ;  /* 0x000000071407a211 */ /* 0x001fe200078208ff */
[----:B------:R-:W-:-:S04]  /*e6f0*/  @!P4 IMAD.MOV.U32 R3, RZ, RZ, R12 ;  /* 0x000000ffff03c224 */ /* 0x000fc800078e000c */
[----:B---3--:R-:W-:Y:S02]  /*e700*/  @!P2 IMAD.X R10, RZ, RZ, R2, P1 ;  /* 0x000000ffff0aa224 */ /* 0x008fe400008e0602 */
[----:B------:R-:W-:-:S05]  /*e710*/  @!P4 IMAD.MOV.U32 R2, RZ, RZ, R15 ;  /* 0x000000ffff02c224 */ /* 0x000fca00078e000f */
[----:B------:R0:W-:Y:S01]  /*e720*/  @!P4 LDGSTS.E.BYPASS.LTC128B.128 [R26+0x1a400], desc[UR36][R2.64], !P0 ;  /* 0x1a400000021acfae */ /* 0x0001e2000c101d64 */
[----:B------:R-:W-:Y:S01]  /*e730*/  LOP3.LUT R23, R23, 0xfffffeff, RZ, 0xc0, !PT ;  /* 0xfffffeff17177812 */ /* 0x000fe200078ec0ff */
[----:B0-----:R-:W-:Y:S02]  /*e740*/  @!P3 IMAD.MOV.U32 R2, RZ, RZ, R9 ;  /* 0x000000ffff02b224 */ /* 0x001fe400078e0009 */
[----:B------:R-:W-:-:S05]  /*e750*/  @!P3 IMAD.MOV.U32 R3, RZ, RZ, R8 ;  /* 0x000000ffff03b224 */ /* 0x000fca00078e0008 */
[----:B------:R0:W-:Y:S04]  /*e760*/  @!P3 LDGSTS.E.BYPASS.LTC128B.128 [R26+0x1ac00], desc[UR36][R2.64], !P0 ;  /* 0x1ac00000021abfae */ /* 0x0001e8000c101d64 */
[----:B------:R-:W1:Y:S01]  /*e770*/  SHFL.IDX PT, R5, R5, 0x7, 0x181f ;  /* 0x00f81f0005057f89 */ /* 0x000e6200000e0000 */
[----:B0-----:R-:W-:Y:S02]  /*e780*/  @!P2 IMAD.MOV.U32 R2, RZ, RZ, R7 ;  /* 0x000000ffff02a224 */ /* 0x001fe400078e0007 */
[----:B------:R-:W-:Y:S01]  /*e790*/  @!P2 IMAD.MOV.U32 R3, RZ, RZ, R10 ;  /* 0x000000ffff03a224 */ /* 0x000fe200078e000a */
[----:B------:R-:W0:Y:S04]  /*e7a0*/  SHFL.IDX PT, R0, R0, 0x7, 0x181f ;  /* 0x00f81f0000007f89 */ /* 0x000e2800000e0000 */
[----:B------:R2:W-:Y:S01]  /*e7b0*/  @!P2 LDGSTS.E.BYPASS.LTC128B.128 [R26+0x1b400], desc[UR36][R2.64], !P0 ;  /* 0x1b400000021aafae */ /* 0x0005e2000c101d64 */
[----:B------:R-:W-:-:S04]  /*e7c0*/  @P4 LOP3.LUT R23, R23, 0x100, RZ, 0xfc, !PT ;  /* 0x0000010017174812 */ /* 0x000fc800078efcff */
[----:B------:R-:W-:-:S04]  /*e7d0*/  LOP3.LUT R23, R23, 0xffffff7f, RZ, 0xc0, !PT ;  /* 0xffffff7f17177812 */ /* 0x000fc800078ec0ff */
[----:B------:R-:W-:-:S04]  /*e7e0*/  @P3 LOP3.LUT R23, R23, 0x80, RZ, 0xfc, !PT ;  /* 0x0000008017173812 */ /* 0x000fc800078efcff */
[----:B------:R-:W-:-:S04]  /*e7f0*/  LOP3.LUT R23, R23, 0xffffffbf, RZ, 0xc0, !PT ;  /* 0xffffffbf17177812 */ /* 0x000fc800078ec0ff */
[----:B-12---:R-:W-:-:S07]  /*e800*/  @P2 LOP3.LUT R23, R23, 0x40, RZ, 0xfc, !PT ;  /* 0x0000004017172812 */ /* 0x006fce00078efcff */
.L_x_1311:
[----:B------:R-:W-:Y:S01]  /*e810*/  VIADD R4, R4, 0x70 ;  /* 0x0000007004047836 */ /* 0x000fe20000000000 */
[----:B------:R-:W-:-:S04]  /*e820*/  LOP3.LUT R23, R23, 0xffffbfff, RZ, 0xc0, !PT ;  /* 0xffffbfff17177812 */ /* 0x000fc800078ec0ff */
[----:B------:R-:W-:-:S13]  /*e830*/  ISETP.GE.AND P2, PT, R4, R6, PT ;  /* 0x000000060400720c */ /* 0x000fda0003f46270 */
[----:B0-----:R-:W-:Y:S02]  /*e840*/  @!P2 LEA R2, P1, R20, R0, 0x1 ;  /* 0x000000001402a211 */ /* 0x001fe400078208ff */
[----:B------:R-:W-:-:S03]  /*e850*/  @P2 LOP3.LUT R23, R23, 0x4000, RZ, 0xfc, !PT ;  /* 0x0000400017172812 */ /* 0x000fc600078efcff */
[----:B------:R-:W-:-:S05]  /*e860*/  @!P2 IMAD.X R3, RZ, RZ, R5, P1 ;  /* 0x000000ffff03a224 */ /* 0x000fca00008e0605 */
[----:B------:R-:W-:Y:S01]  /*e870*/  @!PT LDS RZ, [RZ] ;  /* 0x00000000fffff984 */ /* 0x000fe20000000800 */
[----:B------:R-:W-:Y:S01]  /*e880*/  @!PT LDS RZ, [RZ] ;  /* 0x00000000fffff984 */ /* 0x000fe20000000800 */
[----:B------:R-:W-:Y:S01]  /*e890*/  @!PT LDS RZ, [RZ] ;  /* 0x00000000fffff984 */ /* 0x000fe20000000800 */
[----:B------:R0:W-:Y:S01]  /*e8a0*/  @!P2 LDGSTS.E.BYPASS.LTC128B.128 [R26+0x1bc00], desc[UR36][R2.64], !P0 ;  /* 0x1bc00000021aafae */ /* 0x0001e2000c101d64 */
[----:B------:R-:W-:Y:S01]  /*e8b0*/  PLOP3.LUT P0, PT, PT, PT, PT, 0x80, 0x0 ;  /* 0x000000000000781c */ /* 0x000fe20003f0f070 */
[----:B------:R-:W-:-:S12]  /*e8c0*/  NOP ;  /* 0x0000000000007918 */ /* 0x000fd80000000000 */
.L_x_1218:
[----:B------:R-:W-:Y:S02]  /*e8d0*/  PLOP3.LUT P1, PT, P1, P0, PT, 0xa2, 0x0 ;  /* 0x000000000000781c */ /* 0x000fe40000f21472 */
[----:B------:R-:W-:-:S08]  /*e8e0*/  @P0 R2UR P1, UR4, R22 ;  /* 0x00000000160402ca */ /* 0x000fd00000020000 */
[----:B------:R-:W-:-:S05]  /*e8f0*/  @P0 PLOP3.LUT P0, PT, P1, PT, PT, 0x80, 0x0 ;  /* 0x000000000000081c */ /* 0x000fca0000f0f070 */
[----:B------:R-:W-:Y:S01]  /*e900*/  @!P1 SYNCS.ARRIVE.TRANS64.RED.A0T1 RZ, [UR4+0x32400], RZ ;  /* 0x032400ffffff99a7 */ /* 0x000fe20008200404 */
[----:B------:R-:W-:Y:S07]  /*e910*/  @!P1 ARRIVES.LDGSTSBAR.64.TRANSCNT [UR4+0x32400] ;  /* 0x03240000ff0099b0 */ /* 0x000fee0008000a84 */
[----:B------:R-:W-:Y:S05]  /*e920*/  @P0 BRA.U.ANY `(.L_x_1218) ;  /* 0xfffffffd00e80947 */ /* 0x000fea000393ffff */
[----:B------:R-:W-:Y:S01]  /*e930*/  NOP ;  /* 0x0000000000007918 */ /* 0x000fe20000000000 */
[----:B------:R-:W-:Y:S01]  /*e940*/  VIADD R0, R22, 0x22400 ;  /* 0x0002240016007836 */ /* 0x000fe20000000000 */
[----:B------:R1:W-:Y:S01]  /*e950*/  SYNCS.ARRIVE.TRANS64.A1T0 RZ, [R22+URZ+0x32400], RZ ;  /* 0x032400ff16ff79a7 */ /* 0x0003e2000810003f */
[----:B------:R-:W-:Y:S03]  /*e960*/  BSSY B6, `(.L_x_1219) ;  /* 0x0000013000067945 */ /* 0x000fe60003800000 */
[----:B------:R-:W-:-:S13]  /*e970*/  LOP3.LUT P0, RZ, R0, 0x3ff, RZ, 0xc0, !PT ;  /* 0x000003ff00ff7812 */ /* 0x000fda000780c0ff */
[----:B-1----:R-:W-:Y:S05]  /*e980*/  @!P0 BRA `(.L_x_1220) ;  /* 0x0000000000408947 */ /* 0x002fea0003800000 */
        /* <DEDUP_REMOVED lines=16> */
.L_x_1220:
[----:B------:R-:W-:Y:S05]  /*ea90*/  BSYNC B6 ;  /* 0x0000000000067941 */ /* 0x000fea0003800000 */
.L_x_1219:
[----:B------:R-:W2:Y:S01]  /*eaa0*/  LDL.LU R21, [R1] ;  /* 0x0000000001157983 */ /* 0x000ea20000300800 */
[----:B0-----:R-:W0:Y:S01]  /*eab0*/  LDC R2, c[0x0][0x448] ;  /* 0x00011200ff027b82 */ /* 0x001e220000000800 */
[----:B------:R-:W-:Y:S02]  /*eac0*/  ULDC.64 UR4, c[0x0][0x398] ;  /* 0x0000e60000047ab9 */ /* 0x000fe40000000a00 */
[----:B------:R-:W3:Y:S01]  /*ead0*/  LDL.LU R20, [R1+0x8] ;  /* 0x0000080001147983 */ /* 0x000ee20000300800 */
[----:B0-----:R-:W-:-:S13]  /*eae0*/  ISETP.NE.AND P6, PT, R2, 0x1, PT ;  /* 0x000000010200780c */ /* 0x001fda0003fc5270 */
[----:B------:R-:W0:Y:S08]  /*eaf0*/  @P6 LDC R3, c[0x0][0x44c] ;  /* 0x00011300ff036b82 */ /* 0x000e300000000800 */
[----:B------:R-:W1:Y:S01]  /*eb00*/  @P6 LDC R2, c[0x0][0x450] ;  /* 0x00011400ff026b82 */ /* 0x000e620000000800 */
[----:B------:R-:W-:Y:S02]  /*eb10*/  IMAD.MOV.U32 R0, RZ, RZ, R17 ;  /* 0x000000ffff007224 */ /* 0x000fe400078e0011 */
[----:B0-----:R-:W-:-:S05]  /*eb20*/  @P6 IMAD.HI.U32 R3, R17, R3, RZ ;  /* 0x0000000311036227 */ /* 0x001fca00078e00ff */
[----:B-1----:R-:W-:Y:S01]  /*eb30*/  @P6 SHF.R.U32.HI R0, RZ, R2, R3 ;  /* 0x00000002ff006219 */ /* 0x002fe20000011603 */
[----:B------:R-:W-:Y:S01]  /*eb40*/  IMAD.WIDE.U32 R2, R35, UR4, RZ ;  /* 0x0000000423027c25 */ /* 0x000fe2000f8e00ff */
[----:B------:R-:W0:Y:S02]  /*eb50*/  S2R R8, SR_TID.X ;  /* 0x0000000000087919 */ /* 0x000e240000002100 */
[----:B------:R-:W-:Y:S01]  /*eb60*/  SHF.R.S32.HI R5, RZ, 0x1f, R0 ;  /* 0x0000001fff057819 */ /* 0x000fe20000011400 */
[----:B0-----:R-:W-:-:S05]  /*eb70*/  IMAD.SHL.U32 R8, R8, 0x8, RZ ;  /* 0x0000000808087824 */ /* 0x001fca00078e00ff */
[----:B------:R-:W-:Y:S01]  /*eb80*/  LOP3.LUT R8, R8, 0x38, RZ, 0xc0, !PT ;  /* 0x0000003808087812 */ /* 0x000fe200078ec0ff */
[----:B--2---:R-:W-:-:S04]  /*eb90*/  IMAD R4, R21, UR4, RZ ;  /* 0x0000000415047c24 */ /* 0x004fc8000f8e02ff */
[----:B------:R-:W-:Y:S01]  /*eba0*/  IMAD R4, R35, UR5, R4 ;  /* 0x0000000523047c24 */ /* 0x000fe2000f8e0204 */
[----:B------:R-:W-:-:S03]  /*ebb0*/  ULDC.64 UR4, c[0x0][0x3d8] ;  /* 0x0000f60000047ab9 */ /* 0x000fc60000000a00 */
[----:B------:R-:W-:Y:S02]  /*ebc0*/  IMAD.IADD R3, R3, 0x1, R4 ;  /* 0x0000000103037824 */ /* 0x000fe400078e0204 */
[----:B------:R-:W-:-:S04]  /*ebd0*/  IMAD.WIDE.U32 R2, R18, UR4, R2 ;  /* 0x0000000412027c25 */ /* 0x000fc8000f8e0002 */
[----:B------:R-:W-:Y:S01]  /*ebe0*/  IMAD R3, R18, UR5, R3 ;  /* 0x0000000512037c24 */ /* 0x000fe2000f8e0203 */
[----:B------:R-:W-:Y:S02]  /*ebf0*/  ULDC.64 UR4, c[0x0][0x3e0] ;  /* 0x0000f80000047ab9 */ /* 0x000fe40000000a00 */
[----:B---3--:R-:W-:Y:S02]  /*ec00*/  IMAD R4, R20, UR4, RZ ;  /* 0x0000000414047c24 */ /* 0x008fe4000f8e02ff */
[----:B------:R-:W0:Y:S01]  /*ec10*/  S2R R20, SR_TID.X ;  /* 0x0000000000147919 */ /* 0x000e220000002100 */
[----:B------:R-:W-:Y:S01]  /*ec20*/  IMAD.WIDE.U32 R2, R34, UR4, R2 ;  /* 0x0000000422027c25 */ /* 0x000fe2000f8e0002 */
[----:B------:R-:W-:-:S03]  /*ec30*/  ULDC UR4, c[0x0][0x448] ;  /* 0x0001120000047ab9 */ /* 0x000fc60000000800 */
[----:B------:R-:W-:-:S04]  /*ec40*/  IMAD R4, R34, UR5, R4 ;  /* 0x0000000522047c24 */ /* 0x000fc8000f8e0204 */
[----:B------:R-:W-:Y:S02]  /*ec50*/  IMAD.IADD R3, R3, 0x1, R4 ;  /* 0x0000000103037824 */ /* 0x000fe400078e0204 */
[----:B------:R-:W-:-:S04]  /*ec60*/  IMAD.MOV R4, RZ, RZ, -R0 ;  /* 0x000000ffff047224 */ /* 0x000fc800078e0a00 */
[----:B------:R-:W-:Y:S01]  /*ec70*/  IMAD R4, R4, UR4, R17 ;  /* 0x0000000404047c24 */ /* 0x000fe2000f8e0211 */
[----:B------:R-:W-:Y:S02]  /*ec80*/  ULDC.64 UR4, c[0x0][0x3d0] ;  /* 0x0000f40000047ab9 */ /* 0x000fe40000000a00 */
[----:B------:R-:W-:Y:S02]  /*ec90*/  IMAD R5, R5, UR4, RZ ;  /* 0x0000000405057c24 */ /* 0x000fe4000f8e02ff */
[----:B------:R-:W-:-:S04]  /*eca0*/  IMAD.WIDE.U32 R2, R0, UR4, R2 ;  /* 0x0000000400027c25 */ /* 0x000fc8000f8e0002 */
[----:B------:R-:W-:Y:S01]  /*ecb0*/  IMAD R5, R0, UR5, R5 ;  /* 0x0000000500057c24 */ /* 0x000fe2000f8e0205 */
[----:B------:R-:W-:Y:S01]  /*ecc0*/  SHF.R.S32.HI R0, RZ, 0x1f, R4 ;  /* 0x0000001fff007819 */ /* 0x000fe20000011404 */
[----:B------:R-:W-:Y:S02]  /*ecd0*/  ULDC.64 UR4, c[0x0][0x3c8] ;  /* 0x0000f20000047ab9 */ /* 0x000fe40000000a00 */
[----:B------:R-:W-:Y:S02]  /*ece0*/  IMAD.IADD R3, R3, 0x1, R5 ;  /* 0x0000000103037824 */ /* 0x000fe400078e0205 */
[----:B------:R-:W-:Y:S02]  /*ecf0*/  IMAD R0, R0, UR4, RZ ;  /* 0x0000000400007c24 */ /* 0x000fe4000f8e02ff */
[----:B0-----:R-:W-:Y:S02]  /*ed00*/  IMAD.SHL.U32 R20, R20, 0x8, RZ ;  /* 0x0000000814147824 */ /* 0x001fe400078e00ff */
[----:B------:R-:W-:-:S02]  /*ed10*/  IMAD R0, R4, UR5, R0 ;  /* 0x0000000504007c24 */ /* 0x000fc4000f8e0200 */
[----:B------:R-:W-:Y:S01]  /*ed20*/  IMAD.WIDE.U32 R2, R4, UR4, R2 ;  /* 0x0000000404027c25 */ /* 0x000fe2000f8e0002 */
[----:B------:R-:W-:Y:S01]  /*ed30*/  ULDC.64 UR4, c[0x0][0x390] ;  /* 0x0000e40000047ab9 */ /* 0x000fe20000000a00 */
[----:B------:R-:W-:Y:S02]  /*ed40*/  LOP3.LUT R20, R20, 0x38, RZ, 0xc0, !PT ;  /* 0x0000003814147812 */ /* 0x000fe400078ec0ff */
[----:B------:R-:W-:Y:S01]  /*ed50*/  IMAD.IADD R3, R3, 0x1, R0 ;  /* 0x0000000103037824 */ /* 0x000fe200078e0200 */
[----:B------:R-:W-:Y:S01]  /*ed60*/  LEA R0, P0, R2, UR4, 0x1 ;  /* 0x0000000402007c11 */ /* 0x000fe2000f8008ff */
[----:B------:R-:W-:Y:S01]  /*ed70*/  ULDC UR4, c[0x0][0x3b8] ;  /* 0x0000ee0000047ab9 */ /* 0x000fe20000000800 */
[C---:B------:R-:W-:Y:S02]  /*ed80*/  LOP3.LUT R9, R20.reuse, 0x40, RZ, 0xfc, !PT ;  /* 0x0000004014097812 */ /* 0x040fe400078efcff */
[C---:B------:R-:W-:Y:S02]  /*ed90*/  LOP3.LUT R7, R20.reuse, 0x80, RZ, 0xfc, !PT ;  /* 0x0000008014077812 */ /* 0x040fe400078efcff */
[----:B------:R-:W-:-:S02]  /*eda0*/  LOP3.LUT R6, R20, 0xc0, RZ, 0xfc, !PT ;  /* 0x000000c014067812 */ /* 0x000fc400078efcff */
[----:B------:R-:W-:Y:S01]  /*edb0*/  LEA.HI.X R4, R2, UR5, R3, 0x1, P0 ;  /* 0x0000000502047c11 */ /* 0x000fe200080f0c03 */
[----:B------:R-:W-:Y:S01]  /*edc0*/  UMOV UR5, 0xffffffff ;  /* 0xffffffff00057882 */ /* 0x000fe20000000000 */
[----:B------:R-:W-:Y:S02]  /*edd0*/  ISETP.GE.AND P4, PT, R8, UR4, PT ;  /* 0x0000000408007c0c */ /* 0x000fe4000bf86270 */
[----:B------:R-:W-:Y:S02]  /*ede0*/  ISETP.GE.AND P3, PT, R9, UR4, PT ;  /* 0x0000000409007c0c */ /* 0x000fe4000bf66270 */
[----:B------:R-:W-:Y:S02]  /*edf0*/  ISETP.GE.AND P2, PT, R7, UR4, PT ;  /* 0x0000000407007c0c */ /* 0x000fe4000bf46270 */
[----:B------:R-:W-:Y:S01]  /*ee00*/  ISETP.GE.AND P1, PT, R6, UR4, PT ;  /* 0x0000000406007c0c */ /* 0x000fe2000bf26270 */
[----:B------:R-:W-:-:S12]  /*ee10*/  BRA.DIV UR5, `(.L_x_1221) ;  /* 0x0000004605607947 */ /* 0x000fd8000b800000 */
[----:B------:R-:W0:Y:S01]  /*ee20*/  SHFL.IDX PT, R14, R0, RZ, 0x181f ;  /* 0x00181fff000e7589 */ /* 0x000e2200000e0000 */
[C---:B------:R-:W-:Y:S02]  /*ee30*/  LOP3.LUT P6, RZ, R23.reuse, 0x2000, RZ, 0xc0, !PT ;  /* 0x0000200017ff7812 */ /* 0x040fe400078cc0ff */
[----:B------:R-:W-:Y:S01]  /*ee40*/  LOP3.LUT P5, RZ, R23, 0x1000, RZ, 0xc0, !PT ;  /* 0x0000100017ff7812 */ /* 0x000fe200078ac0ff */
[----:B------:R-:W1:Y:S10]  /*ee50*/  SHFL.IDX PT, R2, R4, RZ, 0x181f ;  /* 0x00181fff04027589 */ /* 0x000e7400000e0000 */
[----:B0-----:R-:W-:-:S02]  /*ee60*/  @!P6 LEA R5, P0, R8, R14, 0x1 ;  /* 0x0000000e0805e211 */ /* 0x001fc400078008ff */
[----:B------:R-:W0:Y:S03]  /*ee70*/  SHFL.IDX PT, R14, R0, 0x1, 0x181f ;  /* 0x00381f00000e7f89 */ /* 0x000e2600000e0000 */
[----:B-1----:R-:W-:Y:S02]  /*ee80*/  @!P6 IMAD.X R3, RZ, RZ, R2, P0 ;  /* 0x000000ffff03e224 */ /* 0x002fe400000e0602 */
[----:B------:R-:W-:Y:S02]  /*ee90*/  @!P6 IMAD.MOV.U32 R2, RZ, RZ, R5 ;  /* 0x000000ffff02e224 */ /* 0x000fe400078e0005 */
[----:B------:R-:W1:Y:S04]  /*eea0*/  SHFL.IDX PT, R5, R4, 0x1, 0x181f ;  /* 0x00381f0004057f89 */ /* 0x000e6800000e0000 */
[----:B------:R-:W-:Y:S04]  /*eeb0*/  @!P6 LDGSTS.E.BYPASS.LTC128B.128 [R26+0x22400], desc[UR36][R2.64], !P4 ;  /* 0x22400000021aefae */ /* 0x000fe8000e101d64 */
[----:B------:R-:W-:Y:S04]  /*eec0*/  @!P6 LDGSTS.E.BYPASS.LTC128B.128 [R26+0x26400], desc[UR36][R2.64+0x80], !P3 ;  /* 0x26400080021aefae */ /* 0x000fe8000d901d64 */
[----:B------:R-:W-:Y:S04]  /*eed0*/  @!P6 LDGSTS.E.BYPASS.LTC128B.128 [R26+0x2a400], desc[UR36][R2.64+0x100], !P2 ;  /* 0x2a400100021aefae */ /* 0x000fe8000d101d64 */
[----:B------:R2:W-:Y:S01]  /*eee0*/  @!P6 LDGSTS.E.BYPASS.LTC128B.128 [R26+0x2e400], desc[UR36][R2.64+0x180], !P1 ;  /* 0x2e400180021aefae */ /* 0x0005e2000c901d64 */
[----:B0-----:R-:W-:-:S02]  /*eef0*/  @!P5 LEA R6, P0, R8, R14, 0x1 ;  /* 0x0000000e0806d211 */ /* 0x001fc400078008ff */
[C---:B------:R-:W-:Y:S01]  /*ef00*/  LOP3.LUT P6, RZ, R23.reuse, 0x80, RZ, 0xc0, !PT ;  /* 0x0000008017ff7812 */ /* 0x040fe200078cc0ff */
[----:B------:R-:W0:Y:S01]  /*ef10*/  SHFL.IDX PT, R14, R0, 0x2, 0x181f ;  /* 0x00581f00000e7f89 */ /* 0x000e2200000e0000 */
[----:B------:R-:W-:Y:S01]  /*ef20*/  LOP3.LUT R23, R23, 0xfff7ffff, RZ, 0xc0, !PT ;  /* 0xfff7ffff17177812 */ /* 0x000fe200078ec0ff */
[----:B-1----:R-:W-:Y:S02]  /*ef30*/  @!P5 IMAD.X R7, RZ, RZ, R5, P0 ;  /* 0x000000ffff07d224 */ /* 0x002fe400000e0605 */
[----:B------:R-:W1:Y:S01]  /*ef40*/  SHFL.IDX PT, R5, R4, 0x2, 0x181f ;  /* 0x00581f0004057f89 */ /* 0x000e6200000e0000 */
[----:B--2---:R-:W-:Y:S02]  /*ef50*/  @!P5 IMAD.MOV.U32 R2, RZ, RZ, R6 ;  /* 0x000000ffff02d224 */ /* 0x004fe400078e0006 */
[----:B------:R-:W-:-:S05]  /*ef60*/  @!P5 IMAD.MOV.U32 R3, RZ, RZ, R7 ;  /* 0x000000ffff03d224 */ /* 0x000fca00078e0007 */
[----:B------:R-:W-:Y:S01]  /*ef70*/  @P6 LOP3.LUT R23, R23, 0x80000, RZ, 0xfc, !PT ;  /* 0x0008000017176812 */ /* 0x000fe200078efcff */
[----:B------:R-:W-:Y:S03]  /*ef80*/  @!P5 LDGSTS.E.BYPASS.LTC128B.128 [R26+0x22c00], desc[UR36][R2.64], !P4 ;  /* 0x22c00000021adfae */ /* 0x000fe6000e101d64 */
[C---:B------:R-:W-:Y:S01]  /*ef90*/  LOP3.LUT P6, RZ, R23.reuse, 0x200, RZ, 0xc0, !PT ;  /* 0x0000020017ff7812 */ /* 0x040fe200078cc0ff */
[----:B------:R-:W-:Y:S04]  /*efa0*/  @!P5 LDGSTS.E.BYPASS.LTC128B.128 [R26+0x26c00], desc[UR36][R2.64+0x80], !P3 ;  /* 0x26c00080021adfae */ /* 0x000fe8000d901d64 */
[----:B------:R-:W-:Y:S04]  /*efb0*/  @!P5 LDGSTS.E.BYPASS.LTC128B.128 [R26+0x2ac00], desc[UR36][R2.64+0x100], !P2 ;  /* 0x2ac00100021adfae */ /* 0x000fe8000d101d64 */
[----:B------:R2:W-:Y:S01]  /*efc0*/  @!P5 LDGSTS.E.BYPASS.LTC128B.128 [R26+0x2ec00], desc[UR36][R2.64+0x180], !P1 ;  /* 0x2ec00180021adfae */ /* 0x0005e2000c901d64 */
[----:B------:R-:W-:-:S02]  /*efd0*/  LOP3.LUT P5, RZ, R23, 0x40, RZ, 0xc0, !PT ;  /* 0x0000004017ff7812 */ /* 0x000fc400078ac0ff */
[----:B------:R-:W-:-:S11]  /*efe0*/  LOP3.LUT R23, R23, 0xfffbffff, RZ, 0xc0, !PT ;  /* 0xfffbffff17177812 */ /* 0x000fd600078ec0ff */
[----:B------:R-:W-:-:S04]  /*eff0*/  @P5 LOP3.LUT R23, R23, 0x40000, RZ, 0xfc, !PT ;  /* 0x0004000017175812 */ /* 0x000fc800078efcff */
[C---:B------:R-:W-:Y:S02]  /*f000*/  LOP3.LUT P5, RZ, R23.reuse, 0x100, RZ, 0xc0, !PT ;  /* 0x0000010017ff7812 */ /* 0x040fe400078ac0ff */
[----:B------:R-:W-:-:S11]  /*f010*/  LOP3.LUT R23, R23, 0xffefffff, RZ, 0xc0, !PT ;  /* 0xffefffff17177812 */ /* 0x000fd600078ec0ff */
[----:B------:R-:W-:-:S04]  /*f020*/  @P5 LOP3.LUT R23, R23, 0x100000, RZ, 0xfc, !PT ;  /* 0x0010000017175812 */ /* 0x000fc800078efcff */
[----:B------:R-:W-:-:S13]  /*f030*/  LOP3.LUT P5, RZ, R23, 0x800, RZ, 0xc0, !PT ;  /* 0x0000080017ff7812 */ /* 0x000fda00078ac0ff */
[----:B0-----:R-:W-:Y:S02]  /*f040*/  @!P5 LEA R6, P0, R8, R14, 0x1 ;  /* 0x0000000e0806d211 */ /* 0x001fe400078008ff */
[----:B------:R-:W0:Y:S03]  /*f050*/  SHFL.IDX PT, R14, R0, 0x3, 0x181f ;  /* 0x00781f00000e7f89 */ /* 0x000e2600000e0000 */
[----:B-1----:R-:W-:Y:S02]  /*f060*/  @!P5 IMAD.X R7, RZ, RZ, R5, P0 ;  /* 0x000000ffff07d224 */ /* 0x002fe400000e0605 */
[----:B------:R-:W1:Y:S01]  /*f070*/  SHFL.IDX PT, R5, R4, 0x3, 0x181f ;  /* 0x00781f0004057f89 */ /* 0x000e6200000e0000 */
[----:B--2---:R-:W-:Y:S02]  /*f080*/  @!P5 IMAD.MOV.U32 R2, RZ, RZ, R6 ;  /* 0x000000ffff02d224 */ /* 0x004fe400078e0006 */
[----:B------:R-:W-:-:S05]  /*f090*/  @!P5 IMAD.MOV.U32 R3, RZ, RZ, R7 ;  /* 0x000000ffff03d224 */ /* 0x000fca00078e0007 */
[----:B------:R-:W-:Y:S04]  /*f0a0*/  @!P5 LDGSTS.E.BYPASS.LTC128B.128 [R26+0x23400], desc[UR36][R2.64], !P4 ;  /* 0x23400000021adfae */ /* 0x000fe8000e101d64 */
[----:B------:R-:W-:Y:S04]  /*f0b0*/  @!P5 LDGSTS.E.BYPASS.LTC128B.128 [R26+0x27400], desc[UR36][R2.64+0x80], !P3 ;  /* 0x27400080021adfae */ /* 0x000fe8000d901d64 */
[----:B------:R-:W-:Y:S01]  /*f0c0*/  @!P5 LDGSTS.E.BYPASS.LTC128B.128 [R26+0x2b400], desc[UR36][R2.64+0x100], !P2 ;  /* 0x2b400100021adfae */ /* 0x000fe2000d101d64 */
[----:B0-----:R-:W-:-:S03]  /*f0d0*/  @!P6 LEA R6, P0, R8, R14, 0x1 ;  /* 0x0000000e0806e211 */ /* 0x001fc600078008ff */
[----:B------:R0:W-:Y:S01]  /*f0e0*/  @!P5 LDGSTS.E.BYPASS.LTC128B.128 [R26+0x2f400], desc[UR36][R2.64+0x180], !P1 ;  /* 0x2f400180021adfae */ /* 0x0001e2000c901d64 */
[----:B------:R-:W-:-:S03]  /*f0f0*/  LOP3.LUT P5, RZ, R23, 0x100000, RZ, 0xc0, !PT ;  /* 0x0010000017ff7812 */ /* 0x000fc600078ac0ff */
[----:B------:R-:W2:Y:S01]  /*f100*/  SHFL.IDX PT, R14, R0, 0x4, 0x181f ;  /* 0x00981f00000e7f89 */ /* 0x000ea200000e0000 */
[----:B-1----:R-:W-:-:S03]  /*f110*/  @!P6 IMAD.X R7, RZ, RZ, R5, P0 ;  /* 0x000000ffff07e224 */ /* 0x002fc600000e0605 */
[----:B------:R-:W1:Y:S01]  /*f120*/  SHFL.IDX PT, R5, R4, 0x4, 0x181f ;  /* 0x00981f0004057f89 */ /* 0x000e6200000e0000 */
[----:B0-----:R-:W-:Y:S02]  /*f130*/  @!P6 IMAD.MOV.U32 R2, RZ, RZ, R6 ;  /* 0x000000ffff02e224 */ /* 0x001fe400078e0006 */
[----:B------:R-:W-:-:S05]  /*f140*/  @!P6 IMAD.MOV.U32 R3, RZ, RZ, R7 ;  /* 0x000000ffff03e224 */ /* 0x000fca00078e0007 */
[----:B------:R-:W-:Y:S04]  /*f150*/  @!P6 LDGSTS.E.BYPASS.LTC128B.128 [R26+0x23c00], desc[UR36][R2.64], !P4 ;  /* 0x23c00000021aefae */ /* 0x000fe8000e101d64 */
[----:B------:R-:W-:Y:S04]  /*f160*/  @!P6 LDGSTS.E.BYPASS.LTC128B.128 [R26+0x27c00], desc[UR36][R2.64+0x80], !P3 ;  /* 0x27c00080021aefae */ /* 0x000fe8000d901d64 */
[----:B------:R-:W-:Y:S01]  /*f170*/  @!P6 LDGSTS.E.BYPASS.LTC128B.128 [R26+0x2bc00], desc[UR36][R2.64+0x100], !P2 ;  /* 0x2bc00100021aefae */ /* 0x000fe2000d101d64 */
[----:B--2---:R-:W-:-:S03]  /*f180*/  @!P5 LEA R6, P0, R8, R14, 0x1 ;  /* 0x0000000e0806d211 */ /* 0x004fc600078008ff */
[----:B------:R-:W0:Y:S02]  /*f190*/  SHFL.IDX PT, R14, R0, 0x5, 0x181f ;  /* 0x00b81f00000e7f89 */ /* 0x000e2400000e0000 */
[----:B-1----:R-:W-:Y:S02]  /*f1a0*/  @!P5 IMAD.X R7, RZ, RZ, R5, P0 ;  /* 0x000000ffff07d224 */ /* 0x002fe400000e0605 */
[----:B------:R-:W1:Y:S04]  /*f1b0*/  SHFL.IDX PT, R5, R4, 0x5, 0x181f ;  /* 0x00b81f0004057f89 */ /* 0x000e6800000e0000 */
[----:B------:R2:W-:Y:S01]  /*f1c0*/  @!P6 LDGSTS.E.BYPASS.LTC128B.128 [R26+0x2fc00], desc[UR36][R2.64+0x180], !P1 ;  /* 0x2fc00180021aefae */ /* 0x0005e2000c901d64 */
[----:B------:R-:W-:Y:S01]  /*f1d0*/  LOP3.LUT P6, RZ, R23, 0x80000, RZ, 0xc0, !PT ;  /* 0x0008000017ff7812 */ /* 0x000fe200078cc0ff */
[----:B--2---:R-:W-:-:S02]  /*f1e0*/  @!P5 IMAD.MOV.U32 R2, RZ, RZ, R6 ;  /* 0x000000ffff02d224 */ /* 0x004fc400078e0006 */
[----:B------:R-:W-:-:S10]  /*f1f0*/  @!P5 IMAD.MOV.U32 R3, RZ, RZ, R7 ;  /* 0x000000ffff03d224 */ /* 0x000fd400078e0007 */
[----:B0-----:R-:W-:Y:S02]  /*f200*/  @!P6 LEA R6, P0, R8, R14, 0x1 ;  /* 0x0000000e0806e211 */ /* 0x001fe400078008ff */
[----:B------:R-:W0:Y:S03]  /*f210*/  SHFL.IDX PT, R14, R0, 0x6, 0x181f ;  /* 0x00d81f00000e7f89 */ /* 0x000e2600000e0000 */
[----:B-1----:R-:W-:Y:S01]  /*f220*/  @!P6 IMAD.X R7, RZ, RZ, R5, P0 ;  /* 0x000000ffff07e224 */ /* 0x002fe200000e0605 */
[----:B------:R-:W-:Y:S04]  /*f230*/  @!P5 LDGSTS.E.BYPASS.LTC128B.128 [R26+0x24400], desc[UR36][R2.64], !P4 ;  /* 0x24400000021adfae */ /* 0x000fe8000e101d64 */
[----:B------:R-:W1:Y:S04]  /*f240*/  SHFL.IDX PT, R5, R4, 0x6, 0x181f ;  /* 0x00d81f0004057f89 */ /* 0x000e6800000e0000 */
[----:B------:R-:W-:Y:S04]  /*f250*/  @!P5 LDGSTS.E.BYPASS.LTC128B.128 [R26+0x28400], desc[UR36][R2.64+0x80], !P3 ;  /* 0x28400080021adfae */ /* 0x000fe8000d901d64 */
[----:B------:R-:W-:Y:S04]  /*f260*/  @!P5 LDGSTS.E.BYPASS.LTC128B.128 [R26+0x2c400], desc[UR36][R2.64+0x100], !P2 ;  /* 0x2c400100021adfae */ /* 0x000fe8000d101d64 */
[----:B------:R2:W-:Y:S01]  /*f270*/  @!P5 LDGSTS.E.BYPASS.LTC128B.128 [R26+0x30400], desc[UR36][R2.64+0x180], !P1 ;  /* 0x30400180021adfae */ /* 0x0005e2000c901d64 */
[----:B------:R-:W-:Y:S01]  /*f280*/  LOP3.LUT P5, RZ, R23, 0x40000, RZ, 0xc0, !PT ;  /* 0x0004000017ff7812 */ /* 0x000fe200078ac0ff */
[----:B--2---:R-:W-:-:S02]  /*f290*/  @!P6 IMAD.MOV.U32 R2, RZ, RZ, R6 ;  /* 0x000000ffff02e224 */ /* 0x004fc400078e0006 */
[----:B------:R-:W-:-:S10]  /*f2a0*/  @!P6 IMAD.MOV.U32 R3, RZ, RZ, R7 ;  /* 0x000000ffff03e224 */ /* 0x000fd400078e0007 */
[----:B0-----:R-:W-:Y:S02]  /*f2b0*/  @!P5 LEA R6, P0, R8, R14, 0x1 ;  /* 0x0000000e0806d211 */ /* 0x001fe400078008ff */
[----:B------:R0:W2:Y:S03]  /*f2c0*/  SHFL.IDX PT, R14, R0, 0x7, 0x181f ;  /* 0x00f81f00000e7f89 */ /* 0x0000a600000e0000 */
[----:B-1----:R-:W-:Y:S01]  /*f2d0*/  @!P5 IMAD.X R7, RZ, RZ, R5, P0 ;  /* 0x000000ffff07d224 */ /* 0x002fe200000e0605 */
[----:B------:R-:W-:Y:S04]  /*f2e0*/  @!P6 LDGSTS.E.BYPASS.LTC128B.128 [R26+0x24c00], desc[UR36][R2.64], !P4 ;  /* 0x24c00000021aefae */ /* 0x000fe8000e101d64 */
[----:B------:R-:W-:Y:S04]  /*f2f0*/  @!P6 LDGSTS.E.BYPASS.LTC128B.128 [R26+0x28c00], desc[UR36][R2.64+0x80], !P3 ;  /* 0x28c00080021aefae */ /* 0x000fe8000d901d64 */
[----:B------:R-:W-:Y:S04]  /*f300*/  @!P6 LDGSTS.E.BYPASS.LTC128B.128 [R26+0x2cc00], desc[UR36][R2.64+0x100], !P2 ;  /* 0x2cc00100021aefae */ /* 0x000fe8000d101d64 */
[----:B------:R1:W-:Y:S04]  /*f310*/  @!P6 LDGSTS.E.BYPASS.LTC128B.128 [R26+0x30c00], desc[UR36][R2.64+0x180], !P1 ;  /* 0x30c00180021aefae */ /* 0x0003e8000c901d64 */
[----:B------:R0:W3:Y:S01]  /*f320*/  SHFL.IDX PT, R5, R4, 0x7, 0x181f ;  /* 0x00f81f0004057f89 */ /* 0x0000e200000e0000 */
[----:B-1----:R-:W-:-:S02]  /*f330*/  @!P5 IMAD.MOV.U32 R2, RZ, RZ, R6 ;  /* 0x000000ffff02d224 */ /* 0x002fc400078e0006 */
[----:B------:R-:W-:-:S05]  /*f340*/  @!P5 IMAD.MOV.U32 R3, RZ, RZ, R7 ;  /* 0x000000ffff03d224 */ /* 0x000fca00078e0007 */
[----:B------:R0:W-:Y:S04]  /*f350*/  @!P5 LDGSTS.E.BYPASS.LTC128B.128 [R26+0x25400], desc[UR36][R2.64], !P4 ;  /* 0x25400000021adfae */ /* 0x0001e8000e101d64 */
[----:B------:R0:W-:Y:S04]  /*f360*/  @!P5 LDGSTS.E.BYPASS.LTC128B.128 [R26+0x29400], desc[UR36][R2.64+0x80], !P3 ;  /* 0x29400080021adfae */ /* 0x0001e8000d901d64 */
[----:B------:R0:W-:Y:S04]  /*f370*/  @!P5 LDGSTS.E.BYPASS.LTC128B.128 [R26+0x2d400], desc[UR36][R2.64+0x100], !P2 ;  /* 0x2d400100021adfae */ /* 0x0001e8000d101d64 */
[----:B--23--:R0:W-:Y:S02]  /*f380*/  @!P5 LDGSTS.E.BYPASS.LTC128B.128 [R26+0x31400], desc[UR36][R2.64+0x180], !P1 ;  /* 0x31400180021adfae */ /* 0x00c1e4000c901d64 */
.L_x_1329:
[----:B------:R-:W-:Y:S01]  /*f390*/  LOP3.LUT P0, RZ, R23, 0x4000, RZ, 0xc0, !PT ;  /* 0x0000400017ff7812 */ /* 0x000fe2000780c0ff */
[----:B------:R-:W-:-:S12]  /*f3a0*/  BSSY B0, `(.L_x_1222) ;  /* 0x000000b000007945 */ /* 0x000fd80003800000 */
[----:B------:R-:W-:Y:S05]  /*f3b0*/  @P0 BRA `(.L_x_1223) ;  /* 0x0000000000240947 */ /* 0x000fea0003800000 */
[----:B0-----:R-:W-:-:S05]  /*f3c0*/  LEA R2, P0, R8, R14, 0x1 ;  /* 0x0000000e08027211 */ /* 0x001fca00078008ff */
[----:B------:R-:W-:-:S05]  /*f3d0*/  IMAD.X R3, RZ, RZ, R5, P0 ;  /* 0x000000ffff037224 */ /* 0x000fca00000e0605 */
[----:B------:R-:W-:Y:S01]  /*f3e0*/  @!PT LDS RZ, [RZ] ;  /* 0x00000000fffff984 */ /* 0x000fe20000000800 */
[----:B------:R-:W-:Y:S01]  /*f3f0*/  @!PT LDS RZ, [RZ] ;  /* 0x00000000fffff984 */ /* 0x000fe20000000800 */
[----:B------:R-:W-:Y:S01]  /*f400*/  @!PT LDS RZ, [RZ] ;  /* 0x00000000fffff984 */ /* 0x000fe20000000800 */
[----:B------:R1:W-:Y:S04]  /*f410*/  LDGSTS.E.BYPASS.LTC128B.128 [R26+0x25c00], desc[UR36][R2.64], !P4 ;  /* 0x25c00000021a7fae */ /* 0x0003e8000e101d64 */
[----:B------:R1:W-:Y:S04]  /*f420*/  LDGSTS.E.BYPASS.LTC128B.128 [R26+0x29c00], desc[UR36][R2.64+0x80], !P3 ;  /* 0x29c00080021a7fae */ /* 0x0003e8000d901d64 */
[----:B------:R1:W-:Y:S04]  /*f430*/  LDGSTS.E.BYPASS.LTC128B.128 [R26+0x2dc00], desc[UR36][R2.64+0x100], !P2 ;  /* 0x2dc00100021a7fae */ /* 0x0003e8000d101d64 */
[----:B------:R1:W-:Y:S02]  /*f440*/  LDGSTS.E.BYPASS.LTC128B.128 [R26+0x31c00], desc[UR36][R2.64+0x180], !P1 ;  /* 0x31c00180021a7fae */ /* 0x0003e4000c901d64 */
.L_x_1223:
[----:B------:R-:W-:Y:S05]  /*f450*/  BSYNC B0 ;  /* 0x0000000000007941 */ /* 0x000fea0003800000 */
.L_x_1222:
[----:B------:R-:W-:Y:S01]  /*f460*/  NOP ;  /* 0x0000000000007918 */ /* 0x000fe20000000000 */
[----:B------:R-:W-:-:S13]  /*f470*/  PLOP3.LUT P0, PT, PT, PT, PT, 0x80, 0x0 ;  /* 0x000000000000781c */ /* 0x000fda0003f0f070 */
.L_x_1224:
[----:B------:R-:W-:Y:S02]  /*f480*/  PLOP3.LUT P1, PT, P1, P0, PT, 0xa2, 0x0 ;  /* 0x000000000000781c */ /* 0x000fe40000f21472 */
[----:B------:R-:W-:-:S08]  /*f490*/  @P0 R2UR P1, UR4, R22 ;  /* 0x00000000160402ca */ /* 0x000fd00000020000 */
[----:B------:R-:W-:-:S05]  /*f4a0*/  @P0 PLOP3.LUT P0, PT, P1, PT, PT, 0x80, 0x0 ;  /* 0x000000000000081c */ /* 0x000fca0000f0f070 */
[----:B------:R-:W-:Y:S01]  /*f4b0*/  @!P1 SYNCS.ARRIVE.TRANS64.RED.A0T1 RZ, [UR4+0x32410], RZ ;  /* 0x032410ffffff99a7 */ /* 0x000fe20008200404 */
[----:B------:R-:W-:Y:S07]  /*f4c0*/  @!P1 ARRIVES.LDGSTSBAR.64.TRANSCNT [UR4+0x32410] ;  /* 0x03241000ff0099b0 */ /* 0x000fee0008000a84 */
[----:B------:R-:W-:Y:S05]  /*f4d0*/  @P0 BRA.U.ANY `(.L_x_1224) ;  /* 0xfffffffd00e80947 */ /* 0x000fea000393ffff */
[----:B01----:R-:W2:Y:S02]  /*f4e0*/  LDL.LU R2, [R1+0x18] ;  /* 0x0000180001027983 */ /* 0x003ea40000300800 */
        /* <DEDUP_REMOVED lines=11> */
.L_x_1330:
[----:B------:R-:W-:Y:S05]  /*f5a0*/  BSYNC B0 ;  /* 0x0000000000007941 */ /* 0x000fea0003800000 */
.L_x_1225:
[----:B------:R-:W-:-:S13]  /*f5b0*/  LOP3.LUT P0, RZ, R23, 0x400, RZ, 0xc0, !PT ;  /* 0x0000040017ff7812 */ /* 0x000fda000780c0ff */
[----:B------:R-:W-:Y:S05]  /*f5c0*/  @!P0 BRA `(.L_x_1227) ;  /* 0x0000000000048947 */ /* 0x000fea0003800000 */
[----:B------:R-:W-:Y:S01]  /*f5d0*/  BPT.TRAP 0x1 ;  /* 0x000000040000795c */ /* 0x000fe20000300000 */
.L_x_1227:
[----:B------:R-:W-:Y:S01]  /*f5e0*/  SHF.L.U32 R0, R27, 0x1f, RZ ;  /* 0x0000001f1b007819 */ /* 0x000fe200000006ff */
[----:B------:R-:W-:Y:S03]  /*f5f0*/  BSSY B0, `(.L_x_1228) ;  /* 0x0000003000007945 */ /* 0x000fe60003800000 */
[----:B------:R-:W1:Y:S02]  /*f600*/  SYNCS.PHASECHK.TRANS64.TRYWAIT P0, [R25+URZ+0x32460], R0 ;  /* 0x03246000190075a7 */ /* 0x000e64000800017f */
[----:B-1----:R-:W-:Y:S05]  /*f610*/  @!P0 BRA `(.L_x_1229) ;  /* 0x0000004800208947 */ /* 0x002fea0003800000 */
.L_x_1331:
[----:B------:R-:W-:Y:S05]  /*f620*/  BSYNC B0 ;  /* 0x0000000000007941 */ /* 0x000fea0003800000 */
.L_x_1228:
[----:B------:R-:W1:Y:S01]  /*f630*/  LDL.LU R2, [R1+0x10] ;  /* 0x0000100001027983 */ /* 0x000e620000300800 */
[----:B------:R-:W-:Y:S01]  /*f640*/  ULDC.64 UR4, c[0x0][0x328] ;  /* 0x0000ca0000047ab9 */ /* 0x000fe20000000a00 */
[----:B------:R-:W-:Y:S02]  /*f650*/  ULDC.64 UR6, c[0x0][0x318] ;  /* 0x0000c60000067ab9 */ /* 0x000fe40000000a00 */
[----:B------:R-:W2:Y:S04]  /*f660*/  LDL.LU R6, [R1+0x14] ;  /* 0x0000140001067983 */ /* 0x000ea80000300800 */
[----:B------:R-:W3:Y:S01]  /*f670*/  LDL.LU R4, [R1+0x28] ;  /* 0x0000280001047983 */ /* 0x000ee20000300800 */
[C---:B------:R-:W-:Y:S02]  /*f680*/  LOP3.LUT P3, RZ, R23.reuse, 0x10, RZ, 0xc0, !PT ;  /* 0x0000001017ff7812 */ /* 0x040fe4000786c0ff */
[----:B------:R-:W-:-:S02]  /*f690*/  LOP3.LUT P2, RZ, R23, 0x8, RZ, 0xc0, !PT ;  /* 0x0000000817ff7812 */ /* 0x000fc4000784c0ff */
[C---:B------:R-:W-:Y:S02]  /*f6a0*/  LOP3.LUT P1, RZ, R23.reuse, 0x4, RZ, 0xc0, !PT ;  /* 0x0000000417ff7812 */ /* 0x040fe4000782c0ff */
[----:B------:R-:W-:Y:S02]  /*f6b0*/  LOP3.LUT P4, RZ, R23, 0x1, RZ, 0xc0, !PT ;  /* 0x0000000117ff7812 */ /* 0x000fe4000788c0ff */
[----:B------:R-:W-:Y:S01]  /*f6c0*/  SEL R7, RZ, 0x8, P1 ;  /* 0x00000008ff077807 */ /* 0x000fe20000800000 */
[----:B-1----:R-:W-:Y:S02]  /*f6d0*/  IMAD R0, R2, UR4, RZ ;  /* 0x0000000402007c24 */ /* 0x002fe4000f8e02ff */
[----:B0-----:R-:W-:-:S04]  /*f6e0*/  IMAD.WIDE.U32 R2, R37, UR4, RZ ;  /* 0x0000000425027c25 */ /* 0x001fc8000f8e00ff */
[----:B------:R-:W-:Y:S01]  /*f6f0*/  IMAD R5, R37, UR5, R0 ;  /* 0x0000000525057c24 */ /* 0x000fe2000f8e0200 */
[----:B------:R-:W-:Y:S01]  /*f700*/  ULDC.64 UR4, c[0x0][0x338] ;  /* 0x0000ce0000047ab9 */ /* 0x000fe20000000a00 */
[----:B------:R-:W-:Y:S02]  /*f710*/  SEL R0, RZ, 0x2, P3 ;  /* 0x00000002ff007807 */ /* 0x000fe40001800000 */
[----:B------:R-:W-:Y:S02]  /*f720*/  IMAD.IADD R3, R3, 0x1, R5 ;  /* 0x0000000103037824 */ /* 0x000fe400078e0205 */
[----:B--2---:R-:W-:Y:S02]  /*f730*/  IMAD R5, R6, UR4, RZ ;  /* 0x0000000406057c24 */ /* 0x004fe4000f8e02ff */
        /* <DEDUP_REMOVED lines=8> */
[----:B------:R-:W-:Y:S02]  /*f7c0*/  LEA.HI.X R6, R2, UR7, R3, 0x1, P0 ;  /* 0x0000000702067c11 */ /* 0x000fe400080f0c03 */
[----:B------:R-:W-:-:S04]  /*f7d0*/  SEL R3, RZ, 0x4, P2 ;  /* 0x00000004ff037807 */ /* 0x000fc80001000000 */
[----:B---3--:R-:W-:Y:S01]  /*f7e0*/  IADD3 R0, R3, R0, R4 ;  /* 0x0000000003007210 */ /* 0x008fe20007ffe004 */
[----:B------:R-:W-:-:S04]  /*f7f0*/  IMAD R4, R24, 0x6000, R29 ;  /* 0x0000600018047824 */ /* 0x000fc800078e021d */
[----:B------:R-:W-:Y:S01]  /*f800*/  IMAD.IADD R7, R0, 0x1, R7 ;  /* 0x0000000100077824 */ /* 0x000fe200078e0207 */
[----:B------:R-:W-:Y:S06]  /*f810*/  BRA.DIV UR4, `(.L_x_1230) ;  /* 0x0000004604b47947 */ /* 0x000fec000b800000 */
[----:B------:R-:W0:Y:S01]  /*f820*/  S2R R2, SR_TID.X ;  /* 0x0000000000027919 */ /* 0x000e220000002100 */
[----:B------:R-:W-:Y:S01]  /*f830*/  IMAD R4, R4, 0x2, R22 ;  /* 0x0000000204047824 */ /* 0x000fe200078e0216 */
[C---:B------:R-:W-:Y:S01]  /*f840*/  LOP3.LUT P2, RZ, R7.reuse, 0x2, RZ, 0xc0, !PT ;  /* 0x0000000207ff7812 */ /* 0x040fe2000784c0ff */
[----:B------:R-:W1:Y:S01]  /*f850*/  SHFL.IDX PT, R14, R5, RZ, 0x181f ;  /* 0x00181fff050e7589 */ /* 0x000e6200000e0000 */
[----:B------:R-:W-:-:S03]  /*f860*/  LOP3.LUT P1, RZ, R7, 0x4, RZ, 0xc0, !PT ;  /* 0x0000000407ff7812 */ /* 0x000fc6000782c0ff */
        /* <DEDUP_REMOVED lines=65> */
.L_x_1345:
[----:B0-2---:R-:W-:Y:S02]  /*fc80*/  IADD3 R2, P3, R14, R0, RZ ;  /* 0x000000000e027210 */ /* 0x005fe40007f7e0ff */
        /* <DEDUP_REMOVED lines=14> */
.L_x_1231:
        /* <DEDUP_REMOVED lines=10> */
.L_x_1232:
[----:B0-----:R-:W2:Y:S01]  /*fe10*/  LDL.LU R2, [R1+0xc] ;  /* 0x00000c0001027983 */ /* 0x001ea20000300800 */
[----:B------:R0:W-:Y:S01]  /*fe20*/  SYNCS.ARRIVE.TRANS64.A1T0 RZ, [R25+URZ+0x32450], RZ ;  /* 0x032450ff19ff79a7 */ /* 0x0001e2000810003f */
[----:B------:R-:W-:Y:S01]  /*fe30*/  BSSY B0, `(.L_x_1233) ;  /* 0x00000d9000007945 */ /* 0x000fe20003800000 */
[----:B--2---:R-:W-:-:S05]  /*fe40*/  VIADD R21, R2, 0xfffffffe ;  /* 0xfffffffe02157836 */ /* 0x004fca0000000000 */
[----:B------:R-:W-:-:S13]  /*fe50*/  ISETP.GE.AND P0, PT, R21, R30, PT ;  /* 0x0000001e1500720c */ /* 0x000fda0003f06270 */
[----:B0-----:R-:W-:Y:S05]  /*fe60*/  @!P0 BRA `(.L_x_1234) ;  /* 0x0000000c00548947 */ /* 0x001fea0003800000 */
.L_x_1247:
[----:B0-----:R-:W0:Y:S01]  /*fe70*/  S2R R2, SR_TID.X ;  /* 0x0000000000027919 */ /* 0x001e220000002100 */
[----:B-1----:R-:W1:Y:S01]  /*fe80*/  LDC R3, c[0x0][0x430] ;  /* 0x00010c00ff037b82 */ /* 0x002e620000000800 */
[----:B------:R-:W-:Y:S01]  /*fe90*/  IMAD R8, R21, 0x60, R32 ;  /* 0x0000006015087824 */ /* 0x000fe200078e0220 */
[----:B------:R-:W-:Y:S01]  /*fea0*/  LOP3.LUT P1, RZ, R23, 0x400, RZ, 0xc0, !PT ;  /* 0x0000040017ff7812 */ /* 0x000fe2000782c0ff */
[----:B------:R-:W-:Y:S01]  /*feb0*/  VIADD R24, R24, 0x1 ;  /* 0x0000000118187836 */ /* 0x000fe20000000000 */
[----:B-1----:R-:W-:Y:S02]  /*fec0*/  ISETP.NE.AND P0, PT, R3, 0x1, PT ;  /* 0x000000010300780c */ /* 0x002fe40003f05270 */
[----:B0-----:R-:W-:-:S04]  /*fed0*/  LOP3.LUT R2, R2, 0x7f, RZ, 0xc0, !PT ;  /* 0x0000007f02027812 */ /* 0x001fc800078ec0ff */
[----:B------:R-:W-:Y:S02]  /*fee0*/  SHF.R.U32.HI R4, RZ, 0x3, R2 ;  /* 0x00000003ff047819 */ /* 0x000fe40000011602 */
[----:B------:R-:W0:Y:S05]  /*fef0*/  S2R R2, SR_TID.X ;  /* 0x0000000000027919 */ /* 0x000e2a0000002100 */
[----:B------:R-:W1:Y:S08]  /*ff00*/  @P0 LDC R3, c[0x0][0x434] ;  /* 0x00010d00ff030b82 */ /* 0x000e700000000800 */
[----:B--2---:R-:W2:Y:S01]  /*ff10*/  @P0 LDC R7, c[0x0][0x438] ;  /* 0x00010e00ff070b82 */ /* 0x004ea20000000800 */
        /* <DEDUP_REMOVED lines=15> */
[----:B-1----:R-:W-:Y:S01]  /*10010*/  @!P2 LEA R6, P0, R2, R6, 0x2 ;  /* 0x000000060206a211 */ /* 0x002fe200078010ff */
[----:B------:R-:W-:-:S03]  /*10020*/  IMAD.MOV.U32 R4, RZ, RZ, RZ ;  /* 0x000000ffff047224 */ /* 0x000fc600078e00ff */
[----:B------:R-:W-:Y:S01]  /*10030*/  @!P2 LEA.HI.X R7, R2, R7, R3, 0x2, P0 ;  /* 0x000000070207a211 */ /* 0x000fe200000f1403 */
[----:B------:R-:W-:Y:S01]  /*10040*/  IMAD.MOV R5, RZ, RZ, -R9 ;  /* 0x000000ffff057224 */ /* 0x000fe200078e0a09 */
[C---:B------:R-:W-:Y:S01]  /*10050*/  ISETP.NE.AND P0, PT, R24.reuse, 0x2, PT ;  /* 0x000000021800780c */ /* 0x040fe20003f05270 */
[----:B------:R-:W-:Y:S05]  /*10060*/  YIELD ;  /* 0x0000000000007946 */ /* 0x000fea0003800000 */
[----:B------:R-:W-:Y:S01]  /*10070*/  ULDC UR4, c[0x0][0x430] ;  /* 0x00010c0000047ab9 */ /* 0x000fe20000000800 */
[----:B------:R-:W-:Y:S01]  /*10080*/  IMAD.MOV.U32 R3, RZ, RZ, R21 ;  /* 0x000000ffff037224 */ /* 0x000fe200078e0015 */
[----:B------:R-:W-:Y:S01]  /*10090*/  SEL R2, RZ, 0x1, P0 ;  /* 0x00000001ff027807 */ /* 0x000fe20000000000 */
[----:B------:R-:W-:Y:S01]  /*100a0*/  IMAD R5, R5, UR4, R8 ;  /* 0x0000000405057c24 */ /* 0x000fe2000f8e0208 */
[----:B------:R0:W5:Y:S01]  /*100b0*/  @!P2 LDG.E R4, desc[UR36][R6.64] ;  /* 0x000000240604a981 */ /* 0x000162000c1e1900 */
[----:B------:R-:W-:Y:S01]  /*100c0*/  SEL R24, R24, RZ, P0 ;  /* 0x000000ff18187207 */ /* 0x000fe20000000000 */
[----:B------:R-:W-:Y:S01]  /*100d0*/  VIADD R21, R21, 0xffffffff ;  /* 0xffffffff15157836 */ /* 0x000fe20000000000 */
[----:B------:R-:W-:-:S02]  /*100e0*/  LOP3.LUT R27, R27, R2, RZ, 0x3c, !PT ;  /* 0x000000021b1b7212 */ /* 0x000fc400078e3cff */
[----:B------:R-:W-:Y:S01]  /*100f0*/  ISETP.GT.AND P2, PT, R3, R30, PT ;  /* 0x0000001e0300720c */ /* 0x000fe20003f44270 */
[----:B------:R-:W-:-:S12]  /*10100*/  @!P1 BRA `(.L_x_1235) ;  /* 0x0000000000049947 */ /* 0x000fd80003800000 */
[----:B------:R-:W-:Y:S01]  /*10110*/  BPT.TRAP 0x1 ;  /* 0x000000040000795c */ /* 0x000fe20000300000 */
.L_x_1235:
[----:B------:R-:W-:Y:S01]  /*10120*/  IMAD R10, R24, 0x8, R22 ;  /* 0x00000008180a7824 */ /* 0x000fe200078e0216 */
[----:B------:R-:W-:Y:S01]  /*10130*/  SHF.L.U32 R20, R27, 0x1f, RZ ;  /* 0x0000001f1b147819 */ /* 0x000fe200000006ff */
[----:B------:R-:W-:Y:S01]  /*10140*/  BSSY B1, `(.L_x_1236) ;  /* 0x0000004000017945 */ /* 0x000fe20003800000 */
[----:B------:R-:W-:Y:S02]  /*10150*/  SHF.R.S32.HI R9, RZ, 0x1f, R5 ;  /* 0x0000001fff097819 */ /* 0x000fe40000011405 */
[----:B------:R-:W1:Y:S02]  /*10160*/  SYNCS.PHASECHK.TRANS64.TRYWAIT P0, [R10+URZ+0x32440], R20 ;  /* 0x032440140a0075a7 */ /* 0x000e64000800017f */
[----:B-1----:R-:W-:Y:S05]  /*10170*/  @!P0 BRA `(.L_x_1237) ;  /* 0x00000044009c8947 */ /* 0x002fea0003800000 */
.L_x_1346:
[----:B------:R-:W-:Y:S05]  /*10180*/  BSYNC B1 ;  /* 0x0000000000017941 */ /* 0x000fea0003800000 */
.L_x_1236:
[----:B------:R-:W-:Y:S01]  /*10190*/  ULDC.64 UR4, c[0x0][0x300] ;  /* 0x0000c00000047ab9 */ /* 0x000fe20000000a00 */
[----:B-----5:R-:W-:Y:S01]  /*101a0*/  SHF.R.S32.HI R17, RZ, 0x1f, R4 ;  /* 0x0000001fff117819 */ /* 0x020fe20000011404 */
[----:B------:R-:W-:Y:S01]  /*101b0*/  IMAD R2, R9, UR4, RZ ;  /* 0x0000000409027c24 */ /* 0x000fe2000f8e02ff */
[----:B------:R-:W-:Y:S01]  /*101c0*/  ULDC.64 UR6, c[0x0][0x2e8] ;  /* 0x0000ba0000067ab9 */ /* 0x000fe20000000a00 */
[----:B------:R-:W-:Y:S02]  /*101d0*/  LOP3.LUT P1, RZ, R23, 0x2, RZ, 0xc0, !PT ;  /* 0x0000000217ff7812 */ /* 0x000fe4000782c0ff */
[C---:B0-----:R-:W-:Y:S02]  /*101e0*/  IMAD R7, R5.reuse, UR5, R2 ;  /* 0x0000000505077c24 */ /* 0x041fe4000f8e0202 */
        /* <DEDUP_REMOVED lines=18> */
[----:B------:R-:W-:Y:S01]  /*10310*/  SHFL.IDX PT, R14, R6, 0x5, 0x181f ;  /* 0x00b81f00060e7f89 */ /* 0x000fe200000e0000 */
[----:B0-----:R-:W-:-:S05]  /*10320*/  IADD3 R2, P0, R2, R0, RZ ;  /* 0x0000000002027210 */ /* 0x001fca0007f1e0ff */
[----:B--2---:R-:W-:-:S05]  /*10330*/  IMAD.X R3, RZ, RZ, R3, P0 ;  /* 0x000000ffff037224 */ /* 0x004fca00000e0603 */
[----:B------:R0:W-:Y:S04]  /*10340*/  LDGSTS.E.BYPASS.LTC128B.128 [R7+0x1c400], desc[UR36][R2.64], !P1 ;  /* 0x1c40000002077fae */ /* 0x0001e8000c901d64 */
[----:B0-----:R-:W0:Y:S04]  /*10350*/  SHFL.IDX PT, R2, R6, 0x1, 0x181f ;  /* 0x00381f0006027f89 */ /* 0x001e2800000e0000 */
[----:B------:R-:W2:Y:S01]  /*10360*/  SHFL.IDX PT, R3, R8, 0x1, 0x181f ;  /* 0x00381f0008037f89 */ /* 0x000ea200000e0000 */
        /* <DEDUP_REMOVED lines=14> */
[----:B------:R-:W2:Y:S04]  /*10450*/  SHFL.IDX PT, R3, R8, 0x4, 0x181f ;  /* 0x00981f0008037f89 */ /* 0x000ea800000e0000 */
[----:B------:R-:W3:Y:S01]  /*10460*/  SHFL.IDX PT, R8, R8, 0x5, 0x181f ;  /* 0x00b81f0008087f89 */ /* 0x000ee200000e0000 */
[----:B0-----:R-:W-:-:S05]  /*10470*/  IADD3 R2, P0, R2, R0, RZ ;  /* 0x0000000002027210 */ /* 0x001fca0007f1e0ff */
[----:B--2---:R-:W-:-:S05]  /*10480*/  IMAD.X R3, RZ, RZ, R3, P0 ;  /* 0x000000ffff037224 */ /* 0x004fca00000e0603 */
[----:B---3--:R0:W-:Y:S03]  /*10490*/  LDGSTS.E.BYPASS.LTC128B.128 [R7+0x1e400], desc[UR36][R2.64], !P1 ;  /* 0x1e40000002077fae */ /* 0x0081e6000c901d64 */
.L_x_1360:
[----:B0-----:R-:W-:-:S05]  /*104a0*/  IADD3 R2, P0, R14, R0, RZ ;  /* 0x000000000e027210 */ /* 0x001fca0007f1e0ff */
[----:B------:R-:W-:Y:S01]  /*104b0*/  IMAD.X R3, RZ, RZ, R8, P0 ;  /* 0x000000ffff037224 */ /* 0x000fe200000e0608 */
[----:B------:R-:W-:-:S04]  /*104c0*/  PLOP3.LUT P0, PT, PT, PT, PT, 0x80, 0x0 ;  /* 0x000000000000781c */ /* 0x000fc80003f0f070 */
[----:B------:R-:W-:Y:S01]  /*104d0*/  @!PT LDS RZ, [RZ] ;  /* 0x00000000fffff984 */ /* 0x000fe20000000800 */
[----:B------:R-:W-:Y:S01]  /*104e0*/  @!PT LDS RZ, [RZ] ;  /* 0x00000000fffff984 */ /* 0x000fe20000000800 */
[----:B------:R-:W-:Y:S01]  /*104f0*/  @!PT LDS RZ, [RZ] ;  /* 0x00000000fffff984 */ /* 0x000fe20000000800 */
[----:B------:R0:W-:Y:S01]  /*10500*/  LDGSTS.E.BYPASS.LTC128B.128 [R7+0x1ec00], desc[UR36][R2.64], !P1 ;  /* 0x1ec0000002077fae */ /* 0x0001e2000c901d64 */
[----:B------:R-:W-:-:S08]  /*10510*/  NOP ;  /* 0x0000000000007918 */ /* 0x000fd00000000000 */
.L_x_1239:
        /* <DEDUP_REMOVED lines=10> */
.L_x_1240:
[----:B------:R2:W-:Y:S01]  /*105c0*/  SYNCS.ARRIVE.TRANS64.A1T0 RZ, [R10+URZ+0x32430], RZ ;  /* 0x032430ff0aff79a7 */ /* 0x0005e2000810003f */
[----:B------:R-:W-:Y:S05]  /*105d0*/  @!P3 BRA `(.L_x_1241) ;  /* 0x000000000004b947 */ /* 0x000fea0003800000 */
[----:B------:R-:W-:Y:S01]  /*105e0*/  BPT.TRAP 0x1 ;  /* 0x000000040000795c */ /* 0x000fe20000300000 */
.L_x_1241:
[----:B------:R-:W3:Y:S01]  /*105f0*/  SYNCS.PHASECHK.TRANS64.TRYWAIT P0, [R10+URZ+0x32460], R20 ;  /* 0x032460140a0075a7 */ /* 0x000ee2000800017f */
[----:B------:R-:W-:Y:S04]  /*10600*/  BSSY B1, `(.L_x_1242) ;  /* 0x0000002000017945 */ /* 0x000fe80003800000 */
[----:B---3--:R-:W-:Y:S05]  /*10610*/  @!P0 BRA `(.L_x_1243) ;  /* 0x0000004800288947 */ /* 0x008fea0003800000 */
.L_x_1361:
[----:B------:R-:W-:Y:S05]  /*10620*/  BSYNC B1 ;  /* 0x0000000000017941 */ /* 0x000fea0003800000 */
.L_x_1242:
[----:B------:R-:W-:Y:S01]  /*10630*/  ULDC.64 UR4, c[0x0][0x328] ;  /* 0x0000ca0000047ab9 */ /* 0x000fe20000000a00 */
[----:B------:R-:W-:Y:S01]  /*10640*/  ULDC.64 UR6, c[0x0][0x318] ;  /* 0x0000c60000067ab9 */ /* 0x000fe20000000a00 */
[----:B0-----:R-:W-:Y:S01]  /*10650*/  IMAD R2, R9, UR4, RZ ;  /* 0x0000000409027c24 */ /* 0x001fe2000f8e02ff */
[C---:B------:R-:W-:Y:S01]  /*10660*/  LOP3.LUT P5, RZ, R23.reuse, 0x1, RZ, 0xc0, !PT ;  /* 0x0000000117ff7812 */ /* 0x040fe200078ac0ff */
[----:B-1-3--:R-:W-:Y:S01]  /*10670*/  IMAD R20, R24, 0x6000, R29 ;  /* 0x0000600018147824 */ /* 0x00afe200078e021d */
        /* <DEDUP_REMOVED lines=20> */
[----:B------:R-:W1:Y:S04]  /*107c0*/  SHFL.IDX PT, R3, R25, RZ, 0x181f ;  /* 0x00181fff19037589 */ /* 0x000e6800000e0000 */
[----:B------:R-:W-:Y:S04]  /*107d0*/  SHFL.IDX PT, R4, R25, 0x1, 0x181f ;  /* 0x00381f0019047f89 */ /* 0x000fe800000e0000 */
[----:B------:R-:W-:Y:S04]  /*107e0*/  SHFL.IDX PT, R8, R17, 0x2, 0x181f ;  /* 0x00581f0011087f89 */ /* 0x000fe800000e0000 */
[----:B------:R-:W-:Y:S01]  /*107f0*/  SHFL.IDX PT, R5, R25, 0x3, 0x181f ;  /* 0x00781f0019057f89 */ /* 0x000fe200000e0000 */
[----:B0-----:R-:W-:-:S03]  /*10800*/  IADD3 R2, P0, R14, R0, RZ ;  /* 0x000000000e027210 */ /* 0x001fc60007f1e0ff */
[----:B------:R-:W0:Y:S02]  /*10810*/  SHFL.IDX PT, R14, R17, 0x1, 0x181f ;  /* 0x00381f00110e7f89 */ /* 0x000e2400000e0000 */
[----:B-1----:R-:W-:-:S05]  /*10820*/  IMAD.X R3, RZ, RZ, R3, P0 ;  /* 0x000000ffff037224 */ /* 0x002fca00000e0603 */
        /* <DEDUP_REMOVED lines=9> */
[----:B-1----:R-:W-:Y:S04]  /*108c0*/  SHFL.IDX PT, R3, R25, 0x4, 0x181f ;  /* 0x00981f0019037f89 */ /* 0x002fe800000e0000 */
        /* <DEDUP_REMOVED lines=24> */
.L_x_1375:
        /* <DEDUP_REMOVED lines=11> */
.L_x_1245:
        /* <DEDUP_REMOVED lines=10> */
.L_x_1246:
[----:B------:R1:W-:Y:S01]  /*10ba0*/  SYNCS.ARRIVE.TRANS64.A1T0 RZ, [R10+URZ+0x32450], RZ ;  /* 0x032450ff0aff79a7 */ /* 0x0003e2000810003f */
[----:B------:R-:W-:Y:S05]  /*10bb0*/  @P2 BRA `(.L_x_1247) ;  /* 0xfffffff000ac2947 */ /* 0x000fea000383ffff */
.L_x_1234:
[----:B------:R-:W-:Y:S05]  /*10bc0*/  BSYNC B0 ;  /* 0x0000000000007941 */ /* 0x000fea0003800000 */
.L_x_1233:
[----:B0-----:R-:W0:Y:S01]  /*10bd0*/  S2R R2, SR_TID.X ;  /* 0x0000000000027919 */ /* 0x001e220000002100 */
[----:B------:R-:W-:Y:S01]  /*10be0*/  VIADD R24, R24, 0x1 ;  /* 0x0000000118187836 */ /* 0x000fe20000000000 */
[----:B------:R-:W-:Y:S04]  /*10bf0*/  BSSY B0, `(.L_x_1248) ;  /* 0x0000012000007945 */ /* 0x000fe80003800000 */
[----:B------:R-:W-:-:S04]  /*10c00*/  ISETP.NE.AND P0, PT, R24, 0x2, PT ;  /* 0x000000021800780c */ /* 0x000fc80003f05270 */
[----:B------:R-:W-:Y:S02]  /*10c10*/  SEL R0, RZ, 0x1, P0 ;  /* 0x00000001ff007807 */ /* 0x000fe40000000000 */
[----:B0-----:R-:W-:-:S04]  /*10c20*/  LOP3.LUT R2, R2, 0x7f, RZ, 0xc0, !PT ;  /* 0x0000007f02027812 */ /* 0x001fc800078ec0ff */
[----:B------:R-:W-:-:S13]  /*10c30*/  ISETP.NE.AND P1, PT, R2, RZ, PT ;  /* 0x000000ff0200720c */ /* 0x000fda0003f25270 */
[----:B------:R-:W-:Y:S05]  /*10c40*/  @P1 BRA `(.L_x_1249) ;  /* 0x0000000000301947 */ /* 0x000fea0003800000 */
[----:B------:R-:W0:Y:S01]  /*10c50*/  S2R R5, SR_LANEID ;  /* 0x0000000000057919 */ /* 0x000e220000000000 */
[----:B------:R-:W-:Y:S01]  /*10c60*/  VOTEU.ANY UR4, UPT, PT ;  /* 0x0000000000047886 */ /* 0x000fe200038e0100 */
[----:B------:R-:W3:Y:S01]  /*10c70*/  LDC.64 R2, c[0x0][0xd60] ;  /* 0x00035800ff027b82 */ /* 0x000ee20000000a00 */
[----:B------:R-:W0:Y:S02]  /*10c80*/  FLO.U32 R4, UR4 ;  /* 0x0000000400047d00 */ /* 0x000e2400080e0000 */
[----:B0-----:R-:W-:-:S06]  /*10c90*/  ISETP.EQ.U32.AND P1, PT, R4, R5, PT ;  /* 0x000000050400720c */ /* 0x001fcc0003f22070 */
[----:B------:R-:W3:Y:S07]  /*10ca0*/  POPC R5, UR4 ;  /* 0x0000000400057d09 */ /* 0x000eee0008000000 */
[----:B---3--:R-:W3:Y:S01]  /*10cb0*/  @P1 ATOMG.E.ADD.STRONG.GPU PT, R3, desc[UR36][R2.64], R5 ;  /* 0x00000005020319a8 */ /* 0x008ee200081ee1e4 */
[----:B------:R-:W0:Y:S02]  /*10cc0*/  S2R R6, SR_LTMASK ;  /* 0x0000000000067919 */ /* 0x000e240000003900 */
[----:B0-----:R-:W-:-:S04]  /*10cd0*/  LOP3.LUT R6, R6, UR4, RZ, 0xc0, !PT ;  /* 0x0000000406067c12 */ /* 0x001fc8000f8ec0ff */
[----:B------:R-:W0:Y:S01]  /*10ce0*/  POPC R7, R6 ;  /* 0x0000000600077309 */ /* 0x000e220000000000 */
[----:B---3--:R-:W0:Y:S02]  /*10cf0*/  SHFL.IDX PT, R4, R3, R4, 0x1f ;  /* 0x00001f0403047589 */ /* 0x008e2400000e0000 */
[----:B0-----:R-:W-:-:S07]  /*10d00*/  IADD3 R16, R4, UR39, R7 ;  /* 0x0000002704107c10 */ /* 0x001fce000fffe007 */
.L_x_1249:
[----:B------:R-:W-:Y:S05]  /*10d10*/  BSYNC B0 ;  /* 0x0000000000007941 */ /* 0x000fea0003800000 */
.L_x_1248:
[----:B------:R-:W-:Y:S02]  /*10d20*/  SEL R24, R24, RZ, P0 ;  /* 0x000000ff18187207 */ /* 0x000fe40000000000 */
[----:B------:R-:W-:-:S07]  /*10d30*/  LOP3.LUT R27, R27, R0, RZ, 0x3c, !PT ;  /* 0x000000001b1b7212 */ /* 0x000fce00078e3cff */
.L_x_1202:
[----:B------:R-:W-:Y:S05]  /*10d40*/  BSYNC B7 ;  /* 0x0000000000077941 */ /* 0x000fea0003800000 */
.L_x_1200:
[----:B------:R-:W-:-:S13]  /*10d50*/  LOP3.LUT P0, RZ, R23, 0x20000, RZ, 0xc0, !PT ;  /* 0x0002000017ff7812 */ /* 0x000fda000780c0ff */
[----:B------:R-:W-:Y:S05]  /*10d60*/  @!P0 BRA `(.L_x_1250) ;  /* 0x0000000000248947 */ /* 0x000fea0003800000 */
[----:B------:R-:W-:Y:S05]  /*10d70*/  WARPSYNC.ALL ;  /* 0x0000000000007948 */ /* 0x000fea0003800000 */
[----:B------:R-:W0:Y:S08]  /*10d80*/  S2UR UR5, SR_CgaCtaId ;  /* 0x00000000000579c3 */ /* 0x000e300000008800 */
[----:B------:R-:W-:Y:S06]  /*10d90*/  BAR.SYNC.DEFER_BLOCKING 0x5, 0x180 ;  /* 0x0146000000007b1d */ /* 0x000fec0000010000 */
[----:B------:R-:W-:-:S02]  /*10da0*/  UMOV UR4, 0x400 ;  /* 0x0000040000047882 */ /* 0x000fc40000000000 */
[----:B0-----:R-:W-:-:S06]  /*10db0*/  ULEA UR4, UR5, UR4, 0x18 ;  /* 0x0000000405047291 */ /* 0x001fcc000f8ec03f */
[----:B------:R-:W-:-:S05]  /*10dc0*/  IMAD.U32 R22, RZ, RZ, UR4 ;  /* 0x00000004ff167e24 */ /* 0x000fca000f8e00ff */
[----:B------:R0:W3:Y:S01]  /*10dd0*/  LDS.128 R16, [R22+0x324d0] ;  /* 0x0324d00016107984 */ /* 0x0000e20000000c00 */
[----:B------:R-:W-:Y:S06]  /*10de0*/  BAR.ARV 0x4, 0x180 ;  /* 0x0106000000007b1d */ /* 0x000fec0000002000 */
[----:B------:R-:W-:Y:S05]  /*10df0*/  BRA `(.L_x_1251) ;  /* 0x0000000800d07947 */ /* 0x000fea0003800000 */
.L_x_1250:
[----:B------:R-:W0:Y:S01]  /*10e00*/  S2R R9, SR_TID.X ;  /* 0x0000000000097919 */ /* 0x000e220000002100 */
[----:B------:R-:W-:Y:S01]  /*10e10*/  UMOV UR4, 0xffffffff ;  /* 0xffffffff00047882 */ /* 0x000fe20000000000 */
[----:B0-----:R-:W-:-:S04]  /*10e20*/  LOP3.LUT R9, R9, 0x1f, RZ, 0xc0, !PT ;  /* 0x0000001f09097812 */ /* 0x001fc800078ec0ff */
[----:B------:R-:W-:Y:S01]  /*10e30*/  ISETP.NE.AND P0, PT, R9, 0x1f, PT ;  /* 0x0000001f0900780c */ /* 0x000fe20003f05270 */
[----:B------:R-:W-:-:S12]  /*10e40*/  BRA.DIV UR4, `(.L_x_1252) ;  /* 0x0000004604fc7947 */ /* 0x000fd8000b800000 */
[----:B------:R-:W-:Y:S01]  /*10e50*/  IMAD.IADD R7, R19, 0x1, R9 ;  /* 0x0000000113077824 */ /* 0x000fe200078e0209 */
[----:B------:R-:W-:-:S04]  /*10e60*/  ULDC UR4, c[0x0][0xd3c] ;  /* 0x00034f0000047ab9 */ /* 0x000fc80000000800 */
[----:B------:R-:W-:-:S13]  /*10e70*/  ISETP.GE.OR P1, PT, R7, UR4, !P0 ;  /* 0x0000000407007c0c */ /* 0x000fda000c726670 */
[----:B------:R-:W0:Y:S08]  /*10e80*/  @!P1 LDC.64 R2, c[0x0][0xd80] ;  /* 0x00036000ff029b82 */ /* 0x000e300000000a00 */
[----:B------:R-:W3:Y:S01]  /*10e90*/  @!P1 LDC.64 R4, c[0x0][0xd78] ;  /* 0x00035e00ff049b82 */ /* 0x000ee20000000a00 */
[----:B0-----:R-:W-:-:S05]  /*10ea0*/  @!P1 IMAD.WIDE R2, R7, 0x4, R2 ;  /* 0x0000000407029825 */ /* 0x001fca00078e0202 */
[----:B------:R3:W4:Y:S02]  /*10eb0*/  @!P1 LDG.E R6, desc[UR36][R2.64] ;  /* 0x0000002402069981 */ /* 0x000724000c1e1900 */
        /* <DEDUP_REMOVED lines=10> */
[----:B----4-:R-:W-:-:S02]  /*10f60*/  @!P1 IMAD.MOV.U32 R7, RZ, RZ, R6 ;  /* 0x000000ffff079224 */ /* 0x010fc400078e0006 */
[----:B------:R-:W-:Y:S02]  /*10f70*/  IMAD.MOV.U32 R6, RZ, RZ, RZ ;  /* 0x000000ffff067224 */ /* 0x000fe400078e00ff */
        /* <DEDUP_REMOVED lines=18> */
[----:B------:R0:W3:Y:S02]  /*110a0*/  SHFL.IDX PT, R14, R2, 0x1f, 0x1f ;  /* 0x03e01f00020e7f89 */ /* 0x0000e400000e0000 */
.L_x_1385:
[----:B------:R-:W-:Y:S02]  /*110b0*/  ULDC UR4, c[0x0][0xd38] ;  /* 0x00034e0000047ab9 */ /* 0x000fe40000000800 */
[----:B------:R-:W-:-:S04]  /*110c0*/  IMAD.U32 R5, RZ, RZ, UR4 ;  /* 0x00000004ff057e24 */ /* 0x000fc8000f8e00ff */
[----:B---3--:R-:W-:-:S04]  /*110d0*/  IMAD R14, R14, R5, RZ ;  /* 0x000000050e0e7224 */ /* 0x008fc800078e02ff */
[----:B------:R-:W-:-:S05]  /*110e0*/  IMAD.IADD R9, R8, 0x1, R14 ;  /* 0x0000000108097824 */ /* 0x000fca00078e020e */
[----:B------:R-:W-:-:S13]  /*110f0*/  ISETP.GT.AND P6, PT, R9, R0, PT ;  /* 0x000000000900720c */ /* 0x000fda0003fc4270 */
[----:B------:R-:W-:Y:S05]  /*11100*/  @P6 BRA `(.L_x_1253) ;  /* 0x0000000000a46947 */ /* 0x000fea0003800000 */
.L_x_1256:
[----:B0-----:R-:W0:Y:S01]  /*11110*/  LDC R2, c[0x0][0xd3c] ;  /* 0x00034f00ff027b82 */ /* 0x001e220000000800 */
[----:B------:R-:W-:-:S05]  /*11120*/  VIADD R19, R19, 0x1f ;  /* 0x0000001f13137836 */ /* 0x000fca0000000000 */
[----:B0-----:R-:W-:-:S13]  /*11130*/  ISETP.GE.AND P6, PT, R19, R2, PT ;  /* 0x000000021300720c */ /* 0x001fda0003fc6270 */
[----:B------:R-:W-:Y:S05]  /*11140*/  @P6 BRA `(.L_x_1254) ;  /* 0x0000000400b86947 */ /* 0x000fea0003800000 */
[----:B------:R-:W0:Y:S01]  /*11150*/  S2R R3, SR_TID.X ;  /* 0x0000000000037919 */ /* 0x000e220000002100 */
[----:B------:R-:W-:Y:S01]  /*11160*/  IMAD.MOV.U32 R7, RZ, RZ, RZ ;  /* 0x000000ffff077224 */ /* 0x000fe200078e00ff */
[----:B0-----:R-:W-:-:S05]  /*11170*/  LOP3.LUT R3, R3, 0x1f, RZ, 0xc0, !PT ;  /* 0x0000001f03037812 */ /* 0x001fca00078ec0ff */
[----:B------:R-:W-:-:S05]  /*11180*/  IMAD.IADD R11, R19, 0x1, R3 ;  /* 0x00000001130b7824 */ /* 0x000fca00078e0203 */
[----:B------:R-:W-:-:S13]  /*11190*/  ISETP.GE.OR P6, PT, R11, R2, !P0 ;  /* 0x000000020b00720c */ /* 0x000fda00047c6670 */
[----:B------:R-:W0:Y:S08]  /*111a0*/  @!P6 LDC.64 R2, c[0x0][0xd80] ;  /* 0x00036000ff02eb82 */ /* 0x000e300000000a00 */
[----:B------:R-:W3:Y:S01]  /*111b0*/  @!P6 LDC.64 R4, c[0x0][0xd78] ;  /* 0x00035e00ff04eb82 */ /* 0x000ee20000000a00 */
[----:B0-----:R-:W-:-:S05]  /*111c0*/  @!P6 IMAD.WIDE R2, R11, 0x4, R2 ;  /* 0x000000040b02e825 */ /* 0x001fca00078e0202 */
[----:B------:R3:W4:Y:S02]  /*111d0*/  @!P6 LDG.E R7, desc[UR36][R2.64] ;  /* 0x000000240207e981 */ /* 0x000724000c1e1900 */
[----:B---3--:R-:W-:-:S04]  /*111e0*/  @!P6 IMAD.WIDE R2, R11, 0x4, R4 ;  /* 0x000000040b02e825 */ /* 0x008fc800078e0204 */
[----:B------:R-:W-:-:S06]  /*111f0*/  IMAD.MOV.U32 R4, RZ, RZ, RZ ;  /* 0x000000ffff047224 */ /* 0x000fcc00078e00ff */
[----:B------:R-:W4:Y:S01]  /*11200*/  @!P6 LDG.E R4, desc[UR36][R2.64] ;  /* 0x000000240204e981 */ /* 0x000f22000c1e1900 */
[----:B------:R-:W-:Y:S01]  /*11210*/  UMOV UR4, 0xffffffff ;  /* 0xffffffff00047882 */ /* 0x000fe20000000000 */
[----:B----4-:R-:W-:Y:S02]  /*11220*/  IMAD R13, R4, R7, RZ ;  /* 0x00000007040d7224 */ /* 0x010fe400078e02ff */
        /* <DEDUP_REMOVED lines=17> */
.L_x_1393:
[----:B------:R-:W-:Y:S02]  /*11340*/  ULDC UR4, c[0x0][0xd38] ;  /* 0x00034e0000047ab9 */ /* 0x000fe40000000800 */
[----:B------:R-:W-:-:S04]  /*11350*/  IMAD.U32 R5, RZ, RZ, UR4 ;  /* 0x00000004ff057e24 */ /* 0x000fc8000f8e00ff */
[----:B---3--:R-:W-:-:S04]  /*11360*/  IMAD R14, R14, R5, RZ ;  /* 0x000000050e0e7224 */ /* 0x008fc800078e02ff */
[----:B------:R-:W-:-:S05]  /*11370*/  IMAD.IADD R9, R14, 0x1, R9 ;  /* 0x000000010e097824 */ /* 0x000fca00078e0209 */
[----:B------:R-:W-:-:S13]  /*11380*/  ISETP.GT.AND P6, PT, R9, R0, PT ;  /* 0x000000000900720c */ /* 0x000fda0003fc4270 */
[----:B------:R-:W-:Y:S05]  /*11390*/  @!P6 BRA `(.L_x_1256) ;  /* 0xfffffffc005ce947 */ /* 0x000fea000383ffff */
.L_x_1253:
        /* <DEDUP_REMOVED lines=9> */
.L_x_1398:
[----:B------:R-:W-:-:S13]  /*11430*/  ISETP.NE.AND P0, PT, R3, RZ, PT ;  /* 0x000000ff0300720c */ /* 0x000fda0003f05270 */
[----:B------:R-:W-:Y:S05]  /*11440*/  @!P0 BRA `(.L_x_1258) ;  /* 0x0000000000108947 */ /* 0x000fea0003800000 */
[----:B------:R-:W-:Y:S01]  /*11450*/  UMOV UR4, 0xffffffff ;  /* 0xffffffff00047882 */ /* 0x000fe20000000000 */
[----:B------:R-:W-:Y:S02]  /*11460*/  VIADD R12, R8, 0xffffffff ;  /* 0xffffffff080c7836 */ /* 0x000fe40000000000 */
[----:B------:R-:W-:Y:S05]  /*11470*/  BRA.DIV UR4, `(.L_x_1259) ;  /* 0x0000004a04c07947 */ /* 0x000fea000b800000 */
[----:B------:R0:W0:Y:S02]  /*11480*/  SHFL.IDX PT, R6, R2, R12, 0x1f ;  /* 0x00001f0c02067589 */ /* 0x00002400000e0000 */
.L_x_1258:
[----:B-12-4-:R-:W-:Y:S01]  /*11490*/  IABS R10, R7 ;  /* 0x00000007000a7213 */ /* 0x016fe20000000000 */
[----:B0-----:R-:W-:Y:S01]  /*114a0*/  IMAD R16, R6, R5, R9 ;  /* 0x0000000506107224 */ /* 0x001fe200078e0209 */
[----:B------:R-:W-:Y:S01]  /*114b0*/  IABS R5, R4 ;  /* 0x0000000400057213 */ /* 0x000fe20000000000 */
[----:B------:R-:W-:Y:S01]  /*114c0*/  IMAD.IADD R19, R8, 0x1, R19 ;  /* 0x0000000108137824 */ /* 0x000fe200078e0213 */
[----:B------:R-:W0:Y:S01]  /*114d0*/  I2F.RP R11, R10 ;  /* 0x0000000a000b7306 */ /* 0x000e220000209400 */
[----:B------:R-:W-:-:S07]  /*114e0*/  IMAD.IADD R0, R0, 0x1, -R16 ;  /* 0x0000000100007824 */ /* 0x000fce00078e0a10 */
[----:B------:R-:W1:Y:S08]  /*114f0*/  I2F.RP R12, R5 ;  /* 0x00000005000c7306 */ /* 0x000e700000209400 */
[----:B0-----:R-:W0:Y:S08]  /*11500*/  MUFU.RCP R11, R11 ;  /* 0x0000000b000b7308 */ /* 0x001e300000001000 */
[----:B-1----:R-:W-:Y:S01]  /*11510*/  MUFU.RCP R12, R12 ;  /* 0x0000000c000c7308 */ /* 0x002fe20000001000 */
[----:B0-----:R-:W-:-:S07]  /*11520*/  VIADD R2, R11, 0xffffffe ;  /* 0x0ffffffe0b027836 */ /* 0x001fce0000000000 */
        /* <DEDUP_REMOVED lines=48> */
.L_x_1254:
[----:B------:R-:W-:Y:S01]  /*11830*/  UMOV UR4, URZ ;  /* 0x0000003f00047c82 */ /* 0x000fe20008000000 */
[----:B------:R-:W-:Y:S01]  /*11840*/  UMOV UR5, URZ ;  /* 0x0000003f00057c82 */ /* 0x000fe20008000000 */
[----:B------:R-:W-:Y:S01]  /*11850*/  ULDC UR6, c[0x0][0xd3c] ;  /* 0x00034f0000067ab9 */ /* 0x000fe20000000800 */
[----:B------:R-:W-:Y:S02]  /*11860*/  IMAD.MOV.U32 R16, RZ, RZ, R0 ;  /* 0x000000ffff107224 */ /* 0x000fe400078e0000 */
[----:B------:R-:W-:Y:S02]  /*11870*/  IMAD.U32 R17, RZ, RZ, UR4 ;  /* 0x00000004ff117e24 */ /* 0x000fe4000f8e00ff */
[----:B------:R-:W-:Y:S02]  /*11880*/  IMAD.U32 R18, RZ, RZ, UR5 ;  /* 0x00000005ff127e24 */ /* 0x000fe4000f8e00ff */
[----:B------:R-:W-:-:S07]  /*11890*/  IMAD.U32 R19, RZ, RZ, UR6 ;  /* 0x00000006ff137e24 */ /* 0x000fce000f8e00ff */
.L_x_1260:
[----:B------:R-:W0:Y:S01]  /*118a0*/  S2R R0, SR_TID.X ;  /* 0x0000000000007919 */ /* 0x000e220000002100 */
[----:B------:R-:W-:Y:S05]  /*118b0*/  WARPSYNC.ALL ;  /* 0x0000000000007948 */ /* 0x000fea0003800000 */
[----:B------:R-:W-:Y:S01]  /*118c0*/  BAR.SYNC.DEFER_BLOCKING 0x4, 0x180 ;  /* 0x0106000000007b1d */ /* 0x000fe20000010000 */
[----:B0-----:R-:W-:-:S04]  /*118d0*/  LOP3.LUT R0, R0, 0x1f, RZ, 0xc0, !PT ;  /* 0x0000001f00007812 */ /* 0x001fc800078ec0ff */
[----:B------:R-:W-:-:S13]  /*118e0*/  ISETP.NE.AND P0, PT, R0, RZ, PT ;  /* 0x000000ff0000720c */ /* 0x000fda0003f05270 */
[----:B------:R-:W0:Y:S01]  /*118f0*/  @!P0 S2R R3, SR_CgaCtaId ;  /* 0x0000000000038919 */ /* 0x000e220000008800 */
[----:B------:R-:W-:-:S04]  /*11900*/  @!P0 MOV R0, 0x400 ;  /* 0x0000040000008802 */ /* 0x000fc80000000f00 */
[----:B0-----:R-:W-:-:S05]  /*11910*/  @!P0 LEA R22, R3, R0, 0x18 ;  /* 0x0000000003168211 */ /* 0x001fca00078ec0ff */
[----:B------:R4:W-:Y:S01]  /*11920*/  @!P0 STS.128 [R22+0x324d0], R16 ;  /* 0x0324d01016008388 */ /* 0x0009e20000000c00 */
[----:B------:R-:W-:Y:S06]  /*11930*/  BAR.ARV 0x5, 0x180 ;  /* 0x0146000000007b1d */ /* 0x000fec0000002000 */
.L_x_1251:
[----:B------:R-:W-:Y:S02]  /*11940*/  ULDC UR4, c[0x0][0xd3c] ;  /* 0x00034f0000047ab9 */ /* 0x000fe40000000800 */
[----:B---3--:R-:W-:-:S13]  /*11950*/  ISETP.GE.AND P0, PT, R19, UR4, PT ;  /* 0x0000000413007c0c */ /* 0x008fda000bf06270 */
[----:B------:R-:W-:Y:S05]  /*11960*/  @!P0 BRA `(.L_x_1261) ;  /* 0xffffffac00108947 */ /* 0x000fea000383ffff */
[----:B------:R-:W-:Y:S05]  /*11970*/  BSYNC B8 ;  /* 0x0000000000087941 */ /* 0x000fea0003800000 */
.L_x_1194:
[----:B------:R-:W3:Y:S01]  /*11980*/  LDL.LU R0, [R1+0x18] ;  /* 0x0000180001007983 */ /* 0x000ee20000300800 */
[----:B------:R-:W-:Y:S01]  /*11990*/  BSSY B0, `(.L_x_1262) ;  /* 0x000000b000007945 */ /* 0x000fe20003800000 */
[----:B------:R-:W5:Y:S01]  /*119a0*/  S2R R5, SR_CgaCtaId ;  /* 0x0000000000057919 */ /* 0x000f620000008800 */
[----:B---3--:R-:W-:-:S05]  /*119b0*/  VIADD R0, R0, 0x1 ;  /* 0x0000000100007836 */ /* 0x008fca0000000000 */
        /* <DEDUP_REMOVED lines=8> */
.L_x_1401:
[----:B------:R-:W-:Y:S05]  /*11a40*/  BSYNC B0 ;  /* 0x0000000000007941 */ /* 0x000fea0003800000 */
.L_x_1262:
[----:B------:R-:W-:-:S03]  /*11a50*/  UMOV UR4, 0xffffffff ;  /* 0xffffffff00047882 */ /* 0x000fc60000000000 */
[----:B------:R-:W-:Y:S05]  /*11a60*/  BRA.DIV UR4, `(.L_x_1264) ;  /* 0x0000004604807947 */ /* 0x000fea000b800000 */
[----:B-1----:R-:W1:Y:S02]  /*11a70*/  S2R R0, SR_TID.X ;  /* 0x0000000000007919 */ /* 0x002e640000002100 */
[----:B-1----:R-:W-:-:S04]  /*11a80*/  SHF.R.U32.HI R0, RZ, 0x5, R0 ;  /* 0x00000005ff007819 */ /* 0x002fc80000011600 */
[----:B------:R-:W-:-:S05]  /*11a90*/  LOP3.LUT R0, R0, 0x3, RZ, 0xc0, !PT ;  /* 0x0000000300007812 */ /* 0x000fca00078ec0ff */
[----:B------:R1:W3:Y:S02]  /*11aa0*/  SHFL.IDX PT, R14, R0, RZ, 0x1f ;  /* 0x00001fff000e7589 */ /* 0x0002e400000e0000 */
.L_x_1404:
[----:B---3--:R-:W-:Y:S01]  /*11ab0*/  ISETP.NE.AND P0, PT, R14, RZ, PT ;  /* 0x000000ff0e00720c */ /* 0x008fe20003f05270 */
[----:B------:R-:W-:-:S12]  /*11ac0*/  BSSY B0, `(.L_x_1265) ;  /* 0x0000026000007945 */ /* 0x000fd80003800000 */
[----:B------:R-:W-:Y:S05]  /*11ad0*/  @P0 BRA `(.L_x_1266) ;  /* 0x0000000000900947 */ /* 0x000fea0003800000 */
[----:B------:R-:W-:-:S03]  /*11ae0*/  UMOV UR4, 0xffffffff ;  /* 0xffffffff00047882 */ /* 0x000fc60000000000 */
[----:B------:R-:W-:Y:S05]  /*11af0*/  BRA.DIV UR4, `(.L_x_1267) ;  /* 0x0000004604907947 */ /* 0x000fea000b800000 */
[----:B------:R-:W-:-:S13]  /*11b00*/  ELECT P6, URZ, PT ;  /* 0x00000000003f782f */ /* 0x000fda00038c0000 */
.L_x_1407:
[----:B------:R-:W-:Y:S05]  /*11b10*/  @!P6 BRA `(.L_x_1266) ;  /* 0x000000000080e947 */ /* 0x000fea0003800000 */
[----:B-1----:R-:W3:Y:S02]  /*11b20*/  LDL R0, [R1+0x3c] ;  /* 0x00003c0001007983 */ /* 0x002ee40000100800 */
[----:B---3--:R-:W-:-:S13]  /*11b30*/  R2UR UR4, R0 ;  /* 0x00000000000472ca */ /* 0x008fda00000e0000 */
[----:B------:R-:W-:-:S06]  /*11b40*/  ULOP3.LUT UR4, UR4, 0x2, URZ, 0xfc, !UPT ;  /* 0x0000000204047892 */ /* 0x000fcc000f8efc3f */
[----:B------:R-:W-:-:S05]  /*11b50*/  IMAD.U32 R0, RZ, RZ, UR4 ;  /* 0x00000004ff007e24 */ /* 0x000fca000f8e00ff */
[----:B------:R-:W-:-:S13]  /*11b60*/  ISETP.NE.AND P0, PT, R0, 0x3, PT ;  /* 0x000000030000780c */ /* 0x000fda0003f05270 */
[----:B------:R-:W-:Y:S05]  /*11b70*/  @!P0 BRA `(.L_x_1268) ;  /* 0x0000000000048947 */ /* 0x000fea0003800000 */
[----:B------:R-:W-:Y:S01]  /*11b80*/  BPT.TRAP 0x1 ;  /* 0x000000040000795c */ /* 0x000fe20000300000 */
.L_x_1268:
[C---:B------:R-:W-:Y:S01]  /*11b90*/  IMAD R3, R24.reuse, 0x8, R5 ;  /* 0x0000000818037824 */ /* 0x040fe200078e0205 */
[----:B------:R-:W-:Y:S01]  /*11ba0*/  SHF.L.U32 R2, R27, 0x1f, RZ ;  /* 0x0000001f1b027819 */ /* 0x000fe200000006ff */
[----:B------:R-:W-:-:S03]  /*11bb0*/  VIADD R24, R24, 0x1 ;  /* 0x0000000118187836 */ /* 0x000fc60000000000 */
[----:B------:R-:W1:Y:S02]  /*11bc0*/  SYNCS.PHASECHK.TRANS64.TRYWAIT P1, [R3+URZ+0x32440], R2 ;  /* 0x03244002030075a7 */ /* 0x000e64000802017f */
[----:B------:R-:W-:-:S04]  /*11bd0*/  ISETP.NE.AND P2, PT, R24, 0x2, PT ;  /* 0x000000021800780c */ /* 0x000fc80003f45270 */
[----:B------:R-:W-:Y:S01]  /*11be0*/  SEL R0, RZ, 0x1, P2 ;  /* 0x00000001ff007807 */ /* 0x000fe20001000000 */
[----:B-1----:R-:W-:Y:S08]  /*11bf0*/  @!P1 BRA `(.L_x_1269) ;  /* 0x0000004400709947 */ /* 0x002ff00003800000 */
.L_x_1408:
[----:B------:R-:W-:Y:S02]  /*11c00*/  SEL R24, R24, RZ, P2 ;  /* 0x000000ff18187207 */ /* 0x000fe40001000000 */
[----:B------:R-:W-:Y:S01]  /*11c10*/  LOP3.LUT R0, R27, R0, RZ, 0x3c, !PT ;  /* 0x000000001b007212 */ /* 0x000fe200078e3cff */
[----:B------:R-:W-:Y:S06]  /*11c20*/  @!P0 BRA `(.L_x_1270) ;  /* 0x0000000000048947 */ /* 0x000fec0003800000 */
[----:B------:R-:W-:Y:S01]  /*11c30*/  BPT.TRAP 0x1 ;  /* 0x000000040000795c */ /* 0x000fe20000300000 */
.L_x_1270:
[----:B------:R-:W-:Y:S01]  /*11c40*/  IMAD R5, R24, 0x8, R5 ;  /* 0x0000000818057824 */ /* 0x000fe200078e0205 */
[----:B------:R-:W-:-:S04]  /*11c50*/  SHF.L.U32 R0, R0, 0x1f, RZ ;  /* 0x0000001f00007819 */ /* 0x000fc800000006ff */
[----:B------:R-:W3:Y:S02]  /*11c60*/  SYNCS.PHASECHK.TRANS64.TRYWAIT P1, [R5+URZ+0x32440], R0 ;  /* 0x03244000050075a7 */ /* 0x000ee4000802017f */
[----:B---3--:R-:W-:Y:S05]  /*11c70*/  @!P1 BRA `(.L_x_1271) ;  /* 0x0000004400649947 */ /* 0x008fea0003800000 */
.L_x_1409:
[----:B------:R-:W-:Y:S05]  /*11c80*/  @!P0 BRA `(.L_x_1272) ;  /* 0x0000000000048947 */ /* 0x000fea0003800000 */
[----:B------:R-:W-:Y:S01]  /*11c90*/  BPT.TRAP 0x1 ;  /* 0x000000040000795c */ /* 0x000fe20000300000 */
.L_x_1272:
[----:B------:R-:W5:Y:S02]  /*11ca0*/  SYNCS.PHASECHK.TRANS64.TRYWAIT P1, [R3+URZ+0x32460], R2 ;  /* 0x03246002030075a7 */ /* 0x000f64000802017f */
[----:B-----5:R-:W-:Y:S05]  /*11cb0*/  @!P1 BRA `(.L_x_1273) ;  /* 0x0000004400689947 */ /* 0x020fea0003800000 */
.L_x_1410:
[----:B------:R-:W-:Y:S05]  /*11cc0*/  @!P0 BRA `(.L_x_1274) ;  /* 0x0000000000048947 */ /* 0x000fea0003800000 */
[----:B------:R-:W-:Y:S01]  /*11cd0*/  BPT.TRAP 0x1 ;  /* 0x000000040000795c */ /* 0x000fe20000300000 */
.L_x_1274:
[----:B------:R0:W0:Y:S02]  /*11ce0*/  SYNCS.PHASECHK.TRANS64.TRYWAIT P0, [R5+URZ+0x32460], R0 ;  /* 0x03246000050075a7 */ /* 0x000024000800017f */
[----:B0-----:R-:W-:Y:S05]  /*11cf0*/  @!P0 NANOSLEEP.SYNCS 0x989680 ;  /* 0x009896800000895d */ /* 0x001fea0003900000 */
[----:B------:R-:W0:Y:S02]  /*11d00*/  @!P0 SYNCS.PHASECHK.TRANS64 P0, [R5+URZ+0x32460], R0 ;  /* 0x03246000050085a7 */ /* 0x000e24000800007f */
[----:B0-----:R-:W-:Y:S05]  /*11d10*/  @!P0 BRA `(.L_x_1274) ;  /* 0xfffffffc00f08947 */ /* 0x001fea000383ffff */
.L_x_1266:
[----:B------:R-:W-:Y:S05]  /*11d20*/  BSYNC B0 ;  /* 0x0000000000007941 */ /* 0x000fea0003800000 */
.L_x_1265:
[----:B------:R-:W-:Y:S05]  /*11d30*/  EXIT ;  /* 0x000000000000794d */ /* 0x000fea0003800000 */
.L_x_1140:
[----:B-1----:R1:W2:Y:S02]  /*11d40*/  SYNCS.PHASECHK.TRANS64.TRYWAIT P0, [R3+URZ+0x32400], R0 ;  /* 0x03240000030075a7 */ /* 0x0022a4000800017f */
[----:B--2---:R-:W-:Y:S05]  /*11d50*/  @!P0 NANOSLEEP.SYNCS 0x989680 ;  /* 0x009896800000895d */ /* 0x004fea0003900000 */
[----:B------:R-:W2:Y:S02]  /*11d60*/  @!P0 SYNCS.PHASECHK.TRANS64 P0, [R3+URZ+0x32400], R0 ;  /* 0x03240000030085a7 */ /* 0x000ea4000800007f */
[----:B--2---:R-:W-:Y:S05]  /*11d70*/  @!P0 BRA `(.L_x_1140) ;  /* 0xfffffffc00f08947 */ /* 0x004fea000383ffff */
[----:B------:R-:W-:Y:S05]  /*11d80*/  BRA `(.L_x_1275) ;  /* 0xffffff0000107947 */ /* 0x000fea000383ffff */
.L_x_1144:
[----:B---3--:R-:W-:-:S04]  /*11d90*/  IMAD.U32 R5, RZ, RZ, UR6 ;  /* 0x00000006ff057e24 */ /* 0x008fc8000f8e00ff */
[----:B------:R3:W4:Y:S03]  /*11da0*/  SYNCS.PHASECHK.TRANS64.TRYWAIT P1, [R5+URZ+0x32430], R2 ;  /* 0x03243002050075a7 */ /* 0x000726000802017f */
[----:B----4-:R-:W-:Y:S05]  /*11db0*/  @!P1 NANOSLEEP.SYNCS 0x989680 ;  /* 0x009896800000995d */ /* 0x010fea0003900000 */
[----:B------:R-:W4:Y:S02]  /*11dc0*/  @!P1 SYNCS.PHASECHK.TRANS64 P1, [R5+URZ+0x32430], R2 ;  /* 0x03243002050095a7 */ /* 0x000f24000802007f */
[----:B----4-:R-:W-:Y:S05]  /*11dd0*/  @!P1 BRA `(.L_x_1144) ;  /* 0xfffffffc00ec9947 */ /* 0x010fea000383ffff */
[----:B------:R-:W-:Y:S05]  /*11de0*/  BRA `(.L_x_1143) ;  /* 0xffffff0000407947 */ /* 0x000fea000383ffff */
.L_x_1145:
[----:B----4-:R4:W0:Y:S02]  /*11df0*/  SYNCS.PHASECHK.TRANS64.TRYWAIT P1, [R3+URZ+0x32410], R0 ;  /* 0x03241000030075a7 */ /* 0x010824000802017f */
[----:B0-----:R-:W-:Y:S05]  /*11e00*/  @!P1 NANOSLEEP.SYNCS 0x989680 ;  /* 0x009896800000995d */ /* 0x001fea0003900000 */
[----:B------:R-:W0:Y:S02]  /*11e10*/  @!P1 SYNCS.PHASECHK.TRANS64 P1, [R3+URZ+0x32410], R0 ;  /* 0x03241000030095a7 */ /* 0x000e24000802007f */
[----:B0-----:R-:W-:Y:S05]  /*11e20*/  @!P1 BRA `(.L_x_1145) ;  /* 0xfffffffc00f09947 */ /* 0x001fea000383ffff */
[----:B------:R-:W-:Y:S05]  /*11e30*/  BRA `(.L_x_1276) ;  /* 0xffffff0000f87947 */ /* 0x000fea000383ffff */
.L_x_1149:
[----:B0--3--:R-:W-:-:S04]  /*11e40*/  IMAD.U32 R5, RZ, RZ, UR6 ;  /* 0x00000006ff057e24 */ /* 0x009fc8000f8e00ff */
[----:B------:R0:W3:Y:S03]  /*11e50*/  SYNCS.PHASECHK.TRANS64.TRYWAIT P1, [R5+URZ+0x32450], R2 ;  /* 0x03245002050075a7 */ /* 0x0000e6000802017f */
[----:B---3--:R-:W-:Y:S05]  /*11e60*/  @!P1 NANOSLEEP.SYNCS 0x989680 ;  /* 0x009896800000995d */ /* 0x008fea0003900000 */
[----:B------:R-:W3:Y:S02]  /*11e70*/  @!P1 SYNCS.PHASECHK.TRANS64 P1, [R5+URZ+0x32450], R2 ;  /* 0x03245002050095a7 */ /* 0x000ee4000802007f */
[----:B---3--:R-:W-:Y:S05]  /*11e80*/  @!P1 BRA `(.L_x_1149) ;  /* 0xfffffffc00ec9947 */ /* 0x008fea000383ffff */
[----:B------:R-:W-:Y:S05]  /*11e90*/  BRA `(.L_x_1148) ;  /* 0xffffff0400007947 */ /* 0x000fea000383ffff */
.L_x_1156:
[----:B-1----:R-:W-:-:S04]  /*11ea0*/  IMAD.U32 R153, RZ, RZ, UR5 ;  /* 0x00000005ff997e24 */ /* 0x002fc8000f8e00ff */
[----:B------:R1:W2:Y:S03]  /*11eb0*/  SYNCS.PHASECHK.TRANS64.TRYWAIT P2, [R153+URZ+0x32430], R0 ;  /* 0x03243000990075a7 */ /* 0x0002a6000804017f */
[----:B--2---:R-:W-:Y:S05]  /*11ec0*/  @!P2 NANOSLEEP.SYNCS 0x989680 ;  /* 0x009896800000a95d */ /* 0x004fea0003900000 */
[----:B------:R-:W2:Y:S02]  /*11ed0*/  @!P2 SYNCS.PHASECHK.TRANS64 P2, [R153+URZ+0x32430], R0 ;  /* 0x032430009900a5a7 */ /* 0x000ea4000804007f */
[----:B--2---:R-:W-:Y:S05]  /*11ee0*/  @!P2 BRA `(.L_x_1156) ;  /* 0xfffffffc00eca947 */ /* 0x004fea000383ffff */
[----:B------:R-:W-:Y:S05]  /*11ef0*/  BRA `(.L_x_1155) ;  /* 0xffffff24000c7947 */ /* 0x000fea000383ffff */
.L_x_1160:
[----:B--2---:R-:W-:-:S04]  /*11f00*/  IMAD.U32 R20, RZ, RZ, UR5 ;  /* 0x00000005ff147e24 */ /* 0x004fc8000f8e00ff */
[----:B------:R2:W3:Y:S03]  /*11f10*/  SYNCS.PHASECHK.TRANS64.TRYWAIT P2, [R20+URZ+0x32450], R0 ;  /* 0x03245000140075a7 */ /* 0x0004e6000804017f */
[----:B---3--:R-:W-:Y:S05]  /*11f20*/  @!P2 NANOSLEEP.SYNCS 0x989680 ;  /* 0x009896800000a95d */ /* 0x008fea0003900000 */
[----:B------:R-:W3:Y:S02]  /*11f30*/  @!P2 SYNCS.PHASECHK.TRANS64 P2, [R20+URZ+0x32450], R0 ;  /* 0x032450001400a5a7 */ /* 0x000ee4000804007f */
[----:B---3--:R-:W-:Y:S05]  /*11f40*/  @!P2 BRA `(.L_x_1160) ;  /* 0xfffffffc00eca947 */ /* 0x008fea000383ffff */
[----:B------:R-:W-:Y:S05]  /*11f50*/  BRA `(.L_x_1159) ;  /* 0xffffff2400887947 */ /* 0x000fea000383ffff */
.L_x_1208:
        /* <DEDUP_REMOVED lines=11> */
.L_x_1278:
[----:B------:R-:W-:Y:S05]  /*12010*/  BSYNC B0 ;  /* 0x0000000000007941 */ /* 0x000fea0003800000 */
.L_x_1277:
[----:B------:R-:W-:Y:S05]  /*12020*/  BRA `(.L_x_1279) ;  /* 0xffffffb4005c7947 */ /* 0x000fea000383ffff */
.L_x_1211:
[----:B0-----:R0:W1:Y:S02]  /*12030*/  SYNCS.PHASECHK.TRANS64.TRYWAIT P0, [R25+URZ+0x32440], R0 ;  /* 0x03244000190075a7 */ /* 0x001064000800017f */
[----:B-1----:R-:W-:Y:S05]  /*12040*/  @!P0 NANOSLEEP.SYNCS 0x989680 ;  /* 0x009896800000895d */ /* 0x002fea0003900000 */
[----:B------:R-:W1:Y:S02]  /*12050*/  @!P0 SYNCS.PHASECHK.TRANS64 P0, [R25+URZ+0x32440], R0 ;  /* 0x03244000190085a7 */ /* 0x000e64000800007f */
[----:B-1----:R-:W-:Y:S05]  /*12060*/  @!P0 BRA `(.L_x_1211) ;  /* 0xfffffffc00f08947 */ /* 0x002fea000383ffff */
[----:B------:R-:W-:Y:S05]  /*12070*/  BRA `(.L_x_1280) ;  /* 0xffffffb400887947 */ /* 0x000fea000383ffff */
.L_x_1212:
        /* <DEDUP_REMOVED lines=8> */
.L_x_1282:
[----:B------:R-:W-:Y:S05]  /*12100*/  BSYNC B0 ;  /* 0x0000000000007941 */ /* 0x000fea0003800000 */
.L_x_1281:
        /* <DEDUP_REMOVED lines=9> */
.L_x_1283:
[----:B------:R-:W-:Y:S02]  /*121a0*/  IMAD.MOV.U32 R13, RZ, RZ, R4 ;  /* 0x000000ffff0d7224 */ /* 0x000fe400078e0004 */
[----:B------:R-:W-:Y:S02]  /*121b0*/  IMAD.MOV.U32 R12, RZ, RZ, 0x1 ;  /* 0x00000001ff0c7424 */ /* 0x000fe400078e00ff */
[----:B------:R-:W-:-:S07]  /*121c0*/  IMAD.MOV.U32 R3, RZ, RZ, R14 ;  /* 0x000000ffff037224 */ /* 0x000fce00078e000e */
[----:B------:R-:W-:Y:S05]  /*121d0*/  WARPSYNC.COLLECTIVE R15, `(.L_x_1284) ;  /* 0x000000000f087348 */ /* 0x000fea0003c00000 */
[----:B------:R0:W1:Y:S02]  /*121e0*/  SHFL.IDX P6, R14, R13, R12, R11 ;  /* 0x0000000c0d0e7389 */ /* 0x00006400000c000b */
[----:B01----:R-:W-:Y:S01]  /*121f0*/  ENDCOLLECTIVE ;  /* 0x000000000000791b */ /* 0x003fe20003800000 */
.L_x_1284:
        /* <DEDUP_REMOVED lines=15> */
.L_x_1285:
[----:B------:R-:W-:Y:S02]  /*122f0*/  @P0 IMAD R6, R5, 0x2, R22 ;  /* 0x0000000205060824 */ /* 0x000fe400078e0216 */
[----:B------:R-:W-:Y:S02]  /*12300*/  IMAD.MOV.U32 R13, RZ, RZ, R4 ;  /* 0x000000ffff0d7224 */ /* 0x000fe400078e0004 */
[----:B------:R-:W-:Y:S02]  /*12310*/  IMAD.MOV.U32 R12, RZ, RZ, 0x2 ;  /* 0x00000002ff0c7424 */ /* 0x000fe400078e00ff */
[----:B------:R-:W-:-:S07]  /*12320*/  IMAD.MOV.U32 R3, RZ, RZ, R14 ;  /* 0x000000ffff037224 */ /* 0x000fce00078e000e */
[----:B------:R-:W-:Y:S05]  /*12330*/  WARPSYNC.COLLECTIVE R15, `(.L_x_1286) ;  /* 0x000000000f087348 */ /* 0x000fea0003c00000 */
[----:B------:R0:W1:Y:S02]  /*12340*/  SHFL.IDX P6, R14, R13, R12, R11 ;  /* 0x0000000c0d0e7389 */ /* 0x00006400000c000b */
[----:B01----:R-:W-:Y:S01]  /*12350*/  ENDCOLLECTIVE ;  /* 0x000000000000791b */ /* 0x003fe20003800000 */
.L_x_1286:
        /* <DEDUP_REMOVED lines=15> */
.L_x_1287:
[----:B------:R-:W-:Y:S02]  /*12450*/  @P0 IMAD R6, R5, 0x2, R22 ;  /* 0x0000000205060824 */ /* 0x000fe400078e0216 */
[----:B------:R-:W-:Y:S02]  /*12460*/  IMAD.MOV.U32 R13, RZ, RZ, R4 ;  /* 0x000000ffff0d7224 */ /* 0x000fe400078e0004 */
[----:B------:R-:W-:Y:S02]  /*12470*/  IMAD.MOV.U32 R12, RZ, RZ, 0x3 ;  /* 0x00000003ff0c7424 */ /* 0x000fe400078e00ff */
[----:B------:R-:W-:-:S07]  /*12480*/  IMAD.MOV.U32 R3, RZ, RZ, R14 ;  /* 0x000000ffff037224 */ /* 0x000fce00078e000e */
[----:B------:R-:W-:Y:S05]  /*12490*/  WARPSYNC.COLLECTIVE R15, `(.L_x_1288) ;  /* 0x000000000f087348 */ /* 0x000fea0003c00000 */
[----:B------:R0:W1:Y:S02]  /*124a0*/  SHFL.IDX P6, R14, R13, R12, R11 ;  /* 0x0000000c0d0e7389 */ /* 0x00006400000c000b */
[----:B01----:R-:W-:Y:S01]  /*124b0*/  ENDCOLLECTIVE ;  /* 0x000000000000791b */ /* 0x003fe20003800000 */
.L_x_1288:
        /* <DEDUP_REMOVED lines=15> */
.L_x_1289:
[----:B------:R-:W-:Y:S02]  /*125b0*/  @P0 IMAD R6, R5, 0x2, R22 ;  /* 0x0000000205060824 */ /* 0x000fe400078e0216 */
[----:B------:R-:W-:Y:S02]  /*125c0*/  IMAD.MOV.U32 R13, RZ, RZ, R4 ;  /* 0x000000ffff0d7224 */ /* 0x000fe400078e0004 */
[----:B------:R-:W-:Y:S02]  /*125d0*/  IMAD.MOV.U32 R12, RZ, RZ, 0x4 ;  /* 0x00000004ff0c7424 */ /* 0x000fe400078e00ff */
[----:B------:R-:W-:-:S07]  /*125e0*/  IMAD.MOV.U32 R3, RZ, RZ, R14 ;  /* 0x000000ffff037224 */ /* 0x000fce00078e000e */
[----:B------:R-:W-:Y:S05]  /*125f0*/  WARPSYNC.COLLECTIVE R15, `(.L_x_1290) ;  /* 0x000000000f087348 */ /* 0x000fea0003c00000 */
[----:B------:R0:W1:Y:S02]  /*12600*/  SHFL.IDX P6, R14, R13, R12, R11 ;  /* 0x0000000c0d0e7389 */ /* 0x00006400000c000b */
[----:B01----:R-:W-:Y:S01]  /*12610*/  ENDCOLLECTIVE ;  /* 0x000000000000791b */ /* 0x003fe20003800000 */
.L_x_1290:
        /* <DEDUP_REMOVED lines=15> */
.L_x_1291:
[----:B------:R-:W-:Y:S02]  /*12710*/  @P0 IMAD R6, R5, 0x2, R22 ;  /* 0x0000000205060824 */ /* 0x000fe400078e0216 */
[----:B------:R-:W-:Y:S02]  /*12720*/  IMAD.MOV.U32 R13, RZ, RZ, R4 ;  /* 0x000000ffff0d7224 */ /* 0x000fe400078e0004 */
[----:B------:R-:W-:Y:S02]  /*12730*/  IMAD.MOV.U32 R12, RZ, RZ, 0x5 ;  /* 0x00000005ff0c7424 */ /* 0x000fe400078e00ff */
[----:B------:R-:W-:-:S07]  /*12740*/  IMAD.MOV.U32 R3, RZ, RZ, R14 ;  /* 0x000000ffff037224 */ /* 0x000fce00078e000e */
[----:B------:R-:W-:Y:S05]  /*12750*/  WARPSYNC.COLLECTIVE R15, `(.L_x_1292) ;  /* 0x000000000f087348 */ /* 0x000fea0003c00000 */
[----:B------:R0:W1:Y:S02]  /*12760*/  SHFL.IDX P6, R14, R13, R12, R11 ;  /* 0x0000000c0d0e7389 */ /* 0x00006400000c000b */
[----:B01----:R-:W-:Y:S01]  /*12770*/  ENDCOLLECTIVE ;  /* 0x000000000000791b */ /* 0x003fe20003800000 */
.L_x_1292:
        /* <DEDUP_REMOVED lines=10> */
.L_x_1293:
[----:B------:R-:W-:Y:S01]  /*12820*/  @!PT LDS RZ, [RZ] ;  /* 0x00000000fffff984 */ /* 0x000fe20000000800 */
[----:B------:R-:W-:Y:S01]  /*12830*/  @!PT LDS RZ, [RZ] ;  /* 0x00000000fffff984 */ /* 0x000fe20000000800 */
[----:B------:R-:W-:Y:S01]  /*12840*/  @!PT LDS RZ, [RZ] ;  /* 0x00000000fffff984 */ /* 0x000fe20000000800 */
[----:B------:R1:W-:Y:S01]  /*12850*/  @P0 LDGSTS.E.BYPASS.LTC128B.128 [R6+0x1e400], desc[UR36][R2.64], !P2 ;  /* 0x1e40000002060fae */ /* 0x0003e2000d101d64 */
[----:B------:R-:W-:Y:S01]  /*12860*/  IMAD.MOV.U32 R0, RZ, RZ, R14 ;  /* 0x000000ffff007224 */ /* 0x000fe200078e000e */
[----:B------:R-:W-:Y:S06]  /*12870*/  BRA `(.L_x_1294) ;  /* 0xffffffb000e87947 */ /* 0x000fec000383ffff */
.L_x_1217:
[----:B------:R0:W5:Y:S01]  /*12880*/  LDL.LU R6, [R1+0x4] ;  /* 0x0000040001067983 */ /* 0x0001620000300800 */
[----:B------:R-:W-:Y:S01]  /*12890*/  IMAD.MOV.U32 R13, RZ, RZ, R5 ;  /* 0x000000ffff0d7224 */ /* 0x000fe200078e0005 */
[----:B------:R-:W-:Y:S01]  /*128a0*/  LOP3.LUT R23, R23, 0xffffdfff, RZ, 0xc0, !PT ;  /* 0xffffdfff17177812 */ /* 0x000fe200078ec0ff */
[----:B------:R-:W-:Y:S02]  /*128b0*/  IMAD.MOV.U32 R12, RZ, RZ, RZ ;  /* 0x000000ffff0c7224 */ /* 0x000fe400078e00ff */
[----:B------:R-:W-:Y:S02]  /*128c0*/  IMAD.MOV.U32 R11, RZ, RZ, 0x181f ;  /* 0x0000181fff0b7424 */ /* 0x000fe400078e00ff */
[----:B------:R-:W-:Y:S02]  /*128d0*/  IMAD.MOV.U32 R15, RZ, RZ, -0x1 ;  /* 0xffffffffff0f7424 */ /* 0x000fe400078e00ff */
[----:B0-----:R-:W-:-:S07]  /*128e0*/  IMAD.IADD R4, R21, 0x1, R4 ;  /* 0x0000000115047824 */ /* 0x001fce00078e0204 */
[----:B-----5:R-:W-:Y:S05]  /*128f0*/  WARPSYNC.COLLECTIVE R15, `(.L_x_1295) ;  /* 0x000000000f087348 */ /* 0x020fea0003c00000 */
[----:B------:R0:W1:Y:S02]  /*12900*/  SHFL.IDX P6, R14, R13, R12, R11 ;  /* 0x0000000c0d0e7389 */ /* 0x00006400000c000b */
[----:B01---5:R-:W-:Y:S01]  /*12910*/  ENDCOLLECTIVE ;  /* 0x000000000000791b */ /* 0x023fe20003800000 */
.L_x_1295:
[----:B------:R-:W-:Y:S02]  /*12920*/  IMAD.MOV.U32 R13, RZ, RZ, R0 ;  /* 0x000000ffff0d7224 */ /* 0x000fe400078e0000 */
[----:B------:R-:W-:-:S07]  /*12930*/  IMAD.MOV.U32 R3, RZ, RZ, R14 ;  /* 0x000000ffff037224 */ /* 0x000fce00078e000e */
[----:B------:R-:W-:Y:S05]  /*12940*/  WARPSYNC.COLLECTIVE R15, `(.L_x_1296) ;  /* 0x000000000f087348 */ /* 0x000fea0003c00000 */
[----:B------:R0:W1:Y:S02]  /*12950*/  SHFL.IDX P6, R14, R13, R12, R11 ;  /* 0x0000000c0d0e7389 */ /* 0x00006400000c000b */
[----:B01----:R-:W-:Y:S01]  /*12960*/  ENDCOLLECTIVE ;  /* 0x000000000000791b */ /* 0x003fe20003800000 */
.L_x_1296:
[----:B------:R-:W-:Y:S02]  /*12970*/  IMAD.MOV.U32 R13, RZ, RZ, R5 ;  /* 0x000000ffff0d7224 */ /* 0x000fe400078e0005 */
[----:B------:R-:W-:Y:S02]  /*12980*/  IMAD.MOV.U32 R12, RZ, RZ, 0x1 ;  /* 0x00000001ff0c7424 */ /* 0x000fe400078e00ff */
[----:B------:R-:W-:-:S07]  /*12990*/  IMAD.MOV.U32 R10, RZ, RZ, R14 ;  /* 0x000000ffff0a7224 */ /* 0x000fce00078e000e */
[----:B------:R-:W-:Y:S05]  /*129a0*/  WARPSYNC.COLLECTIVE R15, `(.L_x_1297) ;  /* 0x000000000f087348 */ /* 0x000fea0003c00000 */
[----:B------:R0:W1:Y:S02]  /*129b0*/  SHFL.IDX P6, R14, R13, R12, R11 ;  /* 0x0000000c0d0e7389 */ /* 0x00006400000c000b */
[----:B01----:R-:W-:Y:S01]  /*129c0*/  ENDCOLLECTIVE ;  /* 0x000000000000791b */ /* 0x003fe20003800000 */
.L_x_1297:
[----:B------:R-:W-:Y:S02]  /*129d0*/  IMAD.MOV.U32 R13, RZ, RZ, R0 ;  /* 0x000000ffff0d7224 */ /* 0x000fe400078e0000 */
[----:B------:R-:W-:-:S05]  /*129e0*/  IMAD R6, R6, R7, RZ ;  /* 0x0000000706067224 */ /* 0x000fca00078e02ff */
[----:B------:R-:W-:-:S13]  /*129f0*/  ISETP.GE.AND P2, PT, R4, R6, PT ;  /* 0x000000060400720c */ /* 0x000fda0003f46270 */
[----:B------:R-:W-:Y:S02]  /*12a00*/  @!P2 LEA R10, P1, R20, R10, 0x1 ;  /* 0x0000000a140aa211 */ /* 0x000fe400078208ff */
[----:B------:R-:W-:-:S03]  /*12a10*/  @P2 LOP3.LUT R23, R23, 0x2000, RZ, 0xfc, !PT ;  /* 0x0000200017172812 */ /* 0x000fc600078efcff */
[----:B------:R-:W-:Y:S01]  /*12a20*/  @!P2 IMAD.X R3, RZ, RZ, R3, P1 ;  /* 0x000000ffff03a224 */ /* 0x000fe200008e0603 */
[----:B------:R-:W-:Y:S01]  /*12a30*/  LOP3.LUT R23, R23, 0xffffefff, RZ, 0xc0, !PT ;  /* 0xffffefff17177812 */ /* 0x000fe200078ec0ff */
[----:B------:R-:W-:-:S05]  /*12a40*/  @!P2 IMAD.MOV.U32 R2, RZ, RZ, R10 ;  /* 0x000000ffff02a224 */ /* 0x000fca00078e000a */
        /* <DEDUP_REMOVED lines=10> */
.L_x_1298:
[----:B------:R-:W-:Y:S01]  /*12af0*/  @P2 LOP3.LUT R23, R23, 0x1000, RZ, 0xfc, !PT ;  /* 0x0000100017172812 */ /* 0x000fe200078efcff */
[----:B------:R-:W-:-:S03]  /*12b00*/  IMAD.MOV.U32 R13, RZ, RZ, R5 ;  /* 0x000000ffff0d7224 */ /* 0x000fc600078e0005 */
[----:B------:R-:W-:Y:S01]  /*12b10*/  LOP3.LUT R23, R23, 0xfffff7ff, RZ, 0xc0, !PT ;  /* 0xfffff7ff17177812 */ /* 0x000fe200078ec0ff */
[----:B------:R-:W-:Y:S02]  /*12b20*/  IMAD.MOV.U32 R12, RZ, RZ, 0x2 ;  /* 0x00000002ff0c7424 */ /* 0x000fe400078e00ff */
[----:B------:R-:W-:-:S07]  /*12b30*/  IMAD.MOV.U32 R7, RZ, RZ, R14 ;  /* 0x000000ffff077224 */ /* 0x000fce00078e000e */
[----:B------:R-:W-:Y:S05]  /*12b40*/  WARPSYNC.COLLECTIVE R15, `(.L_x_1299) ;  /* 0x000000000f087348 */ /* 0x000fea0003c00000 */
[----:B------:R0:W1:Y:S02]  /*12b50*/  SHFL.IDX P6, R14, R13, R12, R11 ;  /* 0x0000000c0d0e7389 */ /* 0x00006400000c000b */
[----:B01----:R-:W-:Y:S01]  /*12b60*/  ENDCOLLECTIVE ;  /* 0x000000000000791b */ /* 0x003fe20003800000 */
.L_x_1299:
        /* <DEDUP_REMOVED lines=15> */
.L_x_1300:
[----:B------:R-:W-:Y:S01]  /*12c60*/  @P2 LOP3.LUT R23, R23, 0x800, RZ, 0xfc, !PT ;  /* 0x0000080017172812 */ /* 0x000fe200078efcff */
[----:B------:R-:W-:-:S03]  /*12c70*/  IMAD.MOV.U32 R13, RZ, RZ, R5 ;  /* 0x000000ffff0d7224 */ /* 0x000fc600078e0005 */
[----:B------:R-:W-:Y:S01]  /*12c80*/  LOP3.LUT R23, R23, 0xfffffdff, RZ, 0xc0, !PT ;  /* 0xfffffdff17177812 */ /* 0x000fe200078ec0ff */
[----:B------:R-:W-:Y:S02]  /*12c90*/  IMAD.MOV.U32 R12, RZ, RZ, 0x3 ;  /* 0x00000003ff0c7424 */ /* 0x000fe400078e00ff */
[----:B------:R-:W-:-:S05]  /*12ca0*/  IMAD.MOV.U32 R11, RZ, RZ, R14 ;  /* 0x000000ffff0b7224 */ /* 0x000fca00078e000e */
[----:B------:R-:W-:-:S05]  /*12cb0*/  @!P2 LEA R11, P1, R20, R11, 0x1 ;  /* 0x0000000b140ba211 */ /* 0x000fca00078208ff */
[----:B------:R-:W-:Y:S02]  /*12cc0*/  @!P2 IMAD.X R8, RZ, RZ, R2, P1 ;  /* 0x000000ffff08a224 */ /* 0x000fe400008e0602 */
[----:B------:R-:W-:Y:S02]  /*12cd0*/  @!P2 IMAD.MOV.U32 R2, RZ, RZ, R11 ;  /* 0x000000ffff02a224 */ /* 0x000fe400078e000b */
[----:B------:R-:W-:Y:S02]  /*12ce0*/  IMAD.MOV.U32 R11, RZ, RZ, 0x181f ;  /* 0x0000181fff0b7424 */ /* 0x000fe400078e00ff */
[----:B------:R-:W-:-:S07]  /*12cf0*/  @!P2 IMAD.MOV.U32 R3, RZ, RZ, R8 ;  /* 0x000000ffff03a224 */ /* 0x000fce00078e0008 */
[----:B------:R-:W-:Y:S05]  /*12d00*/  WARPSYNC.COLLECTIVE R15, `(.L_x_1301) ;  /* 0x000000000f087348 */ /* 0x000fea0003c00000 */
[----:B------:R0:W1:Y:S02]  /*12d10*/  SHFL.IDX P6, R14, R13, R12, R11 ;  /* 0x0000000c0d0e7389 */ /* 0x00006400000c000b */
[----:B01----:R-:W-:Y:S01]  /*12d20*/  ENDCOLLECTIVE ;  /* 0x000000000000791b */ /* 0x003fe20003800000 */
.L_x_1301:
[----:B------:R-:W-:Y:S01]  /*12d30*/  @!PT LDS RZ, [RZ] ;  /* 0x00000000fffff984 */ /* 0x000fe20000000800 */
[----:B------:R-:W-:Y:S01]  /*12d40*/  @!PT LDS RZ, [RZ] ;  /* 0x00000000fffff984 */ /* 0x000fe20000000800 */
[----:B------:R-:W-:Y:S01]  /*12d50*/  @!PT LDS RZ, [RZ] ;  /* 0x00000000fffff984 */ /* 0x000fe20000000800 */
[----:B------:R0:W-:Y:S01]  /*12d60*/  @!P2 LDGSTS.E.BYPASS.LTC128B.128 [R26+0x19400], desc[UR36][R2.64], !P0 ;  /* 0x19400000021aafae */ /* 0x0001e2000c101d64 */
[----:B------:R-:W-:Y:S02]  /*12d70*/  IMAD.MOV.U32 R13, RZ, RZ, R0 ;  /* 0x000000ffff0d7224 */ /* 0x000fe400078e0000 */
[----:B0-----:R-:W-:-:S05]  /*12d80*/  VIADD R2, R4, 0x30 ;  /* 0x0000003004027836 */ /* 0x001fca0000000000 */
[----:B------:R-:W-:Y:S01]  /*12d90*/  ISETP.GE.AND P2, PT, R2, R6, PT ;  /* 0x000000060200720c */ /* 0x000fe20003f46270 */
[----:B------:R-:W-:-:S12]  /*12da0*/  IMAD.MOV.U32 R2, RZ, RZ, R14 ;  /* 0x000000ffff027224 */ /* 0x000fd800078e000e */
[----:B------:R-:W-:Y:S05]  /*12db0*/  WARPSYNC.COLLECTIVE R15, `(.L_x_1302) ;  /* 0x000000000f087348 */ /* 0x000fea0003c00000 */
[----:B------:R0:W1:Y:S02]  /*12dc0*/  SHFL.IDX P6, R14, R13, R12, R11 ;  /* 0x0000000c0d0e7389 */ /* 0x00006400000c000b */
[----:B01----:R-:W-:Y:S01]  /*12dd0*/  ENDCOLLECTIVE ;  /* 0x000000000000791b */ /* 0x003fe20003800000 */
.L_x_1302:
[----:B------:R-:W-:-:S04]  /*12de0*/  @P2 LOP3.LUT R23, R23, 0x200, RZ, 0xfc, !PT ;  /* 0x0000020017172812 */ /* 0x000fc800078efcff */
[----:B------:R-:W-:Y:S01]  /*12df0*/  LOP3.LUT R23, R23, 0xfffffeff, RZ, 0xc0, !PT ;  /* 0xfffffeff17177812 */ /* 0x000fe200078ec0ff */
[----:B------:R-:W-:-:S05]  /*12e00*/  IMAD.MOV.U32 R12, RZ, RZ, R14 ;  /* 0x000000ffff0c7224 */ /* 0x000fca00078e000e */
[----:B------:R-:W-:Y:S01]  /*12e10*/  @!P2 LEA R14, P1, R20, R12, 0x1 ;  /* 0x0000000c140ea211 */ /* 0x000fe200078208ff */
[----:B------:R-:W-:-:S04]  /*12e20*/  IMAD.MOV.U32 R12, RZ, RZ, 0x4 ;  /* 0x00000004ff0c7424 */ /* 0x000fc800078e00ff */
[----:B------:R-:W-:Y:S02]  /*12e30*/  @!P2 IMAD.X R13, RZ, RZ, R2, P1 ;  /* 0x000000ffff0da224 */ /* 0x000fe400008e0602 */
[----:B------:R-:W-:Y:S02]  /*12e40*/  @!P2 IMAD.MOV.U32 R2, RZ, RZ, R14 ;  /* 0x000000ffff02a224 */ /* 0x000fe400078e000e */
[----:B------:R-:W-:Y:S02]  /*12e50*/  @!P2 IMAD.MOV.U32 R3, RZ, RZ, R13 ;  /* 0x000000ffff03a224 */ /* 0x000fe400078e000d */
[----:B------:R-:W-:-:S03]  /*12e60*/  IMAD.MOV.U32 R13, RZ, RZ, R5 ;  /* 0x000000ffff0d7224 */ /* 0x000fc600078e0005 */
[----:B------:R-:W-:Y:S01]  /*12e70*/  @!PT LDS RZ, [RZ] ;  /* 0x00000000fffff984 */ /* 0x000fe20000000800 */
[----:B------:R-:W-:Y:S01]  /*12e80*/  @!PT LDS RZ, [RZ] ;  /* 0x00000000fffff984 */ /* 0x000fe20000000800 */
[----:B------:R-:W-:Y:S01]  /*12e90*/  @!PT LDS RZ, [RZ] ;  /* 0x00000000fffff984 */ /* 0x000fe20000000800 */
[----:B------:R0:W-:Y:S04]  /*12ea0*/  @!P2 LDGSTS.E.BYPASS.LTC128B.128 [R26+0x19c00], desc[UR36][R2.64], !P0 ;  /* 0x19c00000021aafae */ /* 0x0001e8000c101d64 */
[----:B0-----:R-:W-:Y:S05]  /*12eb0*/  WARPSYNC.COLLECTIVE R15, `(.L_x_1303) ;  /* 0x000000000f087348 */ /* 0x001fea0003c00000 */
[----:B------:R1:W2:Y:S02]  /*12ec0*/  SHFL.IDX P6, R14, R13, R12, R11 ;  /* 0x0000000c0d0e7389 */ /* 0x0002a400000c000b */
[----:B012---:R-:W-:Y:S01]  /*12ed0*/  ENDCOLLECTIVE ;  /* 0x000000000000791b */ /* 0x007fe20003800000 */
.L_x_1303:
[----:B------:R-:W-:-:S05]  /*12ee0*/  VIADD R2, R4, 0x40 ;  /* 0x0000004004027836 */ /* 0x000fca0000000000 */
[----:B------:R-:W-:Y:S01]  /*12ef0*/  ISETP.GE.AND P2, PT, R2, R6, PT ;  /* 0x000000060200720c */ /* 0x000fe20003f46270 */
[----:B------:R-:W-:Y:S02]  /*12f00*/  IMAD.MOV.U32 R13, RZ, RZ, R0 ;  /* 0x000000ffff0d7224 */ /* 0x000fe400078e0000 */
[----:B------:R-:W-:-:S10]  /*12f10*/  IMAD.MOV.U32 R2, RZ, RZ, R14 ;  /* 0x000000ffff027224 */ /* 0x000fd400078e000e */
[----:B------:R-:W-:Y:S05]  /*12f20*/  WARPSYNC.COLLECTIVE R15, `(.L_x_1304) ;  /* 0x000000000f087348 */ /* 0x000fea0003c00000 */
[----:B------:R0:W1:Y:S02]  /*12f30*/  SHFL.IDX P6, R14, R13, R12, R11 ;  /* 0x0000000c0d0e7389 */ /* 0x00006400000c000b */
[----:B01----:R-:W-:Y:S01]  /*12f40*/  ENDCOLLECTIVE ;  /* 0x000000000000791b */ /* 0x003fe20003800000 */
.L_x_1304:
[----:B------:R-:W-:-:S04]  /*12f50*/  @P2 LOP3.LUT R23, R23, 0x100, RZ, 0xfc, !PT ;  /* 0x0000010017172812 */ /* 0x000fc800078efcff */
[----:B------:R-:W-:Y:S01]  /*12f60*/  LOP3.LUT R23, R23, 0xffffff7f, RZ, 0xc0, !PT ;  /* 0xffffff7f17177812 */ /* 0x000fe200078ec0ff */
[----:B------:R-:W-:Y:S02]  /*12f70*/  IMAD.MOV.U32 R13, RZ, RZ, R5 ;  /* 0x000000ffff0d7224 */ /* 0x000fe400078e0005 */
[----:B------:R-:W-:-:S05]  /*12f80*/  IMAD.MOV.U32 R12, RZ, RZ, R14 ;  /* 0x000000ffff0c7224 */ /* 0x000fca00078e000e */
[----:B------:R-:W-:-:S05]  /*12f90*/  @!P2 LEA R15, P1, R20, R12, 0x1 ;  /* 0x0000000c140fa211 */ /* 0x000fca00078208ff */
[----:B------:R-:W-:Y:S02]  /*12fa0*/  @!P2 IMAD.X R12, RZ, RZ, R2, P1 ;  /* 0x000000ffff0ca224 */ /* 0x000fe400008e0602 */
[----:B------:R-:W-:Y:S02]  /*12fb0*/  @!P2 IMAD.MOV.U32 R2, RZ, RZ, R15 ;  /* 0x000000ffff02a224 */ /* 0x000fe400078e000f */
[----:B------:R-:W-:Y:S02]  /*12fc0*/  @!P2 IMAD.MOV.U32 R3, RZ, RZ, R12 ;  /* 0x000000ffff03a224 */ /* 0x000fe400078e000c */
[----:B------:R-:W-:Y:S02]  /*12fd0*/  IMAD.MOV.U32 R12, RZ, RZ, 0x5 ;  /* 0x00000005ff0c7424 */ /* 0x000fe400078e00ff */
[----:B------:R-:W-:Y:S01]  /*12fe0*/  IMAD.MOV.U32 R15, RZ, RZ, -0x1 ;  /* 0xffffffffff0f7424 */ /* 0x000fe200078e00ff */
[----:B------:R-:W-:Y:S01]  /*12ff0*/  @!PT LDS RZ, [RZ] ;  /* 0x00000000fffff984 */ /* 0x000fe20000000800 */
[----:B------:R-:W-:Y:S01]  /*13000*/  @!PT LDS RZ, [RZ] ;  /* 0x00000000fffff984 */ /* 0x000fe20000000800 */
[----:B------:R-:W-:Y:S01]  /*13010*/  @!PT LDS RZ, [RZ] ;  /* 0x00000000fffff984 */ /* 0x000fe20000000800 */
[----:B------:R0:W-:Y:S06]  /*13020*/  @!P2 LDGSTS.E.BYPASS.LTC128B.128 [R26+0x1a400], desc[UR36][R2.64], !P0 ;  /* 0x1a400000021aafae */ /* 0x0001ec000c101d64 */
[----:B0-----:R-:W-:Y:S05]  /*13030*/  WARPSYNC.COLLECTIVE R15, `(.L_x_1305) ;  /* 0x000000000f087348 */ /* 0x001fea0003c00000 */
[----:B------:R1:W2:Y:S02]  /*13040*/  SHFL.IDX P6, R14, R13, R12, R11 ;  /* 0x0000000c0d0e7389 */ /* 0x0002a400000c000b */
[----:B012---:R-:W-:Y:S01]  /*13050*/  ENDCOLLECTIVE ;  /* 0x000000000000791b */ /* 0x007fe20003800000 */
.L_x_1305:
[----:B------:R-:W-:-:S05]  /*13060*/  VIADD R2, R4, 0x50 ;  /* 0x0000005004027836 */ /* 0x000fca0000000000 */
[----:B------:R-:W-:Y:S01]  /*13070*/  ISETP.GE.AND P2, PT, R2, R6, PT ;  /* 0x000000060200720c */ /* 0x000fe20003f46270 */
[----:B------:R-:W-:Y:S02]  /*13080*/  IMAD.MOV.U32 R13, RZ, RZ, R0 ;  /* 0x000000ffff0d7224 */ /* 0x000fe400078e0000 */
[----:B------:R-:W-:-:S10]  /*13090*/  IMAD.MOV.U32 R8, RZ, RZ, R14 ;  /* 0x000000ffff087224 */ /* 0x000fd400078e000e */
[----:B------:R-:W-:Y:S05]  /*130a0*/  WARPSYNC.COLLECTIVE R15, `(.L_x_1306) ;  /* 0x000000000f087348 */ /* 0x000fea0003c00000 */
[----:B------:R0:W1:Y:S02]  /*130b0*/  SHFL.IDX P6, R14, R13, R12, R11 ;  /* 0x0000000c0d0e7389 */ /* 0x00006400000c000b */
[----:B01----:R-:W-:Y:S01]  /*130c0*/  ENDCOLLECTIVE ;  /* 0x000000000000791b */ /* 0x003fe20003800000 */
.L_x_1306:
        /* <DEDUP_REMOVED lines=8> */
.L_x_1307:
        /* <DEDUP_REMOVED lines=9> */
[----:B0-----:R-:W-:-:S07]  /*131e0*/  IMAD.MOV.U32 R2, RZ, RZ, R14 ;  /* 0x000000ffff027224 */ /* 0x001fce00078e000e */
[----:B------:R-:W-:Y:S05]  /*131f0*/  WARPSYNC.COLLECTIVE R15, `(.L_x_1308) ;  /* 0x000000000f087348 */ /* 0x000fea0003c00000 */
[----:B------:R0:W1:Y:S02]  /*13200*/  SHFL.IDX P6, R14, R13, R12, R11 ;  /* 0x0000000c0d0e7389 */ /* 0x00006400000c000b */
[----:B01----:R-:W-:Y:S01]  /*13210*/  ENDCOLLECTIVE ;  /* 0x000000000000791b */ /* 0x003fe20003800000 */
.L_x_1308:
[----:B------:R-:W-:-:S05]  /*13220*/  VIADD R3, R4, 0x60 ;  /* 0x0000006004037836 */ /* 0x000fca0000000000 */
[----:B------:R-:W-:Y:S01]  /*13230*/  ISETP.GE.AND P2, PT, R3, R6, PT ;  /* 0x000000060300720c */ /* 0x000fe20003f46270 */
[----:B------:R-:W-:Y:S02]  /*13240*/  IMAD.MOV.U32 R13, RZ, RZ, R5 ;  /* 0x000000ffff0d7224 */ /* 0x000fe400078e0005 */
[----:B------:R-:W-:-:S10]  /*13250*/  IMAD.MOV.U32 R12, RZ, RZ, 0x7 ;  /* 0x00000007ff0c7424 */ /* 0x000fd400078e00ff */
[----:B------:R-:W-:Y:S01]  /*13260*/  @P2 LOP3.LUT R23, R23, 0x40, RZ, 0xfc, !PT ;  /* 0x0000004017172812 */ /* 0x000fe200078efcff */
[----:B------:R-:W-:-:S07]  /*13270*/  IMAD.MOV.U32 R7, RZ, RZ, R14 ;  /* 0x000000ffff077224 */ /* 0x000fce00078e000e */
[----:B------:R-:W-:Y:S05]  /*13280*/  WARPSYNC.COLLECTIVE R15, `(.L_x_1309) ;  /* 0x000000000f087348 */ /* 0x000fea0003c00000 */
[----:B------:R0:W1:Y:S02]  /*13290*/  SHFL.IDX P6, R14, R13, R12, R11 ;  /* 0x0000000c0d0e7389 */ /* 0x00006400000c000b */
[----:B01----:R-:W-:Y:S01]  /*132a0*/  ENDCOLLECTIVE ;  /* 0x000000000000791b */ /* 0x003fe20003800000 */
.L_x_1309:
        /* <DEDUP_REMOVED lines=9> */
[----:B------:R-:W-:-:S07]  /*13340*/  IMAD.MOV.U32 R5, RZ, RZ, R14 ;  /* 0x000000ffff057224 */ /* 0x000fce00078e000e */
[----:B0-----:R-:W-:Y:S05]  /*13350*/  WARPSYNC.COLLECTIVE R15, `(.L_x_1310) ;  /* 0x000000000f087348 */ /* 0x001fea0003c00000 */
[----:B------:R1:W2:Y:S02]  /*13360*/  SHFL.IDX P6, R14, R13, R12, R11 ;  /* 0x0000000c0d0e7389 */ /* 0x0002a400000c000b */
[----:B012---:R-:W-:Y:S01]  /*13370*/  ENDCOLLECTIVE ;  /* 0x000000000000791b */ /* 0x007fe20003800000 */
.L_x_1310:
[----:B------:R-:W-:Y:S01]  /*13380*/  IMAD.MOV.U32 R0, RZ, RZ, R14 ;  /* 0x000000ffff007224 */ /* 0x000fe200078e000e */
[----:B------:R-:W-:Y:S06]  /*13390*/  BRA `(.L_x_1311) ;  /* 0xffffffb4001c7947 */ /* 0x000fec000383ffff */
.L_x_1221:
        /* <DEDUP_REMOVED lines=8> */
.L_x_1313:
[----:B------:R-:W-:Y:S05]  /*13420*/  BSYNC B0 ;  /* 0x0000000000007941 */ /* 0x000fea0003800000 */
.L_x_1312:
        /* <DEDUP_REMOVED lines=9> */
.L_x_1314:
[----:B------:R-:W-:Y:S02]  /*134c0*/  IMAD.MOV.U32 R13, RZ, RZ, R4 ;  /* 0x000000ffff0d7224 */ /* 0x000fe400078e0004 */
[----:B------:R-:W-:Y:S01]  /*134d0*/  IMAD.MOV.U32 R12, RZ, RZ, 0x1 ;  /* 0x00000001ff0c7424 */ /* 0x000fe200078e00ff */
[----:B------:R-:W-:-:S13]  /*134e0*/  @!P5 LEA R5, P0, R8, R14, 0x1 ;  /* 0x0000000e0805d211 */ /* 0x000fda00078008ff */
[----:B------:R-:W-:Y:S05]  /*134f0*/  WARPSYNC.COLLECTIVE R15, `(.L_x_1315) ;  /* 0x000000000f087348 */ /* 0x000fea0003c00000 */
[----:B------:R0:W1:Y:S02]  /*13500*/  SHFL.IDX P6, R14, R13, R12, R11 ;  /* 0x0000000c0d0e7389 */ /* 0x00006400000c000b */
[----:B01----:R-:W-:Y:S01]  /*13510*/  ENDCOLLECTIVE ;  /* 0x000000000000791b */ /* 0x003fe20003800000 */
.L_x_1315:
[----:B------:R-:W-:Y:S02]  /*13520*/  @!P5 IMAD.X R3, RZ, RZ, R2, P0 ;  /* 0x000000ffff03d224 */ /* 0x000fe400000e0602 */
        /* <DEDUP_REMOVED lines=14> */
.L_x_1316:
[----:B------:R-:W-:Y:S02]  /*13610*/  IMAD.MOV.U32 R13, RZ, RZ, R4 ;  /* 0x000000ffff0d7224 */ /* 0x000fe400078e0004 */
[----:B------:R-:W-:Y:S01]  /*13620*/  IMAD.MOV.U32 R12, RZ, RZ, 0x2 ;  /* 0x00000002ff0c7424 */ /* 0x000fe200078e00ff */
[----:B------:R-:W-:-:S13]  /*13630*/  LOP3.LUT P6, RZ, R23, 0x1000, RZ, 0xc0, !PT ;  /* 0x0000100017ff7812 */ /* 0x000fda00078cc0ff */
[----:B------:R-:W-:-:S05]  /*13640*/  @!P6 LEA R6, P0, R8, R14, 0x1 ;  /* 0x0000000e0806e211 */ /* 0x000fca00078008ff */
        /* <DEDUP_REMOVED lines=13> */
.L_x_1317:
[----:B------:R-:W-:Y:S02]  /*13720*/  IMAD.MOV.U32 R13, RZ, RZ, R0 ;  /* 0x000000ffff0d7224 */ /* 0x000fe400078e0000 */
[----:B------:R-:W-:-:S07]  /*13730*/  IMAD.MOV.U32 R5, RZ, RZ, R14 ;  /* 0x000000ffff057224 */ /* 0x000fce00078e000e */
[----:B------:R-:W-:Y:S05]  /*13740*/  WARPSYNC.COLLECTIVE R15, `(.L_x_1318) ;  /* 0x000000000f087348 */ /* 0x000fea0003c00000 */
[----:B------:R0:W1:Y:S02]  /*13750*/  SHFL.IDX P6, R14, R13, R12, R11 ;  /* 0x0000000c0d0e7389 */ /* 0x00006400000c000b */
[----:B01----:R-:W-:Y:S01]  /*13760*/  ENDCOLLECTIVE ;  /* 0x000000000000791b */ /* 0x003fe20003800000 */
.L_x_1318:
[----:B------:R-:W-:Y:S02]  /*13770*/  IMAD.MOV.U32 R13, RZ, RZ, R4 ;  /* 0x000000ffff0d7224 */ /* 0x000fe400078e0004 */
[----:B------:R-:W-:Y:S01]  /*13780*/  IMAD.MOV.U32 R12, RZ, RZ, 0x3 ;  /* 0x00000003ff0c7424 */ /* 0x000fe200078e00ff */
[----:B------:R-:W-:-:S13]  /*13790*/  @!P5 LEA R6, P0, R8, R14, 0x1 ;  /* 0x0000000e0806d211 */ /* 0x000fda00078008ff */
[----:B------:R-:W-:Y:S05]  /*137a0*/  WARPSYNC.COLLECTIVE R15, `(.L_x_1319) ;  /* 0x000000000f087348 */ /* 0x000fea0003c00000 */
[----:B------:R0:W1:Y:S02]  /*137b0*/  SHFL.IDX P6, R14, R13, R12, R11 ;  /* 0x0000000c0d0e7389 */ /* 0x00006400000c000b */
[----:B01----:R-:W-:Y:S01]  /*137c0*/  ENDCOLLECTIVE ;  /* 0x000000000000791b */ /* 0x003fe20003800000 */
.L_x_1319:
[----:B------:R-:W-:Y:S02]  /*137d0*/  @!P5 IMAD.X R7, RZ, RZ, R5, P0 ;  /* 0x000000ffff07d224 */ /* 0x000fe400000e0605 */
[----:B------:R-:W-:Y:S02]  /*137e0*/  @!P5 IMAD.MOV.U32 R2, RZ, RZ, R6 ;  /* 0x000000ffff02d224 */ /* 0x000fe400078e0006 */
[----:B------:R-:W-:-:S05]  /*137f0*/  @!P5 IMAD.MOV.U32 R3, RZ, RZ, R7 ;  /* 0x000000ffff03d224 */ /* 0x000fca00078e0007 */
[----:B------:R-:W-:Y:S01]  /*13800*/  @!PT LDS RZ, [RZ] ;  /* 0x00000000fffff984 */ /* 0x000fe20000000800 */
[----:B------:R-:W-:Y:S01]  /*13810*/  @!PT LDS RZ, [RZ] ;  /* 0x00000000fffff984 */ /* 0x000fe20000000800 */
[----:B------:R-:W-:Y:S01]  /*13820*/  @!PT LDS RZ, [RZ] ;  /* 0x00000000fffff984 */ /* 0x000fe20000000800 */
[----:B------:R0:W-:Y:S01]  /*13830*/  @!P5 LDGSTS.E.BYPASS.LTC128B.128 [R26+0x23400], desc[UR36][R2.64], !P4 ;  /* 0x23400000021adfae */ /* 0x0001e2000e101d64 */
[----:B------:R-:W-:-:S03]  /*13840*/  IMAD.MOV.U32 R13, RZ, RZ, R0 ;  /* 0x000000ffff0d7224 */ /* 0x000fc600078e0000 */
[----:B------:R0:W-:Y:S04]  /*13850*/  @!P5 LDGSTS.E.BYPASS.LTC128B.128 [R26+0x27400], desc[UR36][R2.64+0x80], !P3 ;  /* 0x27400080021adfae */ /* 0x0001e8000d901d64 */
[----:B------:R0:W-:Y:S01]  /*13860*/  @!P5 LDGSTS.E.BYPASS.LTC128B.128 [R26+0x2b400], desc[UR36][R2.64+0x100], !P2 ;  /* 0x2b400100021adfae */ /* 0x0001e2000d101d64 */
[----:B------:R-:W-:-:S03]  /*13870*/  IMAD.MOV.U32 R5, RZ, RZ, R14 ;  /* 0x000000ffff057224 */ /* 0x000fc600078e000e */
[----:B------:R0:W-:Y:S01]  /*13880*/  @!P5 LDGSTS.E.BYPASS.LTC128B.128 [R26+0x2f400], desc[UR36][R2.64+0x180], !P1 ;  /* 0x2f400180021adfae */ /* 0x0001e2000c901d64 */
[----:B------:R-:W-:-:S13]  /*13890*/  LOP3.LUT P5, RZ, R23, 0x100, RZ, 0xc0, !PT ;  /* 0x0000010017ff7812 */ /* 0x000fda00078ac0ff */
[----:B0-----:R-:W-:Y:S05]  /*138a0*/  WARPSYNC.COLLECTIVE R15, `(.L_x_1320) ;  /* 0x000000000f087348 */ /* 0x001fea0003c00000 */
[----:B------:R1:W2:Y:S02]  /*138b0*/  SHFL.IDX P6, R14, R13, R12, R11 ;  /* 0x0000000c0d0e7389 */ /* 0x0002a400000c000b */
[----:B012---:R-:W-:Y:S01]  /*138c0*/  ENDCOLLECTIVE ;  /* 0x000000000000791b */ /* 0x007fe20003800000 */
.L_x_1320:
        /* <DEDUP_REMOVED lines=17> */
.L_x_1321:
[----:B------:R-:W-:Y:S02]  /*139e0*/  IMAD.MOV.U32 R13, RZ, RZ, R0 ;  /* 0x000000ffff0d7224 */ /* 0x000fe400078e0000 */
[----:B------:R-:W-:-:S07]  /*139f0*/  IMAD.MOV.U32 R5, RZ, RZ, R14 ;  /* 0x000000ffff057224 */ /* 0x000fce00078e000e */
[----:B------:R-:W-:Y:S05]  /*13a00*/  WARPSYNC.COLLECTIVE R15, `(.L_x_1322) ;  /* 0x000000000f087348 */ /* 0x000fea0003c00000 */
[----:B------:R0:W1:Y:S02]  /*13a10*/  SHFL.IDX P6, R14, R13, R12, R11 ;  /* 0x0000000c0d0e7389 */ /* 0x00006400000c000b */
[----:B01----:R-:W-:Y:S01]  /*13a20*/  ENDCOLLECTIVE ;  /* 0x000000000000791b */ /* 0x003fe20003800000 */
.L_x_1322:
[----:B------:R-:W-:Y:S02]  /*13a30*/  IMAD.MOV.U32 R13, RZ, RZ, R4 ;  /* 0x000000ffff0d7224 */ /* 0x000fe400078e0004 */
[----:B------:R-:W-:Y:S01]  /*13a40*/  IMAD.MOV.U32 R12, RZ, RZ, 0x5 ;  /* 0x00000005ff0c7424 */ /* 0x000fe200078e00ff */
[----:B------:R-:W-:-:S13]  /*13a50*/  @!P5 LEA R6, P0, R8, R14, 0x1 ;  /* 0x0000000e0806d211 */ /* 0x000fda00078008ff */
[----:B------:R-:W-:Y:S05]  /*13a60*/  WARPSYNC.COLLECTIVE R15, `(.L_x_1323) ;  /* 0x000000000f087348 */ /* 0x000fea0003c00000 */
[----:B------:R0:W1:Y:S02]  /*13a70*/  SHFL.IDX P6, R14, R13, R12, R11 ;  /* 0x0000000c0d0e7389 */ /* 0x00006400000c000b */
[----:B01----:R-:W-:Y:S01]  /*13a80*/  ENDCOLLECTIVE ;  /* 0x000000000000791b */ /* 0x003fe20003800000 */
.L_x_1323:
        /* <DEDUP_REMOVED lines=16> */
.L_x_1324:
        /* <DEDUP_REMOVED lines=17> */
.L_x_1325:
[----:B------:R-:W-:Y:S02]  /*13ca0*/  IMAD.MOV.U32 R13, RZ, RZ, R0 ;  /* 0x000000ffff0d7224 */ /* 0x000fe400078e0000 */
[----:B------:R-:W-:-:S07]  /*13cb0*/  IMAD.MOV.U32 R5, RZ, RZ, R14 ;  /* 0x000000ffff057224 */ /* 0x000fce00078e000e */
[----:B------:R-:W-:Y:S05]  /*13cc0*/  WARPSYNC.COLLECTIVE R15, `(.L_x_1326) ;  /* 0x000000000f087348 */ /* 0x000fea0003c00000 */
[----:B------:R0:W1:Y:S02]  /*13cd0*/  SHFL.IDX P6, R14, R13, R12, R11 ;  /* 0x0000000c0d0e7389 */ /* 0x00006400000c000b */
[----:B01----:R-:W-:Y:S01]  /*13ce0*/  ENDCOLLECTIVE ;  /* 0x000000000000791b */ /* 0x003fe20003800000 */
.L_x_1326:
[----:B------:R-:W-:Y:S02]  /*13cf0*/  IMAD.MOV.U32 R13, RZ, RZ, R4 ;  /* 0x000000ffff0d7224 */ /* 0x000fe400078e0004 */
[----:B------:R-:W-:Y:S01]  /*13d00*/  IMAD.MOV.U32 R12, RZ, RZ, 0x7 ;  /* 0x00000007ff0c7424 */ /* 0x000fe200078e00ff */
[----:B------:R-:W-:-:S13]  /*13d10*/  @!P5 LEA R6, P0, R8, R14, 0x1 ;  /* 0x0000000e0806d211 */ /* 0x000fda00078008ff */
[----:B------:R-:W-:Y:S05]  /*13d20*/  WARPSYNC.COLLECTIVE R15, `(.L_x_1327) ;  /* 0x000000000f087348 */ /* 0x000fea0003c00000 */
[----:B------:R0:W1:Y:S02]  /*13d30*/  SHFL.IDX P6, R14, R13, R12, R11 ;  /* 0x0000000c0d0e7389 */ /* 0x00006400000c000b */
[----:B01----:R-:W-:Y:S01]  /*13d40*/  ENDCOLLECTIVE ;  /* 0x000000000000791b */ /* 0x003fe20003800000 */
.L_x_1327:
        /* <DEDUP_REMOVED lines=11> */
[----:B------:R0:W-:Y:S04]  /*13e00*/  @!P5 LDGSTS.E.BYPASS.LTC128B.128 [R26+0x31400], desc[UR36][R2.64+0x180], !P1 ;  /* 0x31400180021adfae */ /* 0x0001e8000c901d64 */
[----:B0-----:R-:W-:Y:S05]  /*13e10*/  WARPSYNC.COLLECTIVE R15, `(.L_x_1328) ;  /* 0x000000000f087348 */ /* 0x001fea0003c00000 */
[----:B------:R1:W2:Y:S02]  /*13e20*/  SHFL.IDX P6, R14, R13, R12, R11 ;  /* 0x0000000c0d0e7389 */ /* 0x0002a400000c000b */
[----:B012---:R-:W-:Y:S01]  /*13e30*/  ENDCOLLECTIVE ;  /* 0x000000000000791b */ /* 0x007fe20003800000 */
.L_x_1328:
[----:B------:R-:W-:Y:S05]  /*13e40*/  BRA `(.L_x_1329) ;  /* 0xffffffb400507947 */ /* 0x000fea000383ffff */
.L_x_1226:
[----:B0-----:R0:W1:Y:S02]  /*13e50*/  SYNCS.PHASECHK.TRANS64.TRYWAIT P0, [R22+URZ+0x32420], R3 ;  /* 0x03242003160075a7 */ /* 0x001064000800017f */
[----:B-1----:R-:W-:Y:S05]  /*13e60*/  @!P0 NANOSLEEP.SYNCS 0x989680 ;  /* 0x009896800000895d */ /* 0x002fea0003900000 */
[----:B------:R-:W1:Y:S02]  /*13e70*/  @!P0 SYNCS.PHASECHK.TRANS64 P0, [R22+URZ+0x32420], R3 ;  /* 0x03242003160085a7 */ /* 0x000e64000800007f */
[----:B-1----:R-:W-:Y:S05]  /*13e80*/  @!P0 BRA `(.L_x_1226) ;  /* 0xfffffffc00f08947 */ /* 0x002fea000383ffff */
[----:B------:R-:W-:Y:S05]  /*13e90*/  BRA `(.L_x_1330) ;  /* 0xffffffb400c07947 */ /* 0x000fea000383ffff */
.L_x_1229:
[----:B-1----:R1:W2:Y:S02]  /*13ea0*/  SYNCS.PHASECHK.TRANS64.TRYWAIT P0, [R25+URZ+0x32460], R0 ;  /* 0x03246000190075a7 */ /* 0x0022a4000800017f */
[----:B--2---:R-:W-:Y:S05]  /*13eb0*/  @!P0 NANOSLEEP.SYNCS 0x989680 ;  /* 0x009896800000895d */ /* 0x004fea0003900000 */
[----:B------:R-:W2:Y:S02]  /*13ec0*/  @!P0 SYNCS.PHASECHK.TRANS64 P0, [R25+URZ+0x32460], R0 ;  /* 0x03246000190085a7 */ /* 0x000ea4000800007f */
[----:B--2---:R-:W-:Y:S05]  /*13ed0*/  @!P0 BRA `(.L_x_1229) ;  /* 0xfffffffc00f08947 */ /* 0x004fea000383ffff */
[----:B------:R-:W-:Y:S05]  /*13ee0*/  BRA `(.L_x_1331) ;  /* 0xffffffb400cc7947 */ /* 0x000fea000383ffff */
.L_x_1230:
        /* <DEDUP_REMOVED lines=8> */
.L_x_1333:
[----:B------:R-:W-:Y:S05]  /*13f70*/  BSYNC B0 ;  /* 0x0000000000007941 */ /* 0x000fea0003800000 */
.L_x_1332:
        /* <DEDUP_REMOVED lines=13> */
.L_x_1334:
[----:B------:R-:W-:Y:S02]  /*14050*/  IMAD.MOV.U32 R13, RZ, RZ, R6 ;  /* 0x000000ffff0d7224 */ /* 0x000fe400078e0006 */
[----:B------:R-:W-:Y:S02]  /*14060*/  IMAD.MOV.U32 R12, RZ, RZ, 0x1 ;  /* 0x00000001ff0c7424 */ /* 0x000fe400078e00ff */
[----:B------:R-:W-:-:S05]  /*14070*/  IMAD.SHL.U32 R8, R8, 0x8, RZ ;  /* 0x0000000808087824 */ /* 0x000fca00078e00ff */
[----:B------:R-:W-:-:S05]  /*14080*/  LOP3.LUT R8, R8, 0x38, RZ, 0xc0, !PT ;  /* 0x0000003808087812 */ /* 0x000fca00078ec0ff */
[----:B------:R-:W-:-:S05]  /*14090*/  IMAD.SHL.U32 R0, R8, 0x2, RZ ;  /* 0x0000000208007824 */ /* 0x000fca00078e00ff */
[----:B------:R-:W-:-:S13]  /*140a0*/  IADD3 R2, P0, R14, R0, RZ ;  /* 0x000000000e027210 */ /* 0x000fda0007f1e0ff */
[----:B------:R-:W-:Y:S05]  /*140b0*/  WARPSYNC.COLLECTIVE R15, `(.L_x_1335) ;  /* 0x000000000f087348 */ /* 0x000fea0003c00000 */
[----:B------:R0:W1:Y:S02]  /*140c0*/  SHFL.IDX P6, R14, R13, R12, R11 ;  /* 0x0000000c0d0e7389 */ /* 0x00006400000c000b */
[----:B01----:R-:W-:Y:S01]  /*140d0*/  ENDCOLLECTIVE ;  /* 0x000000000000791b */ /* 0x003fe20003800000 */
.L_x_1335:
        /* <DEDUP_REMOVED lines=17> */
.L_x_1336:
[----:B------:R-:W-:Y:S02]  /*141f0*/  IMAD.MOV.U32 R13, RZ, RZ, R6 ;  /* 0x000000ffff0d7224 */ /* 0x000fe400078e0006 */
[----:B------:R-:W-:Y:S01]  /*14200*/  IMAD.MOV.U32 R12, RZ, RZ, 0x2 ;  /* 0x00000002ff0c7424 */ /* 0x000fe200078e00ff */
[----:B------:R-:W-:-:S13]  /*14210*/  IADD3 R2, P3, R14, R0, RZ ;  /* 0x000000000e027210 */ /* 0x000fda0007f7e0ff */
[----:B------:R-:W-:Y:S05]  /*14220*/  WARPSYNC.COLLECTIVE R15, `(.L_x_1337) ;  /* 0x000000000f087348 */ /* 0x000fea0003c00000 */
[----:B------:R0:W1:Y:S02]  /*14230*/  SHFL.IDX P6, R14, R13, R12, R11 ;  /* 0x0000000c0d0e7389 */ /* 0x00006400000c000b */
[----:B01----:R-:W-:Y:S01]  /*14240*/  ENDCOLLECTIVE ;  /* 0x000000000000791b */ /* 0x003fe20003800000 */
.L_x_1337:
        /* <DEDUP_REMOVED lines=17> */
.L_x_1338:
[----:B------:R-:W-:Y:S02]  /*14360*/  IMAD.MOV.U32 R13, RZ, RZ, R6 ;  /* 0x000000ffff0d7224 */ /* 0x000fe400078e0006 */
[----:B------:R-:W-:Y:S01]  /*14370*/  IMAD.MOV.U32 R12, RZ, RZ, 0x3 ;  /* 0x00000003ff0c7424 */ /* 0x000fe200078e00ff */
[----:B------:R-:W-:-:S13]  /*14380*/  IADD3 R2, P3, R14, R0, RZ ;  /* 0x000000000e027210 */ /* 0x000fda0007f7e0ff */
[----:B------:R-:W-:Y:S05]  /*14390*/  WARPSYNC.COLLECTIVE R15, `(.L_x_1339) ;  /* 0x000000000f087348 */ /* 0x000fea0003c00000 */
[----:B------:R0:W1:Y:S02]  /*143a0*/  SHFL.IDX P6, R14, R13, R12, R11 ;  /* 0x0000000c0d0e7389 */ /* 0x00006400000c000b */
[----:B01----:R-:W-:Y:S01]  /*143b0*/  ENDCOLLECTIVE ;  /* 0x000000000000791b */ /* 0x003fe20003800000 */
.L_x_1339:
        /* <DEDUP_REMOVED lines=17> */
.L_x_1340:
[----:B------:R-:W-:Y:S02]  /*144d0*/  IMAD.MOV.U32 R13, RZ, RZ, R6 ;  /* 0x000000ffff0d7224 */ /* 0x000fe400078e0006 */
[----:B------:R-:W-:Y:S01]  /*144e0*/  IMAD.MOV.U32 R12, RZ, RZ, 0x4 ;  /* 0x00000004ff0c7424 */ /* 0x000fe200078e00ff */
[----:B------:R-:W-:-:S13]  /*144f0*/  IADD3 R2, P3, R14, R0, RZ ;  /* 0x000000000e027210 */ /* 0x000fda0007f7e0ff */
[----:B------:R-:W-:Y:S05]  /*14500*/  WARPSYNC.COLLECTIVE R15, `(.L_x_1341) ;  /* 0x000000000f087348 */ /* 0x000fea0003c00000 */
[----:B------:R0:W1:Y:S02]  /*14510*/  SHFL.IDX P6, R14, R13, R12, R11 ;  /* 0x0000000c0d0e7389 */ /* 0x00006400000c000b */
[----:B01----:R-:W-:Y:S01]  /*14520*/  ENDCOLLECTIVE ;  /* 0x000000000000791b */ /* 0x003fe20003800000 */
.L_x_1341:
        /* <DEDUP_REMOVED lines=17> */
.L_x_1342:
[----:B------:R-:W-:Y:S02]  /*14640*/  IMAD.MOV.U32 R13, RZ, RZ, R6 ;  /* 0x000000ffff0d7224 */ /* 0x000fe400078e0006 */
[----:B------:R-:W-:Y:S01]  /*14650*/  IMAD.MOV.U32 R12, RZ, RZ, 0x5 ;  /* 0x00000005ff0c7424 */ /* 0x000fe200078e00ff */
[----:B------:R-:W-:-:S13]  /*14660*/  IADD3 R2, P3, R14, R0, RZ ;  /* 0x000000000e027210 */ /* 0x000fda0007f7e0ff */
[----:B------:R-:W-:Y:S05]  /*14670*/  WARPSYNC.COLLECTIVE R15, `(.L_x_1343) ;  /* 0x000000000f087348 */ /* 0x000fea0003c00000 */
[----:B------:R0:W1:Y:S02]  /*14680*/  SHFL.IDX P6, R14, R13, R12, R11 ;  /* 0x0000000c0d0e7389 */ /* 0x00006400000c000b */
[----:B01----:R-:W-:Y:S01]  /*14690*/  ENDCOLLECTIVE ;  /* 0x000000000000791b */ /* 0x003fe20003800000 */
.L_x_1343:
        /* <DEDUP_REMOVED lines=12> */
.L_x_1344:
        /* <DEDUP_REMOVED lines=9> */
.L_x_1237:
[----:B-1----:R1:W2:Y:S02]  /*147f0*/  SYNCS.PHASECHK.TRANS64.TRYWAIT P0, [R10+URZ+0x32440], R20 ;  /* 0x032440140a0075a7 */ /* 0x0022a4000800017f */
[----:B--2---:R-:W-:Y:S05]  /*14800*/  @!P0 NANOSLEEP.SYNCS 0x989680 ;  /* 0x009896800000895d */ /* 0x004fea0003900000 */
[----:B------:R-:W2:Y:S02]  /*14810*/  @!P0 SYNCS.PHASECHK.TRANS64 P0, [R10+URZ+0x32440], R20 ;  /* 0x032440140a0085a7 */ /* 0x000ea4000800007f */
[----:B--2---:R-:W-:Y:S05]  /*14820*/  @!P0 BRA `(.L_x_1237) ;  /* 0xfffffffc00f08947 */ /* 0x004fea000383ffff */
[----:B------:R-:W-:Y:S05]  /*14830*/  BRA `(.L_x_1346) ;  /* 0xffffffb800507947 */ /* 0x000fea000383ffff */
.L_x_1238:
        /* <DEDUP_REMOVED lines=8> */
.L_x_1348:
[----:B------:R-:W-:Y:S05]  /*148c0*/  BSYNC B1 ;  /* 0x0000000000017941 */ /* 0x000fea0003800000 */
.L_x_1347:
        /* <DEDUP_REMOVED lines=9> */
.L_x_1349:
[----:B------:R-:W-:Y:S02]  /*14960*/  IMAD.MOV.U32 R13, RZ, RZ, R8 ;  /* 0x000000ffff0d7224 */ /* 0x000fe400078e0008 */
[----:B------:R-:W-:Y:S02]  /*14970*/  IMAD.MOV.U32 R12, RZ, RZ, 0x1 ;  /* 0x00000001ff0c7424 */ /* 0x000fe400078e00ff */
[----:B------:R-:W-:-:S07]  /*14980*/  IMAD.MOV.U32 R2, RZ, RZ, R14 ;  /* 0x000000ffff027224 */ /* 0x000fce00078e000e */
[----:B------:R-:W-:Y:S05]  /*14990*/  WARPSYNC.COLLECTIVE R15, `(.L_x_1350) ;  /* 0x000000000f087348 */ /* 0x000fea0003c00000 */
[----:B------:R0:W1:Y:S02]  /*149a0*/  SHFL.IDX P6, R14, R13, R12, R11 ;  /* 0x0000000c0d0e7389 */ /* 0x00006400000c000b */
[----:B01----:R-:W-:Y:S01]  /*149b0*/  ENDCOLLECTIVE ;  /* 0x000000000000791b */ /* 0x003fe20003800000 */
.L_x_1350:
        /* <DEDUP_REMOVED lines=11> */
.L_x_1351:
[----:B------:R-:W-:Y:S02]  /*14a70*/  IMAD.MOV.U32 R13, RZ, RZ, R8 ;  /* 0x000000ffff0d7224 */ /* 0x000fe400078e0008 */
[----:B------:R-:W-:Y:S02]  /*14a80*/  IMAD.MOV.U32 R12, RZ, RZ, 0x2 ;  /* 0x00000002ff0c7424 */ /* 0x000fe400078e00ff */
[----:B------:R-:W-:-:S07]  /*14a90*/  IMAD.MOV.U32 R2, RZ, RZ, R14 ;  /* 0x000000ffff027224 */ /* 0x000fce00078e000e */
[----:B------:R-:W-:Y:S05]  /*14aa0*/  WARPSYNC.COLLECTIVE R15, `(.L_x_1352) ;  /* 0x000000000f087348 */ /* 0x000fea0003c00000 */
[----:B------:R0:W1:Y:S02]  /*14ab0*/  SHFL.IDX P6, R14, R13, R12, R11 ;  /* 0x0000000c0d0e7389 */ /* 0x00006400000c000b */
[----:B01----:R-:W-:Y:S01]  /*14ac0*/  ENDCOLLECTIVE ;  /* 0x000000000000791b */ /* 0x003fe20003800000 */
.L_x_1352:
        /* <DEDUP_REMOVED lines=11> */
.L_x_1353:
[----:B------:R-:W-:Y:S02]  /*14b80*/  IMAD.MOV.U32 R13, RZ, RZ, R8 ;  /* 0x000000ffff0d7224 */ /* 0x000fe400078e0008 */
[----:B------:R-:W-:Y:S02]  /*14b90*/  IMAD.MOV.U32 R12, RZ, RZ, 0x3 ;  /* 0x00000003ff0c7424 */ /* 0x000fe400078e00ff */
[----:B------:R-:W-:-:S07]  /*14ba0*/  IMAD.MOV.U32 R2, RZ, RZ, R14 ;  /* 0x000000ffff027224 */ /* 0x000fce00078e000e */
[----:B------:R-:W-:Y:S05]  /*14bb0*/  WARPSYNC.COLLECTIVE R15, `(.L_x_1354) ;  /* 0x000000000f087348 */ /* 0x000fea0003c00000 */
[----:B------:R0:W1:Y:S02]  /*14bc0*/  SHFL.IDX P6, R14, R13, R12, R11 ;  /* 0x0000000c0d0e7389 */ /* 0x00006400000c000b */
[----:B01----:R-:W-:Y:S01]  /*14bd0*/  ENDCOLLECTIVE ;  /* 0x000000000000791b */ /* 0x003fe20003800000 */
.L_x_1354:
        /* <DEDUP_REMOVED lines=11> */
.L_x_1355:
[----:B------:R-:W-:Y:S02]  /*14c90*/  IMAD.MOV.U32 R13, RZ, RZ, R8 ;  /* 0x000000ffff0d7224 */ /* 0x000fe400078e0008 */
[----:B------:R-:W-:Y:S02]  /*14ca0*/  IMAD.MOV.U32 R12, RZ, RZ, 0x4 ;  /* 0x00000004ff0c7424 */ /* 0x000fe400078e00ff */
[----:B------:R-:W-:-:S07]  /*14cb0*/  IMAD.MOV.U32 R2, RZ, RZ, R14 ;  /* 0x000000ffff027224 */ /* 0x000fce00078e000e */
[----:B------:R-:W-:Y:S05]  /*14cc0*/  WARPSYNC.COLLECTIVE R15, `(.L_x_1356) ;  /* 0x000000000f087348 */ /* 0x000fea0003c00000 */
[----:B------:R0:W1:Y:S02]  /*14cd0*/  SHFL.IDX P6, R14, R13, R12, R11 ;  /* 0x0000000c0d0e7389 */ /* 0x00006400000c000b */
[----:B01----:R-:W-:Y:S01]  /*14ce0*/  ENDCOLLECTIVE ;  /* 0x000000000000791b */ /* 0x003fe20003800000 */
.L_x_1356:
        /* <DEDUP_REMOVED lines=11> */
.L_x_1357:
[----:B------:R-:W-:Y:S02]  /*14da0*/  IMAD.MOV.U32 R13, RZ, RZ, R8 ;  /* 0x000000ffff0d7224 */ /* 0x000fe400078e0008 */
[----:B------:R-:W-:Y:S02]  /*14db0*/  IMAD.MOV.U32 R12, RZ, RZ, 0x5 ;  /* 0x00000005ff0c7424 */ /* 0x000fe400078e00ff */
[----:B------:R-:W-:-:S07]  /*14dc0*/  IMAD.MOV.U32 R2, RZ, RZ, R14 ;  /* 0x000000ffff027224 */ /* 0x000fce00078e000e */
[----:B------:R-:W-:Y:S05]  /*14dd0*/  WARPSYNC.COLLECTIVE R15, `(.L_x_1358) ;  /* 0x000000000f087348 */ /* 0x000fea0003c00000 */
[----:B------:R0:W1:Y:S02]  /*14de0*/  SHFL.IDX P6, R14, R13, R12, R11 ;  /* 0x0000000c0d0e7389 */ /* 0x00006400000c000b */
[----:B01----:R-:W-:Y:S01]  /*14df0*/  ENDCOLLECTIVE ;  /* 0x000000000000791b */ /* 0x003fe20003800000 */
.L_x_1358:
        /* <DEDUP_REMOVED lines=11> */
.L_x_1359:
[----:B------:R-:W-:Y:S05]  /*14eb0*/  BRA `(.L_x_1360) ;  /* 0xffffffb400787947 */ /* 0x000fea000383ffff */
.L_x_1243:
[----:B---3--:R3:W4:Y:S02]  /*14ec0*/  SYNCS.PHASECHK.TRANS64.TRYWAIT P0, [R10+URZ+0x32460], R20 ;  /* 0x032460140a0075a7 */ /* 0x008724000800017f */
[----:B----4-:R-:W-:Y:S05]  /*14ed0*/  @!P0 NANOSLEEP.SYNCS 0x989680 ;  /* 0x009896800000895d */ /* 0x010fea0003900000 */
[----:B------:R-:W4:Y:S02]  /*14ee0*/  @!P0 SYNCS.PHASECHK.TRANS64 P0, [R10+URZ+0x32460], R20 ;  /* 0x032460140a0085a7 */ /* 0x000f24000800007f */
[----:B----4-:R-:W-:Y:S05]  /*14ef0*/  @!P0 BRA `(.L_x_1243) ;  /* 0xfffffffc00f08947 */ /* 0x010fea000383ffff */
[----:B------:R-:W-:Y:S05]  /*14f00*/  BRA `(.L_x_1361) ;  /* 0xffffffb400c47947 */ /* 0x000fea000383ffff */
.L_x_1244:
[----:B------:R-:W-:Y:S01]  /*14f10*/  BSSY B1, `(.L_x_1362) ;  /* 0x0000008000017945 */ /* 0x000fe20003800000 */
[----:B------:R-:W-:Y:S02]  /*14f20*/  IMAD.MOV.U32 R13, RZ, RZ, R25 ;  /* 0x000000ffff0d7224 */ /* 0x000fe400078e0019 */
[----:B------:R-:W-:Y:S02]  /*14f30*/  IMAD.MOV.U32 R12, RZ, RZ, RZ ;  /* 0x000000ffff0c7224 */ /* 0x000fe400078e00ff */
[----:B------:R-:W-:Y:S02]  /*14f40*/  IMAD.MOV.U32 R11, RZ, RZ, 0x181f ;  /* 0x0000181fff0b7424 */ /* 0x000fe400078e00ff */
[----:B------:R-:W-:-:S07]  /*14f50*/  IMAD.MOV.U32 R15, RZ, RZ, -0x1 ;  /* 0xffffffffff0f7424 */ /* 0x000fce00078e00ff */
[----:B--2---:R-:W-:Y:S05]  /*14f60*/  WARPSYNC.COLLECTIVE R15, `(.L_x_1363) ;  /* 0x000000000f087348 */ /* 0x004fea0003c00000 */
[----:B------:R0:W1:Y:S02]  /*14f70*/  SHFL.IDX P6, R14, R13, R12, R11 ;  /* 0x0000000c0d0e7389 */ /* 0x00006400000c000b */
[----:B012---:R-:W-:Y:S01]  /*14f80*/  ENDCOLLECTIVE ;  /* 0x000000000000791b */ /* 0x007fe20003800000 */
.L_x_1363:
[----:B------:R-:W-:Y:S05]  /*14f90*/  BSYNC B1 ;  /* 0x0000000000017941 */ /* 0x000fea0003800000 */
.L_x_1362:
        /* <DEDUP_REMOVED lines=9> */
.L_x_1364:
[----:B------:R-:W-:Y:S02]  /*15030*/  IMAD.MOV.U32 R13, RZ, RZ, R25 ;  /* 0x000000ffff0d7224 */ /* 0x000fe400078e0019 */
[----:B------:R-:W-:Y:S01]  /*15040*/  IMAD.MOV.U32 R12, RZ, RZ, 0x1 ;  /* 0x00000001ff0c7424 */ /* 0x000fe200078e00ff */
[----:B------:R-:W-:-:S13]  /*15050*/  IADD3 R2, P0, R14, R0, RZ ;  /* 0x000000000e027210 */ /* 0x000fda0007f1e0ff */
[----:B------:R-:W-:Y:S05]  /*15060*/  WARPSYNC.COLLECTIVE R15, `(.L_x_1365) ;  /* 0x000000000f087348 */ /* 0x000fea0003c00000 */
[----:B------:R0:W1:Y:S02]  /*15070*/  SHFL.IDX P6, R14, R13, R12, R11 ;  /* 0x0000000c0d0e7389 */ /* 0x00006400000c000b */
[----:B01----:R-:W-:Y:S01]  /*15080*/  ENDCOLLECTIVE ;  /* 0x000000000000791b */ /* 0x003fe20003800000 */
.L_x_1365:
        /* <DEDUP_REMOVED lines=13> */
.L_x_1366:
[----:B------:R-:W-:Y:S02]  /*15160*/  IMAD.MOV.U32 R13, RZ, RZ, R25 ;  /* 0x000000ffff0d7224 */ /* 0x000fe400078e0019 */
[----:B------:R-:W-:Y:S01]  /*15170*/  IMAD.MOV.U32 R12, RZ, RZ, 0x2 ;  /* 0x00000002ff0c7424 */ /* 0x000fe200078e00ff */
[----:B------:R-:W-:-:S13]  /*15180*/  IADD3 R2, P0, R14, R0, RZ ;  /* 0x000000000e027210 */ /* 0x000fda0007f1e0ff */
[----:B------:R-:W-:Y:S05]  /*15190*/  WARPSYNC.COLLECTIVE R15, `(.L_x_1367) ;  /* 0x000000000f087348 */ /* 0x000fea0003c00000 */
[----:B------:R0:W1:Y:S02]  /*151a0*/  SHFL.IDX P6, R14, R13, R12, R11 ;  /* 0x0000000c0d0e7389 */ /* 0x00006400000c000b */
[----:B01----:R-:W-:Y:S01]  /*151b0*/  ENDCOLLECTIVE ;  /* 0x000000000000791b */ /* 0x003fe20003800000 */
.L_x_1367:
        /* <DEDUP_REMOVED lines=13> */
.L_x_1368:
[----:B------:R-:W-:Y:S02]  /*15290*/  IMAD.MOV.U32 R13, RZ, RZ, R25 ;  /* 0x000000ffff0d7224 */ /* 0x000fe400078e0019 */
[----:B------:R-:W-:Y:S02]  /*152a0*/  IMAD.MOV.U32 R12, RZ, RZ, 0x3 ;  /* 0x00000003ff0c7424 */ /* 0x000fe400078e00ff */
[----:B------:R-:W-:-:S07]  /*152b0*/  IMAD.MOV.U32 R8, RZ, RZ, R14 ;  /* 0x000000ffff087224 */ /* 0x000fce00078e000e */
[----:B------:R-:W-:Y:S05]  /*152c0*/  WARPSYNC.COLLECTIVE R15, `(.L_x_1369) ;  /* 0x000000000f087348 */ /* 0x000fea0003c00000 */
[----:B------:R0:W1:Y:S02]  /*152d0*/  SHFL.IDX P6, R14, R13, R12, R11 ;  /* 0x0000000c0d0e7389 */ /* 0x00006400000c000b */
[----:B01----:R-:W-:Y:S01]  /*152e0*/  ENDCOLLECTIVE ;  /* 0x000000000000791b */ /* 0x003fe20003800000 */
.L_x_1369:
        /* <DEDUP_REMOVED lines=14> */
.L_x_1370:
[----:B------:R-:W-:Y:S02]  /*153d0*/  IMAD.MOV.U32 R13, RZ, RZ, R25 ;  /* 0x000000ffff0d7224 */ /* 0x000fe400078e0019 */
[----:B------:R-:W-:Y:S01]  /*153e0*/  IMAD.MOV.U32 R12, RZ, RZ, 0x4 ;  /* 0x00000004ff0c7424 */ /* 0x000fe200078e00ff */
[----:B------:R-:W-:-:S13]  /*153f0*/  IADD3 R2, P0, R14, R0, RZ ;  /* 0x000000000e027210 */ /* 0x000fda0007f1e0ff */
[----:B------:R-:W-:Y:S05]  /*15400*/  WARPSYNC.COLLECTIVE R15, `(.L_x_1371) ;  /* 0x000000000f087348 */ /* 0x000fea0003c00000 */
[----:B------:R0:W1:Y:S02]  /*15410*/  SHFL.IDX P6, R14, R13, R12, R11 ;  /* 0x0000000c0d0e7389 */ /* 0x00006400000c000b */
[----:B01----:R-:W-:Y:S01]  /*15420*/  ENDCOLLECTIVE ;  /* 0x000000000000791b */ /* 0x003fe20003800000 */
.L_x_1371:
        /* <DEDUP_REMOVED lines=13> */
.L_x_1372:
[----:B------:R-:W-:Y:S02]  /*15500*/  IMAD.MOV.U32 R13, RZ, RZ, R25 ;  /* 0x000000ffff0d7224 */ /* 0x000fe400078e0019 */
[----:B------:R-:W-:Y:S01]  /*15510*/  IMAD.MOV.U32 R12, RZ, RZ, 0x5 ;  /* 0x00000005ff0c7424 */ /* 0x000fe200078e00ff */
[----:B------:R-:W-:-:S13]  /*15520*/  IADD3 R2, P0, R14, R0, RZ ;  /* 0x000000000e027210 */ /* 0x000fda0007f1e0ff */
[----:B------:R-:W-:Y:S05]  /*15530*/  WARPSYNC.COLLECTIVE R15, `(.L_x_1373) ;  /* 0x000000000f087348 */ /* 0x000fea0003c00000 */
[----:B------:R0:W1:Y:S02]  /*15540*/  SHFL.IDX P6, R14, R13, R12, R11 ;  /* 0x0000000c0d0e7389 */ /* 0x00006400000c000b */
[----:B01----:R-:W-:Y:S01]  /*15550*/  ENDCOLLECTIVE ;  /* 0x000000000000791b */ /* 0x003fe20003800000 */
.L_x_1373:
        /* <DEDUP_REMOVED lines=13> */
.L_x_1374:
[----:B------:R-:W-:Y:S05]  /*15630*/  BRA `(.L_x_1375) ;  /* 0xffffffb400047947 */ /* 0x000fea000383ffff */
.L_x_1252:
[----:B------:R-:W-:Y:S01]  /*15640*/  BSSY B0, `(.L_x_1376) ;  /* 0x0000008000007945 */ /* 0x000fe20003800000 */
[----:B------:R-:W-:Y:S02]  /*15650*/  IMAD.MOV.U32 R13, RZ, RZ, R16 ;  /* 0x000000ffff0d7224 */ /* 0x000fe400078e0010 */
[----:B------:R-:W-:Y:S02]  /*15660*/  IMAD.MOV.U32 R12, RZ, RZ, RZ ;  /* 0x000000ffff0c7224 */ /* 0x000fe400078e00ff */
[----:B------:R-:W-:Y:S02]  /*15670*/  IMAD.MOV.U32 R11, RZ, RZ, 0x1f ;  /* 0x0000001fff0b7424 */ /* 0x000fe400078e00ff */
[----:B------:R-:W-:-:S07]  /*15680*/  IMAD.MOV.U32 R15, RZ, RZ, -0x1 ;  /* 0xffffffffff0f7424 */ /* 0x000fce00078e00ff */
[----:B-12---:R-:W-:Y:S05]  /*15690*/  WARPSYNC.COLLECTIVE R15, `(.L_x_1377) ;  /* 0x000000000f087348 */ /* 0x006fea0003c00000 */
[----:B------:R0:W3:Y:S02]  /*156a0*/  SHFL.IDX P6, R14, R13, R12, R11 ;  /* 0x0000000c0d0e7389 */ /* 0x0000e400000c000b */
[----:B0123--:R-:W-:Y:S01]  /*156b0*/  ENDCOLLECTIVE ;  /* 0x000000000000791b */ /* 0x00ffe20003800000 */
.L_x_1377:
[----:B------:R-:W-:Y:S05]  /*156c0*/  BSYNC B0 ;  /* 0x0000000000007941 */ /* 0x000fea0003800000 */
.L_x_1376:
        /* <DEDUP_REMOVED lines=9> */
.L_x_1378:
        /* <DEDUP_REMOVED lines=24> */
.L_x_1379:
[----:B------:R-:W-:Y:S01]  /*158e0*/  IMAD.MOV.U32 R12, RZ, RZ, 0x2 ;  /* 0x00000002ff0c7424 */ /* 0x000fe200078e00ff */
[----:B------:R-:W-:-:S05]  /*158f0*/  SEL R14, R14, RZ, P1 ;  /* 0x000000ff0e0e7207 */ /* 0x000fca0000800000 */
[----:B------:R-:W-:-:S04]  /*15900*/  IMAD.IADD R5, R13, 0x1, R14 ;  /* 0x000000010d057824 */ /* 0x000fc800078e020e */
[----:B------:R-:W-:-:S07]  /*15910*/  IMAD.MOV.U32 R13, RZ, RZ, R5 ;  /* 0x000000ffff0d7224 */ /* 0x000fce00078e0005 */
[----:B------:R-:W-:Y:S05]  /*15920*/  WARPSYNC.COLLECTIVE R15, `(.L_x_1380) ;  /* 0x000000000f087348 */ /* 0x000fea0003c00000 */
[----:B------:R0:W1:Y:S02]  /*15930*/  SHFL.UP P6, R14, R13, R12, R11 ;  /* 0x0400000c0d0e7389 */ /* 0x00006400000c000b */
[----:B01----:R-:W-:Y:S01]  /*15940*/  ENDCOLLECTIVE ;  /* 0x000000000000791b */ /* 0x003fe20003800000 */
.L_x_1380:
[----:B------:R-:W-:Y:S01]  /*15950*/  IMAD.MOV.U32 R12, RZ, RZ, 0x4 ;  /* 0x00000004ff0c7424 */ /* 0x000fe200078e00ff */
[----:B------:R-:W-:-:S05]  /*15960*/  SEL R2, R14, RZ, P2 ;  /* 0x000000ff0e027207 */ /* 0x000fca0001000000 */
[----:B------:R-:W-:-:S04]  /*15970*/  IMAD.IADD R2, R5, 0x1, R2 ;  /* 0x0000000105027824 */ /* 0x000fc800078e0202 */
[----:B------:R-:W-:-:S07]  /*15980*/  IMAD.MOV.U32 R13, RZ, RZ, R2 ;  /* 0x000000ffff0d7224 */ /* 0x000fce00078e0002 */
[----:B------:R-:W-:Y:S05]  /*15990*/  WARPSYNC.COLLECTIVE R15, `(.L_x_1381) ;  /* 0x000000000f087348 */ /* 0x000fea0003c00000 */
[----:B------:R0:W1:Y:S02]  /*159a0*/  SHFL.UP P6, R14, R13, R12, R11 ;  /* 0x0400000c0d0e7389 */ /* 0x00006400000c000b */
[----:B01----:R-:W-:Y:S01]  /*159b0*/  ENDCOLLECTIVE ;  /* 0x000000000000791b */ /* 0x003fe20003800000 */
.L_x_1381:
[----:B------:R-:W-:Y:S01]  /*159c0*/  IMAD.MOV.U32 R12, RZ, RZ, 0x8 ;  /* 0x00000008ff0c7424 */ /* 0x000fe200078e00ff */
[----:B------:R-:W-:-:S05]  /*159d0*/  SEL R3, R14, RZ, P3 ;  /* 0x000000ff0e037207 */ /* 0x000fca0001800000 */
[----:B------:R-:W-:-:S04]  /*159e0*/  IMAD.IADD R3, R2, 0x1, R3 ;  /* 0x0000000102037824 */ /* 0x000fc800078e0203 */
[----:B------:R-:W-:-:S07]  /*159f0*/  IMAD.MOV.U32 R13, RZ, RZ, R3 ;  /* 0x000000ffff0d7224 */ /* 0x000fce00078e0003 */
[----:B------:R-:W-:Y:S05]  /*15a00*/  WARPSYNC.COLLECTIVE R15, `(.L_x_1382) ;  /* 0x000000000f087348 */ /* 0x000fea0003c00000 */
[----:B------:R0:W1:Y:S02]  /*15a10*/  SHFL.UP P6, R14, R13, R12, R11 ;  /* 0x0400000c0d0e7389 */ /* 0x00006400000c000b */
[----:B01----:R-:W-:Y:S01]  /*15a20*/  ENDCOLLECTIVE ;  /* 0x000000000000791b */ /* 0x003fe20003800000 */
.L_x_1382:
[----:B------:R-:W-:Y:S01]  /*15a30*/  IMAD.MOV.U32 R12, RZ, RZ, 0x10 ;  /* 0x00000010ff0c7424 */ /* 0x000fe200078e00ff */
[----:B------:R-:W-:-:S05]  /*15a40*/  SEL R14, R14, RZ, P4 ;  /* 0x000000ff0e0e7207 */ /* 0x000fca0002000000 */
[----:B------:R-:W-:-:S04]  /*15a50*/  IMAD.IADD R5, R3, 0x1, R14 ;  /* 0x0000000103057824 */ /* 0x000fc800078e020e */
[----:B------:R-:W-:-:S07]  /*15a60*/  IMAD.MOV.U32 R13, RZ, RZ, R5 ;  /* 0x000000ffff0d7224 */ /* 0x000fce00078e0005 */
[----:B------:R-:W-:Y:S05]  /*15a70*/  WARPSYNC.COLLECTIVE R15, `(.L_x_1383) ;  /* 0x000000000f087348 */ /* 0x000fea0003c00000 */
[----:B------:R0:W1:Y:S02]  /*15a80*/  SHFL.UP P6, R14, R13, R12, R11 ;  /* 0x0400000c0d0e7389 */ /* 0x00006400000c000b */
[----:B01----:R-:W-:Y:S01]  /*15a90*/  ENDCOLLECTIVE ;  /* 0x000000000000791b */ /* 0x003fe20003800000 */
.L_x_1383:
        /* <DEDUP_REMOVED lines=8> */
.L_x_1384:
[----:B------:R-:W-:Y:S05]  /*15b20*/  BRA `(.L_x_1385) ;  /* 0xffffffb400607947 */ /* 0x000fea000383ffff */
.L_x_1255:
[----:B------:R-:W-:Y:S01]  /*15b30*/  BSSY B0, `(.L_x_1386) ;  /* 0x0000007000007945 */ /* 0x000fe20003800000 */
[----:B------:R-:W-:Y:S02]  /*15b40*/  IMAD.MOV.U32 R12, RZ, RZ, 0x1 ;  /* 0x00000001ff0c7424 */ /* 0x000fe400078e00ff */
[----:B------:R-:W-:Y:S02]  /*15b50*/  IMAD.MOV.U32 R11, RZ, RZ, RZ ;  /* 0x000000ffff0b7224 */ /* 0x000fe400078e00ff */
[----:B------:R-:W-:-:S07]  /*15b60*/  IMAD.MOV.U32 R15, RZ, RZ, -0x1 ;  /* 0xffffffffff0f7424 */ /* 0x000fce00078e00ff */
[----:B-12---:R-:W-:Y:S05]  /*15b70*/  WARPSYNC.COLLECTIVE R15, `(.L_x_1387) ;  /* 0x000000000f087348 */ /* 0x006fea0003c00000 */
[----:B------:R0:W3:Y:S02]  /*15b80*/  SHFL.UP P6, R14, R13, R12, R11 ;  /* 0x0400000c0d0e7389 */ /* 0x0000e400000c000b */
[----:B0123--:R-:W-:Y:S01]  /*15b90*/  ENDCOLLECTIVE ;  /* 0x000000000000791b */ /* 0x00ffe20003800000 */
.L_x_1387:
[----:B------:R-:W-:Y:S05]  /*15ba0*/  BSYNC B0 ;  /* 0x0000000000007941 */ /* 0x000fea0003800000 */
.L_x_1386:
        /* <DEDUP_REMOVED lines=8> */
.L_x_1388:
[----:B------:R-:W-:Y:S01]  /*15c30*/  IMAD.MOV.U32 R12, RZ, RZ, 0x4 ;  /* 0x00000004ff0c7424 */ /* 0x000fe200078e00ff */
[----:B------:R-:W-:-:S05]  /*15c40*/  SEL R2, R14, RZ, P2 ;  /* 0x000000ff0e027207 */ /* 0x000fca0001000000 */
[----:B------:R-:W-:-:S04]  /*15c50*/  IMAD.IADD R2, R13, 0x1, R2 ;  /* 0x000000010d027824 */ /* 0x000fc800078e0202 */
[----:B------:R-:W-:-:S07]  /*15c60*/  IMAD.MOV.U32 R13, RZ, RZ, R2 ;  /* 0x000000ffff0d7224 */ /* 0x000fce00078e0002 */
[----:B------:R-:W-:Y:S05]  /*15c70*/  WARPSYNC.COLLECTIVE R15, `(.L_x_1389) ;  /* 0x000000000f087348 */ /* 0x000fea0003c00000 */
[----:B------:R0:W1:Y:S02]  /*15c80*/  SHFL.UP P6, R14, R13, R12, R11 ;  /* 0x0400000c0d0e7389 */ /* 0x00006400000c000b */
[----:B01----:R-:W-:Y:S01]  /*15c90*/  ENDCOLLECTIVE ;  /* 0x000000000000791b */ /* 0x003fe20003800000 */
.L_x_1389:
[----:B------:R-:W-:Y:S01]  /*15ca0*/  IMAD.MOV.U32 R12, RZ, RZ, 0x8 ;  /* 0x00000008ff0c7424 */ /* 0x000fe200078e00ff */
[----:B------:R-:W-:-:S05]  /*15cb0*/  SEL R3, R14, RZ, P3 ;  /* 0x000000ff0e037207 */ /* 0x000fca0001800000 */
[----:B------:R-:W-:-:S04]  /*15cc0*/  IMAD.IADD R3, R2, 0x1, R3 ;  /* 0x0000000102037824 */ /* 0x000fc800078e0203 */
[----:B------:R-:W-:-:S07]  /*15cd0*/  IMAD.MOV.U32 R13, RZ, RZ, R3 ;  /* 0x000000ffff0d7224 */ /* 0x000fce00078e0003 */
[----:B------:R-:W-:Y:S05]  /*15ce0*/  WARPSYNC.COLLECTIVE R15, `(.L_x_1390) ;  /* 0x000000000f087348 */ /* 0x000fea0003c00000 */
[----:B------:R0:W1:Y:S02]  /*15cf0*/  SHFL.UP P6, R14, R13, R12, R11 ;  /* 0x0400000c0d0e7389 */ /* 0x00006400000c000b */
[----:B01----:R-:W-:Y:S01]  /*15d00*/  ENDCOLLECTIVE ;  /* 0x000000000000791b */ /* 0x003fe20003800000 */
.L_x_1390:
[----:B------:R-:W-:Y:S01]  /*15d10*/  IMAD.MOV.U32 R12, RZ, RZ, 0x10 ;  /* 0x00000010ff0c7424 */ /* 0x000fe200078e00ff */
[----:B------:R-:W-:-:S05]  /*15d20*/  SEL R14, R14, RZ, P4 ;  /* 0x000000ff0e0e7207 */ /* 0x000fca0002000000 */
[----:B------:R-:W-:-:S04]  /*15d30*/  IMAD.IADD R5, R3, 0x1, R14 ;  /* 0x0000000103057824 */ /* 0x000fc800078e020e */
[----:B------:R-:W-:-:S07]  /*15d40*/  IMAD.MOV.U32 R13, RZ, RZ, R5 ;  /* 0x000000ffff0d7224 */ /* 0x000fce00078e0005 */
[----:B------:R-:W-:Y:S05]  /*15d50*/  WARPSYNC.COLLECTIVE R15, `(.L_x_1391) ;  /* 0x000000000f087348 */ /* 0x000fea0003c00000 */
[----:B------:R0:W1:Y:S02]  /*15d60*/  SHFL.UP P6, R14, R13, R12, R11 ;  /* 0x0400000c0d0e7389 */ /* 0x00006400000c000b */
[----:B01----:R-:W-:Y:S01]  /*15d70*/  ENDCOLLECTIVE ;  /* 0x000000000000791b */ /* 0x003fe20003800000 */
.L_x_1391:
        /* <DEDUP_REMOVED lines=8> */
.L_x_1392:
[----:B------:R-:W-:Y:S05]  /*15e00*/  BRA `(.L_x_1393) ;  /* 0xffffffb4004c7947 */ /* 0x000fea000383ffff */
.L_x_1257:
[----:B------:R-:W-:Y:S01]  /*15e10*/  BSSY B0, `(.L_x_1394) ;  /* 0x0000006000007945 */ /* 0x000fe20003800000 */
[----:B------:R-:W-:Y:S01]  /*15e20*/  PLOP3.LUT P6, PT, P6, PT, PT, 0x8, 0x0 ;  /* 0x000000000000781c */ /* 0x000fe200037ce170 */
[----:B------:R-:W-:-:S12]  /*15e30*/  IMAD.MOV.U32 R15, RZ, RZ, -0x1 ;  /* 0xffffffffff0f7424 */ /* 0x000fd800078e00ff */
[----:B012---:R-:W-:Y:S05]  /*15e40*/  WARPSYNC.COLLECTIVE R15, `(.L_x_1395) ;  /* 0x000000000f087348 */ /* 0x007fea0003c00000 */
[----:B------:R-:W-:Y:S01]  /*15e50*/  VOTE.ANY R14, PT, P6 ;  /* 0x00000000000e7806 */ /* 0x000fe200030e0100 */
[----:B012---:R-:W-:Y:S06]  /*15e60*/  ENDCOLLECTIVE ;  /* 0x000000000000791b */ /* 0x007fec0003800000 */
.L_x_1395:
[----:B------:R-:W-:Y:S05]  /*15e70*/  BSYNC B0 ;  /* 0x0000000000007941 */ /* 0x000fea0003800000 */
.L_x_1394:
        /* <DEDUP_REMOVED lines=9> */
.L_x_1396:
[----:B------:R-:W-:Y:S02]  /*15f10*/  IMAD.MOV.U32 R13, RZ, RZ, R4 ;  /* 0x000000ffff0d7224 */ /* 0x000fe400078e0004 */
[----:B------:R-:W-:-:S07]  /*15f20*/  IMAD.MOV.U32 R7, RZ, RZ, R14 ;  /* 0x000000ffff077224 */ /* 0x000fce00078e000e */
[----:B------:R-:W-:Y:S05]  /*15f30*/  WARPSYNC.COLLECTIVE R15, `(.L_x_1397) ;  /* 0x000000000f087348 */ /* 0x000fea0003c00000 */
[----:B------:R0:W1:Y:S02]  /*15f40*/  SHFL.IDX P6, R14, R13, R12, R11 ;  /* 0x0000000c0d0e7389 */ /* 0x00006400000c000b */
[----:B01----:R-:W-:Y:S01]  /*15f50*/  ENDCOLLECTIVE ;  /* 0x000000000000791b */ /* 0x003fe20003800000 */
.L_x_1397:
[----:B------:R-:W-:Y:S01]  /*15f60*/  IMAD.MOV.U32 R4, RZ, RZ, R14 ;  /* 0x000000ffff047224 */ /* 0x000fe200078e000e */
[----:B------:R-:W-:Y:S06]  /*15f70*/  BRA `(.L_x_1398) ;  /* 0xffffffb4002c7947 */ /* 0x000fec000383ffff */
.L_x_1259:
[----:B------:R-:W-:Y:S01]  /*15f80*/  BSSY B0, `(.L_x_1399) ;  /* 0x0000007000007945 */ /* 0x000fe20003800000 */
[----:B------:R-:W-:Y:S02]  /*15f90*/  IMAD.MOV.U32 R13, RZ, RZ, R2 ;  /* 0x000000ffff0d7224 */ /* 0x000fe400078e0002 */
[----:B------:R-:W-:Y:S02]  /*15fa0*/  IMAD.MOV.U32 R11, RZ, RZ, 0x1f ;  /* 0x0000001fff0b7424 */ /* 0x000fe400078e00ff */
[----:B------:R-:W-:-:S07]  /*15fb0*/  IMAD.MOV.U32 R15, RZ, RZ, -0x1 ;  /* 0xffffffffff0f7424 */ /* 0x000fce00078e00ff */
[----:B01234-:R-:W-:Y:S05]  /*15fc0*/  WARPSYNC.COLLECTIVE R15, `(.L_x_1400) ;  /* 0x000000000f087348 */ /* 0x01ffea0003c00000 */
[----:B------:R0:W0:Y:S02]  /*15fd0*/  SHFL.IDX P6, R14, R13, R12, R11 ;  /* 0x0000000c0d0e7389 */ /* 0x00002400000c000b */
[----:B01234-:R-:W-:Y:S01]  /*15fe0*/  ENDCOLLECTIVE ;  /* 0x000000000000791b */ /* 0x01ffe20003800000 */
.L_x_1400:
[----:B------:R-:W-:Y:S05]  /*15ff0*/  BSYNC B0 ;  /* 0x0000000000007941 */ /* 0x000fea0003800000 */
.L_x_1399:
[----:B------:R-:W-:Y:S01]  /*16000*/  IMAD.MOV.U32 R6, RZ, RZ, R14 ;  /* 0x000000ffff067224 */ /* 0x000fe200078e000e */
[----:B------:R-:W-:Y:S06]  /*16010*/  BRA `(.L_x_1258) ;  /* 0xffffffb4001c7947 */ /* 0x000fec000383ffff */
.L_x_1263:
[----:B-1----:R1:W3:Y:S02]  /*16020*/  SYNCS.PHASECHK.TRANS64.TRYWAIT P0, [R5+URZ+0x32420], R0 ;  /* 0x03242000050075a7 */ /* 0x0022e4000800017f */
[----:B---3--:R-:W-:Y:S05]  /*16030*/  @!P0 NANOSLEEP.SYNCS 0x989680 ;  /* 0x009896800000895d */ /* 0x008fea0003900000 */
[----:B------:R-:W3:Y:S02]  /*16040*/  @!P0 SYNCS.PHASECHK.TRANS64 P0, [R5+URZ+0x32420], R0 ;  /* 0x03242000050085a7 */ /* 0x000ee4000800007f */
[----:B---3--:R-:W-:Y:S05]  /*16050*/  @!P0 BRA `(.L_x_1263) ;  /* 0xfffffffc00f08947 */ /* 0x008fea000383ffff */
[----:B------:R-:W-:Y:S05]  /*16060*/  BRA `(.L_x_1401) ;  /* 0xffffffb800747947 */ /* 0x000fea000383ffff */
.L_x_1264:
[----:B------:R-:W3:Y:S01]  /*16070*/  S2R R2, SR_TID.X ;  /* 0x0000000000027919 */ /* 0x000ee20000002100 */
[----:B------:R-:W-:Y:S01]  /*16080*/  BSSY B0, `(.L_x_1402) ;  /* 0x000000a000007945 */ /* 0x000fe20003800000 */
[----:B------:R-:W-:Y:S02]  /*16090*/  IMAD.MOV.U32 R12, RZ, RZ, RZ ;  /* 0x000000ffff0c7224 */ /* 0x000fe400078e00ff */
[----:B------:R-:W-:Y:S02]  /*160a0*/  IMAD.MOV.U32 R11, RZ, RZ, 0x1f ;  /* 0x0000001fff0b7424 */ /* 0x000fe400078e00ff */
[----:B------:R-:W-:Y:S01]  /*160b0*/  IMAD.MOV.U32 R15, RZ, RZ, -0x1 ;  /* 0xffffffffff0f7424 */ /* 0x000fe200078e00ff */
[----:B---3--:R-:W-:-:S04]  /*160c0*/  SHF.R.U32.HI R2, RZ, 0x5, R2 ;  /* 0x00000005ff027819 */ /* 0x008fc80000011602 */
[----:B------:R-:W-:-:S05]  /*160d0*/  LOP3.LUT R2, R2, 0x3, RZ, 0xc0, !PT ;  /* 0x0000000302027812 */ /* 0x000fca00078ec0ff */
[----:B------:R-:W-:-:S07]  /*160e0*/  IMAD.MOV.U32 R13, RZ, RZ, R2 ;  /* 0x000000ffff0d7224 */ /* 0x000fce00078e0002 */
[----:B012-4-:R-:W-:Y:S05]  /*160f0*/  WARPSYNC.COLLECTIVE R15, `(.L_x_1403) ;  /* 0x000000000f087348 */ /* 0x017fea0003c00000 */
[----:B------:R3:W0:Y:S02]  /*16100*/  SHFL.IDX P6, R14, R13, R12, R11 ;  /* 0x0000000c0d0e7389 */ /* 0x00062400000c000b */
[----:B01234-:R-:W-:Y:S01]  /*16110*/  ENDCOLLECTIVE ;  /* 0x000000000000791b */ /* 0x01ffe20003800000 */
.L_x_1403:
[----:B------:R-:W-:Y:S05]  /*16120*/  BSYNC B0 ;  /* 0x0000000000007941 */ /* 0x000fea0003800000 */
.L_x_1402:
[----:B------:R-:W-:Y:S05]  /*16130*/  BRA `(.L_x_1404) ;  /* 0xffffffb8005c7947 */ /* 0x000fea000383ffff */
.L_x_1267:
[----:B------:R-:W-:Y:S01]  /*16140*/  BSSY B1, `(.L_x_1405) ;  /* 0x0000006000017945 */ /* 0x000fe20003800000 */
[----:B------:R-:W-:-:S07]  /*16150*/  IMAD.MOV.U32 R15, RZ, RZ, -0x1 ;  /* 0xffffffffff0f7424 */ /* 0x000fce00078e00ff */
[----:B012-4-:R-:W-:Y:S05]  /*16160*/  WARPSYNC.COLLECTIVE R15, `(.L_x_1406) ;  /* 0x000000000f0c7348 */ /* 0x017fea0003c00000 */
[----:B------:R-:W-:Y:S02]  /*16170*/  ELECT P6, UR62, PT ;  /* 0x00000000003e782f */ /* 0x000fe400038c0000 */
[----:B------:R-:W-:Y:S01]  /*16180*/  MOV R14, UR62 ;  /* 0x0000003e000e7c02 */ /* 0x000fe20008000f00 */
[----:B012-4-:R-:W-:Y:S10]  /*16190*/  ENDCOLLECTIVE ;  /* 0x000000000000791b */ /* 0x017ff40003800000 */
.L_x_1406:
[----:B------:R-:W-:Y:S05]  /*161a0*/  BSYNC B1 ;  /* 0x0000000000017941 */ /* 0x000fea0003800000 */
.L_x_1405:
[----:B------:R-:W-:Y:S05]  /*161b0*/  BRA `(.L_x_1407) ;  /* 0xffffffb800547947 */ /* 0x000fea000383ffff */
.L_x_1269:
[----:B-1----:R1:W3:Y:S02]  /*161c0*/  SYNCS.PHASECHK.TRANS64.TRYWAIT P1, [R3+URZ+0x32440], R2 ;  /* 0x03244002030075a7 */ /* 0x0022e4000802017f */
[----:B---3--:R-:W-:Y:S05]  /*161d0*/  @!P1 NANOSLEEP.SYNCS 0x989680 ;  /* 0x009896800000995d */ /* 0x008fea0003900000 */
[----:B------:R-:W3:Y:S02]  /*161e0*/  @!P1 SYNCS.PHASECHK.TRANS64 P1, [R3+URZ+0x32440], R2 ;  /* 0x03244002030095a7 */ /* 0x000ee4000802007f */
[----:B---3--:R-:W-:Y:S05]  /*161f0*/  @!P1 BRA `(.L_x_1269) ;  /* 0xfffffffc00f09947 */ /* 0x008fea000383ffff */
[----:B------:R-:W-:Y:S05]  /*16200*/  BRA `(.L_x_1408) ;  /* 0xffffffb8007c7947 */ /* 0x000fea000383ffff */
.L_x_1271:
[----:B---3--:R3:W0:Y:S02]  /*16210*/  SYNCS.PHASECHK.TRANS64.TRYWAIT P1, [R5+URZ+0x32440], R0 ;  /* 0x03244000050075a7 */ /* 0x008624000802017f */
[----:B0-----:R-:W-:Y:S05]  /*16220*/  @!P1 NANOSLEEP.SYNCS 0x989680 ;  /* 0x009896800000995d */ /* 0x001fea0003900000 */
[----:B------:R-:W0:Y:S02]  /*16230*/  @!P1 SYNCS.PHASECHK.TRANS64 P1, [R5+URZ+0x32440], R0 ;  /* 0x03244000050095a7 */ /* 0x000e24000802007f */
[----:B0-----:R-:W-:Y:S05]  /*16240*/  @!P1 BRA `(.L_x_1271) ;  /* 0xfffffffc00f09947 */ /* 0x001fea000383ffff */
[----:B------:R-:W-:Y:S05]  /*16250*/  BRA `(.L_x_1409) ;  /* 0xffffffb800887947 */ /* 0x000fea000383ffff */
.L_x_1273:
[----:B------:R0:W0:Y:S02]  /*16260*/  SYNCS.PHASECHK.TRANS64.TRYWAIT P1, [R3+URZ+0x32460], R2 ;  /* 0x03246002030075a7 */ /* 0x000024000802017f */
[----:B0-----:R-:W-:Y:S05]  /*16270*/  @!P1 NANOSLEEP.SYNCS 0x989680 ;  /* 0x009896800000995d */ /* 0x001fea0003900000 */
[----:B------:R-:W0:Y:S02]  /*16280*/  @!P1 SYNCS.PHASECHK.TRANS64 P1, [R3+URZ+0x32460], R2 ;  /* 0x03246002030095a7 */ /* 0x000e24000802007f */
[----:B0-----:R-:W-:Y:S05]  /*16290*/  @!P1 BRA `(.L_x_1273) ;  /* 0xfffffffc00f09947 */ /* 0x001fea000383ffff */
[----:B------:R-:W-:Y:S05]  /*162a0*/  BRA `(.L_x_1410) ;  /* 0xffffffb800847947 */ /* 0x000fea000383ffff */
.L_x_1411:
        /* <DEDUP_REMOVED lines=13> */
.L_x_6560:


//--------------------- .text._ZN7cutlass13device_kernelIN5flash11enable_sm90INS1_16FlashAttnFwdSm90INS1_25CollectiveMainloopFwdSm90ILi2EN4cute5tupleIJNS5_1CILi1EEES8_S8_EEENS6_IJNS7_ILi128EEENS7_ILi96EEENS7_ILi64EEEEEELi256ENS_6half_tEfNS_4arch4Sm90ELb0ELb0ELb0ELb1ELb1ELb1ELb1ELb1ELb0ELb1ELb1ELb0EEENS1_21CollectiveEpilogueFwdINS6_IJSA_NS7_ILi256EEESB_EEES9_SE_SG_Li256ELb1ELb1ELb1ELb0EEENS1_36VarlenDynamicPersistentTileSchedulerILi128ELi96ELi256ELi128ELb1ELb1ELb1ELb0ELb1ELb1EEEEEEEEEvNT_6ParamsE --------------------------
	.section	.text._ZN7cutlass13device_kernelIN5flash11enable_sm90INS1_16FlashAttnFwdSm90INS1_25CollectiveMainloopFwdSm90ILi2EN4cute5tupleIJNS5_1CILi1EEES8_S8_EEENS6_IJNS7_ILi128EEENS7_ILi96EEENS7_ILi64EEEEEELi256ENS_6half_tEfNS_4arch4Sm90ELb0ELb0ELb0ELb1ELb1ELb1ELb1ELb1ELb0ELb1ELb1ELb0EEENS1_21CollectiveEpilogueFwdINS6_IJSA_NS7_ILi256EEESB_EEES9_SE_SG_Li256ELb1ELb1ELb1ELb0EEENS1_36VarlenDynamicPersistentTileSchedulerILi128ELi96ELi256ELi128ELb1ELb1ELb1ELb0ELb1ELb1EEEEEEEEEvNT_6ParamsE,"ax",@progbits
	.align	128
.text._ZN7cutlass13device_kernelIN5flash11enable_sm90INS1_16FlashAttnFwdSm90INS1_25CollectiveMainloopFwdSm90ILi2EN4cute5tupleIJNS5_1CILi1EEES8_S8_EEENS6_IJNS7_ILi128EEENS7_ILi96EEENS7_ILi64EEEEEELi256ENS_6half_tEfNS_4arch4Sm90ELb0ELb0ELb0ELb1ELb1ELb1ELb1ELb1ELb0ELb1ELb1ELb0EEENS1_21CollectiveEpilogueFwdINS6_IJSA_NS7_ILi256EEESB_EEES9_SE_SG_Li256ELb1ELb1ELb1ELb0EEENS1_36VarlenDynamicPersistentTileSchedulerILi128ELi96ELi256ELi128ELb1ELb1ELb1ELb0ELb1ELb1EEEEEEEEEvNT_6ParamsE:
        .type           _ZN7cutlass13device_kernelIN5flash11enable_sm90INS1_16FlashAttnFwdSm90INS1_25CollectiveMainloopFwdSm90ILi2EN4cute5tupleIJNS5_1CILi1EEES8_S8_EEENS6_IJNS7_ILi128EEENS7_ILi96EEENS7_ILi64EEEEEELi256ENS_6half_tEfNS_4arch4Sm90ELb0ELb0ELb0ELb1ELb1ELb1ELb1ELb1ELb0ELb1ELb1ELb0EEENS1_21CollectiveEpilogueFwdINS6_IJSA_NS7_ILi256EEESB_EEES9_SE_SG_Li256ELb1ELb1ELb1ELb0EEENS1_36VarlenDynamicPersistentTileSchedulerILi128ELi96ELi256ELi128ELb1ELb1ELb1ELb0ELb1ELb1EEEEEEEEEvNT_6ParamsE,@function
        .size           _ZN7cutlass13device_kernelIN5flash11enable_sm90INS1_16FlashAttnFwdSm90INS1_25CollectiveMainloopFwdSm90ILi2EN4cute5tupleIJNS5_1CILi1EEES8_S8_EEENS6_IJNS7_ILi128EEENS7_ILi96EEENS7_ILi64EEEEEELi256ENS_6half_tEfNS_4arch4Sm90ELb0ELb0ELb0ELb1ELb1ELb1ELb1ELb1ELb0ELb1ELb1ELb0EEENS1_21CollectiveEpilogueFwdINS6_IJSA_NS7_ILi256EEESB_EEES9_SE_SG_Li256ELb1ELb1ELb1ELb0EEENS1_36VarlenDynamicPersistentTileSchedulerILi128ELi96ELi256ELi128ELb1ELb1ELb1ELb0ELb1ELb1EEEEEEEEEvNT_6ParamsE,(.L_x_6561 - _ZN7cutlass13device_kernelIN5flash11enable_sm90INS1_16FlashAttnFwdSm90INS1_25CollectiveMainloopFwdSm90ILi2EN4cute5tupleIJNS5_1CILi1EEES8_S8_EEENS6_IJNS7_ILi128EEENS7_ILi96EEENS7_ILi64EEEEEELi256ENS_6half_tEfNS_4arch4Sm90ELb0ELb0ELb0ELb1ELb1ELb1ELb1ELb1ELb0ELb1ELb1ELb0EEENS1_21CollectiveEpilogueFwdINS6_IJSA_NS7_ILi256EEESB_EEES9_SE_SG_Li256ELb1ELb1ELb1ELb0EEENS1_36VarlenDynamicPersistentTileSchedulerILi128ELi96ELi256ELi128ELb1ELb1ELb1ELb0ELb1ELb1EEEEEEEEEvNT_6ParamsE)
        .other          _ZN7cutlass13device_kernelIN5flash11enable_sm90INS1_16FlashAttnFwdSm90INS1_25CollectiveMainloopFwdSm90ILi2EN4cute5tupleIJNS5_1CILi1EEES8_S8_EEENS6_IJNS7_ILi128EEENS7_ILi96EEENS7_ILi64EEEEEELi256ENS_6half_tEfNS_4arch4Sm90ELb0ELb0ELb0ELb1ELb1ELb1ELb1ELb1ELb0ELb1ELb1ELb0EEENS1_21CollectiveEpilogueFwdINS6_IJSA_NS7_ILi256EEESB_EEES9_SE_SG_Li256ELb1ELb1ELb1ELb0EEENS1_36VarlenDynamicPersistentTileSchedulerILi128ELi96ELi256ELi128ELb1ELb1ELb1ELb0ELb1ELb1EEEEEEEEEvNT_6ParamsE,@"STO_CUDA_ENTRY STV_DEFAULT"
_ZN7cutlass13device_kernelIN5flash11enable_sm90INS1_16FlashAttnFwdSm90INS1_25CollectiveMainloopFwdSm90ILi2EN4cute5tupleIJNS5_1CILi1EEES8_S8_EEENS6_IJNS7_ILi128EEENS7_ILi96EEENS7_ILi64EEEEEELi256ENS_6half_tEfNS_4arch4Sm90ELb0ELb0ELb0ELb1ELb1ELb1ELb1ELb1ELb0ELb1ELb1ELb0EEENS1_21CollectiveEpilogueFwdINS6_IJSA_NS7_ILi256EEESB_EEES9_SE_SG_Li256ELb1ELb1ELb1ELb0EEENS1_36VarlenDynamicPersistentTileSchedulerILi128ELi96ELi256ELi128ELb1ELb1ELb1ELb0ELb1ELb1EEEEEEEEEvNT_6ParamsE:
        /* <DEDUP_REMOVED lines=17> */
.L_x_1413:
[----:B------:R-:W-:Y:S05]  /*0110*/  BSYNC B0 ;  /* 0x0000000000007941 */ /* 0x000fea0003800000 */
.L_x_1412:
[----:B------:R-:W-:Y:S01]  /*0120*/  VOTEU.ANY UP0, P0 ;  /* 0x00000000003f7886 */ /* 0x000fe20000000100 */
[----:B------:R-:W0:Y:S01]  /*0130*/  SHFL.IDX PT, R3, R2, RZ, 0x1f ;  /* 0x00001fff02037589 */ /* 0x000e2200000e0000 */
[----:B------:R-:W-:Y:S01]  /*0140*/  UMOV UR4, 0x80 ;  /* 0x0000008000047882 */ /* 0x000fe20000000000 */
[----:B------:R-:W-:Y:S01]  /*0150*/  UMOV UR7, 0x100 ;  /* 0x0000010000077882 */ /* 0x000fe20000000000 */
[----:B------:R-:W-:Y:S01]  /*0160*/  VOTEU.ANY UP1, P0 ;  /* 0x00000000003f7886 */ /* 0x000fe20000020100 */
[----:B------:R-:W1:Y:S01]  /*0170*/  @UP0 S2UR UR8, SR_CgaCtaId ;  /* 0x00000000000809c3 */ /* 0x000e620000008800 */
[----:B------:R-:W-:Y:S01]  /*0180*/  @UP0 UMOV UR6, 0x400 ;  /* 0x0000040000060882 */ /* 0x000fe20000000000 */
[----:B------:R-:W-:-:S04]  /*0190*/  @UP0 UIADD3 UR4, -UR4, 0x100000, URZ ;  /* 0x0010000004040890 */ /* 0x000fc8000fffe13f */
[----:B------:R-:W-:Y:S02]  /*01a0*/  @UP0 USHF.L.U32 UR5, UR4, 0xb, URZ ;  /* 0x0000000b04050899 */ /* 0x000fe4000800063f */
[----:B------:R-:W-:Y:S01]  /*01b0*/  @UP0 USHF.L.U32 UR4, UR4, 0x1, URZ ;  /* 0x0000000104040899 */ /* 0x000fe2000800063f */
[----:B------:R-:W-:Y:S01]  /*01c0*/  SHF.R.U32.HI R4, RZ, 0x7, R0 ;  /* 0x00000007ff047819 */ /* 0x000fe20000011600 */
[----:B------:R-:W-:Y:S01]  /*01d0*/  VOTEU.ANY UP2, P0 ;  /* 0x00000000003f7886 */ /* 0x000fe20000040100 */
[----:B0-----:R-:W-:-:S03]  /*01e0*/  ISETP.NE.AND P1, PT, R3, RZ, PT ;  /* 0x000000ff0300720c */ /* 0x001fc60003f25270 */
[----:B------:R0:W2:Y:S01]  /*01f0*/  SHFL.IDX PT, R3, R4, RZ, 0x1f ;  /* 0x00001fff04037589 */ /* 0x0000a200000e0000 */
[----:B-1----:R-:W-:Y:S02]  /*0200*/  @UP0 ULEA UR8, UR8, UR6, 0x18 ;  /* 0x0000000608080291 */ /* 0x002fe4000f8ec03f */
[----:B------:R-:W-:-:S04]  /*0210*/  @UP0 UIADD3 UR6, -UR7, 0x100000, URZ ;  /* 0x0010000007060890 */ /* 0x000fc8000fffe13f */
[----:B------:R-:W-:Y:S02]  /*0220*/  @UP0 USHF.L.U32 UR7, UR6, 0xb, URZ ;  /* 0x0000000b06070899 */ /* 0x000fe4000800063f */
[----:B------:R-:W-:Y:S01]  /*0230*/  @UP0 USHF.L.U32 UR6, UR6, 0x1, URZ ;  /* 0x0000000106060899 */ /* 0x000fe2000800063f */
[----:B------:R-:W-:Y:S01]  /*0240*/  VOTEU.ANY UP0, P0 ;  /* 0x00000000003f7886 */ /* 0x000fe20000000100 */
[----:B------:R-:W1:Y:S04]  /*0250*/  FENCE.VIEW.ASYNC.S ;  /* 0x00000000000073c6 */ /* 0x000e680000000000 */
[----:B-1----:R0:W1:Y:S01]  /*0260*/  @UP0 SYNCS.EXCH.64 URZ, [UR8+0x32400], UR4 ;  /* 0x03240004083f05b2 */ /* 0x0020620008000100 */
[----:B------:R0:W3:Y:S05]  /*0270*/  @UP1 SYNCS.EXCH.64 URZ, [UR8+0x32410], UR4 ;  /* 0x03241004083f15b2 */ /* 0x0000ea0008000100 */
[----:B------:R0:W4:Y:S02]  /*0280*/  @UP2 SYNCS.EXCH.64 URZ, [UR8+0x32420], UR6 ;  /* 0x03242006083f25b2 */ /* 0x0001240008000100 */
        /* <DEDUP_REMOVED lines=19> */
.L_x_1414:
        /* <DEDUP_REMOVED lines=22> */
.L_x_1415:
        /* <DEDUP_REMOVED lines=18> */
.L_x_1416:
        /* <DEDUP_REMOVED lines=22> */
.L_x_1417:
        /* <DEDUP_REMOVED lines=22> */
.L_x_1418:
[----:B--2---:R-:W-:Y:S01]  /*0900*/  ISETP.NE.AND P0, PT, R3, RZ, PT ;  /* 0x000000ff0300720c */ /* 0x004fe20003f05270 */
[----:B------:R-:W-:Y:S01]  /*0910*/  IMAD.MOV.U32 R3, RZ, RZ, 0x1 ;  /* 0x00000001ff037424 */ /* 0x000fe200078e00ff */
[----:B------:R-:W-:Y:S01]  /*0920*/  NOP ;  /* 0x0000000000007918 */ /* 0x000fe20000000000 */
[----:B------:R-:W-:Y:S01]  /*0930*/  ULDC.64 UR60, c[0x0][0x208] ;  /* 0x00008200003c7ab9 */ /* 0x000fe20000000a00 */
[----:B------:R-:W-:Y:S02]  /*0940*/  BSSY B9, `(.L_x_1419) ;  /* 0x0001b6b000097945 */ /* 0x000fe40003800000 */
[----:B------:R-:W-:-:S05]  /*0950*/  SEL R3, R3, 0x2, !P0 ;  /* 0x0000000203037807 */ /* 0x000fca0004000000 */
[----:B------:R2:W-:Y:S01]  /*0960*/  STL [R1+0x8], R3 ;  /* 0x0000080301007387 */ /* 0x0005e20000100800 */
[----:B01-34-:R-:W-:Y:S06]  /*0970*/  BAR.SYNC.DEFER_BLOCKING 0x0 ;  /* 0x0000000000007b1d */ /* 0x01bfec0000010000 */
[----:B------:R-:W-:Y:S05]  /*0980*/  @!P0 BRA `(.L_x_1420) ;  /* 0x0000013800a88947 */ /* 0x000fea0003800000 */
.L_x_1421:
[----:B------:R-:W-:-:S08]  /*0990*/  NOP ;  /* 0x0000000000007918 */ /* 0x000fd00000000000 */
[----:B------:R-:W0:Y:S02]  /*09a0*/  USETMAXREG.TRY_ALLOC.CTAPOOL UP0, 0xe8 ;  /* 0x000000e8000079c8 */ /* 0x000e240008000600 */
[----:B0-----:R-:W-:-:S13]  /*09b0*/  PLOP3.LUT P0, PT, PT, PT, UP0, 0x80, 0x0 ;  /* 0x000000000000781c */ /* 0x001fda0003f0f008 */
[----:B------:R-:W-:Y:S05]  /*09c0*/  @!P0 BRA `(.L_x_1421) ;  /* 0xfffffffc00f08947 */ /* 0x000fea000383ffff */
[----:B------:R-:W3:Y:S01]  /*09d0*/  LDL.LU R2, [R1] ;  /* 0x0000000001027983 */ /* 0x000ee20000300800 */
[----:B------:R-:W-:Y:S01]  /*09e0*/  SHF.R.U32.HI R4, RZ, 0x7, R0 ;  /* 0x00000007ff047819 */ /* 0x000fe20000011600 */
[----:B------:R-:W-:Y:S01]  /*09f0*/  ULDC UR4, c[0x0][0xd3c] ;  /* 0x00034f0000047ab9 */ /* 0x000fe20000000800 */
[----:B--2---:R-:W0:Y:S01]  /*0a00*/  S2R R3, SR_CgaCtaId ;  /* 0x0000000000037919 */ /* 0x004e220000008800 */
        /* <DEDUP_REMOVED lines=8> */
[----:B---3--:R-:W-:-:S04]  /*0a90*/  LOP3.LUT R2, R2, 0xfffffffb, RZ, 0xc0, !PT ;  /* 0xfffffffb02027812 */ /* 0x008fc800078ec0ff */
[----:B------:R-:W-:-:S05]  /*0aa0*/  @P0 LOP3.LUT R2, R2, 0x4, RZ, 0xfc, !PT ;  /* 0x0000000402020812 */ /* 0x000fca00078efcff */
[----:B------:R1:W-:Y:S01]  /*0ab0*/  STL [R1], R2 ;  /* 0x0000000201007387 */ /* 0x0003e20000100800 */
[----:B0-----:R-:W-:-:S13]  /*0ac0*/  ISETP.GE.AND P0, PT, R51, UR4, PT ;  /* 0x0000000433007c0c */ /* 0x001fda000bf06270 */
[----:B-1----:R-:W-:Y:S05]  /*0ad0*/  @P0 BRA `(.L_x_1422) ;  /* 0x000001b400440947 */ /* 0x002fea0003800000 */
[----:B------:R-:W2:Y:S01]  /*0ae0*/  LDL.LU R14, [R1+0x8] ;  /* 0x00000800010e7983 */ /* 0x000ea20000300800 */
[----:B------:R-:W-:Y:S02]  /*0af0*/  VIADD R0, R0, 0xffffff80 ;  /* 0xffffff8000007836 */ /* 0x000fe40000000000 */
[----:B------:R-:W-:Y:S02]  /*0b00*/  IMAD.MOV.U32 R18, RZ, RZ, RZ ;  /* 0x000000ffff127224 */ /* 0x000fe400078e00ff */
[----:B------:R-:W-:Y:S01]  /*0b10*/  IMAD.MOV.U32 R208, RZ, RZ, RZ ;  /* 0x000000ffffd07224 */ /* 0x000fe200078e00ff */
[----:B------:R-:W-:Y:S01]  /*0b20*/  SHF.R.S32.HI R3, RZ, 0x1f, R0 ;  /* 0x0000001fff037819 */ /* 0x000fe20000011400 */
[----:B------:R-:W-:Y:S02]  /*0b30*/  IMAD.MOV.U32 R218, RZ, RZ, RZ ;  /* 0x000000ffffda7224 */ /* 0x000fe400078e00ff */
[----:B------:R-:W-:Y:S01]  /*0b40*/  IMAD.MOV.U32 R206, RZ, RZ, RZ ;  /* 0x000000ffffce7224 */ /* 0x000fe200078e00ff */
[----:B------:R-:W-:-:S02]  /*0b50*/  LEA.HI R2, R3, R0, RZ, 0x7 ;  /* 0x0000000003027211 */ /* 0x000fc400078f38ff */
[CC--:B------:R-:W-:Y:S02]  /*0b60*/  LEA.HI R4, R3.reuse, R0.reuse, RZ, 0x4 ;  /* 0x0000000003047211 */ /* 0x0c0fe400078f20ff */
[----:B------:R-:W-:Y:S02]  /*0b70*/  LOP3.LUT R5, R2, 0xffffff80, RZ, 0xc0, !PT ;  /* 0xffffff8002057812 */ /* 0x000fe400078ec0ff */
[----:B------:R-:W-:Y:S02]  /*0b80*/  SHF.R.S32.HI R7, RZ, 0x4, R4 ;  /* 0x00000004ff077819 */ /* 0x000fe40000011404 */
[----:B------:R-:W-:Y:S01]  /*0b90*/  LEA.HI R204, R3, R0, RZ, 0x2 ;  /* 0x0000000003cc7211 */ /* 0x000fe200078f10ff */
[----:B------:R-:W-:Y:S01]  /*0ba0*/  IMAD.IADD R13, R0, 0x1, -R5 ;  /* 0x00000001000d7824 */ /* 0x000fe200078e0a05 */
[----:B------:R-:W-:Y:S02]  /*0bb0*/  SHF.R.S32.HI R5, RZ, 0x7, R2 ;  /* 0x00000007ff057819 */ /* 0x000fe40000011402 */
[----:B------:R-:W-:-:S02]  /*0bc0*/  LEA.HI R6, R4, R7, RZ, 0x1 ;  /* 0x0000000704067211 */ /* 0x000fc400078f08ff */
[----:B------:R-:W-:Y:S01]  /*0bd0*/  SHF.R.S32.HI R9, RZ, 0x1f, R13 ;  /* 0x0000001fff097819 */ /* 0x000fe2000001140d */
[----:B------:R-:W-:Y:S01]  /*0be0*/  STL [R1+0x118], R13 ;  /* 0x0001180d01007387 */ /* 0x000fe20000100800 */
[----:B------:R-:W-:Y:S02]  /*0bf0*/  LEA.HI R2, R2, R5, RZ, 0x1 ;  /* 0x0000000502027211 */ /* 0x000fe400078f08ff */
[----:B------:R-:W-:Y:S02]  /*0c00*/  LEA.HI R10, R9, R13, RZ, 0x2 ;  /* 0x0000000d090a7211 */ /* 0x000fe400078f10ff */
[----:B------:R-:W-:Y:S02]  /*0c10*/  LOP3.LUT R2, R2, 0x3fffffe, RZ, 0xc0, !PT ;  /* 0x03fffffe02027812 */ /* 0x000fe400078ec0ff */
[--C-:B------:R-:W-:Y:S02]  /*0c20*/  SHF.R.S32.HI R11, RZ, 0x2, R10.reuse ;  /* 0x00000002ff0b7819 */ /* 0x100fe4000001140a */
[----:B------:R-:W-:-:S02]  /*0c30*/  SHF.R.S32.HI R8, RZ, 0x1f, R10 ;  /* 0x0000001fff087819 */ /* 0x000fc4000001140a */
[----:B------:R-:W-:Y:S02]  /*0c40*/  LOP3.LUT R6, R6, 0x1ffffffe, RZ, 0xc0, !PT ;  /* 0x1ffffffe06067812 */ /* 0x000fe400078ec0ff */
[----:B------:R-:W-:Y:S02]  /*0c50*/  LEA.HI R8, R8, R11, RZ, 0x3 ;  /* 0x0000000b08087211 */ /* 0x000fe400078f18ff */
[----:B------:R-:W-:Y:S01]  /*0c60*/  LEA.HI R9, R9, R13, RZ, 0x5 ;  /* 0x0000000d09097211 */ /* 0x000fe200078f28ff */
[----:B------:R-:W-:Y:S01]  /*0c70*/  IMAD.IADD R6, R7, 0x1, -R6 ;  /* 0x0000000107067824 */ /* 0x000fe200078e0a06 */
[----:B------:R-:W-:Y:S01]  /*0c80*/  LOP3.LUT R12, R8, 0xfffffff8, RZ, 0xc0, !PT ;  /* 0xfffffff8080c7812 */ /* 0x000fe200078ec0ff */
[----:B------:R-:W-:Y:S01]  /*0c90*/  IMAD.IADD R8, R5, 0x1, -R2 ;  /* 0x0000000105087824 */ /* 0x000fe200078e0a02 */
[-C--:B------:R-:W-:Y:S02]  /*0ca0*/  LEA.HI R2, R3, R0.reuse, RZ, 0x5 ;  /* 0x0000000003027211 */ /* 0x080fe400078f28ff */
[----:B------:R-:W-:Y:S01]  /*0cb0*/  LOP3.LUT R5, R4, 0x3fffff0, RZ, 0xc0, !PT ;  /* 0x03fffff004057812 */ /* 0x000fe200078ec0ff */
[----:B------:R-:W-:Y:S01]  /*0cc0*/  IMAD.IADD R12, R11, 0x1, -R12 ;  /* 0x000000010b0c7824 */ /* 0x000fe200078e0a0c */
[----:B------:R-:W-:-:S02]  /*0cd0*/  LEA.HI R3, R3, R0, RZ, 0x3 ;  /* 0x0000000003037211 */ /* 0x000fc400078f18ff */
[----:B------:R-:W-:Y:S01]  /*0ce0*/  SHF.R.S32.HI R15, RZ, 0x5, R2 ;  /* 0x00000005ff0f7819 */ /* 0x000fe20000011402 */
[----:B------:R-:W-:Y:S01]  /*0cf0*/  IMAD.IADD R5, R0, 0x1, -R5 ;  /* 0x0000000100057824 */ /* 0x000fe200078e0a05 */
[----:B------:R-:W-:Y:S02]  /*0d00*/  LOP3.LUT R7, R3, 0xfffffff8, RZ, 0xc0, !PT ;  /* 0xfffffff803077812 */ /* 0x000fe400078ec0ff */
[----:B------:R-:W-:Y:S01]  /*0d10*/  LOP3.LUT R3, R204, 0xfffffffc, RZ, 0xc0, !PT ;  /* 0xfffffffccc037812 */ /* 0x000fe200078ec0ff */
[----:B------:R-:W-:Y:S01]  /*0d20*/  IMAD R5, R15, 0x10, R5 ;  /* 0x000000100f057824 */ /* 0x000fe200078e0205 */
[----:B------:R-:W-:Y:S01]  /*0d30*/  SHF.R.S32.HI R204, RZ, 0x2, R204 ;  /* 0x00000002ffcc7819 */ /* 0x000fe200000114cc */
[C---:B------:R-:W-:Y:S01]  /*0d40*/  IMAD.IADD R7, R0.reuse, 0x1, -R7 ;  /* 0x0000000100077824 */ /* 0x040fe200078e0a07 */
[----:B------:R-:W-:Y:S01]  /*0d50*/  SHF.R.S32.HI R9, RZ, 0x5, R9 ;  /* 0x00000005ff097819 */ /* 0x000fe20000011409 */
[----:B------:R-:W-:Y:S01]  /*0d60*/  IMAD.IADD R3, R0, 0x1, -R3 ;  /* 0x0000000100037824 */ /* 0x000fe200078e0a03 */
[----:B------:R-:W-:Y:S01]  /*0d70*/  LEA R5, R5, R6, 0x3 ;  /* 0x0000000605057211 */ /* 0x000fe200078e18ff */
[----:B------:R-:W-:Y:S01]  /*0d80*/  VIADD R6, R204, 0x40 ;  /* 0x00000040cc067836 */ /* 0x000fe20000000000 */
[----:B------:R0:W-:Y:S01]  /*0d90*/  STL [R1+0x70], R15 ;  /* 0x0000700f01007387 */ /* 0x0001e20000100800 */
[C---:B------:R-:W-:Y:S01]  /*0da0*/  IMAD.SHL.U32 R16, R3.reuse, 0x8, RZ ;  /* 0x0000000803107824 */ /* 0x040fe200078e00ff */
[----:B------:R-:W-:Y:S01]  /*0db0*/  LEA.HI R0, R3, R3, RZ, 0x1 ;  /* 0x0000000303007211 */ /* 0x000fe200078f08ff */
[----:B------:R-:W-:Y:S01]  /*0dc0*/  IMAD R9, R9, 0x10, R12 ;  /* 0x0000001009097824 */ /* 0x000fe200078e020c */
[----:B------:R-:W-:Y:S01]  /*0dd0*/  SHF.R.S32.HI R4, RZ, 0x1f, R6 ;  /* 0x0000001fff047819 */ /* 0x000fe20000011406 */
[----:B------:R-:W-:Y:S01]  /*0de0*/  IMAD.SHL.U32 R2, R6, 0x40, RZ ;  /* 0x0000004006027824 */ /* 0x000fe200078e00ff */
[----:B------:R-:W-:Y:S01]  /*0df0*/  LOP3.LUT R0, R0, 0x1ffffffe, RZ, 0xc0, !PT ;  /* 0x1ffffffe00007812 */ /* 0x000fe200078ec0ff */
[----:B------:R-:W-:Y:S01]  /*0e00*/  VIADD R214, R16, 0x60 ;  /* 0x0000006010d67836 */ /* 0x000fe20000000000 */
[----:B------:R-:W-:Y:S01]  /*0e10*/  LEA.HI R4, R4, R6, RZ, 0x3 ;  /* 0x0000000604047211 */ /* 0x000fe200078f18ff */
[C---:B------:R-:W-:Y:S01]  /*0e20*/  VIADD R213, R16.reuse, 0x80 ;  /* 0x0000008010d57836 */ /* 0x040fe20000000000 */
[----:B------:R-:W-:Y:S01]  /*0e30*/  IADD3 R215, R16, 0x40, RZ ;  /* 0x0000004010d77810 */ /* 0x000fe20007ffe0ff */
[----:B------:R-:W-:Y:S01]  /*0e40*/  IMAD R8, R8, 0x40, R9 ;  /* 0x0000004008087824 */ /* 0x000fe200078e0209 */
[----:B------:R-:W-:Y:S01]  /*0e50*/  LOP3.LUT R10, R10, 0x7ffffffc, RZ, 0xc0, !PT ;  /* 0x7ffffffc0a0a7812 */ /* 0x000fe200078ec0ff */
[----:B------:R-:W-:Y:S01]  /*0e60*/  IMAD.SHL.U32 R4, R4, 0x40, RZ ;  /* 0x0000004004047824 */ /* 0x000fe200078e00ff */
[----:B0-----:R-:W-:Y:S01]  /*0e70*/  SHF.R.S32.HI R15, RZ, 0x1f, R215 ;  /* 0x0000001fff0f7819 */ /* 0x001fe200000114d7 */
[C---:B------:R-:W-:Y:S01]  /*0e80*/  IMAD.IADD R0, R3.reuse, 0x1, -R0 ;  /* 0x0000000103007824 */ /* 0x040fe200078e0a00 */
[----:B------:R-:W-:Y:S01]  /*0e90*/  SHF.R.S32.HI R12, RZ, 0x1f, R213 ;  /* 0x0000001fff0c7819 */ /* 0x000fe200000114d5 */
[----:B------:R-:W-:Y:S01]  /*0ea0*/  IMAD.SHL.U32 R22, R3, 0x4, RZ ;  /* 0x0000000403167824 */ /* 0x000fe200078e00ff */
[----:B------:R-:W-:Y:S01]  /*0eb0*/  LOP3.LUT R3, R2, 0x1c0, RZ, 0xc0, !PT ;  /* 0x000001c002037812 */ /* 0x000fe200078ec0ff */
[----:B------:R-:W-:Y:S01]  /*0ec0*/  STL [R1+0x19c], R8 ;  /* 0x00019c0801007387 */ /* 0x000fe20000100800 */
[----:B------:R-:W-:Y:S01]  /*0ed0*/  IMAD.SHL.U32 R211, R7, 0x8, RZ ;  /* 0x0000000807d37824 */ /* 0x000fe200078e00ff */
[----:B------:R-:W-:Y:S01]  /*0ee0*/  LOP3.LUT R4, R4, 0xfffffe00, RZ, 0xc0, !PT ;  /* 0xfffffe0004047812 */ /* 0x000fe200078ec0ff */
[----:B------:R-:W-:Y:S01]  /*0ef0*/  IMAD.IADD R10, R13, 0x1, -R10 ;  /* 0x000000010d0a7824 */ /* 0x000fe200078e0a0a */
[----:B------:R-:W-:Y:S01]  /*0f00*/  STL [R1+0x88], RZ ;  /* 0x000088ff01007387 */ /* 0x000fe20000100800 */
[----:B------:R-:W-:Y:S01]  /*0f10*/  SHF.R.U32.HI R7, RZ, 0x3, R3 ;  /* 0x00000003ff077819 */ /* 0x000fe20000011603 */
[----:B------:R-:W-:Y:S01]  /*0f20*/  VIADD R11, R211, 0x40 ;  /* 0x00000040d30b7836 */ /* 0x000fe20000000000 */
[--C-:B------:R-:W-:Y:S01]  /*0f30*/  LOP3.LUT R3, R3, 0x38, R16.reuse, 0xf8, !PT ;  /* 0x0000003803037812 */ /* 0x100fe200078ef810 */
[----:B------:R0:W-:Y:S01]  /*0f40*/  STL [R1+0xc], R15 ;  /* 0x00000c0f01007387 */ /* 0x0001e20000100800 */
[----:B------:R-:W-:Y:S01]  /*0f50*/  IMAD.SHL.U32 R42, R10, 0x2, RZ ;  /* 0x000000020a2a7824 */ /* 0x000fe200078e00ff */
[----:B------:R-:W-:Y:S01]  /*0f60*/  SHF.L.U32 R5, R5, 0x3, RZ ;  /* 0x0000000305057819 */ /* 0x000fe200000006ff */
[----:B------:R-:W-:Y:S01]  /*0f70*/  VIADD R9, R211, 0x80 ;  /* 0x00000080d3097836 */ /* 0x000fe20000000000 */
[----:B------:R-:W-:Y:S01]  /*0f80*/  SHF.R.S32.HI R6, RZ, 0x1f, R211 ;  /* 0x0000001fff067819 */ /* 0x000fe200000114d3 */
[C---:B------:R-:W-:Y:S01]  /*0f90*/  VIADD R41, R42.reuse, 0x8 ;  /* 0x000000082a297836 */ /* 0x040fe20000000000 */
[C---:B------:R-:W-:Y:S01]  /*0fa0*/  IADD3 R30, R42.reuse, 0x60, RZ ;  /* 0x000000602a1e7810 */ /* 0x040fe20007ffe0ff */
[C---:B------:R-:W-:Y:S01]  /*0fb0*/  VIADD R40, R42.reuse, 0x10 ;  /* 0x000000102a287836 */ /* 0x040fe20000000000 */
[----:B------:R-:W-:Y:S01]  /*0fc0*/  SHF.R.S32.HI R11, RZ, 0x1f, R11 ;  /* 0x0000001fff0b7819 */ /* 0x000fe2000001140b */
[C---:B------:R-:W-:Y:S01]  /*0fd0*/  VIADD R39, R42.reuse, 0x18 ;  /* 0x000000182a277836 */ /* 0x040fe20000000000 */
[C---:B------:R-:W-:Y:S01]  /*0fe0*/  IADD3 R11, R42.reuse, 0xc8, RZ ;  /* 0x000000c82a0b7810 */ /* 0x040fe20007ffe0ff */
[C---:B------:R-:W-:Y:S01]  /*0ff0*/  VIADD R38, R42.reuse, 0x20 ;  /* 0x000000202a267836 */ /* 0x040fe20000000000 */
[----:B------:R-:W-:Y:S01]  /*1000*/  SHF.R.S32.HI R9, RZ, 0x1f, R9 ;  /* 0x0000001fff097819 */ /* 0x000fe20000011409 */
[C---:B------:R-:W-:Y:S01]  /*1010*/  VIADD R37, R42.reuse, 0x28 ;  /* 0x000000282a257836 */ /* 0x040fe20000000000 */
[----:B------:R-:W-:Y:S01]  /*1020*/  SHF.R.S32.HI R17, RZ, 0x1f, R16 ;  /* 0x0000001fff117819 */ /* 0x000fe20000011410 */
[----:B------:R-:W-:-:S02]  /*1030*/  VIADD R36, R42, 0x30 ;  /* 0x000000302a247836 */ /* 0x000fc40000000000 */
[C---:B------:R-:W-:Y:S02]  /*1040*/  VIADD R35, R42.reuse, 0x38 ;  /* 0x000000382a237836 */ /* 0x040fe40000000000 */
[C---:B------:R-:W-:Y:S02]  /*1050*/  VIADD R34, R42.reuse, 0x40 ;  /* 0x000000402a227836 */ /* 0x040fe40000000000 */
[C---:B------:R-:W-:Y:S02]  /*1060*/  VIADD R33, R42.reuse, 0x48 ;  /* 0x000000482a217836 */ /* 0x040fe40000000000 */
[C---:B------:R-:W-:Y:S02]  /*1070*/  VIADD R32, R42.reuse, 0x50 ;  /* 0x000000502a207836 */ /* 0x040fe40000000000 */
[C---:B------:R-:W-:Y:S02]  /*1080*/  VIADD R31, R42.reuse, 0x58 ;  /* 0x000000582a1f7836 */ /* 0x040fe40000000000 */
        /* <DEDUP_REMOVED lines=8> */
[C---:B0-----:R-:W-:Y:S02]  /*1110*/  VIADD R15, R42.reuse, 0xa8 ;  /* 0x000000a82a0f7836 */ /* 0x041fe40000000000 */
[----:B------:R-:W-:Y:S02]  /*1120*/  VIADD R6, R211, 0xc0 ;  /* 0x000000c0d3067836 */ /* 0x000fe40000000000 */
[C---:B------:R-:W-:Y:S02]  /*1130*/  VIADD R13, R42.reuse, 0xb8 ;  /* 0x000000b82a0d7836 */ /* 0x040fe40000000000 */
[C---:B------:R-:W-:Y:S01]  /*1140*/  VIADD R10, R42.reuse, 0xd0 ;  /* 0x000000d02a0a7836 */ /* 0x040fe20000000000 */
[----:B------:R-:W-:Y:S01]  /*1150*/  SHF.R.S32.HI R6, RZ, 0x1f, R6 ;  /* 0x0000001fff067819 */ /* 0x000fe20000011406 */
[----:B------:R-:W-:-:S02]  /*1160*/  VIADD R9, R42, 0xd8 ;  /* 0x000000d82a097836 */ /* 0x000fc40000000000 */
[----:B------:R-:W-:Y:S02]  /*1170*/  VIADD R6, R42, 0xe8 ;  /* 0x000000e82a067836 */ /* 0x000fe40000000000 */
[----:B------:R-:W-:Y:S02]  /*1180*/  IMAD R0, R0, 0x8, R8 ;  /* 0x0000000800007824 */ /* 0x000fe400078e0208 */
[C---:B------:R-:W-:Y:S02]  /*1190*/  VIADD R2, R16.reuse, 0x20 ;  /* 0x0000002010027836 */ /* 0x040fe40000000000 */
[C---:B------:R-:W-:Y:S02]  /*11a0*/  VIADD R212, R16.reuse, 0xa0 ;  /* 0x000000a010d47836 */ /* 0x040fe40000000000 */
[C---:B------:R-:W-:Y:S01]  /*11b0*/  VIADD R217, R16.reuse, 0xc0 ;  /* 0x000000c010d97836 */ /* 0x040fe20000000000 */
[----:B------:R-:W-:Y:S01]  /*11c0*/  SHF.R.S32.HI R207, RZ, 0x1f, R2 ;  /* 0x0000001fffcf7819 */ /* 0x000fe20000011402 */
[----:B------:R-:W-:Y:S01]  /*11d0*/  VIADD R216, R16, 0xe0 ;  /* 0x000000e010d87836 */ /* 0x000fe20000000000 */
[----:B------:R-:W-:Y:S01]  /*11e0*/  SHF.R.S32.HI R229, RZ, 0x1f, R212 ;  /* 0x0000001fffe57819 */ /* 0x000fe200000114d4 */
[----:B------:R-:W-:Y:S01]  /*11f0*/  VIADD R209, R22, 0x10 ;  /* 0x0000001016d17836 */ /* 0x000fe20000000000 */
[----:B------:R-:W-:-:S02]  /*1200*/  SHF.R.S32.HI R228, RZ, 0x1f, R217 ;  /* 0x0000001fffe47819 */ /* 0x000fc400000114d9 */
[----:B------:R-:W-:Y:S02]  /*1210*/  SHF.R.S32.HI R227, RZ, 0x1f, R216 ;  /* 0x0000001fffe37819 */ /* 0x000fe400000114d8 */
[----:B--2---:R-:W-:Y:S02]  /*1220*/  LOP3.LUT R210, R14, 0x1, RZ, 0xfc, !PT ;  /* 0x000000010ed27812 */ /* 0x004fe400078efcff */
[----:B------:R-:W-:-:S05]  /*1230*/  SHF.R.S32.HI R14, RZ, 0x1f, R214 ;  /* 0x0000001fff0e7819 */ /* 0x000fca00000114d6 */
[----:B------:R0:W-:Y:S04]  /*1240*/  STL [R1+0x8], R14 ;  /* 0x0000080e01007387 */ /* 0x0001e80000100800 */
[----:B------:R1:W-:Y:S04]  /*1250*/  STL [R1+0x4], R12 ;  /* 0x0000040c01007387 */ /* 0x0003e80000100800 */
[----:B------:R2:W-:Y:S01]  /*1260*/  STL [R1+0x74], R4 ;  /* 0x0000740401007387 */ /* 0x0005e20000100800 */
[----:B0-----:R-:W-:-:S03]  /*1270*/  VIADD R14, R42, 0xb0 ;  /* 0x000000b02a0e7836 */ /* 0x001fc60000000000 */
[----:B------:R-:W-:Y:S01]  /*1280*/  STL [R1+0x94], R42 ;  /* 0x0000942a01007387 */ /* 0x000fe20000100800 */
[----:B-1----:R-:W-:-:S03]  /*1290*/  VIADD R12, R42, 0xc0 ;  /* 0x000000c02a0c7836 */ /* 0x002fc60000000000 */
[----:B------:R0:W-:Y:S01]  /*12a0*/  STL [R1+0x1a4], R5 ;  /* 0x0001a40501007387 */ /* 0x0001e20000100800 */
[----:B--2---:R-:W-:Y:S01]  /*12b0*/  LOP3.LUT R4, R4, R3, R7, 0xf6, !PT ;  /* 0x0000000304047212 */ /* 0x004fe200078ef607 */
[----:B------:R-:W-:-:S04]  /*12c0*/  VIADD R7, R42, 0xe0 ;  /* 0x000000e02a077836 */ /* 0x000fc80000000000 */
[----:B------:R-:W-:Y:S01]  /*12d0*/  IMAD R3, R4, 0x2, R19 ;  /* 0x0000000204037824 */ /* 0x000fe200078e0213 */
[----:B------:R-:W-:Y:S01]  /*12e0*/  SHF.R.S32.HI R4, RZ, 0x1f, R41 ;  /* 0x0000001fff047819 */ /* 0x000fe20000011429 */
[----:B0-----:R-:W-:-:S03]  /*12f0*/  VIADD R5, R42, 0xf0 ;  /* 0x000000f02a057836 */ /* 0x001fc60000000000 */
[----:B------:R0:W-:Y:S04]  /*1300*/  STL [R1+0x198], R3 ;  /* 0x0001980301007387 */ /* 0x0001e80000100800 */
[----:B------:R-:W-:Y:S04]  /*1310*/  STL [R1+0x110], R41 ;  /* 0x0001102901007387 */ /* 0x000fe80000100800 */
[----:B------:R1:W-:Y:S01]  /*1320*/  STL [R1+0x10c], R40 ;  /* 0x00010c2801007387 */ /* 0x0003e20000100800 */
[----:B0-----:R-:W-:-:S03]  /*1330*/  VIADD R3, R42, 0xf8 ;  /* 0x000000f82a037836 */ /* 0x001fc60000000000 */
[----:B------:R-:W-:Y:S04]  /*1340*/  STL [R1+0x108], R39 ;  /* 0x0001082701007387 */ /* 0x000fe80000100800 */
[----:B------:R0:W-:Y:S01]  /*1350*/  STL [R1+0x104], R38 ;  /* 0x0001042601007387 */ /* 0x0001e20000100800 */
[----:B-1----:R-:W-:-:S03]  /*1360*/  SHF.R.S32.HI R40, RZ, 0x1f, R40 ;  /* 0x0000001fff287819 */ /* 0x002fc60000011428 */
[----:B------:R1:W-:Y:S04]  /*1370*/  STL [R1+0x100], R37 ;  /* 0x0001002501007387 */ /* 0x0003e80000100800 */
[----:B------:R-:W-:Y:S01]  /*1380*/  STL [R1+0xfc], R36 ;  /* 0x0000fc2401007387 */ /* 0x000fe20000100800 */
[----:B0-----:R-:W-:-:S03]  /*1390*/  SHF.R.S32.HI R38, RZ, 0x1f, R38 ;  /* 0x0000001fff267819 */ /* 0x001fc60000011426 */
        /* <DEDUP_REMOVED lines=38> */
[----:B------:R2:W-:Y:S01]  /*1600*/  STL [R1+0x194], R4 ;  /* 0x0001940401007387 */ /* 0x0005e20000100800 */
[----:B0-----:R-:W-:-:S03]  /*1610*/  SHF.R.S32.HI R7, RZ, 0x1f, R7 ;  /* 0x0000001fff077819 */ /* 0x001fc60000011407 */
[----:B------:R-:W-:Y:S01]  /*1620*/  STL [R1+0x9c], R5 ;  /* 0x00009c0501007387 */ /* 0x000fe20000100800 */
[----:B-1----:R-:W-:-:S03]  /*1630*/  SHF.R.S32.HI R6, RZ, 0x1f, R6 ;  /* 0x0000001fff067819 */ /* 0x002fc60000011406 */
        /* <DEDUP_REMOVED lines=43> */
.L_x_1578:
[----:B012-4-:R-:W0:Y:S02]  /*18f0*/  LDC.64 R4, c[0x0][0xd88] ;  /* 0x00036200ff047b82 */ /* 0x017e240000000a00 */
        /* <DEDUP_REMOVED lines=40> */
[----:B------:R-:W-:Y:S01]  /*1b80*/  IMAD.U32 R24, RZ, RZ, UR5 ;  /* 0x00000005ff187e24 */ /* 0x000fe2000f8e00ff */
[----:B------:R-:W-:Y:S01]  /*1b90*/  MOV R31, UR4 ;  /* 0x00000004001f7c02 */ /* 0x000fe20008000f00 */
[----:B0-----:R-:W-:Y:S06]  /*1ba0*/  @P2 BRA `(.L_x_1423) ;  /* 0x0000000000242947 */ /* 0x001fec0003800000 */
        /* <DEDUP_REMOVED lines=9> */
.L_x_1423:
        /* <DEDUP_REMOVED lines=14> */
.L_x_1424:
[----:B------:R-:W-:Y:S05]  /*1d20*/  @!P0 BRA `(.L_x_1425) ;  /* 0x00000000000c8947 */ /* 0x000fea0003800000 */
[----:B------:R-:W2:Y:S04]  /*1d30*/  LDG.E R0, desc[UR60][R4.64] ;  /* 0x0000003c04007981 */ /* 0x000ea8000c1e1900 */
[----:B------:R-:W2:Y:S02]  /*1d40*/  LDG.E R31, desc[UR60][R4.64+0x4] ;  /* 0x0000043c041f7981 */ /* 0x000ea4000c1e1900 */
[----:B--2---:R-:W-:-:S07]  /*1d50*/  IMAD.IADD R31, R31, 0x1, -R0 ;  /* 0x000000011f1f7824 */ /* 0x004fce00078e0a00 */
.L_x_1425:
        /* <DEDUP_REMOVED lines=21> */
[----:B---3--:R-:W-:-:S04]  /*1eb0*/  @P0 IMAD.IADD R24, R3, 0x1, -R0 ;  /* 0x0000000103180824 */ /* 0x008fc800078e0a00 */
[----:B------:R-:W-:-:S04]  /*1ec0*/  IMAD.IADD R155, R9, 0x1, R24 ;  /* 0x00000001099b7824 */ /* 0x000fc800078e0218 */
[C---:B------:R-:W-:Y:S01]  /*1ed0*/  VIADD R0, R155.reuse, 0x5f ;  /* 0x0000005f9b007836 */ /* 0x040fe20000000000 */
[----:B------:R-:W-:-:S03]  /*1ee0*/  ISETP.GE.AND P3, PT, R155, 0x1, PT ;  /* 0x000000019b00780c */ /* 0x000fc60003f66270 */
[----:B------:R-:W-:-:S05]  /*1ef0*/  IMAD.HI R0, R0, 0x2aaaaaab, RZ ;  /* 0x2aaaaaab00007827 */ /* 0x000fca00078e02ff */
[----:B------:R-:W-:-:S04]  /*1f00*/  SHF.R.U32.HI R3, RZ, 0x1f, R0 ;  /* 0x0000001fff037819 */ /* 0x000fc80000011600 */
[----:B------:R-:W-:Y:S01]  /*1f10*/  LEA.HI.SX32 R86, R0, R3, 0x1c ;  /* 0x0000000300567211 */ /* 0x000fe200078fe2ff */
[----:B------:R-:W-:Y:S01]  /*1f20*/  IMAD.MOV.U32 R3, RZ, RZ, RZ ;  /* 0x000000ffff037224 */ /* 0x000fe200078e00ff */
[----:B------:R-:W-:-:S05]  /*1f30*/  @P3 LOP3.LUT R30, R30, 0x8, RZ, 0xfc, !PT ;  /* 0x000000081e1e3812 */ /* 0x000fca00078efcff */
        /* <DEDUP_REMOVED lines=24> */
[-C--:B------:R-:W-:Y:S01]  /*20c0*/  @!P1 IADD3 R3, R3, -R6.reuse, RZ ;  /* 0x8000000603039210 */ /* 0x080fe20007ffe0ff */
[----:B------:R-:W-:Y:S01]  /*20d0*/  @!P1 VIADD R5, R5, 0x1 ;  /* 0x0000000105059836 */ /* 0x000fe20000000000 */
[----:B------:R-:W-:Y:S02]  /*20e0*/  ISETP.NE.AND P1, PT, R11, RZ, PT ;  /* 0x000000ff0b00720c */ /* 0x000fe40003f25270 */
[----:B------:R-:W-:-:S13]  /*20f0*/  ISETP.GE.U32.AND P0, PT, R3, R6, PT ;  /* 0x000000060300720c */ /* 0x000fda0003f06070 */
[----:B------:R-:W-:-:S04]  /*2100*/  @P0 VIADD R5, R5, 0x1 ;  /* 0x0000000105050836 */ /* 0x000fc80000000000 */
[----:B------:R-:W-:-:S04]  /*2110*/  IMAD.MOV.U32 R3, RZ, RZ, R5 ;  /* 0x000000ffff037224 */ /* 0x000fc800078e0005 */
[----:B------:R-:W-:Y:S01]  /*2120*/  @!P2 IMAD.MOV R3, RZ, RZ, -R3 ;  /* 0x000000ffff03a224 */ /* 0x000fe200078e0a03 */
[----:B------:R-:W-:-:S07]  /*2130*/  @!P1 LOP3.LUT R3, RZ, R11, RZ, 0x33, !PT ;  /* 0x0000000bff039212 */ /* 0x000fce00078e33ff */
.L_x_1427:
[----:B------:R-:W-:Y:S05]  /*2140*/  BSYNC B0 ;  /* 0x0000000000007941 */ /* 0x000fea0003800000 */
.L_x_1426:
        /* <DEDUP_REMOVED lines=8> */
[----:B------:R-:W-:-:S05]  /*21d0*/  SHF.R.U32.HI R28, RZ, 0x6, R29 ;  /* 0x00000006ff1c7819 */ /* 0x000fca000001161d */
[----:B------:R-:W-:-:S06]  /*21e0*/  IMAD.MOV.U32 R27, RZ, RZ, R28 ;  /* 0x000000ffff1b7224 */ /* 0x000fcc00078e001c */
        /* <DEDUP_REMOVED lines=16> */
[----:B------:R-:W-:Y:S01]  /*22f0*/  IMAD.U32 R5, RZ, RZ, UR5 ;  /* 0x00000005ff057e24 */ /* 0x000fe2000f8e00ff */
[----:B------:R-:W0:Y:S01]  /*2300*/  LDC.64 R14, c[0x4][R14] ;  /* 0x010000000e0e7b82 */ /* 0x000e220000000a00 */
[----:B------:R-:W-:Y:S01]  /*2310*/  ULDC.64 UR4, c[0x4][0xa0] ;  /* 0x0100280000047ab9 */ /* 0x000fe20000000a00 */
        /* <DEDUP_REMOVED lines=8> */
.L_x_1430:
[----:B------:R-:W-:Y:S05]  /*23a0*/  BSYNC B6 ;  /* 0x0000000000067941 */ /* 0x000fea0003800000 */
.L_x_1429:
        /* <DEDUP_REMOVED lines=8> */
[----:B------:R-:W-:Y:S01]  /*2430*/  MOV R13, RZ ;  /* 0x000000ff000d7202 */ /* 0x000fe20000000f00 */
        /* <DEDUP_REMOVED lines=8> */
[----:B------:R-:W-:-:S07]  /*24c0*/  IMAD.MOV.U32 R12, RZ, RZ, 0x1 ;  /* 0x00000001ff0c7424 */ /* 0x000fce00078e00ff */
[----:B------:R-:W-:-:S07]  /*24d0*/  LEPC R20, `(.L_x_1432) ;  /* 0x000000001014794e */ /* 0x000fce0000000000 */
[----:B0----5:R-:W-:Y:S05]  /*24e0*/  CALL.ABS.NOINC R14 ;  /* 0x000000000e007343 */ /* 0x021fea0003c00000 */
.L_x_1432:
[----:B------:R-:W-:Y:S05]  /*24f0*/  BSYNC B6 ;  /* 0x0000000000067941 */ /* 0x000fea0003800000 */
.L_x_1431:
[----:B------:R-:W-:Y:S01]  /*2500*/  ULDC.64 UR4, c[0x0][0xaf0] ;  /* 0x0002bc0000047ab9 */ /* 0x000fe20000000a00 */
[----:B------:R-:W1:Y:S01]  /*2510*/  S2R R6, SR_TID.X ;  /* 0x0000000000067919 */ /* 0x000e620000002100 */
[----:B------:R-:W-:Y:S01]  /*2520*/  ISETP.NE.U32.AND P0, PT, RZ, UR4, PT ;  /* 0x00000004ff007c0c */ /* 0x000fe2000bf05070 */
[----:B------:R-:W-:Y:S01]  /*2530*/  IMAD.MOV.U32 R85, RZ, RZ, R32 ;  /* 0x000000ffff557224 */ /* 0x000fe200078e0020 */
[----:B------:R-:W2:Y:S01]  /*2540*/  LDC R11, c[0x0][0x3f4] ;  /* 0x0000fd00ff0b7b82 */ /* 0x000ea20000000800 */
[----:B------:R-:W3:Y:S01]  /*2550*/  LDL R10, [R1+0x74] ;  /* 0x00007400010a7983 */ /* 0x000ee20000100800 */
[----:B------:R-:W-:Y:S01]  /*2560*/  ISETP.NE.AND.EX P0, PT, RZ, UR5, PT, P0 ;  /* 0x00000005ff007c0c */ /* 0x000fe2000bf05300 */
[----:B------:R-:W-:-:S05]  /*2570*/  IMAD.MOV.U32 R29, RZ, RZ, R30 ;  /* 0x000000ffff1d7224 */ /* 0x000fca00078e001e */
[----:B------:R-:W4:Y:S07]  /*2580*/  LDC.64 R50, c[0x0][0x3f8] ;  /* 0x0000fe00ff327b82 */ /* 0x000f2e0000000a00 */
[----:B0-----:R-:W-:Y:S01]  /*2590*/  @P0 IADD3 R4, P1, R34, UR4, RZ ;  /* 0x0000000422040c10 */ /* 0x001fe2000ff3e0ff */
[----:B------:R-:W-:Y:S01]  /*25a0*/  ULDC UR4, c[0x0][0x320] ;  /* 0x0000c80000047ab9 */ /* 0x000fe20000000800 */
[----:B------:R-:W0:Y:S02]  /*25b0*/  LDC.64 R60, c[0x0][0x408] ;  /* 0x00010200ff3c7b82 */ /* 0x000e240000000a00 */
[----:B------:R-:W-:-:S02]  /*25c0*/  @P0 IADD3.X R5, R33, UR5, RZ, P1, !PT ;  /* 0x0000000521050c10 */ /* 0x000fc40008ffe4ff */
[----:B------:R-:W-:-:S03]  /*25d0*/  ISETP.GE.AND P1, PT, R2, UR4, PT ;  /* 0x0000000402007c0c */ /* 0x000fc6000bf26270 */
[----:B------:R1:W3:Y:S01]  /*25e0*/  @P0 LDG.E R85, desc[UR60][R4.64] ;  /* 0x0000003c04550981 */ /* 0x0002e2000c1e1900 */
[----:B------:R-:W-:Y:S02]  /*25f0*/  SEL R3, RZ, 0xffffffff, P1 ;  /* 0xffffffffff037807 */ /* 0x000fe40000800000 */
[----:B------:R-:W-:-:S03]  /*2600*/  ISETP.GE.AND P0, PT, R16, UR4, PT ;  /* 0x0000000410007c0c */ /* 0x000fc6000bf06270 */
[----:B------:R-:W-:Y:S01]  /*2610*/  IMAD.SHL.U32 R3, R3, 0x2, RZ ;  /* 0x0000000203037824 */ /* 0x000fe200078e00ff */
[----:B------:R-:W-:Y:S02]  /*2620*/  SEL R0, RZ, 0x1, P0 ;  /* 0x00000001ff007807 */ /* 0x000fe40000000000 */
[----:B------:R-:W-:Y:S02]  /*2630*/  ISETP.GE.AND P0, PT, R215, UR4, PT ;  /* 0x00000004d7007c0c */ /* 0x000fe4000bf06270 */
[----:B------:R-:W-:Y:S02]  /*2640*/  ISETP.GE.AND P1, PT, R214, UR4, PT ;  /* 0x00000004d6007c0c */ /* 0x000fe4000bf26270 */
[----:B------:R-:W-:Y:S02]  /*2650*/  LOP3.LUT R0, R3, 0x2, R0, 0xe2, !PT ;  /* 0x0000000203007812 */ /* 0x000fe400078ee200 */
[----:B------:R-:W-:Y:S02]  /*2660*/  SEL R3, RZ, 0x4, P0 ;  /* 0x00000004ff037807 */ /* 0x000fe40000000000 */
[----:B-1----:R-:W-:-:S02]  /*2670*/  SEL R4, RZ, 0x8, P1 ;  /* 0x00000008ff047807 */ /* 0x002fc40000800000 */
[----:B------:R-:W-:Y:S02]  /*2680*/  ISETP.GE.AND P0, PT, R213, UR4, PT ;  /* 0x00000004d5007c0c */ /* 0x000fe4000bf06270 */
[----:B------:R-:W-:Y:S01]  /*2690*/  ISETP.GE.AND P1, PT, R212, UR4, PT ;  /* 0x00000004d4007c0c */ /* 0x000fe2000bf26270 */
[----:B------:R-:W-:Y:S01]  /*26a0*/  VIADD R6, R6, 0xffffff80 ;  /* 0xffffff8006067836 */ /* 0x000fe20000000000 */
[----:B------:R-:W-:Y:S02]  /*26b0*/  LOP3.LUT R0, R4, R0, R3, 0xfe, !PT ;  /* 0x0000000004007212 */ /* 0x000fe400078efe03 */
[----:B------:R-:W-:Y:S02]  /*26c0*/  SEL R3, RZ, 0x10, P0 ;  /* 0x00000010ff037807 */ /* 0x000fe40000000000 */
[----:B------:R-:W-:Y:S02]  /*26d0*/  SEL R4, RZ, 0x20, P1 ;  /* 0x00000020ff047807 */ /* 0x000fe40000800000 */
[----:B------:R-:W-:-:S02]  /*26e0*/  ISETP.GE.AND P0, PT, R217, UR4, PT ;  /* 0x00000004d9007c0c */ /* 0x000fc4000bf06270 */
[----:B------:R-:W-:Y:S02]  /*26f0*/  LOP3.LUT R0, R4, R0, R3, 0xfe, !PT ;  /* 0x0000000004007212 */ /* 0x000fe400078efe03 */
[----:B------:R-:W-:Y:S02]  /*2700*/  SHF.R.S32.HI R3, RZ, 0x1f, R6 ;  /* 0x0000001fff037819 */ /* 0x000fe40000011406 */
[----:B------:R-:W-:Y:S02]  /*2710*/  ISETP.GE.AND P1, PT, R216, UR4, PT ;  /* 0x00000004d8007c0c */ /* 0x000fe4000bf26270 */
[----:B------:R-:W-:Y:S02]  /*2720*/  LEA.HI R8, R3, R6, RZ, 0x2 ;  /* 0x0000000603087211 */ /* 0x000fe400078f10ff */
[----:B------:R-:W-:Y:S02]  /*2730*/  SEL R83, RZ, 0x40, P0 ;  /* 0x00000040ff537807 */ /* 0x000fe40000000000 */
[----:B------:R-:W-:-:S02]  /*2740*/  SEL R3, RZ, 0x7fff80, P1 ;  /* 0x007fff80ff037807 */ /* 0x000fc40000800000 */
[----:B--2---:R-:W-:Y:S01]  /*2750*/  ISETP.GE.AND P0, PT, R16, R11, PT ;  /* 0x0000000b1000720c */ /* 0x004fe20003f06270 */
[----:B------:R-:W-:Y:S01]  /*2760*/  IMAD.SHL.U32 R78, R11, 0x2, RZ ;  /* 0x000000020b4e7824 */ /* 0x000fe200078e00ff */
[----:B------:R-:W-:Y:S02]  /*2770*/  LOP3.LUT R83, R3, R0, R83, 0xfe, !PT ;  /* 0x0000000003537212 */ /* 0x000fe400078efe53 */
[----:B------:R-:W-:Y:S02]  /*2780*/  SEL R3, R11, RZ, P0 ;  /* 0x000000ff0b037207 */ /* 0x000fe40000000000 */
[----:B------:R-:W2:Y:S01]  /*2790*/  LDL R11, [R1+0x70] ;  /* 0x00007000010b7983 */ /* 0x000ea20000100800 */
[----:B------:R-:W1:Y:S01]  /*27a0*/  S2R R12, SR_TID.X ;  /* 0x00000000000c7919 */ /* 0x000e620000002100 */
[----:B------:R-:W-:Y:S02]  /*27b0*/  SHF.R.S32.HI R5, RZ, 0x1f, R204 ;  /* 0x0000001fff057819 */ /* 0x000fe400000114cc */
[----:B------:R-:W-:Y:S01]  /*27c0*/  LOP3.LUT R9, R8, 0xfffffffc, RZ, 0xc0, !PT ;  /* 0xfffffffc08097812 */ /* 0x000fe200078ec0ff */
[----:B------:R-:W-:Y:S01]  /*27d0*/  IMAD.IADD R3, R16, 0x1, R3 ;  /* 0x0000000110037824 */ /* 0x000fe200078e0203 */
[----:B------:R-:W-:Y:S01]  /*27e0*/  SHF.R.S32.HI R23, RZ, 0x1f, R22 ;  /* 0x0000001fff177819 */ /* 0x000fe20000011416 */
[----:B----4-:R-:W-:-:S02]  /*27f0*/  IMAD R4, R5, R50, RZ ;  /* 0x0000003205047224 */ /* 0x010fc400078e02ff */
[----:B0-----:R-:W-:Y:S02]  /*2800*/  IMAD R5, R5, R60, RZ ;  /* 0x0000003c05057224 */ /* 0x001fe400078e02ff */
[----:B------:R-:W-:Y:S02]  /*2810*/  IMAD.IADD R84, R84, 0x1, R31 ;  /* 0x0000000154547824 */ /* 0x000fe400078e021f */
[----:B------:R-:W-:Y:S01]  /*2820*/  IMAD.IADD R75, R6, 0x1, -R9 ;  /* 0x00000001064b7824 */ /* 0x000fe200078e0a09 */
[----:B------:R-:W-:Y:S01]  /*2830*/  SHF.R.S32.HI R0, RZ, 0x1f, R3 ;  /* 0x0000001fff007819 */ /* 0x000fe20000011403 */
[C---:B------:R-:W-:Y:S02]  /*2840*/  IMAD R7, R204.reuse, R51, R4 ;  /* 0x00000033cc077224 */ /* 0x040fe400078e0204 */
[----:B------:R-:W-:-:S04]  /*2850*/  IMAD.WIDE.U32 R20, R204, R50, R22 ;  /* 0x00000032cc147225 */ /* 0x000fc800078e0016 */
[----:B------:R-:W-:-:S04]  /*2860*/  IMAD.WIDE.U32 R30, R204, R50, R16 ;  /* 0x00000032cc1e7225 */ /* 0x000fc800078e0010 */
[----:B------:R-:W-:Y:S01]  /*2870*/  IMAD R9, R204, R61, R5 ;  /* 0x0000003dcc097224 */ /* 0x000fe200078e0205 */
[----:B-1----:R-:W-:-:S04]  /*2880*/  SHF.R.U32.HI R12, RZ, 0x7, R12 ;  /* 0x00000007ff0c7819 */ /* 0x002fc8000001160c */
[C---:B------:R-:W-:Y:S01]  /*2890*/  ISETP.NE.AND P6, PT, R12.reuse, 0x1, PT ;  /* 0x000000010c00780c */ /* 0x040fe20003fc5270 */
[----:B------:R-:W-:Y:S02]  /*28a0*/  VIADD R87, R12, 0x8 ;  /* 0x000000080c577836 */ /* 0x000fe40000000000 */
[----:B------:R-:W-:Y:S01]  /*28b0*/  VIADD R12, R204, 0x40 ;  /* 0x00000040cc0c7836 */ /* 0x000fe20000000000 */
[----:B-----5:R-:W-:Y:S01]  /*28c0*/  SHF.R.S32.HI R5, RZ, 0x1f, R48 ;  /* 0x0000001fff057819 */ /* 0x020fe20000011430 */
[----:B------:R-:W-:Y:S02]  /*28d0*/  IMAD.IADD R21, R21, 0x1, R7 ;  /* 0x0000000115157824 */ /* 0x000fe400078e0207 */
[----:B------:R-:W-:Y:S01]  /*28e0*/  IMAD.SHL.U32 R12, R12, 0x40, RZ ;  /* 0x000000400c0c7824 */ /* 0x000fe200078e00ff */
[----:B------:R-:W-:Y:S01]  /*28f0*/  LEA.HI R3, R0, R3, RZ, 0x3 ;  /* 0x0000000300037211 */ /* 0x000fe200078f18ff */
[----:B------:R-:W-:Y:S01]  /*2900*/  IMAD.IADD R31, R7, 0x1, R31 ;  /* 0x00000001071f7824 */ /* 0x000fe200078e021f */
[----:B------:R-:W-:Y:S01]  /*2910*/  SHF.R.S32.HI R7, RZ, 0x1f, R8 ;  /* 0x0000001fff077819 */ /* 0x000fe20000011408 */
[----:B------:R-:W-:Y:S01]  /*2920*/  IMAD R0, R5, R60, RZ ;  /* 0x0000003c05007224 */ /* 0x000fe200078e02ff */
[----:B------:R-:W-:-:S02]  /*2930*/  LOP3.LUT R12, R12, 0x1c0, RZ, 0xc0, !PT ;  /* 0x000001c00c0c7812 */ /* 0x000fc400078ec0ff */
[----:B------:R-:W-:Y:S01]  /*2940*/  LEA.HI R7, R7, R204, RZ, 0x3 ;  /* 0x000000cc07077211 */ /* 0x000fe200078f18ff */
[----:B------:R-:W-:Y:S01]  /*2950*/  IMAD R71, R48, R61, R0 ;  /* 0x0000003d30477224 */ /* 0x000fe200078e0200 */
[----:B------:R-:W-:Y:S01]  /*2960*/  LOP3.LUT R0, R12, 0x38, R3, 0xf8, !PT ;  /* 0x000000380c007812 */ /* 0x000fe200078ef803 */
[----:B------:R-:W-:Y:S01]  /*2970*/  VIADD R12, R204, 0x40 ;  /* 0x00000040cc0c7836 */ /* 0x000fe20000000000 */
[----:B------:R-:W-:Y:S01]  /*2980*/  LOP3.LUT R7, R7, 0xfffffff8, RZ, 0xc0, !PT ;  /* 0xfffffff807077812 */ /* 0x000fe200078ec0ff */
[----:B------:R-:W-:Y:S05]  /*2990*/  @!P6 WARPSYNC.ALL ;  /* 0x000000000000e948 */ /* 0x000fea0003800000 */
[----:B------:R-:W-:Y:S01]  /*29a0*/  IMAD.SHL.U32 R12, R12, 0x40, RZ ;  /* 0x000000400c0c7824 */ /* 0x000fe200078e00ff */
[C---:B------:R-:W-:Y:S01]  /*29b0*/  IADD3 R7, R204.reuse, -R7, RZ ;  /* 0x80000007cc077210 */ /* 0x040fe20007ffe0ff */
[----:B------:R-:W-:Y:S01]  /*29c0*/  ULDC UR4, c[0x0][0x2f4] ;  /* 0x0000bd0000047ab9 */ /* 0x000fe20000000800 */
[----:B------:R-:W-:Y:S01]  /*29d0*/  IMAD.WIDE.U32 R56, R204, R60, R22 ;  /* 0x0000003ccc387225 */ /* 0x000fe200078e0016 */
[----:B------:R-:W-:-:S02]  /*29e0*/  ISETP.GE.AND P2, PT, R2, UR4, PT ;  /* 0x0000000402007c0c */ /* 0x000fc4000bf46270 */
[----:B------:R-:W-:Y:S01]  /*29f0*/  LOP3.LUT R12, R12, 0x1c0, RZ, 0xc0, !PT ;  /* 0x000001c00c0c7812 */ /* 0x000fe200078ec0ff */
[----:B------:R-:W-:-:S04]  /*2a00*/  IMAD.WIDE.U32 R58, R204, R60, R16 ;  /* 0x0000003ccc3a7225 */ /* 0x000fc800078e0010 */
[----:B------:R-:W-:Y:S01]  /*2a10*/  IMAD.SHL.U32 R66, R7, 0x40, RZ ;  /* 0x0000004007427824 */ /* 0x000fe200078e00ff */
[----:B------:R-:W-:Y:S01]  /*2a20*/  SHF.R.U32.HI R12, RZ, 0x3, R12 ;  /* 0x00000003ff0c7819 */ /* 0x000fe2000001160c */
[----:B------:R-:W-:Y:S02]  /*2a30*/  IMAD.IADD R57, R57, 0x1, R9 ;  /* 0x0000000139397824 */ /* 0x000fe400078e0209 */
[----:B------:R-:W-:Y:S01]  /*2a40*/  IMAD.IADD R59, R9, 0x1, R59 ;  /* 0x00000001093b7824 */ /* 0x000fe200078e023b */
[----:B------:R-:W-:Y:S01]  /*2a50*/  LOP3.LUT R66, R66, 0x1c0, RZ, 0xc0, !PT ;  /* 0x000001c042427812 */ /* 0x000fe200078ec0ff */
[----:B------:R-:W-:Y:S01]  /*2a60*/  IMAD R4, R5, R50, RZ ;  /* 0x0000003205047224 */ /* 0x000fe200078e02ff */
[C---:B------:R-:W-:Y:S01]  /*2a70*/  SHF.L.U64.HI R80, R60.reuse, 0x6, R61 ;  /* 0x000000063c507819 */ /* 0x040fe2000001023d */
[----:B------:R-:W-:Y:S01]  /*2a80*/  IMAD R5, R61, 0x60, RZ ;  /* 0x000000603d057824 */ /* 0x000fe200078e02ff */
[----:B------:R-:W-:Y:S01]  /*2a90*/  SHF.L.U32 R79, R60, 0x6, RZ ;  /* 0x000000063c4f7819 */ /* 0x000fe200000006ff */
[----:B------:R-:W-:Y:S01]  /*2aa0*/  IMAD.WIDE.U32 R56, R48, R60, R56 ;  /* 0x0000003c30387225 */ /* 0x000fe200078e0038 */
[----:B------:R-:W-:-:S02]  /*2ab0*/  LOP3.LUT R0, R0, R12, RZ, 0x3c, !PT ;  /* 0x0000000c00007212 */ /* 0x000fc400078e3cff */
[----:B------:R-:W-:Y:S01]  /*2ac0*/  LOP3.LUT R29, R29, 0xfffffffe, RZ, 0xc0, !PT ;  /* 0xfffffffe1d1d7812 */ /* 0x000fe200078ec0ff */
[----:B------:R-:W-:Y:S01]  /*2ad0*/  IMAD.WIDE.U32 R58, R48, R60, R58 ;  /* 0x0000003c303a7225 */ /* 0x000fe200078e003a */
[----:B------:R-:W-:-:S03]  /*2ae0*/  SHF.R.U32.HI R63, RZ, 0x3, R66 ;  /* 0x00000003ff3f7819 */ /* 0x000fc60000011642 */
[----:B------:R-:W-:Y:S01]  /*2af0*/  IMAD R73, R48, R51, R4 ;  /* 0x0000003330497224 */ /* 0x000fe200078e0204 */
[----:B------:R-:W-:Y:S01]  /*2b00*/  LOP3.LUT R4, R66, 0x18, R16, 0xf8, !PT ;  /* 0x0000001842047812 */ /* 0x000fe200078ef810 */
[----:B------:R-:W-:Y:S01]  /*2b10*/  IMAD.WIDE.U32 R60, R60, 0x60, RZ ;  /* 0x000000603c3c7825 */ /* 0x000fe200078e00ff */
[----:B------:R-:W-:Y:S02]  /*2b20*/  @P2 LOP3.LUT R29, R29, 0x1, RZ, 0xfc, !PT ;  /* 0x000000011d1d2812 */ /* 0x000fe400078efcff */
[----:B------:R-:W-:Y:S01]  /*2b30*/  LOP3.LUT P2, RZ, R7, 0x4, RZ, 0xc0, !PT ;  /* 0x0000000407ff7812 */ /* 0x000fe2000784c0ff */
[----:B------:R-:W-:Y:S01]  /*2b40*/  IMAD.MOV.U32 R64, RZ, RZ, 0x20 ;  /* 0x00000020ff407424 */ /* 0x000fe200078e00ff */
[----:B------:R-:W-:Y:S01]  /*2b50*/  LOP3.LUT R4, R4, R63, RZ, 0x3c, !PT ;  /* 0x0000003f04047212 */ /* 0x000fe200078e3cff */
[----:B------:R-:W-:Y:S01]  /*2b60*/  IMAD.IADD R76, R61, 0x1, R5 ;  /* 0x000000013d4c7824 */ /* 0x000fe200078e0205 */
[----:B------:R-:W-:Y:S01]  /*2b70*/  PRMT R5, R83, 0x8880, RZ ;  /* 0x0000888053057816 */ /* 0x000fe200000000ff */
[----:B------:R-:W-:Y:S01]  /*2b80*/  IMAD R77, R51, 0x60, RZ ;  /* 0x00000060334d7824 */ /* 0x000fe200078e02ff */
[C---:B------:R-:W-:Y:S01]  /*2b90*/  SHF.L.U64.HI R82, R50.reuse, 0x6, R51 ;  /* 0x0000000632527819 */ /* 0x040fe20000010233 */
[----:B------:R-:W-:Y:S01]  /*2ba0*/  IMAD.SHL.U32 R81, R50, 0x40, RZ ;  /* 0x0000004032517824 */ /* 0x000fe200078e00ff */
[----:B------:R-:W-:Y:S01]  /*2bb0*/  PRMT R5, R5, 0x7710, RZ ;  /* 0x0000771005057816 */ /* 0x000fe200000000ff */
[----:B------:R-:W-:Y:S01]  /*2bc0*/  IMAD.WIDE.U32 R20, R48, R50, R20 ;  /* 0x0000003230147225 */ /* 0x000fe200078e0014 */
[----:B------:R-:W-:-:S02]  /*2bd0*/  SEL R64, R64, 0xffffffe0, !P2 ;  /* 0xffffffe040407807 */ /* 0x000fc40005000000 */
[----:B------:R-:W-:Y:S01]  /*2be0*/  LOP3.LUT R69, R3, 0xfffffff8, RZ, 0xc0, !PT ;  /* 0xfffffff803457812 */ /* 0x000fe200078ec0ff */
[----:B------:R-:W-:Y:S01]  /*2bf0*/  IMAD.WIDE.U32 R30, R48, R50, R30 ;  /* 0x00000032301e7225 */ /* 0x000fe200078e001e */
[----:B------:R0:W-:Y:S03]  /*2c00*/  STL [R1], R29 ;  /* 0x0000001d01007387 */ /* 0x0001e60000100800 */
[----:B------:R-:W-:Y:S01]  /*2c10*/  IMAD.WIDE.U32 R50, R50, 0x60, RZ ;  /* 0x0000006032327825 */ /* 0x000fe200078e00ff */
[----:B------:R-:W-:Y:S02]  /*2c20*/  SHF.R.S32.HI R70, RZ, 0x3, R3 ;  /* 0x00000003ff467819 */ /* 0x000fe40000011403 */
[----:B------:R-:W-:Y:S01]  /*2c30*/  LOP3.LUT R62, R5, 0x1, RZ, 0xc0, !PT ;  /* 0x00000001053e7812 */ /* 0x000fe200078ec0ff */
[----:B------:R-:W-:Y:S01]  /*2c40*/  IMAD.IADD R74, R21, 0x1, R73 ;  /* 0x00000001154a7824 */ /* 0x000fe200078e0249 */
[----:B------:R-:W-:Y:S01]  /*2c50*/  LOP3.LUT R9, R5, 0x8, RZ, 0xc0, !PT ;  /* 0x0000000805097812 */ /* 0x000fe200078ec0ff */
[----:B------:R-:W-:Y:S01]  /*2c60*/  IMAD.IADD R72, R57, 0x1, R71 ;  /* 0x0000000139487824 */ /* 0x000fe200078e0247 */
[----:B0-----:R-:W-:Y:S01]  /*2c70*/  LOP3.LUT R29, R5, 0x2, RZ, 0xc0, !PT ;  /* 0x00000002051d7812 */ /* 0x001fe200078ec0ff */
[----:B------:R-:W-:Y:S01]  /*2c80*/  IMAD.IADD R77, R51, 0x1, R77 ;  /* 0x00000001334d7824 */ /* 0x000fe200078e024d */
[----:B------:R-:W-:Y:S01]  /*2c90*/  LOP3.LUT R8, R5, 0x10, RZ, 0xc0, !PT ;  /* 0x0000001005087812 */ /* 0x000fe200078ec0ff */
[----:B------:R-:W-:Y:S01]  /*2ca0*/  IMAD R75, R75, 0x40, R204 ;  /* 0x000000404b4b7824 */ /* 0x000fe200078e02cc */
[----:B------:R-:W-:Y:S01]  /*2cb0*/  LOP3.LUT R6, R5, 0x20, RZ, 0xc0, !PT ;  /* 0x0000002005067812 */ /* 0x000fe200078ec0ff */
[----:B------:R-:W-:Y:S01]  /*2cc0*/  IMAD.IADD R73, R73, 0x1, R31 ;  /* 0x0000000149497824 */ /* 0x000fe200078e021f */
[----:B------:R-:W-:Y:S01]  /*2cd0*/  @!P6 BAR.SYNC.DEFER_BLOCKING 0x9, 0x100 ;  /* 0x024400000000eb1d */ /* 0x000fe20000010000 */
[----:B------:R-:W-:Y:S01]  /*2ce0*/  IMAD.IADD R71, R71, 0x1, R59 ;  /* 0x0000000147477824 */ /* 0x000fe200078e023b */
[----:B------:R-:W-:-:S02]  /*2cf0*/  ISETP.GE.AND P1, PT, R16, UR4, PT ;  /* 0x0000000410007c0c */ /* 0x000fc4000bf26270 */
[----:B------:R-:W-:Y:S01]  /*2d00*/  SHF.R.S32.HI R67, RZ, 0x1f, R69 ;  /* 0x0000001fff437819 */ /* 0x000fe20000011445 */
[----:B---3--:R-:W-:Y:S01]  /*2d10*/  IMAD.IADD R65, R10, 0x1, R0 ;  /* 0x000000010a417824 */ /* 0x008fe200078e0200 */
[----:B------:R-:W-:-:S04]  /*2d20*/  LOP3.LUT R0, R66, 0x38, R3, 0xf8, !PT ;  /* 0x0000003842007812 */ /* 0x000fc800078ef803 */
[----:B------:R-:W-:Y:S02]  /*2d30*/  LOP3.LUT R0, R0, R63, RZ, 0x3c, !PT ;  /* 0x0000003f00007212 */ /* 0x000fe400078e3cff */
[C---:B------:R-:W-:Y:S02]  /*2d40*/  LOP3.LUT R10, R5.reuse, 0x4, RZ, 0xc0, !PT ;  /* 0x00000004050a7812 */ /* 0x040fe400078ec0ff */
[----:B------:R-:W-:Y:S02]  /*2d50*/  LOP3.LUT R5, R5, 0x40, RZ, 0xc0, !PT ;  /* 0x0000004005057812 */ /* 0x000fe400078ec0ff */
[----:B------:R-:W-:Y:S01]  /*2d60*/  SHF.R.S32.HI R68, RZ, 0x1f, R85 ;  /* 0x0000001fff447819 */ /* 0x000fe20000011455 */
[C---:B--2---:R-:W-:Y:S02]  /*2d70*/  IMAD R7, R11.reuse, 0x200, R4 ;  /* 0x000002000b077824 */ /* 0x044fe400078e0204 */
[----:B------:R-:W-:Y:S02]  /*2d80*/  IMAD R4, R11, 0x200, R0 ;  /* 0x000002000b047824 */ /* 0x000fe400078e0200 */
[----:B------:R-:W-:-:S07]  /*2d90*/  IMAD.IADD R3, R64, 0x1, R7 ;  /* 0x0000000140037824 */ /* 0x000fce00078e0207 */
.L_x_1486:
[----:B0---4-:R-:W2:Y:S01]  /*2da0*/  LDL.LU R34, [R1] ;  /* 0x0000000001227983 */ /* 0x011ea20000300800 */
        /* <DEDUP_REMOVED lines=11> */
[----:B---3--:R-:W3:Y:S08]  /*2e60*/  @!P2 LDC.64 R12, c[0x0][0x418] ;  /* 0x00010600ff0cab82 */ /* 0x008ef00000000a00 */
[----:B------:R-:W4:Y:S08]  /*2e70*/  @P3 LDC R0, c[0x0][0x434] ;  /* 0x00010d00ff003b82 */ /* 0x000f300000000800 */
[----:B------:R-:W1:Y:S01]  /*2e80*/  @P3 LDC R11, c[0x0][0x438] ;  /* 0x00010e00ff0b3b82 */ /* 0x000e620000000800 */
[----:B----4-:R-:W-:-:S05]  /*2e90*/  @P3 IMAD.HI.U32 R0, R35, R0, RZ ;  /* 0x0000000023003227 */ /* 0x010fca00078e00ff */
[----:B-1----:R-:W-:Y:S01]  /*2ea0*/  @P3 SHF.R.U32.HI R32, RZ, R11, R0 ;  /* 0x0000000bff203219 */ /* 0x002fe20000011600 */
[----:B0-----:R-:W-:-:S03]  /*2eb0*/  @!P2 IMAD R0, R68, R14, RZ ;  /* 0x0000000e4400a224 */ /* 0x001fc600078e02ff */
[----:B------:R-:W-:Y:S01]  /*2ec0*/  @!P2 SHF.R.S32.HI R33, RZ, 0x1f, R32 ;  /* 0x0000001fff21a819 */ /* 0x000fe20000011420 */
[C---:B------:R-:W-:Y:S02]  /*2ed0*/  @!P2 IMAD R11, R85.reuse, R15, R0 ;  /* 0x0000000f550ba224 */ /* 0x040fe400078e0200 */
[----:B------:R-:W-:-:S04]  /*2ee0*/  @!P2 IMAD.WIDE.U32 R14, R85, R14, R32 ;  /* 0x0000000e550ea225 */ /* 0x000fc800078e0020 */
[----:B------:R-:W-:Y:S01]  /*2ef0*/  @!P2 IMAD.IADD R0, R15, 0x1, R11 ;  /* 0x000000010f00a824 */ /* 0x000fe200078e020b */
[----:B---3--:R-:W-:-:S04]  /*2f00*/  @!P2 LEA R12, P3, R14, R12, 0x2 ;  /* 0x0000000c0e0ca211 */ /* 0x008fc800078610ff */
[----:B------:R-:W-:Y:S02]  /*2f10*/  @!P2 LEA.HI.X R13, R14, R13, R0, 0x2, P3 ;  /* 0x0000000d0e0da211 */ /* 0x000fe400018f1400 */
[----:B------:R-:W-:-:S03]  /*2f20*/  ISETP.GT.AND P3, PT, R27, R28, PT ;  /* 0x0000001c1b00720c */ /* 0x000fc60003f64270 */
[----:B-----5:R0:W5:Y:S01]  /*2f30*/  @!P2 LDG.E R88, desc[UR60][R12.64] ;  /* 0x0000003c0c58a981 */ /* 0x020162000c1e1900 */
[----:B------:R-:W-:Y:S01]  /*2f40*/  ISETP.GE.AND P2, PT, R95, 0x1, PT ;  /* 0x000000015f00780c */ /* 0x000fe20003f46270 */
[----:B------:R-:W-:Y:S01]  /*2f50*/  IMAD R11, R18, 0x1800, R7 ;  /* 0x00001800120b7824 */ /* 0x000fe200078e0207 */
[----:B------:R-:W-:Y:S01]  /*2f60*/  IADD3 R0, -R32, RZ, RZ ;  /* 0x000000ff20007210 */ /* 0x000fe20007ffe1ff */
[----:B------:R-:W-:Y:S01]  /*2f70*/  IMAD R15, R18, 0x1800, R3 ;  /* 0x00001800120f7824 */ /* 0x000fe200078e0203 */
[----:B------:R-:W-:Y:S05]  /*2f80*/  YIELD ;  /* 0x0000000000007946 */ /* 0x000fea0003800000 */
[----:B------:R-:W-:Y:S01]  /*2f90*/  BSSY B0, `(.L_x_1433) ;  /* 0x00002f1000007945 */ /* 0x000fe20003800000 */
[----:B------:R-:W-:-:S02]  /*2fa0*/  IMAD R89, R89, R0, R35 ;  /* 0x0000000059597224 */ /* 0x000fc400078e0223 */
        /* <DEDUP_REMOVED lines=28> */
[----:B------:R-:W-:Y:S01]  /*3170*/  LEA R94, P2, R12, UR4, 0x1 ;  /* 0x000000040c5e7c11 */ /* 0x000fe2000f8408ff */
[----:B------:R-:W-:Y:S01]  /*3180*/  ULDC.U8 UR4, c[0x0][0x410] ;  /* 0x0001040000047ab9 */ /* 0x000fe20000000000 */
[----:B------:R-:W-:Y:S02]  /*3190*/  IMAD.WIDE.U32 R14, R60, R27, RZ ;  /* 0x0000001b3c0e7225 */ /* 0x000fe400078e00ff */
[----:B------:R-:W-:Y:S02]  /*31a0*/  LEA.HI.X R97, R12, UR5, R97, 0x1, P2 ;  /* 0x000000050c617c11 */ /* 0x000fe400090f0c61 */
[----:B------:R-:W-:Y:S01]  /*31b0*/  ISETP.NE.AND P2, PT, RZ, UR4, PT ;  /* 0x00000004ff007c0c */ /* 0x000fe2000bf45270 */
[----:B------:R-:W-:-:S02]  /*31c0*/  IMAD R11, R11, R60, R13 ;  /* 0x0000003c0b0b7224 */ /* 0x000fc400078e020d */
[----:B------:R-:W-:-:S04]  /*31d0*/  IMAD.WIDE.U32 R12, R50, R27, RZ ;  /* 0x0000001b320c7225 */ /* 0x000fc800078e00ff */
[----:B------:R-:W-:Y:S02]  /*31e0*/  IMAD.IADD R93, R13, 0x1, R93 ;  /* 0x000000010d5d7824 */ /* 0x000fe400078e025d */
[----:B------:R-:W-:-:S04]  /*31f0*/  IMAD.IADD R0, R15, 0x1, R11 ;  /* 0x000000010f007824 */ /* 0x000fc800078e020b */
        /* <DEDUP_REMOVED lines=32> */
.L_x_1437:
[----:B------:R-:W-:Y:S05]  /*3400*/  BSYNC B1 ;  /* 0x0000000000017941 */ /* 0x000fea0003800000 */
.L_x_1436:
        /* <DEDUP_REMOVED lines=26> */
.L_x_1439:
[----:B------:R-:W-:Y:S05]  /*35b0*/  BSYNC B1 ;  /* 0x0000000000017941 */ /* 0x000fea0003800000 */
.L_x_1438:
[----:B------:R-:W-:Y:S01]  /*35c0*/  IMAD.MOV.U32 R0, RZ, RZ, R44 ;  /* 0x000000ffff007224 */ /* 0x000fe200078e002c */
[----:B0-----:R-:W-:Y:S01]  /*35d0*/  MOV R12, R45 ;  /* 0x0000002d000c7202 */ /* 0x001fe20000000f00 */
[----:B------:R-:W-:Y:S01]  /*35e0*/  IMAD.MOV.U32 R13, RZ, RZ, R43 ;  /* 0x000000ffff0d7224 */ /* 0x000fe200078e002b */
[----:B------:R-:W-:Y:S02]  /*35f0*/  PRMT R105, R52, 0x7610, R105 ;  /* 0x0000761034697816 */ /* 0x000fe40000000069 */
[----:B------:R-:W-:Y:S01]  /*3600*/  PRMT R106, R11, 0x5410, R12 ;  /* 0x000054100b6a7816 */ /* 0x000fe2000000000c */
[----:B------:R-:W-:Y:S01]  /*3610*/  IMAD.MOV.U32 R12, RZ, RZ, R42 ;  /* 0x000000ffff0c7224 */ /* 0x000fe200078e002a */
[----:B------:R-:W-:Y:S01]  /*3620*/  PRMT R100, R0, 0x7610, R100 ;  /* 0x0000761000647816 */ /* 0x000fe20000000064 */
[----:B------:R-:W-:Y:S01]  /*3630*/  IMAD.MOV.U32 R0, RZ, RZ, R46 ;  /* 0x000000ffff007224 */ /* 0x000fe200078e002e */
[----:B------:R-:W-:Y:S01]  /*3640*/  ISETP.NE.AND P3, PT, R210, 0x3, PT ;  /* 0x00000003d200780c */ /* 0x000fe20003f65270 */
[----:B------:R-:W-:Y:S01]  /*3650*/  IMAD.MOV.U32 R11, RZ, RZ, R47 ;  /* 0x000000ffff0b7224 */ /* 0x000fe200078e002f */
[----:B------:R-:W-:Y:S01]  /*3660*/  PRMT R105, R105, 0x5410, R13 ;  /* 0x0000541069697816 */ /* 0x000fe2000000000d */
[----:B-----5:R-:W-:Y:S01]  /*3670*/  IMAD.MOV.U32 R13, RZ, RZ, R32 ;  /* 0x000000ffff0d7224 */ /* 0x020fe200078e0020 */
[----:B------:R-:W-:Y:S01]  /*3680*/  PRMT R100, R100, 0x5410, R0 ;  /* 0x0000541064647816 */ /* 0x000fe20000000000 */
[----:B------:R-:W-:Y:S01]  /*3690*/  IMAD.MOV.U32 R0, RZ, RZ, R37 ;  /* 0x000000ffff007224 */ /* 0x000fe200078e0025 */
[----:B------:R-:W-:Y:S01]  /*36a0*/  PRMT R107, R12, 0x5410, R11 ;  /* 0x000054100c6b7816 */ /* 0x000fe2000000000b */
[----:B------:R-:W-:-:S02]  /*36b0*/  IMAD.MOV.U32 R12, RZ, RZ, R33 ;  /* 0x000000ffff0c7224 */ /* 0x000fc400078e0021 */
[----:B------:R-:W-:-:S03]  /*36c0*/  IMAD.MOV.U32 R11, RZ, RZ, R36 ;  /* 0x000000ffff0b7224 */ /* 0x000fc600078e0024 */
[----:B------:R-:W-:Y:S01]  /*36d0*/  PRMT R101, R13, 0x5410, R12 ;  /* 0x000054100d657816 */ /* 0x000fe2000000000c */
[----:B------:R-:W-:Y:S01]  /*36e0*/  IMAD.MOV.U32 R12, RZ, RZ, R38 ;  /* 0x000000ffff0c7224 */ /* 0x000fe200078e0026 */
        /* <DEDUP_REMOVED lines=8> */
.L_x_1440:
[----:B------:R-:W-:Y:S01]  /*3770*/  LEA R0, R18, R19, 0x3 ;  /* 0x0000001312007211 */ /* 0x000fe200078e18ff */
[----:B------:R-:W-:Y:S01]  /*3780*/  BSSY B1, `(.L_x_1441) ;  /* 0x0000004000017945 */ /* 0x000fe20003800000 */
[----:B------:R-:W-:-:S04]  /*3790*/  SHF.L.U32 R93, R208, 0x1f, RZ ;  /* 0x0000001fd05d7819 */ /* 0x000fc800000006ff */
[----:B------:R-:W0:Y:S02]  /*37a0*/  SYNCS.PHASECHK.TRANS64.TRYWAIT P5, [R0+URZ+0x32490], R93 ;  /* 0x0324905d000075a7 */ /* 0x000e2400080a017f */
[----:B0-----:R-:W-:Y:S05]  /*37b0*/  @!P5 BRA `(.L_x_1442) ;  /* 0x000001880014d947 */ /* 0x001fea0003800000 */
.L_x_1705:
[----:B------:R-:W-:Y:S05]  /*37c0*/  BSYNC B1 ;  /* 0x0000000000017941 */ /* 0x000fea0003800000 */
.L_x_1441:
[----:B------:R-:W-:-:S03]  /*37d0*/  UMOV UR4, 0xffffffff ;  /* 0xffffffff00047882 */ /* 0x000fc60000000000 */
[----:B------:R-:W-:Y:S05]  /*37e0*/  BRA.DIV UR4, `(.L_x_1443) ;  /* 0x0000018a041c7947 */ /* 0x000fea000b800000 */
[----:B------:R1:W2:Y:S04]  /*37f0*/  SHFL.IDX PT, R54, R97, RZ, 0x1c1f ;  /* 0x001c1fff61367589 */ /* 0x0002a800000e0000 */
[----:B------:R1:W3:Y:S02]  /*3800*/  SHFL.IDX PT, R11, R94, RZ, 0x1c1f ;  /* 0x001c1fff5e0b7589 */ /* 0x0002e400000e0000 */
.L_x_1709:
        /* <DEDUP_REMOVED lines=11> */
[----:B0-----:R-:W-:Y:S01]  /*38c0*/  IMAD.MOV.U32 R46, RZ, RZ, R13 ;  /* 0x000000ffff2e7224 */ /* 0x001fe200078e000d */
[----:B------:R-:W-:-:S03]  /*38d0*/  SHF.R.U64 R44, R44, 0x10, R45 ;  /* 0x000000102c2c7819 */ /* 0x000fc6000000122d */
[----:B------:R-:W-:Y:S02]  /*38e0*/  HADD2.F32 R99, -RZ, R99.H0_H0 ;  /* 0x20000063ff637230 */ /* 0x000fe40000004100 */
[--C-:B------:R-:W-:Y:S02]  /*38f0*/  HADD2.F32 R13, -RZ, R46.reuse.H1_H1 ;  /* 0x3000002eff0d7230 */ /* 0x100fe40000004100 */
[----:B------:R-:W-:Y:S02]  /*3900*/  HADD2.F32 R46, -RZ, R46.H0_H0 ;  /* 0x2000002eff2e7230 */ /* 0x000fe40000004100 */
[----:B------:R-:W-:Y:S02]  /*3910*/  HADD2.F32 R44, -RZ, R44.H0_H0 ;  /* 0x2000002cff2c7230 */ /* 0x000fe40000004100 */
[-C--:B------:R-:W-:Y:S01]  /*3920*/  FMUL.FTZ R55, R13, R99.reuse ;  /* 0x000000630d377220 */ /* 0x080fe20000410000 */
[----:B------:R-:W-:-:S03]  /*3930*/  FMUL.FTZ R99, R46, R99 ;  /* 0x000000632e637220 */ /* 0x000fc60000410000 */
[-C--:B------:R-:W-:Y:S01]  /*3940*/  FFMA.FTZ R55, R46, R44.reuse, -R55 ;  /* 0x0000002c2e377223 */ /* 0x080fe20000010837 */
[----:B------:R-:W-:Y:S01]  /*3950*/  FFMA.FTZ R99, R13, R44, R99 ;  /* 0x0000002c0d637223 */ /* 0x000fe20000010063 */
[----:B------:R-:W-:Y:S01]  /*3960*/  SHF.R.U32.HI R44, RZ, 0x10, R45 ;  /* 0x00000010ff2c7819 */ /* 0x000fe2000001162d */
[--C-:B------:R-:W-:Y:S01]  /*3970*/  HADD2.F32 R13, -RZ, R15.reuse.H1_H1 ;  /* 0x3000000fff0d7230 */ /* 0x100fe20000004100 */
[----:B------:R-:W-:Y:S01]  /*3980*/  SHF.R.U32.HI R45, RZ, 0x10, R47 ;  /* 0x00000010ff2d7819 */ /* 0x000fe2000001162f */
[----:B------:R-:W-:Y:S01]  /*3990*/  HADD2.F32 R15, -RZ, R15.H0_H0 ;  /* 0x2000000fff0f7230 */ /* 0x000fe20000004100 */
[----:B------:R-:W-:Y:S01]  /*39a0*/  F2FP.F16.F32.PACK_AB R55, R99, R55 ;  /* 0x000000376337723e */ /* 0x000fe200000000ff */
[----:B------:R-:W-:Y:S02]  /*39b0*/  HADD2.F32 R44, -RZ, R44.H0_H0 ;  /* 0x2000002cff2c7230 */ /* 0x000fe40000004100 */
[----:B------:R-:W-:-:S05]  /*39c0*/  HADD2.F32 R45, -RZ, R45.H0_H0 ;  /* 0x2000002dff2d7230 */ /* 0x000fca0000004100 */
[-C--:B------:R-:W-:Y:S01]  /*39d0*/  FMUL.FTZ R46, R13, R45.reuse ;  /* 0x0000002d0d2e7220 */ /* 0x080fe20000410000 */
[----:B------:R-:W-:-:S03]  /*39e0*/  FMUL.FTZ R45, R15, R45 ;  /* 0x0000002d0f2d7220 */ /* 0x000fc60000410000 */
[-C--:B------:R-:W-:Y:S01]  /*39f0*/  FFMA.FTZ R46, R15, R44.reuse, -R46 ;  /* 0x0000002c0f2e7223 */ /* 0x080fe2000001082e */
[----:B------:R-:W-:Y:S01]  /*3a00*/  FFMA.FTZ R45, R13, R44, R45 ;  /* 0x0000002c0d2d7223 */ /* 0x000fe2000001002d */
[--C-:B------:R-:W-:Y:S02]  /*3a10*/  HADD2.F32 R13, -RZ, R12.reuse.H0_H0 ;  /* 0x2000000cff0d7230 */ /* 0x100fe40000004100 */
[----:B------:R-:W-:Y:S02]  /*3a20*/  HADD2.F32 R12, -RZ, R12.H1_H1 ;  /* 0x3000000cff0c7230 */ /* 0x000fe40000004100 */
[--C-:B------:R-:W-:Y:S01]  /*3a30*/  HADD2.F32 R44, -RZ, R100.reuse.H1_H1 ;  /* 0x30000064ff2c7230 */ /* 0x100fe20000004100 */
[----:B------:R-:W-:Y:S01]  /*3a40*/  F2FP.F16.F32.PACK_AB R45, R45, R46 ;  /* 0x0000002e2d2d723e */ /* 0x000fe200000000ff */
[----:B------:R-:W-:Y:S02]  /*3a50*/  HADD2.F32 R15, -RZ, R100.H0_H0 ;  /* 0x20000064ff0f7230 */ /* 0x000fe40000004100 */
[----:B------:R-:W-:-:S02]  /*3a60*/  HADD2.F32 R100, -RZ, R107.H1_H1 ;  /* 0x3000006bff647230 */ /* 0x000fc40000004100 */
        /* <DEDUP_REMOVED lines=8> */
[----:B------:R-:W-:Y:S02]  /*3af0*/  IMAD.MOV.U32 R13, RZ, RZ, R55 ;  /* 0x000000ffff0d7224 */ /* 0x000fe400078e0037 */
[-C--:B------:R-:W-:Y:S01]  /*3b00*/  FMUL.FTZ R47, R14, R100.reuse ;  /* 0x000000640e2f7220 */ /* 0x080fe20000410000 */
[----:B------:R-:W-:-:S03]  /*3b10*/  FMUL.FTZ R100, R44, R100 ;  /* 0x000000642c647220 */ /* 0x000fc60000410000 */
[-C--:B------:R-:W-:Y:S01]  /*3b20*/  FFMA.FTZ R47, R44, R15.reuse, -R47 ;  /* 0x0000000f2c2f7223 */ /* 0x080fe2000001082f */
[----:B------:R-:W-:Y:S01]  /*3b30*/  FFMA.FTZ R100, R14, R15, R100 ;  /* 0x0000000f0e647223 */ /* 0x000fe20000010064 */
[----:B------:R-:W-:-:S04]  /*3b40*/  IMAD.MOV.U32 R15, RZ, RZ, R45 ;  /* 0x000000ffff0f7224 */ /* 0x000fc800078e002d */
[----:B------:R-:W-:-:S05]  /*3b50*/  F2FP.F16.F32.PACK_AB R47, R100, R47 ;  /* 0x0000002f642f723e */ /* 0x000fca00000000ff */
[----:B------:R-:W-:-:S07]  /*3b60*/  IMAD.MOV.U32 R14, RZ, RZ, R47 ;  /* 0x000000ffff0e7224 */ /* 0x000fce00078e002f */
.L_x_1449:
[----:B------:R-:W-:Y:S05]  /*3b70*/  BSYNC B3 ;  /* 0x0000000000037941 */ /* 0x000fea0003800000 */
.L_x_1448:
[----:B0-----:R4:W-:Y:S02]  /*3b80*/  ST.E.128 desc[UR60][R52.64], R12 ;  /* 0x0000000c34007985 */ /* 0x0019e4000c101d3c */
.L_x_1447:
[----:B------:R-:W-:Y:S05]  /*3b90*/  BSYNC B2 ;  /* 0x0000000000027941 */ /* 0x000fea0003800000 */
.L_x_1446:
        /* <DEDUP_REMOVED lines=11> */
[--C-:B------:R-:W-:Y:S01]  /*3c50*/  SHF.R.U64 R13, R40, 0x10, R41.reuse ;  /* 0x00000010280d7819 */ /* 0x100fe20000001229 */
[----:B------:R-:W-:Y:S01]  /*3c60*/  HADD2.F32 R47, -RZ, R14.H0_H0 ;  /* 0x2000000eff2f7230 */ /* 0x000fe20000004100 */
[----:B------:R-:W-:Y:S01]  /*3c70*/  SHF.R.U32.HI R41, RZ, 0x10, R41 ;  /* 0x00000010ff297819 */ /* 0x000fe20000011629 */
[----:B------:R-:W-:Y:S02]  /*3c80*/  HADD2.F32 R46, -RZ, R46.H0_H0 ;  /* 0x2000002eff2e7230 */ /* 0x000fe40000004100 */
[--C-:B------:R-:W-:Y:S02]  /*3c90*/  HADD2.F32 R11, -RZ, R42.reuse.H1_H1 ;  /* 0x3000002aff0b7230 */ /* 0x100fe40000004100 */
[----:B------:R-:W-:Y:S02]  /*3ca0*/  HADD2.F32 R40, -RZ, R42.H0_H0 ;  /* 0x2000002aff287230 */ /* 0x000fe40000004100 */
[----:B------:R-:W-:-:S02]  /*3cb0*/  HADD2.F32 R13, -RZ, R13.H0_H0 ;  /* 0x2000000dff0d7230 */ /* 0x000fc40000004100 */
[-C--:B------:R-:W-:Y:S01]  /*3cc0*/  FMUL.FTZ R42, R11, R46.reuse ;  /* 0x0000002e0b2a7220 */ /* 0x080fe20000410000 */
[----:B------:R-:W-:-:S03]  /*3cd0*/  FMUL.FTZ R46, R40, R46 ;  /* 0x0000002e282e7220 */ /* 0x000fc60000410000 */
[-C--:B------:R-:W-:Y:S01]  /*3ce0*/  FFMA.FTZ R42, R40, R13.reuse, -R42 ;  /* 0x0000000d282a7223 */ /* 0x080fe2000001082a */
[----:B------:R-:W-:Y:S01]  /*3cf0*/  SHF.R.U32.HI R40, RZ, 0x10, R43 ;  /* 0x00000010ff287819 */ /* 0x000fe2000001162b */
[----:B------:R-:W-:Y:S01]  /*3d00*/  FFMA.FTZ R11, R11, R13, R46 ;  /* 0x0000000d0b0b7223 */ /* 0x000fe2000001002e */
[--C-:B------:R-:W-:Y:S02]  /*3d10*/  HADD2.F32 R13, -RZ, R15.reuse.H1_H1 ;  /* 0x3000000fff0d7230 */ /* 0x100fe40000004100 */
[----:B------:R-:W-:Y:S02]  /*3d20*/  HADD2.F32 R15, -RZ, R15.H0_H0 ;  /* 0x2000000fff0f7230 */ /* 0x000fe40000004100 */
[----:B------:R-:W-:Y:S02]  /*3d30*/  HADD2.F32 R40, -RZ, R40.H0_H0 ;  /* 0x20000028ff287230 */ /* 0x000fe40000004100 */
[----:B------:R-:W-:Y:S02]  /*3d40*/  HADD2.F32 R46, -RZ, R41.H0_H0 ;  /* 0x20000029ff2e7230 */ /* 0x000fe40000004100 */
[----:B------:R-:W-:-:S02]  /*3d50*/  HADD2.F32 R41, -RZ, R12.H0_H0 ;  /* 0x2000000cff297230 */ /* 0x000fc40000004100 */
[-C--:B------:R-:W-:Y:S01]  /*3d60*/  FMUL.FTZ R52, R13, R40.reuse ;  /* 0x000000280d347220 */ /* 0x080fe20000410000 */
[C---:B------:R-:W-:Y:S01]  /*3d70*/  FMUL.FTZ R40, R15.reuse, R40 ;  /* 0x000000280f287220 */ /* 0x040fe20000410000 */
[----:B------:R-:W-:Y:S02]  /*3d80*/  HADD2.F32 R43, -RZ, R14.H1_H1 ;  /* 0x3000000eff2b7230 */ /* 0x000fe40000004100 */
[-C--:B------:R-:W-:Y:S01]  /*3d90*/  FFMA.FTZ R15, R15, R46.reuse, -R52 ;  /* 0x0000002e0f0f7223 */ /* 0x080fe20000010834 */
[----:B------:R-:W-:Y:S01]  /*3da0*/  FFMA.FTZ R40, R13, R46, R40 ;  /* 0x0000002e0d287223 */ /* 0x000fe20000010028 */
[----:B------:R-:W-:Y:S02]  /*3db0*/  HADD2.F32 R52, -RZ, R107.H0_H0 ;  /* 0x2000006bff347230 */ /* 0x000fe40000004100 */
[----:B------:R-:W-:Y:S02]  /*3dc0*/  HADD2.F32 R13, -RZ, R12.H1_H1 ;  /* 0x3000000cff0d7230 */ /* 0x000fe40000004100 */
[----:B------:R-:W-:Y:S01]  /*3dd0*/  HADD2.F32 R46, -RZ, R106.H0_H0 ;  /* 0x2000006aff2e7230 */ /* 0x000fe20000004100 */
[----:B------:R-:W-:Y:S01]  /*3de0*/  F2FP.F16.F32.PACK_AB R15, R40, R15 ;  /* 0x0000000f280f723e */ /* 0x000fe200000000ff */
[----:B------:R-:W-:-:S02]  /*3df0*/  HADD2.F32 R14, -RZ, R105.H0_H0 ;  /* 0x20000069ff0e7230 */ /* 0x000fc40000004100 */
[-C--:B------:R-:W-:Y:S01]  /*3e00*/  FMUL.FTZ R12, R13, R52.reuse ;  /* 0x000000340d0c7220 */ /* 0x080fe20000410000 */
[----:B------:R-:W-:-:S03]  /*3e10*/  FMUL.FTZ R52, R41, R52 ;  /* 0x0000003429347220 */ /* 0x000fc60000410000 */
[-C--:B------:R-:W-:Y:S01]  /*3e20*/  FFMA.FTZ R41, R41, R46.reuse, -R12 ;  /* 0x0000002e29297223 */ /* 0x080fe2000001080c */
[----:B------:R-:W-:Y:S02]  /*3e30*/  HADD2.F32 R12, -RZ, R105.H1_H1 ;  /* 0x30000069ff0c7230 */ /* 0x000fe40000004100 */
[----:B------:R-:W-:Y:S01]  /*3e40*/  FFMA.FTZ R52, R13, R46, R52 ;  /* 0x0000002e0d347223 */ /* 0x000fe20000010034 */
[----:B------:R-:W-:Y:S02]  /*3e50*/  F2FP.F16.F32.PACK_AB R13, R11, R42 ;  /* 0x0000002a0b0d723e */ /* 0x000fe400000000ff */
[-C--:B------:R-:W-:Y:S01]  /*3e60*/  FMUL.FTZ R46, R43, R12.reuse ;  /* 0x0000000c2b2e7220 */ /* 0x080fe20000410000 */
[----:B------:R-:W-:-:S03]  /*3e70*/  FMUL.FTZ R12, R47, R12 ;  /* 0x0000000c2f0c7220 */ /* 0x000fc60000410000 */
[-C--:B------:R-:W-:Y:S01]  /*3e80*/  FFMA.FTZ R46, R47, R14.reuse, -R46 ;  /* 0x0000000e2f2e7223 */ /* 0x080fe2000001082e */
[----:B------:R-:W-:Y:S01]  /*3e90*/  FFMA.FTZ R43, R43, R14, R12 ;  /* 0x0000000e2b2b7223 */ /* 0x000fe2000001000c */
[----:B------:R-:W-:-:S04]  /*3ea0*/  F2FP.F16.F32.PACK_AB R12, R52, R41 ;  /* 0x00000029340c723e */ /* 0x000fc800000000ff */
[----:B------:R-:W-:-:S07]  /*3eb0*/  F2FP.F16.F32.PACK_AB R14, R43, R46 ;  /* 0x0000002e2b0e723e */ /* 0x000fce00000000ff */
.L_x_1451:
[----:B------:R-:W-:Y:S05]  /*3ec0*/  BSYNC B2 ;  /* 0x0000000000027941 */ /* 0x000fea0003800000 */
.L_x_1450:
[----:B0-----:R4:W-:Y:S02]  /*3ed0*/  ST.E.128 desc[UR60][R44.64], R12 ;  /* 0x0000000c2c007985 */ /* 0x0019e4000c101d3c */
.L_x_1445:
[----:B------:R-:W-:Y:S05]  /*3ee0*/  BSYNC B1 ;  /* 0x0000000000017941 */ /* 0x000fea0003800000 */
.L_x_1444:
[----:B------:R-:W-:-:S03]  /*3ef0*/  UMOV UR4, 0xffffffff ;  /* 0xffffffff00047882 */ /* 0x000fc60000000000 */
[----:B------:R-:W-:Y:S05]  /*3f00*/  BRA.DIV UR4, `(.L_x_1452) ;  /* 0x0000018204a07947 */ /* 0x000fea000b800000 */
[----:B-1----:R-:W1:Y:S04]  /*3f10*/  SHFL.IDX PT, R97, R97, 0x1, 0x1c1f ;  /* 0x003c1f0061617f89 */ /* 0x002e6800000e0000 */
[----:B------:R0:W0:Y:S02]  /*3f20*/  SHFL.IDX PT, R43, R94, 0x1, 0x1c1f ;  /* 0x003c1f005e2b7f89 */ /* 0x00002400000e0000 */
.L_x_1713:
        /* <DEDUP_REMOVED lines=9> */
[--C-:B---3--:R-:W-:Y:S01]  /*3fc0*/  SHF.R.U64 R11, R36, 0x10, R37.reuse ;  /* 0x00000010240b7819 */ /* 0x108fe20000001225 */
[--C-:B--2---:R-:W-:Y:S01]  /*3fd0*/  HADD2.F32 R42, -RZ, R13.reuse.H1_H1 ;  /* 0x3000000dff2a7230 */ /* 0x104fe20000004100 */
[----:B------:R-:W-:Y:S01]  /*3fe0*/  SHF.R.U32.HI R36, RZ, 0x10, R37 ;  /* 0x00000010ff247819 */ /* 0x000fe20000011625 */
[----:B------:R-:W-:Y:S01]  /*3ff0*/  HADD2.F32 R44, -RZ, R13.H0_H0 ;  /* 0x2000000dff2c7230 */ /* 0x000fe20000004100 */
[--C-:B------:R-:W-:Y:S01]  /*4000*/  SHF.R.U64 R37, R38, 0x10, R39.reuse ;  /* 0x0000001026257819 */ /* 0x100fe20000001227 */
[--C-:B------:R-:W-:Y:S01]  /*4010*/  HADD2.F32 R13, -RZ, R15.reuse.H1_H1 ;  /* 0x3000000fff0d7230 */ /* 0x100fe20000004100 */
        /* <DEDUP_REMOVED lines=8> */
[C---:B------:R-:W-:Y:S01]  /*40a0*/  FMUL.FTZ R38, R15.reuse, R38 ;  /* 0x000000260f267220 */ /* 0x040fe20000410000 */
[----:B------:R-:W-:Y:S01]  /*40b0*/  FMUL.FTZ R37, R44, R37 ;  /* 0x000000252c257220 */ /* 0x000fe20000410000 */
[----:B------:R-:W-:Y:S02]  /*40c0*/  HADD2.F32 R45, -RZ, R102.H1_H1 ;  /* 0x30000066ff2d7230 */ /* 0x000fe40000004100 */
[-C--:B------:R-:W-:Y:S01]  /*40d0*/  FFMA.FTZ R46, R15, R36.reuse, -R46 ;  /* 0x000000240f2e7223 */ /* 0x080fe2000001082e */
[----:B------:R-:W-:Y:S01]  /*40e0*/  FFMA.FTZ R13, R13, R36, R38 ;  /* 0x000000240d0d7223 */ /* 0x000fe20000010026 */
[----:B------:R-:W-:Y:S01]  /*40f0*/  FFMA.FTZ R42, R42, R11, R37 ;  /* 0x0000000b2a2a7223 */ /* 0x000fe20000010025 */
[----:B------:R-:W-:-:S02]  /*4100*/  HADD2.F32 R38, -RZ, R104.H0_H0 ;  /* 0x20000068ff267230 */ /* 0x000fc40000004100 */
[----:B------:R-:W-:Y:S01]  /*4110*/  FFMA.FTZ R39, R44, R11, -R39 ;  /* 0x0000000b2c277223 */ /* 0x000fe20000010827 */
[--C-:B------:R-:W-:Y:S01]  /*4120*/  HADD2.F32 R15, -RZ, R12.reuse.H1_H1 ;  /* 0x3000000cff0f7230 */ /* 0x100fe20000004100 */
[----:B------:R-:W-:Y:S01]  /*4130*/  F2FP.F16.F32.PACK_AB R46, R13, R46 ;  /* 0x0000002e0d2e723e */ /* 0x000fe200000000ff */
[----:B------:R-:W-:Y:S02]  /*4140*/  HADD2.F32 R37, -RZ, R12.H0_H0 ;  /* 0x2000000cff257230 */ /* 0x000fe40000004100 */
[----:B------:R-:W-:Y:S02]  /*4150*/  HADD2.F32 R11, -RZ, R104.H1_H1 ;  /* 0x30000068ff0b7230 */ /* 0x000fe40000004100 */
[-C--:B------:R-:W-:Y:S01]  /*4160*/  FMUL.FTZ R44, R15, R38.reuse ;  /* 0x000000260f2c7220 */ /* 0x080fe20000410000 */
[----:B------:R-:W-:Y:S02]  /*4170*/  HADD2.F32 R12, -RZ, R14.H1_H1 ;  /* 0x3000000eff0c7230 */ /* 0x000fe40000004100 */
[----:B------:R-:W-:Y:S01]  /*4180*/  FMUL.FTZ R38, R37, R38 ;  /* 0x0000002625267220 */ /* 0x000fe20000410000 */
[----:B------:R-:W-:Y:S01]  /*4190*/  HADD2.F32 R36, -RZ, R102.H0_H0 ;  /* 0x20000066ff247230 */ /* 0x000fe20000004100 */
[----:B------:R-:W-:Y:S01]  /*41a0*/  F2FP.F16.F32.PACK_AB R39, R42, R39 ;  /* 0x000000272a27723e */ /* 0x000fe200000000ff */
[----:B------:R-:W-:-:S02]  /*41b0*/  HADD2.F32 R14, -RZ, R14.H0_H0 ;  /* 0x2000000eff0e7230 */ /* 0x000fc40000004100 */
[-C--:B------:R-:W-:Y:S01]  /*41c0*/  FMUL.FTZ R47, R12, R11.reuse ;  /* 0x0000000b0c2f7220 */ /* 0x080fe20000410000 */
[-C--:B------:R-:W-:Y:S01]  /*41d0*/  FFMA.FTZ R44, R37, R36.reuse, -R44 ;  /* 0x00000024252c7223 */ /* 0x080fe2000001082c */
[----:B------:R-:W-:Y:S01]  /*41e0*/  FFMA.FTZ R15, R15, R36, R38 ;  /* 0x000000240f0f7223 */ /* 0x000fe20000010026 */
[C---:B------:R-:W-:Y:S01]  /*41f0*/  FMUL.FTZ R11, R14.reuse, R11 ;  /* 0x0000000b0e0b7220 */ /* 0x040fe20000410000 */
[-C--:B------:R-:W-:Y:S01]  /*4200*/  FFMA.FTZ R47, R14, R45.reuse, -R47 ;  /* 0x0000002d0e2f7223 */ /* 0x080fe2000001082f */
[----:B------:R-:W-:Y:S02]  /*4210*/  IMAD.MOV.U32 R13, RZ, RZ, R39 ;  /* 0x000000ffff0d7224 */ /* 0x000fe400078e0027 */
[----:B------:R-:W-:Y:S01]  /*4220*/  FFMA.FTZ R12, R12, R45, R11 ;  /* 0x0000002d0c0c7223 */ /* 0x000fe2000001000b */
[----:B------:R-:W-:Y:S01]  /*4230*/  F2FP.F16.F32.PACK_AB R38, R15, R44 ;  /* 0x0000002c0f26723e */ /* 0x000fe200000000ff */
[----:B------:R-:W-:-:S03]  /*4240*/  IMAD.MOV.U32 R15, RZ, RZ, R46 ;  /* 0x000000ffff0f7224 */ /* 0x000fc600078e002e */
[----:B------:R-:W-:Y:S01]  /*4250*/  F2FP.F16.F32.PACK_AB R14, R12, R47 ;  /* 0x0000002f0c0e723e */ /* 0x000fe200000000ff */
[----:B------:R-:W-:-:S07]  /*4260*/  IMAD.MOV.U32 R12, RZ, RZ, R38 ;  /* 0x000000ffff0c7224 */ /* 0x000fce00078e0026 */
.L_x_1457:
[----:B------:R-:W-:Y:S05]  /*4270*/  BSYNC B2 ;  /* 0x0000000000027941 */ /* 0x000fea0003800000 */
.L_x_1456:
[----:B--2---:R0:W-:Y:S02]  /*4280*/  ST.E.128 desc[UR60][R40.64], R12 ;  /* 0x0000000c28007985 */ /* 0x0041e4000c101d3c */
.L_x_1455:
[----:B------:R-:W-:Y:S05]  /*4290*/  BSYNC B1 ;  /* 0x0000000000017941 */ /* 0x000fea0003800000 */
.L_x_1454:
[----:B---3--:R-:W3:Y:S02]  /*42a0*/  LDL R11, [R1] ;  /* 0x00000000010b7983 */ /* 0x008ee40000100800 */
[----:B---3--:R-:W-:-:S13]  /*42b0*/  LOP3.LUT P2, RZ, R11, 0x1, RZ, 0xc0, !PT ;  /* 0x000000010bff7812 */ /* 0x008fda000784c0ff */
[----:B------:R-:W-:Y:S05]  /*42c0*/  @P2 BRA `(.L_x_1453) ;  /* 0x0000001800f42947 */ /* 0x000fea0003800000 */
[----:B0---4-:R0:W3:Y:S01]  /*42d0*/  LDS.128 R12, [R96+0x2000] ;  /* 0x00200000600c7984 */ /* 0x0110e20000000c00 */
[C---:B------:R-:W-:Y:S01]  /*42e0*/  LEA R36, P2, R2.reuse, R43, 0x1 ;  /* 0x0000002b02247211 */ /* 0x040fe200078408ff */
[----:B------:R-:W-:Y:S03]  /*42f0*/  BSSY B1, `(.L_x_1458) ;  /* 0x000002e000017945 */ /* 0x000fe60003800000 */
[----:B-1----:R-:W-:Y:S02]  /*4300*/  LEA.HI.X R37, R2, R97, R207, 0x1, P2 ;  /* 0x0000006102257211 */ /* 0x002fe400010f0ccf */
[----:B------:R-:W-:-:S13]  /*4310*/  ISETP.GE.AND P2, PT, R209, R95, PT ;  /* 0x0000005fd100720c */ /* 0x000fda0003f46270 */
[----:B0-----:R-:W-:Y:S05]  /*4320*/  @P2 BRA `(.L_x_1459) ;  /* 0x0000000000a82947 */ /* 0x001fea0003800000 */
[--C-:B------:R-:W-:Y:S01]  /*4330*/  SHF.R.U64 R38, R32, 0x10, R33.reuse ;  /* 0x0000001020267819 */ /* 0x100fe20000001221 */
[--C-:B---3--:R-:W-:Y:S01]  /*4340*/  HADD2.F32 R11, -RZ, R13.reuse.H0_H0 ;  /* 0x2000000dff0b7230 */ /* 0x108fe20000004100 */
[----:B------:R-:W-:Y:S01]  /*4350*/  SHF.R.U32.HI R32, RZ, 0x10, R33 ;  /* 0x00000010ff207819 */ /* 0x000fe20000011621 */
[----:B------:R-:W-:Y:S01]  /*4360*/  IMAD.MOV.U32 R33, RZ, RZ, R15 ;  /* 0x000000ffff217224 */ /* 0x000fe200078e000f */
[--C-:B------:R-:W-:Y:S01]  /*4370*/  SHF.R.U64 R40, R34, 0x10, R35.reuse ;  /* 0x0000001022287819 */ /* 0x100fe20000001223 */
[----:B------:R-:W-:Y:S01]  /*4380*/  HADD2.F32 R15, -RZ, R13.H1_H1 ;  /* 0x3000000dff0f7230 */ /* 0x000fe20000004100 */
[----:B------:R-:W-:Y:S01]  /*4390*/  SHF.R.U32.HI R35, RZ, 0x10, R35 ;  /* 0x00000010ff237819 */ /* 0x000fe20000011623 */
[----:B------:R-:W-:Y:S02]  /*43a0*/  HADD2.F32 R38, -RZ, R38.H0_H0 ;  /* 0x20000026ff267230 */ /* 0x000fe40000004100 */
[----:B------:R-:W-:Y:S02]  /*43b0*/  HADD2.F32 R40, -RZ, R40.H0_H0 ;  /* 0x20000028ff287230 */ /* 0x000fe40000004100 */
[----:B------:R-:W-:-:S02]  /*43c0*/  HADD2.F32 R35, -RZ, R35.H0_H0 ;  /* 0x20000023ff237230 */ /* 0x000fc40000004100 */
[--C-:B------:R-:W-:Y:S02]  /*43d0*/  HADD2.F32 R34, -RZ, R33.reuse.H1_H1 ;  /* 0x30000021ff227230 */ /* 0x100fe40000004100 */
[----:B------:R-:W-:Y:S02]  /*43e0*/  HADD2.F32 R13, -RZ, R33.H0_H0 ;  /* 0x20000021ff0d7230 */ /* 0x000fe40000004100 */
[----:B------:R-:W-:Y:S02]  /*43f0*/  HADD2.F32 R33, -RZ, R32.H0_H0 ;  /* 0x20000020ff217230 */ /* 0x000fe40000004100 */
[-C--:B------:R-:W-:Y:S01]  /*4400*/  FMUL.FTZ R32, R15, R40.reuse ;  /* 0x000000280f207220 */ /* 0x080fe20000410000 */
[CC--:B------:R-:W-:Y:S01]  /*4410*/  FMUL.FTZ R42, R34.reuse, R35.reuse ;  /* 0x00000023222a7220 */ /* 0x0c0fe20000410000 */
[----:B------:R-:W-:Y:S01]  /*4420*/  FMUL.FTZ R40, R11, R40 ;  /* 0x000000280b287220 */ /* 0x000fe20000410000 */
[----:B------:R-:W-:Y:S01]  /*4430*/  FMUL.FTZ R35, R13, R35 ;  /* 0x000000230d237220 */ /* 0x000fe20000410000 */
[-C--:B------:R-:W-:Y:S01]  /*4440*/  FFMA.FTZ R11, R11, R38.reuse, -R32 ;  /* 0x000000260b0b7223 */ /* 0x080fe20000010820 */
[-C--:B------:R-:W-:Y:S01]  /*4450*/  FFMA.FTZ R13, R13, R33.reuse, -R42 ;  /* 0x000000210d0d7223 */ /* 0x080fe2000001082a */
[----:B------:R-:W-:Y:S01]  /*4460*/  FFMA.FTZ R32, R15, R38, R40 ;  /* 0x000000260f207223 */ /* 0x000fe20000010028 */
[----:B------:R-:W-:Y:S01]  /*4470*/  FFMA.FTZ R34, R34, R33, R35 ;  /* 0x0000002122227223 */ /* 0x000fe20000010023 */
[----:B------:R-:W-:-:S02]  /*4480*/  HADD2.F32 R38, -RZ, R103.H0_H0 ;  /* 0x20000067ff267230 */ /* 0x000fc40000004100 */
[----:B------:R-:W-:Y:S01]  /*4490*/  HADD2.F32 R15, -RZ, R12.H1_H1 ;  /* 0x3000000cff0f7230 */ /* 0x000fe20000004100 */
[----:B------:R-:W-:Y:S01]  /*44a0*/  F2FP.F16.F32.PACK_AB R11, R32, R11 ;  /* 0x0000000b200b723e */ /* 0x000fe200000000ff */
[----:B------:R-:W-:Y:S02]  /*44b0*/  HADD2.F32 R33, -RZ, R14.H1_H1 ;  /* 0x3000000eff217230 */ /* 0x000fe40000004100 */
[----:B------:R-:W-:Y:S02]  /*44c0*/  HADD2.F32 R103, -RZ, R103.H1_H1 ;  /* 0x30000067ff677230 */ /* 0x000fe40000004100 */
[----:B------:R-:W-:Y:S01]  /*44d0*/  FMUL.FTZ R39, R15, R38 ;  /* 0x000000260f277220 */ /* 0x000fe20000410000 */
[----:B------:R-:W-:Y:S02]  /*44e0*/  HADD2.F32 R12, -RZ, R12.H0_H0 ;  /* 0x2000000cff0c7230 */ /* 0x000fe40000004100 */
[----:B------:R-:W-:Y:S02]  /*44f0*/  HADD2.F32 R14, -RZ, R14.H0_H0 ;  /* 0x2000000eff0e7230 */ /* 0x000fe40000004100 */
[----:B------:R-:W-:Y:S01]  /*4500*/  FMUL.FTZ R41, R33, R103 ;  /* 0x0000006721297220 */ /* 0x000fe20000410000 */
[----:B------:R-:W-:-:S02]  /*4510*/  HADD2.F32 R35, -RZ, R101.H0_H0 ;  /* 0x20000065ff237230 */ /* 0x000fc40000004100 */
[----:B------:R-:W-:Y:S01]  /*4520*/  FMUL.FTZ R38, R12, R38 ;  /* 0x000000260c267220 */ /* 0x000fe20000410000 */
[----:B------:R-:W-:Y:S02]  /*4530*/  HADD2.F32 R101, -RZ, R101.H1_H1 ;  /* 0x30000065ff657230 */ /* 0x000fe40000004100 */
[----:B------:R-:W-:Y:S01]  /*4540*/  FMUL.FTZ R40, R14, R103 ;  /* 0x000000670e287220 */ /* 0x000fe20000410000 */
[-C--:B------:R-:W-:Y:S01]  /*4550*/  FFMA.FTZ R39, R12, R35.reuse, -R39 ;  /* 0x000000230c277223 */ /* 0x080fe20000010827 */
[----:B------:R-:W-:Y:S01]  /*4560*/  FFMA.FTZ R38, R15, R35, R38 ;  /* 0x000000230f267223 */ /* 0x000fe20000010026 */
[-C--:B------:R-:W-:Y:S01]  /*4570*/  FFMA.FTZ R41, R14, R101.reuse, -R41 ;  /* 0x000000650e297223 */ /* 0x080fe20000010829 */
[----:B------:R-:W-:Y:S01]  /*4580*/  FFMA.FTZ R40, R33, R101, R40 ;  /* 0x0000006521287223 */ /* 0x000fe20000010028 */
[----:B------:R-:W-:Y:S01]  /*4590*/  F2FP.F16.F32.PACK_AB R15, R34, R13 ;  /* 0x0000000d220f723e */ /* 0x000fe200000000ff */
[----:B------:R-:W-:Y:S01]  /*45a0*/  IMAD.MOV.U32 R13, RZ, RZ, R11 ;  /* 0x000000ffff0d7224 */ /* 0x000fe200078e000b */
[----:B------:R-:W-:-:S02]  /*45b0*/  F2FP.F16.F32.PACK_AB R12, R38, R39 ;  /* 0x00000027260c723e */ /* 0x000fc400000000ff */
[----:B------:R-:W-:-:S07]  /*45c0*/  F2FP.F16.F32.PACK_AB R14, R40, R41 ;  /* 0x00000029280e723e */ /* 0x000fce00000000ff */
.L_x_1459:
[----:B------:R-:W-:Y:S05]  /*45d0*/  BSYNC B1 ;  /* 0x0000000000017941 */ /* 0x000fea0003800000 */
.L_x_1458:
[----:B---3--:R0:W-:Y:S01]  /*45e0*/  ST.E.128 desc[UR60][R36.64], R12 ;  /* 0x0000000c24007985 */ /* 0x0081e2000c101d3c */
[----:B------:R-:W-:Y:S05]  /*45f0*/  BRA `(.L_x_1453) ;  /* 0x0000001800287947 */ /* 0x000fea0003800000 */
.L_x_1435:
[----:B------:R-:W-:Y:S01]  /*4600*/  VIADD R11, R204, 0x40 ;  /* 0x00000040cc0b7836 */ /* 0x000fe20000000000 */
[----:B------:R-:W-:Y:S02]  /*4610*/  CS2R R38, SRZ ;  /* 0x0000000000267805 */ /* 0x000fe4000001ff00 */
[----:B------:R-:W-:Y:S02]  /*4620*/  CS2R R36, SRZ ;  /* 0x0000000000247805 */ /* 0x000fe4000001ff00 */
[----:B------:R-:W-:-:S04]  /*4630*/  ISETP.GE.AND P2, PT, R11, R92, PT ;  /* 0x0000005c0b00720c */ /* 0x000fc80003f46270 */
[----:B------:R-:W-:-:S13]  /*4640*/  ISETP.GE.OR P2, PT, R16, R95, P2 ;  /* 0x0000005f1000720c */ /* 0x000fda0001746670 */
[----:B------:R-:W-:-:S04]  /*4650*/  @!P2 IADD3 R33, P3, P4, R30, R12, R81 ;  /* 0x0000000c1e21a210 */ /* 0x000fc80007c7e051 */
[----:B------:R-:W-:Y:S02]  /*4660*/  @!P2 IADD3.X R32, R73, R93, R82, P3, P4 ;  /* 0x0000005d4920a210 */ /* 0x000fe40001fe8452 */
[----:B------:R-:W-:-:S04]  /*4670*/  @!P2 IADD3 R11, P3, P4, R58, R14, R79 ;  /* 0x0000000e3a0ba210 */ /* 0x000fc80007c7e04f */
[----:B------:R-:W-:Y:S02]  /*4680*/  @!P2 IADD3.X R42, R71, R0, R80, P3, P4 ;  /* 0x00000000472aa210 */ /* 0x000fe40001fe8450 */
[----:B------:R-:W-:-:S04]  /*4690*/  ISETP.GE.AND P3, PT, R204, R92, PT ;  /* 0x0000005ccc00720c */ /* 0x000fc80003f66270 */
[----:B------:R-:W-:-:S13]  /*46a0*/  ISETP.GE.OR P3, PT, R16, R95, P3 ;  /* 0x0000005f1000720c */ /* 0x000fda0001f66670 */
[----:B------:R-:W-:Y:S01]  /*46b0*/  @!P3 IADD3 R15, P4, R30, R12, RZ ;  /* 0x0000000c1e0fb210 */ /* 0x000fe20007f9e0ff */
[----:B------:R-:W0:Y:S04]  /*46c0*/  @!P3 LDC.64 R40, c[0x0][0x400] ;  /* 0x00010000ff28bb82 */ /* 0x000e280000000a00 */
[----:B------:R-:W-:-:S04]  /*46d0*/  @!P3 IMAD.X R34, R93, 0x1, R73, P4 ;  /* 0x000000015d22b824 */ /* 0x000fc800020e0649 */
[----:B------:R-:W1:Y:S02]  /*46e0*/  @!P3 LDC.64 R12, c[0x0][0x3e8] ;  /* 0x0000fa00ff0cbb82 */ /* 0x000e640000000a00 */
[----:B-1----:R-:W-:-:S04]  /*46f0*/  @!P3 LEA R12, P4, R15, R12, 0x1 ;  /* 0x0000000c0f0cb211 */ /* 0x002fc800078808ff */
[----:B------:R-:W-:Y:S02]  /*4700*/  @!P3 LEA.HI.X R13, R15, R13, R34, 0x1, P4 ;  /* 0x0000000d0f0db211 */ /* 0x000fe400020f0c22 */
[----:B------:R-:W-:Y:S02]  /*4710*/  CS2R R34, SRZ ;  /* 0x0000000000227805 */ /* 0x000fe4000001ff00 */
[----:B------:R-:W-:-:S04]  /*4720*/  @!P3 IADD3 R14, P4, R58, R14, RZ ;  /* 0x0000000e3a0eb210 */ /* 0x000fc80007f9e0ff */
[----:B------:R-:W-:Y:S02]  /*4730*/  @!P3 IADD3.X R0, R0, R71, RZ, P4, !PT ;  /* 0x000000470000b210 */ /* 0x000fe400027fe4ff */
[----:B0-----:R-:W-:-:S04]  /*4740*/  @!P3 LEA R40, P4, R14, R40, 0x1 ;  /* 0x000000280e28b211 */ /* 0x001fc800078808ff */
[----:B------:R-:W-:Y:S02]  /*4750*/  @!P3 LEA.HI.X R41, R14, R41, R0, 0x1, P4 ;  /* 0x000000290e29b211 */ /* 0x000fe400020f0c00 */
[----:B------:R-:W0:Y:S03]  /*4760*/  @!P2 LDC.64 R14, c[0x0][0x3e8] ;  /* 0x0000fa00ff0eab82 */ /* 0x000e260000000a00 */
[----:B------:R-:W2:Y:S01]  /*4770*/  @!P3 LDG.E.128 R36, desc[UR60][R40.64] ;  /* 0x0000003c2824b981 */ /* 0x000ea2000c1e1d00 */
[----:B0-----:R-:W-:-:S04]  /*4780*/  @!P2 LEA R14, P4, R33, R14, 0x1 ;  /* 0x0000000e210ea211 */ /* 0x001fc800078808ff */
[----:B------:R-:W-:Y:S02]  /*4790*/  @!P2 LEA.HI.X R15, R33, R15, R32, 0x1, P4 ;  /* 0x0000000f210fa211 */ /* 0x000fe400020f0c20 */
[----:B------:R-:W-:-:S06]  /*47a0*/  CS2R R32, SRZ ;  /* 0x0000000000207805 */ /* 0x000fcc000001ff00 */
[----:B------:R0:W3:Y:S02]  /*47b0*/  @!P3 LDG.E.128 R32, desc[UR60][R12.64] ;  /* 0x0000003c0c20b981 */ /* 0x0000e4000c1e1d00 */
[----:B0-----:R-:W0:Y:S01]  /*47c0*/  @!P2 LDC.64 R12, c[0x0][0x400] ;  /* 0x00010000ff0cab82 */ /* 0x001e220000000a00 */
[----:B------:R-:W-:Y:S02]  /*47d0*/  CS2R R40, SRZ ;  /* 0x0000000000287805 */ /* 0x000fe4000001ff00 */
[----:B------:R-:W-:Y:S02]  /*47e0*/  CS2R R46, SRZ ;  /* 0x00000000002e7805 */ /* 0x000fe4000001ff00 */
[----:B------:R-:W-:Y:S02]  /*47f0*/  CS2R R44, SRZ ;  /* 0x00000000002c7805 */ /* 0x000fe4000001ff00 */
[----:B0-----:R-:W-:-:S04]  /*4800*/  @!P2 LEA R12, P3, R11, R12, 0x1 ;  /* 0x0000000c0b0ca211 */ /* 0x001fc800078608ff */
[----:B------:R-:W-:Y:S02]  /*4810*/  @!P2 LEA.HI.X R13, R11, R13, R42, 0x1, P3 ;  /* 0x0000000d0b0da211 */ /* 0x000fe400018f0c2a */
[----:B------:R-:W-:-:S03]  /*4820*/  CS2R R42, SRZ ;  /* 0x00000000002a7805 */ /* 0x000fc6000001ff00 */
[----:B------:R2:W4:Y:S04]  /*4830*/  @!P2 LDG.E.128 R44, desc[UR60][R12.64] ;  /* 0x0000003c0c2ca981 */ /* 0x000528000c1e1d00 */
[----:B------:R-:W5:Y:S01]  /*4840*/  @!P2 LDG.E.128 R40, desc[UR60][R14.64] ;  /* 0x0000003c0e28a981 */ /* 0x000f62000c1e1d00 */
[----:B------:R-:W-:Y:S02]  /*4850*/  ISETP.NE.AND P3, PT, R210, 0x3, PT ;  /* 0x00000003d200780c */ /* 0x000fe40003f65270 */
[----:B------:R-:W-:Y:S01]  /*4860*/  ISETP.GE.AND P2, PT, R16, R95, PT ;  /* 0x0000005f1000720c */ /* 0x000fe20003f46270 */
[----:B--2---:R-:W-:Y:S02]  /*4870*/  IMAD.MOV.U32 R12, RZ, RZ, R39 ;  /* 0x000000ffff0c7224 */ /* 0x004fe400078e0027 */
[----:B------:R-:W-:-:S02]  /*4880*/  IMAD.MOV.U32 R13, RZ, RZ, R36 ;  /* 0x000000ffff0d7224 */ /* 0x000fc400078e0024 */
[----:B---3--:R-:W-:Y:S02]  /*4890*/  IMAD.MOV.U32 R0, RZ, RZ, R34 ;  /* 0x000000ffff007224 */ /* 0x008fe400078e0022 */
[----:B------:R-:W-:Y:S02]  /*48a0*/  IMAD.MOV.U32 R11, RZ, RZ, R35 ;  /* 0x000000ffff0b7224 */ /* 0x000fe400078e0023 */
[----:B------:R-:W-:Y:S01]  /*48b0*/  IMAD.MOV.U32 R52, RZ, RZ, R32 ;  /* 0x000000ffff347224 */ /* 0x000fe200078e0020 */
[----:B------:R-:W-:Y:S01]  /*48c0*/  PRMT R110, R0, 0x7610, R110 ;  /* 0x00007610006e7816 */ /* 0x000fe2000000006e */
[----:B------:R-:W-:Y:S01]  /*48d0*/  IMAD.MOV.U32 R0, RZ, RZ, R37 ;  /* 0x000000ffff007224 */ /* 0x000fe200078e0025 */
[----:B------:R-:W-:Y:S01]  /*48e0*/  PRMT R105, R11, 0x7610, R105 ;  /* 0x000076100b697816 */ /* 0x000fe20000000069 */
[----:B------:R-:W-:Y:S01]  /*48f0*/  IMAD.MOV.U32 R11, RZ, RZ, R38 ;  /* 0x000000ffff0b7224 */ /* 0x000fe200078e0026 */
[----:B------:R-:W-:Y:S02]  /*4900*/  PRMT R111, R52, 0x7610, R111 ;  /* 0x00007610346f7816 */ /* 0x000fe4000000006f */
[----:B------:R-:W-:-:S02]  /*4910*/  PRMT R105, R105, 0x5410, R12 ;  /* 0x0000541069697816 */ /* 0x000fc4000000000c */
[----:B------:R-:W-:Y:S02]  /*4920*/  PRMT R110, R110, 0x5410, R11 ;  /* 0x000054106e6e7816 */ /* 0x000fe4000000000b */
[----:B------:R-:W-:Y:S02]  /*4930*/  PRMT R111, R111, 0x5410, R13 ;  /* 0x000054106f6f7816 */ /* 0x000fe4000000000d */
[----:B------:R-:W-:Y:S01]  /*4940*/  PRMT R103, R0, 0x7610, R103 ;  /* 0x0000761000677816 */ /* 0x000fe20000000067 */
[----:B------:R-:W-:-:S05]  /*4950*/  IMAD.MOV.U32 R53, RZ, RZ, R33 ;  /* 0x000000ffff357224 */ /* 0x000fca00078e0021 */
[----:B------:R-:W-:Y:S01]  /*4960*/  PRMT R104, R53, 0x7610, R104 ;  /* 0x0000761035687816 */ /* 0x000fe20000000068 */
[----:B-----5:R-:W-:Y:S02]  /*4970*/  IMAD.MOV.U32 R13, RZ, RZ, R42 ;  /* 0x000000ffff0d7224 */ /* 0x020fe400078e002a */
[----:B------:R-:W-:Y:S02]  /*4980*/  IMAD.MOV.U32 R12, RZ, RZ, R43 ;  /* 0x000000ffff0c7224 */ /* 0x000fe400078e002b */
[----:B------:R-:W-:Y:S02]  /*4990*/  IMAD.MOV.U32 R11, RZ, RZ, R40 ;  /* 0x000000ffff0b7224 */ /* 0x000fe400078e0028 */
[----:B------:R-:W-:Y:S01]  /*49a0*/  IMAD.MOV.U32 R0, RZ, RZ, R41 ;  /* 0x000000ffff007224 */ /* 0x000fe200078e0029 */
[----:B------:R-:W-:Y:S01]  /*49b0*/  PRMT R106, R13, 0x5410, R12 ;  /* 0x000054100d6a7816 */ /* 0x000fe2000000000c */
[----:B----4-:R-:W-:Y:S01]  /*49c0*/  IMAD.MOV.U32 R12, RZ, RZ, R47 ;  /* 0x000000ffff0c7224 */ /* 0x010fe200078e002f */
[----:B------:R-:W-:-:S02]  /*49d0*/  MOV R13, R46 ;  /* 0x0000002e000d7202 */ /* 0x000fc40000000f00 */
[----:B------:R-:W-:Y:S01]  /*49e0*/  PRMT R107, R11, 0x5410, R0 ;  /* 0x000054100b6b7816 */ /* 0x000fe20000000000 */
[----:B------:R-:W-:Y:S02]  /*49f0*/  IMAD.MOV.U32 R11, RZ, RZ, R44 ;  /* 0x000000ffff0b7224 */ /* 0x000fe400078e002c */
[----:B------:R-:W-:Y:S01]  /*4a00*/  IMAD.MOV.U32 R0, RZ, RZ, R45 ;  /* 0x000000ffff007224 */ /* 0x000fe200078e002d */
[----:B------:R-:W-:-:S04]  /*4a10*/  PRMT R108, R13, 0x5410, R12 ;  /* 0x000054100d6c7816 */ /* 0x000fc8000000000c */
[----:B------:R-:W-:Y:S01]  /*4a20*/  PRMT R109, R11, 0x5410, R0 ;  /* 0x000054100b6d7816 */ /* 0x000fe20000000000 */
[----:B------:R-:W-:Y:S06]  /*4a30*/  @!P3 BRA `(.L_x_1460) ;  /* 0x000000000004b947 */ /* 0x000fec0003800000 */
[----:B------:R-:W-:Y:S01]  /*4a40*/  BPT.TRAP 0x1 ;  /* 0x000000040000795c */ /* 0x000fe20000300000 */
.L_x_1460:
[----:B------:R-:W-:Y:S01]  /*4a50*/  IMAD R0, R18, 0x8, R19 ;  /* 0x0000000812007824 */ /* 0x000fe200078e0213 */
[----:B------:R-:W-:Y:S01]  /*4a60*/  SHF.L.U32 R93, R208, 0x1f, RZ ;  /* 0x0000001fd05d7819 */ /* 0x000fe200000006ff */
[----:B------:R-:W0:Y:S01]  /*4a70*/  LDC R95, c[0x0][0x2f4] ;  /* 0x0000bd00ff5f7b82 */ /* 0x000e220000000800 */
[----:B------:R-:W-:Y:S02]  /*4a80*/  BSSY B1, `(.L_x_1461) ;  /* 0x0000003000017945 */ /* 0x000fe40003800000 */
[----:B------:R-:W1:Y:S02]  /*4a90*/  SYNCS.PHASECHK.TRANS64.TRYWAIT P4, [R0+URZ+0x32490], R93 ;  /* 0x0324905d000075a7 */ /* 0x000e64000808017f */
[----:B-1----:R-:W-:Y:S05]  /*4aa0*/  @!P4 BRA `(.L_x_1462) ;  /* 0x000001780004c947 */ /* 0x002fea0003800000 */
.L_x_1714:
[----:B------:R-:W-:Y:S05]  /*4ab0*/  BSYNC B1 ;  /* 0x0000000000017941 */ /* 0x000fea0003800000 */
.L_x_1461:
[----:B------:R-:W-:Y:S01]  /*4ac0*/  UMOV UR4, 0xffffffff ;  /* 0xffffffff00047882 */ /* 0x000fe20000000000 */
[----:B0-----:R-:W-:Y:S02]  /*4ad0*/  IMAD.IADD R96, R95, 0x1, -R78 ;  /* 0x000000015f607824 */ /* 0x001fe400078e0a4e */
[----:B------:R-:W-:Y:S05]  /*4ae0*/  BRA.DIV UR4, `(.L_x_1463) ;  /* 0x0000017a04087947 */ /* 0x000fea000b800000 */
[----:B------:R0:W2:Y:S04]  /*4af0*/  SHFL.IDX PT, R98, R97, RZ, 0x1c1f ;  /* 0x001c1fff61627589 */ /* 0x0000a800000e0000 */
[----:B------:R0:W3:Y:S02]  /*4b00*/  SHFL.IDX PT, R11, R94, RZ, 0x1c1f ;  /* 0x001c1fff5e0b7589 */ /* 0x0000e400000e0000 */
.L_x_1718:
        /* <DEDUP_REMOVED lines=8> */
[----:B------:R-:W-:-:S05]  /*4b90*/  LEA.HI.SX32 R13, R13, R70, 0x1c ;  /* 0x000000460d0d7211 */ /* 0x000fca00078fe2ff */
[----:B------:R-:W-:-:S05]  /*4ba0*/  IMAD.SHL.U32 R99, R13, 0x8, RZ ;  /* 0x000000080d637824 */ /* 0x000fca00078e00ff */
[----:B------:R-:W-:-:S04]  /*4bb0*/  LOP3.LUT R12, R66, 0x38, R99, 0xf8, !PT ;  /* 0x00000038420c7812 */ /* 0x000fc800078ef863 */
[----:B------:R-:W-:-:S05]  /*4bc0*/  LOP3.LUT R12, R12, R63, RZ, 0x3c, !PT ;  /* 0x0000003f0c0c7212 */ /* 0x000fca00078e3cff */
[----:B----4-:R-:W-:Y:S02]  /*4bd0*/  IMAD R13, R14, 0x200, R12 ;  /* 0x000002000e0d7824 */ /* 0x010fe400078e020c */
[C---:B------:R-:W-:Y:S02]  /*4be0*/  IMAD R12, R18.reuse, 0x1800, R4 ;  /* 0x00001800120c7824 */ /* 0x040fe400078e0204 */
[----:B------:R-:W-:Y:S02]  /*4bf0*/  IMAD R52, R18, 0x1800, R13 ;  /* 0x0000180012347824 */ /* 0x000fe400078e020d */
[--C-:B------:R-:W-:Y:S02]  /*4c00*/  IMAD R12, R12, 0x2, R19.reuse ;  /* 0x000000020c0c7824 */ /* 0x100fe400078e0213 */
[----:B------:R-:W-:-:S04]  /*4c10*/  IMAD R52, R52, 0x2, R19 ;  /* 0x0000000234347824 */ /* 0x000fc800078e0213 */
[----:B------:R-:W4:Y:S04]  /*4c20*/  LDS.128 R12, [R12+0x1c400] ;  /* 0x01c400000c0c7984 */ /* 0x000f280000000c00 */
[----:B------:R-:W0:Y:S01]  /*4c30*/  LDS.128 R52, [R52+0x1c400] ;  /* 0x01c4000034347984 */ /* 0x000e220000000c00 */
[----:B------:R-:W-:Y:S05]  /*4c40*/  @P2 BRA `(.L_x_1467) ;  /* 0x0000000400682947 */ /* 0x000fea0003800000 */
[----:B0-----:R-:W-:Y:S01]  /*4c50*/  IMAD.MOV.U32 R102, RZ, RZ, R53 ;  /* 0x000000ffff667224 */ /* 0x001fe200078e0035 */
[----:B------:R-:W-:Y:S01]  /*4c60*/  SHF.R.U64 R32, R32, 0x10, R33 ;  /* 0x0000001020207819 */ /* 0x000fe20000001221 */
[----:B----4-:R-:W-:Y:S01]  /*4c70*/  IMAD.MOV.U32 R53, RZ, RZ, R13 ;  /* 0x000000ffff357224 */ /* 0x010fe200078e000d */
[----:B------:R-:W-:Y:S01]  /*4c80*/  SHF.R.U64 R36, R36, 0x10, R37 ;  /* 0x0000001024247819 */ /* 0x000fe20000001225 */
[----:B------:R-:W-:Y:S01]  /*4c90*/  HADD2.F32 R103, -RZ, R103.H0_H0 ;  /* 0x20000067ff677230 */ /* 0x000fe20000004100 */
[----:B------:R-:W-:Y:S01]  /*4ca0*/  SHF.R.U64 R38, R38, 0x10, R39 ;  /* 0x0000001026267819 */ /* 0x000fe20000001227 */
[----:B------:R-:W-:Y:S01]  /*4cb0*/  HADD2.F32 R100, -RZ, R102.H0_H0 ;  /* 0x20000066ff647230 */ /* 0x000fe20000004100 */
[----:B------:R-:W-:Y:S01]  /*4cc0*/  SHF.R.U64 R34, R34, 0x10, R35 ;  /* 0x0000001022227819 */ /* 0x000fe20000001223 */
[----:B------:R-:W-:Y:S02]  /*4cd0*/  HADD2.F32 R101, -RZ, R53.H0_H0 ;  /* 0x20000035ff657230 */ /* 0x000fe40000004100 */
[----:B------:R-:W-:-:S02]  /*4ce0*/  HADD2.F32 R13, -RZ, R104.H0_H0 ;  /* 0x20000068ff0d7230 */ /* 0x000fc40000004100 */
[CC--:B------:R-:W-:Y:S01]  /*4cf0*/  FMUL.FTZ R104, R100.reuse, R103.reuse ;  /* 0x0000006764687220 */ /* 0x0c0fe20000410000 */
[----:B------:R-:W-:Y:S02]  /*4d00*/  HADD2.F32 R53, -RZ, R53.H1_H1 ;  /* 0x30000035ff357230 */ /* 0x000fe40000004100 */
[C---:B------:R-:W-:Y:S01]  /*4d10*/  FMUL.FTZ R103, R101.reuse, R103 ;  /* 0x0000006765677220 */ /* 0x040fe20000410000 */
[----:B------:R-:W-:Y:S02]  /*4d20*/  HADD2.F32 R36, -RZ, R36.H0_H0 ;  /* 0x20000024ff247230 */ /* 0x000fe40000004100 */
[-C--:B------:R-:W-:Y:S01]  /*4d30*/  FFMA.FTZ R101, R101, R13.reuse, -R104 ;  /* 0x0000000d65657223 */ /* 0x080fe20000010868 */
[----:B------:R-:W-:Y:S02]  /*4d40*/  HADD2.F32 R32, -RZ, R32.H0_H0 ;  /* 0x20000020ff207230 */ /* 0x000fe40000004100 */
[----:B------:R-:W-:Y:S01]  /*4d50*/  FFMA.FTZ R100, R100, R13, R103 ;  /* 0x0000000d64647223 */ /* 0x000fe20000010067 */
[----:B------:R-:W-:Y:S01]  /*4d60*/  SHF.R.U32.HI R103, RZ, 0x10, R37 ;  /* 0x00000010ff677819 */ /* 0x000fe20000011625 */
[----:B------:R-:W-:Y:S01]  /*4d70*/  HADD2.F32 R13, -RZ, R102.H1_H1 ;  /* 0x30000066ff0d7230 */ /* 0x000fe20000004100 */
[----:B------:R-:W-:Y:S01]  /*4d80*/  SHF.R.U32.HI R102, RZ, 0x10, R33 ;  /* 0x00000010ff667819 */ /* 0x000fe20000011621 */
[----:B------:R-:W-:-:S02]  /*4d90*/  IMAD.MOV.U32 R33, RZ, RZ, R55 ;  /* 0x000000ffff217224 */ /* 0x000fc400078e0037 */
[----:B------:R-:W-:Y:S02]  /*4da0*/  HADD2.F32 R103, -RZ, R103.H0_H0 ;  /* 0x20000067ff677230 */ /* 0x000fe40000004100 */
[----:B------:R-:W-:Y:S02]  /*4db0*/  HADD2.F32 R102, -RZ, R102.H0_H0 ;  /* 0x20000066ff667230 */ /* 0x000fe40000004100 */
[----:B------:R-:W-:Y:S02]  /*4dc0*/  HADD2.F32 R37, -RZ, R33.H0_H0 ;  /* 0x20000021ff257230 */ /* 0x000fe40000004100 */
[-C--:B------:R-:W-:Y:S01]  /*4dd0*/  FMUL.FTZ R104, R13, R103.reuse ;  /* 0x000000670d687220 */ /* 0x080fe20000410000 */
[C---:B------:R-:W-:Y:S01]  /*4de0*/  FMUL.FTZ R103, R53.reuse, R103 ;  /* 0x0000006735677220 */ /* 0x040fe20000410000 */
[--C-:B------:R-:W-:Y:S02]  /*4df0*/  HADD2.F32 R55, -RZ, R105.reuse.H0_H0 ;  /* 0x20000069ff377230 */ /* 0x100fe40000004100 */
[-C--:B------:R-:W-:Y:S01]  /*4e00*/  FFMA.FTZ R53, R53, R102.reuse, -R104 ;  /* 0x0000006635357223 */ /* 0x080fe20000010868 */
[----:B------:R-:W-:Y:S01]  /*4e10*/  FFMA.FTZ R13, R13, R102, R103 ;  /* 0x000000660d0d7223 */ /* 0x000fe20000010067 */
[----:B------:R-:W-:-:S02]  /*4e20*/  HADD2.F32 R103, -RZ, R105.H1_H1 ;  /* 0x30000069ff677230 */ /* 0x000fc40000004100 */
[----:B------:R-:W-:Y:S01]  /*4e30*/  HADD2.F32 R102, -RZ, R15.H0_H0 ;  /* 0x2000000fff667230 */ /* 0x000fe20000004100 */
[----:B------:R-:W-:Y:S01]  /*4e40*/  F2FP.F16.F32.PACK_AB R53, R53, R101 ;  /* 0x000000653535723e */ /* 0x000fe200000000ff */
[----:B------:R-:W-:Y:S02]  /*4e50*/  HADD2.F32 R105, -RZ, R111.H1_H1 ;  /* 0x3000006fff697230 */ /* 0x000fe40000004100 */
[----:B------:R-:W-:Y:S01]  /*4e60*/  FMUL.FTZ R104, R37, R103 ;  /* 0x0000006725687220 */ /* 0x000fe20000410000 */
[----:B------:R-:W-:Y:S01]  /*4e70*/  HADD2.F32 R38, -RZ, R38.H0_H0 ;  /* 0x20000026ff267230 */ /* 0x000fe20000004100 */
[----:B------:R-:W-:Y:S01]  /*4e80*/  F2FP.F16.F32.PACK_AB R100, R13, R100 ;  /* 0x000000640d64723e */ /* 0x000fe200000000ff */
[----:B------:R-:W-:Y:S02]  /*4e90*/  HADD2.F32 R34, -RZ, R34.H0_H0 ;  /* 0x20000022ff227230 */ /* 0x000fe40000004100 */
[C---:B------:R-:W-:Y:S01]  /*4ea0*/  FFMA.FTZ R104, R102.reuse, R55, -R104 ;  /* 0x0000003766687223 */ /* 0x040fe20000010868 */
[----:B------:R-:W-:Y:S01]  /*4eb0*/  FMUL.FTZ R102, R102, R103 ;  /* 0x0000006766667220 */ /* 0x000fe20000410000 */
[----:B------:R-:W-:Y:S01]  /*4ec0*/  MOV R13, R53 ;  /* 0x00000035000d7202 */ /* 0x000fe20000000f00 */
[----:B------:R-:W-:-:S02]  /*4ed0*/  IMAD.MOV.U32 R53, RZ, RZ, R100 ;  /* 0x000000ffff357224 */ /* 0x000fc400078e0064 */
[----:B------:R-:W-:Y:S01]  /*4ee0*/  FFMA.FTZ R102, R37, R55, R102 ;  /* 0x0000003725667223 */ /* 0x000fe20000010066 */
[----:B------:R-:W-:Y:S01]  /*4ef0*/  SHF.R.U32.HI R37, RZ, 0x10, R39 ;  /* 0x00000010ff257819 */ /* 0x000fe20000011627 */
[----:B------:R-:W-:Y:S01]  /*4f00*/  HADD2.F32 R39, -RZ, R33.H1_H1 ;  /* 0x30000021ff277230 */ /* 0x000fe20000004100 */
[----:B------:R-:W-:Y:S01]  /*4f10*/  SHF.R.U32.HI R55, RZ, 0x10, R35 ;  /* 0x00000010ff377819 */ /* 0x000fe20000011623 */
[----:B------:R-:W-:Y:S02]  /*4f20*/  HADD2.F32 R33, -RZ, R15.H1_H1 ;  /* 0x3000000fff217230 */ /* 0x000fe40000004100 */
[----:B------:R-:W-:Y:S02]  /*4f30*/  HADD2.F32 R37, -RZ, R37.H0_H0 ;  /* 0x20000025ff257230 */ /* 0x000fe40000004100 */
[----:B------:R-:W-:-:S03]  /*4f40*/  HADD2.F32 R15, -RZ, R55.H0_H0 ;  /* 0x20000037ff0f7230 */ /* 0x000fc60000004100 */
[-C--:B------:R-:W-:Y:S01]  /*4f50*/  FMUL.FTZ R55, R39, R37.reuse ;  /* 0x0000002527377220 */ /* 0x080fe20000410000 */
[----:B------:R-:W-:-:S03]  /*4f60*/  FMUL.FTZ R37, R33, R37 ;  /* 0x0000002521257220 */ /* 0x000fc60000410000 */
[-C--:B------:R-:W-:Y:S01]  /*4f70*/  FFMA.FTZ R33, R33, R15.reuse, -R55 ;  /* 0x0000000f21217223 */ /* 0x080fe20000010837 */
[----:B------:R-:W-:Y:S01]  /*4f80*/  FFMA.FTZ R15, R39, R15, R37 ;  /* 0x0000000f270f7223 */ /* 0x000fe20000010025 */
[----:B------:R-:W-:Y:S02]  /*4f90*/  HADD2.F32 R37, -RZ, R52.H0_H0 ;  /* 0x20000034ff257230 */ /* 0x000fe40000004100 */
[----:B------:R-:W-:Y:S01]  /*4fa0*/  HADD2.F32 R55, -RZ, R12.H0_H0 ;  /* 0x2000000cff377230 */ /* 0x000fe20000004100 */
[----:B------:R-:W-:Y:S01]  /*4fb0*/  F2FP.F16.F32.PACK_AB R33, R33, R104 ;  /* 0x000000682121723e */ /* 0x000fe200000000ff */
[----:B------:R-:W-:Y:S02]  /*4fc0*/  HADD2.F32 R39, -RZ, R111.H0_H0 ;  /* 0x2000006fff277230 */ /* 0x000fe40000004100 */
[-C--:B------:R-:W-:Y:S01]  /*4fd0*/  FMUL.FTZ R103, R37, R105.reuse ;  /* 0x0000006925677220 */ /* 0x080fe20000410000 */
[----:B------:R-:W-:Y:S02]  /*4fe0*/  HADD2.F32 R52, -RZ, R52.H1_H1 ;  /* 0x30000034ff347230 */ /* 0x000fe40000004100 */
[----:B------:R-:W-:Y:S01]  /*4ff0*/  FMUL.FTZ R105, R55, R105 ;  /* 0x0000006937697220 */ /* 0x000fe20000410000 */
[----:B------:R-:W-:-:S02]  /*5000*/  HADD2.F32 R12, -RZ, R12.H1_H1 ;  /* 0x3000000cff0c7230 */ /* 0x000fc40000004100 */
[-C--:B------:R-:W-:Y:S01]  /*5010*/  FFMA.FTZ R103, R55, R39.reuse, -R103 ;  /* 0x0000002737677223 */ /* 0x080fe20000010867 */
[----:B------:R-:W-:Y:S02]  /*5020*/  HADD2.F32 R55, -RZ, R110.H1_H1 ;  /* 0x3000006eff377230 */ /* 0x000fe40000004100 */
[----:B------:R-:W-:Y:S01]  /*5030*/  FFMA.FTZ R105, R37, R39, R105 ;  /* 0x0000002725697223 */ /* 0x000fe20000010069 */
[-C--:B------:R-:W-:Y:S01]  /*5040*/  FMUL.FTZ R37, R52, R36.reuse ;  /* 0x0000002434257220 */ /* 0x080fe20000410000 */
[C---:B------:R-:W-:Y:S01]  /*5050*/  FMUL.FTZ R36, R12.reuse, R36 ;  /* 0x000000240c247220 */ /* 0x040fe20000410000 */
[----:B------:R-:W-:Y:S01]  /*5060*/  HADD2.F32 R39, -RZ, R14.H0_H0 ;  /* 0x2000000eff277230 */ /* 0x000fe20000004100 */
[----:B------:R-:W-:Y:S01]  /*5070*/  F2FP.F16.F32.PACK_AB R102, R15, R102 ;  /* 0x000000660f66723e */ /* 0x000fe200000000ff */
[-C--:B------:R-:W-:Y:S01]  /*5080*/  FFMA.FTZ R12, R12, R32.reuse, -R37 ;  /* 0x000000200c0c7223 */ /* 0x080fe20000010825 */
[----:B------:R-:W-:Y:S01]  /*5090*/  FFMA.FTZ R32, R52, R32, R36 ;  /* 0x0000002034207223 */ /* 0x000fe20000010024 */
[----:B------:R-:W-:-:S02]  /*50a0*/  HADD2.F32 R36, -RZ, R54.H0_H0 ;  /* 0x20000036ff247230 */ /* 0x000fc40000004100 */
[----:B------:R-:W-:Y:S01]  /*50b0*/  HADD2.F32 R54, -RZ, R54.H1_H1 ;  /* 0x30000036ff367230 */ /* 0x000fe20000004100 */
[----:B------:R-:W-:Y:S01]  /*50c0*/  F2FP.F16.F32.PACK_AB R12, R12, R103 ;  /* 0x000000670c0c723e */ /* 0x000fe200000000ff */
[----:B------:R-:W-:Y:S02]  /*50d0*/  HADD2.F32 R14, -RZ, R14.H1_H1 ;  /* 0x3000000eff0e7230 */ /* 0x000fe40000004100 */
[-C--:B------:R-:W-:Y:S01]  /*50e0*/  FMUL.FTZ R52, R36, R55.reuse ;  /* 0x0000003724347220 */ /* 0x080fe20000410000 */
[----:B------:R-:W-:Y:S02]  /*50f0*/  HADD2.F32 R37, -RZ, R110.H0_H0 ;  /* 0x2000006eff257230 */ /* 0x000fe40000004100 */
[-C--:B------:R-:W-:Y:S01]  /*5100*/  FMUL.FTZ R35, R54, R38.reuse ;  /* 0x0000002636237220 */ /* 0x080fe20000410000 */
[C---:B------:R-:W-:Y:S01]  /*5110*/  FMUL.FTZ R55, R39.reuse, R55 ;  /* 0x0000003727377220 */ /* 0x040fe20000410000 */
[----:B------:R-:W-:Y:S01]  /*5120*/  FMUL.FTZ R38, R14, R38 ;  /* 0x000000260e267220 */ /* 0x000fe20000410000 */
[----:B------:R-:W-:Y:S01]  /*5130*/  F2FP.F16.F32.PACK_AB R32, R32, R105 ;  /* 0x000000692020723e */ /* 0x000fe200000000ff */
[-C--:B------:R-:W-:Y:S01]  /*5140*/  FFMA.FTZ R52, R39, R37.reuse, -R52 ;  /* 0x0000002527347223 */ /* 0x080fe20000010834 */
[----:B------:R-:W-:Y:S01]  /*5150*/  FFMA.FTZ R55, R36, R37, R55 ;  /* 0x0000002524377223 */ /* 0x000fe20000010037 */
[-C--:B------:R-:W-:Y:S01]  /*5160*/  FFMA.FTZ R38, R54, R34.reuse, R38 ;  /* 0x0000002236267223 */ /* 0x080fe20000010026 */
[----:B------:R-:W-:Y:S01]  /*5170*/  FFMA.FTZ R35, R14, R34, -R35 ;  /* 0x000000220e237223 */ /* 0x000fe20000010823 */
[----:B------:R-:W-:-:S03]  /*5180*/  IMAD.MOV.U32 R15, RZ, RZ, R33 ;  /* 0x000000ffff0f7224 */ /* 0x000fc600078e0021 */
[----:B------:R-:W-:Y:S02]  /*5190*/  F2FP.F16.F32.PACK_AB R55, R38, R55 ;  /* 0x000000372637723e */ /* 0x000fe400000000ff */
[----:B------:R-:W-:Y:S01]  /*51a0*/  F2FP.F16.F32.PACK_AB R35, R35, R52 ;  /* 0x000000342323723e */ /* 0x000fe200000000ff */
[----:B------:R-:W-:Y:S02]  /*51b0*/  IMAD.MOV.U32 R52, RZ, RZ, R32 ;  /* 0x000000ffff347224 */ /* 0x000fe400078e0020 */
[----:B------:R-:W-:Y:S02]  /*51c0*/  IMAD.MOV.U32 R54, RZ, RZ, R55 ;  /* 0x000000ffff367224 */ /* 0x000fe400078e0037 */
[----:B------:R-:W-:Y:S02]  /*51d0*/  IMAD.MOV.U32 R14, RZ, RZ, R35 ;  /* 0x000000ffff0e7224 */ /* 0x000fe400078e0023 */
[----:B------:R-:W-:-:S07]  /*51e0*/  IMAD.MOV.U32 R55, RZ, RZ, R102 ;  /* 0x000000ffff377224 */ /* 0x000fce00078e0066 */
.L_x_1467:
[----:B------:R-:W-:Y:S05]  /*51f0*/  BSYNC B2 ;  /* 0x0000000000027941 */ /* 0x000fea0003800000 */
.L_x_1466:
        /* <DEDUP_REMOVED lines=8> */
.L_x_1465:
[----:B------:R-:W-:Y:S05]  /*5280*/  BSYNC B1 ;  /* 0x0000000000017941 */ /* 0x000fea0003800000 */
.L_x_1464:
[----:B------:R-:W-:-:S03]  /*5290*/  UMOV UR4, 0xffffffff ;  /* 0xffffffff00047882 */ /* 0x000fc60000000000 */
[----:B------:R-:W-:Y:S05]  /*52a0*/  BRA.DIV UR4, `(.L_x_1468) ;  /* 0x0000017204647947 */ /* 0x000fea000b800000 */
[----:B0-----:R-:W0:Y:S04]  /*52b0*/  SHFL.IDX PT, R97, R97, 0x1, 0x1c1f ;  /* 0x003c1f0061617f89 */ /* 0x001e2800000e0000 */
[----:B------:R-:W0:Y:S02]  /*52c0*/  SHFL.IDX PT, R94, R94, 0x1, 0x1c1f ;  /* 0x003c1f005e5e7f89 */ /* 0x000e2400000e0000 */
.L_x_1722:
[----:B---3--:R-:W-:-:S05]  /*52d0*/  VIADD R11, R204, 0x40 ;  /* 0x00000040cc0b7836 */ /* 0x008fca0000000000 */
[----:B------:R-:W-:-:S13]  /*52e0*/  ISETP.GE.OR P4, PT, R11, R92, P1 ;  /* 0x0000005c0b00720c */ /* 0x000fda0000f86670 */
[----:B------:R-:W-:Y:S05]  /*52f0*/  @P4 BRA `(.L_x_1453) ;  /* 0x0000000800e84947 */ /* 0x000fea0003800000 */
[----:B----4-:R-:W3:Y:S01]  /*5300*/  LDL R13, [R1+0x74] ;  /* 0x00007400010d7983 */ /* 0x010ee20000100800 */
[----:B------:R-:W-:Y:S01]  /*5310*/  SEL R96, R78, R96, !P0 ;  /* 0x000000604e607207 */ /* 0x000fe20004000000 */
[C---:B------:R-:W-:Y:S01]  /*5320*/  VIADD R14, R204.reuse, 0x40 ;  /* 0x00000040cc0e7836 */ /* 0x040fe20000000000 */
[C---:B0-----:R-:W-:Y:S01]  /*5330*/  LEA R36, P4, R69.reuse, R94, 0x1 ;  /* 0x0000005e45247211 */ /* 0x041fe200078808ff */
[----:B------:R-:W-:Y:S01]  /*5340*/  VIADD R12, R204, 0x40 ;  /* 0x00000040cc0c7836 */ /* 0x000fe20000000000 */
[----:B------:R-:W-:Y:S01]  /*5350*/  SHF.R.S32.HI R11, RZ, 0x1f, R96 ;  /* 0x0000001fff0b7819 */ /* 0x000fe20000011460 */
[----:B------:R-:W-:Y:S01]  /*5360*/  IMAD.SHL.U32 R14, R14, 0x40, RZ ;  /* 0x000000400e0e7824 */ /* 0x000fe200078e00ff */
[----:B------:R-:W-:Y:S01]  /*5370*/  BSSY B1, `(.L_x_1469) ;  /* 0x0000068000017945 */ /* 0x000fe20003800000 */
[----:B------:R-:W-:Y:S02]  /*5380*/  LEA.HI.X R37, R69, R97, R67, 0x1, P4 ;  /* 0x0000006145257211 */ /* 0x000fe400020f0c43 */
[----:B------:R-:W-:-:S02]  /*5390*/  LEA.HI R11, R11, R96, RZ, 0x4 ;  /* 0x000000600b0b7211 */ /* 0x000fc400078f20ff */
[----:B------:R-:W-:Y:S02]  /*53a0*/  SHF.L.U32 R12, R12, 0x6, RZ ;  /* 0x000000060c0c7819 */ /* 0x000fe400000006ff */
[----:B------:R-:W-:Y:S02]  /*53b0*/  LEA.HI.SX32 R11, R11, R70, 0x1c ;  /* 0x000000460b0b7211 */ /* 0x000fe400078fe2ff */
[----:B------:R-:W-:Y:S02]  /*53c0*/  LOP3.LUT R14, R14, 0x1c0, RZ, 0xc0, !PT ;  /* 0x000001c00e0e7812 */ /* 0x000fe400078ec0ff */
[----:B------:R-:W-:Y:S01]  /*53d0*/  LOP3.LUT R12, R12, 0x1c0, RZ, 0xc0, !PT ;  /* 0x000001c00c0c7812 */ /* 0x000fe200078ec0ff */
[----:B------:R-:W-:Y:S01]  /*53e0*/  IMAD.SHL.U32 R11, R11, 0x8, RZ ;  /* 0x000000080b0b7824 */ /* 0x000fe200078e00ff */
[----:B------:R-:W-:-:S04]  /*53f0*/  SHF.R.U32.HI R14, RZ, 0x3, R14 ;  /* 0x00000003ff0e7819 */ /* 0x000fc8000001160e */
[----:B------:R-:W-:-:S04]  /*5400*/  LOP3.LUT R12, R12, 0x38, R11, 0xf8, !PT ;  /* 0x000000380c0c7812 */ /* 0x000fc800078ef80b */
[----:B------:R-:W-:-:S05]  /*5410*/  LOP3.LUT R12, R12, R14, RZ, 0x3c, !PT ;  /* 0x0000000e0c0c7212 */ /* 0x000fca00078e3cff */
[----:B---3--:R-:W-:Y:S02]  /*5420*/  IMAD.IADD R13, R13, 0x1, R12 ;  /* 0x000000010d0d7824 */ /* 0x008fe400078e020c */
[C---:B------:R-:W-:Y:S02]  /*5430*/  IMAD R12, R18.reuse, 0x1800, R65 ;  /* 0x00001800120c7824 */ /* 0x040fe400078e0241 */
[----:B------:R-:W-:Y:S02]  /*5440*/  IMAD R32, R18, 0x1800, R13 ;  /* 0x0000180012207824 */ /* 0x000fe400078e020d */
[--C-:B------:R-:W-:Y:S02]  /*5450*/  IMAD R12, R12, 0x2, R19.reuse ;  /* 0x000000020c0c7824 */ /* 0x100fe400078e0213 */
[----:B------:R-:W-:-:S04]  /*5460*/  IMAD R32, R32, 0x2, R19 ;  /* 0x0000000220207824 */ /* 0x000fc800078e0213 */
[----:B------:R-:W0:Y:S04]  /*5470*/  LDS.128 R12, [R12+0x1c400] ;  /* 0x01c400000c0c7984 */ /* 0x000e280000000c00 */
[----:B------:R-:W3:Y:S01]  /*5480*/  LDS.128 R32, [R32+0x1c400] ;  /* 0x01c4000020207984 */ /* 0x000ee20000000c00 */
[----:B------:R-:W-:Y:S05]  /*5490*/  @P2 BRA `(.L_x_1470) ;  /* 0x0000000400542947 */ /* 0x000fea0003800000 */
[--C-:B------:R-:W-:Y:S01]  /*54a0*/  SHF.R.U64 R38, R40, 0x10, R41.reuse ;  /* 0x0000001028267819 */ /* 0x100fe20000001229 */
[----:B------:R-:W-:Y:S01]  /*54b0*/  HADD2.F32 R52, -RZ, R107.H1_H1 ;  /* 0x3000006bff347230 */ /* 0x000fe20000004100 */
[----:B------:R-:W-:Y:S01]  /*54c0*/  SHF.R.U32.HI R40, RZ, 0x10, R41 ;  /* 0x00000010ff287819 */ /* 0x000fe20000011629 */
[----:B0-----:R-:W-:Y:S01]  /*54d0*/  HADD2.F32 R53, -RZ, R13.H0_H0 ;  /* 0x2000000dff357230 */ /* 0x001fe20000004100 */
[--C-:B------:R-:W-:Y:S01]  /*54e0*/  SHF.R.U64 R41, R42, 0x10, R43.reuse ;  /* 0x000000102a297819 */ /* 0x100fe2000000122b */
[----:B---3--:R-:W-:Y:S01]  /*54f0*/  HADD2.F32 R54, -RZ, R33.H1_H1 ;  /* 0x30000021ff367230 */ /* 0x008fe20000004100 */
[----:B------:R-:W-:Y:S01]  /*5500*/  SHF.R.U32.HI R42, RZ, 0x10, R43 ;  /* 0x00000010ff2a7819 */ /* 0x000fe2000001162b */
[----:B------:R-:W-:Y:S01]  /*5510*/  HADD2.F32 R13, -RZ, R13.H1_H1 ;  /* 0x3000000dff0d7230 */ /* 0x000fe20000004100 */
[----:B------:R-:W-:Y:S01]  /*5520*/  SHF.R.U64 R39, R44, 0x10, R45 ;  /* 0x000000102c277819 */ /* 0x000fe2000000122d */
[----:B------:R-:W-:Y:S01]  /*5530*/  HADD2.F32 R40, -RZ, R40.H0_H0 ;  /* 0x20000028ff287230 */ /* 0x000fe20000004100 */
[----:B------:R-:W-:-:S02]  /*5540*/  SHF.R.U64 R43, R46, 0x10, R47 ;  /* 0x000000102e2b7819 */ /* 0x000fc4000000122f */
[----:B------:R-:W-:Y:S01]  /*5550*/  SHF.R.U32.HI R44, RZ, 0x10, R45 ;  /* 0x00000010ff2c7819 */ /* 0x000fe2000001162d */
[----:B------:R-:W-:Y:S01]  /*5560*/  HADD2.F32 R45, -RZ, R109.H1_H1 ;  /* 0x3000006dff2d7230 */ /* 0x000fe20000004100 */
[----:B------:R-:W-:Y:S01]  /*5570*/  SHF.R.U32.HI R46, RZ, 0x10, R47 ;  /* 0x00000010ff2e7819 */ /* 0x000fe2000001162f */
[----:B------:R-:W-:Y:S02]  /*5580*/  HADD2.F32 R47, -RZ, R33.H0_H0 ;  /* 0x20000021ff2f7230 */ /* 0x000fe40000004100 */
[----:B------:R-:W-:Y:S02]  /*5590*/  HADD2.F32 R44, -RZ, R44.H0_H0 ;  /* 0x2000002cff2c7230 */ /* 0x000fe40000004100 */
[----:B------:R-:W-:Y:S02]  /*55a0*/  HADD2.F32 R46, -RZ, R46.H0_H0 ;  /* 0x2000002eff2e7230 */ /* 0x000fe40000004100 */
[-C--:B------:R-:W-:Y:S01]  /*55b0*/  FMUL.FTZ R33, R47, R45.reuse ;  /* 0x0000002d2f217220 */ /* 0x080fe20000410000 */
[----:B------:R-:W-:Y:S01]  /*55c0*/  FMUL.FTZ R45, R53, R45 ;  /* 0x0000002d352d7220 */ /* 0x000fe20000410000 */
[----:B------:R-:W-:-:S02]  /*55d0*/  HADD2.F32 R39, -RZ, R39.H0_H0 ;  /* 0x20000027ff277230 */ /* 0x000fc40000004100 */
[----:B------:R-:W-:Y:S01]  /*55e0*/  FFMA.FTZ R33, R53, R52, -R33 ;  /* 0x0000003435217223 */ /* 0x000fe20000010821 */
[C---:B------:R-:W-:Y:S01]  /*55f0*/  FMUL.FTZ R53, R54.reuse, R44 ;  /* 0x0000002c36357220 */ /* 0x040fe20000410000 */
[----:B------:R-:W-:Y:S01]  /*5600*/  FFMA.FTZ R45, R47, R52, R45 ;  /* 0x000000342f2d7223 */ /* 0x000fe2000001002d */
[C---:B------:R-:W-:Y:S01]  /*5610*/  FMUL.FTZ R44, R13.reuse, R44 ;  /* 0x0000002c0d2c7220 */ /* 0x040fe20000410000 */
[--C-:B------:R-:W-:Y:S02]  /*5620*/  HADD2.F32 R47, -RZ, R35.reuse.H0_H0 ;  /* 0x20000023ff2f7230 */ /* 0x100fe40000004100 */
[-C--:B------:R-:W-:Y:S01]  /*5630*/  FFMA.FTZ R53, R13, R40.reuse, -R53 ;  /* 0x000000280d357223 */ /* 0x080fe20000010835 */
[----:B------:R-:W-:Y:S02]  /*5640*/  HADD2.F32 R52, -RZ, R35.H1_H1 ;  /* 0x30000023ff347230 */ /* 0x000fe40000004100 */
[----:B------:R-:W-:Y:S01]  /*5650*/  FFMA.FTZ R44, R54, R40, R44 ;  /* 0x00000028362c7223 */ /* 0x000fe2000001002c */
[----:B------:R-:W-:-:S02]  /*5660*/  HADD2.F32 R13, -RZ, R108.H1_H1 ;  /* 0x3000006cff0d7230 */ /* 0x000fc40000004100 */
[--C-:B------:R-:W-:Y:S01]  /*5670*/  HADD2.F32 R35, -RZ, R15.reuse.H0_H0 ;  /* 0x2000000fff237230 */ /* 0x100fe20000004100 */
[----:B------:R-:W-:Y:S01]  /*5680*/  F2FP.F16.F32.PACK_AB R33, R53, R33 ;  /* 0x000000213521723e */ /* 0x000fe200000000ff */
[----:B------:R-:W-:Y:S02]  /*5690*/  HADD2.F32 R54, -RZ, R42.H0_H0 ;  /* 0x2000002aff367230 */ /* 0x000fe40000004100 */
[-C--:B------:R-:W-:Y:S01]  /*56a0*/  FMUL.FTZ R42, R47, R13.reuse ;  /* 0x0000000d2f2a7220 */ /* 0x080fe20000410000 */
[----:B------:R-:W-:Y:S02]  /*56b0*/  HADD2.F32 R40, -RZ, R106.H1_H1 ;  /* 0x3000006aff287230 */ /* 0x000fe40000004100 */
[----:B------:R-:W-:Y:S01]  /*56c0*/  FMUL.FTZ R55, R35, R13 ;  /* 0x0000000d23377220 */ /* 0x000fe20000410000 */
[----:B------:R-:W-:Y:S02]  /*56d0*/  HADD2.F32 R15, -RZ, R15.H1_H1 ;  /* 0x3000000fff0f7230 */ /* 0x000fe40000004100 */
[----:B------:R-:W-:Y:S01]  /*56e0*/  FMUL.FTZ R13, R52, R46 ;  /* 0x0000002e340d7220 */ /* 0x000fe20000410000 */
[----:B------:R-:W-:-:S02]  /*56f0*/  HADD2.F32 R43, -RZ, R43.H0_H0 ;  /* 0x2000002bff2b7230 */ /* 0x000fc40000004100 */
[-C--:B------:R-:W-:Y:S01]  /*5700*/  FFMA.FTZ R42, R35, R40.reuse, -R42 ;  /* 0x00000028232a7223 */ /* 0x080fe2000001082a */
[----:B------:R-:W-:Y:S01]  /*5710*/  FFMA.FTZ R55, R47, R40, R55 ;  /* 0x000000282f377223 */ /* 0x000fe20000010037 */
[C---:B------:R-:W-:Y:S01]  /*5720*/  FMUL.FTZ R46, R15.reuse, R46 ;  /* 0x0000002e0f2e7220 */ /* 0x040fe20000410000 */
[-C--:B------:R-:W-:Y:S01]  /*5730*/  FFMA.FTZ R13, R15, R54.reuse, -R13 ;  /* 0x000000360f0d7223 */ /* 0x080fe2000001080d */
[----:B------:R-:W-:Y:S01]  /*5740*/  HADD2.F32 R15, -RZ, R109.H0_H0 ;  /* 0x2000006dff0f7230 */ /* 0x000fe20000004100 */
[----:B------:R-:W-:Y:S01]  /*5750*/  F2FP.F16.F32.PACK_AB R44, R44, R45 ;  /* 0x0000002d2c2c723e */ /* 0x000fe200000000ff */
[----:B------:R-:W-:Y:S02]  /*5760*/  HADD2.F32 R47, -RZ, R32.H0_H0 ;  /* 0x20000020ff2f7230 */ /* 0x000fe40000004100 */
[----:B------:R-:W-:Y:S01]  /*5770*/  FFMA.FTZ R46, R52, R54, R46 ;  /* 0x00000036342e7223 */ /* 0x000fe2000001002e */
[----:B------:R-:W-:Y:S01]  /*5780*/  HADD2.F32 R40, -RZ, R12.H0_H0 ;  /* 0x2000000cff287230 */ /* 0x000fe20000004100 */
[----:B------:R-:W-:Y:S01]  /*5790*/  F2FP.F16.F32.PACK_AB R42, R13, R42 ;  /* 0x0000002a0d2a723e */ /* 0x000fe200000000ff */
[----:B------:R-:W-:-:S02]  /*57a0*/  HADD2.F32 R32, -RZ, R32.H1_H1 ;  /* 0x30000020ff207230 */ /* 0x000fc40000004100 */
[----:B------:R-:W-:Y:S02]  /*57b0*/  HADD2.F32 R52, -RZ, R38.H0_H0 ;  /* 0x20000026ff347230 */ /* 0x000fe40000004100 */
[CC--:B------:R-:W-:Y:S01]  /*57c0*/  FMUL.FTZ R38, R47.reuse, R15.reuse ;  /* 0x0000000f2f267220 */ /* 0x0c0fe20000410000 */
[----:B------:R-:W-:Y:S02]  /*57d0*/  HADD2.F32 R35, -RZ, R107.H0_H0 ;  /* 0x2000006bff237230 */ /* 0x000fe40000004100 */
[----:B------:R-:W-:Y:S01]  /*57e0*/  FMUL.FTZ R54, R40, R15 ;  /* 0x0000000f28367220 */ /* 0x000fe20000410000 */
[----:B------:R-:W-:Y:S02]  /*57f0*/  HADD2.F32 R12, -RZ, R12.H1_H1 ;  /* 0x3000000cff0c7230 */ /* 0x000fe40000004100 */
[----:B------:R-:W-:Y:S01]  /*5800*/  FMUL.FTZ R15, R32, R39 ;  /* 0x00000027200f7220 */ /* 0x000fe20000410000 */
[----:B------:R-:W-:Y:S02]  /*5810*/  IMAD.MOV.U32 R13, RZ, RZ, R33 ;  /* 0x000000ffff0d7224 */ /* 0x000fe400078e0021 */
[-C--:B------:R-:W-:Y:S01]  /*5820*/  FFMA.FTZ R38, R40, R35.reuse, -R38 ;  /* 0x0000002328267223 */ /* 0x080fe20000010826 */
[----:B------:R-:W-:Y:S01]  /*5830*/  FFMA.FTZ R54, R47, R35, R54 ;  /* 0x000000232f367223 */ /* 0x000fe20000010036 */
[C---:B------:R-:W-:Y:S01]  /*5840*/  FMUL.FTZ R39, R12.reuse, R39 ;  /* 0x000000270c277220 */ /* 0x040fe20000410000 */
[----:B------:R-:W-:Y:S01]  /*5850*/  FFMA.FTZ R15, R12, R52, -R15 ;  /* 0x000000340c0f7223 */ /* 0x000fe2000001080f */
[----:B------:R-:W-:-:S02]  /*5860*/  HADD2.F32 R12, -RZ, R108.H0_H0 ;  /* 0x2000006cff0c7230 */ /* 0x000fc40000004100 */
[----:B------:R-:W-:Y:S02]  /*5870*/  HADD2.F32 R40, -RZ, R34.H0_H0 ;  /* 0x20000022ff287230 */ /* 0x000fe40000004100 */
[----:B------:R-:W-:Y:S01]  /*5880*/  FFMA.FTZ R39, R32, R52, R39 ;  /* 0x0000003420277223 */ /* 0x000fe20000010027 */
[----:B------:R-:W-:Y:S02]  /*5890*/  HADD2.F32 R35, -RZ, R14.H0_H0 ;  /* 0x2000000eff237230 */ /* 0x000fe40000004100 */
[----:B------:R-:W-:Y:S02]  /*58a0*/  HADD2.F32 R34, -RZ, R34.H1_H1 ;  /* 0x30000022ff227230 */ /* 0x000fe40000004100 */
[----:B------:R-:W-:Y:S02]  /*58b0*/  HADD2.F32 R14, -RZ, R14.H1_H1 ;  /* 0x3000000eff0e7230 */ /* 0x000fe40000004100 */
[----:B------:R-:W-:Y:S01]  /*58c0*/  FMUL.FTZ R52, R35, R12 ;  /* 0x0000000c23347220 */ /* 0x000fe20000410000 */
[----:B------:R-:W-:-:S02]  /*58d0*/  HADD2.F32 R47, -RZ, R41.H0_H0 ;  /* 0x20000029ff2f7230 */ /* 0x000fc40000004100 */
[----:B------:R-:W-:Y:S01]  /*58e0*/  FMUL.FTZ R41, R40, R12 ;  /* 0x0000000c28297220 */ /* 0x000fe20000410000 */
[----:B------:R-:W-:Y:S02]  /*58f0*/  HADD2.F32 R32, -RZ, R106.H0_H0 ;  /* 0x2000006aff207230 */ /* 0x000fe40000004100 */
[-C--:B------:R-:W-:Y:S01]  /*5900*/  FMUL.FTZ R12, R34, R43.reuse ;  /* 0x0000002b220c7220 */ /* 0x080fe20000410000 */
[----:B------:R-:W-:Y:S01]  /*5910*/  FMUL.FTZ R43, R14, R43 ;  /* 0x0000002b0e2b7220 */ /* 0x000fe20000410000 */
[----:B------:R-:W-:Y:S01]  /*5920*/  F2FP.F16.F32.PACK_AB R39, R39, R54 ;  /* 0x000000362727723e */ /* 0x000fe200000000ff */
[----:B------:R-:W-:Y:S02]  /*5930*/  IMAD.MOV.U32 R33, RZ, RZ, R44 ;  /* 0x000000ffff217224 */ /* 0x000fe400078e002c */
[-C--:B------:R-:W-:Y:S01]  /*5940*/  FFMA.FTZ R41, R35, R32.reuse, -R41 ;  /* 0x0000002023297223 */ /* 0x080fe20000010829 */
[----:B------:R-:W-:Y:S01]  /*5950*/  FFMA.FTZ R52, R40, R32, R52 ;  /* 0x0000002028347223 */ /* 0x000fe20000010034 */
[-C--:B------:R-:W-:Y:S01]  /*5960*/  FFMA.FTZ R12, R14, R47.reuse, -R12 ;  /* 0x0000002f0e0c7223 */ /* 0x080fe2000001080c */
[----:B------:R-:W-:Y:S01]  /*5970*/  F2FP.F16.F32.PACK_AB R32, R15, R38 ;  /* 0x000000260f20723e */ /* 0x000fe200000000ff */
[----:B------:R-:W-:Y:S01]  /*5980*/  FFMA.FTZ R43, R34, R47, R43 ;  /* 0x0000002f222b7223 */ /* 0x000fe2000001002b */
[----:B------:R-:W-:Y:S01]  /*5990*/  F2FP.F16.F32.PACK_AB R35, R46, R55 ;  /* 0x000000372e23723e */ /* 0x000fe200000000ff */
[----:B------:R-:W-:Y:S01]  /*59a0*/  IMAD.MOV.U32 R15, RZ, RZ, R42 ;  /* 0x000000ffff0f7224 */ /* 0x000fe200078e002a */
[----:B------:R-:W-:Y:S01]  /*59b0*/  F2FP.F16.F32.PACK_AB R14, R12, R41 ;  /* 0x000000290c0e723e */ /* 0x000fe200000000ff */
[----:B------:R-:W-:Y:S01]  /*59c0*/  IMAD.MOV.U32 R12, RZ, RZ, R32 ;  /* 0x000000ffff0c7224 */ /* 0x000fe200078e0020 */
[----:B------:R-:W-:Y:S01]  /*59d0*/  F2FP.F16.F32.PACK_AB R34, R43, R52 ;  /* 0x000000342b22723e */ /* 0x000fe200000000ff */
[----:B------:R-:W-:-:S07]  /*59e0*/  IMAD.MOV.U32 R32, RZ, RZ, R39 ;  /* 0x000000ffff207224 */ /* 0x000fce00078e0027 */
.L_x_1470:
[----:B------:R-:W-:Y:S05]  /*59f0*/  BSYNC B1 ;  /* 0x0000000000017941 */ /* 0x000fea0003800000 */
.L_x_1469:
[----:B------:R-:W-:Y:S01]  /*5a00*/  ISETP.GE.AND P2, PT, R11, R95, PT ;  /* 0x0000005f0b00720c */ /* 0x000fe20003f46270 */
[----:B0-----:R0:W-:Y:S02]  /*5a10*/  ST.E.128 desc[UR60][R36.64], R12 ;  /* 0x0000000c24007985 */ /* 0x0011e4000c101d3c */
[----:B0-----:R-:W-:Y:S02]  /*5a20*/  IMAD.MOV.U32 R12, RZ, RZ, R94 ;  /* 0x000000ffff0c7224 */ /* 0x001fe400078e005e */
[----:B------:R-:W-:-:S08]  /*5a30*/  IMAD.MOV.U32 R13, RZ, RZ, R97 ;  /* 0x000000ffff0d7224 */ /* 0x000fd000078e0061 */
[----:B------:R-:W-:Y:S05]  /*5a40*/  @P2 BRA `(.L_x_1453) ;  /* 0x0000000400142947 */ /* 0x000fea0003800000 */
[----:B------:R-:W-:-:S05]  /*5a50*/  IMAD.WIDE R12, R11, 0x2, R12 ;  /* 0x000000020b0c7825 */ /* 0x000fca00078e020c */
[----:B---3--:R0:W-:Y:S01]  /*5a60*/  ST.E.128 desc[UR60][R12.64], R32 ;  /* 0x000000200c007985 */ /* 0x0081e2000c101d3c */
[----:B------:R-:W-:Y:S05]  /*5a70*/  BRA `(.L_x_1453) ;  /* 0x0000000400087947 */ /* 0x000fea0003800000 */
.L_x_1434:
[----:B------:R-:W-:-:S13]  /*5a80*/  ISETP.NE.AND P3, PT, R210, 0x3, PT ;  /* 0x00000003d200780c */ /* 0x000fda0003f65270 */
[----:B------:R-:W-:Y:S05]  /*5a90*/  @!P3 BRA `(.L_x_1471) ;  /* 0x000000000004b947 */ /* 0x000fea0003800000 */
[----:B------:R-:W-:Y:S01]  /*5aa0*/  BPT.TRAP 0x1 ;  /* 0x000000040000795c */ /* 0x000fe20000300000 */
.L_x_1471:
[----:B------:R-:W-:Y:S01]  /*5ab0*/  IMAD R0, R18, 0x8, R19 ;  /* 0x0000000812007824 */ /* 0x000fe200078e0213 */
[----:B------:R-:W-:Y:S01]  /*5ac0*/  SHF.L.U32 R93, R208, 0x1f, RZ ;  /* 0x0000001fd05d7819 */ /* 0x000fe200000006ff */
[----:B------:R-:W-:Y:S01]  /*5ad0*/  BSSY B1, `(.L_x_1472) ;  /* 0x0000004000017945 */ /* 0x000fe20003800000 */
[----:B------:R-:W-:Y:S02]  /*5ae0*/  SHF.R.S32.HI R90, RZ, 0x1f, R89 ;  /* 0x0000001fff5a7819 */ /* 0x000fe40000011459 */
[----:B------:R-:W1:Y:S02]  /*5af0*/  SYNCS.PHASECHK.TRANS64.TRYWAIT P2, [R0+URZ+0x32490], R93 ;  /* 0x0324905d000075a7 */ /* 0x000e64000804017f */
[----:B-1----:R-:W-:Y:S05]  /*5b00*/  @!P2 BRA `(.L_x_1473) ;  /* 0x000001680098a947 */ /* 0x002fea0003800000 */
.L_x_1723:
[----:B------:R-:W-:Y:S05]  /*5b10*/  BSYNC B1 ;  /* 0x0000000000017941 */ /* 0x000fea0003800000 */
.L_x_1472:
        /* <DEDUP_REMOVED lines=25> */
.L_x_1727:
[----:B------:R-:W-:Y:S04]  /*5cb0*/  BSSY B1, `(.L_x_1475) ;  /* 0x000000d000017945 */ /* 0x000fe80003800000 */
[----:B------:R-:W-:Y:S05]  /*5cc0*/  @!P2 BRA `(.L_x_1476) ;  /* 0x00000000002ca947 */ /* 0x000fea0003800000 */
[----:B------:R-:W-:Y:S02]  /*5cd0*/  ULDC UR4, c[0x0][0x2f4] ;  /* 0x0000bd0000047ab9 */ /* 0x000fe40000000800 */
[----:B------:R-:W-:-:S13]  /*5ce0*/  ISETP.GE.AND P2, PT, R16, UR4, PT ;  /* 0x0000000410007c0c */ /* 0x000fda000bf46270 */
[----:B---3--:R-:W-:-:S04]  /*5cf0*/  @!P2 LEA R34, P4, R16, R14, 0x1 ;  /* 0x0000000e1022a211 */ /* 0x008fc800078808ff */
[----:B--2---:R-:W-:Y:S02]  /*5d00*/  @!P2 LEA.HI.X R35, R16, R33, R17, 0x1, P4 ;  /* 0x000000211023a211 */ /* 0x004fe400020f0c11 */
[----:B------:R-:W-:-:S13]  /*5d10*/  ISETP.GE.AND P4, PT, R2, UR4, PT ;  /* 0x0000000402007c0c */ /* 0x000fda000bf86270 */
[C---:B------:R-:W-:Y:S02]  /*5d20*/  @!P4 LEA R32, P5, R2.reuse, R14, 0x1 ;  /* 0x0000000e0220c211 */ /* 0x040fe400078a08ff */
[----:B------:R-:W2:Y:S02]  /*5d30*/  @!P2 LDS.128 R12, [R98] ;  /* 0x00000000620ca984 */ /* 0x000ea40000000c00 */
[----:B------:R-:W-:Y:S02]  /*5d40*/  @!P4 LEA.HI.X R33, R2, R33, R207, 0x1, P5 ;  /* 0x000000210221c211 */ /* 0x000fe400028f0ccf */
[----:B--2---:R-:W-:Y:S04]  /*5d50*/  @!P2 ST.E.128 desc[UR60][R34.64], R12 ;  /* 0x0000000c2200a985 */ /* 0x004fe8000c101d3c */
[----:B------:R-:W2:Y:S04]  /*5d60*/  @!P4 LDS.128 R12, [R96] ;  /* 0x00000000600cc984 */ /* 0x000ea80000000c00 */
[----:B--2---:R4:W-:Y:S02]  /*5d70*/  @!P4 ST.E.128 desc[UR60][R32.64], R12 ;  /* 0x0000000c2000c985 */ /* 0x0049e4000c101d3c */
.L_x_1476:
[----:B------:R-:W-:Y:S05]  /*5d80*/  BSYNC B1 ;  /* 0x0000000000017941 */ /* 0x000fea0003800000 */
.L_x_1475:
[----:B------:R-:W-:-:S03]  /*5d90*/  UMOV UR4, 0xffffffff ;  /* 0xffffffff00047882 */ /* 0x000fc60000000000 */
[----:B------:R-:W-:Y:S05]  /*5da0*/  BRA.DIV UR4, `(.L_x_1477) ;  /* 0x0000016a044c7947 */ /* 0x000fea000b800000 */
[----:B--2-4-:R2:W4:Y:S04]  /*5db0*/  SHFL.IDX PT, R33, R37, 0x1, 0x1c1f ;  /* 0x003c1f0025217f89 */ /* 0x01452800000e0000 */
[----:B---3--:R2:W3:Y:S02]  /*5dc0*/  SHFL.IDX PT, R14, R36, 0x1, 0x1c1f ;  /* 0x003c1f00240e7f89 */ /* 0x0084e400000e0000 */
.L_x_1731:
[----:B------:R-:W-:-:S13]  /*5dd0*/  ISETP.GE.AND P2, PT, R38, 0x41, PT ;  /* 0x000000412600780c */ /* 0x000fda0003f46270 */
[----:B------:R-:W-:Y:S05]  /*5de0*/  @!P2 BRA `(.L_x_1453) ;  /* 0x00000000002ca947 */ /* 0x000fea0003800000 */
[----:B------:R-:W-:Y:S02]  /*5df0*/  ULDC UR4, c[0x0][0x2f4] ;  /* 0x0000bd0000047ab9 */ /* 0x000fe40000000800 */
[----:B------:R-:W-:-:S13]  /*5e00*/  ISETP.GE.AND P2, PT, R16, UR4, PT ;  /* 0x0000000410007c0c */ /* 0x000fda000bf46270 */
[----:B---3--:R-:W-:-:S04]  /*5e10*/  @!P2 LEA R34, P4, R16, R14, 0x1 ;  /* 0x0000000e1022a211 */ /* 0x008fc800078808ff */
[----:B----4-:R-:W-:Y:S02]  /*5e20*/  @!P2 LEA.HI.X R35, R16, R33, R17, 0x1, P4 ;  /* 0x000000211023a211 */ /* 0x010fe400020f0c11 */
[----:B------:R-:W-:-:S13]  /*5e30*/  ISETP.GE.AND P4, PT, R2, UR4, PT ;  /* 0x0000000402007c0c */ /* 0x000fda000bf86270 */
[C---:B------:R-:W-:Y:S02]  /*5e40*/  @!P4 LEA R32, P5, R2.reuse, R14, 0x1 ;  /* 0x0000000e0220c211 */ /* 0x040fe400078a08ff */
[----:B------:R-:W3:Y:S02]  /*5e50*/  @!P2 LDS.128 R12, [R98+0x2000] ;  /* 0x00200000620ca984 */ /* 0x000ee40000000c00 */
[----:B------:R-:W-:Y:S02]  /*5e60*/  @!P4 LEA.HI.X R33, R2, R33, R207, 0x1, P5 ;  /* 0x000000210221c211 */ /* 0x000fe400028f0ccf */
[----:B---3--:R-:W-:Y:S04]  /*5e70*/  @!P2 ST.E.128 desc[UR60][R34.64], R12 ;  /* 0x0000000c2200a985 */ /* 0x008fe8000c101d3c */
[----:B------:R-:W3:Y:S04]  /*5e80*/  @!P4 LDS.128 R12, [R96+0x2000] ;  /* 0x00200000600cc984 */ /* 0x000ee80000000c00 */
[----:B---3--:R3:W-:Y:S02]  /*5e90*/  @!P4 ST.E.128 desc[UR60][R32.64], R12 ;  /* 0x0000000c2000c985 */ /* 0x0087e4000c101d3c */
.L_x_1453:
[----:B------:R-:W-:Y:S05]  /*5ea0*/  BSYNC B0 ;  /* 0x0000000000007941 */ /* 0x000fea0003800000 */
.L_x_1433:
[----:B---3--:R-:W3:Y:S01]  /*5eb0*/  S2R R11, SR_TID.X ;  /* 0x00000000000b7919 */ /* 0x008ee20000002100 */
[----:B------:R-:W-:Y:S01]  /*5ec0*/  @!PT LDS RZ, [RZ] ;  /* 0x00000000fffff984 */ /* 0x000fe20000000800 */
[----:B------:R-:W-:Y:S01]  /*5ed0*/  @!PT LDS RZ, [RZ] ;  /* 0x00000000fffff984 */ /* 0x000fe20000000800 */
[----:B------:R-:W-:Y:S01]  /*5ee0*/  @!PT LDS RZ, [RZ] ;  /* 0x00000000fffff984 */ /* 0x000fe20000000800 */
[----:B------:R-:W-:Y:S01]  /*5ef0*/  @!PT LDS RZ, [RZ] ;  /* 0x00000000fffff984 */ /* 0x000fe20000000800 */
[----:B------:R5:W-:Y:S06]  /*5f00*/  MEMBAR.ALL.CTA ;  /* 0x0000000000007992 */ /* 0x000bec0000008000 */
[----:B-----5:R-:W5:Y:S01]  /*5f10*/  FENCE.VIEW.ASYNC.S ;  /* 0x00000000000073c6 */ /* 0x020f620000000000 */
[----:B------:R-:W-:Y:S05]  /*5f20*/  WARPSYNC.ALL ;  /* 0x0000000000007948 */ /* 0x000fea0003800000 */
[----:B------:R-:W-:Y:S01]  /*5f30*/  BSSY B0, `(.L_x_1478) ;  /* 0x0000009000007945 */ /* 0x000fe20003800000 */
[----:B---3--:R-:W-:Y:S01]  /*5f40*/  LOP3.LUT R11, R11, 0x7f, RZ, 0xc0, !PT ;  /* 0x0000007f0b0b7812 */ /* 0x008fe200078ec0ff */
[----:B-----5:R3:W-:Y:S03]  /*5f50*/  BAR.SYNC.DEFER_BLOCKING R87, 0x80 ;  /* 0x000200570000751d */ /* 0x0207e60000010000 */
[----:B------:R-:W-:-:S13]  /*5f60*/  ISETP.NE.AND P2, PT, R11, RZ, PT ;  /* 0x000000ff0b00720c */ /* 0x000fda0003f45270 */
[----:B------:R-:W-:-:S05]  /*5f70*/  @!P2 VIADD R11, R0, 0x324a0 ;  /* 0x000324a0000ba836 */ /* 0x000fca0000000000 */
[----:B------:R-:W-:-:S04]  /*5f80*/  @!P2 PRMT R11, RZ, 0x654, R11 ;  /* 0x00000654ff0ba816 */ /* 0x000fc8000000000b */
[----:B------:R3:W-:Y:S01]  /*5f90*/  @!P2 SYNCS.ARRIVE.TRANS64.RED.A1T0 RZ, [R11+URZ], RZ ;  /* 0x000000ff0bffa9a7 */ /* 0x0007e2000810043f */
[----:B------:R-:W-:Y:S05]  /*5fa0*/  @!P3 BRA `(.L_x_1479) ;  /* 0x000000000004b947 */ /* 0x000fea0003800000 */
[----:B------:R-:W-:Y:S01]  /*5fb0*/  BPT.TRAP 0x1 ;  /* 0x000000040000795c */ /* 0x000fe20000300000 */
.L_x_1479:
[----:B------:R-:W-:Y:S05]  /*5fc0*/  BSYNC B0 ;  /* 0x0000000000007941 */ /* 0x000fea0003800000 */
.L_x_1478:
[----:B------:R-:W5:Y:S01]  /*5fd0*/  SYNCS.PHASECHK.TRANS64.TRYWAIT P3, [R0+URZ+0x324b0], R93 ;  /* 0x0324b05d000075a7 */ /* 0x000f62000806017f */
[----:B------:R-:W-:Y:S04]  /*5fe0*/  BSSY B0, `(.L_x_1480) ;  /* 0x0000002000007945 */ /* 0x000fe80003800000 */
[----:B-----5:R-:W-:Y:S05]  /*5ff0*/  @!P3 BRA `(.L_x_1481) ;  /* 0x000001680000b947 */ /* 0x020fea0003800000 */
.L_x_1732:
[----:B------:R-:W-:Y:S05]  /*6000*/  BSYNC B0 ;  /* 0x0000000000007941 */ /* 0x000fea0003800000 */
.L_x_1480:
[----:B------:R0:W5:Y:S01]  /*6010*/  LDL R46, [R1+0xc] ;  /* 0x00000c00012e7983 */ /* 0x0001620000100800 */
[----:B------:R-:W-:Y:S01]  /*6020*/  ULDC.64 UR4, c[0x0][0x328] ;  /* 0x0000ca0000047ab9 */ /* 0x000fe20000000a00 */
[----:B------:R-:W-:Y:S02]  /*6030*/  ULDC.64 UR6, c[0x0][0x318] ;  /* 0x0000c60000067ab9 */ /* 0x000fe40000000a00 */
[----:B----4-:R4:W5:Y:S04]  /*6040*/  LDL R45, [R1+0x8] ;  /* 0x00000800012d7983 */ /* 0x0109680000100800 */
[----:B------:R4:W5:Y:S01]  /*6050*/  LDL R44, [R1+0x4] ;  /* 0x00000400012c7983 */ /* 0x0009620000100800 */
        /* <DEDUP_REMOVED lines=14> */
[----:B---3--:R-:W-:Y:S01]  /*6140*/  IMAD R11, R205, UR5, R13 ;  /* 0x00000005cd0b7c24 */ /* 0x008fe2000f8e020d */
[----:B------:R-:W-:-:S04]  /*6150*/  LEA R39, P3, R12, UR6, 0x1 ;  /* 0x000000060c277c11 */ /* 0x000fc8000f8608ff */
[----:B------:R-:W-:Y:S01]  /*6160*/  LEA.HI.X R40, R12, UR7, R11, 0x1, P3 ;  /* 0x000000070c287c11 */ /* 0x000fe200098f0c0b */
[----:B------:R-:W-:Y:S01]  /*6170*/  IMAD.IADD R12, R64, 0x1, R38 ;  /* 0x00000001400c7824 */ /* 0x000fe200078e0226 */
[----:B------:R-:W-:Y:S01]  /*6180*/  ISETP.GE.AND P3, PT, R92, 0x1, PT ;  /* 0x000000015c00780c */ /* 0x000fe20003f66270 */
[----:B------:R4:W0:Y:S01]  /*6190*/  SHFL.IDX PT, R42, R39, RZ, 0x1c1f ;  /* 0x001c1fff272a7589 */ /* 0x00082200000e0000 */
[--C-:B------:R-:W-:Y:S02]  /*61a0*/  IMAD R38, R38, 0x2, R25.reuse ;  /* 0x0000000226267824 */ /* 0x100fe400078e0219 */
[----:B------:R-:W-:Y:S01]  /*61b0*/  IMAD R11, R12, 0x2, R25 ;  /* 0x000000020c0b7824 */ /* 0x000fe200078e0219 */
[----:B------:R4:W3:Y:S08]  /*61c0*/  SHFL.IDX PT, R41, R40, RZ, 0x1c1f ;  /* 0x001c1fff28297589 */ /* 0x0008f000000e0000 */
[----:B----4-:R-:W-:Y:S05]  /*61d0*/  @!P3 BRA `(.L_x_1483) ;  /* 0x0000000000a4b947 */ /* 0x010fea0003800000 */
[----:B------:R-:W-:Y:S02]  /*61e0*/  ISETP.NE.AND P5, PT, R62, RZ, PT ;  /* 0x000000ff3e00720c */ /* 0x000fe40003fa5270 */
[----:B------:R-:W-:Y:S02]  /*61f0*/  ISETP.NE.AND P4, PT, R29, RZ, PT ;  /* 0x000000ff1d00720c */ /* 0x000fe40003f85270 */
[----:B------:R-:W-:-:S09]  /*6200*/  PRMT R43, R83, 0x8880, RZ ;  /* 0x00008880532b7816 */ /* 0x000fd200000000ff */
[----:B------:R-:W4:Y:S01]  /*6210*/  @P5 LDS.128 R12, [R38] ;  /* 0x00000000260c5984 */ /* 0x000f220000000c00 */
[----:B0-2---:R-:W-:-:S04]  /*6220*/  @P5 LEA R36, P3, R16, R42, 0x1 ;  /* 0x0000002a10245211 */ /* 0x005fc800078608ff */
[----:B---3--:R-:W-:Y:S02]  /*6230*/  @P5 LEA.HI.X R37, R16, R41, R17, 0x1, P3 ;  /* 0x0000002910255211 */ /* 0x008fe400018f0c11 */
[----:B------:R-:W-:-:S04]  /*6240*/  @P4 LEA R34, P3, R2, R42, 0x1 ;  /* 0x0000002a02224211 */ /* 0x000fc800078608ff */
[----:B------:R-:W-:Y:S02]  /*6250*/  @P4 LEA.HI.X R35, R2, R41, R207, 0x1, P3 ;  /* 0x0000002902234211 */ /* 0x000fe400018f0ccf */
[----:B------:R-:W-:-:S13]  /*6260*/  ISETP.NE.AND P3, PT, R10, RZ, PT ;  /* 0x000000ff0a00720c */ /* 0x000fda0003f65270 */
[----:B------:R-:W-:-:S04]  /*6270*/  @P3 LEA R32, P6, R215, R42, 0x1 ;  /* 0x0000002ad7203211 */ /* 0x000fc800078c08ff */
[----:B-----5:R-:W-:Y:S01]  /*6280*/  @P3 LEA.HI.X R33, R215, R41, R46, 0x1, P6 ;  /* 0x00000029d7213211 */ /* 0x020fe200030f0c2e */
[----:B----4-:R0:W-:Y:S01]  /*6290*/  @P5 ST.E.128 desc[UR60][R36.64], R12 ;  /* 0x0000000c24005985 */ /* 0x0101e2000c101d3c */
        /* <DEDUP_REMOVED lines=29> */
.L_x_1483:
[----:B------:R-:W-:Y:S05]  /*6470*/  BSYNC B0 ;  /* 0x0000000000007941 */ /* 0x000fea0003800000 */
.L_x_1482:
[----:B------:R-:W-:Y:S01]  /*6480*/  ISETP.GE.AND P3, PT, R92, 0x41, PT ;  /* 0x000000415c00780c */ /* 0x000fe20003f66270 */
[----:B------:R-:W0:Y:S01]  /*6490*/  SHFL.IDX PT, R40, R40, 0x1, 0x1c1f ;  /* 0x003c1f0028287f89 */ /* 0x000e2200000e0000 */
[----:B------:R-:W-:Y:S03]  /*64a0*/  BSSY B0, `(.L_x_1484) ;  /* 0x000002c000007945 */ /* 0x000fe60003800000 */
[----:B------:R-:W0:Y:S08]  /*64b0*/  SHFL.IDX PT, R39, R39, 0x1, 0x1c1f ;  /* 0x003c1f0027277f89 */ /* 0x000e3000000e0000 */
[----:B------:R-:W-:Y:S05]  /*64c0*/  @!P3 BRA `(.L_x_1485) ;  /* 0x0000000000a4b947 */ /* 0x000fea0003800000 */
[----:B------:R-:W-:Y:S02]  /*64d0*/  ISETP.NE.AND P5, PT, R62, RZ, PT ;  /* 0x000000ff3e00720c */ /* 0x000fe40003fa5270 */
[----:B------:R-:W-:Y:S02]  /*64e0*/  ISETP.NE.AND P4, PT, R29, RZ, PT ;  /* 0x000000ff1d00720c */ /* 0x000fe40003f85270 */
[----:B---3--:R-:W-:-:S09]  /*64f0*/  PRMT R41, R83, 0x8880, RZ ;  /* 0x0000888053297816 */ /* 0x008fd200000000ff */
[----:B----4-:R-:W3:Y:S01]  /*6500*/  @P5 LDS.128 R12, [R38+0x2000] ;  /* 0x00200000260c5984 */ /* 0x010ee20000000c00 */
[----:B0-2---:R-:W-:-:S04]  /*6510*/  @P5 LEA R36, P3, R16, R39, 0x1 ;  /* 0x0000002710245211 */ /* 0x005fc800078608ff */
[----:B------:R-:W-:Y:S02]  /*6520*/  @P5 LEA.HI.X R37, R16, R40, R17, 0x1, P3 ;  /* 0x0000002810255211 */ /* 0x000fe400018f0c11 */
[----:B------:R-:W-:-:S04]  /*6530*/  @P4 LEA R34, P3, R2, R39, 0x1 ;  /* 0x0000002702224211 */ /* 0x000fc800078608ff */
[----:B------:R-:W-:Y:S02]  /*6540*/  @P4 LEA.HI.X R35, R2, R40, R207, 0x1, P3 ;  /* 0x0000002802234211 */ /* 0x000fe400018f0ccf */
[----:B------:R-:W-:-:S13]  /*6550*/  ISETP.NE.AND P3, PT, R10, RZ, PT ;  /* 0x000000ff0a00720c */ /* 0x000fda0003f65270 */
[----:B------:R-:W-:-:S04]  /*6560*/  @P3 LEA R32, P6, R215, R39, 0x1 ;  /* 0x00000027d7203211 */ /* 0x000fc800078c08ff */
[----:B-----5:R-:W-:Y:S01]  /*6570*/  @P3 LEA.HI.X R33, R215, R40, R46, 0x1, P6 ;  /* 0x00000028d7213211 */ /* 0x020fe200030f0c2e */
[----:B---3--:R0:W-:Y:S01]  /*6580*/  @P5 ST.E.128 desc[UR60][R36.64], R12 ;  /* 0x0000000c24005985 */ /* 0x0081e2000c101d3c */
        /* <DEDUP_REMOVED lines=29> */
.L_x_1485:
[----:B------:R-:W-:Y:S05]  /*6760*/  BSYNC B0 ;  /* 0x0000000000007941 */ /* 0x000fea0003800000 */
.L_x_1484:
[----:B------:R-:W2:Y:S01]  /*6770*/  LDL R11, [R1] ;  /* 0x00000000010b7983 */ /* 0x000ea20000100800 */
[----:B-1----:R-:W-:Y:S02]  /*6780*/  @!P2 VIADD R0, R0, 0x324c0 ;  /* 0x000324c00000a836 */ /* 0x002fe40000000000 */
[----:B------:R-:W-:Y:S01]  /*6790*/  VIADD R18, R18, 0x1 ;  /* 0x0000000112127836 */ /* 0x000fe20000000000 */
[----:B------:R-:W-:Y:S01]  /*67a0*/  @!PT LDS RZ, [RZ] ;  /* 0x00000000fffff984 */ /* 0x000fe20000000800 */
[----:B------:R-:W-:Y:S01]  /*67b0*/  @!PT LDS RZ, [RZ] ;  /* 0x00000000fffff984 */ /* 0x000fe20000000800 */
[----:B------:R-:W-:Y:S01]  /*67c0*/  @!PT LDS RZ, [RZ] ;  /* 0x00000000fffff984 */ /* 0x000fe20000000800 */
[----:B------:R-:W-:Y:S01]  /*67d0*/  @!PT LDS RZ, [RZ] ;  /* 0x00000000fffff984 */ /* 0x000fe20000000800 */
[----:B------:R1:W-:Y:S06]  /*67e0*/  MEMBAR.ALL.CTA ;  /* 0x0000000000007992 */ /* 0x0003ec0000008000 */
[----:B-1----:R-:W1:Y:S01]  /*67f0*/  FENCE.VIEW.ASYNC.S ;  /* 0x00000000000073c6 */ /* 0x002e620000000000 */
[----:B------:R-:W-:Y:S01]  /*6800*/  @!P2 PRMT R0, RZ, 0x654, R0 ;  /* 0x00000654ff00a816 */ /* 0x000fe20000000000 */
[----:B-1----:R1:W-:Y:S06]  /*6810*/  BAR.SYNC.DEFER_BLOCKING R87, 0x80 ;  /* 0x000200570000751d */ /* 0x0023ec0000010000 */
[----:B------:R1:W-:Y:S01]  /*6820*/  @!P2 SYNCS.ARRIVE.TRANS64.RED.A1T0 RZ, [R0+URZ], RZ ;  /* 0x000000ff00ffa9a7 */ /* 0x0003e2000810043f */
[----:B------:R-:W-:-:S04]  /*6830*/  ISETP.NE.AND P2, PT, R18, 0x2, PT ;  /* 0x000000021200780c */ /* 0x000fc80003f45270 */
[----:B------:R-:W-:Y:S02]  /*6840*/  SEL R18, R18, RZ, P2 ;  /* 0x000000ff12127207 */ /* 0x000fe40001000000 */
[----:B--2---:R-:W-:Y:S02]  /*6850*/  LOP3.LUT P3, RZ, R11, 0x2, RZ, 0xc0, !PT ;  /* 0x000000020bff7812 */ /* 0x004fe4000786c0ff */
[----:B------:R-:W-:-:S04]  /*6860*/  SEL R11, RZ, 0x1, P2 ;  /* 0x00000001ff0b7807 */ /* 0x000fc80001000000 */
[----:B------:R-:W-:-:S07]  /*6870*/  LOP3.LUT R208, R208, R11, RZ, 0x3c, !PT ;  /* 0x0000000bd0d07212 */ /* 0x000fce00078e3cff */
[----:B-1----:R-:W-:Y:S05]  /*6880*/  @P3 BRA `(.L_x_1486) ;  /* 0xffffffc400443947 */ /* 0x002fea000383ffff */
[----:B0---4-:R-:W0:Y:S01]  /*6890*/  S2R R12, SR_TID.X ;  /* 0x00000000000c7919 */ /* 0x011e220000002100 */
[----:B------:R-:W-:Y:S02]  /*68a0*/  PLOP3.LUT P0, PT, PT, PT, PT, 0x8, 0x0 ;  /* 0x000000000000781c */ /* 0x000fe40003f0e170 */
[----:B0-----:R-:W-:-:S04]  /*68b0*/  SHF.R.U32.HI R12, RZ, 0x7, R12 ;  /* 0x00000007ff0c7819 */ /* 0x001fc8000001160c */
[----:B------:R-:W-:-:S13]  /*68c0*/  ISETP.NE.AND P3, PT, R12, 0x1, PT ;  /* 0x000000010c00780c */ /* 0x000fda0003f65270 */
[----:B------:R-:W-:Y:S05]  /*68d0*/  @!P3 WARPSYNC.ALL ;  /* 0x000000000000b948 */ /* 0x000fea0003800000 */
[----:B------:R-:W-:Y:S06]  /*68e0*/  @!P3 BAR.ARV 0x9, 0x100 ;  /* 0x024400000000bb1d */ /* 0x000fec0000002000 */
.L_x_1428:
[----:B------:R-:W-:Y:S01]  /*68f0*/  IMAD.MOV.U32 R3, RZ, RZ, RZ ;  /* 0x000000ffff037224 */ /* 0x000fe200078e00ff */
[----:B------:R-:W-:Y:S06]  /*6900*/  @P0 BRA `(.L_x_1487) ;  /* 0x00000000000c0947 */ /* 0x000fec0003800000 */
[----:B------:R-:W1:Y:S01]  /*6910*/  FENCE.VIEW.ASYNC.G ;  /* 0x00000000000073c6 */ /* 0x000e620000000100 */
[----:B------:R-:W-:Y:S05]  /*6920*/  WARPSYNC.ALL ;  /* 0x0000000000007948 */ /* 0x000fea0003800000 */
[----:B-1----:R-:W-:Y:S06]  /*6930*/  BAR.ARV 0xc, 0x180 ;  /* 0x0306000000007b1d */ /* 0x002fec0000002000 */
.L_x_1487:
[----:B------:R-:W2:Y:S01]  /*6940*/  LDL R0, [R1] ;  /* 0x0000000001007983 */ /* 0x000ea20000100800 */
[----:B------:R-:W-:Y:S01]  /*6950*/  BSSY B0, `(.L_x_1488) ;  /* 0x0000021000007945 */ /* 0x000fe20003800000 */
[----:B--2---:R-:W-:-:S13]  /*6960*/  LOP3.LUT P0, RZ, R0, 0x8, RZ, 0xc0, !PT ;  /* 0x0000000800ff7812 */ /* 0x004fda000780c0ff */
[----:B------:R-:W-:Y:S05]  /*6970*/  @!P0 BRA `(.L_x_1489) ;  /* 0x0000000000788947 */ /* 0x000fea0003800000 */
[----:B------:R-:W2:Y:S01]  /*6980*/  LDL R0, [R1+0x78] ;  /* 0x0000780001007983 */ /* 0x000ea20000100800 */
[----:B------:R-:W-:Y:S01]  /*6990*/  ULDC UR4, c[0x0][0xae8] ;  /* 0x0002ba0000047ab9 */ /* 0x000fe20000000800 */
[----:B--2---:R-:W-:-:S04]  /*69a0*/  ISETP.NE.AND P0, PT, R0, RZ, PT ;  /* 0x000000ff0000720c */ /* 0x004fc80003f05270 */
        /* <DEDUP_REMOVED lines=27> */
.L_x_1489:
[----:B------:R-:W-:Y:S05]  /*6b60*/  BSYNC B0 ;  /* 0x0000000000007941 */ /* 0x000fea0003800000 */
.L_x_1488:
[----:B------:R-:W2:Y:S01]  /*6b70*/  LDL R0, [R1+0x90] ;  /* 0x0000900001007983 */ /* 0x000ea20000100800 */
[----:B------:R-:W-:Y:S02]  /*6b80*/  PLOP3.LUT P0, PT, PT, PT, PT, 0x80, 0x0 ;  /* 0x000000000000781c */ /* 0x000fe40003f0f070 */
        /* <DEDUP_REMOVED lines=52> */
[----:B-----5:R-:W-:-:S02]  /*6ed0*/  CS2R R46, SRZ ;  /* 0x00000000002e7805 */ /* 0x020fc4000001ff00 */
[----:B------:R-:W-:Y:S02]  /*6ee0*/  CS2R R44, SRZ ;  /* 0x00000000002c7805 */ /* 0x000fe4000001ff00 */
[----:B------:R-:W-:Y:S02]  /*6ef0*/  CS2R R42, SRZ ;  /* 0x00000000002a7805 */ /* 0x000fe4000001ff00 */
[----:B---3--:R-:W-:Y:S02]  /*6f00*/  CS2R R40, SRZ ;  /* 0x0000000000287805 */ /* 0x008fe4000001ff00 */
        /* <DEDUP_REMOVED lines=8> */
[----:B--2---:R-:W-:-:S05]  /*6f90*/  IMAD R0, R0, R3, RZ ;  /* 0x0000000300007224 */ /* 0x004fca00078e02ff */
[----:B------:R0:W-:Y:S01]  /*6fa0*/  STL [R1+0x54], R0 ;  /* 0x0000540001007387 */ /* 0x0001e20000100800 */
[----:B------:R-:W-:Y:S02]  /*6fb0*/  VIADDMNMX R172, R0, R3, R86, PT ;  /* 0x0000000300ac7246 */ /* 0x000fe40003800156 */
[----:B------:R-:W-:Y:S02]  /*6fc0*/  CS2R R86, SRZ ;  /* 0x0000000000567805 */ /* 0x000fe4000001ff00 */
        /* <DEDUP_REMOVED lines=10> */
.L_x_1735:
[----:B-1----:R-:W-:Y:S01]  /*7070*/  LEA.HI R0, R14, R14, RZ, 0x1 ;  /* 0x0000000e0e007211 */ /* 0x002fe200078f08ff */
[----:B------:R-:W-:Y:S01]  /*7080*/  VIADD R25, R19, 0x18400 ;  /* 0x0001840013197836 */ /* 0x000fe20000000000 */
[----:B------:R-:W-:Y:S02]  /*7090*/  BSSY B6, `(.L_x_1492) ;  /* 0x0000018000067945 */ /* 0x000fe40003800000 */
[----:B------:R-:W-:Y:S02]  /*70a0*/  LOP3.LUT R3, R0, 0xfffffffe, RZ, 0xc0, !PT ;  /* 0xfffffffe00037812 */ /* 0x000fe400078ec0ff */
[----:B------:R-:W-:-:S03]  /*70b0*/  LOP3.LUT P0, RZ, R25, 0x1bf, RZ, 0xc0, !PT ;  /* 0x000001bf19ff7812 */ /* 0x000fc6000780c0ff */
[----:B------:R-:W-:-:S04]  /*70c0*/  IMAD.IADD R72, R14, 0x1, -R3 ;  /* 0x000000010e487824 */ /* 0x000fc800078e0a03 */
[----:B------:R-:W-:-:S05]  /*70d0*/  IMAD R0, R72, 0x2000, R25 ;  /* 0x0000200048007824 */ /* 0x000fca00078e0219 */
[----:B------:R-:W-:-:S04]  /*70e0*/  SHF.R.U32.HI R0, RZ, 0x4, R0 ;  /* 0x00000004ff007819 */ /* 0x000fc80000011600 */
[----:B------:R-:W-:Y:S01]  /*70f0*/  LOP3.LUT R24, R0, 0x3fff, RZ, 0xc0, !PT ;  /* 0x00003fff00187812 */ /* 0x000fe200078ec0ff */
[----:B------:R-:W-:Y:S06]  /*7100*/  @!P0 BRA `(.L_x_1493) ;  /* 0x0000000000408947 */ /* 0x000fec0003800000 */
[----:B------:R-:W-:Y:S01]  /*7110*/  MOV R14, 0x0 ;  /* 0x00000000000e7802 */ /* 0x000fe20000000f00 */
[----:B------:R-:W-:Y:S01]  /*7120*/  ULDC.64 UR4, c[0x4][0x98] ;  /* 0x0100260000047ab9 */ /* 0x000fe20000000a00 */
[----:B------:R-:W-:Y:S01]  /*7130*/  ULDC.64 UR6, c[0x4][0xa0] ;  /* 0x0100280000067ab9 */ /* 0x000fe20000000a00 */
[----:B------:R-:W-:Y:S01]  /*7140*/  MOV R4, UR4 ;  /* 0x0000000400047c02 */ /* 0x000fe20008000f00 */
[----:B------:R-:W-:Y:S01]  /*7150*/  IMAD.U32 R5, RZ, RZ, UR5 ;  /* 0x00000005ff057e24 */ /* 0x000fe2000f8e00ff */
[----:B------:R-:W-:Y:S01]  /*7160*/  ULDC.64 UR4, c[0x4][0x38] ;  /* 0x01000e0000047ab9 */ /* 0x000fe20000000a00 */
[----:B------:R-:W1:Y:S01]  /*7170*/  LDC.64 R14, c[0x4][R14] ;  /* 0x010000000e0e7b82 */ /* 0x000e620000000a00 */
        /* <DEDUP_REMOVED lines=9> */
.L_x_1493:
[----:B------:R-:W-:Y:S05]  /*7210*/  BSYNC B6 ;  /* 0x0000000000067941 */ /* 0x000fea0003800000 */
.L_x_1492:
        /* <DEDUP_REMOVED lines=13> */
.L_x_1497:
[----:B--2---:R2:W3:Y:S02]  /*72f0*/  SYNCS.PHASECHK.TRANS64.TRYWAIT P0, [R19+URZ+0x32400], R4 ;  /* 0x03240004130075a7 */ /* 0x0044e4000800017f */
[----:B---3--:R-:W-:Y:S05]  /*7300*/  @!P0 NANOSLEEP.SYNCS 0x989680 ;  /* 0x009896800000895d */ /* 0x008fea0003900000 */
[----:B------:R-:W3:Y:S02]  /*7310*/  @!P0 SYNCS.PHASECHK.TRANS64 P0, [R19+URZ+0x32400], R4 ;  /* 0x03240004130085a7 */ /* 0x000ee4000800007f */
[----:B---3--:R-:W-:Y:S05]  /*7320*/  @!P0 BRA `(.L_x_1497) ;  /* 0xfffffffc00f08947 */ /* 0x008fea000383ffff */
.L_x_1496:
[----:B------:R-:W-:Y:S05]  /*7330*/  BSYNC B0 ;  /* 0x0000000000007941 */ /* 0x000fea0003800000 */
.L_x_1495:
[----:B------:R-:W-:Y:S05]  /*7340*/  BRA `(.L_x_1498) ;  /* 0x0000002000d87947 */ /* 0x000fea0003800000 */
.L_x_1494:
[----:B------:R-:W-:Y:S01]  /*7350*/  SHF.R.S32.HI R0, RZ, 0x1f, R48 ;  /* 0x0000001fff007819 */ /* 0x000fe20000011430 */
        /* <DEDUP_REMOVED lines=14> */
[----:B------:R-:W-:Y:S01]  /*7440*/  LEA R26, P2, R6, UR6, 0x1 ;  /* 0x00000006061a7c11 */ /* 0x000fe2000f8408ff */
[----:B------:R-:W-:-:S03]  /*7450*/  IMAD.IADD R25, R9, 0x1, R7 ;  /* 0x0000000109197824 */ /* 0x000fc600078e0207 */
[----:B------:R-:W-:Y:S02]  /*7460*/  LEA.HI.X R28, R4, UR5, R3, 0x1, P1 ;  /* 0x00000005041c7c11 */ /* 0x000fe400088f0c03 */
[----:B------:R-:W-:Y:S01]  /*7470*/  LEA.HI.X R25, R6, UR7, R25, 0x1, P2 ;  /* 0x0000000706197c11 */ /* 0x000fe200090f0c19 */
[----:B------:R-:W-:Y:S06]  /*7480*/  @!P0 BRA `(.L_x_1500) ;  /* 0x0000000000408947 */ /* 0x000fec0003800000 */
[----:B------:R-:W-:Y:S01]  /*7490*/  MOV R14, 0x0 ;  /* 0x00000000000e7802 */ /* 0x000fe20000000f00 */
[----:B------:R-:W-:Y:S01]  /*74a0*/  ULDC.64 UR4, c[0x4][0x98] ;  /* 0x0100260000047ab9 */ /* 0x000fe20000000a00 */
[----:B------:R-:W-:Y:S01]  /*74b0*/  ULDC.64 UR6, c[0x4][0xa0] ;  /* 0x0100280000067ab9 */ /* 0x000fe20000000a00 */
[----:B------:R-:W-:Y:S01]  /*74c0*/  IMAD.U32 R4, RZ, RZ, UR4 ;  /* 0x00000004ff047e24 */ /* 0x000fe2000f8e00ff */
[----:B------:R-:W-:Y:S01]  /*74d0*/  MOV R5, UR5 ;  /* 0x0000000500057c02 */ /* 0x000fe20008000f00 */
        /* <DEDUP_REMOVED lines=11> */
.L_x_1500:
[----:B------:R-:W-:Y:S05]  /*7590*/  BSYNC B6 ;  /* 0x0000000000067941 */ /* 0x000fea0003800000 */
.L_x_1499:
[----:B------:R-:W-:Y:S01]  /*75a0*/  LEA.HI R29, R30, R29, RZ, 0x2 ;  /* 0x0000001d1e1d7211 */ /* 0x000fe200078f10ff */
[----:B------:R-:W-:Y:S01]  /*75b0*/  ULDC.U8 UR4, c[0x0][0x410] ;  /* 0x0001040000047ab9 */ /* 0x000fe20000000000 */
[----:B------:R-:W-:Y:S01]  /*75c0*/  BSSY B0, `(.L_x_1501) ;  /* 0x0000206000007945 */ /* 0x000fe20003800000 */
[----:B------:R-:W-:Y:S01]  /*75d0*/  ISETP.NE.AND P0, PT, RZ, UR4, PT ;  /* 0x00000004ff007c0c */ /* 0x000fe2000bf05270 */
[----:B------:R-:W-:Y:S01]  /*75e0*/  IMAD R0, R49, 0x80, R204 ;  /* 0x0000008031007824 */ /* 0x000fe200078e02cc */
[----:B------:R-:W-:-:S04]  /*75f0*/  SHF.R.S32.HI R29, RZ, 0x1f, R29 ;  /* 0x0000001fff1d7819 */ /* 0x000fc8000001141d */
[----:B------:R-:W-:-:S04]  /*7600*/  LEA.HI R29, R29, R204, RZ, 0x3 ;  /* 0x000000cc1d1d7211 */ /* 0x000fc800078f18ff */
[----:B------:R-:W-:-:S05]  /*7610*/  LOP3.LUT R29, R29, 0xfffffff8, RZ, 0xc0, !PT ;  /* 0xfffffff81d1d7812 */ /* 0x000fca00078ec0ff */
[----:B------:R-:W-:Y:S01]  /*7620*/  IMAD.IADD R29, R204, 0x1, -R29 ;  /* 0x00000001cc1d7824 */ /* 0x000fe200078e0a1d */
[----:B------:R-:W-:Y:S06]  /*7630*/  @!P0 BRA `(.L_x_1502) ;  /* 0x0000001000148947 */ /* 0x000fec0003800000 */
[----:B------:R-:W-:-:S03]  /*7640*/  UMOV UR4, 0xffffffff ;  /* 0xffffffff00047882 */ /* 0x000fc60000000000 */
[----:B------:R-:W-:Y:S05]  /*7650*/  BRA.DIV UR4, `(.L_x_1503) ;  /* 0x0000015204a07947 */ /* 0x000fea000b800000 */
[----:B------:R1:W2:Y:S04]  /*7660*/  SHFL.IDX PT, R3, R28, RZ, 0x1c1f ;  /* 0x001c1fff1c037589 */ /* 0x0002a800000e0000 */
[----:B------:R1:W3:Y:S04]  /*7670*/  SHFL.IDX PT, R20, R27, RZ, 0x1c1f ;  /* 0x001c1fff1b147589 */ /* 0x0002e800000e0000 */
[----:B------:R-:W4:Y:S04]  /*7680*/  SHFL.IDX PT, R25, R25, RZ, 0x1c1f ;  /* 0x001c1fff19197589 */ /* 0x000f2800000e0000 */
[----:B-1----:R-:W0:Y:S02]  /*7690*/  SHFL.IDX PT, R26, R26, RZ, 0x1c1f ;  /* 0x001c1fff1a1a7589 */ /* 0x002e2400000e0000 */
.L_x_1741:
[----:B------:R-:W5:Y:S01]  /*76a0*/  LDL R7, [R1+0x88] ;  /* 0x0000880001077983 */ /* 0x000f620000100800 */
[----:B------:R-:W-:Y:S01]  /*76b0*/  ULDC UR4, c[0x0][0x448] ;  /* 0x0001120000047ab9 */ /* 0x000fe20000000800 */
[C---:B------:R-:W-:Y:S01]  /*76c0*/  IMAD.SHL.U32 R4, R29.reuse, 0x40, RZ ;  /* 0x000000401d047824 */ /* 0x040fe200078e00ff */
[----:B------:R-:W-:Y:S01]  /*76d0*/  BSSY B1, `(.L_x_1504) ;  /* 0x000002a000017945 */ /* 0x000fe20003800000 */
[----:B------:R-:W-:Y:S01]  /*76e0*/  IMAD R27, R154, UR4, RZ ;  /* 0x000000049a1b7c24 */ /* 0x000fe2000f8e02ff */
[----:B------:R-:W-:Y:S02]  /*76f0*/  LOP3.LUT P0, RZ, R29, 0x4, RZ, 0xc0, !PT ;  /* 0x000000041dff7812 */ /* 0x000fe4000780c0ff */
[----:B------:R-:W-:Y:S02]  /*7700*/  CS2R R8, SRZ ;  /* 0x0000000000087805 */ /* 0x000fe4000001ff00 */
[----:B------:R-:W-:Y:S02]  /*7710*/  LOP3.LUT R5, R4, 0x1c0, RZ, 0xc0, !PT ;  /* 0x000001c004057812 */ /* 0x000fe400078ec0ff */
[----:B------:R-:W-:-:S02]  /*7720*/  CS2R R10, SRZ ;  /* 0x00000000000a7805 */ /* 0x000fc4000001ff00 */
[----:B------:R-:W-:Y:S01]  /*7730*/  ISETP.GE.AND P1, PT, R0, R27, PT ;  /* 0x0000001b0000720c */ /* 0x000fe20003f26270 */
[----:B------:R-:W-:Y:S01]  /*7740*/  IMAD R27, R49, -0x80, R27 ;  /* 0xffffff80311b7824 */ /* 0x000fe200078e021b */
[----:B------:R-:W-:Y:S02]  /*7750*/  LOP3.LUT R6, R5, 0x18, R16, 0xf8, !PT ;  /* 0x0000001805067812 */ /* 0x000fe400078ef810 */
[----:B------:R-:W-:-:S04]  /*7760*/  SHF.R.U32.HI R5, RZ, 0x3, R5 ;  /* 0x00000003ff057819 */ /* 0x000fc80000011605 */
[----:B------:R-:W-:Y:S02]  /*7770*/  LOP3.LUT R29, R6, R5, RZ, 0x3c, !PT ;  /* 0x00000005061d7212 */ /* 0x000fe400078e3cff */
[----:B-----5:R-:W-:-:S04]  /*7780*/  LEA.HI R4, R7, R7, RZ, 0x1 ;  /* 0x0000000707047211 */ /* 0x020fc800078f08ff */
[----:B------:R-:W-:-:S05]  /*7790*/  LOP3.LUT R4, R4, 0xfffffffe, RZ, 0xc0, !PT ;  /* 0xfffffffe04047812 */ /* 0x000fca00078ec0ff */
[----:B------:R-:W-:Y:S01]  /*77a0*/  IMAD.IADD R0, R7, 0x1, -R4 ;  /* 0x0000000107007824 */ /* 0x000fe200078e0a04 */
[----:B------:R-:W-:Y:S02]  /*77b0*/  CS2R R4, SRZ ;  /* 0x0000000000047805 */ /* 0x000fe4000001ff00 */
[----:B------:R-:W-:Y:S02]  /*77c0*/  CS2R R6, SRZ ;  /* 0x0000000000067805 */ /* 0x000fe4000001ff00 */
[----:B------:R-:W-:Y:S01]  /*77d0*/  SHF.L.U32 R28, R0, 0x1f, RZ ;  /* 0x0000001f001c7819 */ /* 0x000fe200000006ff */
[----:B------:R-:W-:Y:S06]  /*77e0*/  @P1 BRA `(.L_x_1505) ;  /* 0x0000000000601947 */ /* 0x000fec0003800000 */
[----:B------:R-:W-:Y:S01]  /*77f0*/  ULDC UR4, c[0x0][0x3f4] ;  /* 0x0000fd0000047ab9 */ /* 0x000fe20000000800 */
[----:B---3--:R-:W-:Y:S01]  /*7800*/  MOV R4, R20 ;  /* 0x0000001400047202 */ /* 0x008fe20000000f00 */
[----:B--2---:R-:W-:Y:S01]  /*7810*/  IMAD.MOV.U32 R5, RZ, RZ, R3 ;  /* 0x000000ffff057224 */ /* 0x004fe200078e0003 */
[----:B------:R-:W-:Y:S01]  /*7820*/  ISETP.GE.AND P3, PT, R22, UR4, PT ;  /* 0x0000000416007c0c */ /* 0x000fe2000bf66270 */
[C---:B------:R-:W-:Y:S01]  /*7830*/  IMAD.SHL.U32 R15, R209.reuse, 0x2, RZ ;  /* 0x00000002d10f7824 */ /* 0x040fe200078e00ff */
        /* <DEDUP_REMOVED lines=19> */
.L_x_1505:
[----:B------:R-:W-:Y:S05]  /*7970*/  BSYNC B1 ;  /* 0x0000000000017941 */ /* 0x000fea0003800000 */
.L_x_1504:
[----:B--2---:R-:W2:Y:S01]  /*7980*/  LDL R3, [R1+0x70] ;  /* 0x0000700001037983 */ /* 0x004ea20000100800 */
[----:B------:R-:W3:Y:S01]  /*7990*/  SYNCS.PHASECHK.TRANS64.TRYWAIT P1, [R19+URZ+0x32400], R28 ;  /* 0x0324001c130075a7 */ /* 0x000ee2000802017f */
[----:B-----5:R-:W-:Y:S01]  /*79a0*/  IMAD.MOV.U32 R32, RZ, RZ, R8 ;  /* 0x000000ffff207224 */ /* 0x020fe200078e0008 */
[--C-:B------:R-:W-:Y:S01]  /*79b0*/  SHF.R.U64 R34, R8, 0x10, R9.reuse ;  /* 0x0000001008227819 */ /* 0x100fe20000001209 */
[--C-:B-1----:R-:W-:Y:S01]  /*79c0*/  IMAD.MOV.U32 R12, RZ, RZ, R9.reuse ;  /* 0x000000ffff0c7224 */ /* 0x102fe200078e0009 */
[----:B------:R-:W-:Y:S01]  /*79d0*/  SHF.R.U32.HI R9, RZ, 0x10, R9 ;  /* 0x00000010ff097819 */ /* 0x000fe20000011609 */
[----:B------:R-:W-:Y:S01]  /*79e0*/  IMAD.MOV.U32 R33, RZ, RZ, R10 ;  /* 0x000000ffff217224 */ /* 0x000fe200078e000a */
[----:B------:R-:W-:Y:S01]  /*79f0*/  SHF.R.U64 R35, R10, 0x10, R11 ;  /* 0x000000100a237819 */ /* 0x000fe2000000120b */
[--C-:B------:R-:W-:Y:S01]  /*7a00*/  IMAD.MOV.U32 R10, RZ, RZ, R5.reuse ;  /* 0x000000ffff0a7224 */ /* 0x100fe200078e0005 */
[----:B------:R-:W-:Y:S01]  /*7a10*/  SHF.R.U64 R36, R4, 0x10, R5 ;  /* 0x0000001004247819 */ /* 0x000fe20000001205 */
[----:B0-----:R-:W-:Y:S01]  /*7a20*/  IMAD.MOV.U32 R13, RZ, RZ, R11 ;  /* 0x000000ffff0d7224 */ /* 0x001fe200078e000b */
[----:B------:R-:W-:Y:S01]  /*7a30*/  SHF.R.U32.HI R14, RZ, 0x10, R5 ;  /* 0x00000010ff0e7819 */ /* 0x000fe20000011605 */
[----:B------:R-:W-:Y:S01]  /*7a40*/  IMAD.MOV.U32 R31, RZ, RZ, R6 ;  /* 0x000000ffff1f7224 */ /* 0x000fe200078e0006 */
[----:B------:R-:W-:Y:S01]  /*7a50*/  PRMT R34, R34, 0x5410, R9 ;  /* 0x0000541022227816 */ /* 0x000fe20000000009 */
[----:B------:R-:W-:Y:S01]  /*7a60*/  IMAD.MOV.U32 R5, RZ, RZ, R7 ;  /* 0x000000ffff057224 */ /* 0x000fe200078e0007 */
[----:B------:R-:W-:Y:S01]  /*7a70*/  SHF.R.U32.HI R11, RZ, 0x10, R11 ;  /* 0x00000010ff0b7819 */ /* 0x000fe2000001160b */
[----:B------:R-:W-:Y:S01]  /*7a80*/  BSSY B1, `(.L_x_1506) ;  /* 0x0000012000017945 */ /* 0x000fe20003800000 */
[----:B------:R-:W-:-:S02]  /*7a90*/  VIMNMX R9, R27, 0x80, PT ;  /* 0x000000801b097848 */ /* 0x000fc40003fe0100 */
[--C-:B------:R-:W-:Y:S02]  /*7aa0*/  SHF.R.U64 R37, R6, 0x10, R7.reuse ;  /* 0x0000001006257819 */ /* 0x100fe40000001207 */
[----:B------:R-:W-:Y:S02]  /*7ab0*/  SHF.R.U32.HI R6, RZ, 0x10, R7 ;  /* 0x00000010ff067819 */ /* 0x000fe40000011607 */
[----:B------:R-:W-:Y:S02]  /*7ac0*/  PRMT R32, R32, 0x5410, R12 ;  /* 0x0000541020207816 */ /* 0x000fe4000000000c */
[----:B------:R-:W-:Y:S02]  /*7ad0*/  PRMT R33, R33, 0x5410, R13 ;  /* 0x0000541021217816 */ /* 0x000fe4000000000d */
[----:B------:R-:W-:Y:S02]  /*7ae0*/  PRMT R35, R35, 0x5410, R11 ;  /* 0x0000541023237816 */ /* 0x000fe4000000000b */
[----:B------:R-:W-:-:S02]  /*7af0*/  ISETP.GE.AND P2, PT, R204, R9, PT ;  /* 0x00000009cc00720c */ /* 0x000fc40003f46270 */
[----:B------:R-:W-:Y:S02]  /*7b00*/  PRMT R36, R36, 0x5410, R14 ;  /* 0x0000541024247816 */ /* 0x000fe4000000000e */
[----:B------:R-:W-:Y:S01]  /*7b10*/  PRMT R31, R31, 0x5410, R5 ;  /* 0x000054101f1f7816 */ /* 0x000fe20000000005 */
[----:B--2---:R-:W-:Y:S01]  /*7b20*/  IMAD R8, R3, 0x200, R29 ;  /* 0x0000020003087824 */ /* 0x004fe200078e021d */
[----:B------:R-:W-:-:S03]  /*7b30*/  MOV R29, R4 ;  /* 0x00000004001d7202 */ /* 0x000fc60000000f00 */
[----:B------:R-:W-:Y:S01]  /*7b40*/  IMAD R8, R8, 0x2, R19 ;  /* 0x0000000208087824 */ /* 0x000fe200078e0213 */
[----:B------:R-:W-:-:S03]  /*7b50*/  PRMT R29, R29, 0x5410, R10 ;  /* 0x000054101d1d7816 */ /* 0x000fc6000000000a */
[C---:B------:R-:W-:Y:S02]  /*7b60*/  VIADD R4, R8.reuse, 0x18400 ;  /* 0x0001840008047836 */ /* 0x040fe40000000000 */
[----:B------:R-:W-:Y:S02]  /*7b70*/  VIADD R3, R8, 0x18440 ;  /* 0x0001844008037836 */ /* 0x000fe40000000000 */
[----:B------:R-:W-:Y:S01]  /*7b80*/  @P0 VIADD R3, R4, 0xffffffc0 ;  /* 0xffffffc004030836 */ /* 0x000fe20000000000 */
[----:B---3--:R-:W-:Y:S06]  /*7b90*/  @!P1 BRA `(.L_x_1507) ;  /* 0x0000014c00c49947 */ /* 0x008fec0003800000 */
.L_x_1742:
[----:B------:R-:W-:Y:S05]  /*7ba0*/  BSYNC B1 ;  /* 0x0000000000017941 */ /* 0x000fea0003800000 */
.L_x_1506:
[----:B------:R-:W-:Y:S01]  /*7bb0*/  BSSY B1, `(.L_x_1508) ;  /* 0x0000056000017945 */ /* 0x000fe20003800000 */
[----:B------:R-:W-:-:S03]  /*7bc0*/  PRMT R37, R37, 0x5410, R6 ;  /* 0x0000541025257816 */ /* 0x000fc60000000006 */
[----:B------:R-:W-:Y:S05]  /*7bd0*/  @P2 BRA `(.L_x_1509) ;  /* 0x00000004004c2947 */ /* 0x000fea0003800000 */
[----:B------:R-:W1:Y:S01]  /*7be0*/  LDC R4, c[0x0][0x3f4] ;  /* 0x0000fd00ff047b82 */ /* 0x000e620000000800 */
[----:B------:R-:W-:Y:S01]  /*7bf0*/  BSSY B2, `(.L_x_1510) ;  /* 0x000002a000027945 */ /* 0x000fe20003800000 */
[-C--:B-1----:R-:W-:Y:S02]  /*7c00*/  ISETP.GE.AND P0, PT, R22, R4.reuse, PT ;  /* 0x000000041600720c */ /* 0x082fe40003f06270 */
[----:B------:R-:W-:-:S11]  /*7c10*/  ISETP.GE.AND P1, PT, R209, R4, PT ;  /* 0x00000004d100720c */ /* 0x000fd60003f26270 */
[----:B------:R-:W-:Y:S05]  /*7c20*/  @P0 BRA `(.L_x_1511) ;  /* 0x0000000000980947 */ /* 0x000fea0003800000 */
[----:B------:R-:W1:Y:S01]  /*7c30*/  LDS.128 R4, [R8+0x18400] ;  /* 0x0184000008047984 */ /* 0x000e620000000c00 */
[----:B------:R-:W-:Y:S02]  /*7c40*/  HADD2.F32 R21, -RZ, R29.H0_H0 ;  /* 0x2000001dff157230 */ /* 0x000fe40000004100 */
[----:B------:R-:W-:Y:S02]  /*7c50*/  HADD2.F32 R15, -RZ, R32.H0_H0 ;  /* 0x20000020ff0f7230 */ /* 0x000fe40000004100 */
[----:B------:R-:W-:Y:S02]  /*7c60*/  HADD2.F32 R14, -RZ, R34.H0_H0 ;  /* 0x20000022ff0e7230 */ /* 0x000fe40000004100 */
[----:B------:R-:W-:Y:S02]  /*7c70*/  HADD2.F32 R20, -RZ, R36.H0_H0 ;  /* 0x20000024ff147230 */ /* 0x000fe40000004100 */
[--C-:B-1----:R-:W-:Y:S02]  /*7c80*/  HADD2.F32 R10, -RZ, R4.reuse.H0_H0 ;  /* 0x20000004ff0a7230 */ /* 0x102fe40000004100 */
[----:B------:R-:W-:-:S02]  /*7c90*/  HADD2.F32 R4, -RZ, R4.H1_H1 ;  /* 0x30000004ff047230 */ /* 0x000fc40000004100 */
[--C-:B------:R-:W-:Y:S02]  /*7ca0*/  HADD2.F32 R11, -RZ, R5.reuse.H0_H0 ;  /* 0x20000005ff0b7230 */ /* 0x100fe40000004100 */
[----:B------:R-:W-:Y:S02]  /*7cb0*/  HADD2.F32 R5, -RZ, R5.H1_H1 ;  /* 0x30000005ff057230 */ /* 0x000fe40000004100 */
[C---:B----4-:R-:W-:Y:S01]  /*7cc0*/  FMUL.FTZ R25, R4.reuse, R21 ;  /* 0x0000001504197220 */ /* 0x050fe20000410000 */
[-C--:B------:R-:W-:Y:S01]  /*7cd0*/  FMUL.FTZ R4, R4, R15.reuse ;  /* 0x0000000f04047220 */ /* 0x080fe20000410000 */
[--C-:B------:R-:W-:Y:S02]  /*7ce0*/  HADD2.F32 R12, -RZ, R6.reuse.H0_H0 ;  /* 0x20000006ff0c7230 */ /* 0x100fe40000004100 */
[----:B------:R-:W-:Y:S02]  /*7cf0*/  HADD2.F32 R13, -RZ, R7.H0_H0 ;  /* 0x20000007ff0d7230 */ /* 0x000fe40000004100 */
[C---:B0-----:R-:W-:Y:S01]  /*7d00*/  FMUL.FTZ R28, R5.reuse, R20 ;  /* 0x00000014051c7220 */ /* 0x041fe20000410000 */
[C---:B------:R-:W-:Y:S01]  /*7d10*/  FFMA.FTZ R25, R10.reuse, R15, -R25 ;  /* 0x0000000f0a197223 */ /* 0x040fe20000010819 */
[----:B------:R-:W-:Y:S01]  /*7d20*/  FFMA.FTZ R26, R10, R21, R4 ;  /* 0x000000150a1a7223 */ /* 0x000fe20000010004 */
        /* <DEDUP_REMOVED lines=11> */
[C---:B------:R-:W-:Y:S01]  /*7de0*/  FMUL.FTZ R20, R7.reuse, R10 ;  /* 0x0000000a07147220 */ /* 0x040fe20000410000 */
[C---:B------:R-:W-:Y:S01]  /*7df0*/  FFMA.FTZ R6, R12.reuse, R5, -R21 ;  /* 0x000000050c067223 */ /* 0x040fe20000010815 */
[-C--:B------:R-:W-:Y:S01]  /*7e00*/  FMUL.FTZ R27, R7, R4.reuse ;  /* 0x00000004071b7220 */ /* 0x080fe20000410000 */
[----:B------:R-:W-:Y:S01]  /*7e10*/  FFMA.FTZ R15, R12, R15, R14 ;  /* 0x0000000f0c0f7223 */ /* 0x000fe2000001000e */
[C---:B------:R-:W-:Y:S01]  /*7e20*/  FFMA.FTZ R7, R13.reuse, R4, -R20 ;  /* 0x000000040d077223 */ /* 0x040fe20000010814 */
[----:B------:R-:W-:Y:S01]  /*7e30*/  F2FP.F16.F32.PACK_AB R4, R26, R25 ;  /* 0x000000191a04723e */ /* 0x000fe200000000ff */
[----:B------:R-:W-:Y:S01]  /*7e40*/  FFMA.FTZ R10, R13, R10, R27 ;  /* 0x0000000a0d0a7223 */ /* 0x000fe2000001001b */
[----:B------:R-:W-:Y:S02]  /*7e50*/  F2FP.F16.F32.PACK_AB R5, R11, R28 ;  /* 0x0000001c0b05723e */ /* 0x000fe400000000ff */
[----:B------:R-:W-:-:S02]  /*7e60*/  F2FP.F16.F32.PACK_AB R6, R15, R6 ;  /* 0x000000060f06723e */ /* 0x000fc400000000ff */
[----:B------:R-:W-:-:S05]  /*7e70*/  F2FP.F16.F32.PACK_AB R7, R10, R7 ;  /* 0x000000070a07723e */ /* 0x000fca00000000ff */
[----:B------:R1:W-:Y:S02]  /*7e80*/  STS.128 [R8+0x18400], R4 ;  /* 0x0184000408007388 */ /* 0x0003e40000000c00 */
.L_x_1511:
[----:B------:R-:W-:Y:S05]  /*7e90*/  BSYNC B2 ;  /* 0x0000000000027941 */ /* 0x000fea0003800000 */
.L_x_1510:
[----:B------:R-:W-:Y:S05]  /*7ea0*/  @P1 BRA `(.L_x_1509) ;  /* 0x0000000000981947 */ /* 0x000fea0003800000 */
[----:B-1----:R-:W1:Y:S01]  /*7eb0*/  LDS.128 R4, [R3] ;  /* 0x0000000003047984 */ /* 0x002e620000000c00 */
        /* <DEDUP_REMOVED lines=36> */
[----:B------:R2:W-:Y:S02]  /*8100*/  STS.128 [R3], R4 ;  /* 0x0000000403007388 */ /* 0x0005e40000000c00 */
.L_x_1509:
[----:B------:R-:W-:Y:S05]  /*8110*/  BSYNC B1 ;  /* 0x0000000000017941 */ /* 0x000fea0003800000 */
.L_x_1508:
        /* <DEDUP_REMOVED lines=8> */
[----:B------:R-:W1:Y:S01]  /*81a0*/  LDS.128 R4, [R8+0x1a400] ;  /* 0x01a4000008047984 */ /* 0x000e620000000c00 */
[--C-:B------:R-:W-:Y:S02]  /*81b0*/  HADD2.F32 R21, -RZ, R29.reuse.H0_H0 ;  /* 0x2000001dff157230 */ /* 0x100fe40000004100 */
[----:B------:R-:W-:Y:S02]  /*81c0*/  HADD2.F32 R15, -RZ, R32.H0_H0 ;  /* 0x20000020ff0f7230 */ /* 0x000fe40000004100 */
[----:B0-----:R-:W-:Y:S02]  /*81d0*/  HADD2.F32 R28, -RZ, R36.H0_H0 ;  /* 0x20000024ff1c7230 */ /* 0x001fe40000004100 */
[----:B------:R-:W-:Y:S02]  /*81e0*/  HADD2.F32 R26, -RZ, R34.H0_H0 ;  /* 0x20000022ff1a7230 */ /* 0x000fe40000004100 */
[----:B----4-:R-:W-:Y:S02]  /*81f0*/  HADD2.F32 R25, -RZ, R29.H1_H1 ;  /* 0x3000001dff197230 */ /* 0x010fe40000004100 */
[----:B------:R-:W-:-:S02]  /*8200*/  HADD2.F32 R30, -RZ, R36.H1_H1 ;  /* 0x30000024ff1e7230 */ /* 0x000fc40000004100 */
[--C-:B-1----:R-:W-:Y:S02]  /*8210*/  HADD2.F32 R9, -RZ, R4.reuse.H0_H0 ;  /* 0x20000004ff097230 */ /* 0x102fe40000004100 */
[----:B------:R-:W-:Y:S02]  /*8220*/  HADD2.F32 R4, -RZ, R4.H1_H1 ;  /* 0x30000004ff047230 */ /* 0x000fe40000004100 */
[--C-:B------:R-:W-:Y:S02]  /*8230*/  HADD2.F32 R10, -RZ, R5.reuse.H0_H0 ;  /* 0x20000005ff0a7230 */ /* 0x100fe40000004100 */
        /* <DEDUP_REMOVED lines=27> */
[----:B------:R1:W-:Y:S02]  /*83f0*/  STS.128 [R8+0x1a400], R4 ;  /* 0x01a4000408007388 */ /* 0x0003e40000000c00 */
.L_x_1514:
[----:B------:R-:W-:Y:S05]  /*8400*/  BSYNC B1 ;  /* 0x0000000000017941 */ /* 0x000fea0003800000 */
.L_x_1513:
[----:B------:R-:W-:Y:S05]  /*8410*/  @P1 BRA `(.L_x_1512) ;  /* 0x0000001000801947 */ /* 0x000fea0003800000 */
[----:B-1----:R-:W1:Y:S01]  /*8420*/  LDS.128 R4, [R3+0x2000] ;  /* 0x0020000003047984 */ /* 0x002e620000000c00 */
[----:B------:R-:W-:Y:S02]  /*8430*/  HADD2.F32 R14, -RZ, R33.H0_H0 ;  /* 0x20000021ff0e7230 */ /* 0x000fe40000004100 */
[----:B------:R-:W-:Y:S02]  /*8440*/  HADD2.F32 R20, -RZ, R31.H0_H0 ;  /* 0x2000001fff147230 */ /* 0x000fe40000004100 */
[----:B----4-:R-:W-:Y:S02]  /*8450*/  HADD2.F32 R25, -RZ, R37.H0_H0 ;  /* 0x20000025ff197230 */ /* 0x010fe40000004100 */
[----:B------:R-:W-:Y:S02]  /*8460*/  HADD2.F32 R21, -RZ, R35.H0_H0 ;  /* 0x20000023ff157230 */ /* 0x000fe40000004100 */
[----:B------:R-:W-:Y:S02]  /*8470*/  HADD2.F32 R26, -RZ, R31.H1_H1 ;  /* 0x3000001fff1a7230 */ /* 0x000fe40000004100 */
        /* <DEDUP_REMOVED lines=31> */
[----:B------:R2:W-:Y:S01]  /*8670*/  STS.128 [R3+0x2000], R4 ;  /* 0x0020000403007388 */ /* 0x0005e20000000c00 */
[----:B------:R-:W-:Y:S05]  /*8680*/  BRA `(.L_x_1512) ;  /* 0x0000000c00e47947 */ /* 0x000fea0003800000 */
.L_x_1502:
[----:B------:R-:W-:-:S03]  /*8690*/  UMOV UR4, 0xffffffff ;  /* 0xffffffff00047882 */ /* 0x000fc60000000000 */
[----:B------:R-:W-:Y:S05]  /*86a0*/  BRA.DIV UR4, `(.L_x_1515) ;  /* 0x0000014604147947 */ /* 0x000fea000b800000 */
[----:B------:R1:W2:Y:S04]  /*86b0*/  SHFL.IDX PT, R3, R28, RZ, 0x1c1f ;  /* 0x001c1fff1c037589 */ /* 0x0002a800000e0000 */
[----:B------:R1:W3:Y:S04]  /*86c0*/  SHFL.IDX PT, R20, R27, RZ, 0x1c1f ;  /* 0x001c1fff1b147589 */ /* 0x0002e800000e0000 */
[----:B------:R1:W4:Y:S04]  /*86d0*/  SHFL.IDX PT, R21, R25, RZ, 0x1c1f ;  /* 0x001c1fff19157589 */ /* 0x00032800000e0000 */
[----:B------:R1:W0:Y:S02]  /*86e0*/  SHFL.IDX PT, R14, R26, RZ, 0x1c1f ;  /* 0x001c1fff1a0e7589 */ /* 0x00022400000e0000 */
.L_x_1748:
[----:B------:R-:W5:Y:S01]  /*86f0*/  LDL R5, [R1+0x88] ;  /* 0x0000880001057983 */ /* 0x000f620000100800 */
[----:B------:R-:W-:Y:S01]  /*8700*/  ULDC UR4, c[0x0][0x448] ;  /* 0x0001120000047ab9 */ /* 0x000fe20000000800 */
[----:B------:R-:W-:Y:S01]  /*8710*/  BSSY B1, `(.L_x_1516) ;  /* 0x0000019000017945 */ /* 0x000fe20003800000 */
[----:B-1----:R-:W-:Y:S01]  /*8720*/  IMAD R25, R154, UR4, RZ ;  /* 0x000000049a197c24 */ /* 0x002fe2000f8e02ff */
[----:B------:R-:W-:Y:S02]  /*8730*/  CS2R R6, SRZ ;  /* 0x0000000000067805 */ /* 0x000fe4000001ff00 */
[----:B------:R-:W-:Y:S02]  /*8740*/  CS2R R10, SRZ ;  /* 0x00000000000a7805 */ /* 0x000fe4000001ff00 */
[----:B------:R-:W-:Y:S02]  /*8750*/  CS2R R8, SRZ ;  /* 0x0000000000087805 */ /* 0x000fe4000001ff00 */
[----:B------:R-:W-:Y:S01]  /*8760*/  ISETP.GE.AND P0, PT, R0, R25, PT ;  /* 0x000000190000720c */ /* 0x000fe20003f06270 */
[----:B------:R-:W-:Y:S01]  /*8770*/  IMAD R25, R49, -0x80, R25 ;  /* 0xffffff8031197824 */ /* 0x000fe200078e0219 */
[----:B-----5:R-:W-:-:S04]  /*8780*/  LEA.HI R4, R5, R5, RZ, 0x1 ;  /* 0x0000000505047211 */ /* 0x020fc800078f08ff */
[----:B------:R-:W-:-:S05]  /*8790*/  LOP3.LUT R4, R4, 0xfffffffe, RZ, 0xc0, !PT ;  /* 0xfffffffe04047812 */ /* 0x000fca00078ec0ff */
[----:B------:R-:W-:Y:S01]  /*87a0*/  IMAD.IADD R0, R5, 0x1, -R4 ;  /* 0x0000000105007824 */ /* 0x000fe200078e0a04 */
[----:B------:R-:W-:-:S04]  /*87b0*/  CS2R R4, SRZ ;  /* 0x0000000000047805 */ /* 0x000fc8000001ff00 */
        /* <DEDUP_REMOVED lines=14> */
.L_x_1517:
[----:B------:R-:W-:Y:S05]  /*88a0*/  BSYNC B1 ;  /* 0x0000000000017941 */ /* 0x000fea0003800000 */
.L_x_1516:
[----:B------:R-:W3:Y:S01]  /*88b0*/  SYNCS.PHASECHK.TRANS64.TRYWAIT P1, [R19+URZ+0x32400], R26 ;  /* 0x0324001a130075a7 */ /* 0x000ee2000802017f */
[----:B-----5:R-:W-:Y:S01]  /*88c0*/  MOV R42, R8 ;  /* 0x00000008002a7202 */ /* 0x020fe20000000f00 */
[--C-:B-1----:R-:W-:Y:S01]  /*88d0*/  IMAD.MOV.U32 R12, RZ, RZ, R9.reuse ;  /* 0x000000ffff0c7224 */ /* 0x102fe200078e0009 */
[--C-:B------:R-:W-:Y:S01]  /*88e0*/  SHF.R.U64 R43, R8, 0x10, R9.reuse ;  /* 0x00000010082b7819 */ /* 0x100fe20000001209 */
[----:B------:R-:W-:Y:S01]  /*88f0*/  IMAD.MOV.U32 R40, RZ, RZ, R4 ;  /* 0x000000ffff287224 */ /* 0x000fe200078e0004 */
[----:B0-----:R-:W-:Y:S01]  /*8900*/  SHF.R.U32.HI R13, RZ, 0x10, R9 ;  /* 0x00000010ff0d7819 */ /* 0x001fe20000011609 */
[----:B------:R-:W-:Y:S01]  /*8910*/  IMAD.MOV.U32 R41, RZ, RZ, R10 ;  /* 0x000000ffff297224 */ /* 0x000fe200078e000a */
[----:B------:R-:W-:Y:S01]  /*8920*/  SHF.R.U64 R45, R4, 0x10, R5 ;  /* 0x00000010042d7819 */ /* 0x000fe20000001205 */
[--C-:B------:R-:W-:Y:S01]  /*8930*/  IMAD.MOV.U32 R9, RZ, RZ, R11.reuse ;  /* 0x000000ffff097224 */ /* 0x100fe200078e000b */
[----:B------:R-:W-:Y:S01]  /*8940*/  SHF.R.U64 R44, R10, 0x10, R11 ;  /* 0x000000100a2c7819 */ /* 0x000fe2000000120b */
[----:B------:R-:W-:Y:S01]  /*8950*/  IMAD.MOV.U32 R8, RZ, RZ, R5 ;  /* 0x000000ffff087224 */ /* 0x000fe200078e0005 */
[--C-:B------:R-:W-:Y:S01]  /*8960*/  SHF.R.U64 R46, R6, 0x10, R7.reuse ;  /* 0x00000010062e7819 */ /* 0x100fe20000001207 */
[----:B------:R-:W-:Y:S01]  /*8970*/  IMAD.MOV.U32 R39, RZ, RZ, R6 ;  /* 0x000000ffff277224 */ /* 0x000fe200078e0006 */
[----:B------:R-:W-:Y:S01]  /*8980*/  VIMNMX R25, R25, 0x80, PT ;  /* 0x0000008019197848 */ /* 0x000fe20003fe0100 */
[----:B------:R-:W-:Y:S01]  /*8990*/  IMAD.MOV.U32 R4, RZ, RZ, R7 ;  /* 0x000000ffff047224 */ /* 0x000fe200078e0007 */
[----:B------:R-:W-:Y:S01]  /*89a0*/  SHF.R.U32.HI R10, RZ, 0x10, R11 ;  /* 0x00000010ff0a7819 */ /* 0x000fe2000001160b */
[----:B--2---:R-:W0:Y:S01]  /*89b0*/  LDC R3, c[0x0][0x3f4] ;  /* 0x0000fd00ff037b82 */ /* 0x004e220000000800 */
[----:B------:R-:W-:Y:S01]  /*89c0*/  VIADD R14, R204, 0x40 ;  /* 0x00000040cc0e7836 */ /* 0x000fe20000000000 */
[----:B------:R-:W-:Y:S01]  /*89d0*/  SHF.R.U32.HI R5, RZ, 0x10, R5 ;  /* 0x00000010ff057819 */ /* 0x000fe20000011605 */
        /* <DEDUP_REMOVED lines=14> */
[----:B---3--:R-:W-:-:S12]  /*8ac0*/  @!P1 BRA `(.L_x_1519) ;  /* 0x00000140007c9947 */ /* 0x008fd80003800000 */
.L_x_1749:
[----:B------:R-:W-:Y:S05]  /*8ad0*/  BSYNC B1 ;  /* 0x0000000000017941 */ /* 0x000fea0003800000 */
.L_x_1518:
[----:B------:R-:W-:Y:S01]  /*8ae0*/  BSSY B1, `(.L_x_1520) ;  /* 0x000005a000017945 */ /* 0x000fe20003800000 */
[----:B------:R-:W-:-:S03]  /*8af0*/  LOP3.LUT R3, R3, 0x38, RZ, 0xc0, !PT ;  /* 0x0000003803037812 */ /* 0x000fc600078ec0ff */
[----:B------:R-:W-:Y:S05]  /*8b00*/  @P2 BRA `(.L_x_1521) ;  /* 0x00000004005c2947 */ /* 0x000fea0003800000 */
[----:B------:R-:W2:Y:S01]  /*8b10*/  LDL R9, [R1+0x70] ;  /* 0x0000700001097983 */ /* 0x000ea20000100800 */
[----:B------:R-:W-:Y:S02]  /*8b20*/  IMAD.SHL.U32 R4, R29, 0x40, RZ ;  /* 0x000000401d047824 */ /* 0x000fe400078e00ff */
[----:B------:R-:W-:Y:S02]  /*8b30*/  HADD2.F32 R29, -RZ, R40.H0_H0 ;  /* 0x20000028ff1d7230 */ /* 0x000fe40000004100 */
[----:B------:R-:W-:Y:S01]  /*8b40*/  HADD2.F32 R27, -RZ, R42.H0_H0 ;  /* 0x2000002aff1b7230 */ /* 0x000fe20000004100 */
[----:B------:R-:W-:Y:S01]  /*8b50*/  LOP3.LUT R8, R4, 0x1c0, RZ, 0xc0, !PT ;  /* 0x000001c004087812 */ /* 0x000fe200078ec0ff */
[--C-:B------:R-:W-:Y:S02]  /*8b60*/  HADD2.F32 R31, -RZ, R45.reuse.H0_H0 ;  /* 0x2000002dff1f7230 */ /* 0x100fe40000004100 */
[----:B------:R-:W-:Y:S01]  /*8b70*/  HADD2.F32 R28, -RZ, R45.H1_H1 ;  /* 0x3000002dff1c7230 */ /* 0x000fe20000004100 */
[----:B------:R-:W-:-:S02]  /*8b80*/  SHF.R.U32.HI R5, RZ, 0x3, R8 ;  /* 0x00000003ff057819 */ /* 0x000fc40000011608 */
[----:B------:R-:W-:Y:S02]  /*8b90*/  LOP3.LUT R4, R8, 0x38, R16, 0xf8, !PT ;  /* 0x0000003808047812 */ /* 0x000fe400078ef810 */
[----:B------:R-:W-:Y:S02]  /*8ba0*/  LOP3.LUT R8, R5, R3, R8, 0x1e, !PT ;  /* 0x0000000305087212 */ /* 0x000fe400078e1e08 */
[----:B------:R-:W-:-:S03]  /*8bb0*/  LOP3.LUT R4, R4, R5, RZ, 0x3c, !PT ;  /* 0x0000000504047212 */ /* 0x000fc600078e3cff */
[C---:B--2---:R-:W-:Y:S02]  /*8bc0*/  IMAD R8, R9.reuse, 0x200, R8 ;  /* 0x0000020009087824 */ /* 0x044fe400078e0208 */
[----:B------:R-:W-:Y:S02]  /*8bd0*/  IMAD R4, R9, 0x200, R4 ;  /* 0x0000020009047824 */ /* 0x000fe400078e0204 */
[----:B------:R-:W-:-:S03]  /*8be0*/  IMAD R38, R8, 0x2, R19 ;  /* 0x0000000208267824 */ /* 0x000fc600078e0213 */
[----:B------:R-:W-:Y:S02]  /*8bf0*/  LEA R36, R4, R19, 0x1 ;  /* 0x0000001304247211 */ /* 0x000fe400078e08ff */
[----:B------:R-:W1:Y:S04]  /*8c00*/  LDS.128 R8, [R38+0x18400] ;  /* 0x0184000026087984 */ /* 0x000e680000000c00 */
[----:B------:R-:W2:Y:S01]  /*8c10*/  LDS.128 R4, [R36+0x18400] ;  /* 0x0184000024047984 */ /* 0x000ea20000000c00 */
[--C-:B-1----:R-:W-:Y:S02]  /*8c20*/  HADD2.F32 R20, -RZ, R8.reuse.H0_H0 ;  /* 0x20000008ff147230 */ /* 0x102fe40000004100 */
[----:B------:R-:W-:Y:S02]  /*8c30*/  HADD2.F32 R8, -RZ, R8.H1_H1 ;  /* 0x30000008ff087230 */ /* 0x000fe40000004100 */
[----:B--2---:R-:W-:-:S02]  /*8c40*/  HADD2.F32 R12, -RZ, R4.H0_H0 ;  /* 0x20000004ff0c7230 */ /* 0x004fc40000004100 */
[C---:B------:R-:W-:Y:S01]  /*8c50*/  FMUL.FTZ R33, R20.reuse, R29 ;  /* 0x0000001d14217220 */ /* 0x040fe20000410000 */
[----:B------:R-:W-:Y:S01]  /*8c60*/  FMUL.FTZ R35, R20, R27 ;  /* 0x0000001b14237220 */ /* 0x000fe20000410000 */
[----:B----4-:R-:W-:Y:S02]  /*8c70*/  HADD2.F32 R21, -RZ, R9.H0_H0 ;  /* 0x20000009ff157230 */ /* 0x010fe40000004100 */
[----:B------:R-:W-:Y:S01]  /*8c80*/  FMUL.FTZ R37, R8, R31 ;  /* 0x0000001f08257220 */ /* 0x000fe20000410000 */
[C---:B------:R-:W-:Y:S01]  /*8c90*/  FFMA.FTZ R33, R12.reuse, R27, -R33 ;  /* 0x0000001b0c217223 */ /* 0x040fe20000010821 */
[----:B------:R-:W-:Y:S02]  /*8ca0*/  HADD2.F32 R27, -RZ, R43.H0_H0 ;  /* 0x2000002bff1b7230 */ /* 0x000fe40000004100 */
[----:B------:R-:W-:Y:S01]  /*8cb0*/  FFMA.FTZ R35, R12, R29, R35 ;  /* 0x0000001d0c237223 */ /* 0x000fe20000010023 */
[----:B------:R-:W-:Y:S02]  /*8cc0*/  HADD2.F32 R20, -RZ, R40.H1_H1 ;  /* 0x30000028ff147230 */ /* 0x000fe40000004100 */
[----:B------:R-:W-:-:S02]  /*8cd0*/  HADD2.F32 R4, -RZ, R4.H1_H1 ;  /* 0x30000004ff047230 */ /* 0x000fc40000004100 */
[-C--:B------:R-:W-:Y:S01]  /*8ce0*/  FMUL.FTZ R29, R8, R27.reuse ;  /* 0x0000001b081d7220 */ /* 0x080fe20000410000 */
[----:B------:R-:W-:Y:S02]  /*8cf0*/  HADD2.F32 R12, -RZ, R42.H1_H1 ;  /* 0x3000002aff0c7230 */ /* 0x000fe40000004100 */
[C---:B------:R-:W-:Y:S01]  /*8d00*/  FMUL.FTZ R8, R21.reuse, R20 ;  /* 0x0000001415087220 */ /* 0x040fe20000410000 */
[----:B------:R-:W-:Y:S02]  /*8d10*/  HADD2.F32 R13, -RZ, R5.H0_H0 ;  /* 0x20000005ff0d7230 */ /* 0x000fe40000004100 */
[C---:B------:R-:W-:Y:S01]  /*8d20*/  FFMA.FTZ R30, R4.reuse, R27, -R37 ;  /* 0x0000001b041e7223 */ /* 0x040fe20000010825 */
[----:B------:R-:W-:Y:S01]  /*8d30*/  FFMA.FTZ R32, R4, R31, R29 ;  /* 0x0000001f04207223 */ /* 0x000fe2000001001d */
[----:B------:R-:W-:Y:S02]  /*8d40*/  HADD2.F32 R9, -RZ, R9.H1_H1 ;  /* 0x30000009ff097230 */ /* 0x000fe40000004100 */
[----:B------:R-:W-:Y:S01]  /*8d50*/  FMUL.FTZ R27, R21, R12 ;  /* 0x0000000c151b7220 */ /* 0x000fe20000410000 */
[----:B------:R-:W-:-:S02]  /*8d60*/  HADD2.F32 R4, -RZ, R43.H1_H1 ;  /* 0x3000002bff047230 */ /* 0x000fc40000004100 */
[C---:B------:R-:W-:Y:S01]  /*8d70*/  FFMA.FTZ R21, R13.reuse, R12, -R8 ;  /* 0x0000000c0d157223 */ /* 0x040fe20000010808 */
[----:B------:R-:W-:Y:S02]  /*8d80*/  HADD2.F32 R25, -RZ, R10.H0_H0 ;  /* 0x2000000aff197230 */ /* 0x000fe40000004100 */
[----:B------:R-:W-:Y:S01]  /*8d90*/  FFMA.FTZ R27, R13, R20, R27 ;  /* 0x000000140d1b7223 */ /* 0x000fe2000001001b */
[----:B------:R-:W-:Y:S02]  /*8da0*/  HADD2.F32 R12, -RZ, R39.H0_H0 ;  /* 0x20000027ff0c7230 */ /* 0x000fe40000004100 */
[C---:B------:R-:W-:Y:S01]  /*8db0*/  FMUL.FTZ R20, R9.reuse, R28 ;  /* 0x0000001c09147220 */ /* 0x040fe20000410000 */
[----:B------:R-:W-:Y:S02]  /*8dc0*/  HADD2.F32 R5, -RZ, R5.H1_H1 ;  /* 0x30000005ff057230 */ /* 0x000fe40000004100 */
[----:B------:R-:W-:Y:S01]  /*8dd0*/  FMUL.FTZ R34, R9, R4 ;  /* 0x0000000409227220 */ /* 0x000fe20000410000 */
[----:B------:R-:W-:-:S02]  /*8de0*/  HADD2.F32 R8, -RZ, R41.H0_H0 ;  /* 0x20000029ff087230 */ /* 0x000fc40000004100 */
[----:B------:R-:W-:Y:S01]  /*8df0*/  FMUL.FTZ R29, R25, R12 ;  /* 0x0000000c191d7220 */ /* 0x000fe20000410000 */
[----:B------:R-:W-:Y:S02]  /*8e00*/  HADD2.F32 R10, -RZ, R10.H1_H1 ;  /* 0x3000000aff0a7230 */ /* 0x000fe40000004100 */
[----:B------:R-:W-:Y:S01]  /*8e10*/  FFMA.FTZ R20, R5, R4, -R20 ;  /* 0x0000000405147223 */ /* 0x000fe20000010814 */
[----:B------:R-:W-:Y:S02]  /*8e20*/  HADD2.F32 R13, -RZ, R46.H0_H0 ;  /* 0x2000002eff0d7230 */ /* 0x000fe40000004100 */
[----:B------:R-:W-:Y:S01]  /*8e30*/  FMUL.FTZ R25, R25, R8 ;  /* 0x0000000819197220 */ /* 0x000fe20000410000 */
[--C-:B------:R-:W-:Y:S02]  /*8e40*/  HADD2.F32 R14, -RZ, R6.reuse.H0_H0 ;  /* 0x20000006ff0e7230 */ /* 0x100fe40000004100 */
[----:B------:R-:W-:Y:S01]  /*8e50*/  FFMA.FTZ R34, R5, R28, R34 ;  /* 0x0000001c05227223 */ /* 0x000fe20000010022 */
[----:B------:R-:W-:-:S02]  /*8e60*/  HADD2.F32 R6, -RZ, R6.H1_H1 ;  /* 0x30000006ff067230 */ /* 0x000fc40000004100 */
[----:B------:R-:W-:Y:S01]  /*8e70*/  FMUL.FTZ R5, R10, R13 ;  /* 0x0000000d0a057220 */ /* 0x000fe20000410000 */
[----:B------:R-:W-:Y:S02]  /*8e80*/  HADD2.F32 R9, -RZ, R44.H0_H0 ;  /* 0x2000002cff097230 */ /* 0x000fe40000004100 */
[C---:B------:R-:W-:Y:S01]  /*8e90*/  FFMA.FTZ R25, R14.reuse, R12, R25 ;  /* 0x0000000c0e197223 */ /* 0x040fe20000010019 */
[--C-:B0-----:R-:W-:Y:S02]  /*8ea0*/  HADD2.F32 R26, -RZ, R11.reuse.H0_H0 ;  /* 0x2000000bff1a7230 */ /* 0x101fe40000004100 */
[----:B------:R-:W-:Y:S01]  /*8eb0*/  FFMA.FTZ R29, R14, R8, -R29 ;  /* 0x000000080e1d7223 */ /* 0x000fe2000001081d */
[----:B------:R-:W-:Y:S02]  /*8ec0*/  HADD2.F32 R11, -RZ, R11.H1_H1 ;  /* 0x3000000bff0b7230 */ /* 0x000fe40000004100 */
[-C--:B------:R-:W-:Y:S01]  /*8ed0*/  FMUL.FTZ R31, R10, R9.reuse ;  /* 0x000000090a1f7220 */ /* 0x080fe20000410000 */
[----:B------:R-:W-:Y:S01]  /*8ee0*/  FFMA.FTZ R12, R6, R9, -R5 ;  /* 0x00000009060c7223 */ /* 0x000fe20000010805 */
[----:B------:R-:W-:-:S02]  /*8ef0*/  HADD2.F32 R5, -RZ, R39.H1_H1 ;  /* 0x30000027ff057230 */ /* 0x000fc40000004100 */
[----:B------:R-:W-:Y:S02]  /*8f00*/  HADD2.F32 R10, -RZ, R46.H1_H1 ;  /* 0x3000002eff0a7230 */ /* 0x000fe40000004100 */
[----:B------:R-:W-:Y:S01]  /*8f10*/  FFMA.FTZ R14, R6, R13, R31 ;  /* 0x0000000d060e7223 */ /* 0x000fe2000001001f */
[----:B------:R-:W-:Y:S02]  /*8f20*/  HADD2.F32 R4, -RZ, R41.H1_H1 ;  /* 0x30000029ff047230 */ /* 0x000fe40000004100 */
[C---:B------:R-:W-:Y:S01]  /*8f30*/  FMUL.FTZ R6, R26.reuse, R5 ;  /* 0x000000051a067220 */ /* 0x040fe20000410000 */
[----:B------:R-:W-:Y:S02]  /*8f40*/  HADD2.F32 R8, -RZ, R44.H1_H1 ;  /* 0x3000002cff087230 */ /* 0x000fe40000004100 */
[----:B------:R-:W-:Y:S01]  /*8f50*/  FMUL.FTZ R28, R11, R10 ;  /* 0x0000000a0b1c7220 */ /* 0x000fe20000410000 */
[--C-:B------:R-:W-:Y:S02]  /*8f60*/  HADD2.F32 R15, -RZ, R7.reuse.H0_H0 ;  /* 0x20000007ff0f7230 */ /* 0x100fe40000004100 */
[----:B------:R-:W-:Y:S01]  /*8f70*/  FMUL.FTZ R26, R26, R4 ;  /* 0x000000041a1a7220 */ /* 0x000fe20000410000 */
[----:B------:R-:W-:-:S02]  /*8f80*/  HADD2.F32 R7, -RZ, R7.H1_H1 ;  /* 0x30000007ff077230 */ /* 0x000fc40000004100 */
[----:B------:R-:W-:Y:S01]  /*8f90*/  FMUL.FTZ R9, R11, R8 ;  /* 0x000000080b097220 */ /* 0x000fe20000410000 */
[C---:B------:R-:W-:Y:S01]  /*8fa0*/  FFMA.FTZ R11, R15.reuse, R4, -R6 ;  /* 0x000000040f0b7223 */ /* 0x040fe20000010806 */
[----:B------:R-:W-:Y:S01]  /*8fb0*/  FFMA.FTZ R26, R15, R5, R26 ;  /* 0x000000050f1a7223 */ /* 0x000fe2000001001a */
[C---:B------:R-:W-:Y:S01]  /*8fc0*/  FFMA.FTZ R28, R7.reuse, R8, -R28 ;  /* 0x00000008071c7223 */ /* 0x040fe2000001081c */
[----:B------:R-:W-:Y:S01]  /*8fd0*/  FFMA.FTZ R13, R7, R10, R9 ;  /* 0x0000000a070d7223 */ /* 0x000fe20000010009 */
[----:B------:R-:W-:Y:S02]  /*8fe0*/  F2FP.F16.F32.PACK_AB R4, R30, R33 ;  /* 0x000000211e04723e */ /* 0x000fe400000000ff */
[----:B------:R-:W-:Y:S02]  /*8ff0*/  F2FP.F16.F32.PACK_AB R5, R20, R21 ;  /* 0x000000151405723e */ /* 0x000fe400000000ff */
[----:B------:R-:W-:Y:S02]  /*9000*/  F2FP.F16.F32.PACK_AB R6, R12, R29 ;  /* 0x0000001d0c06723e */ /* 0x000fe400000000ff */
[----:B------:R-:W-:-:S02]  /*9010*/  F2FP.F16.F32.PACK_AB R7, R28, R11 ;  /* 0x0000000b1c07723e */ /* 0x000fc400000000ff */
[----:B------:R-:W-:Y:S02]  /*9020*/  F2FP.F16.F32.PACK_AB R8, R32, R35 ;  /* 0x000000232008723e */ /* 0x000fe400000000ff */
[----:B------:R-:W-:Y:S01]  /*9030*/  F2FP.F16.F32.PACK_AB R9, R34, R27 ;  /* 0x0000001b2209723e */ /* 0x000fe200000000ff */
[----:B------:R1:W-:Y:S01]  /*9040*/  STS.128 [R36+0x18400], R4 ;  /* 0x0184000424007388 */ /* 0x0003e20000000c00 */
[----:B------:R-:W-:Y:S02]  /*9050*/  F2FP.F16.F32.PACK_AB R10, R14, R25 ;  /* 0x000000190e0a723e */ /* 0x000fe400000000ff */
[----:B------:R-:W-:-:S05]  /*9060*/  F2FP.F16.F32.PACK_AB R11, R13, R26 ;  /* 0x0000001a0d0b723e */ /* 0x000fca00000000ff */
[----:B------:R1:W-:Y:S02]  /*9070*/  STS.128 [R38+0x18400], R8 ;  /* 0x0184000826007388 */ /* 0x0003e40000000c00 */
.L_x_1521:
[----:B------:R-:W-:Y:S05]  /*9080*/  BSYNC B1 ;  /* 0x0000000000017941 */ /* 0x000fea0003800000 */
.L_x_1520:
[----:B------:R-:W-:Y:S05]  /*9090*/  @P0 BRA `(.L_x_1512) ;  /* 0x0000000400600947 */ /* 0x000fea0003800000 */
[----:B-1----:R-:W2:Y:S01]  /*90a0*/  LDL R8, [R1+0x74] ;  /* 0x0000740001087983 */ /* 0x002ea20000100800 */
[C---:B------:R-:W-:Y:S02]  /*90b0*/  VIADD R4, R204.reuse, 0x40 ;  /* 0x00000040cc047836 */ /* 0x040fe40000000000 */
        /* <DEDUP_REMOVED lines=9> */
[--C-:B------:R-:W-:Y:S02]  /*9150*/  HADD2.F32 R30, -RZ, R40.reuse.H0_H0 ;  /* 0x20000028ff1e7230 */ /* 0x100fe40000004100 */
[----:B------:R-:W-:Y:S02]  /*9160*/  HADD2.F32 R32, -RZ, R45.H0_H0 ;  /* 0x2000002dff207230 */ /* 0x000fe40000004100 */
[----:B------:R-:W-:Y:S02]  /*9170*/  HADD2.F32 R37, -RZ, R40.H1_H1 ;  /* 0x30000028ff257230 */ /* 0x000fe40000004100 */
[----:B------:R-:W-:Y:S02]  /*9180*/  HADD2.F32 R35, -RZ, R42.H1_H1 ;  /* 0x3000002aff237230 */ /* 0x000fe40000004100 */
[----:B------:R-:W-:-:S02]  /*9190*/  HADD2.F32 R36, -RZ, R46.H0_H0 ;  /* 0x2000002eff247230 */ /* 0x000fc40000004100 */
[----:B------:R-:W-:Y:S02]  /*91a0*/  HADD2.F32 R34, -RZ, R39.H0_H0 ;  /* 0x20000027ff227230 */ /* 0x000fe40000004100 */
[----:B--2---:R-:W-:-:S04]  /*91b0*/  IMAD.IADD R8, R8, 0x1, R3 ;  /* 0x0000000108087824 */ /* 0x004fc800078e0203 */
[----:B------:R-:W-:Y:S01]  /*91c0*/  IMAD R3, R8, 0x2, R19 ;  /* 0x0000000208037824 */ /* 0x000fe200078e0213 */
[----:B---3--:R-:W-:Y:S04]  /*91d0*/  LDS.128 R4, [R38+0x18400] ;  /* 0x0184000026047984 */ /* 0x008fe80000000c00 */
[----:B------:R-:W1:Y:S02]  /*91e0*/  LDS.128 R8, [R3+0x18400] ;  /* 0x0184000003087984 */ /* 0x000e640000000c00 */
[--C-:B-1----:R-:W-:Y:S02]  /*91f0*/  HADD2.F32 R20, -RZ, R8.reuse.H0_H0 ;  /* 0x20000008ff147230 */ /* 0x102fe40000004100 */
[----:B------:R-:W-:Y:S02]  /*9200*/  HADD2.F32 R8, -RZ, R8.H1_H1 ;  /* 0x30000008ff087230 */ /* 0x000fe40000004100 */
[----:B------:R-:W-:-:S02]  /*9210*/  HADD2.F32 R12, -RZ, R4.H0_H0 ;  /* 0x20000004ff0c7230 */ /* 0x000fc40000004100 */
[-C--:B------:R-:W-:Y:S01]  /*9220*/  FMUL.FTZ R27, R30, R20.reuse ;  /* 0x000000141e1b7220 */ /* 0x080fe20000410000 */
[----:B------:R-:W-:Y:S01]  /*9230*/  FMUL.FTZ R29, R28, R20 ;  /* 0x000000141c1d7220 */ /* 0x000fe20000410000 */
[----:B------:R-:W-:Y:S02]  /*9240*/  HADD2.F32 R20, -RZ, R43.H0_H0 ;  /* 0x2000002bff147230 */ /* 0x000fe40000004100 */
[-C--:B------:R-:W-:Y:S01]  /*9250*/  FMUL.FTZ R31, R32, R8.reuse ;  /* 0x00000008201f7220 */ /* 0x080fe20000410000 */
[----:B------:R-:W-:Y:S02]  /*9260*/  HADD2.F32 R4, -RZ, R4.H1_H1 ;  /* 0x30000004ff047230 */ /* 0x000fe40000004100 */
[--C-:B----4-:R-:W-:Y:S02]  /*9270*/  HADD2.F32 R21, -RZ, R9.reuse.H0_H0 ;  /* 0x20000009ff157230 */ /* 0x110fe40000004100 */
[----:B------:R-:W-:Y:S01]  /*9280*/  FMUL.FTZ R33, R20, R8 ;  /* 0x0000000814217220 */ /* 0x000fe20000410000 */
[----:B------:R-:W-:-:S02]  /*9290*/  HADD2.F32 R9, -RZ, R9.H1_H1 ;  /* 0x30000009ff097230 */ /* 0x000fc40000004100 */
[----:B------:R-:W-:Y:S01]  /*92a0*/  FFMA.FTZ R8, R20, R4, -R31 ;  /* 0x0000000414087223 */ /* 0x000fe2000001081f */
[-C--:B------:R-:W-:Y:S01]  /*92b0*/  FFMA.FTZ R27, R28, R12.reuse, -R27 ;  /* 0x0000000c1c1b7223 */ /* 0x080fe2000001081b */
[----:B------:R-:W-:Y:S02]  /*92c0*/  HADD2.F32 R31, -RZ, R45.H1_H1 ;  /* 0x3000002dff1f7230 */ /* 0x000fe40000004100 */
[-C--:B------:R-:W-:Y:S01]  /*92d0*/  FMUL.FTZ R20, R37, R21.reuse ;  /* 0x0000001525147220 */ /* 0x080fe20000410000 */
[----:B------:R-:W-:Y:S01]  /*92e0*/  FMUL.FTZ R28, R35, R21 ;  /* 0x00000015231c7220 */ /* 0x000fe20000410000 */
[----:B------:R-:W-:Y:S02]  /*92f0*/  HADD2.F32 R21, -RZ, R43.H1_H1 ;  /* 0x3000002bff157230 */ /* 0x000fe40000004100 */
[----:B------:R-:W-:Y:S01]  /*9300*/  FFMA.FTZ R29, R30, R12, R29 ;  /* 0x0000000c1e1d7223 */ /* 0x000fe2000001001d */
[--C-:B------:R-:W-:Y:S02]  /*9310*/  HADD2.F32 R13, -RZ, R5.reuse.H0_H0 ;  /* 0x20000005ff0d7230 */ /* 0x100fe40000004100 */
[----:B------:R-:W-:Y:S01]  /*9320*/  FFMA.FTZ R12, R32, R4, R33 ;  /* 0x00000004200c7223 */ /* 0x000fe20000010021 */
[----:B------:R-:W-:-:S02]  /*9330*/  HADD2.F32 R5, -RZ, R5.H1_H1 ;  /* 0x30000005ff057230 */ /* 0x000fc40000004100 */
[-C--:B------:R-:W-:Y:S01]  /*9340*/  FMUL.FTZ R4, R31, R9.reuse ;  /* 0x000000091f047220 */ /* 0x080fe20000410000 */
[--C-:B------:R-:W-:Y:S02]  /*9350*/  HADD2.F32 R25, -RZ, R10.reuse.H0_H0 ;  /* 0x2000000aff197230 */ /* 0x100fe40000004100 */
[C---:B------:R-:W-:Y:S01]  /*9360*/  FMUL.FTZ R30, R21.reuse, R9 ;  /* 0x00000009151e7220 */ /* 0x040fe20000410000 */
[----:B------:R-:W-:Y:S02]  /*9370*/  HADD2.F32 R10, -RZ, R10.H1_H1 ;  /* 0x3000000aff0a7230 */ /* 0x000fe40000004100 */
[----:B------:R-:W-:Y:S01]  /*9380*/  FFMA.FTZ R9, R21, R5, -R4 ;  /* 0x0000000515097223 */ /* 0x000fe20000010804 */
[----:B------:R-:W-:Y:S02]  /*9390*/  HADD2.F32 R14, -RZ, R6.H0_H0 ;  /* 0x20000006ff0e7230 */ /* 0x000fe40000004100 */
[-C--:B------:R-:W-:Y:S01]  /*93a0*/  FFMA.FTZ R20, R35, R13.reuse, -R20 ;  /* 0x0000000d23147223 */ /* 0x080fe20000010814 */
[----:B------:R-:W-:Y:S01]  /*93b0*/  FFMA.FTZ R28, R37, R13, R28 ;  /* 0x0000000d251c7223 */ /* 0x000fe2000001001c */
[----:B------:R-:W-:-:S02]  /*93c0*/  HADD2.F32 R4, -RZ, R44.H0_H0 ;  /* 0x2000002cff047230 */ /* 0x000fc40000004100 */
[----:B------:R-:W-:Y:S01]  /*93d0*/  FFMA.FTZ R13, R31, R5, R30 ;  /* 0x000000051f0d7223 */ /* 0x000fe2000001001e */
[----:B------:R-:W-:Y:S02]  /*93e0*/  HADD2.F32 R6, -RZ, R6.H1_H1 ;  /* 0x30000006ff067230 */ /* 0x000fe40000004100 */
[-C--:B------:R-:W-:Y:S01]  /*93f0*/  FMUL.FTZ R5, R36, R10.reuse ;  /* 0x0000000a24057220 */ /* 0x080fe20000410000 */
[----:B------:R-:W-:Y:S02]  /*9400*/  HADD2.F32 R32, -RZ, R41.H0_H0 ;  /* 0x20000029ff207230 */ /* 0x000fe40000004100 */
[-C--:B------:R-:W-:Y:S01]  /*9410*/  FMUL.FTZ R21, R34, R25.reuse ;  /* 0x0000001922157220 */ /* 0x080fe20000410000 */
[C---:B------:R-:W-:Y:S01]  /*9420*/  FMUL.FTZ R31, R4.reuse, R10 ;  /* 0x0000000a041f7220 */ /* 0x040fe20000410000 */
[----:B0-----:R-:W-:Y:S02]  /*9430*/  HADD2.F32 R26, -RZ, R11.H0_H0 ;  /* 0x2000000bff1a7230 */ /* 0x001fe40000004100 */
[----:B------:R-:W-:Y:S01]  /*9440*/  FFMA.FTZ R10, R4, R6, -R5 ;  /* 0x00000006040a7223 */ /* 0x000fe20000010805 */
[----:B------:R-:W-:Y:S01]  /*9450*/  FMUL.FTZ R25, R32, R25 ;  /* 0x0000001920197220 */ /* 0x000fe20000410000 */
[----:B------:R-:W-:-:S02]  /*9460*/  HADD2.F32 R35, -RZ, R39.H1_H1 ;  /* 0x30000027ff237230 */ /* 0x000fc40000004100 */
[----:B------:R-:W-:Y:S02]  /*9470*/  HADD2.F32 R11, -RZ, R11.H1_H1 ;  /* 0x3000000bff0b7230 */ /* 0x000fe40000004100 */
[----:B------:R-:W-:Y:S02]  /*9480*/  HADD2.F32 R5, -RZ, R41.H1_H1 ;  /* 0x30000029ff057230 */ /* 0x000fe40000004100 */
[----:B------:R-:W-:Y:S02]  /*9490*/  HADD2.F32 R37, -RZ, R46.H1_H1 ;  /* 0x3000002eff257230 */ /* 0x000fe40000004100 */
[----:B------:R-:W-:Y:S02]  /*94a0*/  HADD2.F32 R33, -RZ, R44.H1_H1 ;  /* 0x3000002cff217230 */ /* 0x000fe40000004100 */
[-C--:B------:R-:W-:Y:S01]  /*94b0*/  FFMA.FTZ R21, R32, R14.reuse, -R21 ;  /* 0x0000000e20157223 */ /* 0x080fe20000010815 */
[--C-:B------:R-:W-:Y:S02]  /*94c0*/  HADD2.F32 R15, -RZ, R7.reuse.H0_H0 ;  /* 0x20000007ff0f7230 */ /* 0x100fe40000004100 */
[----:B------:R-:W-:Y:S01]  /*94d0*/  FFMA.FTZ R25, R34, R14, R25 ;  /* 0x0000000e22197223 */ /* 0x000fe20000010019 */
[----:B------:R-:W-:-:S02]  /*94e0*/  HADD2.F32 R7, -RZ, R7.H1_H1 ;  /* 0x30000007ff077230 */ /* 0x000fc40000004100 */
[----:B------:R-:W-:Y:S01]  /*94f0*/  FFMA.FTZ R14, R36, R6, R31 ;  /* 0x00000006240e7223 */ /* 0x000fe2000001001f */
[-C--:B------:R-:W-:Y:S01]  /*9500*/  FMUL.FTZ R4, R35, R26.reuse ;  /* 0x0000001a23047220 */ /* 0x080fe20000410000 */
[----:B------:R-:W-:Y:S01]  /*9510*/  FMUL.FTZ R26, R5, R26 ;  /* 0x0000001a051a7220 */ /* 0x000fe20000410000 */
[-C--:B------:R-:W-:Y:S01]  /*9520*/  FMUL.FTZ R6, R37, R11.reuse ;  /* 0x0000000b25067220 */ /* 0x080fe20000410000 */
[----:B------:R-:W-:Y:S01]  /*9530*/  FMUL.FTZ R32, R33, R11 ;  /* 0x0000000b21207220 */ /* 0x000fe20000410000 */
[-C--:B------:R-:W-:Y:S01]  /*9540*/  FFMA.FTZ R11, R5, R15.reuse, -R4 ;  /* 0x0000000f050b7223 */ /* 0x080fe20000010804 */
[----:B------:R-:W-:Y:S01]  /*9550*/  FFMA.FTZ R26, R35, R15, R26 ;  /* 0x0000000f231a7223 */ /* 0x000fe2000001001a */
[-C--:B------:R-:W-:Y:S01]  /*9560*/  FFMA.FTZ R30, R33, R7.reuse, -R6 ;  /* 0x00000007211e7223 */ /* 0x080fe20000010806 */
[----:B------:R-:W-:Y:S01]  /*9570*/  FFMA.FTZ R15, R37, R7, R32 ;  /* 0x00000007250f7223 */ /* 0x000fe20000010020 */
[----:B------:R-:W-:Y:S02]  /*9580*/  F2FP.F16.F32.PACK_AB R4, R8, R27 ;  /* 0x0000001b0804723e */ /* 0x000fe400000000ff */
[----:B------:R-:W-:-:S02]  /*9590*/  F2FP.F16.F32.PACK_AB R5, R9, R20 ;  /* 0x000000140905723e */ /* 0x000fc400000000ff */
[----:B------:R-:W-:Y:S02]  /*95a0*/  F2FP.F16.F32.PACK_AB R6, R10, R21 ;  /* 0x000000150a06723e */ /* 0x000fe400000000ff */
[----:B------:R-:W-:Y:S02]  /*95b0*/  F2FP.F16.F32.PACK_AB R7, R30, R11 ;  /* 0x0000000b1e07723e */ /* 0x000fe400000000ff */
[----:B------:R-:W-:Y:S02]  /*95c0*/  F2FP.F16.F32.PACK_AB R8, R12, R29 ;  /* 0x0000001d0c08723e */ /* 0x000fe400000000ff */
[----:B------:R-:W-:Y:S02]  /*95d0*/  F2FP.F16.F32.PACK_AB R9, R13, R28 ;  /* 0x0000001c0d09723e */ /* 0x000fe400000000ff */
[----:B------:R-:W-:Y:S02]  /*95e0*/  F2FP.F16.F32.PACK_AB R10, R14, R25 ;  /* 0x000000190e0a723e */ /* 0x000fe400000000ff */
[----:B------:R-:W-:Y:S01]  /*95f0*/  F2FP.F16.F32.PACK_AB R11, R15, R26 ;  /* 0x0000001a0f0b723e */ /* 0x000fe200000000ff */
[----:B------:R3:W-:Y:S04]  /*9600*/  STS.128 [R38+0x18400], R4 ;  /* 0x0184000426007388 */ /* 0x0007e80000000c00 */
[----:B------:R3:W-:Y:S02]  /*9610*/  STS.128 [R3+0x18400], R8 ;  /* 0x0184000803007388 */ /* 0x0007e40000000c00 */
.L_x_1512:
[----:B------:R-:W-:Y:S05]  /*9620*/  BSYNC B0 ;  /* 0x0000000000007941 */ /* 0x000fea0003800000 */
.L_x_1501:
[----:B------:R-:W-:Y:S01]  /*9630*/  @!PT LDS RZ, [RZ] ;  /* 0x00000000fffff984 */ /* 0x000fe20000000800 */
[----:B------:R-:W-:Y:S01]  /*9640*/  @!PT LDS RZ, [RZ] ;  /* 0x00000000fffff984 */ /* 0x000fe20000000800 */
[----:B------:R-:W-:Y:S01]  /*9650*/  @!PT LDS RZ, [RZ] ;  /* 0x00000000fffff984 */ /* 0x000fe20000000800 */
[----:B------:R-:W-:Y:S01]  /*9660*/  @!PT LDS RZ, [RZ] ;  /* 0x00000000fffff984 */ /* 0x000fe20000000800 */
[----:B------:R5:W-:Y:S06]  /*9670*/  MEMBAR.ALL.CTA ;  /* 0x0000000000007992 */ /* 0x000bec0000008000 */
[----:B-----5:R-:W5:Y:S01]  /*9680*/  FENCE.VIEW.ASYNC.S ;  /* 0x00000000000073c6 */ /* 0x020f620000000000 */
[----:B------:R-:W-:Y:S05]  /*9690*/  WARPSYNC.ALL ;  /* 0x0000000000007948 */ /* 0x000fea0003800000 */
[----:B-----5:R-:W-:Y:S06]  /*96a0*/  BAR.SYNC.DEFER_BLOCKING 0xd, 0x100 ;  /* 0x0344000000007b1d */ /* 0x020fec0000010000 */
.L_x_1498:
[----:B--23--:R-:W2:Y:S01]  /*96b0*/  S2R R3, SR_TID.X ;  /* 0x0000000000037919 */ /* 0x00cea20000002100 */
[----:B------:R-:W-:Y:S01]  /*96c0*/  ISETP.NE.AND P0, PT, R210, 0x3, PT ;  /* 0x00000003d200780c */ /* 0x000fe20003f05270 */
[----:B------:R-:W-:Y:S05]  /*96d0*/  WARPSYNC.ALL ;  /* 0x0000000000007948 */ /* 0x000fea0003800000 */
[----:B--2---:R-:W-:-:S05]  /*96e0*/  SHF.R.U32.HI R3, RZ, 0x7, R3 ;  /* 0x00000007ff037819 */ /* 0x004fca0000011603 */
[----:B-1----:R-:W-:-:S05]  /*96f0*/  VIADD R10, R3, 0x8 ;  /* 0x00000008030a7836 */ /* 0x002fca0000000000 */
[----:B------:R1:W-:Y:S06]  /*9700*/  BAR.SYNC.DEFER_BLOCKING R10, 0x100 ;  /* 0x0004000a0000751d */ /* 0x0003ec0000010000 */
[----:B------:R-:W-:Y:S05]  /*9710*/  @!P0 BRA `(.L_x_1522) ;  /* 0x0000000000048947 */ /* 0x000fea0003800000 */
[----:B------:R-:W-:Y:S01]  /*9720*/  BPT.TRAP 0x1 ;  /* 0x000000040000795c */ /* 0x000fe20000300000 */
.L_x_1522:
[----:B------:R-:W-:Y:S01]  /*9730*/  IMAD R4, R206, 0x8, R19 ;  /* 0x00000008ce047824 */ /* 0x000fe200078e0213 */
[----:B------:R-:W-:-:S04]  /*9740*/  SHF.L.U32 R5, R218, 0x1f, RZ ;  /* 0x0000001fda057819 */ /* 0x000fc800000006ff */
[----:B------:R2:W3:Y:S01]  /*9750*/  SYNCS.PHASECHK.TRANS64.TRYWAIT P1, [R4+URZ+0x32430], R5 ;  /* 0x03243005040075a7 */ /* 0x0004e2000802017f */
[----:B------:R-:W-:Y:S05]  /*9760*/  @!P0 BRA `(.L_x_1523) ;  /* 0x0000000000048947 */ /* 0x000fea0003800000 */
[----:B------:R-:W-:Y:S01]  /*9770*/  BPT.TRAP 0x1 ;  /* 0x000000040000795c */ /* 0x000fe20000300000 */
.L_x_1523:
[----:B------:R-:W-:Y:S01]  /*9780*/  VIADD R3, R19, 0x1c400 ;  /* 0x0001c40013037836 */ /* 0x000fe20000000000 */
[----:B------:R-:W-:Y:S02]  /*9790*/  LOP3.LUT R12, R24, 0x10000, RZ, 0xfc, !PT ;  /* 0x00010000180c7812 */ /* 0x000fe400078efcff */
[----:B0-----:R-:W-:Y:S02]  /*97a0*/  MOV R13, 0x40000040 ;  /* 0x40000040000d7802 */ /* 0x001fe40000000f00 */
[----:B------:R-:W-:-:S04]  /*97b0*/  SHF.R.U32.HI R3, RZ, 0x4, R3 ;  /* 0x00000004ff037819 */ /* 0x000fc80000011603 */
[----:B------:R-:W-:-:S04]  /*97c0*/  LOP3.LUT R3, R3, 0x3fff, RZ, 0xc0, !PT ;  /* 0x00003fff03037812 */ /* 0x000fc800078ec0ff */
[----:B------:R-:W-:-:S05]  /*97d0*/  LOP3.LUT R3, R3, 0x10000, RZ, 0xfc, !PT ;  /* 0x0001000003037812 */ /* 0x000fca00078efcff */
[----:B------:R0:W-:Y:S01]  /*97e0*/  STL [R1+0x4c], R3 ;  /* 0x00004c0301007387 */ /* 0x0001e20000100800 */
[----:B---3--:R-:W-:Y:S05]  /*97f0*/  @P1 BRA `(.L_x_1524) ;  /* 0x0000000000081947 */ /* 0x008fea0003800000 */
[----:B------:R-:W3:Y:S02]  /*9800*/  SYNCS.PHASECHK.TRANS64.TRYWAIT P1, [R4+URZ+0x32430], R5 ;  /* 0x03243005040075a7 */ /* 0x000ee4000802017f */
[----:B---3--:R-:W-:Y:S05]  /*9810*/  @!P1 BRA `(.L_x_1525) ;  /* 0x00000134003c9947 */ /* 0x008fea0003800000 */
.L_x_1524:
[----:B0-----:R-:W5:Y:S01]  /*9820*/  LDL R3, [R1+0x4c] ;  /* 0x00004c0001037983 */ /* 0x001f620000100800 */
[----:B------:R-:W-:Y:S01]  /*9830*/  IMAD.MOV.U32 R7, RZ, RZ, 0x40000040 ;  /* 0x40000040ff077424 */ /* 0x000fe200078e00ff */
[----:B------:R-:W-:Y:S05]  /*9840*/  WARPSYNC.ALL ;  /* 0x0000000000007948 */ /* 0x000fea0003800000 */
[C---:B------:R-:W-:Y:S01]  /*9850*/  R2UR UR4, R12.reuse ;  /* 0x000000000c0472ca */ /* 0x040fe200000e0000 */
[----:B----4-:R-:W-:Y:S01]  /*9860*/  WARPGROUP.ARRIVE ;  /* 0x00000000000079c5 */ /* 0x010fe20000000000 */
[----:B------:R-:W-:Y:S01]  /*9870*/  R2UR UR5, R13 ;  /* 0x000000000d0572ca */ /* 0x000fe200000e0000 */
[----:B------:R-:W-:Y:S01]  /*9880*/  VIADD R224, R12, 0x2 ;  /* 0x000000020ce07836 */ /* 0x000fe20000000000 */
[----:B------:R-:W-:Y:S01]  /*9890*/  R2UR UR7, R7 ;  /* 0x00000000070772ca */ /* 0x000fe200000e0000 */
[----:B------:R-:W-:Y:S01]  /*98a0*/  IMAD.MOV.U32 R225, RZ, RZ, 0x40000040 ;  /* 0x40000040ffe17424 */ /* 0x000fe200078e00ff */
[----:B------:R-:W-:Y:S01]  /*98b0*/  MOV R221, 0x40000040 ;  /* 0x4000004000dd7802 */ /* 0x000fe20000000f00 */
[----:B------:R-:W-:Y:S01]  /*98c0*/  IMAD.MOV.U32 R9, RZ, RZ, 0x40000040 ;  /* 0x40000040ff097424 */ /* 0x000fe200078e00ff */
[----:B------:R-:W-:Y:S01]  /*98d0*/  SHF.L.U32 R0, R0, 0x1f, RZ ;  /* 0x0000001f00007819 */ /* 0x000fe200000006ff */
[----:B------:R-:W-:Y:S01]  /*98e0*/  VIADD R222, R12, 0x4 ;  /* 0x000000040cde7836 */ /* 0x000fe20000000000 */
[----:B------:R-:W-:Y:S01]  /*98f0*/  BSSY B0, `(.L_x_1526) ;  /* 0x0000023000007945 */ /* 0x000fe20003800000 */
[----:B------:R-:W-:-:S02]  /*9900*/  IMAD.MOV.U32 R223, RZ, RZ, 0x40000040 ;  /* 0x40000040ffdf7424 */ /* 0x000fc400078e00ff */
[----:B------:R-:W-:Y:S02]  /*9910*/  VIADD R220, R12, 0x6 ;  /* 0x000000060cdc7836 */ /* 0x000fe40000000000 */
[----:B------:R-:W-:Y:S02]  /*9920*/  IMAD.MOV.U32 R7, RZ, RZ, 0x40000040 ;  /* 0x40000040ff077424 */ /* 0x000fe400078e00ff */
[----:B-----5:R-:W-:-:S04]  /*9930*/  IMAD R6, R206, 0x300, R3 ;  /* 0x00000300ce067824 */ /* 0x020fc800078e0203 */
        /* <DEDUP_REMOVED lines=10> */
[----:B------:R-:W-:-:S02]  /*99e0*/  WARPGROUP.DEPBAR.LE gsb0, 0x0 ;  /* 0x00008000000079c5 */ /* 0x000fc40000010000 */
[----:B------:R-:W-:-:S07]  /*99f0*/  WARPGROUP.ARRIVE ;  /* 0x00000000000079c5 */ /* 0x000fce0000000000 */
[----:B------:R-:W-:Y:S01]  /*9a00*/  HGMMA.64x96x16.F32 R24, gdesc[UR4], R24, gsb0 ;  /* 0x01600000041879f0 */ /* 0x000fe20008000818 */
[----:B------:R-:W-:Y:S02]  /*9a10*/  R2UR UR4, R222 ;  /* 0x00000000de0472ca */ /* 0x000fe400000e0000 */
[----:B------:R-:W-:Y:S02]  /*9a20*/  R2UR UR5, R223 ;  /* 0x00000000df0572ca */ /* 0x000fe400000e0000 */
[----:B------:R-:W-:Y:S02]  /*9a30*/  R2UR UR6, R8 ;  /* 0x00000000080672ca */ /* 0x000fe400000e0000 */
[----:B------:R-:W-:Y:S01]  /*9a40*/  R2UR UR7, R9 ;  /* 0x00000000090772ca */ /* 0x000fe200000e0000 */
[----:B------:R-:W-:Y:S02]  /*9a50*/  WARPGROUP.DEPBAR.LE gsb0, 0x0 ;  /* 0x00008000000079c5 */ /* 0x000fe40000010000 */
[----:B------:R-:W-:-:S10]  /*9a60*/  WARPGROUP.ARRIVE ;  /* 0x00000000000079c5 */ /* 0x000fd40000000000 */
        /* <DEDUP_REMOVED lines=9> */
[----:B------:R-:W0:Y:S02]  /*9b00*/  SYNCS.PHASECHK.TRANS64.TRYWAIT P1, [R19+URZ+0x32410], R0 ;  /* 0x03241000130075a7 */ /* 0x000e24000802017f */
[----:B0-----:R-:W-:Y:S05]  /*9b10*/  @!P1 BRA `(.L_x_1527) ;  /* 0x0000013000909947 */ /* 0x001fea0003800000 */
.L_x_1750:
[----:B------:R-:W-:Y:S05]  /*9b20*/  BSYNC B0 ;  /* 0x0000000000007941 */ /* 0x000fea0003800000 */
.L_x_1526:
[----:B------:R-:W-:Y:S05]  /*9b30*/  @!P0 BRA `(.L_x_1528) ;  /* 0x0000000000048947 */ /* 0x000fea0003800000 */
[----:B------:R-:W-:Y:S01]  /*9b40*/  BPT.TRAP 0x1 ;  /* 0x000000040000795c */ /* 0x000fe20000300000 */
.L_x_1528:
[----:B------:R4:W0:Y:S01]  /*9b50*/  SYNCS.PHASECHK.TRANS64.TRYWAIT P1, [R4+URZ+0x32450], R5 ;  /* 0x03245005040075a7 */ /* 0x000822000802017f */
[----:B------:R-:W-:Y:S05]  /*9b60*/  @!P0 BRA `(.L_x_1529) ;  /* 0x0000000000048947 */ /* 0x000fea0003800000 */
[----:B------:R-:W-:Y:S01]  /*9b70*/  BPT.TRAP 0x1 ;  /* 0x000000040000795c */ /* 0x000fe20000300000 */
.L_x_1529:
[----:B0-----:R-:W-:Y:S05]  /*9b80*/  @P1 BRA `(.L_x_1530) ;  /* 0x0000000000081947 */ /* 0x001fea0003800000 */
[----:B------:R-:W0:Y:S02]  /*9b90*/  SYNCS.PHASECHK.TRANS64.TRYWAIT P1, [R4+URZ+0x32450], R5 ;  /* 0x03245005040075a7 */ /* 0x000e24000802017f */
[----:B0-----:R-:W-:Y:S05]  /*9ba0*/  @!P1 BRA `(.L_x_1531) ;  /* 0x0000013000809947 */ /* 0x001fea0003800000 */
.L_x_1530:
[----:B------:R-:W-:Y:S05]  /*9bb0*/  WARPSYNC.ALL ;  /* 0x0000000000007948 */ /* 0x000fea0003800000 */
[----:B------:R-:W-:Y:S01]  /*9bc0*/  IMAD R72, R72, 0x2000, R19 ;  /* 0x0000200048487824 */ /* 0x000fe200078e0213 */
[----:B------:R-:W-:Y:S01]  /*9bd0*/  WARPGROUP.ARRIVE ;  /* 0x00000000000079c5 */ /* 0x000fe20000000000 */
[----:B--234-:R-:W-:Y:S01]  /*9be0*/  VIADD R5, R19, 0x400 ;  /* 0x0000040013057836 */ /* 0x01cfe20000000000 */
[----:B------:R-:W-:Y:S01]  /*9bf0*/  UMOV UR9, 0x40000040 ;  /* 0x4000004000097882 */ /* 0x000fe20000000000 */
[----:B------:R-:W-:Y:S01]  /*9c00*/  IMAD.MOV.U32 R7, RZ, RZ, 0x40000040 ;  /* 0x40000040ff077424 */ /* 0x000fe200078e00ff */
[----:B------:R-:W-:Y:S01]  /*9c10*/  R2UR UR4, R72 ;  /* 0x00000000480472ca */ /* 0x000fe200000e0000 */
[----:B------:R-:W-:Y:S01]  /*9c20*/  IMAD.MOV.U32 R9, RZ, RZ, 0x40000040 ;  /* 0x40000040ff097424 */ /* 0x000fe200078e00ff */
[----:B------:R-:W-:Y:S01]  /*9c30*/  SHF.R.U32.HI R5, RZ, 0x4, R5 ;  /* 0x00000004ff057819 */ /* 0x000fe20000011605 */
[----:B------:R-:W-:Y:S01]  /*9c40*/  IMAD.U32 R15, RZ, RZ, UR9 ;  /* 0x00000009ff0f7e24 */ /* 0x000fe2000f8e00ff */
[----:B------:R-:W-:Y:S01]  /*9c50*/  R2UR UR11, R7 ;  /* 0x00000000070b72ca */ /* 0x000fe200000e0000 */
[----:B------:R-:W-:Y:S01]  /*9c60*/  UMOV UR57, 0x40000040 ;  /* 0x4000004000397882 */ /* 0x000fe20000000000 */
[----:B------:R-:W-:Y:S01]  /*9c70*/  LOP3.LUT R5, R5, 0x3fff, RZ, 0xc0, !PT ;  /* 0x00003fff05057812 */ /* 0x000fe200078ec0ff */
[----:B------:R-:W-:Y:S01]  /*9c80*/  UMOV UR53, 0x40000040 ;  /* 0x4000004000357882 */ /* 0x000fe20000000000 */
[----:B------:R-:W-:Y:S01]  /*9c90*/  UMOV UR49, 0x40000040 ;  /* 0x4000004000317882 */ /* 0x000fe20000000000 */
[----:B------:R-:W-:Y:S01]  /*9ca0*/  UMOV UR45, 0x40000040 ;  /* 0x40000040002d7882 */ /* 0x000fe20000000000 */
[----:B------:R-:W-:Y:S01]  /*9cb0*/  LOP3.LUT R0, R5, 0x10000, RZ, 0xfc, !PT ;  /* 0x0001000005007812 */ /* 0x000fe200078efcff */
[----:B------:R-:W-:Y:S01]  /*9cc0*/  UMOV UR41, 0x40000040 ;  /* 0x4000004000297882 */ /* 0x000fe20000000000 */
[----:B------:R-:W-:Y:S01]  /*9cd0*/  IMAD.MOV.U32 R7, RZ, RZ, 0x40000040 ;  /* 0x40000040ff077424 */ /* 0x000fe200078e00ff */
[----:B------:R-:W-:-:S02]  /*9ce0*/  UIADD3 UR4, UR4, 0x22400, URZ ;  /* 0x0002240004047890 */ /* 0x000fc4000fffe03f */
[----:B------:R-:W-:Y:S01]  /*9cf0*/  IMAD R6, R206, 0xc00, R0 ;  /* 0x00000c00ce067824 */ /* 0x000fe200078e0200 */
[----:B------:R0:W-:Y:S01]  /*9d00*/  STL [R1+0x50], R0 ;  /* 0x0000500001007387 */ /* 0x0001e20000100800 */
[----:B------:R-:W-:Y:S01]  /*9d10*/  USHF.R.U32.HI UR4, URZ, 0x4, UR4 ;  /* 0x000000043f047899 */ /* 0x000fe20008011604 */
[----:B------:R-:W-:Y:S01]  /*9d20*/  R2UR UR39, R7 ;  /* 0x00000000072772ca */ /* 0x000fe200000e0000 */
[C---:B------:R-:W-:Y:S01]  /*9d30*/  VIADD R8, R6.reuse, 0x2 ;  /* 0x0000000206087836 */ /* 0x040fe20000000000 */
[----:B------:R-:W-:Y:S01]  /*9d40*/  R2UR UR10, R6 ;  /* 0x00000000060a72ca */ /* 0x000fe200000e0000 */
[----:B------:R-:W-:Y:S01]  /*9d50*/  ULOP3.LUT UR4, UR4, 0x3fff, URZ, 0xc0, !UPT ;  /* 0x00003fff04047892 */ /* 0x000fe2000f8ec03f */
[----:B------:R-:W-:-:S03]  /*9d60*/  UMOV UR37, 0x40000040 ;  /* 0x4000004000257882 */ /* 0x000fc60000000000 */
[----:B------:R-:W-:Y:S01]  /*9d70*/  ULOP3.LUT UR4, UR4, 0x10000, URZ, 0xfc, !UPT ;  /* 0x0001000004047892 */ /* 0x000fe2000f8efc3f */
[----:B0-----:R-:W0:Y:S03]  /*9d80*/  S2R R0, SR_TID.X ;  /* 0x0000000000007919 */ /* 0x001e260000002100 */
[----:B------:R-:W-:Y:S02]  /*9d90*/  UIADD3 UR5, UR4, 0x2, URZ ;  /* 0x0000000204057890 */ /* 0x000fe4000fffe03f */
[----:B------:R-:W-:Y:S02]  /*9da0*/  UIADD3 UR56, UR4, 0x804, URZ ;  /* 0x0000080404387890 */ /* 0x000fe4000fffe03f */
[----:B------:R-:W-:Y:S01]  /*9db0*/  UMOV UR8, UR4 ;  /* 0x0000000400087c82 */ /* 0x000fe20008000000 */
[----:B------:R-:W-:Y:S01]  /*9dc0*/  UIADD3 UR52, UR4, 0x806, URZ ;  /* 0x0000080604347890 */ /* 0x000fe2000fffe03f */
[----:B------:R-:W-:Y:S01]  /*9dd0*/  HGMMA.64x96x16.F32 R24, gdesc[UR8], R24, gsb0 ;  /* 0x01600000081879f0 */ /* 0x000fe20008000818 */
[----:B------:R-:W-:Y:S01]  /*9de0*/  R2UR UR10, R8 ;  /* 0x00000000080a72ca */ /* 0x000fe200000e0000 */
[----:B------:R-:W-:Y:S01]  /*9df0*/  IMAD.U32 R14, RZ, RZ, UR8 ;  /* 0x00000008ff0e7e24 */ /* 0x000fe2000f8e00ff */
[----:B------:R-:W-:Y:S01]  /*9e00*/  R2UR UR11, R9 ;  /* 0x00000000090b72ca */ /* 0x000fe200000e0000 */
[----:B------:R-:W-:Y:S01]  /*9e10*/  UMOV UR8, UR5 ;  /* 0x0000000500087c82 */ /* 0x000fe20008000000 */
[----:B------:R-:W-:Y:S01]  /*9e20*/  UMOV UR9, 0x40000040 ;  /* 0x4000004000097882 */ /* 0x000fe20000000000 */
[----:B------:R-:W-:Y:S01]  /*9e30*/  VIADD R8, R6, 0x4 ;  /* 0x0000000406087836 */ /* 0x000fe20000000000 */
[----:B------:R-:W-:Y:S01]  /*9e40*/  MOV R9, 0x40000040 ;  /* 0x4000004000097802 */ /* 0x000fe20000000f00 */
[----:B------:R-:W-:Y:S01]  /*9e50*/  UIADD3 UR5, UR4, 0x4, URZ ;  /* 0x0000000404057890 */ /* 0x000fe2000fffe03f */
[----:B------:R2:W-:Y:S01]  /*9e60*/  STL.64 [R1+0x68], R14 ;  /* 0x0000680e01007387 */ /* 0x0005e20000100a00 */
[----:B------:R-:W-:-:S02]  /*9e70*/  UIADD3 UR48, UR4, 0xc00, URZ ;  /* 0x00000c0004307890 */ /* 0x000fc4000fffe03f */
[----:B------:R-:W-:Y:S02]  /*9e80*/  UIADD3 UR44, UR4, 0xc02, URZ ;  /* 0x00000c02042c7890 */ /* 0x000fe4000fffe03f */
[----:B------:R-:W-:Y:S02]  /*9e90*/  UIADD3 UR40, UR4, 0xc04, URZ ;  /* 0x00000c0404287890 */ /* 0x000fe4000fffe03f */
[----:B------:R-:W-:Y:S01]  /*9ea0*/  UIADD3 UR36, UR4, 0xc06, URZ ;  /* 0x00000c0604247890 */ /* 0x000fe2000fffe03f */
[----:B--2---:R-:W-:Y:S02]  /*9eb0*/  IMAD.U32 R14, RZ, RZ, UR8 ;  /* 0x00000008ff0e7e24 */ /* 0x004fe4000f8e00ff */
[----:B------:R-:W-:Y:S01]  /*9ec0*/  IMAD.U32 R15, RZ, RZ, UR9 ;  /* 0x00000009ff0f7e24 */ /* 0x000fe2000f8e00ff */
[----:B0-----:R-:W-:-:S04]  /*9ed0*/  SHF.R.U32.HI R0, RZ, 0x7, R0 ;  /* 0x00000007ff007819 */ /* 0x001fc80000011600 */
[----:B------:R0:W-:Y:S01]  /*9ee0*/  STL.64 [R1+0x60], R14 ;  /* 0x0000600e01007387 */ /* 0x0001e20000100a00 */
[----:B------:R-:W-:Y:S01]  /*9ef0*/  IADD3 R20, -R0, 0xb, RZ ;  /* 0x0000000b00147810 */ /* 0x000fe20007ffe1ff */
[----:B------:R-:W-:Y:S02]  /*9f00*/  WARPGROUP.DEPBAR.LE gsb0, 0x0 ;  /* 0x00008000000079c5 */ /* 0x000fe40000010000 */
[----:B------:R-:W-:-:S06]  /*9f10*/  WARPGROUP.ARRIVE ;  /* 0x00000000000079c5 */ /* 0x000fcc0000000000 */
[----:B------:R-:W-:Y:S01]  /*9f20*/  HGMMA.64x96x16.F32 R24, gdesc[UR8], R24, gsb0 ;  /* 0x01600000081879f0 */ /* 0x000fe20008000818 */
[----:B------:R-:W-:Y:S01]  /*9f30*/  R2UR UR10, R8 ;  /* 0x00000000080a72ca */ /* 0x000fe200000e0000 */
[----:B------:R-:W-:Y:S01]  /*9f40*/  UMOV UR8, UR5 ;  /* 0x0000000500087c82 */ /* 0x000fe20008000000 */
[----:B------:R-:W-:Y:S01]  /*9f50*/  R2UR UR11, R9 ;  /* 0x00000000090b72ca */ /* 0x000fe200000e0000 */
[----:B------:R-:W-:Y:S01]  /*9f60*/  UMOV UR9, 0x40000040 ;  /* 0x4000004000097882 */ /* 0x000fe20000000000 */
[----:B------:R-:W-:Y:S01]  /*9f70*/  VIADD R8, R6, 0x6 ;  /* 0x0000000606087836 */ /* 0x000fe20000000000 */
[----:B------:R-:W-:Y:S01]  /*9f80*/  UIADD3 UR5, UR4, 0x6, URZ ;  /* 0x0000000604057890 */ /* 0x000fe2000fffe03f */
[----:B------:R-:W-:Y:S02]  /*9f90*/  IMAD.MOV.U32 R9, RZ, RZ, 0x40000040 ;  /* 0x40000040ff097424 */ /* 0x000fe400078e00ff */
[----:B0-----:R-:W-:Y:S02]  /*9fa0*/  IMAD.U32 R14, RZ, RZ, UR8 ;  /* 0x00000008ff0e7e24 */ /* 0x001fe4000f8e00ff */
[----:B------:R-:W-:-:S05]  /*9fb0*/  IMAD.U32 R15, RZ, RZ, UR9 ;  /* 0x00000009ff0f7e24 */ /* 0x000fca000f8e00ff */
[----:B------:R0:W-:Y:S01]  /*9fc0*/  STL.64 [R1+0x58], R14 ;  /* 0x0000580e01007387 */ /* 0x0001e20000100a00 */
        /* <DEDUP_REMOVED lines=21> */
[----:B------:R-:W-:Y:S01]  /*a120*/  MOV R9, 0x40000040 ;  /* 0x4000004000097802 */ /* 0x000fe20000000f00 */
[----:B------:R-:W-:Y:S01]  /*a130*/  UIADD3 UR5, UR4, 0x402, URZ ;  /* 0x0000040204057890 */ /* 0x000fe2000fffe03f */
        /* <DEDUP_REMOVED lines=62> */
[----:B------:R-:W-:Y:S02]  /*a520*/  VIADD R8, R6, 0x604 ;  /* 0x0000060406087836 */ /* 0x000fe40000000000 */
[----:B------:R-:W-:Y:S02]  /*a530*/  IMAD.MOV.U32 R9, RZ, RZ, 0x40000040 ;  /* 0x40000040ff097424 */ /* 0x000fe400078e00ff */
[----:B0-----:R-:W-:Y:S01]  /*a540*/  IMAD.U32 R14, RZ, RZ, UR8 ;  /* 0x00000008ff0e7e24 */ /* 0x001fe2000f8e00ff */
[----:B------:R-:W-:Y:S01]  /*a550*/  R2UR UR58, R8 ;  /* 0x00000000083a72ca */ /* 0x000fe200000e0000 */
[----:B------:R-:W-:Y:S01]  /*a560*/  VIADD R8, R6, 0x606 ;  /* 0x0000060606087836 */ /* 0x000fe20000000000 */
[----:B------:R-:W-:Y:S01]  /*a570*/  R2UR UR59, R9 ;  /* 0x00000000093b72ca */ /* 0x000fe200000e0000 */
[----:B------:R-:W-:-:S02]  /*a580*/  IMAD.MOV.U32 R9, RZ, RZ, 0x40000040 ;  /* 0x40000040ff097424 */ /* 0x000fc400078e00ff */
[----:B------:R-:W-:Y:S01]  /*a590*/  IMAD.U32 R15, RZ, RZ, UR9 ;  /* 0x00000009ff0f7e24 */ /* 0x000fe2000f8e00ff */
[----:B------:R-:W-:Y:S01]  /*a5a0*/  R2UR UR54, R8 ;  /* 0x00000000083672ca */ /* 0x000fe200000e0000 */
[----:B------:R-:W-:Y:S01]  /*a5b0*/  VIADD R8, R6, 0x900 ;  /* 0x0000090006087836 */ /* 0x000fe20000000000 */
[----:B------:R-:W-:Y:S02]  /*a5c0*/  R2UR UR55, R9 ;  /* 0x00000000093772ca */ /* 0x000fe400000e0000 */
[----:B------:R-:W-:Y:S01]  /*a5d0*/  MOV R9, 0x40000040 ;  /* 0x4000004000097802 */ /* 0x000fe20000000f00 */
[----:B------:R0:W-:Y:S01]  /*a5e0*/  STL.64 [R1+0x10], R14 ;  /* 0x0000100e01007387 */ /* 0x0001e20000100a00 */
[----:B------:R-:W-:Y:S01]  /*a5f0*/  R2UR UR50, R8 ;  /* 0x00000000083272ca */ /* 0x000fe200000e0000 */
[----:B------:R-:W-:Y:S01]  /*a600*/  VIADD R8, R6, 0x902 ;  /* 0x0000090206087836 */ /* 0x000fe20000000000 */
[----:B------:R-:W-:Y:S01]  /*a610*/  R2UR UR51, R9 ;  /* 0x00000000093372ca */ /* 0x000fe200000e0000 */
[----:B------:R-:W-:-:S03]  /*a620*/  IMAD.MOV.U32 R9, RZ, RZ, 0x40000040 ;  /* 0x40000040ff097424 */ /* 0x000fc600078e00ff */
[----:B------:R-:W-:Y:S01]  /*a630*/  R2UR UR46, R8 ;  /* 0x00000000082e72ca */ /* 0x000fe200000e0000 */
[C---:B------:R-:W-:Y:S01]  /*a640*/  VIADD R8, R6.reuse, 0x904 ;  /* 0x0000090406087836 */ /* 0x040fe20000000000 */
[----:B------:R-:W-:Y:S01]  /*a650*/  R2UR UR47, R9 ;  /* 0x00000000092f72ca */ /* 0x000fe200000e0000 */
[----:B------:R-:W-:Y:S02]  /*a660*/  IMAD.MOV.U32 R9, RZ, RZ, 0x40000040 ;  /* 0x40000040ff097424 */ /* 0x000fe400078e00ff */
[----:B------:R-:W-:Y:S01]  /*a670*/  VIADD R6, R6, 0x906 ;  /* 0x0000090606067836 */ /* 0x000fe20000000000 */
[----:B------:R-:W-:Y:S02]  /*a680*/  R2UR UR42, R8 ;  /* 0x00000000082a72ca */ /* 0x000fe400000e0000 */
[----:B------:R-:W-:Y:S02]  /*a690*/  R2UR UR43, R9 ;  /* 0x00000000092b72ca */ /* 0x000fe400000e0000 */
[----:B------:R-:W-:Y:S01]  /*a6a0*/  R2UR UR38, R6 ;  /* 0x00000000062672ca */ /* 0x000fe200000e0000 */
        /* <DEDUP_REMOVED lines=25> */
.L_x_1532:
[----:B------:R-:W2:Y:S01]  /*a840*/  LDL R3, [R1+0x94] ;  /* 0x0000940001037983 */ /* 0x000ea20000100800 */
[----:B------:R-:W-:Y:S01]  /*a850*/  IMAD R0, R172, -0x60, R155 ;  /* 0xffffffa0ac007824 */ /* 0x000fe200078e029b */
[----:B------:R-:W-:Y:S01]  /*a860*/  ULDC UR4, c[0x0][0xa80] ;  /* 0x0002a00000047ab9 */ /* 0x000fe20000000800 */
[----:B0-----:R-:W-:Y:S01]  /*a870*/  LOP3.LUT R14, R5, 0x3000000, RZ, 0xfc, !PT ;  /* 0x03000000050e7812 */ /* 0x001fe200078efcff */
[----:B------:R-:W0:Y:S01]  /*a880*/  S2R R173, SR_CgaCtaId ;  /* 0x0000000000ad7919 */ /* 0x000e220000008800 */
[----:B------:R-:W-:-:S03]  /*a890*/  MOV R15, 0x40000040 ;  /* 0x40000040000f7802 */ /* 0x000fc60000000f00 */
[----:B------:R-:W-:Y:S01]  /*a8a0*/  STL [R1+0x48], R14 ;  /* 0x0000480e01007387 */ /* 0x000fe20000100800 */
[C---:B------:R-:W-:Y:S02]  /*a8b0*/  R2UR UR11, R15.reuse ;  /* 0x000000000f0b72ca */ /* 0x040fe400000e0000 */
[----:B------:R-:W-:Y:S02]  /*a8c0*/  R2UR UR19, R15 ;  /* 0x000000000f1372ca */ /* 0x000fe400000e0000 */
[----:B--2---:R-:W-:-:S04]  /*a8d0*/  IADD3 R0, -R3, 0x60, R0 ;  /* 0x0000006003007810 */ /* 0x004fc80007ffe100 */
        /* <DEDUP_REMOVED lines=83> */
[----:B------:R-:W-:-:S02]  /*ae10*/  FMNMX.FTZ R6, R30, R9, !PT ;  /* 0x000000091e067209 */ /* 0x000fc40007810000 */
[----:B------:R-:W-:Y:S02]  /*ae20*/  FSEL R59, R59, -INF , P4 ;  /* 0xff8000003b3b7808 */ /* 0x000fe40002000000 */
[----:B------:R-:W-:Y:S02]  /*ae30*/  FMNMX.FTZ R9, R31, R6, !PT ;  /* 0x000000061f097209 */ /* 0x000fe40007810000 */
[----:B------:R-:W-:Y:S02]  /*ae40*/  FSEL R62, R62, -INF , P5 ;  /* 0xff8000003e3e7808 */ /* 0x000fe40002800000 */
[----:B------:R-:W-:Y:S02]  /*ae50*/  FMNMX.FTZ R6, R34, R9, !PT ;  /* 0x0000000922067209 */ /* 0x000fe40007810000 */
[----:B------:R-:W-:Y:S02]  /*ae60*/  ISETP.GT.AND P4, PT, R0, 0x58, PT ;  /* 0x000000580000780c */ /* 0x000fe40003f84270 */
[----:B------:R-:W-:-:S02]  /*ae70*/  FMNMX.FTZ R9, R35, R6, !PT ;  /* 0x0000000623097209 */ /* 0x000fc40007810000 */
[----:B------:R-:W-:Y:S02]  /*ae80*/  FSEL R63, R63, -INF , P1 ;  /* 0xff8000003f3f7808 */ /* 0x000fe40000800000 */
[----:B------:R-:W-:Y:S02]  /*ae90*/  FMNMX.FTZ R6, R38, R9, !PT ;  /* 0x0000000926067209 */ /* 0x000fe40007810000 */
        /* <DEDUP_REMOVED lines=8> */
[----:B------:R-:W-:Y:S02]  /*af20*/  FMNMX.FTZ R0, R68, R3, !PT ;  /* 0x0000000344007209 */ /* 0x000fe40007810000 */
[----:B------:R-:W-:-:S02]  /*af30*/  FMNMX.FTZ R9, R47, R6, !PT ;  /* 0x000000062f097209 */ /* 0x000fc40007810000 */
[----:B------:R-:W-:Y:S02]  /*af40*/  FSEL R67, R67, -INF , P3 ;  /* 0xff80000043437808 */ /* 0x000fe40001800000 */
[----:B------:R-:W-:Y:S02]  /*af50*/  FMNMX.FTZ R6, R50, R9, !PT ;  /* 0x0000000932067209 */ /* 0x000fe40007810000 */
[----:B------:R-:W-:Y:S02]  /*af60*/  FMNMX.FTZ R8, R69, R0, !PT ;  /* 0x0000000045087209 */ /* 0x000fe40007810000 */
[----:B------:R-:W-:Y:S02]  /*af70*/  FMNMX.FTZ R9, R51, R6, !PT ;  /* 0x0000000633097209 */ /* 0x000fe40007810000 */
[----:B------:R-:W-:Y:S01]  /*af80*/  FSEL R70, R70, -INF , P4 ;  /* 0xff80000046467808 */ /* 0x000fe20002000000 */
[----:B------:R-:W2:Y:S01]  /*af90*/  SHFL.BFLY PT, R3, R8, 0x2, 0x1f ;  /* 0x0c401f0008037f89 */ /* 0x000ea200000e0000 */
[----:B------:R-:W-:-:S02]  /*afa0*/  FMNMX.FTZ R6, R54, R9, !PT ;  /* 0x0000000936067209 */ /* 0x000fc40007810000 */
[----:B------:R-:W-:Y:S02]  /*afb0*/  FSEL R71, R71, -INF , P5 ;  /* 0xff80000047477808 */ /* 0x000fe40002800000 */
[----:B------:R-:W-:-:S04]  /*afc0*/  FMNMX.FTZ R9, R55, R6, !PT ;  /* 0x0000000637097209 */ /* 0x000fc80007810000 */
[----:B------:R-:W-:-:S04]  /*afd0*/  FMNMX.FTZ R6, R58, R9, !PT ;  /* 0x000000093a067209 */ /* 0x000fc80007810000 */
[----:B------:R-:W-:-:S04]  /*afe0*/  FMNMX.FTZ R9, R59, R6, !PT ;  /* 0x000000063b097209 */ /* 0x000fc80007810000 */
[----:B------:R-:W-:-:S04]  /*aff0*/  FMNMX.FTZ R6, R62, R9, !PT ;  /* 0x000000093e067209 */ /* 0x000fc80007810000 */
[----:B------:R-:W-:Y:S02]  /*b000*/  FMNMX.FTZ R9, R63, R6, !PT ;  /* 0x000000063f097209 */ /* 0x000fe40007810000 */
[----:B--2---:R-:W-:Y:S02]  /*b010*/  FMNMX.FTZ R11, R8, R3, !PT ;  /* 0x00000003080b7209 */ /* 0x004fe40007810000 */
[----:B------:R-:W-:-:S03]  /*b020*/  FMNMX.FTZ R6, R66, R9, !PT ;  /* 0x0000000942067209 */ /* 0x000fc60007810000 */
[----:B------:R-:W2:Y:S01]  /*b030*/  SHFL.BFLY PT, R0, R11, 0x1, 0x1f ;  /* 0x0c201f000b007f89 */ /* 0x000ea200000e0000 */
[----:B------:R-:W-:-:S04]  /*b040*/  FMNMX.FTZ R9, R67, R6, !PT ;  /* 0x0000000643097209 */ /* 0x000fc80007810000 */
[----:B------:R-:W-:-:S04]  /*b050*/  FMNMX.FTZ R6, R70, R9, !PT ;  /* 0x0000000946067209 */ /* 0x000fc80007810000 */
[----:B------:R-:W-:-:S05]  /*b060*/  FMNMX.FTZ R6, R71, R6, !PT ;  /* 0x0000000647067209 */ /* 0x000fca0007810000 */
[----:B------:R-:W3:Y:S01]  /*b070*/  SHFL.BFLY PT, R9, R6, 0x2, 0x1f ;  /* 0x0c401f0006097f89 */ /* 0x000ee200000e0000 */
[----:B--2---:R-:W-:Y:S01]  /*b080*/  FMNMX.FTZ R3, R11, R0, !PT ;  /* 0x000000000b037209 */ /* 0x004fe20007810000 */
[----:B------:R-:W-:-:S03]  /*b090*/  IMAD.U32 R0, RZ, RZ, UR4 ;  /* 0x00000004ff007e24 */ /* 0x000fc6000f8e00ff */
[C---:B------:R-:W-:Y:S01]  /*b0a0*/  FSETP.NEU.FTZ.AND P6, PT, R3.reuse, -INF , PT ;  /* 0xff8000000300780b */ /* 0x040fe20003fdd000 */
[----:B------:R-:W-:-:S05]  /*b0b0*/  FMUL.FTZ R7, R3, R0 ;  /* 0x0000000003077220 */ /* 0x000fca0000410000 */
[----:B------:R-:W-:Y:S02]  /*b0c0*/  FSEL R7, R7, RZ, P6 ;  /* 0x000000ff07077208 */ /* 0x000fe40003000000 */
[----:B---3--:R-:W-:-:S03]  /*b0d0*/  FMNMX.FTZ R9, R6, R9, !PT ;  /* 0x0000000906097209 */ /* 0x008fc60007810000 */
[-CC-:B------:R-:W-:Y:S01]  /*b0e0*/  FFMA.FTZ R202, R28, R0.reuse, -R7.reuse ;  /* 0x000000001cca7223 */ /* 0x180fe20000010807 */
[-CC-:B------:R-:W-:Y:S01]  /*b0f0*/  FFMA.FTZ R28, R29, R0.reuse, -R7.reuse ;  /* 0x000000001d1c7223 */ /* 0x180fe20000010807 */
[-CC-:B------:R-:W-:Y:S01]  /*b100*/  FFMA.FTZ R152, R32, R0.reuse, -R7.reuse ;  /* 0x0000000020987223 */ /* 0x180fe20000010807 */
[-CC-:B------:R-:W-:Y:S01]  /*b110*/  FFMA.FTZ R154, R36, R0.reuse, -R7.reuse ;  /* 0x00000000249a7223 */ /* 0x180fe20000010807 */
[----:B------:R-:W2:Y:S01]  /*b120*/  SHFL.BFLY PT, R8, R9, 0x1, 0x1f ;  /* 0x0c201f0009087f89 */ /* 0x000ea200000e0000 */
[-CC-:B------:R-:W-:Y:S01]  /*b130*/  FFMA.FTZ R200, R24, R0.reuse, -R7.reuse ;  /* 0x0000000018c87223 */ /* 0x180fe20000010807 */
        /* <DEDUP_REMOVED lines=17> */
[--C-:B------:R-:W-:Y:S01]  /*b250*/  FFMA.FTZ R170, R68, R0, -R7.reuse ;  /* 0x0000000044aa7223 */ /* 0x100fe20000010807 */
[----:B------:R-:W-:Y:S01]  /*b260*/  MUFU.EX2 R200, R200 ;  /* 0x000000c800c87308 */ /* 0x000fe20000000800 */
[----:B--2---:R-:W-:Y:S01]  /*b270*/  FMNMX.FTZ R8, R9, R8, !PT ;  /* 0x0000000809087209 */ /* 0x004fe20007810000 */
[----:B------:R-:W-:-:S03]  /*b280*/  FFMA.FTZ R9, R69, R0, -R7 ;  /* 0x0000000045097223 */ /* 0x000fc60000010807 */
[C---:B------:R-:W-:Y:S01]  /*b290*/  FSETP.NEU.FTZ.AND P1, PT, R8.reuse, -INF , PT ;  /* 0xff8000000800780b */ /* 0x040fe20003f3d000 */
[----:B------:R-:W-:Y:S02]  /*b2a0*/  FMUL.FTZ R6, R8, R0 ;  /* 0x0000000008067220 */ /* 0x000fe40000410000 */
[----:B------:R-:W2:Y:S03]  /*b2b0*/  MUFU.EX2 R25, R25 ;  /* 0x0000001900197308 */ /* 0x000ea60000000800 */
[----:B------:R-:W-:Y:S01]  /*b2c0*/  FSEL R7, R6, RZ, P1 ;  /* 0x000000ff06077208 */ /* 0x000fe20000800000 */
[----:B------:R-:W-:-:S04]  /*b2d0*/  VIADD R6, R4, 0x32440 ;  /* 0x0003244004067836 */ /* 0x000fc80000000000 */
        /* <DEDUP_REMOVED lines=27> */
[----:B------:R-:W-:Y:S01]  /*b490*/  FFMA.FTZ R71, R71, R0, -R7 ;  /* 0x0000000047477223 */ /* 0x000fe20000010807 */
[----:B------:R-:W-:Y:S01]  /*b4a0*/  IMAD.MOV.U32 R7, RZ, RZ, 0x40000040 ;  /* 0x40000040ff077424 */ /* 0x000fe200078e00ff */
[----:B0-----:R-:W-:Y:S01]  /*b4b0*/  PRMT R11, R173, 0x654, R6 ;  /* 0x00000654ad0b7816 */ /* 0x001fe20000000006 */
[----:B------:R-:W-:-:S02]  /*b4c0*/  IMAD R6, R206, 0xc00, R14 ;  /* 0x00000c00ce067824 */ /* 0x000fc400078e020e */
[----:B------:R-:W0:Y:S01]  /*b4d0*/  MUFU.EX2 R28, R28 ;  /* 0x0000001c001c7308 */ /* 0x000e220000000800 */
[----:B------:R-:W-:Y:S01]  /*b4e0*/  R2UR UR7, R7 ;  /* 0x00000000070772ca */ /* 0x000fe200000e0000 */
[----:B--2---:R-:W-:Y:S01]  /*b4f0*/  FADD.FTZ R7, R200, R25 ;  /* 0x00000019c8077221 */ /* 0x004fe20000010000 */
[----:B---3--:R-:W-:Y:S01]  /*b500*/  FADD.FTZ R44, R201, R26 ;  /* 0x0000001ac92c7221 */ /* 0x008fe20000010000 */
[----:B------:R2:W-:Y:S01]  /*b510*/  SYNCS.ARRIVE.TRANS64.RED.A1T0 RZ, [R11+URZ], RZ ;  /* 0x000000ff0bff79a7 */ /* 0x0005e2000810043f */
[----:B------:R-:W-:Y:S02]  /*b520*/  VIADD R14, R6, 0x80 ;  /* 0x00000080060e7836 */ /* 0x000fe40000000000 */
[----:B------:R-:W-:Y:S01]  /*b530*/  FADD.FTZ R7, R202, R7 ;  /* 0x00000007ca077221 */ /* 0x000fe20000010000 */
[----:B------:R1:W-:Y:S01]  /*b540*/  BAR.SYNC.DEFER_BLOCKING R10, 0x100 ;  /* 0x0004000a0000751d */ /* 0x0003e20000010000 */
[----:B------:R-:W-:Y:S01]  /*b550*/  R2UR UR6, R6 ;  /* 0x00000000060672ca */ /* 0x000fe200000e0000 */
[----:B----4-:R-:W-:Y:S01]  /*b560*/  FADD.FTZ R44, R203, R44 ;  /* 0x0000002ccb2c7221 */ /* 0x010fe20000010000 */
[----:B------:R-:W-:Y:S01]  /*b570*/  R2UR UR10, R14 ;  /* 0x000000000e0a72ca */ /* 0x000fe200000e0000 */
[----:B------:R-:W-:Y:S01]  /*b580*/  VIADD R14, R6, 0x180 ;  /* 0x00000180060e7836 */ /* 0x000fe20000000000 */
[----:B------:R-:W-:Y:S01]  /*b590*/  F2FP.F16.F32.PACK_AB R201, R26, R201 ;  /* 0x000000c91ac9723e */ /* 0x000fe200000000ff */
[----:B------:R-:W3:Y:S01]  /*b5a0*/  MUFU.EX2 R27, R27 ;  /* 0x0000001b001b7308 */ /* 0x000ee20000000800 */
[----:B--2---:R-:W-:Y:S01]  /*b5b0*/  IMAD.MOV.U32 R11, RZ, RZ, 0x40000040 ;  /* 0x40000040ff0b7424 */ /* 0x004fe200078e00ff */
[----:B------:R-:W-:Y:S01]  /*b5c0*/  F2FP.F16.F32.PACK_AB R200, R25, R200 ;  /* 0x000000c819c8723e */ /* 0x000fe200000000ff */
[----:B-1----:R-:W-:-:S02]  /*b5d0*/  VIADD R10, R6, 0x100 ;  /* 0x00000100060a7836 */ /* 0x002fc40000000000 */
[----:B0-----:R-:W-:Y:S01]  /*b5e0*/  FADD.FTZ R7, R28, R7 ;  /* 0x000000071c077221 */ /* 0x001fe20000010000 */
[----:B------:R-:W-:Y:S02]  /*b5f0*/  R2UR UR18, R14 ;  /* 0x000000000e1272ca */ /* 0x000fe400000e0000 */
[----:B------:R-:W-:Y:S01]  /*b600*/  R2UR UR15, R11 ;  /* 0x000000000b0f72ca */ /* 0x000fe200000e0000 */
[----:B------:R-:W0:Y:S01]  /*b610*/  MUFU.EX2 R152, R152 ;  /* 0x0000009800987308 */ /* 0x000e220000000800 */
[----:B------:R-:W-:Y:S01]  /*b620*/  R2UR UR14, R10 ;  /* 0x000000000a0e72ca */ /* 0x000fe200000e0000 */
[----:B------:R-:W-:Y:S01]  /*b630*/  VIADD R10, R6, 0x200 ;  /* 0x00000200060a7836 */ /* 0x000fe20000000000 */
[----:B------:R-:W-:Y:S01]  /*b640*/  F2FP.F16.F32.PACK_AB R202, R28, R202 ;  /* 0x000000ca1cca723e */ /* 0x000fe200000000ff */
[----:B------:R-:W-:-:S03]  /*b650*/  VIADD R6, R6, 0x280 ;  /* 0x0000028006067836 */ /* 0x000fc60000000000 */
[----:B------:R-:W-:Y:S01]  /*b660*/  R2UR UR22, R10 ;  /* 0x000000000a1672ca */ /* 0x000fe200000e0000 */
[----:B------:R-:W1:Y:S01]  /*b670*/  MUFU.EX2 R153, R153 ;  /* 0x0000009900997308 */ /* 0x000e620000000800 */
[C---:B---3--:R-:W-:Y:S01]  /*b680*/  FADD.FTZ R44, R27.reuse, R44 ;  /* 0x0000002c1b2c7221 */ /* 0x048fe20000010000 */
[----:B------:R-:W-:Y:S02]  /*b690*/  R2UR UR26, R6 ;  /* 0x00000000061a72ca */ /* 0x000fe400000e0000 */
[----:B------:R-:W-:-:S04]  /*b6a0*/  F2FP.F16.F32.PACK_AB R203, R27, R203 ;  /* 0x000000cb1bcb723e */ /* 0x000fc800000000ff */
        /* <DEDUP_REMOVED lines=9> */
[----:B------:R-:W-:Y:S01]  /*b740*/  IMAD.MOV.U32 R11, RZ, RZ, 0x40000040 ;  /* 0x40000040ff0b7424 */ /* 0x000fe200078e00ff */
[----:B------:R-:W-:-:S04]  /*b750*/  F2FP.F16.F32.PACK_AB R153, R34, R153 ;  /* 0x000000992299723e */ /* 0x000fc800000000ff */
[----:B------:R-:W-:Y:S01]  /*b760*/  R2UR UR23, R11 ;  /* 0x000000000b1772ca */ /* 0x000fe200000e0000 */
        /* <DEDUP_REMOVED lines=9> */
[----:B------:R-:W-:Y:S01]  /*b800*/  IMAD.MOV.U32 R7, RZ, RZ, 0x40000040 ;  /* 0x40000040ff077424 */ /* 0x000fe200078e00ff */
[----:B------:R-:W-:-:S04]  /*b810*/  F2FP.F16.F32.PACK_AB R155, R30, R155 ;  /* 0x0000009b1e9b723e */ /* 0x000fc800000000ff */
[----:B------:R-:W-:Y:S01]  /*b820*/  R2UR UR27, R7 ;  /* 0x00000000071b72ca */ /* 0x000fe200000e0000 */
        /* <DEDUP_REMOVED lines=69> */
[----:B------:R-:W-:Y:S02]  /*bc80*/  F2FP.F16.F32.PACK_AB R171, R71, R70 ;  /* 0x0000004647ab723e */ /* 0x000fe400000000ff */
[----:B------:R-:W-:-:S04]  /*bc90*/  WARPGROUP.ARRIVE ;  /* 0x00000000000079c5 */ /* 0x000fc80000000000 */
[----:B------:R-:W2:Y:S01]  /*bca0*/  MUFU.EX2 R170, R170 ;  /* 0x000000aa00aa7308 */ /* 0x000ea20000000800 */
[----:B0-----:R-:W-:Y:S01]  /*bcb0*/  FADD.FTZ R10, R168, R5 ;  /* 0x00000005a80a7221 */ /* 0x001fe20000010000 */
[----:B------:R-:W-:Y:S06]  /*bcc0*/  HGMMA.64x256x16.F32 R24, R200, gdesc[UR4].tnspB, RZ, !UPT, gsb0 ;  /* 0x43e00004c8187df0 */ /* 0x000fec000c0008ff */
[----:B------:R-:W0:Y:S01]  /*bcd0*/  MUFU.EX2 R9, R9 ;  /* 0x0000000900097308 */ /* 0x000e220000000800 */
[C---:B-1----:R-:W-:Y:S01]  /*bce0*/  FADD.FTZ R5, R21.reuse, R10 ;  /* 0x0000000a15057221 */ /* 0x042fe20000010000 */
[----:B------:R-:W-:-:S03]  /*bcf0*/  F2FP.F16.F32.PACK_AB R168, R21, R168 ;  /* 0x000000a815a8723e */ /* 0x000fc600000000ff */
[----:B--2---:R-:W-:Y:S01]  /*bd00*/  FADD.FTZ R6, R170, R5 ;  /* 0x00000005aa067221 */ /* 0x004fe20000010000 */
[----:B0-----:R-:W-:-:S03]  /*bd10*/  F2FP.F16.F32.PACK_AB R170, R9, R170 ;  /* 0x000000aa09aa723e */ /* 0x001fc600000000ff */
[----:B------:R-:W-:Y:S01]  /*bd20*/  FADD.FTZ R15, R9, R6 ;  /* 0x00000006090f7221 */ /* 0x000fe20000010000 */
[----:B------:R-:W-:Y:S02]  /*bd30*/  WARPGROUP.DEPBAR.LE gsb0, 0x0 ;  /* 0x00008000000079c5 */ /* 0x000fe40000010000 */
[----:B------:R-:W-:-:S10]  /*bd40*/  WARPGROUP.ARRIVE ;  /* 0x00000000000079c5 */ /* 0x000fd40000000000 */
        /* <DEDUP_REMOVED lines=18> */
[----:B------:R-:W-:Y:S05]  /*be70*/  @!P0 BRA `(.L_x_1533) ;  /* 0x0000000000048947 */ /* 0x000fea0003800000 */
[----:B------:R-:W-:Y:S01]  /*be80*/  BPT.TRAP 0x1 ;  /* 0x000000040000795c */ /* 0x000fe20000300000 */
.L_x_1533:
[----:B------:R-:W2:Y:S01]  /*be90*/  LDL R6, [R1+0x54] ;  /* 0x0000540001067983 */ /* 0x000ea20000100800 */
[----:B------:R-:W-:Y:S02]  /*bea0*/  VIADD R5, R172, 0xfffffffe ;  /* 0xfffffffeac057836 */ /* 0x000fe40000000000 */
[----:B------:R-:W-:-:S05]  /*beb0*/  VIADD R4, R4, 0x32460 ;  /* 0x0003246004047836 */ /* 0x000fca0000000000 */
[----:B------:R-:W-:-:S04]  /*bec0*/  PRMT R4, R173, 0x654, R4 ;  /* 0x00000654ad047816 */ /* 0x000fc80000000004 */
[----:B------:R0:W-:Y:S01]  /*bed0*/  SYNCS.ARRIVE.TRANS64.RED.A1T0 RZ, [R4+URZ], RZ ;  /* 0x000000ff04ff79a7 */ /* 0x0001e2000810043f */
[----:B--2---:R-:W-:-:S13]  /*bee0*/  ISETP.GE.AND P1, PT, R5, R6, PT ;  /* 0x000000060500720c */ /* 0x004fda0003f26270 */
[----:B0-----:R-:W-:Y:S05]  /*bef0*/  @!P1 BRA `(.L_x_1534) ;  /* 0x0000002400f89947 */ /* 0x001fea0003800000 */
[----:B------:R-:W-:Y:S02]  /*bf00*/  IMAD.MOV.U32 R6, RZ, RZ, R8 ;  /* 0x000000ffff067224 */ /* 0x000fe400078e0008 */
[----:B------:R-:W-:-:S07]  /*bf10*/  IMAD.MOV.U32 R7, RZ, RZ, R3 ;  /* 0x000000ffff077224 */ /* 0x000fce00078e0003 */
.L_x_1545:
[----:B--2---:R-:W2:Y:S01]  /*bf20*/  LDL R3, [R1+0x54] ;  /* 0x0000540001037983 */ /* 0x004ea20000100800 */
[----:B------:R-:W-:Y:S01]  /*bf30*/  VIADD R206, R206, 0x1 ;  /* 0x00000001cece7836 */ /* 0x000fe20000000000 */
[----:B------:R-:W-:Y:S01]  /*bf40*/  MOV R0, R5 ;  /* 0x0000000500007202 */ /* 0x000fe20000000f00 */
[----:B------:R-:W-:Y:S05]  /*bf50*/  YIELD ;  /* 0x0000000000007946 */ /* 0x000fea0003800000 */
        /* <DEDUP_REMOVED lines=8> */
.L_x_1535:
[----:B------:R-:W-:Y:S01]  /*bfe0*/  IMAD R4, R206, 0x8, R19 ;  /* 0x00000008ce047824 */ /* 0x000fe200078e0213 */
[----:B------:R-:W-:-:S04]  /*bff0*/  SHF.L.U32 R0, R218, 0x1f, RZ ;  /* 0x0000001fda007819 */ /* 0x000fc800000006ff */
[----:B------:R0:W1:Y:S01]  /*c000*/  SYNCS.PHASECHK.TRANS64.TRYWAIT P2, [R4+URZ+0x32430], R0 ;  /* 0x03243000040075a7 */ /* 0x000062000804017f */
[----:B------:R-:W-:Y:S05]  /*c010*/  @!P0 BRA `(.L_x_1536) ;  /* 0x0000000000048947 */ /* 0x000fea0003800000 */
[----:B------:R-:W-:Y:S01]  /*c020*/  BPT.TRAP 0x1 ;  /* 0x000000040000795c */ /* 0x000fe20000300000 */
.L_x_1536:
[----:B------:R-:W2:Y:S01]  /*c030*/  LDL R3, [R1+0x4c] ;  /* 0x00004c0001037983 */ /* 0x000ea20000100800 */
[----:B------:R-:W-:Y:S02]  /*c040*/  IMAD.MOV.U32 R21, RZ, RZ, 0x40000040 ;  /* 0x40000040ff157424 */ /* 0x000fe400078e00ff */
[----:B--2---:R-:W-:Y:S01]  /*c050*/  IMAD R20, R206, 0x300, R3 ;  /* 0x00000300ce147824 */ /* 0x004fe200078e0203 */
[----:B-1----:R-:W-:Y:S06]  /*c060*/  @P2 BRA `(.L_x_1537) ;  /* 0x0000000000082947 */ /* 0x002fec0003800000 */
[----:B------:R-:W1:Y:S02]  /*c070*/  SYNCS.PHASECHK.TRANS64.TRYWAIT P2, [R4+URZ+0x32430], R0 ;  /* 0x03243000040075a7 */ /* 0x000e64000804017f */
[----:B-1----:R-:W-:Y:S05]  /*c080*/  @!P2 BRA `(.L_x_1538) ;  /* 0x0000010c005ca947 */ /* 0x002fea0003800000 */
.L_x_1537:
[----:B------:R-:W-:Y:S05]  /*c090*/  WARPSYNC.ALL ;  /* 0x0000000000007948 */ /* 0x000fea0003800000 */
[C---:B------:R-:W-:Y:S01]  /*c0a0*/  R2UR UR18, R20.reuse ;  /* 0x00000000141272ca */ /* 0x040fe200000e0000 */
[----:B------:R-:W-:Y:S01]  /*c0b0*/  WARPGROUP.ARRIVE ;  /* 0x00000000000079c5 */ /* 0x000fe20000000000 */
[----:B------:R-:W-:Y:S01]  /*c0c0*/  R2UR UR19, R21 ;  /* 0x00000000151372ca */ /* 0x000fe200000e0000 */
[----:B------:R-:W-:Y:S01]  /*c0d0*/  VIADD R10, R20, 0x2 ;  /* 0x00000002140a7836 */ /* 0x000fe20000000000 */
[----:B------:R-:W-:Y:S01]  /*c0e0*/  R2UR UR16, R12 ;  /* 0x000000000c1072ca */ /* 0x000fe200000e0000 */
[----:B------:R-:W-:Y:S01]  /*c0f0*/  IMAD.MOV.U32 R11, RZ, RZ, 0x40000040 ;  /* 0x40000040ff0b7424 */ /* 0x000fe200078e00ff */
        /* <DEDUP_REMOVED lines=8> */
[----:B------:R-:W-:-:S02]  /*c180*/  R2UR UR13, R225 ;  /* 0x00000000e10d72ca */ /* 0x000fc400000e0000 */
[----:B------:R-:W-:Y:S02]  /*c190*/  R2UR UR10, R8 ;  /* 0x00000000080a72ca */ /* 0x000fe400000e0000 */
[----:B------:R-:W-:Y:S01]  /*c1a0*/  R2UR UR11, R9 ;  /* 0x00000000090b72ca */ /* 0x000fe200000e0000 */
[----:B------:R-:W-:Y:S01]  /*c1b0*/  HGMMA.64x96x16.F32 R152, gdesc[UR16], RZ, !UPT, gsb0 ;  /* 0x01600000109879f0 */ /* 0x000fe2000c0008ff */
[----:B------:R-:W-:Y:S02]  /*c1c0*/  R2UR UR8, R222 ;  /* 0x00000000de0872ca */ /* 0x000fe400000e0000 */
[----:B------:R-:W-:Y:S02]  /*c1d0*/  R2UR UR9, R223 ;  /* 0x00000000df0972ca */ /* 0x000fe400000e0000 */
[----:B------:R-:W-:Y:S02]  /*c1e0*/  R2UR UR6, R20 ;  /* 0x00000000140672ca */ /* 0x000fe400000e0000 */
[----:B------:R-:W-:-:S02]  /*c1f0*/  R2UR UR7, R21 ;  /* 0x00000000150772ca */ /* 0x000fc400000e0000 */
[----:B------:R-:W-:Y:S02]  /*c200*/  R2UR UR4, R220 ;  /* 0x00000000dc0472ca */ /* 0x000fe400000e0000 */
[----:B------:R-:W-:Y:S01]  /*c210*/  R2UR UR5, R221 ;  /* 0x00000000dd0572ca */ /* 0x000fe200000e0000 */
        /* <DEDUP_REMOVED lines=10> */
[----:B------:R-:W-:Y:S05]  /*c2c0*/  @!P0 BRA `(.L_x_1539) ;  /* 0x0000000000048947 */ /* 0x000fea0003800000 */
[----:B------:R-:W-:Y:S01]  /*c2d0*/  BPT.TRAP 0x1 ;  /* 0x000000040000795c */ /* 0x000fe20000300000 */
.L_x_1539:
[----:B------:R2:W3:Y:S01]  /*c2e0*/  SYNCS.PHASECHK.TRANS64.TRYWAIT P2, [R4+URZ+0x32450], R0 ;  /* 0x03245000040075a7 */ /* 0x0004e2000804017f */
[----:B------:R-:W-:Y:S05]  /*c2f0*/  @!P0 BRA `(.L_x_1540) ;  /* 0x0000000000048947 */ /* 0x000fea0003800000 */
[----:B------:R-:W-:Y:S01]  /*c300*/  BPT.TRAP 0x1 ;  /* 0x000000040000795c */ /* 0x000fe20000300000 */
.L_x_1540:
[----:B---3--:R-:W-:Y:S05]  /*c310*/  @P2 BRA `(.L_x_1541) ;  /* 0x0000000000082947 */ /* 0x008fea0003800000 */
[----:B------:R-:W3:Y:S02]  /*c320*/  SYNCS.PHASECHK.TRANS64.TRYWAIT P2, [R4+URZ+0x32450], R0 ;  /* 0x03245000040075a7 */ /* 0x000ee4000804017f */
[----:B---3--:R-:W-:Y:S05]  /*c330*/  @!P2 BRA `(.L_x_1542) ;  /* 0x0000010800c4a947 */ /* 0x008fea0003800000 */
.L_x_1541:
[----:B------:R-:W4:Y:S04]  /*c340*/  LDL.64 R20, [R1+0x68] ;  /* 0x0000680001147983 */ /* 0x000f280000100a00 */
[----:B------:R-:W5:Y:S04]  /*c350*/  LDL R3, [R1+0x50] ;  /* 0x0000500001037983 */ /* 0x000f680000100800 */
[----:B------:R-:W2:Y:S04]  /*c360*/  LDL.64 R202, [R1+0x60] ;  /* 0x0000600001ca7983 */ /* 0x000ea80000100a00 */
[----:B------:R-:W3:Y:S01]  /*c370*/  LDL.64 R200, [R1+0x58] ;  /* 0x0000580001c87983 */ /* 0x000ee20000100a00 */
[----:B------:R-:W-:Y:S05]  /*c380*/  WARPSYNC.ALL ;  /* 0x0000000000007948 */ /* 0x000fea0003800000 */
[----:B------:R-:W-:-:S05]  /*c390*/  IMAD.MOV.U32 R9, RZ, RZ, 0x40000040 ;  /* 0x40000040ff097424 */ /* 0x000fca00078e00ff */
[----:B------:R-:W-:Y:S01]  /*c3a0*/  R2UR UR7, R9 ;  /* 0x00000000090772ca */ /* 0x000fe200000e0000 */
[----:B------:R-:W-:Y:S01]  /*c3b0*/  WARPGROUP.ARRIVE ;  /* 0x00000000000079c5 */ /* 0x000fe20000000000 */
[----:B------:R-:W-:Y:S02]  /*c3c0*/  MOV R11, 0x40000040 ;  /* 0x40000040000b7802 */ /* 0x000fe40000000f00 */
[----:B----4-:R-:W-:Y:S02]  /*c3d0*/  R2UR UR4, R20 ;  /* 0x00000000140472ca */ /* 0x010fe400000e0000 */
[----:B------:R-:W-:Y:S02]  /*c3e0*/  R2UR UR5, R21 ;  /* 0x00000000150572ca */ /* 0x000fe400000e0000 */
[----:B------:R-:W4:Y:S01]  /*c3f0*/  LDL.64 R20, [R1+0x40] ;  /* 0x0000400001147983 */ /* 0x000f220000100a00 */
[----:B-----5:R-:W-:-:S05]  /*c400*/  IMAD R8, R206, 0xc00, R3 ;  /* 0x00000c00ce087824 */ /* 0x020fca00078e0203 */
[----:B------:R-:W-:-:S13]  /*c410*/  R2UR UR6, R8 ;  /* 0x00000000080672ca */ /* 0x000fda00000e0000 */
[----:B------:R-:W-:Y:S01]  /*c420*/  HGMMA.64x96x16.F32 R152, gdesc[UR4], R152, gsb0 ;  /* 0x01600000049879f0 */ /* 0x000fe20008000898 */
[----:B--2---:R-:W-:Y:S02]  /*c430*/  R2UR UR4, R202 ;  /* 0x00000000ca0472ca */ /* 0x004fe400000e0000 */
[----:B------:R-:W-:Y:S02]  /*c440*/  R2UR UR5, R203 ;  /* 0x00000000cb0572ca */ /* 0x000fe400000e0000 */
[----:B------:R-:W2:Y:S01]  /*c450*/  LDL.64 R202, [R1+0x38] ;  /* 0x0000380001ca7983 */ /* 0x000ea20000100a00 */
[----:B------:R-:W-:Y:S01]  /*c460*/  VIADD R10, R8, 0x2 ;  /* 0x00000002080a7836 */ /* 0x000fe20000000000 */
[----:B------:R-:W-:-:S04]  /*c470*/  R2UR UR7, R11 ;  /* 0x000000000b0772ca */ /* 0x000fc800000e0000 */
[----:B------:R-:W-:Y:S01]  /*c480*/  R2UR UR6, R10 ;  /* 0x000000000a0672ca */ /* 0x000fe200000e0000 */
[----:B------:R-:W-:Y:S02]  /*c490*/  VIADD R10, R8, 0x4 ;  /* 0x00000004080a7836 */ /* 0x000fe40000000000 */
[----:B------:R-:W-:Y:S01]  /*c4a0*/  IMAD.MOV.U32 R11, RZ, RZ, 0x40000040 ;  /* 0x40000040ff0b7424 */ /* 0x000fe200078e00ff */
[----:B------:R-:W-:Y:S02]  /*c4b0*/  WARPGROUP.DEPBAR.LE gsb0, 0x0 ;  /* 0x00008000000079c5 */ /* 0x000fe40000010000 */
[----:B------:R-:W-:-:S07]  /*c4c0*/  WARPGROUP.ARRIVE ;  /* 0x00000000000079c5 */ /* 0x000fce0000000000 */
[----:B------:R-:W-:Y:S01]  /*c4d0*/  HGMMA.64x96x16.F32 R152, gdesc[UR4], R152, gsb0 ;  /* 0x01600000049879f0 */ /* 0x000fe20008000898 */
[----:B---3--:R-:W-:Y:S02]  /*c4e0*/  R2UR UR4, R200 ;  /* 0x00000000c80472ca */ /* 0x008fe400000e0000 */
[----:B------:R-:W-:Y:S02]  /*c4f0*/  R2UR UR5, R201 ;  /* 0x00000000c90572ca */ /* 0x000fe400000e0000 */
[----:B------:R-:W3:Y:S01]  /*c500*/  LDL.64 R200, [R1+0x30] ;  /* 0x0000300001c87983 */ /* 0x000ee20000100a00 */
[----:B------:R-:W-:Y:S02]  /*c510*/  R2UR UR6, R10 ;  /* 0x000000000a0672ca */ /* 0x000fe400000e0000 */
[----:B------:R-:W-:Y:S01]  /*c520*/  R2UR UR7, R11 ;  /* 0x000000000b0772ca */ /* 0x000fe200000e0000 */
[----:B------:R-:W-:Y:S02]  /*c530*/  VIADD R10, R8, 0x6 ;  /* 0x00000006080a7836 */ /* 0x000fe40000000000 */
[----:B------:R-:W-:Y:S01]  /*c540*/  IMAD.MOV.U32 R11, RZ, RZ, 0x40000040 ;  /* 0x40000040ff0b7424 */ /* 0x000fe200078e00ff */
[----:B------:R-:W-:-:S02]  /*c550*/  WARPGROUP.DEPBAR.LE gsb0, 0x0 ;  /* 0x00008000000079c5 */ /* 0x000fc40000010000 */
[----:B------:R-:W-:-:S07]  /*c560*/  WARPGROUP.ARRIVE ;  /* 0x00000000000079c5 */ /* 0x000fce0000000000 */
[----:B------:R-:W-:Y:S01]  /*c570*/  HGMMA.64x96x16.F32 R152, gdesc[UR4], R152, gsb0 ;  /* 0x01600000049879f0 */ /* 0x000fe20008000898 */
[----:B------:R-:W-:Y:S02]  /*c580*/  R2UR UR6, R10 ;  /* 0x000000000a0672ca */ /* 0x000fe400000e0000 */
[----:B------:R-:W-:Y:S02]  /*c590*/  R2UR UR7, R11 ;  /* 0x000000000b0772ca */ /* 0x000fe400000e0000 */
[----:B----4-:R-:W-:Y:S02]  /*c5a0*/  R2UR UR4, R20 ;  /* 0x00000000140472ca */ /* 0x010fe400000e0000 */
[----:B------:R-:W-:Y:S02]  /*c5b0*/  R2UR UR5, R21 ;  /* 0x00000000150572ca */ /* 0x000fe400000e0000 */
[----:B------:R-:W4:Y:S01]  /*c5c0*/  LDL.64 R20, [R1+0x28] ;  /* 0x0000280001147983 */ /* 0x000f220000100a00 */
[----:B------:R-:W-:-:S02]  /*c5d0*/  WARPGROUP.DEPBAR.LE gsb0, 0x0 ;  /* 0x00008000000079c5 */ /* 0x000fc40000010000 */
[----:B------:R-:W-:-:S08]  /*c5e0*/  WARPGROUP.ARRIVE ;  /* 0x00000000000079c5 */ /* 0x000fd00000000000 */
[----:B------:R-:W-:Y:S01]  /*c5f0*/  HGMMA.64x96x16.F32 R152, gdesc[UR4], R152, gsb0 ;  /* 0x01600000049879f0 */ /* 0x000fe20008000898 */
[----:B------:R-:W-:Y:S01]  /*c600*/  VIADD R10, R8, 0x300 ;  /* 0x00000300080a7836 */ /* 0x000fe20000000000 */
[----:B--2---:R-:W-:Y:S01]  /*c610*/  R2UR UR4, R202 ;  /* 0x00000000ca0472ca */ /* 0x004fe200000e0000 */
[----:B------:R-:W-:Y:S01]  /*c620*/  IMAD.MOV.U32 R11, RZ, RZ, 0x40000040 ;  /* 0x40000040ff0b7424 */ /* 0x000fe200078e00ff */
[----:B------:R-:W-:Y:S02]  /*c630*/  R2UR UR5, R203 ;  /* 0x00000000cb0572ca */ /* 0x000fe400000e0000 */
[----:B------:R-:W2:Y:S01]  /*c640*/  LDL.64 R202, [R1+0x20] ;  /* 0x0000200001ca7983 */ /* 0x000ea20000100a00 */
[----:B------:R-:W-:Y:S02]  /*c650*/  R2UR UR6, R10 ;  /* 0x000000000a0672ca */ /* 0x000fe400000e0000 */
[----:B------:R-:W-:Y:S01]  /*c660*/  R2UR UR7, R11 ;  /* 0x000000000b0772ca */ /* 0x000fe200000e0000 */
[----:B------:R-:W-:-:S02]  /*c670*/  VIADD R10, R8, 0x302 ;  /* 0x00000302080a7836 */ /* 0x000fc40000000000 */
        /* <DEDUP_REMOVED lines=23> */
[----:B------:R-:W-:Y:S02]  /*c7f0*/  MOV R11, 0x40000040 ;  /* 0x40000040000b7802 */ /* 0x000fe40000000f00 */
[----:B--2---:R-:W-:Y:S02]  /*c800*/  R2UR UR4, R202 ;  /* 0x00000000ca0472ca */ /* 0x004fe400000e0000 */
[----:B------:R-:W-:Y:S02]  /*c810*/  R2UR UR6, R10 ;  /* 0x000000000a0672ca */ /* 0x000fe400000e0000 */
[----:B------:R-:W-:Y:S02]  /*c820*/  R2UR UR7, R11 ;  /* 0x000000000b0772ca */ /* 0x000fe400000e0000 */
[----:B------:R-:W-:Y:S01]  /*c830*/  R2UR UR5, R203 ;  /* 0x00000000cb0572ca */ /* 0x000fe200000e0000 */
[----:B------:R-:W-:-:S02]  /*c840*/  VIADD R10, R8, 0x600 ;  /* 0x00000600080a7836 */ /* 0x000fc40000000000 */
[----:B------:R-:W-:Y:S01]  /*c850*/  IMAD.MOV.U32 R11, RZ, RZ, 0x40000040 ;  /* 0x40000040ff0b7424 */ /* 0x000fe200078e00ff */
[----:B------:R-:W-:Y:S02]  /*c860*/  WARPGROUP.DEPBAR.LE gsb0, 0x0 ;  /* 0x00008000000079c5 */ /* 0x000fe40000010000 */
[----:B------:R-:W-:-:S07]  /*c870*/  WARPGROUP.ARRIVE ;  /* 0x00000000000079c5 */ /* 0x000fce0000000000 */
[----:B------:R-:W-:Y:S01]  /*c880*/  HGMMA.64x96x16.F32 R152, gdesc[UR4], R152, gsb0 ;  /* 0x01600000049879f0 */ /* 0x000fe20008000898 */
[----:B------:R-:W-:Y:S02]  /*c890*/  R2UR UR6, R10 ;  /* 0x000000000a0672ca */ /* 0x000fe400000e0000 */
[----:B------:R-:W-:Y:S02]  /*c8a0*/  R2UR UR7, R11 ;  /* 0x000000000b0772ca */ /* 0x000fe400000e0000 */
[----:B---3--:R-:W-:Y:S02]  /*c8b0*/  R2UR UR4, R200 ;  /* 0x00000000c80472ca */ /* 0x008fe400000e0000 */
        /* <DEDUP_REMOVED lines=9> */
[----:B------:R-:W-:Y:S01]  /*c950*/  R2UR UR5, R21 ;  /* 0x00000000150572ca */ /* 0x000fe200000e0000 */
[----:B------:R-:W-:Y:S02]  /*c960*/  VIADD R10, R8, 0x604 ;  /* 0x00000604080a7836 */ /* 0x000fe40000000000 */
[----:B------:R-:W-:Y:S01]  /*c970*/  IMAD.MOV.U32 R11, RZ, RZ, 0x40000040 ;  /* 0x40000040ff0b7424 */ /* 0x000fe200078e00ff */
[----:B------:R-:W-:-:S02]  /*c980*/  WARPGROUP.DEPBAR.LE gsb0, 0x0 ;  /* 0x00008000000079c5 */ /* 0x000fc40000010000 */
[----:B------:R-:W-:-:S07]  /*c990*/  WARPGROUP.ARRIVE ;  /* 0x00000000000079c5 */ /* 0x000fce0000000000 */
[----:B------:R-:W-:Y:S01]  /*c9a0*/  HGMMA.64x96x16.F32 R152, gdesc[UR4], R152, gsb0 ;  /* 0x01600000049879f0 */ /* 0x000fe20008000898 */
[----:B------:R-:W-:Y:S02]  /*c9b0*/  R2UR UR58, R10 ;  /* 0x000000000a3a72ca */ /* 0x000fe400000e0000 */
[----:B------:R-:W-:Y:S01]  /*c9c0*/  R2UR UR59, R11 ;  /* 0x000000000b3b72ca */ /* 0x000fe200000e0000 */
[----:B------:R-:W-:Y:S02]  /*c9d0*/  VIADD R10, R8, 0x606 ;  /* 0x00000606080a7836 */ /* 0x000fe40000000000 */
[----:B------:R-:W-:-:S03]  /*c9e0*/  IMAD.MOV.U32 R11, RZ, RZ, 0x40000040 ;  /* 0x40000040ff0b7424 */ /* 0x000fc600078e00ff */
[----:B------:R-:W-:Y:S01]  /*c9f0*/  R2UR UR54, R10 ;  /* 0x000000000a3672ca */ /* 0x000fe200000e0000 */
[----:B------:R-:W-:Y:S02]  /*ca00*/  WARPGROUP.DEPBAR.LE gsb0, 0x0 ;  /* 0x00008000000079c5 */ /* 0x000fe40000010000 */
[----:B------:R-:W-:-:S06]  /*ca10*/  WARPGROUP.ARRIVE ;  /* 0x00000000000079c5 */ /* 0x000fcc0000000000 */
[----:B------:R-:W-:Y:S01]  /*ca20*/  HGMMA.64x96x16.F32 R152, gdesc[UR56], R152, gsb0 ;  /* 0x01600000389879f0 */ /* 0x000fe20008000898 */
[----:B------:R-:W-:Y:S01]  /*ca30*/  R2UR UR55, R11 ;  /* 0x000000000b3772ca */ /* 0x000fe200000e0000 */
[----:B------:R-:W-:Y:S02]  /*ca40*/  VIADD R10, R8, 0x900 ;  /* 0x00000900080a7836 */ /* 0x000fe40000000000 */
[----:B------:R-:W-:-:S03]  /*ca50*/  IMAD.MOV.U32 R11, RZ, RZ, 0x40000040 ;  /* 0x40000040ff0b7424 */ /* 0x000fc600078e00ff */
[----:B------:R-:W-:Y:S02]  /*ca60*/  R2UR UR50, R10 ;  /* 0x000000000a3272ca */ /* 0x000fe400000e0000 */
[----:B------:R-:W-:Y:S01]  /*ca70*/  R2UR UR51, R11 ;  /* 0x000000000b3372ca */ /* 0x000fe200000e0000 */
[----:B------:R-:W-:Y:S02]  /*ca80*/  WARPGROUP.DEPBAR.LE gsb0, 0x0 ;  /* 0x00008000000079c5 */ /* 0x000fe40000010000 */
[----:B------:R-:W-:-:S06]  /*ca90*/  WARPGROUP.ARRIVE ;  /* 0x00000000000079c5 */ /* 0x000fcc0000000000 */
[----:B------:R-:W-:Y:S01]  /*caa0*/  HGMMA.64x96x16.F32 R152, gdesc[UR52], R152, gsb0 ;  /* 0x01600000349879f0 */ /* 0x000fe20008000898 */
[----:B------:R-:W-:Y:S01]  /*cab0*/  VIADD R10, R8, 0x902 ;  /* 0x00000902080a7836 */ /* 0x000fe20000000000 */
[----:B------:R-:W-:-:S04]  /*cac0*/  MOV R11, 0x40000040 ;  /* 0x40000040000b7802 */ /* 0x000fc80000000f00 */
[----:B------:R-:W-:Y:S02]  /*cad0*/  R2UR UR46, R10 ;  /* 0x000000000a2e72ca */ /* 0x000fe400000e0000 */
[----:B------:R-:W-:Y:S01]  /*cae0*/  R2UR UR47, R11 ;  /* 0x000000000b2f72ca */ /* 0x000fe200000e0000 */
[----:B------:R-:W-:Y:S02]  /*caf0*/  WARPGROUP.DEPBAR.LE gsb0, 0x0 ;  /* 0x00008000000079c5 */ /* 0x000fe40000010000 */
[----:B------:R-:W-:-:S06]  /*cb00*/  WARPGROUP.ARRIVE ;  /* 0x00000000000079c5 */ /* 0x000fcc0000000000 */
[----:B------:R-:W-:Y:S01]  /*cb10*/  HGMMA.64x96x16.F32 R152, gdesc[UR48], R152, gsb0 ;  /* 0x01600000309879f0 */ /* 0x000fe20008000898 */
[----:B------:R-:W-:Y:S02]  /*cb20*/  VIADD R10, R8, 0x904 ;  /* 0x00000904080a7836 */ /* 0x000fe40000000000 */
[----:B------:R-:W-:-:S03]  /*cb30*/  IMAD.MOV.U32 R11, RZ, RZ, 0x40000040 ;  /* 0x40000040ff0b7424 */ /* 0x000fc600078e00ff */
        /* <DEDUP_REMOVED lines=11> */
[----:B------:R-:W-:Y:S03]  /*cbf0*/  HGMMA.64x96x16.F32 R152, gdesc[UR40], R152, gsb0 ;  /* 0x01600000289879f0 */ /* 0x000fe60008000898 */
[----:B------:R-:W2:Y:S01]  /*cc00*/  S2R R203, SR_TID.X ;  /* 0x0000000000cb7919 */ /* 0x000ea20000002100 */
[----:B------:R-:W-:Y:S02]  /*cc10*/  WARPGROUP.DEPBAR.LE gsb0, 0x0 ;  /* 0x00008000000079c5 */ /* 0x000fe40000010000 */
[----:B------:R-:W-:-:S06]  /*cc20*/  WARPGROUP.ARRIVE ;  /* 0x00000000000079c5 */ /* 0x000fcc0000000000 */
[----:B------:R-:W-:Y:S01]  /*cc30*/  HGMMA.64x96x16.F32 R152, gdesc[UR36], R152, gsb0 ;  /* 0x01600000249879f0 */ /* 0x000fe20008000898 */
[----:B--2---:R-:W-:-:S04]  /*cc40*/  SHF.R.U32.HI R203, RZ, 0x7, R203 ;  /* 0x00000007ffcb7819 */ /* 0x004fc800000116cb */
[----:B------:R-:W-:Y:S01]  /*cc50*/  IADD3 R20, -R203, 0xb, RZ ;  /* 0x0000000bcb147810 */ /* 0x000fe20007ffe1ff */
[----:B------:R-:W-:-:S04]  /*cc60*/  WARPGROUP.DEPBAR.LE gsb0, 0x0 ;  /* 0x00008000000079c5 */ /* 0x000fc80000010000 */
[----:B------:R2:W-:Y:S06]  /*cc70*/  BAR.ARV R20, 0x100 ;  /* 0x000400140000751d */ /* 0x0005ec0000002000 */
[----:B------:R-:W-:Y:S05]  /*cc80*/  @!P0 BRA `(.L_x_1543) ;  /* 0x0000000000048947 */ /* 0x000fea0003800000 */
[----:B------:R-:W-:Y:S01]  /*cc90*/  BPT.TRAP 0x1 ;  /* 0x000000040000795c */ /* 0x000fe20000300000 */
.L_x_1543:
[----:B01----:R-:W-:Y:S01]  /*cca0*/  FMNMX.FTZ R0, R152, R7, !PT ;  /* 0x0000000798007209 */ /* 0x003fe20007810000 */
[----:B------:R-:W3:Y:S03]  /*ccb0*/  LDL R219, [R1+0x48] ;  /* 0x0000480001db7983 */ /* 0x000ee60000100800 */
        /* <DEDUP_REMOVED lines=23> */
[----:B------:R-:W0:Y:S02]  /*ce30*/  SHFL.BFLY PT, R3, R0, 0x2, 0x1f ;  /* 0x0c401f0000037f89 */ /* 0x000e2400000e0000 */
[----:B0-----:R-:W-:-:S05]  /*ce40*/  FMNMX.FTZ R3, R0, R3, !PT ;  /* 0x0000000300037209 */ /* 0x001fca0007810000 */
[----:B------:R-:W0:Y:S02]  /*ce50*/  SHFL.BFLY PT, R0, R3, 0x1, 0x1f ;  /* 0x0c201f0003007f89 */ /* 0x000e2400000e0000 */
[----:B0-----:R-:W-:Y:S02]  /*ce60*/  FMNMX.FTZ R3, R3, R0, !PT ;  /* 0x0000000003037209 */ /* 0x001fe40007810000 */
[----:B------:R-:W0:Y:S03]  /*ce70*/  LDC R0, c[0x0][0xa80] ;  /* 0x0002a000ff007b82 */ /* 0x000e260000000800 */
[C---:B------:R-:W-:Y:S01]  /*ce80*/  FADD.FTZ R7, -R3.reuse, R7 ;  /* 0x0000000703077221 */ /* 0x040fe20000010100 */
[----:B0-----:R-:W-:-:S03]  /*ce90*/  FMUL.FTZ R9, R3, R0 ;  /* 0x0000000003097220 */ /* 0x001fc60000410000 */
[-C--:B------:R-:W-:Y:S01]  /*cea0*/  FMUL.FTZ R7, R7, R0.reuse ;  /* 0x0000000007077220 */ /* 0x080fe20000410000 */
[-CC-:B------:R-:W-:Y:S01]  /*ceb0*/  FFMA.FTZ R152, R152, R0.reuse, -R9.reuse ;  /* 0x0000000098987223 */ /* 0x180fe20000010809 */
[-CC-:B------:R-:W-:Y:S02]  /*cec0*/  FFMA.FTZ R153, R153, R0.reuse, -R9.reuse ;  /* 0x0000000099997223 */ /* 0x180fe40000010809 */
[----:B------:R-:W0:Y:S01]  /*ced0*/  MUFU.EX2 R10, R7 ;  /* 0x00000007000a7308 */ /* 0x000e220000000800 */
[-CC-:B------:R-:W-:Y:S01]  /*cee0*/  FFMA.FTZ R156, R156, R0.reuse, -R9.reuse ;  /* 0x000000009c9c7223 */ /* 0x180fe20000010809 */
[-CC-:B------:R-:W-:Y:S01]  /*cef0*/  FFMA.FTZ R157, R157, R0.reuse, -R9.reuse ;  /* 0x000000009d9d7223 */ /* 0x180fe20000010809 */
[-CC-:B------:R-:W-:Y:S01]  /*cf00*/  FFMA.FTZ R160, R160, R0.reuse, -R9.reuse ;  /* 0x00000000a0a07223 */ /* 0x180fe20000010809 */
[-CC-:B------:R-:W-:Y:S01]  /*cf10*/  FFMA.FTZ R161, R161, R0.reuse, -R9.reuse ;  /* 0x00000000a1a17223 */ /* 0x180fe20000010809 */
[-CC-:B------:R-:W-:Y:S01]  /*cf20*/  FFMA.FTZ R165, R165, R0.reuse, -R9.reuse ;  /* 0x00000000a5a57223 */ /* 0x180fe20000010809 */
[-CC-:B------:R-:W-:Y:S01]  /*cf30*/  FFMA.FTZ R164, R164, R0.reuse, -R9.reuse ;  /* 0x00000000a4a47223 */ /* 0x180fe20000010809 */
[-CC-:B------:R-:W-:Y:S01]  /*cf40*/  FFMA.FTZ R168, R168, R0.reuse, -R9.reuse ;  /* 0x00000000a8a87223 */ /* 0x180fe20000010809 */
[----:B------:R-:W1:Y:S01]  /*cf50*/  MUFU.EX2 R152, R152 ;  /* 0x0000009800987308 */ /* 0x000e620000000800 */
[-CC-:B------:R-:W-:Y:S01]  /*cf60*/  FFMA.FTZ R169, R169, R0.reuse, -R9.reuse ;  /* 0x00000000a9a97223 */ /* 0x180fe20000010809 */
[-CC-:B------:R-:W-:Y:S01]  /*cf70*/  FFMA.FTZ R172, R172, R0.reuse, -R9.reuse ;  /* 0x00000000acac7223 */ /* 0x180fe20000010809 */
[-CC-:B------:R-:W-:Y:S01]  /*cf80*/  FFMA.FTZ R173, R173, R0.reuse, -R9.reuse ;  /* 0x00000000adad7223 */ /* 0x180fe20000010809 */
[-CC-:B------:R-:W-:Y:S01]  /*cf90*/  FFMA.FTZ R176, R176, R0.reuse, -R9.reuse ;  /* 0x00000000b0b07223 */ /* 0x180fe20000010809 */
[-CC-:B------:R-:W-:Y:S01]  /*cfa0*/  FFMA.FTZ R177, R177, R0.reuse, -R9.reuse ;  /* 0x00000000b1b17223 */ /* 0x180fe20000010809 */
[-CC-:B------:R-:W-:Y:S01]  /*cfb0*/  FFMA.FTZ R180, R180, R0.reuse, -R9.reuse ;  /* 0x00000000b4b47223 */ /* 0x180fe20000010809 */
[----:B------:R-:W-:Y:S01]  /*cfc0*/  FFMA.FTZ R181, R181, R0, -R9 ;  /* 0x00000000b5b57223 */ /* 0x000fe20000010809 */
[----:B------:R-:W4:Y:S01]  /*cfd0*/  MUFU.EX2 R153, R153 ;  /* 0x0000009900997308 */ /* 0x000f220000000800 */
[-C--:B0-----:R-:W-:Y:S01]  /*cfe0*/  FMUL.FTZ R24, R24, R10.reuse ;  /* 0x0000000a18187220 */ /* 0x081fe20000410000 */
[-C--:B------:R-:W-:Y:S01]  /*cff0*/  FMUL.FTZ R25, R25, R10.reuse ;  /* 0x0000000a19197220 */ /* 0x080fe20000410000 */
[-C--:B------:R-:W-:Y:S01]  /*d000*/  FMUL.FTZ R28, R28, R10.reuse ;  /* 0x0000000a1c1c7220 */ /* 0x080fe20000410000 */
[-C--:B------:R-:W-:Y:S01]  /*d010*/  FMUL.FTZ R29, R29, R10.reuse ;  /* 0x0000000a1d1d7220 */ /* 0x080fe20000410000 */
[-C--:B------:R-:W-:Y:S01]  /*d020*/  FMUL.FTZ R32, R32, R10.reuse ;  /* 0x0000000a20207220 */ /* 0x080fe20000410000 */
[-C--:B------:R-:W-:Y:S01]  /*d030*/  FMUL.FTZ R33, R33, R10.reuse ;  /* 0x0000000a21217220 */ /* 0x080fe20000410000 */
[-C--:B------:R-:W-:Y:S01]  /*d040*/  FMUL.FTZ R36, R36, R10.reuse ;  /* 0x0000000a24247220 */ /* 0x080fe20000410000 */
[----:B------:R-:W0:Y:S01]  /*d050*/  MUFU.EX2 R156, R156 ;  /* 0x0000009c009c7308 */ /* 0x000e220000000800 */
[----:B-1----:R-:W-:Y:S01]  /*d060*/  FFMA.FTZ R7, R10, R15, R152 ;  /* 0x0000000f0a077223 */ /* 0x002fe20000010098 */
[-C--:B------:R-:W-:Y:S01]  /*d070*/  FMUL.FTZ R37, R37, R10.reuse ;  /* 0x0000000a25257220 */ /* 0x080fe20000410000 */
        /* <DEDUP_REMOVED lines=19> */
[-C--:B------:R-:W-:Y:S01]  /*d1b0*/  FMUL.FTZ R72, R72, R10.reuse ;  /* 0x0000000a48487220 */ /* 0x080fe20000410000 */
[-C--:B------:R-:W-:Y:S01]  /*d1c0*/  FMUL.FTZ R73, R73, R10.reuse ;  /* 0x0000000a49497220 */ /* 0x080fe20000410000 */
[----:B------:R-:W-:Y:S01]  /*d1d0*/  FMUL.FTZ R76, R76, R10 ;  /* 0x0000000a4c4c7220 */ /* 0x000fe20000410000 */
[----:B-1----:R-:W-:Y:S01]  /*d1e0*/  FADD.FTZ R11, R157, R7 ;  /* 0x000000079d0b7221 */ /* 0x002fe20000010000 */
        /* <DEDUP_REMOVED lines=49> */
[----:B------:R-:W-:Y:S01]  /*d500*/  FMUL.FTZ R149, R149, R10 ;  /* 0x0000000a95957220 */ /* 0x000fe20000410000 */
[----:B------:R-:W-:Y:S01]  /*d510*/  F2FP.F16.F32.PACK_AB R200, R153, R152 ;  /* 0x0000009899c8723e */ /* 0x000fe200000000ff */
[----:B------:R-:W-:Y:S01]  /*d520*/  MUFU.EX2 R161, R161 ;  /* 0x000000a100a17308 */ /* 0x000fe20000000800 */
[----:B------:R-:W-:Y:S01]  /*d530*/  FMNMX.FTZ R7, R179, R7, !PT ;  /* 0x00000007b3077209 */ /* 0x000fe20007810000 */
[--C-:B------:R-:W-:Y:S01]  /*d540*/  FFMA.FTZ R184, R184, R0, -R9.reuse ;  /* 0x00000000b8b87223 */ /* 0x100fe20000010809 */
[----:B------:R-:W-:Y:S01]  /*d550*/  F2FP.F16.F32.PACK_AB R202, R157, R156 ;  /* 0x0000009c9dca723e */ /* 0x000fe200000000ff */
[-CC-:B------:R-:W-:Y:S01]  /*d560*/  FFMA.FTZ R185, R185, R0.reuse, -R9.reuse ;  /* 0x00000000b9b97223 */ /* 0x180fe20000010809 */
[----:B------:R-:W-:Y:S01]  /*d570*/  FMNMX.FTZ R7, R182, R7, !PT ;  /* 0x00000007b6077209 */ /* 0x000fe20007810000 */
[-CC-:B------:R-:W-:Y:S01]  /*d580*/  FFMA.FTZ R188, R188, R0.reuse, -R9.reuse ;  /* 0x00000000bcbc7223 */ /* 0x180fe20000010809 */
[-CC-:B------:R-:W-:Y:S01]  /*d590*/  FFMA.FTZ R189, R189, R0.reuse, -R9.reuse ;  /* 0x00000000bdbd7223 */ /* 0x180fe20000010809 */
[----:B------:R-:W0:Y:S01]  /*d5a0*/  MUFU.EX2 R152, R160 ;  /* 0x000000a000987308 */ /* 0x000e220000000800 */
[----:B------:R-:W-:Y:S01]  /*d5b0*/  FMNMX.FTZ R7, R183, R7, !PT ;  /* 0x00000007b7077209 */ /* 0x000fe20007810000 */
[-CC-:B------:R-:W-:Y:S01]  /*d5c0*/  FFMA.FTZ R192, R192, R0.reuse, -R9.reuse ;  /* 0x00000000c0c07223 */ /* 0x180fe20000010809 */
[-CC-:B------:R-:W-:Y:S01]  /*d5d0*/  FFMA.FTZ R193, R193, R0.reuse, -R9.reuse ;  /* 0x00000000c1c17223 */ /* 0x180fe20000010809 */
[-CC-:B------:R-:W-:Y:S01]  /*d5e0*/  FFMA.FTZ R196, R196, R0.reuse, -R9.reuse ;  /* 0x00000000c4c47223 */ /* 0x180fe20000010809 */
[----:B------:R-:W-:Y:S01]  /*d5f0*/  FMNMX.FTZ R7, R186, R7, !PT ;  /* 0x00000007ba077209 */ /* 0x000fe20007810000 */
[----:B------:R-:W-:-:S02]  /*d600*/  FFMA.FTZ R9, R197, R0, -R9 ;  /* 0x00000000c5097223 */ /* 0x000fc40000010809 */
[----:B------:R-:W-:Y:S01]  /*d610*/  MUFU.EX2 R165, R165 ;  /* 0x000000a500a57308 */ /* 0x000fe20000000800 */
[----:B------:R-:W-:-:S04]  /*d620*/  FMNMX.FTZ R7, R187, R7, !PT ;  /* 0x00000007bb077209 */ /* 0x000fc80007810000 */
[----:B------:R-:W-:-:S03]  /*d630*/  FMNMX.FTZ R7, R190, R7, !PT ;  /* 0x00000007be077209 */ /* 0x000fc60007810000 */
[----:B------:R-:W-:Y:S01]  /*d640*/  MUFU.EX2 R156, R168 ;  /* 0x000000a8009c7308 */ /* 0x000fe20000000800 */
[----:B------:R-:W-:Y:S01]  /*d650*/  FMNMX.FTZ R7, R191, R7, !PT ;  /* 0x00000007bf077209 */ /* 0x000fe20007810000 */
[----:B0-----:R-:W-:Y:S01]  /*d660*/  FADD.FTZ R11, R152, R11 ;  /* 0x0000000b980b7221 */ /* 0x001fe20000010000 */
[C---:B------:R-:W-:Y:S02]  /*d670*/  F2FP.F16.F32.PACK_AB R152, R161.reuse, R152 ;  /* 0x00000098a198723e */ /* 0x040fe400000000ff */
[----:B------:R-:W-:Y:S01]  /*d680*/  FMNMX.FTZ R7, R194, R7, !PT ;  /* 0x00000007c2077209 */ /* 0x000fe20007810000 */
[----:B------:R-:W-:Y:S02]  /*d690*/  FADD.FTZ R11, R161, R11 ;  /* 0x0000000ba10b7221 */ /* 0x000fe40000010000 */
[----:B------:R-:W-:Y:S01]  /*d6a0*/  MUFU.EX2 R169, R169 ;  /* 0x000000a900a97308 */ /* 0x000fe20000000800 */
[----:B------:R-:W-:-:S04]  /*d6b0*/  FMNMX.FTZ R7, R195, R7, !PT ;  /* 0x00000007c3077209 */ /* 0x000fc80007810000 */
[----:B------:R-:W-:-:S03]  /*d6c0*/  FMNMX.FTZ R7, R198, R7, !PT ;  /* 0x00000007c6077209 */ /* 0x000fc60007810000 */
[----:B------:R-:W-:Y:S01]  /*d6d0*/  MUFU.EX2 R173, R173 ;  /* 0x000000ad00ad7308 */ /* 0x000fe20000000800 */
[----:B------:R-:W-:-:S05]  /*d6e0*/  FMNMX.FTZ R7, R199, R7, !PT ;  /* 0x00000007c7077209 */ /* 0x000fca0007810000 */
[----:B------:R-:W0:Y:S02]  /*d6f0*/  SHFL.BFLY PT, R8, R7, 0x2, 0x1f ;  /* 0x0c401f0007087f89 */ /* 0x000e2400000e0000 */
[----:B------:R-:W-:Y:S08]  /*d700*/  MUFU.EX2 R160, R176 ;  /* 0x000000b000a07308 */ /* 0x000ff00000000800 */
[----:B------:R-:W-:Y:S08]  /*d710*/  MUFU.EX2 R177, R177 ;  /* 0x000000b100b17308 */ /* 0x000ff00000000800 */
[----:B------:R-:W-:Y:S01]  /*d720*/  MUFU.EX2 R181, R181 ;  /* 0x000000b500b57308 */ /* 0x000fe20000000800 */
[----:B0-----:R-:W-:-:S07]  /*d730*/  FMNMX.FTZ R8, R7, R8, !PT ;  /* 0x0000000807087209 */ /* 0x001fce0007810000 */
[----:B------:R-:W-:Y:S01]  /*d740*/  MUFU.EX2 R185, R185 ;  /* 0x000000b900b97308 */ /* 0x000fe20000000800 */
[----:B------:R-:W0:Y:S07]  /*d750*/  SHFL.BFLY PT, R7, R8, 0x1, 0x1f ;  /* 0x0c201f0008077f89 */ /* 0x000e2e00000e0000 */
[----:B------:R-:W-:Y:S08]  /*d760*/  MUFU.EX2 R189, R189 ;  /* 0x000000bd00bd7308 */ /* 0x000ff00000000800 */
[----:B------:R-:W-:Y:S08]  /*d770*/  MUFU.EX2 R168, R192 ;  /* 0x000000c000a87308 */ /* 0x000ff00000000800 */
[----:B------:R-:W-:Y:S01]  /*d780*/  MUFU.EX2 R193, R193 ;  /* 0x000000c100c17308 */ /* 0x000fe20000000800 */
[----:B0-----:R-:W-:-:S05]  /*d790*/  FMNMX.FTZ R8, R8, R7, !PT ;  /* 0x0000000708087209 */ /* 0x001fca0007810000 */
[C---:B------:R-:W-:Y:S01]  /*d7a0*/  FADD.FTZ R6, -R8.reuse, R6 ;  /* 0x0000000608067221 */ /* 0x040fe20000010100 */
[-C--:B------:R-:W-:Y:S01]  /*d7b0*/  FMUL.FTZ R7, R8, R0.reuse ;  /* 0x0000000008077220 */ /* 0x080fe20000410000 */
[----:B------:R-:W-:Y:S02]  /*d7c0*/  MUFU.EX2 R9, R9 ;  /* 0x0000000900097308 */ /* 0x000fe40000000800 */
[-C--:B------:R-:W-:Y:S01]  /*d7d0*/  FMUL.FTZ R6, R6, R0.reuse ;  /* 0x0000000006067220 */ /* 0x080fe20000410000 */
[-CC-:B------:R-:W-:Y:S01]  /*d7e0*/  FFMA.FTZ R154, R154, R0.reuse, -R7.reuse ;  /* 0x000000009a9a7223 */ /* 0x180fe20000010807 */
[-CC-:B------:R-:W-:Y:S01]  /*d7f0*/  FFMA.FTZ R155, R155, R0.reuse, -R7.reuse ;  /* 0x000000009b9b7223 */ /* 0x180fe20000010807 */
[-CC-:B------:R-:W-:Y:S01]  /*d800*/  FFMA.FTZ R158, R158, R0.reuse, -R7.reuse ;  /* 0x000000009e9e7223 */ /* 0x180fe20000010807 */
[-CC-:B------:R-:W-:Y:S01]  /*d810*/  FFMA.FTZ R159, R159, R0.reuse, -R7.reuse ;  /* 0x000000009f9f7223 */ /* 0x180fe20000010807 */
[-CC-:B------:R-:W-:Y:S01]  /*d820*/  FFMA.FTZ R162, R162, R0.reuse, -R7.reuse ;  /* 0x00000000a2a27223 */ /* 0x180fe20000010807 */
[----:B------:R3:W0:Y:S01]  /*d830*/  MUFU.EX2 R15, R6 ;  /* 0x00000006000f7308 */ /* 0x0006220000000800 */
[-CC-:B------:R-:W-:Y:S01]  /*d840*/  FFMA.FTZ R163, R163, R0.reuse, -R7.reuse ;  /* 0x00000000a3a37223 */ /* 0x180fe20000010807 */
[-CC-:B------:R-:W-:Y:S01]  /*d850*/  FFMA.FTZ R166, R166, R0.reuse, -R7.reuse ;  /* 0x00000000a6a67223 */ /* 0x180fe20000010807 */
[-CC-:B------:R-:W-:Y:S01]  /*d860*/  FFMA.FTZ R167, R167, R0.reuse, -R7.reuse ;  /* 0x00000000a7a77223 */ /* 0x180fe20000010807 */
[-CC-:B------:R-:W-:Y:S01]  /*d870*/  FFMA.FTZ R170, R170, R0.reuse, -R7.reuse ;  /* 0x00000000aaaa7223 */ /* 0x180fe20000010807 */
[-CC-:B------:R-:W-:Y:S01]  /*d880*/  FFMA.FTZ R171, R171, R0.reuse, -R7.reuse ;  /* 0x00000000abab7223 */ /* 0x180fe20000010807 */
[-CC-:B------:R-:W-:Y:S01]  /*d890*/  FFMA.FTZ R174, R174, R0.reuse, -R7.reuse ;  /* 0x00000000aeae7223 */ /* 0x180fe20000010807 */
[-CC-:B------:R-:W-:Y:S01]  /*d8a0*/  FFMA.FTZ R175, R175, R0.reuse, -R7.reuse ;  /* 0x00000000afaf7223 */ /* 0x180fe20000010807 */
[----:B------:R-:W-:Y:S01]  /*d8b0*/  FFMA.FTZ R178, R178, R0, -R7 ;  /* 0x00000000b2b27223 */ /* 0x000fe20000010807 */
[----:B---3--:R-:W-:-:S02]  /*d8c0*/  IMAD R6, R206, 0xc00, R219 ;  /* 0x00000c00ce067824 */ /* 0x008fc400078e02db */
[-CC-:B------:R-:W-:Y:S01]  /*d8d0*/  FFMA.FTZ R179, R179, R0.reuse, -R7.reuse ;  /* 0x00000000b3b37223 */ /* 0x180fe20000010807 */
[----:B------:R-:W1:Y:S01]  /*d8e0*/  S2R R219, SR_CgaCtaId ;  /* 0x0000000000db7919 */ /* 0x000e620000008800 */
        /* <DEDUP_REMOVED lines=10> */
[----:B------:R-:W-:Y:S01]  /*d990*/  IMAD.MOV.U32 R7, RZ, RZ, 0x40000040 ;  /* 0x40000040ff077424 */ /* 0x000fe200078e00ff */
[----:B------:R-:W-:Y:S01]  /*d9a0*/  MUFU.EX2 R154, R154 ;  /* 0x0000009a009a7308 */ /* 0x000fe20000000800 */
[----:B------:R-:W-:Y:S01]  /*d9b0*/  R2UR UR6, R6 ;  /* 0x00000000060672ca */ /* 0x000fe200000e0000 */
[-C--:B0-----:R-:W-:Y:S01]  /*d9c0*/  FMUL.FTZ R26, R26, R15.reuse ;  /* 0x0000000f1a1a7220 */ /* 0x081fe20000410000 */
[----:B------:R-:W-:Y:S01]  /*d9d0*/  FMUL.FTZ R27, R27, R15 ;  /* 0x0000000f1b1b7220 */ /* 0x000fe20000410000 */
[----:B------:R-:W-:Y:S01]  /*d9e0*/  R2UR UR7, R7 ;  /* 0x00000000070772ca */ /* 0x000fe200000e0000 */
[----:B------:R-:W-:-:S02]  /*d9f0*/  VIADD R7, R4, 0x32440 ;  /* 0x0003244004077836 */ /* 0x000fc40000000000 */
[-C--:B------:R-:W-:Y:S01]  /*da00*/  FMUL.FTZ R30, R30, R15.reuse ;  /* 0x0000000f1e1e7220 */ /* 0x080fe20000410000 */
[-C--:B------:R-:W-:Y:S01]  /*da10*/  FMUL.FTZ R31, R31, R15.reuse ;  /* 0x0000000f1f1f7220 */ /* 0x080fe20000410000 */
[----:B------:R-:W0:Y:S01]  /*da20*/  MUFU.EX2 R155, R155 ;  /* 0x0000009b009b7308 */ /* 0x000e220000000800 */
        /* <DEDUP_REMOVED lines=11> */
[----:B-1----:R-:W-:Y:S01]  /*dae0*/  PRMT R7, R219, 0x654, R7 ;  /* 0x00000654db077816 */ /* 0x002fe20000000007 */
[-C--:B------:R-:W-:Y:S01]  /*daf0*/  FMUL.FTZ R54, R54, R15.reuse ;  /* 0x0000000f36367220 */ /* 0x080fe20000410000 */
[-C--:B------:R-:W-:Y:S01]  /*db00*/  FMUL.FTZ R55, R55, R15.reuse ;  /* 0x0000000f37377220 */ /* 0x080fe20000410000 */
[-C--:B------:R-:W-:Y:S01]  /*db10*/  FMUL.FTZ R58, R58, R15.reuse ;  /* 0x0000000f3a3a7220 */ /* 0x080fe20000410000 */
[----:B------:R1:W-:Y:S01]  /*db20*/  SYNCS.ARRIVE.TRANS64.RED.A1T0 RZ, [R7+URZ], RZ ;  /* 0x000000ff07ff79a7 */ /* 0x0003e2000810043f */
[----:B------:R-:W3:Y:S01]  /*db30*/  MUFU.EX2 R219, R158 ;  /* 0x0000009e00db7308 */ /* 0x000ee20000000800 */
[-C--:B------:R-:W-:Y:S01]  /*db40*/  FMUL.FTZ R59, R59, R15.reuse ;  /* 0x0000000f3b3b7220 */ /* 0x080fe20000410000 */
[-C--:B------:R-:W-:Y:S01]  /*db50*/  FMUL.FTZ R62, R62, R15.reuse ;  /* 0x0000000f3e3e7220 */ /* 0x080fe20000410000 */
[-C--:B------:R-:W-:Y:S01]  /*db60*/  FMUL.FTZ R63, R63, R15.reuse ;  /* 0x0000000f3f3f7220 */ /* 0x080fe20000410000 */
[-C--:B------:R-:W-:Y:S01]  /*db70*/  FMUL.FTZ R66, R66, R15.reuse ;  /* 0x0000000f42427220 */ /* 0x080fe20000410000 */
[-C--:B------:R-:W-:Y:S01]  /*db80*/  FMUL.FTZ R67, R67, R15.reuse ;  /* 0x0000000f43437220 */ /* 0x080fe20000410000 */
[----:B------:R-:W-:Y:S01]  /*db90*/  FMUL.FTZ R70, R70, R15 ;  /* 0x0000000f46467220 */ /* 0x000fe20000410000 */
[----:B-1----:R-:W-:-:S02]  /*dba0*/  VIADD R7, R203, 0x8 ;  /* 0x00000008cb077836 */ /* 0x002fc40000000000 */
[-C--:B------:R-:W-:Y:S01]  /*dbb0*/  FMUL.FTZ R71, R71, R15.reuse ;  /* 0x0000000f47477220 */ /* 0x080fe20000410000 */
[-C--:B------:R-:W-:Y:S01]  /*dbc0*/  FMUL.FTZ R74, R74, R15.reuse ;  /* 0x0000000f4a4a7220 */ /* 0x080fe20000410000 */
[-C--:B------:R-:W-:Y:S01]  /*dbd0*/  FMUL.FTZ R75, R75, R15.reuse ;  /* 0x0000000f4b4b7220 */ /* 0x080fe20000410000 */
[-C--:B------:R-:W-:Y:S01]  /*dbe0*/  FMUL.FTZ R78, R78, R15.reuse ;  /* 0x0000000f4e4e7220 */ /* 0x080fe20000410000 */
[----:B------:R1:W-:Y:S01]  /*dbf0*/  BAR.SYNC.DEFER_BLOCKING R7, 0x100 ;  /* 0x000400070000751d */ /* 0x0003e20000010000 */
        /* <DEDUP_REMOVED lines=37> */
[----:B0-----:R-:W-:Y:S01]  /*de50*/  F2FP.F16.F32.PACK_AB R201, R155, R154 ;  /* 0x0000009a9bc9723e */ /* 0x001fe200000000ff */
[----:B------:R-:W-:Y:S01]  /*de60*/  FFMA.FTZ R21, R15, R14, R154 ;  /* 0x0000000e0f157223 */ /* 0x000fe2000001009a */
[----:B---3--:R-:W-:Y:S01]  /*de70*/  F2FP.F16.F32.PACK_AB R203, R226, R219 ;  /* 0x000000dbe2cb723e */ /* 0x008fe200000000ff */
[C---:B------:R-:W-:Y:S01]  /*de80*/  VIADD R14, R6.reuse, 0x80 ;  /* 0x00000080060e7836 */ /* 0x040fe20000000000 */
[----:B------:R-:W0:Y:S01]  /*de90*/  MUFU.EX2 R154, R164 ;  /* 0x000000a4009a7308 */ /* 0x000e220000000800 */
[----:B------:R-:W-:Y:S01]  /*dea0*/  IMAD.MOV.U32 R15, RZ, RZ, 0x40000040 ;  /* 0x40000040ff0f7424 */ /* 0x000fe200078e00ff */
[----:B------:R-:W-:Y:S01]  /*deb0*/  WARPGROUP.ARRIVE ;  /* 0x00000000000079c5 */ /* 0x000fe20000000000 */
[----:B------:R-:W-:Y:S01]  /*dec0*/  FADD.FTZ R21, R155, R21 ;  /* 0x000000159b157221 */ /* 0x000fe20000010000 */
[----:B------:R-:W-:-:S03]  /*ded0*/  VIADD R10, R6, 0x100 ;  /* 0x00000100060a7836 */ /* 0x000fc60000000000 */
[----:B------:R-:W-:Y:S01]  /*dee0*/  FADD.FTZ R21, R219, R21 ;  /* 0x00000015db157221 */ /* 0x000fe20000010000 */
[----:B------:R-:W-:Y:S01]  /*def0*/  HGMMA.64x256x16.F32 R24, R200, gdesc[UR4].tnspB, R24, gsb0 ;  /* 0x43e00004c8187df0 */ /* 0x000fe20008000818 */
[----:B------:R-:W-:Y:S01]  /*df00*/  R2UR UR6, R14 ;  /* 0x000000000e0672ca */ /* 0x000fe200000e0000 */
[----:B------:R-:W-:Y:S01]  /*df10*/  MUFU.EX2 R197, R163 ;  /* 0x000000a300c57308 */ /* 0x000fe20000000800 */
[----:B------:R-:W-:Y:S01]  /*df20*/  R2UR UR7, R15 ;  /* 0x000000000f0772ca */ /* 0x000fe200000e0000 */
[----:B------:R-:W-:Y:S01]  /*df30*/  FADD.FTZ R21, R226, R21 ;  /* 0x00000015e2157221 */ /* 0x000fe20000010000 */
[----:B0-----:R-:W-:-:S05]  /*df40*/  FADD.FTZ R15, R154, R11 ;  /* 0x0000000b9a0f7221 */ /* 0x001fca0000010000 */
[----:B-1----:R-:W-:Y:S01]  /*df50*/  MUFU.EX2 R7, R166 ;  /* 0x000000a600077308 */ /* 0x002fe20000000800 */
[C---:B------:R-:W-:Y:S01]  /*df60*/  F2FP.F16.F32.PACK_AB R154, R165.reuse, R154 ;  /* 0x0000009aa59a723e */ /* 0x040fe200000000ff */
[----:B------:R-:W-:Y:S02]  /*df70*/  IMAD.MOV.U32 R11, RZ, RZ, 0x40000040 ;  /* 0x40000040ff0b7424 */ /* 0x000fe400078e00ff */
[----:B------:R-:W-:-:S04]  /*df80*/  FADD.FTZ R15, R165, R15 ;  /* 0x0000000fa50f7221 */ /* 0x000fc80000010000 */
[----:B------:R-:W-:Y:S01]  /*df90*/  FADD.FTZ R15, R156, R15 ;  /* 0x0000000f9c0f7221 */ /* 0x000fe20000010000 */
[----:B------:R-:W0:Y:S01]  /*dfa0*/  MUFU.EX2 R14, R167 ;  /* 0x000000a7000e7308 */ /* 0x000e220000000800 */
[C---:B------:R-:W-:Y:S02]  /*dfb0*/  F2FP.F16.F32.PACK_AB R156, R169.reuse, R156 ;  /* 0x0000009ca99c723e */ /* 0x040fe400000000ff */
[----:B------:R-:W-:-:S05]  /*dfc0*/  FADD.FTZ R15, R169, R15 ;  /* 0x0000000fa90f7221 */ /* 0x000fca0000010000 */
[----:B------:R-:W1:Y:S08]  /*dfd0*/  MUFU.EX2 R158, R172 ;  /* 0x000000ac009e7308 */ /* 0x000e700000000800 */
[----:B------:R-:W-:Y:S01]  /*dfe0*/  MUFU.EX2 R174, R174 ;  /* 0x000000ae00ae7308 */ /* 0x000fe20000000800 */
[----:B0-----:R-:W-:-:S07]  /*dff0*/  F2FP.F16.F32.PACK_AB R155, R14, R7 ;  /* 0x000000070e9b723e */ /* 0x001fce00000000ff */
[----:B------:R-:W0:Y:S01]  /*e000*/  MUFU.EX2 R175, R175 ;  /* 0x000000af00af7308 */ /* 0x000e220000000800 */
[----:B-1----:R-:W-:Y:S01]  /*e010*/  FADD.FTZ R15, R158, R15 ;  /* 0x0000000f9e0f7221 */ /* 0x002fe20000010000 */
[----:B------:R-:W-:-:S03]  /*e020*/  F2FP.F16.F32.PACK_AB R158, R173, R158 ;  /* 0x0000009ead9e723e */ /* 0x000fc600000000ff */
[----:B------:R-:W-:-:S03]  /*e030*/  FADD.FTZ R15, R173, R15 ;  /* 0x0000000fad0f7221 */ /* 0x000fc60000010000 */
[----:B------:R-:W-:Y:S01]  /*e040*/  MUFU.EX2 R178, R178 ;  /* 0x000000b200b27308 */ /* 0x000fe20000000800 */
[----:B------:R-:W-:Y:S01]  /*e050*/  FADD.FTZ R15, R160, R15 ;  /* 0x0000000fa00f7221 */ /* 0x000fe20000010000 */
[----:B------:R-:W-:-:S03]  /*e060*/  F2FP.F16.F32.PACK_AB R160, R177, R160 ;  /* 0x000000a0b1a0723e */ /* 0x000fc600000000ff */
[----:B------:R-:W-:-:S03]  /*e070*/  FADD.FTZ R15, R177, R15 ;  /* 0x0000000fb10f7221 */ /* 0x000fc60000010000 */
[----:B------:R-:W1:Y:S01]  /*e080*/  MUFU.EX2 R179, R179 ;  /* 0x000000b300b37308 */ /* 0x000e620000000800 */
[----:B0-----:R-:W-:-:S07]  /*e090*/  F2FP.F16.F32.PACK_AB R159, R175, R174 ;  /* 0x000000aeaf9f723e */ /* 0x001fce00000000ff */
[----:B------:R-:W-:Y:S08]  /*e0a0*/  MUFU.EX2 R182, R182 ;  /* 0x000000b600b67308 */ /* 0x000ff00000000800 */
[----:B------:R-:W0:Y:S01]  /*e0b0*/  MUFU.EX2 R183, R183 ;  /* 0x000000b700b77308 */ /* 0x000e220000000800 */
[----:B-1----:R-:W-:-:S07]  /*e0c0*/  F2FP.F16.F32.PACK_AB R161, R179, R178 ;  /* 0x000000b2b3a1723e */ /* 0x002fce00000000ff */
[----:B------:R-:W-:Y:S08]  /*e0d0*/  MUFU.EX2 R164, R184 ;  /* 0x000000b800a47308 */ /* 0x000ff00000000800 */
[----:B------:R-:W-:Y:S01]  /*e0e0*/  MUFU.EX2 R166, R188 ;  /* 0x000000bc00a67308 */ /* 0x000fe20000000800 */
[----:B0-----:R-:W-:-:S07]  /*e0f0*/  F2FP.F16.F32.PACK_AB R163, R183, R182 ;  /* 0x000000b6b7a3723e */ /* 0x001fce00000000ff */
[----:B------:R-:W-:Y:S08]  /*e100*/  MUFU.EX2 R186, R186 ;  /* 0x000000ba00ba7308 */ /* 0x000ff00000000800 */
[----:B------:R-:W0:Y:S08]  /*e110*/  MUFU.EX2 R187, R187 ;  /* 0x000000bb00bb7308 */ /* 0x000e300000000800 */
[----:B------:R-:W-:Y:S08]  /*e120*/  MUFU.EX2 R190, R190 ;  /* 0x000000be00be7308 */ /* 0x000ff00000000800 */
[----:B------:R-:W1:Y:S01]  /*e130*/  MUFU.EX2 R191, R191 ;  /* 0x000000bf00bf7308 */ /* 0x000e620000000800 */
[----:B0-----:R-:W-:-:S07]  /*e140*/  F2FP.F16.F32.PACK_AB R165, R187, R186 ;  /* 0x000000babba5723e */ /* 0x001fce00000000ff */
[----:B------:R-:W-:Y:S08]  /*e150*/  MUFU.EX2 R194, R194 ;  /* 0x000000c200c27308 */ /* 0x000ff00000000800 */
[----:B------:R-:W0:Y:S01]  /*e160*/  MUFU.EX2 R195, R195 ;  /* 0x000000c300c37308 */ /* 0x000e220000000800 */
[----:B-1----:R-:W-:-:S07]  /*e170*/  F2FP.F16.F32.PACK_AB R167, R191, R190 ;  /* 0x000000bebfa7723e */ /* 0x002fce00000000ff */
[----:B------:R-:W-:Y:S08]  /*e180*/  MUFU.EX2 R198, R198 ;  /* 0x000000c600c67308 */ /* 0x000ff00000000800 */
[----:B------:R-:W-:Y:S01]  /*e190*/  MUFU.EX2 R199, R199 ;  /* 0x000000c700c77308 */ /* 0x000fe20000000800 */
[----:B0-----:R-:W-:Y:S01]  /*e1a0*/  F2FP.F16.F32.PACK_AB R169, R195, R194 ;  /* 0x000000c2c3a9723e */ /* 0x001fe200000000ff */
[----:B------:R-:W-:-:S06]  /*e1b0*/  WARPGROUP.DEPBAR.LE gsb0, 0x0 ;  /* 0x00008000000079c5 */ /* 0x000fcc0000010000 */
[----:B------:R-:W0:Y:S08]  /*e1c0*/  MUFU.EX2 R200, R162 ;  /* 0x000000a200c87308 */ /* 0x000e300000000800 */
[----:B------:R-:W1:Y:S01]  /*e1d0*/  MUFU.EX2 R162, R180 ;  /* 0x000000b400a27308 */ /* 0x000e620000000800 */
[----:B0-----:R-:W-:Y:S01]  /*e1e0*/  F2FP.F16.F32.PACK_AB R153, R197, R200 ;  /* 0x000000c8c599723e */ /* 0x001fe200000000ff */
[----:B------:R-:W-:-:S03]  /*e1f0*/  FADD.FTZ R21, R200, R21 ;  /* 0x00000015c8157221 */ /* 0x000fc60000010000 */
[----:B------:R-:W-:Y:S01]  /*e200*/  WARPGROUP.ARRIVE ;  /* 0x00000000000079c5 */ /* 0x000fe20000000000 */
[----:B------:R-:W-:Y:S01]  /*e210*/  FADD.FTZ R21, R197, R21 ;  /* 0x00000015c5157221 */ /* 0x000fe20000010000 */
[----:B-1----:R-:W-:Y:S01]  /*e220*/  FADD.FTZ R15, R162, R15 ;  /* 0x0000000fa20f7221 */ /* 0x002fe20000010000 */
[----:B------:R-:W-:-:S03]  /*e230*/  F2FP.F16.F32.PACK_AB R162, R181, R162 ;  /* 0x000000a2b5a2723e */ /* 0x000fc600000000ff */
[----:B------:R-:W-:Y:S01]  /*e240*/  HGMMA.64x256x16.F32 R24, R152, gdesc[UR4].tnspB, R24, gsb0 ;  /* 0x43e0000498187df0 */ /* 0x000fe20008000818 */
[----:B------:R-:W-:Y:S01]  /*e250*/  R2UR UR6, R10 ;  /* 0x000000000a0672ca */ /* 0x000fe200000e0000 */
[----:B------:R-:W-:Y:S01]  /*e260*/  FADD.FTZ R15, R181, R15 ;  /* 0x0000000fb50f7221 */ /* 0x000fe20000010000 */
[----:B------:R-:W-:Y:S01]  /*e270*/  R2UR UR7, R11 ;  /* 0x000000000b0772ca */ /* 0x000fe200000e0000 */
[----:B------:R-:W-:Y:S01]  /*e280*/  IMAD.MOV.U32 R11, RZ, RZ, 0x40000040 ;  /* 0x40000040ff0b7424 */ /* 0x000fe200078e00ff */
[----:B------:R-:W-:Y:S01]  /*e290*/  IADD3 R10, R6, 0x180, RZ ;  /* 0x00000180060a7810 */ /* 0x000fe20007ffe0ff */
[----:B------:R-:W-:Y:S01]  /*e2a0*/  FADD.FTZ R15, R164, R15 ;  /* 0x0000000fa40f7221 */ /* 0x000fe20000010000 */
[----:B------:R-:W-:Y:S01]  /*e2b0*/  F2FP.F16.F32.PACK_AB R164, R185, R164 ;  /* 0x000000a4b9a4723e */ /* 0x000fe200000000ff */
[----:B------:R-:W-:-:S04]  /*e2c0*/  FADD.FTZ R21, R7, R21 ;  /* 0x0000001507157221 */ /* 0x000fc80000010000 */
[----:B------:R-:W-:Y:S01]  /*e2d0*/  FADD.FTZ R21, R14, R21 ;  /* 0x000000150e157221 */ /* 0x000fe20000010000 */
[----:B------:R-:W-:Y:S02]  /*e2e0*/  WARPGROUP.DEPBAR.LE gsb0, 0x0 ;  /* 0x00008000000079c5 */ /* 0x000fe40000010000 */
[----:B------:R-:W0:Y:S08]  /*e2f0*/  MUFU.EX2 R152, R170 ;  /* 0x000000aa00987308 */ /* 0x000e300000000800 */
[----:B------:R1:W3:Y:S08]  /*e300*/  MUFU.EX2 R153, R171 ;  /* 0x000000ab00997308 */ /* 0x0002f00000000800 */
[----:B------:R-:W4:Y:S01]  /*e310*/  MUFU.EX2 R170, R196 ;  /* 0x000000c400aa7308 */ /* 0x000f220000000800 */
[----:B-1----:R-:W-:Y:S01]  /*e320*/  F2FP.F16.F32.PACK_AB R171, R199, R198 ;  /* 0x000000c6c7ab723e */ /* 0x002fe200000000ff */
[----:B0-----:R-:W-:Y:S01]  /*e330*/  FADD.FTZ R21, R152, R21 ;  /* 0x0000001598157221 */ /* 0x001fe20000010000 */
[----:B---3--:R-:W-:-:S03]  /*e340*/  F2FP.F16.F32.PACK_AB R157, R153, R152 ;  /* 0x00000098999d723e */ /* 0x008fc600000000ff */
[----:B------:R-:W-:Y:S01]  /*e350*/  FADD.FTZ R21, R153, R21 ;  /* 0x0000001599157221 */ /* 0x000fe20000010000 */
[----:B------:R-:W-:-:S03]  /*e360*/  WARPGROUP.ARRIVE ;  /* 0x00000000000079c5 */ /* 0x000fc60000000000 */
[----:B------:R-:W-:-:S04]  /*e370*/  FADD.FTZ R21, R174, R21 ;  /* 0x00000015ae157221 */ /* 0x000fc80000010000 */
[----:B------:R-:W-:Y:S01]  /*e380*/  FADD.FTZ R21, R175, R21 ;  /* 0x00000015af157221 */ /* 0x000fe20000010000 */
[----:B------:R-:W-:Y:S01]  /*e390*/  HGMMA.64x256x16.F32 R24, R156, gdesc[UR4].tnspB, R24, gsb0 ;  /* 0x43e000049c187df0 */ /* 0x000fe20008000818 */
[----:B------:R-:W-:Y:S01]  /*e3a0*/  R2UR UR6, R10 ;  /* 0x000000000a0672ca */ /* 0x000fe200000e0000 */
[----:B------:R-:W-:Y:S01]  /*e3b0*/  VIADD R10, R6, 0x200 ;  /* 0x00000200060a7836 */ /* 0x000fe20000000000 */
[----:B------:R-:W-:Y:S01]  /*e3c0*/  R2UR UR7, R11 ;  /* 0x000000000b0772ca */ /* 0x000fe200000e0000 */
[----:B------:R-:W-:Y:S02]  /*e3d0*/  IMAD.MOV.U32 R11, RZ, RZ, 0x40000040 ;  /* 0x40000040ff0b7424 */ /* 0x000fe400078e00ff */
[----:B------:R-:W-:-:S04]  /*e3e0*/  FADD.FTZ R21, R178, R21 ;  /* 0x00000015b2157221 */ /* 0x000fc80000010000 */
        /* <DEDUP_REMOVED lines=10> */
[----:B------:R-:W-:Y:S01]  /*e490*/  FADD.FTZ R14, R199, R21 ;  /* 0x00000015c70e7221 */ /* 0x000fe20000010000 */
[----:B------:R-:W-:Y:S02]  /*e4a0*/  WARPGROUP.DEPBAR.LE gsb0, 0x0 ;  /* 0x00008000000079c5 */ /* 0x000fe40000010000 */
[----:B------:R-:W-:-:S06]  /*e4b0*/  WARPGROUP.ARRIVE ;  /* 0x00000000000079c5 */ /* 0x000fcc0000000000 */
[----:B------:R-:W-:Y:S01]  /*e4c0*/  HGMMA.64x256x16.F32 R24, R160, gdesc[UR4].tnspB, R24, gsb0 ;  /* 0x43e00004a0187df0 */ /* 0x000fe20008000818 */
[----:B------:R-:W-:Y:S01]  /*e4d0*/  R2UR UR7, R11 ;  /* 0x000000000b0772ca */ /* 0x000fe200000e0000 */
[----:B------:R-:W-:Y:S01]  /*e4e0*/  FADD.FTZ R11, R185, R15 ;  /* 0x0000000fb90b7221 */ /* 0x000fe20000010000 */
[----:B------:R-:W-:Y:S01]  /*e4f0*/  R2UR UR6, R10 ;  /* 0x000000000a0672ca */ /* 0x000fe200000e0000 */
[----:B------:R-:W-:Y:S02]  /*e500*/  VIADD R10, R6, 0x280 ;  /* 0x00000280060a7836 */ /* 0x000fe40000000000 */
[----:B------:R-:W-:Y:S01]  /*e510*/  FADD.FTZ R11, R166, R11 ;  /* 0x0000000ba60b7221 */ /* 0x000fe20000010000 */
[----:B------:R-:W-:-:S03]  /*e520*/  F2FP.F16.F32.PACK_AB R166, R189, R166 ;  /* 0x000000a6bda6723e */ /* 0x000fc600000000ff */
[----:B------:R-:W-:-:S04]  /*e530*/  FADD.FTZ R11, R189, R11 ;  /* 0x0000000bbd0b7221 */ /* 0x000fc80000010000 */
[----:B------:R-:W-:Y:S01]  /*e540*/  FADD.FTZ R6, R168, R11 ;  /* 0x0000000ba8067221 */ /* 0x000fe20000010000 */
[----:B------:R-:W-:Y:S01]  /*e550*/  IMAD.MOV.U32 R11, RZ, RZ, 0x40000040 ;  /* 0x40000040ff0b7424 */ /* 0x000fe200078e00ff */
[C---:B------:R-:W-:Y:S02]  /*e560*/  F2FP.F16.F32.PACK_AB R168, R193.reuse, R168 ;  /* 0x000000a8c1a8723e */ /* 0x040fe400000000ff */
[----:B------:R-:W-:-:S04]  /*e570*/  FADD.FTZ R6, R193, R6 ;  /* 0x00000006c1067221 */ /* 0x000fc80000010000 */
[----:B----4-:R-:W-:Y:S01]  /*e580*/  FADD.FTZ R15, R170, R6 ;  /* 0x00000006aa0f7221 */ /* 0x010fe20000010000 */
[----:B------:R-:W-:-:S03]  /*e590*/  F2FP.F16.F32.PACK_AB R170, R9, R170 ;  /* 0x000000aa09aa723e */ /* 0x000fc600000000ff */
[----:B------:R-:W-:Y:S01]  /*e5a0*/  FADD.FTZ R15, R9, R15 ;  /* 0x0000000f090f7221 */ /* 0x000fe20000010000 */
[----:B------:R-:W-:Y:S02]  /*e5b0*/  WARPGROUP.DEPBAR.LE gsb0, 0x0 ;  /* 0x00008000000079c5 */ /* 0x000fe40000010000 */
[----:B------:R-:W-:-:S06]  /*e5c0*/  WARPGROUP.ARRIVE ;  /* 0x00000000000079c5 */ /* 0x000fcc0000000000 */
        /* <DEDUP_REMOVED lines=8> */
[----:B------:R-:W-:Y:S05]  /*e650*/  @!P0 BRA `(.L_x_1544) ;  /* 0x0000000000048947 */ /* 0x000fea0003800000 */
[----:B------:R-:W-:Y:S01]  /*e660*/  BPT.TRAP 0x1 ;  /* 0x000000040000795c */ /* 0x000fe20000300000 */
.L_x_1544:
[----:B------:R-:W0:Y:S01]  /*e670*/  S2R R6, SR_CgaCtaId ;  /* 0x0000000000067919 */ /* 0x000e220000008800 */
[----:B------:R-:W-:Y:S02]  /*e680*/  VIADD R4, R4, 0x32460 ;  /* 0x0003246004047836 */ /* 0x000fe40000000000 */
[----:B------:R-:W-:-:S03]  /*e690*/  IMAD.MOV.U32 R7, RZ, RZ, R3 ;  /* 0x000000ffff077224 */ /* 0x000fc600078e0003 */
[----:B0-----:R-:W-:Y:S01]  /*e6a0*/  PRMT R4, R6, 0x654, R4 ;  /* 0x0000065406047816 */ /* 0x001fe20000000004 */
[----:B------:R-:W-:-:S03]  /*e6b0*/  IMAD.MOV.U32 R6, RZ, RZ, R8 ;  /* 0x000000ffff067224 */ /* 0x000fc600078e0008 */
[----:B------:R0:W-:Y:S01]  /*e6c0*/  SYNCS.ARRIVE.TRANS64.RED.A1T0 RZ, [R4+URZ], RZ ;  /* 0x000000ff04ff79a7 */ /* 0x0001e2000810043f */
[----:B------:R-:W-:Y:S05]  /*e6d0*/  @P1 BRA `(.L_x_1545) ;  /* 0xffffffd800101947 */ /* 0x000fea000383ffff */
.L_x_1534:
[----:B------:R-:W3:Y:S01]  /*e6e0*/  LDL.LU R9, [R1+0x88] ;  /* 0x0000880001097983 */ /* 0x000ee20000300800 */
[----:B------:R-:W-:Y:S05]  /*e6f0*/  WARPSYNC.ALL ;  /* 0x0000000000007948 */ /* 0x000fea0003800000 */
[----:B0-----:R-:W0:Y:S01]  /*e700*/  SHFL.BFLY PT, R4, R15, 0x2, 0x1f ;  /* 0x0c401f000f047f89 */ /* 0x001e2200000e0000 */
[----:B------:R-:W-:Y:S01]  /*e710*/  IMAD.MOV.U32 R157, RZ, RZ, -0x800000 ;  /* 0xff800000ff9d7424 */ /* 0x000fe200078e00ff */
[----:B------:R-:W-:Y:S01]  /*e720*/  MOV R156, 0xff800000 ;  /* 0xff800000009c7802 */ /* 0x000fe20000000f00 */
[----:B------:R-:W-:Y:S01]  /*e730*/  VIADD R206, R206, 0x1 ;  /* 0x00000001cece7836 */ /* 0x000fe20000000000 */
[----:B------:R1:W-:Y:S08]  /*e740*/  BAR.ARV R20, 0x100 ;  /* 0x000400140000751d */ /* 0x0003f00000002000 */
[----:B------:R-:W-:Y:S06]  /*e750*/  BAR.ARV 0x8, 0x180 ;  /* 0x0206000000007b1d */ /* 0x000fec0000002000 */
[----:B------:R-:W-:-:S04]  /*e760*/  ISETP.NE.AND P1, PT, R206, 0x2, PT ;  /* 0x00000002ce00780c */ /* 0x000fc80003f25270 */
[----:B------:R-:W-:Y:S01]  /*e770*/  SEL R206, R206, RZ, P1 ;  /* 0x000000ffcece7207 */ /* 0x000fe20000800000 */
[----:B0-----:R-:W-:-:S05]  /*e780*/  FADD.FTZ R4, R4, R15 ;  /* 0x0000000f04047221 */ /* 0x001fca0000010000 */
[----:B------:R-:W0:Y:S02]  /*e790*/  SHFL.BFLY PT, R5, R4, 0x1, 0x1f ;  /* 0x0c201f0004057f89 */ /* 0x000e2400000e0000 */
[----:B0-----:R-:W-:Y:S01]  /*e7a0*/  FADD.FTZ R5, R4, R5 ;  /* 0x0000000504057221 */ /* 0x001fe20000010000 */
[----:B------:R-:W-:-:S04]  /*e7b0*/  IMAD.MOV.U32 R4, RZ, RZ, RZ ;  /* 0x000000ffff047224 */ /* 0x000fc800078e00ff */
[----:B------:R-:W-:-:S13]  /*e7c0*/  FSETP.NE.FTZ.AND P0, PT, R5, RZ, PT ;  /* 0x000000ff0500720b */ /* 0x000fda0003f15000 */
[----:B------:R-:W0:Y:S01]  /*e7d0*/  @P0 MUFU.RCP R4, R5 ;  /* 0x0000000500040308 */ /* 0x000e220000001000 */
[----:B------:R-:W-:-:S07]  /*e7e0*/  @P0 FMUL.FTZ R6, R0, 0.69314718246459960938 ;  /* 0x3f31721800060820 */ /* 0x000fce0000410000 */
[----:B------:R-:W4:Y:S01]  /*e7f0*/  @P0 MUFU.LG2 R5, R5 ;  /* 0x0000000500050308 */ /* 0x000f220000000c00 */
        /* <DEDUP_REMOVED lines=8> */
[----:B----4-:R-:W-:Y:S01]  /*e880*/  @P0 FMUL.FTZ R5, R5, 0.69314718246459960938 ;  /* 0x3f31721805050820 */ /* 0x010fe20000410000 */
[-C--:B------:R-:W-:Y:S01]  /*e890*/  FMUL.FTZ R40, R40, R4.reuse ;  /* 0x0000000428287220 */ /* 0x080fe20000410000 */
[-C--:B------:R-:W-:Y:S01]  /*e8a0*/  FMUL.FTZ R41, R41, R4.reuse ;  /* 0x0000000429297220 */ /* 0x080fe20000410000 */
[-C--:B------:R-:W-:Y:S01]  /*e8b0*/  FMUL.FTZ R44, R44, R4.reuse ;  /* 0x000000042c2c7220 */ /* 0x080fe20000410000 */
        /* <DEDUP_REMOVED lines=76> */
[----:B------:R-:W-:Y:S01]  /*ed80*/  SEL R0, RZ, 0x1, P1 ;  /* 0x00000001ff007807 */ /* 0x000fe20000800000 */
        /* <DEDUP_REMOVED lines=53> */
[----:B------:R-:W-:-:S02]  /*f0e0*/  PLOP3.LUT P0, PT, PT, PT, PT, 0x8, 0x0 ;  /* 0x000000000000781c */ /* 0x000fc40003f0e170 */
[----:B------:R-:W-:Y:S01]  /*f0f0*/  LOP3.LUT R218, R218, R0, RZ, 0x3c, !PT ;  /* 0x00000000dada7212 */ /* 0x000fe200078e3cff */
[----:B---3--:R-:W-:-:S05]  /*f100*/  VIADD R9, R9, 0x1 ;  /* 0x0000000109097836 */ /* 0x008fca0000000000 */
[----:B------:R1:W-:Y:S05]  /*f110*/  STL [R1+0x88], R9 ;  /* 0x0000880901007387 */ /* 0x0003ea0000100800 */
.L_x_1490:
[----:B------:R-:W-:Y:S05]  /*f120*/  WARPSYNC.ALL ;  /* 0x0000000000007948 */ /* 0x000fea0003800000 */
[----:B------:R-:W0:Y:S01]  /*f130*/  S2R R0, SR_CgaCtaId ;  /* 0x0000000000007919 */ /* 0x000e220000008800 */
[----:B------:R-:W-:Y:S01]  /*f140*/  MOV R19, 0x400 ;  /* 0x0000040000137802 */ /* 0x000fe20000000f00 */
[----:B------:R-:W-:Y:S01]  /*f150*/  BSSY B0, `(.L_x_1546) ;  /* 0x0000529000007945 */ /* 0x000fe20003800000 */
[----:B------:R-:W-:Y:S02]  /*f160*/  BAR.SYNC.DEFER_BLOCKING 0x5, 0x180 ;  /* 0x0146000000007b1d */ /* 0x000fe40000010000 */
[----:B0-----:R-:W-:-:S05]  /*f170*/  LEA R19, R0, R19, 0x18 ;  /* 0x0000001300137211 */ /* 0x001fca00078ec0ff */
[----:B------:R0:W3:Y:S01]  /*f180*/  LDS.128 R48, [R19+0x324d0] ;  /* 0x0324d00013307984 */ /* 0x0000e20000000c00 */
[----:B------:R-:W-:Y:S06]  /*f190*/  BAR.ARV 0x4, 0x180 ;  /* 0x0106000000007b1d */ /* 0x000fec0000002000 */
[----:B------:R-:W-:Y:S05]  /*f1a0*/  @P0 BRA `(.L_x_1547) ;  /* 0x0000004000300947 */ /* 0x000fea0003800000 */
[----:B------:R-:W4:Y:S01]  /*f1b0*/  LDL R3, [R1+0x1a4] ;  /* 0x0001a40001037983 */ /* 0x000f220000100800 */
[----:B------:R-:W-:-:S03]  /*f1c0*/  ULDC UR4, c[0x0][0xbd4] ;  /* 0x0002f50000047ab9 */ /* 0x000fc60000000800 */
[----:B------:R-:W4:Y:S01]  /*f1d0*/  LDL.LU R10, [R1+0x78] ;  /* 0x00007800010a7983 */ /* 0x000f220000300800 */
[----:B------:R-:W0:Y:S01]  /*f1e0*/  S2R R0, SR_SWINHI ;  /* 0x0000000000007919 */ /* 0x000e220000002f00 */
[----:B------:R-:W-:Y:S02]  /*f1f0*/  F2FP.F16.F32.PACK_AB R11, R31, R30 ;  /* 0x0000001e1f0b723e */ /* 0x000fe400000000ff */
[----:B------:R-:W-:Y:S01]  /*f200*/  F2FP.F16.F32.PACK_AB R12, R33, R32 ;  /* 0x00000020210c723e */ /* 0x000fe200000000ff */
[----:B------:R-:W4:Y:S01]  /*f210*/  LDL.LU R154, [R1+0x80] ;  /* 0x00008000019a7983 */ /* 0x000f220000300800 */
[----:B------:R-:W-:Y:S02]  /*f220*/  F2FP.F16.F32.PACK_AB R13, R35, R34 ;  /* 0x00000022230d723e */ /* 0x000fe400000000ff */
[----:B------:R-:W-:Y:S01]  /*f230*/  F2FP.F16.F32.PACK_AB R14, R37, R36 ;  /* 0x00000024250e723e */ /* 0x000fe200000000ff */
[----:B---3--:R-:W3:Y:S01]  /*f240*/  LDL.LU R48, [R1+0x84] ;  /* 0x0000840001307983 */ /* 0x008ee20000300800 */
[----:B-12---:R-:W-:-:S02]  /*f250*/  MOV R20, R19 ;  /* 0x0000001300147202 */ /* 0x006fc40000000f00 */
[----:B0-----:R-:W-:Y:S02]  /*f260*/  MOV R21, R0 ;  /* 0x0000000000157202 */ /* 0x001fe40000000f00 */
[----:B------:R-:W-:Y:S01]  /*f270*/  F2FP.F16.F32.PACK_AB R15, R39, R38 ;  /* 0x00000026270f723e */ /* 0x000fe200000000ff */
[----:B----4-:R-:W-:Y:S01]  /*f280*/  IMAD.WIDE R6, R3, 0x2, R20 ;  /* 0x0000000203067825 */ /* 0x010fe200078e0214 */
        /* <DEDUP_REMOVED lines=179> */
[----:B------:R-:W-:Y:S01]  /*fdc0*/  IADD3 R8, P0, R154, UR4, RZ ;  /* 0x000000049a087c10 */ /* 0x000fe2000ff1e0ff */
[----:B------:R-:W-:-:S03]  /*fdd0*/  IMAD.MOV.U32 R3, RZ, RZ, RZ ;  /* 0x000000ffff037224 */ /* 0x000fc600078e00ff */
[----:B---3--:R-:W-:-:S07]  /*fde0*/  IADD3.X R9, R48, UR5, RZ, P0, !PT ;  /* 0x0000000530097c10 */ /* 0x008fce00087fe4ff */
        /* <DEDUP_REMOVED lines=18> */
.L_x_1548:
        /* <DEDUP_REMOVED lines=9> */
[----:B------:R-:W-:-:S02]  /*ffa0*/  ISETP.NE.U32.AND P0, PT, RZ, UR4, PT ;  /* 0x00000004ff007c0c */ /* 0x000fc4000bf05070 */
[----:B----4-:R-:W-:Y:S02]  /*ffb0*/  ISETP.NE.AND P1, PT, R155, 0x1, PT ;  /* 0x000000019b00780c */ /* 0x010fe40003f25270 */
[----:B------:R-:W-:Y:S01]  /*ffc0*/  ISETP.NE.AND.EX P0, PT, RZ, UR5, PT, P0 ;  /* 0x00000005ff007c0c */ /* 0x000fe2000bf05300 */
[-C--:B0-----:R-:W-:Y:S02]  /*ffd0*/  IMAD R15, R7, R205.reuse, RZ ;  /* 0x000000cd070f7224 */ /* 0x081fe400078e02ff */
[----:B------:R-:W-:-:S05]  /*ffe0*/  IMAD.WIDE.U32 R6, R6, R205, RZ ;  /* 0x000000cd06067225 */ /* 0x000fca00078e00ff */
[----:B------:R-:W-:-:S03]  /*fff0*/  IADD3 R15, R7, R15, RZ ;  /* 0x0000000f070f7210 */ /* 0x000fc60007ffe0ff */
[----:B------:R-:W0:Y:S01]  /*10000*/  @P1 LDC R7, c[0x0][0xcec] ;  /* 0x00033b00ff071b82 */ /* 0x000e220000000800 */
[----:B---3--:R-:W-:Y:S02]  /*10010*/  SEL R8, R8, RZ, !P0 ;  /* 0x000000ff08087207 */ /* 0x008fe40004000000 */
[----:B--2---:R-:W-:-:S03]  /*10020*/  SEL R9, R9, RZ, !P0 ;  /* 0x000000ff09097207 */ /* 0x004fc60004000000 */
[----:B------:R-:W-:-:S04]  /*10030*/  IMAD R13, R13, R8, RZ ;  /* 0x000000080d0d7224 */ /* 0x000fc800078e02ff */
[C---:B------:R-:W-:Y:S02]  /*10040*/  IMAD R9, R12.reuse, R9, R13 ;  /* 0x000000090c097224 */ /* 0x040fe400078e020d */
[----:B------:R-:W-:-:S03]  /*10050*/  IMAD.WIDE.U32 R12, R12, R8, RZ ;  /* 0x000000080c0c7225 */ /* 0x000fc600078e00ff */
[----:B-----5:R-:W-:Y:S02]  /*10060*/  IADD3 R12, P0, P3, R12, R6, R3 ;  /* 0x000000060c0c7210 */ /* 0x020fe40007b1e003 */
[----:B------:R-:W2:Y:S01]  /*10070*/  @P1 LDC R6, c[0x0][0xcf0] ;  /* 0x00033c00ff061b82 */ /* 0x000ea20000000800 */
[----:B------:R-:W-:Y:S01]  /*10080*/  IMAD.IADD R13, R13, 0x1, R9 ;  /* 0x000000010d0d7824 */ /* 0x000fe200078e0209 */
[----:B------:R-:W-:-:S05]  /*10090*/  SEL R9, R158, RZ, P2 ;  /* 0x000000ff9e097207 */ /* 0x000fca0001000000 */
[-C--:B-1----:R-:W-:Y:S02]  /*100a0*/  IMAD R48, R11, R9.reuse, RZ ;  /* 0x000000090b307224 */ /* 0x082fe400078e02ff */
[----:B------:R-:W-:Y:S01]  /*100b0*/  IMAD.WIDE.U32 R10, R10, R9, RZ ;  /* 0x000000090a0a7225 */ /* 0x000fe200078e00ff */
[----:B------:R-:W-:-:S04]  /*100c0*/  SHF.R.S32.HI R9, RZ, 0x1f, R3 ;  /* 0x0000001fff097819 */ /* 0x000fc80000011403 */
[----:B------:R-:W-:Y:S01]  /*100d0*/  IADD3.X R13, R13, R15, R9, P0, P3 ;  /* 0x0000000f0d0d7210 */ /* 0x000fe200007e6409 */
[----:B------:R-:W-:-:S04]  /*100e0*/  IMAD R15, R159, 0x80, R154 ;  /* 0x000000809f0f7824 */ /* 0x000fc800078e029a */
[----:B0-----:R-:W-:-:S04]  /*100f0*/  @P1 IMAD.HI.U32 R7, R15, R7, RZ ;  /* 0x000000070f071227 */ /* 0x001fc800078e00ff */
[----:B------:R-:W-:Y:S01]  /*10100*/  IMAD.MOV.U32 R154, RZ, RZ, R15 ;  /* 0x000000ffff9a7224 */ /* 0x000fe200078e000f */
[----:B--2---:R-:W-:Y:S02]  /*10110*/  @P1 SHF.R.U32.HI R154, RZ, R6, R7 ;  /* 0x00000006ff9a1219 */ /* 0x004fe40000011607 */
        /* <DEDUP_REMOVED lines=23> */
[----:B------:R-:W-:-:S02]  /*10290*/  VIADD R154, R48, 0x8 ;  /* 0x00000008309a7836 */ /* 0x000fc40000000000 */
[----:B-1----:R-:W-:-:S05]  /*102a0*/  IMAD R0, R14, R155, RZ ;  /* 0x0000009b0e007224 */ /* 0x002fca00078e02ff */
[-C--:B------:R-:W-:Y:S02]  /*102b0*/  ISETP.GE.OR P3, PT, R48, R0.reuse, P0 ;  /* 0x000000003000720c */ /* 0x080fe40000766670 */
[----:B------:R-:W-:-:S11]  /*102c0*/  ISETP.GE.OR P0, PT, R154, R0, P0 ;  /* 0x000000009a00720c */ /* 0x000fd60000706670 */
[----:B0-----:R0:W-:Y:S04]  /*102d0*/  @!P3 ST.E desc[UR60][R6.64], R157 ;  /* 0x0000009d0600b985 */ /* 0x0011e8000c10193c */
[----:B--2---:R0:W-:Y:S01]  /*102e0*/  @!P0 ST.E desc[UR60][R10.64], R156 ;  /* 0x0000009c0a008985 */ /* 0x0041e2000c10193c */
[----:B------:R-:W-:Y:S05]  /*102f0*/  @P2 BRA `(.L_x_1549) ;  /* 0x00000010009c2947 */ /* 0x000fea0003800000 */
[----:B------:R-:W1:Y:S01]  /*10300*/  S2R R13, SR_TID.X ;  /* 0x00000000000d7919 */ /* 0x000e620000002100 */
[----:B------:R-:W2:Y:S01]  /*10310*/  @P1 LDC R15, c[0x0][0xcec] ;  /* 0x00033b00ff0f1b82 */ /* 0x000ea20000000800 */
[----:B------:R-:W-:Y:S01]  /*10320*/  ULDC.64 UR4, c[0x0][0xba0] ;  /* 0x0002e80000047ab9 */ /* 0x000fe20000000a00 */
[----:B-1----:R-:W-:-:S05]  /*10330*/  VIADD R13, R13, 0xffffff80 ;  /* 0xffffff800d0d7836 */ /* 0x002fca0000000000 */
[----:B------:R-:W-:-:S04]  /*10340*/  SHF.R.S32.HI R12, RZ, 0x1f, R13 ;  /* 0x0000001fff0c7819 */ /* 0x000fc8000001140d */
[----:B------:R-:W-:-:S04]  /*10350*/  LEA.HI R12, R12, R13, RZ, 0x3 ;  /* 0x0000000d0c0c7211 */ /* 0x000fc800078f18ff */
[----:B------:R-:W-:-:S05]  /*10360*/  SHF.R.S32.HI R48, RZ, 0x3, R12 ;  /* 0x00000003ff307819 */ /* 0x000fca000001140c */
[----:B------:R-:W-:-:S04]  /*10370*/  IMAD R5, R48, 0x40, R211 ;  /* 0x0000004030057824 */ /* 0x000fc800078e02d3 */
[----:B------:R-:W-:-:S03]  /*10380*/  IMAD.WIDE R20, R5, 0x2, R20 ;  /* 0x0000000205147825 */ /* 0x000fc600078e0214 */
[C---:B------:R-:W-:Y:S02]  /*10390*/  IADD3 R25, P0, R20.reuse, 0x1000, RZ ;  /* 0x0000100014197810 */ /* 0x040fe40007f1e0ff */
[C---:B------:R-:W-:Y:S02]  /*103a0*/  IADD3 R29, P2, R20.reuse, 0x2000, RZ ;  /* 0x00002000141d7810 */ /* 0x040fe40007f5e0ff */
[C---:B------:R-:W-:Y:S02]  /*103b0*/  IADD3 R33, P3, R20.reuse, 0x3000, RZ ;  /* 0x0000300014217810 */ /* 0x040fe40007f7e0ff */
[C---:B------:R-:W-:Y:S02]  /*103c0*/  IADD3 R37, P4, R20.reuse, 0x4000, RZ ;  /* 0x0000400014257810 */ /* 0x040fe40007f9e0ff */
[----:B------:R-:W-:Y:S02]  /*103d0*/  IADD3 R41, P5, R20, 0x5000, RZ ;  /* 0x0000500014297810 */ /* 0x000fe40007fbe0ff */
[----:B------:R-:W-:-:S02]  /*103e0*/  LOP3.LUT R24, R25, 0x380, RZ, 0xc0, !PT ;  /* 0x0000038019187812 */ /* 0x000fc400078ec0ff */
[----:B------:R-:W-:Y:S02]  /*103f0*/  LOP3.LUT R28, R29, 0x380, RZ, 0xc0, !PT ;  /* 0x000003801d1c7812 */ /* 0x000fe400078ec0ff */
[----:B------:R-:W-:Y:S02]  /*10400*/  LOP3.LUT R32, R33, 0x380, RZ, 0xc0, !PT ;  /* 0x0000038021207812 */ /* 0x000fe400078ec0ff */
[----:B------:R-:W-:Y:S02]  /*10410*/  LOP3.LUT R36, R37, 0x380, RZ, 0xc0, !PT ;  /* 0x0000038025247812 */ /* 0x000fe400078ec0ff */
[----:B------:R-:W-:Y:S02]  /*10420*/  LOP3.LUT R40, R41, 0x380, RZ, 0xc0, !PT ;  /* 0x0000038029287812 */ /* 0x000fe400078ec0ff */
[----:B------:R-:W-:Y:S02]  /*10430*/  SHF.R.U64 R24, R24, 0x3, RZ ;  /* 0x0000000318187819 */ /* 0x000fe400000012ff */
[----:B------:R-:W-:-:S02]  /*10440*/  SHF.R.U64 R28, R28, 0x3, RZ ;  /* 0x000000031c1c7819 */ /* 0x000fc400000012ff */
[----:B------:R-:W-:Y:S02]  /*10450*/  SHF.R.U64 R32, R32, 0x3, RZ ;  /* 0x0000000320207819 */ /* 0x000fe400000012ff */
[----:B------:R-:W-:Y:S02]  /*10460*/  SHF.R.U64 R36, R36, 0x3, RZ ;  /* 0x0000000324247819 */ /* 0x000fe400000012ff */
[----:B------:R-:W-:Y:S02]  /*10470*/  SHF.R.U64 R40, R40, 0x3, RZ ;  /* 0x0000000328287819 */ /* 0x000fe400000012ff */
[----:B------:R-:W-:Y:S01]  /*10480*/  LOP3.LUT R24, R24, R25, RZ, 0x3c, !PT ;  /* 0x0000001918187212 */ /* 0x000fe200078e3cff */
[--C-:B------:R-:W-:Y:S01]  /*10490*/  IMAD.X R25, RZ, RZ, R21.reuse, P0 ;  /* 0x000000ffff197224 */ /* 0x100fe200000e0615 */
[----:B------:R-:W-:Y:S01]  /*104a0*/  LOP3.LUT R28, R28, R29, RZ, 0x3c, !PT ;  /* 0x0000001d1c1c7212 */ /* 0x000fe200078e3cff */
[----:B------:R-:W-:Y:S01]  /*104b0*/  IMAD.X R29, RZ, RZ, R21, P2 ;  /* 0x000000ffff1d7224 */ /* 0x000fe200010e0615 */
[----:B------:R-:W-:-:S02]  /*104c0*/  LOP3.LUT R32, R32, R33, RZ, 0x3c, !PT ;  /* 0x0000002120207212 */ /* 0x000fc400078e3cff */
[----:B------:R-:W-:Y:S01]  /*104d0*/  LOP3.LUT R36, R36, R37, RZ, 0x3c, !PT ;  /* 0x0000002524247212 */ /* 0x000fe200078e3cff */
[--C-:B------:R-:W-:Y:S01]  /*104e0*/  IMAD.X R37, RZ, RZ, R21.reuse, P4 ;  /* 0x000000ffff257224 */ /* 0x100fe200020e0615 */
[----:B------:R-:W-:Y:S01]  /*104f0*/  LOP3.LUT R40, R40, R41, RZ, 0x3c, !PT ;  /* 0x0000002928287212 */ /* 0x000fe200078e3cff */
[----:B------:R-:W-:Y:S01]  /*10500*/  IMAD.X R41, RZ, RZ, R21, P5 ;  /* 0x000000ffff297224 */ /* 0x000fe200028e0615 */
[----:B------:R-:W-:Y:S01]  /*10510*/  IADD3.X R33, RZ, R21, RZ, P3, !PT ;  /* 0x00000015ff217210 */ /* 0x000fe20001ffe4ff */
[----:B0-----:R-:W-:Y:S01]  /*10520*/  IMAD R10, R9, UR4, RZ ;  /* 0x00000004090a7c24 */ /* 0x001fe2000f8e02ff */
[C---:B------:R-:W-:Y:S01]  /*10530*/  IADD3 R45, P0, R20.reuse, 0x6000, RZ ;  /* 0x00006000142d7810 */ /* 0x040fe20007f1e0ff */
[----:B------:R-:W5:Y:S01]  /*10540*/  LD.E.128 R24, desc[UR60][R24.64] ;  /* 0x0000003c18187980 */ /* 0x000f62000c101d00 */
[C---:B------:R-:W-:Y:S02]  /*10550*/  IADD3 R53, P2, R20.reuse, 0x7000, RZ ;  /* 0x0000700014357810 */ /* 0x040fe40007f5e0ff */
[C---:B------:R-:W-:Y:S01]  /*10560*/  IADD3 R57, P3, R20.reuse, 0x8000, RZ ;  /* 0x0000800014397810 */ /* 0x040fe20007f7e0ff */
[----:B------:R-:W5:Y:S01]  /*10570*/  LD.E.128 R28, desc[UR60][R28.64] ;  /* 0x0000003c1c1c7980 */ /* 0x000f62000c101d00 */
[----:B------:R-:W-:-:S02]  /*10580*/  IADD3 R61, P4, R20, 0x9000, RZ ;  /* 0x00009000143d7810 */ /* 0x000fc40007f9e0ff */
[----:B------:R-:W-:Y:S01]  /*10590*/  IADD3 R65, P5, R20, 0xa000, RZ ;  /* 0x0000a00014417810 */ /* 0x000fe20007fbe0ff */
        /* <DEDUP_REMOVED lines=8> */
[----:B------:R-:W-:Y:S02]  /*10620*/  LOP3.LUT R5, R20, 0x380, RZ, 0xc0, !PT ;  /* 0x0000038014057812 */ /* 0x000fe400078ec0ff */
[----:B------:R-:W-:Y:S02]  /*10630*/  SHF.R.U64 R44, R44, 0x3, RZ ;  /* 0x000000032c2c7819 */ /* 0x000fe400000012ff */
[----:B------:R-:W-:Y:S02]  /*10640*/  SHF.R.U64 R52, R52, 0x3, RZ ;  /* 0x0000000334347819 */ /* 0x000fe400000012ff */
[----:B------:R-:W-:Y:S02]  /*10650*/  SHF.R.U64 R56, R56, 0x3, RZ ;  /* 0x0000000338387819 */ /* 0x000fe400000012ff */
[----:B------:R-:W-:Y:S02]  /*10660*/  SHF.R.U64 R60, R60, 0x3, RZ ;  /* 0x000000033c3c7819 */ /* 0x000fe400000012ff */
[----:B------:R-:W-:-:S02]  /*10670*/  SHF.R.U64 R64, R64, 0x3, RZ ;  /* 0x0000000340407819 */ /* 0x000fc400000012ff */
[----:B------:R-:W-:Y:S02]  /*10680*/  SHF.R.U64 R5, R5, 0x3, RZ ;  /* 0x0000000305057819 */ /* 0x000fe400000012ff */
        /* <DEDUP_REMOVED lines=11> */
[----:B------:R-:W-:Y:S01]  /*10740*/  LOP3.LUT R12, R12, 0xfffffff8, RZ, 0xc0, !PT ;  /* 0xfffffff80c0c7812 */ /* 0x000fe200078ec0ff */
[----:B------:R-:W-:Y:S01]  /*10750*/  IMAD R9, R3, UR5, R10 ;  /* 0x0000000503097c24 */ /* 0x000fe2000f8e020a */
[C---:B------:R-:W-:Y:S01]  /*10760*/  IADD3 R73, P2, R20.reuse, 0xc000, RZ ;  /* 0x0000c00014497810 */ /* 0x040fe20007f5e0ff */
[----:B------:R-:W5:Y:S01]  /*10770*/  LD.E.128 R44, desc[UR60][R44.64] ;  /* 0x0000003c2c2c7980 */ /* 0x000f62000c101d00 */
[C---:B------:R-:W-:Y:S02]  /*10780*/  IADD3 R77, P3, R20.reuse, 0xd000, RZ ;  /* 0x0000d000144d7810 */ /* 0x040fe40007f7e0ff */
[C---:B------:R-:W-:Y:S01]  /*10790*/  IADD3 R81, P4, R20.reuse, 0xe000, RZ ;  /* 0x0000e00014517810 */ /* 0x040fe20007f9e0ff */
[----:B------:R-:W5:Y:S01]  /*107a0*/  LD.E.128 R52, desc[UR60][R52.64] ;  /* 0x0000003c34347980 */ /* 0x000f62000c101d00 */
[----:B------:R-:W-:Y:S02]  /*107b0*/  IADD3 R7, P5, R20, 0xf000, RZ ;  /* 0x0000f00014077810 */ /* 0x000fe40007fbe0ff */
[----:B------:R-:W-:Y:S01]  /*107c0*/  LOP3.LUT R4, R5, R20, RZ, 0x3c, !PT ;  /* 0x0000001405047212 */ /* 0x000fe200078e3cff */
[----:B------:R-:W-:Y:S01]  /*107d0*/  IMAD.WIDE.U32 R10, R3, UR4, RZ ;  /* 0x00000004030a7c25 */ /* 0x000fe2000f8e00ff */
[----:B------:R-:W0:Y:S01]  /*107e0*/  @P1 LDC R20, c[0x0][0xcf0] ;  /* 0x00033c00ff141b82 */ /* 0x000e220000000800 */
[----:B------:R-:W-:Y:S01]  /*107f0*/  LOP3.LUT R68, R69, 0x380, RZ, 0xc0, !PT ;  /* 0x0000038045447812 */ /* 0x000fe200078ec0ff */
[----:B------:R-:W-:Y:S01]  /*10800*/  ULDC.64 UR4, c[0x0][0xbe8] ;  /* 0x0002fa0000047ab9 */ /* 0x000fe20000000a00 */
[----:B------:R-:W-:Y:S01]  /*10810*/  IMAD.IADD R3, R13, 0x1, -R12 ;  /* 0x000000010d037824 */ /* 0x000fe200078e0a0c */
[----:B------:R-:W-:Y:S01]  /*10820*/  LOP3.LUT R72, R73, 0x380, RZ, 0xc0, !PT ;  /* 0x0000038049487812 */ /* 0x000fe200078ec0ff */
[----:B------:R-:W-:Y:S01]  /*10830*/  IMAD.IADD R11, R11, 0x1, R9 ;  /* 0x000000010b0b7824 */ /* 0x000fe200078e0209 */
[----:B------:R-:W-:Y:S01]  /*10840*/  LOP3.LUT R76, R77, 0x380, RZ, 0xc0, !PT ;  /* 0x000003804d4c7812 */ /* 0x000fe200078ec0ff */
[----:B------:R-:W-:Y:S01]  /*10850*/  IMAD R3, R3, 0x20, R48 ;  /* 0x0000002003037824 */ /* 0x000fe200078e0230 */
[----:B------:R-:W-:Y:S01]  /*10860*/  LOP3.LUT R80, R81, 0x380, RZ, 0xc0, !PT ;  /* 0x0000038051507812 */ /* 0x000fe200078ec0ff */
[----:B------:R-:W5:Y:S01]  /*10870*/  LD.E.128 R56, desc[UR60][R56.64] ;  /* 0x0000003c38387980 */ /* 0x000f62000c101d00 */
[----:B------:R-:W-:Y:S01]  /*10880*/  LOP3.LUT R6, R7, 0x380, RZ, 0xc0, !PT ;  /* 0x0000038007067812 */ /* 0x000fe200078ec0ff */
[----:B------:R-:W-:Y:S01]  /*10890*/  IMAD R14, R159, 0x80, R3 ;  /* 0x000000809f0e7824 */ /* 0x000fe200078e0203 */
[----:B------:R-:W-:Y:S01]  /*108a0*/  SHF.R.U64 R68, R68, 0x3, RZ ;  /* 0x0000000344447819 */ /* 0x000fe200000012ff */
[----:B------:R-:W-:Y:S01]  /*108b0*/  IMAD.WIDE.U32 R10, R205, UR4, R10 ;  /* 0x00000004cd0a7c25 */ /* 0x000fe2000f8e000a */
[----:B------:R-:W-:Y:S01]  /*108c0*/  SHF.R.U64 R72, R72, 0x3, RZ ;  /* 0x0000000348487819 */ /* 0x000fe200000012ff */
[----:B------:R-:W5:Y:S01]  /*108d0*/  LD.E.128 R60, desc[UR60][R60.64] ;  /* 0x0000003c3c3c7980 */ /* 0x000f62000c101d00 */
[----:B------:R-:W-:Y:S01]  /*108e0*/  SHF.R.U64 R76, R76, 0x3, RZ ;  /* 0x000000034c4c7819 */ /* 0x000fe200000012ff */
[----:B------:R-:W-:Y:S01]  /*108f0*/  IMAD.MOV.U32 R5, RZ, RZ, R21 ;  /* 0x000000ffff057224 */ /* 0x000fe200078e0015 */
[----:B------:R-:W-:Y:S01]  /*10900*/  SHF.R.U64 R80, R80, 0x3, RZ ;  /* 0x0000000350507819 */ /* 0x000fe200000012ff */
[----:B------:R-:W5:Y:S01]  /*10910*/  LD.E.128 R64, desc[UR60][R64.64] ;  /* 0x0000003c40407980 */ /* 0x000f62000c101d00 */
[----:B------:R-:W-:Y:S01]  /*10920*/  SHF.R.U64 R6, R6, 0x3, RZ ;  /* 0x0000000306067819 */ /* 0x000fe200000012ff */
[----:B--2---:R-:W-:Y:S01]  /*10930*/  @P1 IMAD.HI.U32 R3, R14, R15, RZ ;  /* 0x0000000f0e031227 */ /* 0x004fe200078e00ff */
[----:B------:R-:W-:-:S02]  /*10940*/  SHF.R.S32.HI R9, RZ, 0x1f, R8 ;  /* 0x0000001fff097819 */ /* 0x000fc40000011408 */
        /* <DEDUP_REMOVED lines=8> */
[----:B------:R-:W-:Y:S01]  /*109d0*/  IADD3.X R85, RZ, R21, RZ, P5, !PT ;  /* 0x00000015ff557210 */ /* 0x000fe20002ffe4ff */
[----:B------:R-:W-:Y:S01]  /*109e0*/  IMAD R11, R205, UR5, R11 ;  /* 0x00000005cd0b7c24 */ /* 0x000fe2000f8e020b */
[----:B------:R-:W-:Y:S01]  /*109f0*/  LOP3.LUT R84, R6, R7, RZ, 0x3c, !PT ;  /* 0x0000000706547212 */ /* 0x000fe200078e3cff */
[----:B------:R-:W-:Y:S01]  /*10a00*/  ULDC.64 UR4, c[0x0][0xbf0] ;  /* 0x0002fc0000047ab9 */ /* 0x000fe20000000a00 */
[----:B------:R-:W-:Y:S01]  /*10a10*/  IMAD.MOV.U32 R13, RZ, RZ, R14 ;  /* 0x000000ffff0d7224 */ /* 0x000fe200078e000e */
[----:B0-----:R-:W-:Y:S01]  /*10a20*/  @P1 SHF.R.U32.HI R13, RZ, R20, R3 ;  /* 0x00000014ff0d1219 */ /* 0x001fe20000011603 */
[----:B------:R-:W-:Y:S01]  /*10a30*/  IMAD R9, R9, UR4, RZ ;  /* 0x0000000409097c24 */ /* 0x000fe2000f8e02ff */
[----:B------:R-:W5:Y:S02]  /*10a40*/  LD.E.128 R4, desc[UR60][R4.64] ;  /* 0x0000003c04047980 */ /* 0x000f64000c101d00 */
[----:B------:R-:W-:Y:S01]  /*10a50*/  SHF.R.S32.HI R3, RZ, 0x1f, R13 ;  /* 0x0000001fff037819 */ /* 0x000fe2000001140d */
[C---:B------:R-:W-:Y:S01]  /*10a60*/  IMAD R15, R8.reuse, UR5, R9 ;  /* 0x00000005080f7c24 */ /* 0x040fe2000f8e0209 */
[----:B------:R-:W5:Y:S01]  /*10a70*/  LD.E.128 R68, desc[UR60][R68.64] ;  /* 0x0000003c44447980 */ /* 0x000f62000c101d00 */
[----:B------:R-:W-:Y:S01]  /*10a80*/  IMAD.WIDE.U32 R8, R8, UR4, R10 ;  /* 0x0000000408087c25 */ /* 0x000fe2000f8e000a */
[----:B------:R-:W-:-:S02]  /*10a90*/  ULDC.64 UR4, c[0x0][0xbe0] ;  /* 0x0002f80000047ab9 */ /* 0x000fc40000000a00 */
[----:B------:R-:W5:Y:S01]  /*10aa0*/  LD.E.128 R72, desc[UR60][R72.64] ;  /* 0x0000003c48487980 */ /* 0x000f62000c101d00 */
[----:B------:R-:W-:-:S03]  /*10ab0*/  IMAD.MOV R12, RZ, RZ, -R13 ;  /* 0x000000ffff0c7224 */ /* 0x000fc600078e0a0d */
        /* <DEDUP_REMOVED lines=9> */
[----:B------:R-:W-:-:S02]  /*10b50*/  IMAD.IADD R9, R9, 0x1, R15 ;  /* 0x0000000109097824 */ /* 0x000fc400078e020f */
[----:B------:R-:W-:Y:S02]  /*10b60*/  IMAD R10, R3, UR4, RZ ;  /* 0x00000004030a7c24 */ /* 0x000fe4000f8e02ff */
[----:B------:R-:W-:Y:S02]  /*10b70*/  IMAD R155, R155, R12, R14 ;  /* 0x0000000c9b9b7224 */ /* 0x000fe400078e020e */
[----:B------:R-:W-:-:S04]  /*10b80*/  IMAD.WIDE.U32 R8, R13, UR4, R8 ;  /* 0x000000040d087c25 */ /* 0x000fc8000f8e0008 */
[----:B------:R-:W-:Y:S01]  /*10b90*/  IMAD R13, R13, UR5, R10 ;  /* 0x000000050d0d7c24 */ /* 0x000fe2000f8e020a */
[----:B------:R-:W-:Y:S01]  /*10ba0*/  SHF.R.S32.HI R10, RZ, 0x1f, R155 ;  /* 0x0000001fff0a7819 */ /* 0x000fe2000001149b */
[----:B------:R-:W-:Y:S01]  /*10bb0*/  ULDC.64 UR4, c[0x0][0xbd8] ;  /* 0x0002f60000047ab9 */ /* 0x000fe20000000a00 */
[----:B------:R-:W-:Y:S02]  /*10bc0*/  VIADD R3, R19, 0x32420 ;  /* 0x0003242013037836 */ /* 0x000fe40000000000 */
[----:B------:R-:W-:Y:S02]  /*10bd0*/  IMAD.IADD R9, R9, 0x1, R13 ;  /* 0x0000000109097824 */ /* 0x000fe400078e020d */
[----:B------:R-:W-:Y:S01]  /*10be0*/  IMAD R10, R10, UR4, RZ ;  /* 0x000000040a0a7c24 */ /* 0x000fe2000f8e02ff */
        /* <DEDUP_REMOVED lines=12> */
.L_x_1753:
[----:B------:R-:W-:Y:S01]  /*10cb0*/  LEA R48, R159, R48, 0x7 ;  /* 0x000000309f307211 */ /* 0x000fe200078e38ff */
[----:B------:R-:W-:Y:S03]  /*10cc0*/  BSSY B1, `(.L_x_1551) ;  /* 0x000001e000017945 */ /* 0x000fe60003800000 */
        /* <DEDUP_REMOVED lines=10> */
[----:B------:R-:W-:Y:S01]  /*10d70*/  VIADD R91, R211, 0x80 ;  /* 0x00000080d35b7836 */ /* 0x000fe20000000000 */
        /* <DEDUP_REMOVED lines=12> */
[C---:B------:R-:W-:Y:S01]  /*10e40*/  @!P0 LEA R14, P4, R21.reuse, R14, 0x1 ;  /* 0x0000000e150e8211 */ /* 0x040fe200078808ff */
[----:B------:R3:W-:Y:S01]  /*10e50*/  @!P2 ST.E.128 desc[UR60][R10.64], R36 ;  /* 0x000000240a00a985 */ /* 0x0007e2000c101d3c */
[-C--:B------:R-:W-:Y:S02]  /*10e60*/  @!P1 LEA.HI.X R13, R90, R88.reuse, R91, 0x1, P5 ;  /* 0x000000585a0d9211 */ /* 0x080fe400028f0c5b */
[----:B------:R-:W-:-:S03]  /*10e70*/  @!P0 LEA.HI.X R15, R21, R88, R89, 0x1, P4 ;  /* 0x00000058150f8211 */ /* 0x000fc600020f0c59 */
[----:B------:R3:W-:Y:S04]  /*10e80*/  @!P1 ST.E.128 desc[UR60][R12.64], R56 ;  /* 0x000000380c009985 */ /* 0x0007e8000c101d3c */
[----:B------:R3:W-:Y:S02]  /*10e90*/  @!P0 ST.E.128 desc[UR60][R14.64], R72 ;  /* 0x000000480e008985 */ /* 0x0007e4000c101d3c */
.L_x_1552:
[----:B------:R-:W-:Y:S05]  /*10ea0*/  BSYNC B1 ;  /* 0x0000000000017941 */ /* 0x000fea0003800000 */
.L_x_1551:
[----:B------:R-:W-:-:S03]  /*10eb0*/  UMOV UR4, 0xffffffff ;  /* 0xffffffff00047882 */ /* 0x000fc60000000000 */
[----:B------:R-:W-:Y:S05]  /*10ec0*/  BRA.DIV UR4, `(.L_x_1553) ;  /* 0x000000c204287947 */ /* 0x000fea000b800000 */
[----:B---3-5:R3:W4:Y:S04]  /*10ed0*/  SHFL.IDX PT, R36, R20, 0x1, 0x181f ;  /* 0x00381f0014247f89 */ /* 0x02872800000e0000 */
[----:B--2---:R3:W2:Y:S02]  /*10ee0*/  SHFL.IDX PT, R14, R3, 0x1, 0x181f ;  /* 0x00381f00030e7f89 */ /* 0x0046a400000e0000 */
.L_x_1757:
        /* <DEDUP_REMOVED lines=13> */
[----:B------:R-:W-:Y:S02]  /*10fc0*/  ISETP.GE.AND P0, PT, R12, UR4, PT ;  /* 0x000000040c007c0c */ /* 0x000fe4000bf06270 */
[----:B------:R-:W-:-:S02]  /*10fd0*/  IADD3 R11, R211, 0x40, RZ ;  /* 0x00000040d30b7810 */ /* 0x000fc40007ffe0ff */
[----:B------:R-:W-:Y:S02]  /*10fe0*/  SHF.R.S32.HI R8, RZ, 0x1f, R211 ;  /* 0x0000001fff087819 */ /* 0x000fe400000114d3 */
[----:B------:R-:W-:Y:S02]  /*10ff0*/  SHF.R.S32.HI R11, RZ, 0x1f, R11 ;  /* 0x0000001fff0b7819 */ /* 0x000fe4000001140b */
        /* <DEDUP_REMOVED lines=14> */
.L_x_1555:
[----:B------:R-:W-:Y:S05]  /*110e0*/  BSYNC B1 ;  /* 0x0000000000017941 */ /* 0x000fea0003800000 */
.L_x_1554:
[----:B------:R-:W-:-:S03]  /*110f0*/  UMOV UR4, 0xffffffff ;  /* 0xffffffff00047882 */ /* 0x000fc60000000000 */
[----:B------:R-:W-:Y:S05]  /*11100*/  BRA.DIV UR4, `(.L_x_1556) ;  /* 0x000000be04e07947 */ /* 0x000fea000b800000 */
[----:B--2---:R2:W0:Y:S04]  /*11110*/  SHFL.IDX PT, R24, R20, 0x2, 0x181f ;  /* 0x00581f0014187f89 */ /* 0x00442800000e0000 */
[----:B------:R2:W0:Y:S02]  /*11120*/  SHFL.IDX PT, R14, R3, 0x2, 0x181f ;  /* 0x00581f00030e7f89 */ /* 0x00042400000e0000 */
.L_x_1761:
        /* <DEDUP_REMOVED lines=31> */
.L_x_1558:
[----:B------:R-:W-:Y:S05]  /*11320*/  BSYNC B1 ;  /* 0x0000000000017941 */ /* 0x000fea0003800000 */
.L_x_1557:
[----:B------:R-:W-:-:S03]  /*11330*/  UMOV UR4, 0xffffffff ;  /* 0xffffffff00047882 */ /* 0x000fc60000000000 */
[----:B------:R-:W-:Y:S05]  /*11340*/  BRA.DIV UR4, `(.L_x_1559) ;  /* 0x000000be04987947 */ /* 0x000fea000b800000 */
[----:B0-23--:R-:W0:Y:S04]  /*11350*/  SHFL.IDX PT, R20, R20, 0x3, 0x181f ;  /* 0x00781f0014147f89 */ /* 0x00de2800000e0000 */
[----:B------:R2:W3:Y:S02]  /*11360*/  SHFL.IDX PT, R14, R3, 0x3, 0x181f ;  /* 0x00781f00030e7f89 */ /* 0x0004e400000e0000 */
.L_x_1765:
[----:B--2---:R-:W-:-:S05]  /*11370*/  VIADD R3, R48, 0x60 ;  /* 0x0000006030037836 */ /* 0x004fca0000000000 */
[----:B------:R-:W-:-:S13]  /*11380*/  ISETP.GE.AND P0, PT, R3, R0, PT ;  /* 0x000000000300720c */ /* 0x000fda0003f06270 */
[----:B------:R-:W-:Y:S05]  /*11390*/  @P0 BRA `(.L_x_1560) ;  /* 0x0000003000100947 */ /* 0x000fea0003800000 */
[C---:B------:R-:W-:Y:S01]  /*113a0*/  VIADD R12, R211.reuse, 0x40 ;  /* 0x00000040d30c7836 */ /* 0x040fe20000000000 */
[----:B------:R-:W-:Y:S01]  /*113b0*/  ULDC UR4, c[0x0][0xbc8] ;  /* 0x0002f20000047ab9 */ /* 0x000fe20000000800 */
[C---:B------:R-:W-:Y:S01]  /*113c0*/  VIADD R10, R211.reuse, 0x80 ;  /* 0x00000080d30a7836 */ /* 0x040fe20000000000 */
[C---:B------:R-:W-:Y:S01]  /*113d0*/  ISETP.GE.AND P3, PT, R211.reuse, UR4, PT ;  /* 0x00000004d3007c0c */ /* 0x040fe2000bf66270 */
[C---:B------:R-:W-:Y:S01]  /*113e0*/  VIADD R13, R211.reuse, 0x40 ;  /* 0x00000040d30d7836 */ /* 0x040fe20000000000 */
[----:B------:R-:W-:Y:S02]  /*113f0*/  ISETP.GE.AND P4, PT, R12, UR4, PT ;  /* 0x000000040c007c0c */ /* 0x000fe4000bf86270 */
[----:B------:R-:W-:Y:S02]  /*11400*/  ISETP.GE.AND P5, PT, R10, UR4, PT ;  /* 0x000000040a007c0c */ /* 0x000fe4000bfa6270 */
[----:B------:R-:W-:Y:S02]  /*11410*/  IADD3 R11, R211, 0x80, RZ ;  /* 0x00000080d30b7810 */ /* 0x000fe40007ffe0ff */
[----:B------:R-:W-:-:S02]  /*11420*/  SHF.R.S32.HI R15, RZ, 0x1f, R211 ;  /* 0x0000001fff0f7819 */ /* 0x000fc400000114d3 */
[----:B------:R-:W-:Y:S02]  /*11430*/  SHF.R.S32.HI R13, RZ, 0x1f, R13 ;  /* 0x0000001fff0d7819 */ /* 0x000fe4000001140d */
[----:B------:R-:W-:Y:S02]  /*11440*/  SHF.R.S32.HI R11, RZ, 0x1f, R11 ;  /* 0x0000001fff0b7819 */ /* 0x000fe4000001140b */
[CC--:B---3--:R-:W-:Y:S02]  /*11450*/  @!P3 LEA R4, P0, R211.reuse, R14.reuse, 0x1 ;  /* 0x0000000ed304b211 */ /* 0x0c8fe400078008ff */
[-C--:B------:R-:W-:Y:S02]  /*11460*/  @!P4 LEA R6, P1, R12, R14.reuse, 0x1 ;  /* 0x0000000e0c06c211 */ /* 0x080fe400078208ff */
[----:B------:R-:W-:Y:S02]  /*11470*/  @!P5 LEA R8, P2, R10, R14, 0x1 ;  /* 0x0000000e0a08d211 */ /* 0x000fe400078408ff */
[----:B0-----:R-:W-:-:S02]  /*11480*/  @!P3 LEA.HI.X R5, R211, R20, R15, 0x1, P0 ;  /* 0x00000014d305b211 */ /* 0x001fc400000f0c0f */
        /* <DEDUP_REMOVED lines=14> */
.L_x_1549:
[----:B0-----:R-:W0:Y:S01]  /*11570*/  @P1 LDC R7, c[0x0][0xcec] ;  /* 0x00033b00ff071b82 */ /* 0x001e220000000800 */
[----:B------:R-:W-:Y:S01]  /*11580*/  ULDC.64 UR4, c[0x0][0xc08] ;  /* 0x0003020000047ab9 */ /* 0x000fe20000000a00 */
[----:B------:R-:W-:Y:S02]  /*11590*/  IMAD.MOV.U32 R10, RZ, RZ, R15 ;  /* 0x000000ffff0a7224 */ /* 0x000fe400078e000f */
[----:B------:R-:W-:-:S04]  /*115a0*/  IMAD R9, R9, UR4, RZ ;  /* 0x0000000409097c24 */ /* 0x000fc8000f8e02ff */
[----:B------:R-:W1:Y:S01]  /*115b0*/  @P1 LDC R6, c[0x0][0xcf0] ;  /* 0x00033c00ff061b82 */ /* 0x000e620000000800 */
[----:B------:R-:W-:Y:S02]  /*115c0*/  IMAD R9, R3, UR5, R9 ;  /* 0x0000000503097c24 */ /* 0x000fe4000f8e0209 */
[----:B0-----:R-:W-:-:S05]  /*115d0*/  @P1 IMAD.HI.U32 R7, R15, R7, RZ ;  /* 0x000000070f071227 */ /* 0x001fca00078e00ff */
[----:B-1----:R-:W-:Y:S01]  /*115e0*/  @P1 SHF.R.U32.HI R10, RZ, R6, R7 ;  /* 0x00000006ff0a1219 */ /* 0x002fe20000011607 */
[----:B------:R-:W-:Y:S01]  /*115f0*/  IMAD.WIDE.U32 R6, R3, UR4, RZ ;  /* 0x0000000403067c25 */ /* 0x000fe2000f8e00ff */
[----:B------:R-:W-:Y:S01]  /*11600*/  ULDC.64 UR4, c[0x0][0xc38] ;  /* 0x00030e0000047ab9 */ /* 0x000fe20000000a00 */
[----:B------:R-:W-:Y:S02]  /*11610*/  SHF.R.S32.HI R3, RZ, 0x1f, R8 ;  /* 0x0000001fff037819 */ /* 0x000fe40000011408 */
[----:B------:R-:W-:Y:S02]  /*11620*/  IMAD.IADD R7, R7, 0x1, R9 ;  /* 0x0000000107077824 */ /* 0x000fe400078e0209 */
[----:B------:R-:W-:Y:S02]  /*11630*/  VIADD R9, R19, 0x32420 ;  /* 0x0003242013097836 */ /* 0x000fe40000000000 */
[----:B------:R-:W-:-:S03]  /*11640*/  IMAD.WIDE.U32 R6, R205, UR4, R6 ;  /* 0x00000004cd067c25 */ /* 0x000fc6000f8e0006 */
[----:B------:R-:W-:Y:S01]  /*11650*/  PRMT R9, RZ, 0x654, R9 ;  /* 0x00000654ff097816 */ /* 0x000fe20000000009 */
[----:B------:R-:W-:Y:S01]  /*11660*/  IMAD R7, R205, UR5, R7 ;  /* 0x00000005cd077c24 */ /* 0x000fe2000f8e0207 */
[----:B------:R-:W-:Y:S02]  /*11670*/  ULDC.64 UR4, c[0x0][0xc40] ;  /* 0x0003100000047ab9 */ /* 0x000fe40000000a00 */
[----:B------:R-:W-:Y:S01]  /*11680*/  IMAD R3, R3, UR4, RZ ;  /* 0x0000000403037c24 */ /* 0x000fe2000f8e02ff */
[----:B------:R0:W-:Y:S01]  /*11690*/  SYNCS.ARRIVE.TRANS64.RED.A1T0 RZ, [R9+URZ], RZ ;  /* 0x000000ff09ff79a7 */ /* 0x0001e2000810043f */
[----:B------:R-:W-:-:S04]  /*116a0*/  IMAD.WIDE.U32 R6, R8, UR4, R6 ;  /* 0x0000000408067c25 */ /* 0x000fc8000f8e0006 */
[----:B------:R-:W-:Y:S01]  /*116b0*/  IMAD R3, R8, UR5, R3 ;  /* 0x0000000508037c24 */ /* 0x000fe2000f8e0203 */
[----:B------:R-:W-:Y:S01]  /*116c0*/  ULDC.64 UR4, c[0x0][0xc48] ;  /* 0x0003120000047ab9 */ /* 0x000fe20000000a00 */
[--C-:B------:R-:W-:Y:S02]  /*116d0*/  SHF.R.S32.HI R8, RZ, 0x1f, R10.reuse ;  /* 0x0000001fff087819 */ /* 0x100fe4000001140a */
[----:B------:R-:W-:Y:S02]  /*116e0*/  IMAD.IADD R7, R7, 0x1, R3 ;  /* 0x0000000107077824 */ /* 0x000fe400078e0203 */
[----:B------:R-:W-:Y:S02]  /*116f0*/  IMAD.MOV R3, RZ, RZ, -R10 ;  /* 0x000000ffff037224 */ /* 0x000fe400078e0a0a */
[----:B------:R-:W-:-:S04]  /*11700*/  IMAD.WIDE.U32 R6, R158, UR4, R6 ;  /* 0x000000049e067c25 */ /* 0x000fc8000f8e0006 */
[----:B------:R-:W-:Y:S01]  /*11710*/  IMAD R7, R158, UR5, R7 ;  /* 0x000000059e077c24 */ /* 0x000fe2000f8e0207 */
[----:B------:R-:W-:Y:S01]  /*11720*/  ULDC.64 UR4, c[0x0][0xc30] ;  /* 0x00030c0000047ab9 */ /* 0x000fe20000000a00 */
[----:B------:R-:W-:Y:S02]  /*11730*/  IMAD R3, R155, R3, R15 ;  /* 0x000000039b037224 */ /* 0x000fe400078e020f */
[----:B------:R-:W-:Y:S02]  /*11740*/  IMAD R8, R8, UR4, RZ ;  /* 0x0000000408087c24 */ /* 0x000fe4000f8e02ff */
[----:B------:R-:W-:-:S04]  /*11750*/  IMAD.WIDE.U32 R6, R10, UR4, R6 ;  /* 0x000000040a067c25 */ /* 0x000fc8000f8e0006 */
[----:B------:R-:W-:Y:S01]  /*11760*/  IMAD R8, R10, UR5, R8 ;  /* 0x000000050a087c24 */ /* 0x000fe2000f8e0208 */
[----:B------:R-:W-:-:S03]  /*11770*/  ULDC.64 UR4, c[0x0][0xc28] ;  /* 0x00030a0000047ab9 */ /* 0x000fc60000000a00 */
[----:B------:R-:W-:Y:S01]  /*11780*/  IMAD.IADD R7, R7, 0x1, R8 ;  /* 0x0000000107077824 */ /* 0x000fe200078e0208 */
[----:B------:R-:W-:Y:S01]  /*11790*/  SHF.R.S32.HI R8, RZ, 0x1f, R3 ;  /* 0x0000001fff087819 */ /* 0x000fe20000011403 */
[----:B------:R-:W-:-:S04]  /*117a0*/  IMAD.WIDE.U32 R6, R3, UR4, R6 ;  /* 0x0000000403067c25 */ /* 0x000fc8000f8e0006 */
[----:B------:R-:W-:-:S04]  /*117b0*/  IMAD R8, R8, UR4, RZ ;  /* 0x0000000408087c24 */ /* 0x000fc8000f8e02ff */
[----:B------:R-:W-:Y:S01]  /*117c0*/  IMAD R8, R3, UR5, R8 ;  /* 0x0000000503087c24 */ /* 0x000fe2000f8e0208 */
[----:B------:R-:W-:Y:S02]  /*117d0*/  ULDC.64 UR4, c[0x0][0xc00] ;  /* 0x0003000000047ab9 */ /* 0x000fe40000000a00 */
[----:B------:R-:W-:Y:S01]  /*117e0*/  LEA R3, P0, R6, UR4, 0x2 ;  /* 0x0000000406037c11 */ /* 0x000fe2000f8010ff */
[----:B------:R-:W-:Y:S01]  /*117f0*/  IMAD.IADD R8, R7, 0x1, R8 ;  /* 0x0000000107087824 */ /* 0x000fe200078e0208 */
[----:B------:R-:W-:-:S04]  /*11800*/  UMOV UR4, 0xffffffff ;  /* 0xffffffff00047882 */ /* 0x000fc80000000000 */
[----:B------:R-:W-:Y:S01]  /*11810*/  LEA.HI.X R8, R6, UR5, R8, 0x2, P0 ;  /* 0x0000000506087c11 */ /* 0x000fe200080f1408 */
[----:B0-----:R-:W-:Y:S06]  /*11820*/  BRA.DIV UR4, `(.L_x_1561) ;  /* 0x000000ba04a87947 */ /* 0x001fec000b800000 */
[----:B------:R0:W1:Y:S04]  /*11830*/  SHFL.IDX PT, R9, R8, RZ, 0x1c1f ;  /* 0x001c1fff08097589 */ /* 0x00006800000e0000 */
[----:B------:R0:W2:Y:S02]  /*11840*/  SHFL.IDX PT, R12, R3, RZ, 0x1c1f ;  /* 0x001c1fff030c7589 */ /* 0x0000a400000e0000 */
.L_x_1768:
        /* <DEDUP_REMOVED lines=18> */
[----:B-1----:R-:W-:Y:S01]  /*11970*/  @!P0 MOV R7, R9 ;  /* 0x0000000900078202 */ /* 0x002fe20000000f00 */
[----:B--2---:R-:W-:-:S04]  /*11980*/  @!P0 IMAD.MOV.U32 R6, RZ, RZ, R12 ;  /* 0x000000ffff068224 */ /* 0x004fc800078e000c */
[----:B------:R-:W-:Y:S02]  /*11990*/  @!P0 IMAD.WIDE R6, R20, 0x4, R6 ;  /* 0x0000000414068825 */ /* 0x000fe400078e0206 */
[----:B------:R-:W2:Y:S04]  /*119a0*/  LDL R20, [R1+0xf8] ;  /* 0x0000f80001147983 */ /* 0x000ea80000100800 */
[----:B------:R1:W-:Y:S04]  /*119b0*/  @!P0 ST.E.64 desc[UR60][R6.64], R152 ;  /* 0x0000009806008985 */ /* 0x0003e8000c101b3c */
[----:B-1----:R-:W3:Y:S01]  /*119c0*/  LDL R153, [R1+0x180] ;  /* 0x0001800001997983 */ /* 0x002ee20000100800 */
[----:B----4-:R-:W-:-:S03]  /*119d0*/  ISETP.GE.AND P0, PT, R13, UR4, PT ;  /* 0x000000040d007c0c */ /* 0x010fc6000bf06270 */
[----:B------:R-:W4:Y:S10]  /*119e0*/  LDL R152, [R1+0x17c] ;  /* 0x00017c0001987983 */ /* 0x000f340000100800 */
[----:B------:R-:W-:-:S04]  /*119f0*/  @!P0 LEA R6, P1, R13, R12, 0x2 ;  /* 0x0000000c0d068211 */ /* 0x000fc800078210ff */
[----:B-----5:R-:W-:Y:S02]  /*11a00*/  @!P0 LEA.HI.X R7, R13, R9, R159, 0x2, P1 ;  /* 0x000000090d078211 */ /* 0x020fe400008f149f */
[----:B------:R-:W5:Y:S04]  /*11a10*/  LDL R13, [R1+0xf4] ;  /* 0x0000f400010d7983 */ /* 0x000f680000100800 */
[----:B------:R1:W-:Y:S01]  /*11a20*/  @!P0 ST.E.64 desc[UR60][R6.64], R28 ;  /* 0x0000001c06008985 */ /* 0x0003e2000c101b3c */
[----:B------:R-:W-:Y:S02]  /*11a30*/  ISETP.GE.AND P0, PT, R10, UR4, PT ;  /* 0x000000040a007c0c */ /* 0x000fe4000bf06270 */
[----:B------:R-:W-:-:S11]  /*11a40*/  ISETP.GE.AND P1, PT, R14, UR4, PT ;  /* 0x000000040e007c0c */ /* 0x000fd6000bf26270 */
        /* <DEDUP_REMOVED lines=27> */
[----:B------:R1:W-:Y:S02]  /*11c00*/  @!P1 ST.E.64 desc[UR60][R6.64], R44 ;  /* 0x0000002c06009985 */ /* 0x0003e4000c101b3c */
[C---:B-1----:R-:W-:Y:S02]  /*11c10*/  @!P0 LEA R6, P2, R155.reuse, R12, 0x2 ;  /* 0x0000000c9b068211 */ /* 0x042fe400078410ff */
[----:B------:R-:W4:Y:S04]  /*11c20*/  LDL R45, [R1+0xb8] ;  /* 0x0000b800012d7983 */ /* 0x000f280000100800 */
[----:B------:R-:W4:Y:S01]  /*11c30*/  LDL R44, [R1+0x134] ;  /* 0x00013400012c7983 */ /* 0x000f220000100800 */
[----:B---3--:R-:W-:-:S05]  /*11c40*/  @!P0 LEA.HI.X R7, R155, R9, R153, 0x2, P2 ;  /* 0x000000099b078211 */ /* 0x008fca00010f1499 */
[----:B------:R1:W-:Y:S04]  /*11c50*/  @!P0 ST.E.64 desc[UR60][R6.64], R24 ;  /* 0x0000001806008985 */ /* 0x0003e8000c101b3c */
[----:B-1----:R-:W3:Y:S04]  /*11c60*/  LDL R24, [R1+0x164] ;  /* 0x0001640001187983 */ /* 0x002ee80000100800 */
[----:B------:R-:W3:Y:S01]  /*11c70*/  LDL R25, [R1+0x15c] ;  /* 0x00015c0001197983 */ /* 0x000ee20000100800 */
[----:B--2---:R-:W-:Y:S02]  /*11c80*/  ISETP.GE.AND P1, PT, R20, UR4, PT ;  /* 0x0000000414007c0c */ /* 0x004fe4000bf26270 */
[----:B-----5:R-:W-:-:S11]  /*11c90*/  ISETP.GE.AND P0, PT, R13, UR4, PT ;  /* 0x000000040d007c0c */ /* 0x020fd6000bf06270 */
[----:B------:R-:W-:-:S04]  /*11ca0*/  @!P1 LEA R6, P2, R20, R12, 0x2 ;  /* 0x0000000c14069211 */ /* 0x000fc800078410ff */
[-C--:B----4-:R-:W-:Y:S02]  /*11cb0*/  @!P1 LEA.HI.X R7, R20, R9.reuse, R152, 0x2, P2 ;  /* 0x0000000914079211 */ /* 0x090fe400010f1498 */
[----:B------:R-:W-:Y:S01]  /*11cc0*/  ISETP.GE.AND P3, PT, R29, UR4, PT ;  /* 0x000000041d007c0c */ /* 0x000fe2000bf66270 */
[----:B------:R-:W2:Y:S04]  /*11cd0*/  LDL R20, [R1+0xcc] ;  /* 0x0000cc0001147983 */ /* 0x000ea80000100800 */
[----:B------:R1:W-:Y:S01]  /*11ce0*/  @!P1 ST.E.64 desc[UR60][R6.64], R52 ;  /* 0x0000003406009985 */ /* 0x0003e2000c101b3c */
[----:B------:R-:W-:Y:S02]  /*11cf0*/  ISETP.GE.AND P1, PT, R10, UR4, PT ;  /* 0x000000040a007c0c */ /* 0x000fe4000bf26270 */
[C---:B-1----:R-:W-:Y:S01]  /*11d00*/  @!P0 LEA R6, P2, R13.reuse, R12, 0x2 ;  /* 0x0000000c0d068211 */ /* 0x042fe200078410ff */
[----:B------:R-:W4:Y:S04]  /*11d10*/  LDL R52, [R1+0xbc] ;  /* 0x0000bc0001347983 */ /* 0x000f280000100800 */
[----:B------:R-:W5:Y:S01]  /*11d20*/  LDL R53, [R1+0x140] ;  /* 0x0001400001357983 */ /* 0x000f620000100800 */
[----:B------:R-:W-:-:S03]  /*11d30*/  @!P0 LEA.HI.X R7, R13, R9, R14, 0x2, P2 ;  /* 0x000000090d078211 */ /* 0x000fc600010f140e */
[----:B------:R-:W2:Y:S04]  /*11d40*/  LDL R14, [R1+0xd0] ;  /* 0x0000d000010e7983 */ /* 0x000ea80000100800 */
[----:B------:R1:W-:Y:S01]  /*11d50*/  @!P0 ST.E.64 desc[UR60][R6.64], R56 ;  /* 0x0000003806008985 */ /* 0x0003e2000c101b3c */
[----:B------:R-:W-:-:S03]  /*11d60*/  ISETP.GE.AND P2, PT, R21, UR4, PT ;  /* 0x0000000415007c0c */ /* 0x000fc6000bf46270 */
[----:B------:R-:W4:Y:S01]  /*11d70*/  LDL R13, [R1+0xc8] ;  /* 0x0000c800010d7983 */ /* 0x000f220000100800 */
[----:B-1----:R-:W-:-:S04]  /*11d80*/  @!P1 LEA R6, P0, R10, R12, 0x2 ;  /* 0x0000000c0a069211 */ /* 0x002fc800078010ff */
[----:B------:R-:W-:-:S05]  /*11d90*/  @!P1 LEA.HI.X R7, R10, R9, R11, 0x2, P0 ;  /* 0x000000090a079211 */ /* 0x000fca00000f140b */
[----:B------:R1:W-:Y:S01]  /*11da0*/  @!P1 ST.E.64 desc[UR60][R6.64], R60 ;  /* 0x0000003c06009985 */ /* 0x0003e2000c101b3c */
[----:B------:R-:W-:Y:S02]  /*11db0*/  ISETP.GE.AND P1, PT, R15, UR4, PT ;  /* 0x000000040f007c0c */ /* 0x000fe4000bf26270 */
[-C--:B------:R-:W-:Y:S02]  /*11dc0*/  @!P2 LEA R10, P5, R21, R12.reuse, 0x2 ;  /* 0x0000000c150aa211 */ /* 0x080fe400078a10ff */
[----:B-1----:R-:W-:-:S04]  /*11dd0*/  @!P3 LEA R6, P4, R29, R12, 0x2 ;  /* 0x0000000c1d06b211 */ /* 0x002fc800078810ff */
[-C--:B------:R-:W-:Y:S02]  /*11de0*/  @!P3 LEA.HI.X R7, R29, R9.reuse, R36, 0x2, P4 ;  /* 0x000000091d07b211 */ /* 0x080fe400020f1424 */
[----:B------:R-:W5:Y:S01]  /*11df0*/  LDL R29, [R1+0x154] ;  /* 0x00015400011d7983 */ /* 0x000f620000100800 */
[----:B------:R-:W-:-:S03]  /*11e00*/  @!P2 LEA.HI.X R11, R21, R9, R28, 0x2, P5 ;  /* 0x00000009150ba211 */ /* 0x000fc600028f141c */
[----:B------:R-:W5:Y:S01]  /*11e10*/  LDL R36, [R1+0x158] ;  /* 0x0001580001247983 */ /* 0x000f620000100800 */
[----:B------:R-:W-:-:S03]  /*11e20*/  ISETP.GE.AND P0, PT, R48, UR4, PT ;  /* 0x0000000430007c0c */ /* 0x000fc6000bf06270 */
[----:B------:R-:W-:Y:S04]  /*11e30*/  @!P3 ST.E.64 desc[UR60][R6.64], R64 ;  /* 0x000000400600b985 */ /* 0x000fe8000c101b3c */
[----:B------:R1:W-:Y:S01]  /*11e40*/  @!P2 ST.E.64 desc[UR60][R10.64], R68 ;  /* 0x000000440a00a985 */ /* 0x0003e2000c101b3c */
[----:B------:R-:W-:-:S03]  /*11e50*/  ISETP.GE.AND P2, PT, R32, UR4, PT ;  /* 0x0000000420007c0c */ /* 0x000fc6000bf46270 */
[----:B------:R-:W5:Y:S04]  /*11e60*/  LDL R28, [R1+0xc4] ;  /* 0x0000c400011c7983 */ /* 0x000f680000100800 */
[----:B------:R-:W5:Y:S01]  /*11e70*/  LDL R21, [R1+0xc0] ;  /* 0x0000c00001157983 */ /* 0x000f620000100800 */
[-C--:B-1----:R-:W-:Y:S02]  /*11e80*/  @!P1 LEA R10, P5, R15, R12.reuse, 0x2 ;  /* 0x0000000c0f0a9211 */ /* 0x082fe400078a10ff */
[----:B------:R-:W-:-:S04]  /*11e90*/  @!P0 LEA R6, P4, R48, R12, 0x2 ;  /* 0x0000000c30068211 */ /* 0x000fc800078810ff */
[-C--:B------:R-:W-:Y:S02]  /*11ea0*/  @!P0 LEA.HI.X R7, R48, R9.reuse, R41, 0x2, P4 ;  /* 0x0000000930078211 */ /* 0x080fe400020f1429 */
[----:B------:R-:W-:Y:S01]  /*11eb0*/  ISETP.GE.AND P3, PT, R37, UR4, PT ;  /* 0x0000000425007c0c */ /* 0x000fe2000bf66270 */
[----:B------:R-:W5:Y:S04]  /*11ec0*/  LDL R41, [R1+0xb0] ;  /* 0x0000b00001297983 */ /* 0x000f680000100800 */
[----:B------:R-:W-:Y:S01]  /*11ed0*/  @!P0 ST.E.64 desc[UR60][R6.64], R72 ;  /* 0x0000004806008985 */ /* 0x000fe2000c101b3c */
[----:B---3--:R-:W-:-:S03]  /*11ee0*/  @!P1 LEA.HI.X R11, R15, R9, R24, 0x2, P5 ;  /* 0x000000090f0b9211 */ /* 0x008fc600028f1418 */
[----:B------:R-:W3:Y:S04]  /*11ef0*/  LDL R48, [R1+0x13c] ;  /* 0x00013c0001307983 */ /* 0x000ee80000100800 */
[----:B------:R-:W3:Y:S04]  /*11f00*/  LDL R15, [R1+0x14c] ;  /* 0x00014c00010f7983 */ /* 0x000ee80000100800 */
[----:B------:R-:W3:Y:S04]  /*11f10*/  LDL R24, [R1+0x150] ;  /* 0x0001500001187983 */ /* 0x000ee80000100800 */
[----:B------:R1:W-:Y:S02]  /*11f20*/  @!P1 ST.E.64 desc[UR60][R10.64], R76 ;  /* 0x0000004c0a009985 */ /* 0x0003e4000c101b3c */
[----:B-1----:R-:W-:-:S04]  /*11f30*/  @!P2 LEA R10, P5, R32, R12, 0x2 ;  /* 0x0000000c200aa211 */ /* 0x002fc800078a10ff */
[-C--:B------:R-:W-:Y:S02]  /*11f40*/  @!P2 LEA.HI.X R11, R32, R9.reuse, R25, 0x2, P5 ;  /* 0x00000009200ba211 */ /* 0x080fe400028f1419 */
[----:B------:R-:W3:Y:S04]  /*11f50*/  LDL R32, [R1+0x148] ;  /* 0x0001480001207983 */ /* 0x000ee80000100800 */
[----:B------:R-:W3:Y:S01]  /*11f60*/  LDL R25, [R1+0x144] ;  /* 0x0001440001197983 */ /* 0x000ee20000100800 */
[----:B------:R-:W-:Y:S02]  /*11f70*/  @!P3 LEA R6, P4, R37, R12, 0x2 ;  /* 0x0000000c2506b211 */ /* 0x000fe400078810ff */
[----:B------:R-:W-:Y:S02]  /*11f80*/  ISETP.GE.AND P0, PT, R33, UR4, PT ;  /* 0x0000000421007c0c */ /* 0x000fe4000bf06270 */
[----:B------:R-:W-:-:S02]  /*11f90*/  @!P3 LEA.HI.X R7, R37, R9, R40, 0x2, P4 ;  /* 0x000000092507b211 */ /* 0x000fc400020f1428 */
[----:B------:R-:W3:Y:S01]  /*11fa0*/  LDL R37, [R1+0xac] ;  /* 0x0000ac0001257983 */ /* 0x000ee20000100800 */
[----:B--2---:R-:W-:-:S03]  /*11fb0*/  ISETP.GE.AND P1, PT, R14, UR4, PT ;  /* 0x000000040e007c0c */ /* 0x004fc6000bf26270 */
[----:B------:R-:W-:Y:S04]  /*11fc0*/  @!P3 ST.E.64 desc[UR60][R6.64], R80 ;  /* 0x000000500600b985 */ /* 0x000fe8000c101b3c */
[----:B------:R1:W-:Y:S01]  /*11fd0*/  @!P2 ST.E.64 desc[UR60][R10.64], R84 ;  /* 0x000000540a00a985 */ /* 0x0003e2000c101b3c */
[----:B----4-:R-:W-:-:S03]  /*11fe0*/  ISETP.GE.AND P2, PT, R13, UR4, PT ;  /* 0x000000040d007c0c */ /* 0x010fc6000bf46270 */
[----:B------:R-:W2:Y:S02]  /*11ff0*/  LDL R40, [R1+0x130] ;  /* 0x0001300001287983 */ /* 0x000ea40000100800 */
[-C--:B-1----:R-:W-:Y:S02]  /*12000*/  @!P1 LEA R10, P5, R14, R12.reuse, 0x2 ;  /* 0x0000000c0e0a9211 */ /* 0x082fe400078a10ff */
[C---:B------:R-:W-:Y:S02]  /*12010*/  @!P0 LEA R6, P4, R33.reuse, R12, 0x2 ;  /* 0x0000000c21068211 */ /* 0x040fe400078810ff */
[----:B------:R-:W-:Y:S02]  /*12020*/  ISETP.GE.AND P3, PT, R20, UR4, PT ;  /* 0x0000000414007c0c */ /* 0x000fe4000bf66270 */
[-C--:B-----5:R-:W-:Y:S02]  /*12030*/  @!P1 LEA.HI.X R11, R14, R9.reuse, R29, 0x2, P5 ;  /* 0x000000090e0b9211 */ /* 0x0a0fe400028f141d */
[----:B------:R-:W4:Y:S01]  /*12040*/  LDL R14, [R1+0xb4] ;  /* 0x0000b400010e7983 */ /* 0x000f220000100800 */
[----:B------:R-:W-:-:S03]  /*12050*/  @!P0 LEA.HI.X R7, R33, R9, R36, 0x2, P4 ;  /* 0x0000000921078211 */ /* 0x000fc600020f1424 */
[----:B------:R-:W5:Y:S04]  /*12060*/  LDL R33, [R1+0xa8] ;  /* 0x0000a80001217983 */ /* 0x000f680000100800 */
[----:B------:R-:W-:Y:S04]  /*12070*/  @!P0 ST.E.64 desc[UR60][R6.64], R88 ;  /* 0x0000005806008985 */ /* 0x000fe8000c101b3c */
[----:B------:R1:W-:Y:S01]  /*12080*/  @!P1 ST.E.64 desc[UR60][R10.64], R92 ;  /* 0x0000005c0a009985 */ /* 0x0003e2000c101b3c */
[----:B------:R-:W-:-:S03]  /*12090*/  ISETP.GE.AND P0, PT, R28, UR4, PT ;  /* 0x000000041c007c0c */ /* 0x000fc6000bf06270 */
[----:B------:R-:W2:Y:S04]  /*120a0*/  LDL R29, [R1+0xa4] ;  /* 0x0000a400011d7983 */ /* 0x000ea80000100800 */
[----:B------:R-:W2:Y:S01]  /*120b0*/  LDL R36, [R1+0x12c] ;  /* 0x00012c0001247983 */ /* 0x000ea20000100800 */
[-C--:B-1----:R-:W-:Y:S02]  /*120c0*/  @!P2 LEA R10, P5, R13, R12.reuse, 0x2 ;  /* 0x0000000c0d0aa211 */ /* 0x082fe400078a10ff */
[----:B------:R-:W-:Y:S02]  /*120d0*/  @!P3 LEA R6, P4, R20, R12, 0x2 ;  /* 0x0000000c1406b211 */ /* 0x000fe400078810ff */
[----:B------:R-:W-:Y:S02]  /*120e0*/  ISETP.GE.AND P1, PT, R21, UR4, PT ;  /* 0x0000000415007c0c */ /* 0x000fe4000bf26270 */
[----:B---3--:R-:W-:-:S02]  /*120f0*/  @!P2 LEA.HI.X R11, R13, R9, R15, 0x2, P5 ;  /* 0x000000090d0ba211 */ /* 0x008fc400028f140f */
[----:B------:R-:W3:Y:S04]  /*12100*/  LDL R15, [R1+0x138] ;  /* 0x00013800010f7983 */ /* 0x000ee80000100800 */
[----:B------:R-:W2:Y:S01]  /*12110*/  LDL R13, [R1+0xa0] ;  /* 0x0000a000010d7983 */ /* 0x000ea20000100800 */
[----:B------:R-:W-:-:S03]  /*12120*/  @!P3 LEA.HI.X R7, R20, R9, R24, 0x2, P4 ;  /* 0x000000091407b211 */ /* 0x000fc600020f1418 */
[----:B------:R-:W2:Y:S04]  /*12130*/  LDL R24, [R1+0x9c] ;  /* 0x00009c0001187983 */ /* 0x000ea80000100800 */
[----:B------:R-:W2:Y:S04]  /*12140*/  LDL R20, [R1+0x98] ;  /* 0x0000980001147983 */ /* 0x000ea80000100800 */
[----:B------:R1:W-:Y:S04]  /*12150*/  @!P3 ST.E.64 desc[UR60][R6.64], R96 ;  /* 0x000000600600b985 */ /* 0x0003e8000c101b3c */
[----:B------:R0:W-:Y:S01]  /*12160*/  @!P2 ST.E.64 desc[UR60][R10.64], R100 ;  /* 0x000000640a00a985 */ /* 0x0001e2000c101b3c */
[----:B-1----:R-:W-:-:S04]  /*12170*/  @!P0 LEA R6, P5, R28, R12, 0x2 ;  /* 0x0000000c1c068211 */ /* 0x002fc800078a10ff */
[-C--:B------:R-:W-:Y:S02]  /*12180*/  @!P0 LEA.HI.X R7, R28, R9.reuse, R32, 0x2, P5 ;  /* 0x000000091c078211 */ /* 0x080fe400028f1420 */
[C---:B0-----:R-:W-:Y:S01]  /*12190*/  @!P1 LEA R10, P2, R21.reuse, R12, 0x2 ;  /* 0x0000000c150a9211 */ /* 0x041fe200078410ff */
[----:B------:R-:W2:Y:S04]  /*121a0*/  LDL R32, [R1+0x128] ;  /* 0x0001280001207983 */ /* 0x000ea80000100800 */
[----:B------:R-:W2:Y:S01]  /*121b0*/  LDL R28, [R1+0x124] ;  /* 0x00012400011c7983 */ /* 0x000ea20000100800 */
[----:B------:R-:W-:-:S03]  /*121c0*/  @!P1 LEA.HI.X R11, R21, R9, R25, 0x2, P2 ;  /* 0x00000009150b9211 */ /* 0x000fc600010f1419 */
[----:B------:R-:W2:Y:S04]  /*121d0*/  LDL R25, [R1+0x120] ;  /* 0x0001200001197983 */ /* 0x000ea80000100800 */
[----:B------:R-:W2:Y:S01]  /*121e0*/  LDL R21, [R1+0x11c] ;  /* 0x00011c0001157983 */ /* 0x000ea20000100800 */
[----:B------:R-:W-:Y:S02]  /*121f0*/  ISETP.GE.AND P3, PT, R52, UR4, PT ;  /* 0x0000000434007c0c */ /* 0x000fe4000bf66270 */
[----:B------:R-:W-:Y:S01]  /*12200*/  ISETP.GE.AND P4, PT, R45, UR4, PT ;  /* 0x000000042d007c0c */ /* 0x000fe2000bf86270 */
[----:B------:R0:W-:Y:S04]  /*12210*/  @!P0 ST.E.64 desc[UR60][R6.64], R104 ;  /* 0x0000006806008985 */ /* 0x0001e8000c101b3c */
[----:B------:R1:W-:Y:S01]  /*12220*/  @!P1 ST.E.64 desc[UR60][R10.64], R108 ;  /* 0x0000006c0a009985 */ /* 0x0003e2000c101b3c */
[----:B------:R-:W-:-:S05]  /*12230*/  ISETP.GE.AND P1, PT, R41, UR4, PT ;  /* 0x0000000429007c0c */ /* 0x000fca000bf26270 */
[CC--:B0-----:R-:W-:Y:S02]  /*12240*/  @!P3 LEA R6, P0, R52.reuse, R12.reuse, 0x2 ;  /* 0x0000000c3406b211 */ /* 0x0c1fe400078010ff */
[----:B-1----:R-:W-:Y:S02]  /*12250*/  @!P4 LEA R10, P5, R45, R12, 0x2 ;  /* 0x0000000c2d0ac211 */ /* 0x002fe400078a10ff */
[-C--:B------:R-:W-:Y:S02]  /*12260*/  @!P3 LEA.HI.X R7, R52, R9.reuse, R53, 0x2, P0 ;  /* 0x000000093407b211 */ /* 0x080fe400000f1435 */
[----:B------:R-:W-:Y:S02]  /*12270*/  ISETP.GE.AND P0, PT, R37, UR4, PT ;  /* 0x0000000425007c0c */ /* 0x000fe4000bf06270 */
[----:B------:R-:W-:Y:S01]  /*12280*/  @!P4 LEA.HI.X R11, R45, R9, R48, 0x2, P5 ;  /* 0x000000092d0bc211 */ /* 0x000fe200028f1430 */
[----:B------:R-:W-:Y:S04]  /*12290*/  @!P3 ST.E.64 desc[UR60][R6.64], R112 ;  /* 0x000000700600b985 */ /* 0x000fe8000c101b3c */
[----:B------:R0:W-:Y:S01]  /*122a0*/  @!P4 ST.E.64 desc[UR60][R10.64], R116 ;  /* 0x000000740a00c985 */ /* 0x0001e2000c101b3c */
[----:B----4-:R-:W-:-:S02]  /*122b0*/  ISETP.GE.AND P2, PT, R14, UR4, PT ;  /* 0x000000040e007c0c */ /* 0x010fc4000bf46270 */
[----:B-----5:R-:W-:Y:S02]  /*122c0*/  ISETP.GE.AND P4, PT, R33, UR4, PT ;  /* 0x0000000421007c0c */ /* 0x020fe4000bf86270 */
[----:B0-----:R-:W-:-:S09]  /*122d0*/  @!P1 LEA R10, P5, R41, R12, 0x2 ;  /* 0x0000000c290a9211 */ /* 0x001fd200078a10ff */
[CC--:B------:R-:W-:Y:S02]  /*122e0*/  @!P2 LEA R6, P3, R14.reuse, R12.reuse, 0x2 ;  /* 0x0000000c0e06a211 */ /* 0x0c0fe400078610ff */
[-C--:B------:R-:W-:Y:S02]  /*122f0*/  @!P1 LEA.HI.X R11, R41, R9.reuse, R44, 0x2, P5 ;  /* 0x00000009290b9211 */ /* 0x080fe400028f142c */
[----:B---3--:R-:W-:Y:S02]  /*12300*/  @!P2 LEA.HI.X R7, R14, R9, R15, 0x2, P3 ;  /* 0x000000090e07a211 */ /* 0x008fe400018f140f */
[----:B------:R-:W-:-:S03]  /*12310*/  @!P0 LEA R14, P3, R37, R12, 0x2 ;  /* 0x0000000c250e8211 */ /* 0x000fc600078610ff */
[----:B------:R0:W-:Y:S01]  /*12320*/  @!P2 ST.E.64 desc[UR60][R6.64], R120 ;  /* 0x000000780600a985 */ /* 0x0001e2000c101b3c */
[----:B--2---:R-:W-:Y:S02]  /*12330*/  ISETP.GE.AND P2, PT, R29, UR4, PT ;  /* 0x000000041d007c0c */ /* 0x004fe4000bf46270 */
        /* <DEDUP_REMOVED lines=10> */
[-C--:B--2---:R-:W-:Y:S02]  /*123e0*/  @!P3 LEA R14, P4, R13, R12.reuse, 0x2 ;  /* 0x0000000c0d0eb211 */ /* 0x084fe400078810ff */
[-C--:B------:R-:W-:Y:S02]  /*123f0*/  @!P2 LEA.HI.X R11, R29, R9.reuse, R32, 0x2, P5 ;  /* 0x000000091d0ba211 */ /* 0x080fe400028f1420 */
[-C--:B------:R-:W-:Y:S02]  /*12400*/  @!P3 LEA.HI.X R15, R13, R9.reuse, R28, 0x2, P4 ;  /* 0x000000090d0fb211 */ /* 0x080fe400020f141c */
[-C--:B0-----:R-:W-:Y:S02]  /*12410*/  @!P1 LEA R6, P5, R24, R12.reuse, 0x2 ;  /* 0x0000000c18069211 */ /* 0x081fe400078a10ff */
[----:B------:R-:W-:Y:S02]  /*12420*/  @!P0 LEA R12, P4, R20, R12, 0x2 ;  /* 0x0000000c140c8211 */ /* 0x000fe400078810ff */
[----:B------:R-:W-:-:S02]  /*12430*/  @!P1 LEA.HI.X R7, R24, R9, R25, 0x2, P5 ;  /* 0x0000000918079211 */ /* 0x000fc400028f1419 */
[----:B------:R-:W-:Y:S01]  /*12440*/  @!P0 LEA.HI.X R13, R20, R9, R21, 0x2, P4 ;  /* 0x00000009140d8211 */ /* 0x000fe200020f1415 */
[----:B------:R3:W-:Y:S04]  /*12450*/  @!P2 ST.E.64 desc[UR60][R10.64], R136 ;  /* 0x000000880a00a985 */ /* 0x0007e8000c101b3c */
[----:B------:R3:W-:Y:S04]  /*12460*/  @!P3 ST.E.64 desc[UR60][R14.64], R140 ;  /* 0x0000008c0e00b985 */ /* 0x0007e8000c101b3c */
[----:B------:R3:W-:Y:S04]  /*12470*/  @!P1 ST.E.64 desc[UR60][R6.64], R144 ;  /* 0x0000009006009985 */ /* 0x0007e8000c101b3c */
[----:B------:R3:W-:Y:S02]  /*12480*/  @!P0 ST.E.64 desc[UR60][R12.64], R148 ;  /* 0x000000940c008985 */ /* 0x0007e4000c101b3c */
.L_x_1563:
[----:B------:R-:W-:Y:S05]  /*12490*/  BSYNC B1 ;  /* 0x0000000000017941 */ /* 0x000fea0003800000 */
.L_x_1562:
[----:B------:R-:W-:-:S03]  /*124a0*/  UMOV UR4, 0xffffffff ;  /* 0xffffffff00047882 */ /* 0x000fc60000000000 */
[----:B------:R-:W-:Y:S05]  /*124b0*/  BRA.DIV UR4, `(.L_x_1564) ;  /* 0x000000ae04bc7947 */ /* 0x000fea000b800000 */
[----:B---3--:R3:W4:Y:S04]  /*124c0*/  SHFL.IDX PT, R10, R8, 0x1, 0x1c1f ;  /* 0x003c1f00080a7f89 */ /* 0x00872800000e0000 */
[----:B0-----:R-:W0:Y:S02]  /*124d0*/  SHFL.IDX PT, R3, R3, 0x1, 0x1c1f ;  /* 0x003c1f0003037f89 */ /* 0x001e2400000e0000 */
.L_x_1772:
        /* <DEDUP_REMOVED lines=8> */
[----:B------:R-:W4:Y:S04]  /*12560*/  LDL R48, [R1+0x144] ;  /* 0x0001440001307983 */ /* 0x000f280000100800 */
[----:B------:R-:W4:Y:S04]  /*12570*/  LDL R44, [R1+0xc4] ;  /* 0x0000c400012c7983 */ /* 0x000f280000100800 */
[----:B------:R-:W4:Y:S04]  /*12580*/  LDL R41, [R1+0x150] ;  /* 0x0001500001297983 */ /* 0x000f280000100800 */
[----:B-1----:R-:W4:Y:S04]  /*12590*/  LDL R9, [R1+0x13c] ;  /* 0x00013c0001097983 */ /* 0x002f280000100800 */
        /* <DEDUP_REMOVED lines=24> */
[----:B--2---:R-:W2:Y:S04]  /*12720*/  LDL R12, [R1+0xa4] ;  /* 0x0000a400010c7983 */ /* 0x004ea80000100800 */
[----:B------:R-:W2:Y:S04]  /*12730*/  LDL R20, [R1+0xa0] ;  /* 0x0000a00001147983 */ /* 0x000ea80000100800 */
[----:B------:R-:W2:Y:S04]  /*12740*/  LDL R14, [R1+0x9c] ;  /* 0x00009c00010e7983 */ /* 0x000ea80000100800 */
[----:B------:R-:W2:Y:S04]  /*12750*/  LDL R29, [R1+0x130] ;  /* 0x00013000011d7983 */ /* 0x000ea80000100800 */
[----:B------:R-:W2:Y:S04]  /*12760*/  LDL R25, [R1+0x12c] ;  /* 0x00012c0001197983 */ /* 0x000ea80000100800 */
[----:B------:R-:W2:Y:S04]  /*12770*/  LDL R13, [R1+0x128] ;  /* 0x00012800010d7983 */ /* 0x000ea80000100800 */
[----:B------:R-:W2:Y:S04]  /*12780*/  LDL R21, [R1+0x124] ;  /* 0x0001240001157983 */ /* 0x000ea80000100800 */
[----:B------:R-:W2:Y:S04]  /*12790*/  LDL R15, [R1+0x120] ;  /* 0x00012000010f7983 */ /* 0x000ea80000100800 */
[----:B------:R-:W2:Y:S01]  /*127a0*/  LDL R11, [R1+0x98] ;  /* 0x00009800010b7983 */ /* 0x000ea20000100800 */
[----:B-----5:R-:W-:Y:S01]  /*127b0*/  ISETP.GE.AND P2, PT, R65, UR4, PT ;  /* 0x0000000441007c0c */ /* 0x020fe2000bf46270 */
[----:B----4-:R-:W-:-:S02]  /*127c0*/  IMAD.MOV.U32 R57, RZ, RZ, R56 ;  /* 0x000000ffff397224 */ /* 0x010fc400078e0038 */
[----:B------:R-:W-:Y:S01]  /*127d0*/  IMAD.MOV.U32 R56, RZ, RZ, R53 ;  /* 0x000000ffff387224 */ /* 0x000fe200078e0035 */
[----:B------:R-:W-:Y:S01]  /*127e0*/  ISETP.GE.AND P3, PT, R81, UR4, PT ;  /* 0x0000000451007c0c */ /* 0x000fe2000bf66270 */
[----:B------:R-:W-:Y:S02]  /*127f0*/  IMAD.MOV.U32 R53, RZ, RZ, R52 ;  /* 0x000000ffff357224 */ /* 0x000fe400078e0034 */
[----:B------:R-:W-:Y:S02]  /*12800*/  IMAD.MOV.U32 R52, RZ, RZ, R48 ;  /* 0x000000ffff347224 */ /* 0x000fe400078e0030 */
[----:B------:R-:W-:Y:S02]  /*12810*/  IMAD.MOV.U32 R48, RZ, RZ, R44 ;  /* 0x000000ffff307224 */ /* 0x000fe400078e002c */
[----:B------:R-:W-:Y:S02]  /*12820*/  IMAD.MOV.U32 R44, RZ, RZ, R41 ;  /* 0x000000ffff2c7224 */ /* 0x000fe400078e0029 */
[----:B------:R-:W-:-:S02]  /*12830*/  IMAD.MOV.U32 R41, RZ, RZ, R9 ;  /* 0x000000ffff297224 */ /* 0x000fc400078e0009 */
[----:B---3--:R-:W-:Y:S02]  /*12840*/  IMAD.MOV.U32 R9, RZ, RZ, R8 ;  /* 0x000000ffff097224 */ /* 0x008fe400078e0008 */
[----:B------:R-:W-:Y:S01]  /*12850*/  IMAD.MOV.U32 R8, RZ, RZ, R7 ;  /* 0x000000ffff087224 */ /* 0x000fe200078e0007 */
[----:B------:R-:W-:Y:S01]  /*12860*/  @!P2 MOV R7, R10 ;  /* 0x0000000a0007a202 */ /* 0x000fe20000000f00 */
[----:B------:R-:W-:Y:S02]  /*12870*/  IMAD.MOV.U32 R60, RZ, RZ, R6 ;  /* 0x000000ffff3c7224 */ /* 0x000fe400078e0006 */
[----:B0-----:R-:W-:Y:S02]  /*12880*/  @!P2 IMAD.MOV.U32 R6, RZ, RZ, R3 ;  /* 0x000000ffff06a224 */ /* 0x001fe400078e0003 */
[----:B------:R-:W-:Y:S02]  /*12890*/  IMAD.MOV.U32 R69, RZ, RZ, R61 ;  /* 0x000000ffff457224 */ /* 0x000fe400078e003d */
[----:B------:R-:W-:-:S02]  /*128a0*/  IMAD.MOV.U32 R61, RZ, RZ, R57 ;  /* 0x000000ffff3d7224 */ /* 0x000fc400078e0039 */
[----:B------:R-:W-:Y:S02]  /*128b0*/  IMAD.MOV.U32 R57, RZ, RZ, R53 ;  /* 0x000000ffff397224 */ /* 0x000fe400078e0035 */
[----:B------:R-:W-:Y:S02]  /*128c0*/  IMAD.MOV.U32 R53, RZ, RZ, R48 ;  /* 0x000000ffff357224 */ /* 0x000fe400078e0030 */
[----:B------:R-:W-:Y:S01]  /*128d0*/  IMAD.MOV.U32 R48, RZ, RZ, R8 ;  /* 0x000000ffff307224 */ /* 0x000fe200078e0008 */
[----:B------:R-:W-:Y:S01]  /*128e0*/  @!P3 LEA R8, P4, R81, R3, 0x2 ;  /* 0x000000035108b211 */ /* 0x000fe200078810ff */
[----:B------:R-:W-:-:S04]  /*128f0*/  @!P2 IMAD.WIDE R6, R65, 0x4, R6 ;  /* 0x000000044106a825 */ /* 0x000fc800078e0206 */
[----:B------:R-:W-:Y:S02]  /*12900*/  IMAD.MOV.U32 R65, RZ, RZ, R64 ;  /* 0x000000ffff417224 */ /* 0x000fe400078e0040 */
[----:B------:R-:W-:Y:S02]  /*12910*/  IMAD.MOV.U32 R64, RZ, RZ, R44 ;  /* 0x000000ffff407224 */ /* 0x000fe400078e002c */
[----:B------:R-:W-:Y:S01]  /*12920*/  IMAD.MOV.U32 R44, RZ, RZ, R9 ;  /* 0x000000ffff2c7224 */ /* 0x000fe200078e0009 */
[----:B------:R-:W-:Y:S02]  /*12930*/  @!P3 LEA.HI.X R9, R81, R10, R92, 0x2, P4 ;  /* 0x0000000a5109b211 */ /* 0x000fe400020f145c */
[----:B------:R-:W3:Y:S01]  /*12940*/  LDL R92, [R1+0x18c] ;  /* 0x00018c00015c7983 */ /* 0x000ee20000100800 */
[C---:B------:R-:W-:Y:S02]  /*12950*/  ISETP.GE.AND P1, PT, R76.reuse, UR4, PT ;  /* 0x000000044c007c0c */ /* 0x040fe4000bf26270 */
[----:B------:R-:W-:Y:S01]  /*12960*/  ISETP.GE.AND P0, PT, R85, UR4, PT ;  /* 0x0000000455007c0c */ /* 0x000fe2000bf06270 */
[----:B------:R0:W-:Y:S04]  /*12970*/  @!P2 ST.E.64 desc[UR60][R6.64], R26 ;  /* 0x0000001a0600a985 */ /* 0x0001e8000c101b3c */
[----:B------:R1:W-:Y:S04]  /*12980*/  @!P3 ST.E.64 desc[UR60][R8.64], R30 ;  /* 0x0000001e0800b985 */ /* 0x0003e8000c101b3c */
[----:B------:R-:W4:Y:S02]  /*12990*/  LDL R81, [R1+0xe8] ;  /* 0x0000e80001517983 */ /* 0x000f240000100800 */
[----:B0-----:R-:W-:-:S04]  /*129a0*/  @!P1 LEA R6, P5, R76, R3, 0x2 ;  /* 0x000000034c069211 */ /* 0x001fc800078a10ff */
[-C--:B------:R-:W-:Y:S02]  /*129b0*/  @!P1 LEA.HI.X R7, R76, R10.reuse, R77, 0x2, P5 ;  /* 0x0000000a4c079211 */ /* 0x080fe400028f144d */
[----:B------:R-:W5:Y:S01]  /*129c0*/  LDL R77, [R1+0x188] ;  /* 0x00018800014d7983 */ /* 0x000f620000100800 */
[C---:B-1----:R-:W-:Y:S02]  /*129d0*/  @!P0 LEA R8, P4, R85.reuse, R3, 0x2 ;  /* 0x0000000355088211 */ /* 0x042fe400078810ff */
[----:B------:R-:W-:Y:S01]  /*129e0*/  ISETP.GE.AND P2, PT, R72, UR4, PT ;  /* 0x0000000448007c0c */ /* 0x000fe2000bf46270 */
[----:B------:R-:W2:Y:S01]  /*129f0*/  LDL R76, [R1+0xe4] ;  /* 0x0000e400014c7983 */ /* 0x000ea20000100800 */
[----:B---3--:R-:W-:-:S03]  /*12a00*/  @!P0 LEA.HI.X R9, R85, R10, R92, 0x2, P4 ;  /* 0x0000000a55098211 */ /* 0x008fc600020f145c */
[----:B------:R-:W3:Y:S04]  /*12a10*/  LDL R85, [R1+0x180] ;  /* 0x0001800001557983 */ /* 0x000ee80000100800 */
[----:B------:R0:W-:Y:S01]  /*12a20*/  @!P1 ST.E.64 desc[UR60][R6.64], R34 ;  /* 0x0000002206009985 */ /* 0x0001e2000c101b3c */
[----:B------:R-:W-:-:S03]  /*12a30*/  ISETP.GE.AND P1, PT, R73, UR4, PT ;  /* 0x0000000449007c0c */ /* 0x000fc6000bf26270 */
[----:B------:R-:W4:Y:S01]  /*12a40*/  LDL R92, [R1+0x184] ;  /* 0x00018400015c7983 */ /* 0x000f220000100800 */
[----:B0-----:R-:W-:-:S04]  /*12a50*/  @!P2 LEA R6, P5, R72, R3, 0x2 ;  /* 0x000000034806a211 */ /* 0x001fc800078a10ff */
[----:B-----5:R-:W-:Y:S01]  /*12a60*/  @!P2 LEA.HI.X R7, R72, R10, R77, 0x2, P5 ;  /* 0x0000000a4807a211 */ /* 0x020fe200028f144d */
[----:B------:R-:W-:Y:S04]  /*12a70*/  @!P0 ST.E.64 desc[UR60][R8.64], R38 ;  /* 0x0000002608008985 */ /* 0x000fe8000c101b3c */
[----:B------:R0:W-:Y:S01]  /*12a80*/  @!P2 ST.E.64 desc[UR60][R6.64], R42 ;  /* 0x0000002a0600a985 */ /* 0x0001e2000c101b3c */
[----:B------:R-:W-:-:S03]  /*12a90*/  ISETP.GE.AND P3, PT, R89, UR4, PT ;  /* 0x0000000459007c0c */ /* 0x000fc6000bf66270 */
[----:B------:R-:W5:Y:S04]  /*12aa0*/  LDL R72, [R1+0xdc] ;  /* 0x0000dc0001487983 */ /* 0x000f680000100800 */
[----:B------:R-:W5:Y:S01]  /*12ab0*/  LDL R77, [R1+0xe0] ;  /* 0x0000e000014d7983 */ /* 0x000f620000100800 */
[----:B0-----:R-:W-:-:S04]  /*12ac0*/  @!P1 LEA R6, P5, R73, R3, 0x2 ;  /* 0x0000000349069211 */ /* 0x001fc800078a10ff */
[-C--:B---3--:R-:W-:Y:S02]  /*12ad0*/  @!P1 LEA.HI.X R7, R73, R10.reuse, R85, 0x2, P5 ;  /* 0x0000000a49079211 */ /* 0x088fe400028f1455 */
[----:B------:R-:W3:Y:S01]  /*12ae0*/  LDL R85, [R1+0x178] ;  /* 0x0001780001557983 */ /* 0x000ee20000100800 */
[C---:B------:R-:W-:Y:S02]  /*12af0*/  ISETP.GE.AND P2, PT, R80.reuse, UR4, PT ;  /* 0x0000000450007c0c */ /* 0x040fe4000bf46270 */
[CC--:B------:R-:W-:Y:S01]  /*12b00*/  @!P3 LEA R8, P4, R89.reuse, R3.reuse, 0x2 ;  /* 0x000000035908b211 */ /* 0x0c0fe200078810ff */
[----:B------:R-:W5:Y:S03]  /*12b10*/  LDL R73, [R1+0xd8] ;  /* 0x0000d80001497983 */ /* 0x000f660000100800 */
[----:B----4-:R-:W-:Y:S02]  /*12b20*/  @!P3 LEA.HI.X R9, R89, R10, R92, 0x2, P4 ;  /* 0x0000000a5909b211 */ /* 0x010fe400020f145c */
[----:B------:R-:W4:Y:S04]  /*12b30*/  LDL R89, [R1+0x17c] ;  /* 0x00017c0001597983 */ /* 0x000f280000100800 */
[----:B------:R-:W-:Y:S04]  /*12b40*/  @!P3 ST.E.64 desc[UR60][R8.64], R46 ;  /* 0x0000002e0800b985 */ /* 0x000fe8000c101b3c */
[----:B------:R0:W-:Y:S02]  /*12b50*/  @!P1 ST.E.64 desc[UR60][R6.64], R4 ;  /* 0x0000000406009985 */ /* 0x0001e4000c101b3c */
[----:B0-----:R-:W-:-:S04]  /*12b60*/  @!P2 LEA R4, P5, R80, R3, 0x2 ;  /* 0x000000035004a211 */ /* 0x001fc800078a10ff */
[----:B---3--:R-:W-:Y:S02]  /*12b70*/  @!P2 LEA.HI.X R5, R80, R10, R85, 0x2, P5 ;  /* 0x0000000a5005a211 */ /* 0x008fe400028f1455 */
[----:B------:R-:W3:Y:S01]  /*12b80*/  LDL R80, [R1+0x170] ;  /* 0x0001700001507983 */ /* 0x000ee20000100800 */
[----:B------:R-:W-:Y:S02]  /*12b90*/  ISETP.GE.AND P0, PT, R88, UR4, PT ;  /* 0x0000000458007c0c */ /* 0x000fe4000bf06270 */
[----:B------:R-:W-:Y:S01]  /*12ba0*/  ISETP.GE.AND P1, PT, R68, UR4, PT ;  /* 0x0000000444007c0c */ /* 0x000fe2000bf26270 */
[----:B------:R-:W5:Y:S10]  /*12bb0*/  LDL R85, [R1+0x174] ;  /* 0x0001740001557983 */ /* 0x000f740000100800 */
[----:B------:R-:W-:-:S04]  /*12bc0*/  @!P0 LEA R8, P4, R88, R3, 0x2 ;  /* 0x0000000358088211 */ /* 0x000fc800078810ff */
[----:B----4-:R-:W-:-:S05]  /*12bd0*/  @!P0 LEA.HI.X R9, R88, R10, R89, 0x2, P4 ;  /* 0x0000000a58098211 */ /* 0x010fca00020f1459 */
[----:B------:R-:W-:Y:S04]  /*12be0*/  @!P0 ST.E.64 desc[UR60][R8.64], R54 ;  /* 0x0000003608008985 */ /* 0x000fe8000c101b3c */
[----:B------:R0:W-:Y:S02]  /*12bf0*/  @!P2 ST.E.64 desc[UR60][R4.64], R58 ;  /* 0x0000003a0400a985 */ /* 0x0001e4000c101b3c */
[----:B0-----:R-:W-:-:S04]  /*12c00*/  @!P1 LEA R4, P5, R68, R3, 0x2 ;  /* 0x0000000344049211 */ /* 0x001fc800078a10ff */
[----:B---3--:R-:W-:Y:S02]  /*12c10*/  @!P1 LEA.HI.X R5, R68, R10, R80, 0x2, P5 ;  /* 0x0000000a44059211 */ /* 0x008fe400028f1450 */
[----:B------:R-:W3:Y:S01]  /*12c20*/  LDL R80, [R1+0x168] ;  /* 0x0001680001507983 */ /* 0x000ee20000100800 */
[----:B------:R-:W-:Y:S02]  /*12c30*/  ISETP.GE.AND P3, PT, R84, UR4, PT ;  /* 0x0000000454007c0c */ /* 0x000fe4000bf66270 */
[----:B--2---:R-:W-:-:S11]  /*12c40*/  ISETP.GE.AND P2, PT, R76, UR4, PT ;  /* 0x000000044c007c0c */ /* 0x004fd6000bf46270 */
[----:B------:R-:W-:-:S04]  /*12c50*/  @!P3 LEA R6, P4, R84, R3, 0x2 ;  /* 0x000000035406b211 */ /* 0x000fc800078810ff */
[----:B-----5:R-:W-:Y:S02]  /*12c60*/  @!P3 LEA.HI.X R7, R84, R10, R85, 0x2, P4 ;  /* 0x0000000a5407b211 */ /* 0x020fe400020f1455 */
[----:B------:R-:W2:Y:S04]  /*12c70*/  LDL R84, [R1+0x16c] ;  /* 0x00016c0001547983 */ /* 0x000ea80000100800 */
[----:B------:R-:W-:Y:S04]  /*12c80*/  @!P3 ST.E.64 desc[UR60][R6.64], R62 ;  /* 0x0000003e0600b985 */ /* 0x000fe8000c101b3c */
[----:B------:R0:W-:Y:S02]  /*12c90*/  @!P1 ST.E.64 desc[UR60][R4.64], R66 ;  /* 0x0000004204009985 */ /* 0x0001e4000c101b3c */
[----:B0-----:R-:W-:-:S04]  /*12ca0*/  @!P2 LEA R4, P5, R76, R3, 0x2 ;  /* 0x000000034c04a211 */ /* 0x001fc800078a10ff */
[----:B---3--:R-:W-:Y:S02]  /*12cb0*/  @!P2 LEA.HI.X R5, R76, R10, R80, 0x2, P5 ;  /* 0x0000000a4c05a211 */ /* 0x008fe400028f1450 */
[----:B------:R-:W3:Y:S01]  /*12cc0*/  LDL R76, [R1+0x160] ;  /* 0x00016000014c7983 */ /* 0x000ee20000100800 */
[C---:B------:R-:W-:Y:S02]  /*12cd0*/  ISETP.GE.AND P0, PT, R81.reuse, UR4, PT ;  /* 0x0000000451007c0c */ /* 0x040fe4000bf06270 */
[----:B------:R-:W-:Y:S01]  /*12ce0*/  ISETP.GE.AND P1, PT, R72, UR4, PT ;  /* 0x0000000448007c0c */ /* 0x000fe2000bf26270 */
[----:B------:R-:W4:Y:S10]  /*12cf0*/  LDL R80, [R1+0x164] ;  /* 0x0001640001507983 */ /* 0x000f340000100800 */
[----:B------:R-:W-:-:S04]  /*12d00*/  @!P0 LEA R6, P4, R81, R3, 0x2 ;  /* 0x0000000351068211 */ /* 0x000fc800078810ff */
[----:B--2---:R-:W-:Y:S01]  /*12d10*/  @!P0 LEA.HI.X R7, R81, R10, R84, 0x2, P4 ;  /* 0x0000000a51078211 */ /* 0x004fe200020f1454 */
[----:B------:R-:W-:Y:S02]  /*12d20*/  IMAD.MOV.U32 R68, RZ, RZ, R65 ;  /* 0x000000ffff447224 */ /* 0x000fe400078e0041 */
[----:B------:R-:W2:Y:S04]  /*12d30*/  LDL R65, [R1+0xd0] ;  /* 0x0000d00001417983 */ /* 0x000ea80000100800 */
[----:B------:R-:W-:Y:S04]  /*12d40*/  @!P0 ST.E.64 desc[UR60][R6.64], R70 ;  /* 0x0000004606008985 */ /* 0x000fe8000c101b3c */
[----:B------:R0:W-:Y:S02]  /*12d50*/  @!P2 ST.E.64 desc[UR60][R4.64], R74 ;  /* 0x0000004a0400a985 */ /* 0x0001e4000c101b3c */
[----:B0-----:R-:W-:-:S04]  /*12d60*/  @!P1 LEA R4, P5, R72, R3, 0x2 ;  /* 0x0000000348049211 */ /* 0x001fc800078a10ff */
[----:B---3--:R-:W-:Y:S02]  /*12d70*/  @!P1 LEA.HI.X R5, R72, R10, R76, 0x2, P5 ;  /* 0x0000000a48059211 */ /* 0x008fe400028f144c */
[----:B------:R-:W3:Y:S01]  /*12d80*/  LDL R76, [R1+0x15c] ;  /* 0x00015c00014c7983 */ /* 0x000ee20000100800 */
[----:B------:R-:W-:-:S03]  /*12d90*/  IMAD.MOV.U32 R72, RZ, RZ, R68 ;  /* 0x000000ffff487224 */ /* 0x000fc600078e0044 */
[----:B------:R-:W5:Y:S01]  /*12da0*/  LDL R68, [R1+0x154] ;  /* 0x0001540001447983 */ /* 0x000f620000100800 */
[----:B------:R-:W-:Y:S02]  /*12db0*/  ISETP.GE.AND P3, PT, R77, UR4, PT ;  /* 0x000000044d007c0c */ /* 0x000fe4000bf66270 */
[----:B------:R-:W-:Y:S02]  /*12dc0*/  ISETP.GE.AND P0, PT, R73, UR4, PT ;  /* 0x0000000449007c0c */ /* 0x000fe4000bf06270 */
[----:B------:R-:W-:-:S09]  /*12dd0*/  ISETP.GE.AND P2, PT, R69, UR4, PT ;  /* 0x0000000445007c0c */ /* 0x000fd2000bf46270 */
[----:B------:R-:W-:-:S04]  /*12de0*/  @!P3 LEA R6, P4, R77, R3, 0x2 ;  /* 0x000000034d06b211 */ /* 0x000fc800078810ff */
[----:B----4-:R-:W-:-:S05]  /*12df0*/  @!P3 LEA.HI.X R7, R77, R10, R80, 0x2, P4 ;  /* 0x0000000a4d07b211 */ /* 0x010fca00020f1450 */
[----:B------:R0:W-:Y:S01]  /*12e00*/  @!P3 ST.E.64 desc[UR60][R6.64], R78 ;  /* 0x0000004e0600b985 */ /* 0x0001e2000c101b3c */
[----:B--2---:R-:W-:-:S03]  /*12e10*/  ISETP.GE.AND P3, PT, R65, UR4, PT ;  /* 0x0000000441007c0c */ /* 0x004fc6000bf66270 */
[----:B------:R1:W-:Y:S01]  /*12e20*/  @!P1 ST.E.64 desc[UR60][R4.64], R82 ;  /* 0x0000005204009985 */ /* 0x0003e2000c101b3c */
[----:B------:R-:W-:Y:S02]  /*12e30*/  ISETP.GE.AND P1, PT, R61, UR4, PT ;  /* 0x000000043d007c0c */ /* 0x000fe4000bf26270 */
[-C--:B0-----:R-:W-:Y:S02]  /*12e40*/  @!P0 LEA R6, P4, R73, R3.reuse, 0x2 ;  /* 0x0000000349068211 */ /* 0x081fe400078810ff */
[----:B-1----:R-:W-:-:S04]  /*12e50*/  @!P2 LEA R4, P5, R69, R3, 0x2 ;  /* 0x000000034504a211 */ /* 0x002fc800078a10ff */
[-C--:B------:R-:W-:Y:S02]  /*12e60*/  @!P2 LEA.HI.X R5, R69, R10.reuse, R72, 0x2, P5 ;  /* 0x0000000a4505a211 */ /* 0x080fe400028f1448 */
[----:B---3--:R-:W-:-:S05]  /*12e70*/  @!P0 LEA.HI.X R7, R73, R10, R76, 0x2, P4 ;  /* 0x0000000a49078211 */ /* 0x008fca00020f144c */
[----:B------:R0:W-:Y:S01]  /*12e80*/  @!P0 ST.E.64 desc[UR60][R6.64], R86 ;  /* 0x0000005606008985 */ /* 0x0001e2000c101b3c */
[----:B------:R-:W-:-:S03]  /*12e90*/  ISETP.GE.AND P0, PT, R57, UR4, PT ;  /* 0x0000000439007c0c */ /* 0x000fc6000bf06270 */
[----:B------:R1:W-:Y:S01]  /*12ea0*/  @!P2 ST.E.64 desc[UR60][R4.64], R90 ;  /* 0x0000005a0400a985 */ /* 0x0003e2000c101b3c */
[----:B------:R-:W-:Y:S02]  /*12eb0*/  ISETP.GE.AND P2, PT, R53, UR4, PT ;  /* 0x0000000435007c0c */ /* 0x000fe4000bf46270 */
[-C--:B0-----:R-:W-:Y:S02]  /*12ec0*/  @!P3 LEA R6, P4, R65, R3.reuse, 0x2 ;  /* 0x000000034106b211 */ /* 0x081fe400078810ff */
[----:B-1----:R-:W-:Y:S02]  /*12ed0*/  @!P1 LEA R4, P5, R61, R3, 0x2 ;  /* 0x000000033d049211 */ /* 0x002fe400078a10ff */
[-C--:B-----5:R-:W-:Y:S02]  /*12ee0*/  @!P3 LEA.HI.X R7, R65, R10.reuse, R68, 0x2, P4 ;  /* 0x0000000a4107b211 */ /* 0x0a0fe400020f1444 */
[----:B------:R-:W-:Y:S02]  /*12ef0*/  @!P1 LEA.HI.X R5, R61, R10, R64, 0x2, P5 ;  /* 0x0000000a3d059211 */ /* 0x000fe400028f1440 */
[----:B------:R-:W-:Y:S01]  /*12f00*/  ISETP.GE.AND P4, PT, R48, UR4, PT ;  /* 0x0000000430007c0c */ /* 0x000fe2000bf86270 */
[----:B------:R0:W-:Y:S01]  /*12f10*/  @!P3 ST.E.64 desc[UR60][R6.64], R94 ;  /* 0x0000005e0600b985 */ /* 0x0001e2000c101b3c */
[----:B------:R-:W-:-:S03]  /*12f20*/  ISETP.GE.AND P3, PT, R44, UR4, PT ;  /* 0x000000042c007c0c */ /* 0x000fc6000bf66270 */
[----:B------:R1:W-:Y:S01]  /*12f30*/  @!P1 ST.E.64 desc[UR60][R4.64], R98 ;  /* 0x0000006204009985 */ /* 0x0003e2000c101b3c */
[-C--:B0-----:R-:W-:Y:S02]  /*12f40*/  @!P0 LEA R6, P5, R57, R3.reuse, 0x2 ;  /* 0x0000000339068211 */ /* 0x081fe400078a10ff */
[----:B-1----:R-:W-:Y:S02]  /*12f50*/  @!P2 LEA R4, P1, R53, R3, 0x2 ;  /* 0x000000033504a211 */ /* 0x002fe400078210ff */
[-C--:B------:R-:W-:Y:S02]  /*12f60*/  @!P0 LEA.HI.X R7, R57, R10.reuse, R60, 0x2, P5 ;  /* 0x0000000a39078211 */ /* 0x080fe400028f143c */
[----:B------:R-:W-:Y:S02]  /*12f70*/  @!P2 LEA.HI.X R5, R53, R10, R56, 0x2, P1 ;  /* 0x0000000a3505a211 */ /* 0x000fe400008f1438 */
[----:B------:R-:W-:Y:S01]  /*12f80*/  ISETP.GE.AND P1, PT, R40, UR4, PT ;  /* 0x0000000428007c0c */ /* 0x000fe2000bf26270 */
[----:B------:R0:W-:Y:S04]  /*12f90*/  @!P0 ST.E.64 desc[UR60][R6.64], R102 ;  /* 0x0000006606008985 */ /* 0x0001e8000c101b3c */
[----:B------:R1:W-:Y:S01]  /*12fa0*/  @!P2 ST.E.64 desc[UR60][R4.64], R106 ;  /* 0x0000006a0400a985 */ /* 0x0003e2000c101b3c */
[----:B------:R-:W-:-:S02]  /*12fb0*/  ISETP.GE.AND P2, PT, R36, UR4, PT ;  /* 0x0000000424007c0c */ /* 0x000fc4000bf46270 */
[-C--:B0-----:R-:W-:Y:S02]  /*12fc0*/  @!P4 LEA R6, P0, R48, R3.reuse, 0x2 ;  /* 0x000000033006c211 */ /* 0x081fe400078010ff */
[----:B-1----:R-:W-:Y:S02]  /*12fd0*/  @!P3 LEA R4, P5, R44, R3, 0x2 ;  /* 0x000000032c04b211 */ /* 0x002fe400078a10ff */
[-C--:B------:R-:W-:Y:S02]  /*12fe0*/  @!P4 LEA.HI.X R7, R48, R10.reuse, R52, 0x2, P0 ;  /* 0x0000000a3007c211 */ /* 0x080fe400000f1434 */
[----:B------:R-:W-:Y:S02]  /*12ff0*/  ISETP.GE.AND P0, PT, R32, UR4, PT ;  /* 0x0000000420007c0c */ /* 0x000fe4000bf06270 */
[----:B------:R-:W-:Y:S01]  /*13000*/  @!P3 LEA.HI.X R5, R44, R10, R45, 0x2, P5 ;  /* 0x0000000a2c05b211 */ /* 0x000fe200028f142d */
[----:B------:R0:W-:Y:S04]  /*13010*/  @!P4 ST.E.64 desc[UR60][R6.64], R110 ;  /* 0x0000006e0600c985 */ /* 0x0001e8000c101b3c */
[----:B------:R1:W-:Y:S01]  /*13020*/  @!P3 ST.E.64 desc[UR60][R4.64], R114 ;  /* 0x000000720400b985 */ /* 0x0003e2000c101b3c */
[----:B------:R-:W-:-:S02]  /*13030*/  ISETP.GE.AND P3, PT, R28, UR4, PT ;  /* 0x000000041c007c0c */ /* 0x000fc4000bf66270 */
[-C--:B0-----:R-:W-:Y:S02]  /*13040*/  @!P1 LEA R6, P4, R40, R3.reuse, 0x2 ;  /* 0x0000000328069211 */ /* 0x081fe400078810ff */
[-C--:B-1----:R-:W-:Y:S02]  /*13050*/  @!P2 LEA R4, P5, R36, R3.reuse, 0x2 ;  /* 0x000000032404a211 */ /* 0x082fe400078a10ff */
[-C--:B------:R-:W-:Y:S02]  /*13060*/  @!P1 LEA.HI.X R7, R40, R10.reuse, R41, 0x2, P4 ;  /* 0x0000000a28079211 */ /* 0x080fe400020f1429 */
[----:B------:R-:W-:Y:S02]  /*13070*/  @!P0 LEA R8, P4, R32, R3, 0x2 ;  /* 0x0000000320088211 */ /* 0x000fe400078810ff */
[----:B------:R-:W-:Y:S01]  /*13080*/  @!P2 LEA.HI.X R5, R36, R10, R37, 0x2, P5 ;  /* 0x0000000a2405a211 */ /* 0x000fe200028f1425 */
[----:B------:R-:W-:Y:S01]  /*13090*/  @!P1 ST.E.64 desc[UR60][R6.64], R118 ;  /* 0x0000007606009985 */ /* 0x000fe2000c101b3c */
[----:B------:R-:W-:-:S02]  /*130a0*/  ISETP.GE.AND P1, PT, R24, UR4, PT ;  /* 0x0000000418007c0c */ /* 0x000fc4000bf26270 */
        /* <DEDUP_REMOVED lines=14> */
[----:B------:R-:W-:Y:S02]  /*13190*/  @!P0 LEA R12, P3, R14, R3, 0x2 ;  /* 0x000000030e0c8211 */ /* 0x000fe400078610ff */
        /* <DEDUP_REMOVED lines=13> */
.L_x_1547:
[----:B------:R-:W4:Y:S01]  /*13270*/  LDL.LU R6, [R1+0x80] ;  /* 0x0000800001067983 */ /* 0x000f220000300800 */
[----:B------:R-:W-:Y:S01]  /*13280*/  ULDC.64 UR6, c[0x0][0xd08] ;  /* 0x0003420000067ab9 */ /* 0x000fe20000000a00 */
[----:B------:R-:W-:Y:S02]  /*13290*/  ULDC.64 UR4, c[0x0][0xd00] ;  /* 0x0003400000047ab9 */ /* 0x000fe40000000a00 */
[----:B------:R-:W2:Y:S04]  /*132a0*/  LDL.LU R0, [R1+0x84] ;  /* 0x0000840001007983 */ /* 0x000ea80000300800 */
[----:B------:R-:W3:Y:S01]  /*132b0*/  LDL R8, [R1+0x78] ;  /* 0x0000780001087983 */ /* 0x000ee20000100800 */
[----:B------:R-:W-:Y:S01]  /*132c0*/  ISETP.NE.U32.AND P1, PT, RZ, UR6, PT ;  /* 0x00000006ff007c0c */ /* 0x000fe2000bf25070 */
[----:B------:R-:W-:Y:S01]  /*132d0*/  IMAD.MOV.U32 R3, RZ, RZ, RZ ;  /* 0x000000ffff037224 */ /* 0x000fe200078e00ff */
[----:B------:R-:W-:-:S02]  /*132e0*/  ISETP.NE.U32.AND P0, PT, RZ, UR4, PT ;  /* 0x00000004ff007c0c */ /* 0x000fc4000bf05070 */
[----:B------:R-:W-:Y:S02]  /*132f0*/  ISETP.NE.AND.EX P1, PT, RZ, UR7, PT, P1 ;  /* 0x00000007ff007c0c */ /* 0x000fe4000bf25310 */
[----:B------:R-:W-:Y:S02]  /*13300*/  ISETP.NE.AND.EX P0, PT, RZ, UR5, PT, P0 ;  /* 0x00000005ff007c0c */ /* 0x000fe4000bf05300 */
[----:B----4-:R-:W-:Y:S01]  /*13310*/  IADD3 R4, P2, R6, UR4, RZ ;  /* 0x0000000406047c10 */ /* 0x010fe2000ff5e0ff */
[----:B------:R-:W-:-:S03]  /*13320*/  ULDC UR4, c[0x0][0xb88] ;  /* 0x0002e20000047ab9 */ /* 0x000fc60000000800 */
[----:B--2---:R-:W-:-:S05]  /*13330*/  IADD3.X R5, R0, UR5, RZ, P2, !PT ;  /* 0x0000000500057c10 */ /* 0x004fca00097fe4ff */
[----:B------:R-:W-:Y:S02]  /*13340*/  @P1 IADD3 R6, P2, R6, UR6, RZ ;  /* 0x0000000606061c10 */ /* 0x000fe4000ff5e0ff */
[----:B------:R-:W-:Y:S01]  /*13350*/  MOV R21, UR4 ;  /* 0x0000000400157c02 */ /* 0x000fe20008000f00 */
[----:B------:R2:W5:Y:S01]  /*13360*/  @P0 LDG.E R3, desc[UR60][R4.64] ;  /* 0x0000003c04030981 */ /* 0x000562000c1e1900 */
[----:B------:R-:W-:-:S05]  /*13370*/  @P1 IADD3.X R7, R0, UR7, RZ, P2, !PT ;  /* 0x0000000700071c10 */ /* 0x000fca00097fe4ff */
[----:B------:R2:W5:Y:S01]  /*13380*/  @P1 LDG.E R21, desc[UR60][R6.64] ;  /* 0x0000003c06151981 */ /* 0x000562000c1e1900 */
[----:B---3--:R-:W-:Y:S01]  /*13390*/  ISETP.NE.AND P2, PT, R8, RZ, PT ;  /* 0x000000ff0800720c */ /* 0x008fe20003f45270 */
        /* <DEDUP_REMOVED lines=11> */
.L_x_1565:
        /* <DEDUP_REMOVED lines=16> */
[----:B-1----:R-:W-:Y:S01]  /*13550*/  IMAD.MOV.U32 R20, RZ, RZ, 0xab8 ;  /* 0x00000ab8ff147424 */ /* 0x002fe200078e00ff */
[----:B------:R-:W-:Y:S01]  /*13560*/  ISETP.GT.AND P0, PT, R8, 0x1, PT ;  /* 0x000000010800780c */ /* 0x000fe20003f04270 */
[----:B------:R-:W1:Y:S01]  /*13570*/  LDC.64 R10, c[0x0][0xca8] ;  /* 0x00032a00ff0a7b82 */ /* 0x000e620000000a00 */
[----:B------:R-:W-:Y:S01]  /*13580*/  ISETP.NE.AND P1, PT, R28, 0x1, PT ;  /* 0x000000011c00780c */ /* 0x000fe20003f25270 */
[----:B------:R-:W-:Y:S01]  /*13590*/  IMAD.MOV.U32 R25, RZ, RZ, R33 ;  /* 0x000000ffff197224 */ /* 0x000fe200078e0021 */
[----:B------:R-:W-:-:S05]  /*135a0*/  SEL R20, R20, 0xa78, P0 ;  /* 0x00000a7814147807 */ /* 0x000fca0000000000 */
[----:B------:R-:W3:Y:S08]  /*135b0*/  LDC.64 R4, c[0x0][R20+0x220] ;  /* 0x0000880014047b82 */ /* 0x000ef00000000a00 */
[----:B------:R-:W4:Y:S08]  /*135c0*/  LDC.64 R12, c[0x0][R20+0x218] ;  /* 0x00008600140c7b82 */ /* 0x000f300000000a00 */
[----:B------:R-:W5:Y:S08]  /*135d0*/  LDC.64 R6, c[0x0][R20+0x228] ;  /* 0x00008a0014067b82 */ /* 0x000f700000000a00 */
[----:B------:R-:W0:Y:S08]  /*135e0*/  @P1 LDC R0, c[0x0][0xcec] ;  /* 0x00033b00ff001b82 */ /* 0x000e300000000800 */
[----:B------:R-:W5:Y:S08]  /*135f0*/  LDC.64 R8, c[0x0][R20+0x210] ;  /* 0x0000840014087b82 */ /* 0x000f700000000a00 */
[----:B------:R-:W5:Y:S01]  /*13600*/  @P1 LDC R29, c[0x0][0xcf0] ;  /* 0x00033c00ff1d1b82 */ /* 0x000f620000000800 */
[----:B0-----:R-:W-:-:S07]  /*13610*/  @P1 IMAD.HI.U32 R0, R33, R0, RZ ;  /* 0x0000000021001227 */ /* 0x001fce00078e00ff */
[----:B-1----:R-:W0:Y:S01]  /*13620*/  @!P0 LDC R10, c[0x0][0xc50] ;  /* 0x00031400ff0a8b82 */ /* 0x002e220000000800 */
[-C--:B---3--:R-:W-:Y:S02]  /*13630*/  IMAD R5, R5, R31.reuse, RZ ;  /* 0x0000001f05057224 */ /* 0x088fe400078e02ff */
[----:B------:R-:W-:-:S05]  /*13640*/  IMAD.WIDE.U32 R14, R4, R31, RZ ;  /* 0x0000001f040e7225 */ /* 0x000fca00078e00ff */
[----:B------:R-:W1:Y:S01]  /*13650*/  @!P0 LDC R11, c[0x0][0xc54] ;  /* 0x00031500ff0b8b82 */ /* 0x000e620000000800 */
[-C--:B----4-:R-:W-:Y:S02]  /*13660*/  IMAD R27, R13, R205.reuse, RZ ;  /* 0x000000cd0d1b7224 */ /* 0x090fe400078e02ff */
[----:B------:R-:W-:Y:S01]  /*13670*/  IMAD.WIDE.U32 R12, R12, R205, RZ ;  /* 0x000000cd0c0c7225 */ /* 0x000fe200078e00ff */
[----:B-----5:R-:W-:-:S03]  /*13680*/  @P1 SHF.R.U32.HI R25, RZ, R29, R0 ;  /* 0x0000001dff191219 */ /* 0x020fc60000011600 */
        /* <DEDUP_REMOVED lines=16> */
[----:B------:R-:W-:Y:S01]  /*13790*/  IMAD.WIDE.U32 R6, R8, R5, R6 ;  /* 0x0000000508067225 */ /* 0x000fe200078e0006 */
[----:B------:R-:W-:-:S03]  /*137a0*/  MOV R5, 0xff800000 ;  /* 0xff80000000057802 */ /* 0x000fc60000000f00 */
[----:B------:R-:W-:Y:S01]  /*137b0*/  IMAD R13, R8, R13, R0 ;  /* 0x0000000d080d7224 */ /* 0x000fe200078e0200 */
[----:B0-----:R-:W-:-:S03]  /*137c0*/  LEA R10, P0, R6, R10, 0x2 ;  /* 0x0000000a060a7211 */ /* 0x001fc600078010ff */
[----:B------:R-:W-:-:S05]  /*137d0*/  IMAD.IADD R0, R7, 0x1, R13 ;  /* 0x0000000107007824 */ /* 0x000fca00078e020d */
[----:B-1----:R-:W-:-:S05]  /*137e0*/  LEA.HI.X R11, R6, R11, R0, 0x2, P0 ;  /* 0x0000000b060b7211 */ /* 0x002fca00000f1400 */
[----:B------:R2:W-:Y:S02]  /*137f0*/  STG.E desc[UR60][R10.64], R5 ;  /* 0x000000050a007986 */ /* 0x0005e4000c10193c */
.L_x_1567:
[----:B------:R-:W-:Y:S05]  /*13800*/  BSYNC B1 ;  /* 0x0000000000017941 */ /* 0x000fea0003800000 */
.L_x_1566:
        /* <DEDUP_REMOVED lines=9> */
[----:B-1----:R-:W-:Y:S01]  /*138a0*/  LOP3.LUT R9, R6, 0xfffffff8, RZ, 0xc0, !PT ;  /* 0xfffffff806097812 */ /* 0x002fe200078ec0ff */
        /* <DEDUP_REMOVED lines=14> */
[----:B------:R-:W1:Y:S08]  /*13990*/  @P0 LDC R10, c[0x0][0xcec] ;  /* 0x00033b00ff0a0b82 */ /* 0x000e700000000800 */
[----:B------:R-:W2:Y:S01]  /*139a0*/  @P0 LDC R11, c[0x0][0xcf0] ;  /* 0x00033c00ff0b0b82 */ /* 0x000ea20000000800 */
[----:B---3--:R-:W-:-:S04]  /*139b0*/  IMAD R9, R27, 0x80, R0 ;  /* 0x000000801b097824 */ /* 0x008fc800078e0200 */
[----:B-1----:R-:W-:-:S04]  /*139c0*/  @P0 IMAD.HI.U32 R0, R9, R10, RZ ;  /* 0x0000000a09000227 */ /* 0x002fc800078e00ff */
[----:B------:R-:W-:Y:S01]  /*139d0*/  IMAD.MOV.U32 R3, RZ, RZ, R9 ;  /* 0x000000ffff037224 */ /* 0x000fe200078e0009 */
[----:B--2---:R-:W-:-:S04]  /*139e0*/  @P0 SHF.R.U32.HI R3, RZ, R11, R0 ;  /* 0x0000000bff030219 */ /* 0x004fc80000011600 */
        /* <DEDUP_REMOVED lines=18> */
[----:B------:R1:W2:Y:S04]  /*13b10*/  SHFL.IDX PT, R0, R20, RZ, 0x181f ;  /* 0x00181fff14007589 */ /* 0x0002a800000e0000 */
[----:B------:R1:W3:Y:S02]  /*13b20*/  SHFL.IDX PT, R14, R3, RZ, 0x181f ;  /* 0x00181fff030e7589 */ /* 0x0002e400000e0000 */
.L_x_1775:
        /* <DEDUP_REMOVED lines=19> */
[CC--:B---3--:R-:W-:Y:S02]  /*13c60*/  @!P3 LEA R4, P5, R211.reuse, R14.reuse, 0x1 ;  /* 0x0000000ed304b211 */ /* 0x0c8fe400078a08ff */
[----:B------:R-:W-:Y:S02]  /*13c70*/  @!P2 LEA R6, P4, R10, R14, 0x1 ;  /* 0x0000000e0a06a211 */ /* 0x000fe400078808ff */
[----:B--2---:R-:W-:-:S02]  /*13c80*/  @!P3 LEA.HI.X R5, R211, R0, R9, 0x1, P5 ;  /* 0x00000000d305b211 */ /* 0x004fc400028f0c09 */
        /* <DEDUP_REMOVED lines=10> */
.L_x_1570:
[----:B------:R-:W-:Y:S05]  /*13d30*/  BSYNC B1 ;  /* 0x0000000000017941 */ /* 0x000fea0003800000 */
.L_x_1569:
[----:B------:R-:W-:-:S03]  /*13d40*/  UMOV UR4, 0xffffffff ;  /* 0xffffffff00047882 */ /* 0x000fc60000000000 */
[----:B------:R-:W-:Y:S05]  /*13d50*/  BRA.DIV UR4, `(.L_x_1571) ;  /* 0x0000009a04147947 */ /* 0x000fea000b800000 */
[----:B--2---:R2:W0:Y:S04]  /*13d60*/  SHFL.IDX PT, R0, R20, 0x1, 0x181f ;  /* 0x00381f0014007f89 */ /* 0x00442800000e0000 */
[----:B---3--:R2:W3:Y:S02]  /*13d70*/  SHFL.IDX PT, R14, R3, 0x1, 0x181f ;  /* 0x00381f00030e7f89 */ /* 0x0084e400000e0000 */
.L_x_1779:
[----:B----4-:R-:W-:Y:S01]  /*13d80*/  VIADD R4, R24, 0x20 ;  /* 0x0000002018047836 */ /* 0x010fe20000000000 */
        /* <DEDUP_REMOVED lines=17> */
[CC--:B---3--:R-:W-:Y:S02]  /*13ea0*/  @!P3 LEA R4, P5, R211.reuse, R14.reuse, 0x1 ;  /* 0x0000000ed304b211 */ /* 0x0c8fe400078a08ff */
        /* <DEDUP_REMOVED lines=12> */
.L_x_1573:
[----:B------:R-:W-:Y:S05]  /*13f70*/  BSYNC B1 ;  /* 0x0000000000017941 */ /* 0x000fea0003800000 */
.L_x_1572:
[----:B------:R-:W-:-:S03]  /*13f80*/  UMOV UR4, 0xffffffff ;  /* 0xffffffff00047882 */ /* 0x000fc60000000000 */
[----:B------:R-:W-:Y:S05]  /*13f90*/  BRA.DIV UR4, `(.L_x_1574) ;  /* 0x0000009604cc7947 */ /* 0x000fea000b800000 */
[----:B0-----:R0:W0:Y:S04]  /*13fa0*/  SHFL.IDX PT, R0, R20, 0x2, 0x181f ;  /* 0x00581f0014007f89 */ /* 0x00102800000e0000 */
[----:B---3--:R3:W0:Y:S02]  /*13fb0*/  SHFL.IDX PT, R14, R3, 0x2, 0x181f ;  /* 0x00581f00030e7f89 */ /* 0x00862400000e0000 */
.L_x_1783:
[----:B----4-:R-:W-:Y:S01]  /*13fc0*/  IADD3 R4, R24, 0x40, RZ ;  /* 0x0000004018047810 */ /* 0x010fe20007ffe0ff */
[----:B------:R-:W-:Y:S03]  /*13fd0*/  BSSY B1, `(.L_x_1575) ;  /* 0x000001e000017945 */ /* 0x000fe60003800000 */
        /* <DEDUP_REMOVED lines=29> */
.L_x_1576:
[----:B------:R-:W-:Y:S05]  /*141b0*/  BSYNC B1 ;  /* 0x0000000000017941 */ /* 0x000fea0003800000 */
.L_x_1575:
[----:B------:R-:W-:-:S03]  /*141c0*/  UMOV UR4, 0xffffffff ;  /* 0xffffffff00047882 */ /* 0x000fc60000000000 */
[----:B------:R-:W-:Y:S05]  /*141d0*/  BRA.DIV UR4, `(.L_x_1577) ;  /* 0x0000009604847947 */ /* 0x000fea000b800000 */
[----:B0-----:R0:W0:Y:S04]  /*141e0*/  SHFL.IDX PT, R0, R20, 0x3, 0x181f ;  /* 0x00781f0014007f89 */ /* 0x00102800000e0000 */
[----:B------:R0:W0:Y:S02]  /*141f0*/  SHFL.IDX PT, R14, R3, 0x3, 0x181f ;  /* 0x00781f00030e7f89 */ /* 0x00002400000e0000 */
.L_x_1787:
[----:B0123--:R-:W-:-:S05]  /*14200*/  VIADD R3, R24, 0x60 ;  /* 0x0000006018037836 */ /* 0x00ffca0000000000 */
[----:B------:R-:W-:-:S13]  /*14210*/  ISETP.GE.AND P0, PT, R3, R21, PT ;  /* 0x000000150300720c */ /* 0x000fda0003f06270 */
[----:B------:R-:W-:Y:S05]  /*14220*/  @P0 BRA `(.L_x_1560) ;  /* 0x00000000006c0947 */ /* 0x000fea0003800000 */
[C---:B----4-:R-:W-:Y:S01]  /*14230*/  VIADD R10, R211.reuse, 0x40 ;  /* 0x00000040d30a7836 */ /* 0x050fe20000000000 */
        /* <DEDUP_REMOVED lines=12> */
[CC--:B------:R-:W-:Y:S02]  /*14300*/  @!P3 LEA R4, P5, R211.reuse, R14.reuse, 0x1 ;  /* 0x0000000ed304b211 */ /* 0x0c0fe400078a08ff */
[----:B------:R-:W-:Y:S02]  /*14310*/  @!P2 LEA R6, P4, R10, R14, 0x1 ;  /* 0x0000000e0a06a211 */ /* 0x000fe400078808ff */
[----:B------:R-:W-:Y:S02]  /*14320*/  @!P3 LEA.HI.X R5, R211, R0, R8, 0x1, P5 ;  /* 0x00000000d305b211 */ /* 0x000fe400028f0c08 */
[----:B------:R-:W-:-:S02]  /*14330*/  @!P1 LEA R8, P5, R15, R14, 0x1 ;  /* 0x0000000e0f089211 */ /* 0x000fc400078a08ff */
[----:B------:R-:W-:Y:S01]  /*14340*/  SHF.R.S32.HI R20, RZ, 0x1f, R20 ;  /* 0x0000001fff147819 */ /* 0x000fe20000011414 */
[----:B------:R0:W-:Y:S01]  /*14350*/  @!P3 ST.E.128 desc[UR60][R4.64], RZ ;  /* 0x000000ff0400b985 */ /* 0x0001e2000c101d3c */
[----:B------:R-:W-:Y:S02]  /*14360*/  @!P2 LEA.HI.X R7, R10, R0, R11, 0x1, P4 ;  /* 0x000000000a07a211 */ /* 0x000fe400020f0c0b */
[----:B------:R-:W-:Y:S02]  /*14370*/  SHF.R.S32.HI R13, RZ, 0x1f, R13 ;  /* 0x0000001fff0d7819 */ /* 0x000fe4000001140d */
[C---:B------:R-:W-:Y:S01]  /*14380*/  @!P0 LEA R10, P4, R12.reuse, R14, 0x1 ;  /* 0x0000000e0c0a8211 */ /* 0x040fe200078808ff */
[----:B------:R0:W-:Y:S01]  /*14390*/  @!P2 ST.E.128 desc[UR60][R6.64], RZ ;  /* 0x000000ff0600a985 */ /* 0x0001e2000c101d3c */
[-C--:B------:R-:W-:Y:S02]  /*143a0*/  @!P1 LEA.HI.X R9, R15, R0.reuse, R20, 0x1, P5 ;  /* 0x000000000f099211 */ /* 0x080fe400028f0c14 */
[----:B------:R-:W-:-:S03]  /*143b0*/  @!P0 LEA.HI.X R11, R12, R0, R13, 0x1, P4 ;  /* 0x000000000c0b8211 */ /* 0x000fc600020f0c0d */
[----:B------:R0:W-:Y:S04]  /*143c0*/  @!P1 ST.E.128 desc[UR60][R8.64], RZ ;  /* 0x000000ff08009985 */ /* 0x0001e8000c101d3c */
[----:B------:R0:W-:Y:S02]  /*143d0*/  @!P0 ST.E.128 desc[UR60][R10.64], RZ ;  /* 0x000000ff0a008985 */ /* 0x0001e4000c101d3c */
.L_x_1560:
[----:B------:R-:W-:Y:S05]  /*143e0*/  BSYNC B0 ;  /* 0x0000000000007941 */ /* 0x000fea0003800000 */
.L_x_1546:
[----:B------:R-:W-:Y:S02]  /*143f0*/  ULDC UR4, c[0x0][0xd3c] ;  /* 0x00034f0000047ab9 */ /* 0x000fe40000000800 */
[----:B------:R-:W-:-:S13]  /*14400*/  ISETP.GE.AND P0, PT, R51, UR4, PT ;  /* 0x0000000433007c0c */ /* 0x000fda000bf06270 */
[----:B------:R-:W-:Y:S05]  /*14410*/  @!P0 BRA `(.L_x_1578) ;  /* 0xfffffed400348947 */ /* 0x000fea000383ffff */
[----:B------:R-:W-:Y:S05]  /*14420*/  BRA `(.L_x_1422) ;  /* 0x0000007800f07947 */ /* 0x000fea0003800000 */
.L_x_1420:
[----:B------:R-:W-:-:S08]  /*14430*/  NOP ;  /* 0x0000000000007918 */ /* 0x000fd00000000000 */
[----:B--2---:R-:W0:-:S00]  /*14440*/  USETMAXREG.DEALLOC.CTAPOOL 0x28 ;  /* 0x00000028000079c8 */ /* 0x004e0000080e0500 */
[----:B0-----:R-:W2:Y:S01]  /*14450*/  LDL.LU R3, [R1] ;  /* 0x0000000001037983 */ /* 0x001ea20000300800 */
[----:B------:R-:W-:Y:S01]  /*14460*/  LOP3.LUT R2, R2, 0x3, RZ, 0xc0, !PT ;  /* 0x0000000302027812 */ /* 0x000fe200078ec0ff */
[----:B------:R-:W-:-:S05]  /*14470*/  IMAD.MOV.U32 R6, RZ, RZ, RZ ;  /* 0x000000ffff067224 */ /* 0x000fca00078e00ff */
        /* <DEDUP_REMOVED lines=13> */
.L_x_1579:
        /* <DEDUP_REMOVED lines=43> */
.L_x_1583:
[----:B------:R-:W0:Y:S01]  /*14800*/  LDC R2, c[0x0][0xd3c] ;  /* 0x00034f00ff027b82 */ /* 0x000e220000000800 */
[----:B------:R-:W-:Y:S01]  /*14810*/  UIADD3 UR4, UR4, 0x1f, URZ ;  /* 0x0000001f04047890 */ /* 0x000fe2000fffe03f */
[----:B------:R-:W-:Y:S02]  /*14820*/  ULDC UR7, c[0x0][0xd3c] ;  /* 0x00034f0000077ab9 */ /* 0x000fe40000000800 */
[----:B------:R-:W-:-:S03]  /*14830*/  IMAD.U32 R19, RZ, RZ, UR7 ;  /* 0x00000007ff137e24 */ /* 0x000fc6000f8e00ff */
[----:B0-----:R-:W-:-:S13]  /*14840*/  ISETP.LE.AND P6, PT, R2, UR4, PT ;  /* 0x0000000402007c0c */ /* 0x001fda000bfc3270 */
[----:B------:R-:W-:Y:S05]  /*14850*/  @P6 BRA `(.L_x_1582) ;  /* 0x0000000400ac6947 */ /* 0x000fea0003800000 */
[----:B------:R-:W-:Y:S01]  /*14860*/  IADD3 R9, R7, UR4, RZ ;  /* 0x0000000407097c10 */ /* 0x000fe2000fffe0ff */
        /* <DEDUP_REMOVED lines=30> */
.L_x_1581:
[----:B------:R-:W-:Y:S01]  /*14a50*/  IMAD.IADD R11, R8, 0x1, -R3 ;  /* 0x00000001080b7824 */ /* 0x000fe200078e0a03 */
[----:B------:R-:W-:-:S03]  /*14a60*/  MOV R16, RZ ;  /* 0x000000ff00107202 */ /* 0x000fc60000000f00 */
        /* <DEDUP_REMOVED lines=16> */
.L_x_1584:
        /* <DEDUP_REMOVED lines=22> */
[----:B------:R0:W1:Y:S01]  /*14cd0*/  F2I.FTZ.U32.TRUNC.NTZ R3, R10 ;  /* 0x0000000a00037305 */ /* 0x000062000021f000 */
[----:B------:R-:W-:Y:S02]  /*14ce0*/  LOP3.LUT R4, R17, R6, RZ, 0x3c, !PT ;  /* 0x0000000611047212 */ /* 0x000fe400078e3cff */
[----:B------:R-:W-:-:S02]  /*14cf0*/  ISETP.NE.AND P1, PT, R6, RZ, PT ;  /* 0x000000ff0600720c */ /* 0x000fc40003f25270 */
[----:B------:R-:W-:Y:S02]  /*14d00*/  ISETP.GE.AND P2, PT, R4, RZ, PT ;  /* 0x000000ff0400720c */ /* 0x000fe40003f46270 */
[----:B0-----:R-:W-:-:S04]  /*14d10*/  IABS R10, R9 ;  /* 0x00000009000a7213 */ /* 0x001fc80000000000 */
[----:B------:R-:W-:Y:S02]  /*14d20*/  @P0 VIADD R2, R2, 0x1 ;  /* 0x0000000102020836 */ /* 0x000fe40000000000 */
[----:B------:R-:W-:Y:S02]  /*14d30*/  IMAD.MOV R10, RZ, RZ, -R10 ;  /* 0x000000ffff0a7224 */ /* 0x000fe400078e0a0a */
[----:B------:R-:W-:Y:S01]  /*14d40*/  IMAD.MOV.U32 R8, RZ, RZ, R2 ;  /* 0x000000ffff087224 */ /* 0x000fe200078e0002 */
[----:B-1----:R-:W-:-:S03]  /*14d50*/  IADD3 R2, RZ, -R3, RZ ;  /* 0x80000003ff027210 */ /* 0x002fc60007ffe0ff */
[----:B------:R-:W-:Y:S01]  /*14d60*/  @!P2 IMAD.MOV R8, RZ, RZ, -R8 ;  /* 0x000000ffff08a224 */ /* 0x000fe200078e0a08 */
[----:B------:R-:W-:Y:S01]  /*14d70*/  @!P1 LOP3.LUT R8, RZ, R6, RZ, 0x33, !PT ;  /* 0x00000006ff089212 */ /* 0x000fe200078e33ff */
[----:B------:R-:W-:Y:S02]  /*14d80*/  IMAD R11, R2, R5, RZ ;  /* 0x00000005020b7224 */ /* 0x000fe400078e02ff */
[----:B------:R-:W-:Y:S01]  /*14d90*/  IMAD.MOV.U32 R2, RZ, RZ, RZ ;  /* 0x000000ffff027224 */ /* 0x000fe200078e00ff */
[-C--:B------:R-:W-:Y:S01]  /*14da0*/  IABS R4, R8.reuse ;  /* 0x0000000800047213 */ /* 0x080fe20000000000 */
[----:B------:R-:W-:Y:S02]  /*14db0*/  IMAD R6, R6, R8, RZ ;  /* 0x0000000806067224 */ /* 0x000fe400078e02ff */
[----:B------:R-:W-:-:S03]  /*14dc0*/  IMAD.HI.U32 R2, R3, R11, R2 ;  /* 0x0000000b03027227 */ /* 0x000fc600078e0002 */
[----:B------:R-:W-:Y:S01]  /*14dd0*/  IADD3 R17, R17, -R6, RZ ;  /* 0x8000000611117210 */ /* 0x000fe20007ffe0ff */
[----:B------:R-:W-:Y:S02]  /*14de0*/  IMAD.MOV.U32 R3, RZ, RZ, R4 ;  /* 0x000000ffff037224 */ /* 0x000fe400078e0004 */
[----:B------:R-:W-:Y:S02]  /*14df0*/  IMAD.MOV.U32 R4, RZ, RZ, R10 ;  /* 0x000000ffff047224 */ /* 0x000fe400078e000a */
[----:B------:R-:W-:-:S04]  /*14e00*/  IMAD.HI.U32 R2, R2, R3, RZ ;  /* 0x0000000302027227 */ /* 0x000fc800078e00ff */
[----:B------:R-:W-:Y:S01]  /*14e10*/  IMAD R4, R2, R4, R3 ;  /* 0x0000000402047224 */ /* 0x000fe200078e0203 */
[----:B------:R-:W-:-:S04]  /*14e20*/  LOP3.LUT R3, R8, R9, RZ, 0x3c, !PT ;  /* 0x0000000908037212 */ /* 0x000fc800078e3cff */
        /* <DEDUP_REMOVED lines=14> */
.L_x_1582:
[----:B------:R-:W-:Y:S02]  /*14f10*/  IMAD.MOV.U32 R17, RZ, RZ, RZ ;  /* 0x000000ffff117224 */ /* 0x000fe400078e00ff */
[----:B------:R-:W-:Y:S02]  /*14f20*/  IMAD.U32 R16, RZ, RZ, UR6 ;  /* 0x00000006ff107e24 */ /* 0x000fe4000f8e00ff */
[----:B------:R-:W-:-:S07]  /*14f30*/  IMAD.MOV.U32 R18, RZ, RZ, RZ ;  /* 0x000000ffff127224 */ /* 0x000fce00078e00ff */
.L_x_1585:
[----:B------:R-:W-:-:S13]  /*14f40*/  ISETP.NE.AND P0, PT, R7, RZ, PT ;  /* 0x000000ff0700720c */ /* 0x000fda0003f05270 */
[----:B------:R-:W0:Y:S01]  /*14f50*/  @!P0 S2R R3, SR_CgaCtaId ;  /* 0x0000000000038919 */ /* 0x000e220000008800 */
[----:B------:R-:W-:-:S04]  /*14f60*/  @!P0 MOV R2, 0x400 ;  /* 0x0000040000028802 */ /* 0x000fc80000000f00 */
[----:B0-----:R-:W-:-:S05]  /*14f70*/  @!P0 LEA R2, R3, R2, 0x18 ;  /* 0x0000000203028211 */ /* 0x001fca00078ec0ff */
[----:B------:R2:W-:Y:S01]  /*14f80*/  @!P0 STS.128 [R2+0x324d0], R16 ;  /* 0x0324d01002008388 */ /* 0x0005e20000000c00 */
[----:B------:R-:W-:Y:S06]  /*14f90*/  BAR.ARV 0x5, 0x180 ;  /* 0x0146000000007b1d */ /* 0x000fec0000002000 */
.L_x_1580:
[----:B------:R3:W-:Y:S01]  /*14fa0*/  STL [R1+0x40], RZ ;  /* 0x000040ff01007387 */ /* 0x0007e20000100800 */
[----:B------:R-:W-:Y:S01]  /*14fb0*/  ULDC UR4, c[0x0][0xd3c] ;  /* 0x00034f0000047ab9 */ /* 0x000fe20000000800 */
[----:B------:R-:W-:Y:S01]  /*14fc0*/  IMAD.MOV.U32 R26, RZ, RZ, 0x1 ;  /* 0x00000001ff1a7424 */ /* 0x000fe200078e00ff */
[----:B-1----:R-:W-:Y:S01]  /*14fd0*/  ISETP.GE.AND P0, PT, R19, UR4, PT ;  /* 0x0000000413007c0c */ /* 0x002fe2000bf06270 */
[----:B------:R-:W-:-:S12]  /*14fe0*/  IMAD.MOV.U32 R24, RZ, RZ, RZ ;  /* 0x000000ffff187224 */ /* 0x000fd800078e00ff */
[----:B---3--:R-:W-:Y:S05]  /*14ff0*/  @P0 BRA `(.L_x_1586) ;  /* 0x0000006c00200947 */ /* 0x008fea0003800000 */
[----:B------:R-:W3:Y:S01]  /*15000*/  LDL R5, [R1+0x8] ;  /* 0x0000080001057983 */ /* 0x000ee20000100800 */
[C---:B--2---:R-:W-:Y:S01]  /*15010*/  IMAD.SHL.U32 R2, R0.reuse, 0x8, RZ ;  /* 0x0000000800027824 */ /* 0x044fe200078e00ff */
[----:B------:R-:W-:Y:S01]  /*15020*/  LOP3.LUT R6, R0, 0x7f, RZ, 0xc0, !PT ;  /* 0x0000007f00067812 */ /* 0x000fe200078ec0ff */
[----:B------:R-:W1:Y:S01]  /*15030*/  S2UR UR5, SR_CgaCtaId ;  /* 0x00000000000579c3 */ /* 0x000e620000008800 */
[----:B------:R-:W-:Y:S01]  /*15040*/  UMOV UR4, 0x400 ;  /* 0x0000040000047882 */ /* 0x000fe20000000000 */
[----:B------:R-:W-:Y:S01]  /*15050*/  BSSY B8, `(.L_x_1586) ;  /* 0x00006c2000087945 */ /* 0x000fe20003800000 */
[----:B0-----:R-:W-:Y:S01]  /*15060*/  LOP3.LUT R3, R2, 0x1f8, RZ, 0xc0, !PT ;  /* 0x000001f802037812 */ /* 0x001fe200078ec0ff */
[----:B------:R-:W-:Y:S01]  /*15070*/  IMAD.SHL.U32 R31, R6, 0x8, RZ ;  /* 0x00000008061f7824 */ /* 0x000fe200078e00ff */
[----:B------:R-:W-:Y:S01]  /*15080*/  LOP3.LUT R2, R2, 0x38, RZ, 0xc0, !PT ;  /* 0x0000003802027812 */ /* 0x000fe200078ec0ff */
[----:B------:R-:W-:Y:S01]  /*15090*/  IMAD.MOV.U32 R27, RZ, RZ, 0x1 ;  /* 0x00000001ff1b7424 */ /* 0x000fe200078e00ff */
[----:B------:R-:W-:Y:S01]  /*150a0*/  LOP3.LUT R4, R3, 0x38, R0, 0x78, !PT ;  /* 0x0000003803047812 */ /* 0x000fe200078e7800 */
[----:B------:R-:W-:Y:S01]  /*150b0*/  IMAD.SHL.U32 R0, R0, 0x10, RZ ;  /* 0x0000001000007824 */ /* 0x000fe200078e00ff */
[----:B------:R-:W-:Y:S01]  /*150c0*/  SHF.R.U32.HI R3, RZ, 0x3, R6 ;  /* 0x00000003ff037819 */ /* 0x000fe20000011606 */
[----:B------:R-:W-:Y:S01]  /*150d0*/  IMAD.MOV.U32 R24, RZ, RZ, RZ ;  /* 0x000000ffff187224 */ /* 0x000fe200078e00ff */
[----:B------:R-:W-:Y:S01]  /*150e0*/  LOP3.LUT R31, R4, 0x200, R31, 0xf8, !PT ;  /* 0x00000200041f7812 */ /* 0x000fe200078ef81f */
[----:B------:R-:W-:Y:S01]  /*150f0*/  IMAD.MOV.U32 R26, RZ, RZ, 0x1 ;  /* 0x00000001ff1a7424 */ /* 0x000fe200078e00ff */
[----:B------:R-:W-:Y:S01]  /*15100*/  LOP3.LUT R0, R3, 0x70, R0, 0xf8, !PT ;  /* 0x0000007003007812 */ /* 0x000fe200078ef800 */
[----:B------:R-:W-:Y:S01]  /*15110*/  ULDC.64 UR38, c[0x0][0x198] ;  /* 0x0000660000267ab9 */ /* 0x000fe20000000a00 */
[----:B------:R-:W-:Y:S01]  /*15120*/  MOV R23, RZ ;  /* 0x000000ff00177202 */ /* 0x000fe20000000f00 */
[----:B------:R-:W-:Y:S01]  /*15130*/  ULDC UR36, c[0x0][0xc] ;  /* 0x0000030000247ab9 */ /* 0x000fe20000000800 */
[----:B------:R-:W-:-:S02]  /*15140*/  LOP3.LUT R3, R2, 0x80, RZ, 0xfc, !PT ;  /* 0x0000008002037812 */ /* 0x000fc400078efcff */
[----:B------:R-:W-:Y:S01]  /*15150*/  LOP3.LUT R0, R2, 0xc0, RZ, 0xfc, !PT ;  /* 0x000000c002007812 */ /* 0x000fe200078efcff */
[----:B-1----:R-:W-:-:S06]  /*15160*/  ULEA UR4, UR5, UR4, 0x18 ;  /* 0x0000000405047291 */ /* 0x002fcc000f8ec03f */
[----:B------:R-:W-:-:S04]  /*15170*/  IMAD.U32 R22, RZ, RZ, UR4 ;  /* 0x00000004ff167e24 */ /* 0x000fc8000f8e00ff */
[----:B------:R-:W-:Y:S01]  /*15180*/  IMAD R25, R31, 0x2, R22 ;  /* 0x000000021f197824 */ /* 0x000fe200078e0216 */
[----:B---3--:R-:W-:-:S05]  /*15190*/  LOP3.LUT R4, R5, 0x2, RZ, 0xfc, !PT ;  /* 0x0000000205047812 */ /* 0x008fca00078efcff */
[----:B------:R0:W-:Y:S04]  /*151a0*/  STL [R1+0x68], R4 ;  /* 0x0000680401007387 */ /* 0x0001e80000100800 */
[----:B------:R1:W-:Y:S01]  /*151b0*/  STL [R1+0x40], RZ ;  /* 0x000040ff01007387 */ /* 0x0003e20000100800 */
[----:B0-----:R-:W-:-:S07]  /*151c0*/  LOP3.LUT R4, R2, 0x40, RZ, 0xfc, !PT ;  /* 0x0000004002047812 */ /* 0x001fce00078efcff */
.L_x_1693:
[----:B0-----:R-:W0:Y:S02]  /*151d0*/  LDC.64 R2, c[0x0][0xd88] ;  /* 0x00036200ff027b82 */ /* 0x001e240000000a00 */
[----:B0-----:R-:W-:-:S05]  /*151e0*/  IMAD.WIDE R2, R19, 0x4, R2 ;  /* 0x0000000413027825 */ /* 0x001fca00078e0202 */
[----:B--2---:R-:W2:Y:S01]  /*151f0*/  LDG.E R35, desc[UR60][R2.64] ;  /* 0x0000003c02237981 */ /* 0x004ea2000c1e1900 */
[----:B------:R-:W-:Y:S05]  /*15200*/  YIELD ;  /* 0x0000000000007946 */ /* 0x000fea0003800000 */
[----:B------:R-:W-:Y:S01]  /*15210*/  ULDC.64 UR4, c[0x0][0xb20] ;  /* 0x0002c80000047ab9 */ /* 0x000fe20000000a00 */
[----:B------:R-:W-:Y:S01]  /*15220*/  ULDC.64 UR8, c[0x0][0xb10] ;  /* 0x0002c40000087ab9 */ /* 0x000fe20000000a00 */
[----:B------:R-:W-:Y:S01]  /*15230*/  ISETP.NE.U32.AND P0, PT, RZ, UR4, PT ;  /* 0x00000004ff007c0c */ /* 0x000fe2000bf05070 */
[----:B------:R-:W-:Y:S01]  /*15240*/  IMAD.MOV.U32 R33, RZ, RZ, RZ ;  /* 0x000000ffff217224 */ /* 0x000fe200078e00ff */
[----:B------:R-:W-:-:S02]  /*15250*/  ULDC.64 UR6, c[0x0][0xb08] ;  /* 0x0002c20000067ab9 */ /* 0x000fc40000000a00 */
[----:B------:R-:W-:Y:S02]  /*15260*/  ISETP.NE.AND.EX P0, PT, RZ, UR5, PT, P0 ;  /* 0x00000005ff007c0c */ /* 0x000fe4000bf05300 */
[----:B------:R-:W-:-:S04]  /*15270*/  ISETP.NE.U32.AND P2, PT, RZ, UR6, PT ;  /* 0x00000006ff007c0c */ /* 0x000fc8000bf45070 */
[----:B------:R-:W-:Y:S01]  /*15280*/  ISETP.NE.AND.EX P2, PT, RZ, UR7, PT, P2 ;  /* 0x00000007ff007c0c */ /* 0x000fe2000bf45320 */
[----:B------:R-:W-:Y:S01]  /*15290*/  IMAD.MOV.U32 R36, RZ, RZ, RZ ;  /* 0x000000ffff247224 */ /* 0x000fe200078e00ff */
[----:B--2---:R-:W-:-:S05]  /*152a0*/  SHF.R.S32.HI R0, RZ, 0x1f, R35 ;  /* 0x0000001fff007819 */ /* 0x004fca0000011423 */
[C---:B------:R-:W-:Y:S01]  /*152b0*/  @P0 LEA R2, P1, R35.reuse, UR4, 0x2 ;  /* 0x0000000423020c11 */ /* 0x040fe2000f8210ff */
[C---:B------:R-:W-:Y:S01]  /*152c0*/  IMAD.SHL.U32 R29, R35.reuse, 0x4, RZ ;  /* 0x00000004231d7824 */ /* 0x040fe200078e00ff */
[C-C-:B------:R-:W-:Y:S01]  /*152d0*/  SHF.L.U64.HI R30, R35.reuse, 0x2, R0.reuse ;  /* 0x00000002231e7819 */ /* 0x140fe20000010200 */
[----:B------:R0:W-:Y:S01]  /*152e0*/  STL [R1+0x1c], R0 ;  /* 0x00001c0001007387 */ /* 0x0001e20000100800 */
[----:B------:R-:W-:Y:S01]  /*152f0*/  @P0 LEA.HI.X R3, R35, UR5, R0, 0x2, P1 ;  /* 0x0000000523030c11 */ /* 0x000fe200088f1400 */
[----:B------:R-:W-:Y:S01]  /*15300*/  ULDC.64 UR4, c[0x0][0xaf8] ;  /* 0x0002be0000047ab9 */ /* 0x000fe20000000a00 */
[----:B------:R-:W-:-:S03]  /*15310*/  ISETP.NE.U32.AND P1, PT, RZ, UR8, PT ;  /* 0x00000008ff007c0c */ /* 0x000fc6000bf25070 */
[----:B------:R2:W5:Y:S01]  /*15320*/  @P0 LDG.E R33, desc[UR60][R2.64] ;  /* 0x0000003c02210981 */ /* 0x000562000c1e1900 */
[----:B------:R-:W-:Y:S02]  /*15330*/  ISETP.NE.AND.EX P1, PT, RZ, UR9, PT, P1 ;  /* 0x00000009ff007c0c */ /* 0x000fe4000bf25310 */
[----:B------:R-:W-:Y:S01]  /*15340*/  ISETP.NE.U32.AND P0, PT, RZ, UR4, PT ;  /* 0x00000004ff007c0c */ /* 0x000fe2000bf05070 */
[----:B0-----:R-:W-:Y:S01]  /*15350*/  IMAD.MOV.U32 R0, RZ, RZ, RZ ;  /* 0x000000ffff007224 */ /* 0x001fe200078e00ff */
[C---:B---3--:R-:W-:Y:S02]  /*15360*/  IADD3 R4, P4, R29.reuse, UR6, RZ ;  /* 0x000000061d047c10 */ /* 0x048fe4000ff9e0ff */
[----:B------:R-:W-:Y:S02]  /*15370*/  ISETP.NE.AND.EX P0, PT, RZ, UR5, PT, P0 ;  /* 0x00000005ff007c0c */ /* 0x000fe4000bf05300 */
[----:B------:R-:W-:Y:S02]  /*15380*/  IADD3.X R5, R30, UR7, RZ, P4, !PT ;  /* 0x000000071e057c10 */ /* 0x000fe4000a7fe4ff */
[----:B--2---:R-:W-:Y:S01]  /*15390*/  IADD3 R2, P3, R29, UR4, RZ ;  /* 0x000000041d027c10 */ /* 0x004fe2000ff7e0ff */
[----:B------:R-:W-:-:S02]  /*153a0*/  ULDC UR4, c[0x0][0x288] ;  /* 0x0000a20000047ab9 */ /* 0x000fc40000000800 */
[----:B------:R-:W5:Y:S01]  /*153b0*/  @P2 LDG.E R0, desc[UR60][R4.64] ;  /* 0x0000003c04002981 */ /* 0x000f62000c1e1900 */
[C---:B------:R-:W-:Y:S02]  /*153c0*/  IADD3.X R3, R30.reuse, UR5, RZ, P3, !PT ;  /* 0x000000051e037c10 */ /* 0x040fe40009ffe4ff */
[----:B------:R-:W-:Y:S01]  /*153d0*/  @P1 IADD3 R6, P3, R29, UR8, RZ ;  /* 0x000000081d061c10 */ /* 0x000fe2000ff7e0ff */
[----:B------:R-:W-:Y:S01]  /*153e0*/  IMAD.U32 R8, RZ, RZ, UR4 ;  /* 0x00000004ff087e24 */ /* 0x000fe2000f8e00ff */
[----:B------:R-:W-:Y:S01]  /*153f0*/  ULDC.64 UR4, c[0x0][0x418] ;  /* 0x0001060000047ab9 */ /* 0x000fe20000000a00 */
[----:B------:R-:W5:Y:S01]  /*15400*/  @P0 LDG.E R36, desc[UR60][R2.64] ;  /* 0x0000003c02240981 */ /* 0x000f62000c1e1900 */
        /* <DEDUP_REMOVED lines=12> */
[----:B------:R-:W-:Y:S06]  /*154d0*/  @P1 BRA `(.L_x_1587) ;  /* 0x0000000000141947 */ /* 0x000fec0003800000 */
[----:B------:R-:W-:Y:S05]  /*154e0*/  @!P0 BRA `(.L_x_1587) ;  /* 0x0000000000108947 */ /* 0x000fea0003800000 */
[----:B------:R-:W2:Y:S04]  /*154f0*/  LDG.E R7, desc[UR60][R2.64] ;  /* 0x0000003c02077981 */ /* 0x000ea8000c1e1900 */
[----:B------:R-:W2:Y:S02]  /*15500*/  LDG.E R10, desc[UR60][R2.64+0x4] ;  /* 0x0000043c020a7981 */ /* 0x000ea4000c1e1900 */
[----:B--2---:R-:W-:-:S05]  /*15510*/  IADD3 R2, -R7, R10, RZ ;  /* 0x0000000a07027210 */ /* 0x004fca0007ffe1ff */
[----:B------:R0:W-:Y:S02]  /*15520*/  STL [R1+0x14], R2 ;  /* 0x0000140201007387 */ /* 0x0001e40000100800 */
.L_x_1587:
        /* <DEDUP_REMOVED lines=14> */
.L_x_1588:
        /* <DEDUP_REMOVED lines=9> */
.L_x_1589:
        /* <DEDUP_REMOVED lines=23> */
[----:B0-----:R-:W-:-:S06]  /*15810*/  VIADD R2, R2, 0xffffffe ;  /* 0x0ffffffe02027836 */ /* 0x001fcc0000000000 */
[----:B------:R0:W2:Y:S02]  /*15820*/  F2I.FTZ.U32.TRUNC.NTZ R3, R2 ;  /* 0x0000000200037305 */ /* 0x0000a4000021f000 */
[----:B0-----:R-:W-:-:S04]  /*15830*/  LOP3.LUT R2, R9, R7, RZ, 0x3c, !PT ;  /* 0x0000000709027212 */ /* 0x001fc800078e3cff */
[----:B------:R-:W-:Y:S01]  /*15840*/  ISETP.GE.AND P4, PT, R2, RZ, PT ;  /* 0x000000ff0200720c */ /* 0x000fe20003f86270 */
[----:B--2---:R-:W-:-:S04]  /*15850*/  IMAD.MOV R2, RZ, RZ, -R3 ;  /* 0x000000ffff027224 */ /* 0x004fc800078e0a03 */
        /* <DEDUP_REMOVED lines=17> */
.L_x_1591:
[----:B------:R-:W-:Y:S05]  /*15970*/  BSYNC B0 ;  /* 0x0000000000007941 */ /* 0x000fea0003800000 */
.L_x_1590:
        /* <DEDUP_REMOVED lines=24> */
[----:B------:R0:W2:Y:S02]  /*15b00*/  SHFL.IDX PT, R14, R7, RZ, 0x1f ;  /* 0x00001fff070e7589 */ /* 0x0000a400000e0000 */
.L_x_1790:
[----:B--2---:R-:W-:Y:S02]  /*15b10*/  ISETP.NE.AND P0, PT, R14, RZ, PT ;  /* 0x000000ff0e00720c */ /* 0x004fe40003f05270 */
[----:B------:R-:W-:-:S11]  /*15b20*/  PLOP3.LUT P6, PT, PT, PT, PT, 0x8, 0x0 ;  /* 0x000000000000781c */ /* 0x000fd60003fce170 */
[----:B------:R-:W-:Y:S05]  /*15b30*/  @P0 BRA `(.L_x_1595) ;  /* 0x00000000000c0947 */ /* 0x000fea0003800000 */
[----:B------:R-:W-:-:S03]  /*15b40*/  UMOV UR4, 0xffffffff ;  /* 0xffffffff00047882 */ /* 0x000fc60000000000 */
[----:B------:R-:W-:Y:S05]  /*15b50*/  BRA.DIV UR4, `(.L_x_1596) ;  /* 0x0000007e04a07947 */ /* 0x000fea000b800000 */
[----:B------:R-:W-:-:S13]  /*15b60*/  ELECT P6, URZ, PT ;  /* 0x00000000003f782f */ /* 0x000fda00038c0000 */
.L_x_1595:
        /* <DEDUP_REMOVED lines=9> */
.L_x_1793:
[----:B------:R-:W-:Y:S05]  /*15c00*/  BSYNC B1 ;  /* 0x0000000000017941 */ /* 0x000fea0003800000 */
.L_x_1597:
[----:B------:R-:W-:Y:S04]  /*15c10*/  BSSY B1, `(.L_x_1599) ;  /* 0x000007b000017945 */ /* 0x000fe80003800000 */
[----:B------:R-:W-:Y:S05]  /*15c20*/  @!P6 BRA `(.L_x_1600) ;  /* 0x0000000400e4e947 */ /* 0x000fea0003800000 */
[----:B0-----:R-:W-:Y:S01]  /*15c30*/  IMAD R7, R23, 0x8, R22 ;  /* 0x0000000817077824 */ /* 0x001fe200078e0216 */
[----:B------:R-:W-:Y:S01]  /*15c40*/  SHF.L.U32 R8, R27, 0x1f, RZ ;  /* 0x0000001f1b087819 */ /* 0x000fe200000006ff */
[----:B------:R-:W0:Y:S01]  /*15c50*/  S2R R9, SR_TID.X ;  /* 0x0000000000097919 */ /* 0x000e220000002100 */
[----:B------:R-:W-:Y:S02]  /*15c60*/  BSSY B2, `(.L_x_1601) ;  /* 0x0000005000027945 */ /* 0x000fe40003800000 */
[----:B------:R-:W2:Y:S01]  /*15c70*/  SYNCS.PHASECHK.TRANS64.TRYWAIT P0, [R7+URZ+0x324a0], R8 ;  /* 0x0324a008070075a7 */ /* 0x000ea2000800017f */
[----:B0-----:R-:W-:-:S04]  /*15c80*/  LOP3.LUT R9, R9, 0x7f, RZ, 0xc0, !PT ;  /* 0x0000007f09097812 */ /* 0x001fc800078ec0ff */
[----:B------:R-:W-:Y:S01]  /*15c90*/  ISETP.NE.AND P2, PT, R9, RZ, PT ;  /* 0x000000ff0900720c */ /* 0x000fe20003f45270 */
[----:B--2---:R-:W-:-:S12]  /*15ca0*/  @!P0 BRA `(.L_x_1602) ;  /* 0x0000007c00808947 */ /* 0x004fd80003800000 */
.L_x_1794:
[----:B------:R-:W-:Y:S05]  /*15cb0*/  BSYNC B2 ;  /* 0x0000000000027941 */ /* 0x000fea0003800000 */
.L_x_1601:
[----:B------:R-:W-:Y:S04]  /*15cc0*/  BSSY B2, `(.L_x_1603) ;  /* 0x0000009000027945 */ /* 0x000fe80003800000 */
[----:B------:R-:W-:Y:S05]  /*15cd0*/  @P2 BRA `(.L_x_1604) ;  /* 0x00000000001c2947 */ /* 0x000fea0003800000 */
[----:B------:R-:W2:Y:S01]  /*15ce0*/  S2R R10, SR_TID.X ;  /* 0x00000000000a7919 */ /* 0x000ea20000002100 */
[----:B------:R-:W-:-:S04]  /*15cf0*/  IMAD.MOV.U32 R9, RZ, RZ, 0x3000 ;  /* 0x00003000ff097424 */ /* 0x000fc800078e00ff */
[----:B------:R3:W-:Y:S01]  /*15d00*/  SYNCS.ARRIVE.TRANS64 RZ, [R7+URZ+0x32490], R9 ;  /* 0x0324900907ff79a7 */ /* 0x0007e2000800003f */
[----:B--2---:R-:W-:-:S04]  /*15d10*/  LOP3.LUT R10, R10, 0x1f, RZ, 0xc0, !PT ;  /* 0x0000001f0a0a7812 */ /* 0x004fc800078ec0ff */
[----:B------:R-:W-:-:S13]  /*15d20*/  ISETP.NE.AND P0, PT, R10, RZ, PT ;  /* 0x000000ff0a00720c */ /* 0x000fda0003f05270 */
[----:B---3--:R-:W-:Y:S05]  /*15d30*/  @!P0 BRA `(.L_x_1604) ;  /* 0x0000000000048947 */ /* 0x008fea0003800000 */
[----:B------:R-:W-:Y:S01]  /*15d40*/  BPT.TRAP 0x1 ;  /* 0x000000040000795c */ /* 0x000fe20000300000 */
.L_x_1604:
[----:B------:R-:W-:Y:S05]  /*15d50*/  BSYNC B2 ;  /* 0x0000000000027941 */ /* 0x000fea0003800000 */
.L_x_1603:
[----:B------:R-:W-:Y:S01]  /*15d60*/  IMAD.MOV.U32 R14, RZ, RZ, RZ ;  /* 0x000000ffff0e7224 */ /* 0x000fe200078e00ff */
[----:B------:R-:W-:Y:S01]  /*15d70*/  UIADD3 UR4, UP0, UR38, 0x570, URZ ;  /* 0x0000057026047890 */ /* 0x000fe2000ff1e03f */
[----:B------:R-:W-:Y:S01]  /*15d80*/  IMAD R9, R6, 0x60, R0 ;  /* 0x0000006006097824 */ /* 0x000fe200078e0200 */
[----:B------:R-:W-:Y:S01]  /*15d90*/  PLOP3.LUT P0, PT, PT, PT, PT, 0x80, 0x0 ;  /* 0x000000000000781c */ /* 0x000fe20003f0f070 */
[----:B------:R-:W-:Y:S01]  /*15da0*/  IMAD R10, R23, 0x3000, R22 ;  /* 0x00003000170a7824 */ /* 0x000fe200078e0216 */
[----:B------:R-:W-:Y:S01]  /*15db0*/  R2UR UR10, R14 ;  /* 0x000000000e0a72ca */ /* 0x000fe200000e0000 */
[----:B------:R-:W-:Y:S01]  /*15dc0*/  VIADD R11, R7, 0x32490 ;  /* 0x00032490070b7836 */ /* 0x000fe20000000000 */
[----:B------:R-:W-:Y:S01]  /*15dd0*/  IADD3 R9, R9, -0x60, RZ ;  /* 0xffffffa009097810 */ /* 0x000fe20007ffe0ff */
[----:B------:R-:W-:Y:S01]  /*15de0*/  VIADD R10, R10, 0x1c400 ;  /* 0x0001c4000a0a7836 */ /* 0x000fe20000000000 */
[----:B------:R-:W-:Y:S01]  /*15df0*/  UIADD3.X UR5, URZ, UR39, URZ, UP0, !UPT ;  /* 0x000000273f057290 */ /* 0x000fe200087fe43f */
[----:B------:R-:W-:Y:S01]  /*15e00*/  UMOV UR6, 0x0 ;  /* 0x0000000000067882 */ /* 0x000fe20000000000 */
[----:B------:R-:W-:-:S10]  /*15e10*/  UMOV UR7, 0x12f00000 ;  /* 0x12f0000000077882 */ /* 0x000fd40000000000 */
.L_x_1605:
        /* <DEDUP_REMOVED lines=9> */
[----:B--2---:R-:W-:Y:S05]  /*15eb0*/  @P0 BRA.U.ANY `(.L_x_1605) ;  /* 0xfffffffd00d80947 */ /* 0x004fea000393ffff */
[----:B------:R-:W2:Y:S01]  /*15ec0*/  SYNCS.PHASECHK.TRANS64.TRYWAIT P0, [R7+URZ+0x324c0], R8 ;  /* 0x0324c008070075a7 */ /* 0x000ea2000800017f */
[----:B------:R-:W-:Y:S04]  /*15ed0*/  BSSY B2, `(.L_x_1606) ;  /* 0x0000002000027945 */ /* 0x000fe80003800000 */
[----:B--2---:R-:W-:Y:S05]  /*15ee0*/  @!P0 BRA `(.L_x_1607) ;  /* 0x0000007c00048947 */ /* 0x004fea0003800000 */
.L_x_1795:
[----:B------:R-:W-:Y:S05]  /*15ef0*/  BSYNC B2 ;  /* 0x0000000000027941 */ /* 0x000fea0003800000 */
.L_x_1606:
[----:B------:R-:W-:Y:S01]  /*15f00*/  BSSY B2, `(.L_x_1608) ;  /* 0x000000b000027945 */ /* 0x000fe20003800000 */
[----:B------:R-:W-:Y:S02]  /*15f10*/  IMAD.MOV.U32 R12, RZ, RZ, 0x0 ;  /* 0x00000000ff0c7424 */ /* 0x000fe400078e00ff */
[----:B------:R-:W-:Y:S01]  /*15f20*/  IMAD.MOV.U32 R13, RZ, RZ, 0x12f00000 ;  /* 0x12f00000ff0d7424 */ /* 0x000fe200078e00ff */
[----:B------:R-:W-:Y:S06]  /*15f30*/  @P2 BRA `(.L_x_1609) ;  /* 0x00000000001c2947 */ /* 0x000fec0003800000 */
[----:B------:R-:W3:Y:S01]  /*15f40*/  S2R R10, SR_TID.X ;  /* 0x00000000000a7919 */ /* 0x000ee20000002100 */
[----:B0-2---:R-:W-:-:S04]  /*15f50*/  IMAD.MOV.U32 R8, RZ, RZ, 0xc000 ;  /* 0x0000c000ff087424 */ /* 0x005fc800078e00ff */
[----:B------:R4:W-:Y:S01]  /*15f60*/  SYNCS.ARRIVE.TRANS64 RZ, [R7+URZ+0x324b0], R8 ;  /* 0x0324b00807ff79a7 */ /* 0x0009e2000800003f */
[----:B---3--:R-:W-:-:S04]  /*15f70*/  LOP3.LUT R10, R10, 0x1f, RZ, 0xc0, !PT ;  /* 0x0000001f0a0a7812 */ /* 0x008fc800078ec0ff */
[----:B------:R-:W-:-:S13]  /*15f80*/  ISETP.NE.AND P0, PT, R10, RZ, PT ;  /* 0x000000ff0a00720c */ /* 0x000fda0003f05270 */
[----:B----4-:R-:W-:Y:S05]  /*15f90*/  @!P0 BRA `(.L_x_1609) ;  /* 0x0000000000048947 */ /* 0x010fea0003800000 */
[----:B------:R-:W-:Y:S01]  /*15fa0*/  BPT.TRAP 0x1 ;  /* 0x000000040000795c */ /* 0x000fe20000300000 */
.L_x_1609:
[----:B------:R-:W-:Y:S05]  /*15fb0*/  BSYNC B2 ;  /* 0x0000000000027941 */ /* 0x000fea0003800000 */
.L_x_1608:
[----:B------:R-:W-:Y:S01]  /*15fc0*/  R2UR UR10, R14 ;  /* 0x000000000e0a72ca */ /* 0x000fe200000e0000 */
[----:B0-2---:R-:W-:Y:S01]  /*15fd0*/  IMAD R8, R23, 0xc000, R22 ;  /* 0x0000c00017087824 */ /* 0x005fe200078e0216 */
[----:B------:R-:W-:Y:S01]  /*15fe0*/  R2UR UR6, R12 ;  /* 0x000000000c0672ca */ /* 0x000fe200000e0000 */
[----:B------:R-:W-:Y:S01]  /*15ff0*/  UIADD3 UR4, UP0, UR38, 0x670, URZ ;  /* 0x0000067026047890 */ /* 0x000fe2000ff1e03f */
[----:B------:R-:W-:Y:S01]  /*16000*/  R2UR UR7, R13 ;  /* 0x000000000d0772ca */ /* 0x000fe200000e0000 */
[----:B------:R-:W-:Y:S01]  /*16010*/  VIADD R7, R7, 0x324b0 ;  /* 0x000324b007077836 */ /* 0x000fe20000000000 */
[----:B------:R-:W-:Y:S01]  /*16020*/  PLOP3.LUT P0, PT, PT, PT, PT, 0x80, 0x0 ;  /* 0x000000000000781c */ /* 0x000fe20003f0f070 */
[----:B------:R-:W-:Y:S01]  /*16030*/  VIADD R10, R8, 0x400 ;  /* 0x00000400080a7836 */ /* 0x000fe20000000000 */
[----:B------:R-:W-:-:S12]  /*16040*/  UIADD3.X UR5, URZ, UR39, URZ, UP0, !UPT ;  /* 0x000000273f057290 */ /* 0x000fd800087fe43f */
.L_x_1610:
        /* <DEDUP_REMOVED lines=15> */
.L_x_1611:
        /* <DEDUP_REMOVED lines=15> */
.L_x_1612:
        /* <DEDUP_REMOVED lines=15> */
.L_x_1613:
        /* <DEDUP_REMOVED lines=10> */
.L_x_1600:
[----:B------:R-:W-:Y:S05]  /*163c0*/  BSYNC B1 ;  /* 0x0000000000017941 */ /* 0x000fea0003800000 */
.L_x_1599:
[----:B------:R-:W-:Y:S01]  /*163d0*/  IADD3 R9, R6, -0x2, RZ ;  /* 0xfffffffe06097810 */ /* 0x000fe20007ffe0ff */
[----:B------:R-:W-:Y:S01]  /*163e0*/  VIADD R23, R23, 0x1 ;  /* 0x0000000117177836 */ /* 0x000fe20000000000 */
[----:B------:R-:W-:Y:S02]  /*163f0*/  PLOP3.LUT P0, PT, PT, PT, PT, 0x8, 0x0 ;  /* 0x000000000000781c */ /* 0x000fe40003f0e170 */
[----:B------:R-:W-:Y:S02]  /*16400*/  ISETP.GE.AND P3, PT, R9, R3, PT ;  /* 0x000000030900720c */ /* 0x000fe40003f66270 */
[----:B------:R-:W-:-:S04]  /*16410*/  ISETP.NE.AND P2, PT, R23, 0x2, PT ;  /* 0x000000021700780c */ /* 0x000fc80003f45270 */
[----:B------:R-:W-:Y:S02]  /*16420*/  SEL R6, RZ, 0x1, P2 ;  /* 0x00000001ff067807 */ /* 0x000fe40001000000 */
[----:B------:R-:W-:Y:S02]  /*16430*/  SEL R23, R23, RZ, P2 ;  /* 0x000000ff17177207 */ /* 0x000fe40001000000 */
[----:B------:R-:W-:-:S03]  /*16440*/  LOP3.LUT R27, R27, R6, RZ, 0x3c, !PT ;  /* 0x000000061b1b7212 */ /* 0x000fc600078e3cff */
[----:B------:R-:W-:Y:S05]  /*16450*/  @!P3 BRA `(.L_x_1593) ;  /* 0x000000080010b947 */ /* 0x000fea0003800000 */
.L_x_1629:
[----:B------:R-:W-:Y:S05]  /*16460*/  YIELD ;  /* 0x0000000000007946 */ /* 0x000fea0003800000 */
[----:B------:R-:W-:Y:S04]  /*16470*/  BSSY B1, `(.L_x_1614) ;  /* 0x000007a000017945 */ /* 0x000fe80003800000 */
[----:B------:R-:W-:Y:S05]  /*16480*/  @!P6 BRA `(.L_x_1615) ;  /* 0x0000000400e0e947 */ /* 0x000fea0003800000 */
[----:B------:R-:W-:Y:S01]  /*16490*/  IMAD R6, R23, 0x8, R22 ;  /* 0x0000000817067824 */ /* 0x000fe200078e0216 */
[----:B0-----:R-:W-:Y:S01]  /*164a0*/  SHF.L.U32 R7, R27, 0x1f, RZ ;  /* 0x0000001f1b077819 */ /* 0x001fe200000006ff */
[----:B------:R-:W0:Y:S01]  /*164b0*/  S2R R8, SR_TID.X ;  /* 0x0000000000087919 */ /* 0x000e220000002100 */
[----:B------:R-:W-:Y:S02]  /*164c0*/  BSSY B2, `(.L_x_1616) ;  /* 0x0000005000027945 */ /* 0x000fe40003800000 */
[----:B------:R-:W2:Y:S01]  /*164d0*/  SYNCS.PHASECHK.TRANS64.TRYWAIT P2, [R6+URZ+0x324a0], R7 ;  /* 0x0324a007060075a7 */ /* 0x000ea2000804017f */
[----:B0-----:R-:W-:-:S04]  /*164e0*/  LOP3.LUT R8, R8, 0x7f, RZ, 0xc0, !PT ;  /* 0x0000007f08087812 */ /* 0x001fc800078ec0ff */
[----:B------:R-:W-:Y:S01]  /*164f0*/  ISETP.NE.AND P3, PT, R8, RZ, PT ;  /* 0x000000ff0800720c */ /* 0x000fe20003f65270 */
[----:B--2---:R-:W-:-:S12]  /*16500*/  @!P2 BRA `(.L_x_1617) ;  /* 0x000000740090a947 */ /* 0x004fd80003800000 */
.L_x_1796:
[----:B------:R-:W-:Y:S05]  /*16510*/  BSYNC B2 ;  /* 0x0000000000027941 */ /* 0x000fea0003800000 */
.L_x_1616:
        /* <DEDUP_REMOVED lines=9> */
.L_x_1619:
[----:B------:R-:W-:Y:S05]  /*165b0*/  BSYNC B2 ;  /* 0x0000000000027941 */ /* 0x000fea0003800000 */
.L_x_1618:
        /* <DEDUP_REMOVED lines=11> */
.L_x_1620:
        /* <DEDUP_REMOVED lines=13> */
.L_x_1797:
[----:B------:R-:W-:Y:S05]  /*16740*/  BSYNC B2 ;  /* 0x0000000000027941 */ /* 0x000fea0003800000 */
.L_x_1621:
        /* <DEDUP_REMOVED lines=11> */
.L_x_1624:
[----:B------:R-:W-:Y:S05]  /*16800*/  BSYNC B2 ;  /* 0x0000000000027941 */ /* 0x000fea0003800000 */
.L_x_1623:
        /* <DEDUP_REMOVED lines=9> */
.L_x_1625:
        /* <DEDUP_REMOVED lines=15> */
.L_x_1626:
        /* <DEDUP_REMOVED lines=15> */
.L_x_1627:
        /* <DEDUP_REMOVED lines=15> */
.L_x_1628:
        /* <DEDUP_REMOVED lines=10> */
.L_x_1615:
[----:B------:R-:W-:Y:S05]  /*16c10*/  BSYNC B1 ;  /* 0x0000000000017941 */ /* 0x000fea0003800000 */
.L_x_1614:
        /* <DEDUP_REMOVED lines=8> */
.L_x_1593:
[----:B------:R-:W-:Y:S05]  /*16ca0*/  BSYNC B0 ;  /* 0x0000000000007941 */ /* 0x000fea0003800000 */
.L_x_1592:
[----:B------:R-:W-:Y:S05]  /*16cb0*/  @!P0 WARPSYNC.ALL ;  /* 0x0000000000008948 */ /* 0x000fea0003800000 */
[----:B------:R-:W-:Y:S01]  /*16cc0*/  @!P0 BAR.SYNC.DEFER_BLOCKING 0xc, 0x180 ;  /* 0x0306000000008b1d */ /* 0x000fe20000010000 */
[----:B------:R-:W-:-:S05]  /*16cd0*/  IMAD.MOV.U32 R0, RZ, RZ, RZ ;  /* 0x000000ffff007224 */ /* 0x000fca00078e00ff */
[----:B------:R-:W-:Y:S04]  /*16ce0*/  BSSY B0, `(.L_x_1630) ;  /* 0x000001e000007945 */ /* 0x000fe80003800000 */
[----:B------:R-:W-:Y:S05]  /*16cf0*/  @!P1 BRA `(.L_x_1631) ;  /* 0x0000000000709947 */ /* 0x000fea0003800000 */
[----:B------:R-:W-:-:S13]  /*16d00*/  ISETP.NE.AND P0, PT, R5, RZ, PT ;  /* 0x000000ff0500720c */ /* 0x000fda0003f05270 */
[----:B------:R-:W2:Y:S02]  /*16d10*/  @!P0 LDC R5, c[0x0][0xae8] ;  /* 0x0002ba00ff058b82 */ /* 0x000ea40000000800 */
[-C--:B--2---:R-:W-:Y:S02]  /*16d20*/  IABS R0, R5.reuse ;  /* 0x0000000500007213 */ /* 0x084fe40000000000 */
[----:B0-----:R-:W-:Y:S02]  /*16d30*/  IABS R7, R5 ;  /* 0x0000000500077213 */ /* 0x001fe40000000000 */
[----:B------:R-:W0:Y:S03]  /*16d40*/  I2F.RP R2, R0 ;  /* 0x0000000000027306 */ /* 0x000e260000209400 */
[----:B------:R-:W-:-:S05]  /*16d50*/  IMAD.MOV R7, RZ, RZ, -R7 ;  /* 0x000000ffff077224 */ /* 0x000fca00078e0a07 */
[----:B0-----:R-:W0:Y:S02]  /*16d60*/  MUFU.RCP R2, R2 ;  /* 0x0000000200027308 */ /* 0x001e240000001000 */
[----:B0-----:R-:W-:-:S06]  /*16d70*/  VIADD R2, R2, 0xffffffe ;  /* 0x0ffffffe02027836 */ /* 0x001fcc0000000000 */
[----:B------:R-:W0:Y:S02]  /*16d80*/  F2I.FTZ.U32.TRUNC.NTZ R3, R2 ;  /* 0x0000000200037305 */ /* 0x000e24000021f000 */
        /* <DEDUP_REMOVED lines=19> */
.L_x_1631:
[----:B------:R-:W-:Y:S05]  /*16ec0*/  BSYNC B0 ;  /* 0x0000000000007941 */ /* 0x000fea0003800000 */
.L_x_1630:
[-C--:B------:R-:W-:Y:S01]  /*16ed0*/  IMAD R32, R32, R0.reuse, RZ ;  /* 0x0000000020207224 */ /* 0x080fe200078e02ff */
[----:B------:R-:W-:Y:S04]  /*16ee0*/  BSSY B7, `(.L_x_1632) ;  /* 0x0000415000077945 */ /* 0x000fe80003800000 */
[----:B------:R-:W-:-:S04]  /*16ef0*/  VIADDMNMX R2, R32, R0, R4, PT ;  /* 0x0000000020027246 */ /* 0x000fc80003800104 */
[----:B------:R-:W-:Y:S01]  /*16f00*/  ISETP.GT.AND P0, PT, R2, R32, PT ;  /* 0x000000200200720c */ /* 0x000fe20003f04270 */
[----:B------:R2:W-:-:S12]  /*16f10*/  STL [R1+0x44], R2 ;  /* 0x0000440201007387 */ /* 0x0005d80000100800 */
[----:B--2---:R-:W-:Y:S05]  /*16f20*/  @P0 BRA `(.L_x_1633) ;  /* 0x0000000000440947 */ /* 0x004fea0003800000 */
[----:B------:R-:W2:Y:S02]  /*16f30*/  S2R R2, SR_TID.X ;  /* 0x0000000000027919 */ /* 0x000ea40000002100 */
        /* <DEDUP_REMOVED lines=12> */
[----:B0-----:R-:W0:Y:S01]  /*17000*/  POPC R7, R4 ;  /* 0x0000000400077309 */ /* 0x001e220000000000 */
[----:B--2---:R-:W0:Y:S02]  /*17010*/  SHFL.IDX PT, R0, R3, R0, 0x1f ;  /* 0x00001f0003007589 */ /* 0x004e2400000e0000 */
[----:B0-----:R-:W-:Y:S01]  /*17020*/  IADD3 R16, R0, UR36, R7 ;  /* 0x0000002400107c10 */ /* 0x001fe2000fffe007 */
[----:B------:R-:W-:Y:S06]  /*17030*/  BRA `(.L_x_1634) ;  /* 0x0000003c00fc7947 */ /* 0x000fec0003800000 */
.L_x_1633:
        /* <DEDUP_REMOVED lines=9> */
[----:B------:R-:W2:Y:S01]  /*170d0*/  LDC.64 R2, c[0x4][R2] ;  /* 0x0100000002027b82 */ /* 0x000ea20000000a00 */
[----:B------:R-:W-:Y:S02]  /*170e0*/  IMAD.U32 R5, RZ, RZ, UR7 ;  /* 0x00000007ff057e24 */ /* 0x000fe4000f8e00ff */
[----:B------:R-:W-:Y:S02]  /*170f0*/  IMAD.U32 R6, RZ, RZ, UR8 ;  /* 0x00000008ff067e24 */ /* 0x000fe4000f8e00ff */
[----:B0-----:R-:W-:-:S02]  /*17100*/  IMAD.U32 R7, RZ, RZ, UR9 ;  /* 0x00000009ff077e24 */ /* 0x001fc4000f8e00ff */
[----:B------:R-:W-:Y:S02]  /*17110*/  IMAD.U32 R10, RZ, RZ, UR4 ;  /* 0x00000004ff0a7e24 */ /* 0x000fe4000f8e00ff */
[----:B------:R-:W-:Y:S02]  /*17120*/  IMAD.U32 R11, RZ, RZ, UR5 ;  /* 0x00000005ff0b7e24 */ /* 0x000fe4000f8e00ff */
[----:B------:R-:W-:Y:S02]  /*17130*/  IMAD.MOV.U32 R8, RZ, RZ, 0x70 ;  /* 0x00000070ff087424 */ /* 0x000fe400078e00ff */
[----:B------:R-:W-:Y:S02]  /*17140*/  IMAD.MOV.U32 R12, RZ, RZ, 0x1 ;  /* 0x00000001ff0c7424 */ /* 0x000fe400078e00ff */
[----:B------:R-:W-:-:S07]  /*17150*/  IMAD.MOV.U32 R13, RZ, RZ, RZ ;  /* 0x000000ffff0d7224 */ /* 0x000fce00078e00ff */
[----:B------:R-:W-:-:S07]  /*17160*/  LEPC R20, `(.L_x_1636) ;  /* 0x000000001014794e */ /* 0x000fce0000000000 */
[----:B-12---:R-:W-:Y:S05]  /*17170*/  CALL.ABS.NOINC R2 ;  /* 0x0000000002007343 */ /* 0x006fea0003c00000 */
.L_x_1636:
[----:B------:R-:W-:Y:S05]  /*17180*/  BSYNC B6 ;  /* 0x0000000000067941 */ /* 0x000fea0003800000 */
.L_x_1635:
[----:B------:R-:W-:Y:S01]  /*17190*/  IADD3 R0, R22, 0x400, RZ ;  /* 0x0000040016007810 */ /* 0x000fe20007ffe0ff */
[----:B------:R-:W-:Y:S03]  /*171a0*/  BSSY B6, `(.L_x_1637) ;  /* 0x0000022000067945 */ /* 0x000fe60003800000 */
[----:B------:R-:W-:-:S13]  /*171b0*/  LOP3.LUT P0, RZ, R0, 0x3ff, RZ, 0xc0, !PT ;  /* 0x000003ff00ff7812 */ /* 0x000fda000780c0ff */
[----:B------:R-:W-:Y:S05]  /*171c0*/  @!P0 BRA `(.L_x_1638) ;  /* 0x00000000007c8947 */ /* 0x000fea0003800000 */
[----:B------:R-:W-:Y:S01]  /*171d0*/  MOV R34, 0x0 ;  /* 0x0000000000227802 */ /* 0x000fe20000000f00 */
[----:B------:R-:W-:Y:S01]  /*171e0*/  ULDC.64 UR6, c[0x4][0x98] ;  /* 0x0100260000067ab9 */ /* 0x000fe20000000a00 */
[----:B------:R-:W-:Y:S01]  /*171f0*/  ULDC.64 UR8, c[0x4][0xa0] ;  /* 0x0100280000087ab9 */ /* 0x000fe20000000a00 */
[----:B------:R-:W-:Y:S01]  /*17200*/  ULDC.64 UR4, c[0x4][0x10] ;  /* 0x0100040000047ab9 */ /* 0x000fe20000000a00 */
[----:B------:R2:W3:Y:S01]  /*17210*/  LDC.64 R2, c[0x4][R34] ;  /* 0x0100000022027b82 */ /* 0x0004e20000000a00 */
[----:B------:R-:W-:Y:S02]  /*17220*/  IMAD.U32 R4, RZ, RZ, UR6 ;  /* 0x00000006ff047e24 */ /* 0x000fe4000f8e00ff */
[----:B------:R-:W-:Y:S02]  /*17230*/  IMAD.U32 R5, RZ, RZ, UR7 ;  /* 0x00000007ff057e24 */ /* 0x000fe4000f8e00ff */
[----:B------:R-:W-:Y:S02]  /*17240*/  IMAD.U32 R6, RZ, RZ, UR8 ;  /* 0x00000008ff067e24 */ /* 0x000fe4000f8e00ff */
[----:B0-----:R-:W-:-:S02]  /*17250*/  IMAD.U32 R7, RZ, RZ, UR9 ;  /* 0x00000009ff077e24 */ /* 0x001fc4000f8e00ff */
[----:B------:R-:W-:Y:S02]  /*17260*/  IMAD.U32 R10, RZ, RZ, UR4 ;  /* 0x00000004ff0a7e24 */ /* 0x000fe4000f8e00ff */
[----:B------:R-:W-:Y:S02]  /*17270*/  IMAD.U32 R11, RZ, RZ, UR5 ;  /* 0x00000005ff0b7e24 */ /* 0x000fe4000f8e00ff */
[----:B------:R-:W-:Y:S02]  /*17280*/  IMAD.MOV.U32 R8, RZ, RZ, 0x70 ;  /* 0x00000070ff087424 */ /* 0x000fe400078e00ff */
[----:B------:R-:W-:Y:S02]  /*17290*/  IMAD.MOV.U32 R12, RZ, RZ, 0x1 ;  /* 0x00000001ff0c7424 */ /* 0x000fe400078e00ff */
[----:B--2---:R-:W-:-:S07]  /*172a0*/  IMAD.MOV.U32 R13, RZ, RZ, RZ ;  /* 0x000000ffff0d7224 */ /* 0x004fce00078e00ff */
[----:B------:R-:W-:-:S07]  /*172b0*/  LEPC R20, `(.L_x_1639) ;  /* 0x000000001014794e */ /* 0x000fce0000000000 */
[----:B-1-3--:R-:W-:Y:S05]  /*172c0*/  CALL.ABS.NOINC R2 ;  /* 0x0000000002007343 */ /* 0x00afea0003c00000 */
.L_x_1639:
        /* <DEDUP_REMOVED lines=15> */
.L_x_1638:
[----:B------:R-:W-:Y:S05]  /*173c0*/  BSYNC B6 ;  /* 0x0000000000067941 */ /* 0x000fea0003800000 */
.L_x_1637:
[----:B------:R-:W2:Y:S01]  /*173d0*/  LDL R34, [R1+0x44] ;  /* 0x0000440001227983 */ /* 0x000ea20000100800 */
[----:B------:R-:W-:Y:S01]  /*173e0*/  ULDC.64 UR4, c[0x0][0xaf0] ;  /* 0x0002bc0000047ab9 */ /* 0x000fe20000000a00 */
[----:B------:R-:W3:Y:S02]  /*173f0*/  LDC R9, c[0x0][0x430] ;  /* 0x00010c00ff097b82 */ /* 0x000ee40000000800 */
[----:B------:R-:W4:Y:S04]  /*17400*/  LDL R10, [R1+0x68] ;  /* 0x00006800010a7983 */ /* 0x000f280000100800 */
[----:B------:R-:W4:Y:S04]  /*17410*/  LDL.LU R21, [R1] ;  /* 0x0000000001157983 */ /* 0x000f280000300800 */
[----:B------:R-:W4:Y:S01]  /*17420*/  LDL R20, [R1+0x10] ;  /* 0x0000100001147983 */ /* 0x000f220000100800 */
[----:B------:R-:W-:Y:S01]  /*17430*/  ISETP.NE.U32.AND P0, PT, RZ, UR4, PT ;  /* 0x00000004ff007c0c */ /* 0x000fe2000bf05070 */
[----:B------:R-:W0:Y:S03]  /*17440*/  S2R R0, SR_TID.X ;  /* 0x0000000000007919 */ /* 0x000e260000002100 */
[----:B------:R-:W-:-:S13]  /*17450*/  ISETP.NE.AND.EX P0, PT, RZ, UR5, PT, P0 ;  /* 0x00000005ff007c0c */ /* 0x000fda000bf05300 */
[----:B------:R-:W-:Y:S01]  /*17460*/  @P0 IADD3 R2, P1, R29, UR4, RZ ;  /* 0x000000041d020c10 */ /* 0x000fe2000ff3e0ff */
[----:B------:R-:W1:Y:S01]  /*17470*/  S2R R11, SR_TID.X ;  /* 0x00000000000b7919 */ /* 0x000e620000002100 */
[----:B------:R-:W-:Y:S01]  /*17480*/  IMAD.MOV.U32 R37, RZ, RZ, RZ ;  /* 0x000000ffff257224 */ /* 0x000fe200078e00ff */
[----:B------:R-:W-:Y:S01]  /*17490*/  ULDC UR4, c[0x0][0x320] ;  /* 0x0000c80000047ab9 */ /* 0x000fe20000000800 */
[----:B------:R-:W-:-:S05]  /*174a0*/  @P0 IADD3.X R3, R30, UR5, RZ, P1, !PT ;  /* 0x000000051e030c10 */ /* 0x000fca0008ffe4ff */
[----:B------:R4:W4:Y:S01]  /*174b0*/  @P0 LDG.E R28, desc[UR60][R2.64] ;  /* 0x0000003c021c0981 */ /* 0x000922000c1e1900 */
[----:B0-----:R-:W-:-:S04]  /*174c0*/  LOP3.LUT R0, R0, 0x7f, RZ, 0xc0, !PT ;  /* 0x0000007f00007812 */ /* 0x001fc800078ec0ff */
[----:B------:R-:W-:Y:S02]  /*174d0*/  SHF.R.U32.HI R0, RZ, 0x3, R0 ;  /* 0x00000003ff007819 */ /* 0x000fe40000011600 */
[----:B---3--:R-:W-:Y:S01]  /*174e0*/  ISETP.NE.AND P1, PT, R9, 0x1, PT ;  /* 0x000000010900780c */ /* 0x008fe20003f25270 */
[----:B-1----:R-:W-:-:S12]  /*174f0*/  IMAD.SHL.U32 R11, R11, 0x10, RZ ;  /* 0x000000100b0b7824 */ /* 0x002fd800078e00ff */
[----:B------:R-:W0:Y:S01]  /*17500*/  @P1 LDC R5, c[0x0][0x434] ;  /* 0x00010d00ff051b82 */ /* 0x000e220000000800 */
[----:B------:R-:W-:-:S07]  /*17510*/  LOP3.LUT R11, R0, 0x70, R11, 0xf8, !PT ;  /* 0x00000070000b7812 */ /* 0x000fce00078ef80b */
[----:B------:R-:W1:Y:S01]  /*17520*/  @P1 LDC R4, c[0x0][0x438] ;  /* 0x00010e00ff041b82 */ /* 0x000e620000000800 */
[----:B------:R-:W-:Y:S01]  /*17530*/  UMOV UR5, 0xffffffff ;  /* 0xffffffff00057882 */ /* 0x000fe20000000000 */
[----:B--2---:R-:W-:-:S04]  /*17540*/  VIADD R0, R34, 0xffffffff ;  /* 0xffffffff22007836 */ /* 0x004fc80000000000 */
[----:B------:R-:W-:-:S05]  /*17550*/  IMAD R6, R0, 0x60, R11 ;  /* 0x0000006000067824 */ /* 0x000fca00078e020b */
[----:B----4-:R-:W-:-:S04]  /*17560*/  ISETP.GE.AND P0, PT, R6, R20, PT ;  /* 0x000000140600720c */ /* 0x010fc80003f06270 */
[----:B------:R-:W-:Y:S01]  /*17570*/  ISETP.GT.U32.OR P0, PT, R11, 0x5f, P0 ;  /* 0x0000005f0b00780c */ /* 0x000fe20000704470 */
[----:B------:R-:W-:-:S12]  /*17580*/  IMAD.IADD R6, R6, 0x1, R33 ;  /* 0x0000000106067824 */ /* 0x000fd800078e0221 */
[----:B------:R-:W2:Y:S01]  /*17590*/  @!P0 LDC.64 R2, c[0x0][0x428] ;  /* 0x00010a00ff028b82 */ /* 0x000ea20000000a00 */
[----:B0-----:R-:W-:-:S04]  /*175a0*/  @P1 IMAD.HI.U32 R5, R6, R5, RZ ;  /* 0x0000000506051227 */ /* 0x001fc800078e00ff */
[----:B------:R-:W-:Y:S01]  /*175b0*/  IMAD.MOV.U32 R7, RZ, RZ, R6 ;  /* 0x000000ffff077224 */ /* 0x000fe200078e0006 */
[----:B-1----:R-:W-:Y:S02]  /*175c0*/  @P1 SHF.R.U32.HI R7, RZ, R4, R5 ;  /* 0x00000004ff071219 */ /* 0x002fe40000011605 */
[----:B------:R-:W-:-:S03]  /*175d0*/  SHF.R.S32.HI R34, RZ, 0x1f, R28 ;  /* 0x0000001fff227819 */ /* 0x000fc6000001141c */
[--C-:B------:R-:W-:Y:S01]  /*175e0*/  @!P0 IMAD.MOV.U32 R4, RZ, RZ, R7.reuse ;  /* 0x000000ffff048224 */ /* 0x100fe200078e0007 */
[----:B------:R-:W-:Y:S01]  /*175f0*/  @!P0 SHF.R.S32.HI R5, RZ, 0x1f, R7 ;  /* 0x0000001fff058819 */ /* 0x000fe20000011407 */
[-C--:B--2---:R-:W-:Y:S02]  /*17600*/  @!P0 IMAD R8, R34, R2.reuse, RZ ;  /* 0x0000000222088224 */ /* 0x084fe400078e02ff */
[----:B------:R-:W-:-:S04]  /*17610*/  @!P0 IMAD.WIDE.U32 R4, R28, R2, R4 ;  /* 0x000000021c048225 */ /* 0x000fc800078e0004 */
[----:B------:R-:W-:Y:S02]  /*17620*/  @!P0 IMAD R8, R28, R3, R8 ;  /* 0x000000031c088224 */ /* 0x000fe400078e0208 */
[----:B------:R-:W0:Y:S03]  /*17630*/  @!P0 LDC.64 R2, c[0x0][0x418] ;  /* 0x00010600ff028b82 */ /* 0x000e260000000a00 */
[----:B------:R-:W-:Y:S02]  /*17640*/  @!P0 IADD3 R8, R5, R8, RZ ;  /* 0x0000000805088210 */ /* 0x000fe40007ffe0ff */
        /* <DEDUP_REMOVED lines=9> */
[----:B------:R-:W-:Y:S01]  /*176e0*/  LOP3.LUT R21, R21, 0xffffffbf, RZ, 0xc0, !PT ;  /* 0xffffffbf15157812 */ /* 0x000fe200078ec0ff */
[----:B-1----:R-:W-:Y:S02]  /*176f0*/  IMAD.SHL.U32 R10, R10, 0x8, RZ ;  /* 0x000000080a0a7824 */ /* 0x002fe400078e00ff */
        /* <DEDUP_REMOVED lines=15> */
[----:B------:R-:W-:Y:S01]  /*177f0*/  LOP3.LUT R21, R21, 0xfffffffb, RZ, 0xc0, !PT ;  /* 0xfffffffb15157812 */ /* 0x000fe200078ec0ff */
[----:B0-----:R-:W-:-:S03]  /*17800*/  IMAD.MOV R2, RZ, RZ, -R7 ;  /* 0x000000ffff027224 */ /* 0x001fc600078e0a07 */
[----:B------:R-:W-:Y:S01]  /*17810*/  LOP3.LUT R21, R21, 0xfffffff7, RZ, 0xc0, !PT ;  /* 0xfffffff715157812 */ /* 0x000fe200078ec0ff */
[----:B------:R-:W-:-:S03]  /*17820*/  IMAD R2, R9, R2, R6 ;  /* 0x0000000209027224 */ /* 0x000fc600078e0206 */
[----:B------:R-:W-:-:S04]  /*17830*/  @P3 LOP3.LUT R21, R21, 0x8, RZ, 0xfc, !PT ;  /* 0x0000000815153812 */ /* 0x000fc800078efcff */
[----:B------:R-:W-:Y:S01]  /*17840*/  @P2 LOP3.LUT R21, R21, 0x4, RZ, 0xfc, !PT ;  /* 0x0000000415152812 */ /* 0x000fe200078efcff */
[----:B------:R0:W-:Y:S04]  /*17850*/  STL [R1+0x4], R2 ;  /* 0x0000040201007387 */ /* 0x0001e80000100800 */
[----:B------:R0:W-:Y:S01]  /*17860*/  STL [R1], R21 ;  /* 0x0000001501007387 */ /* 0x0001e20000100800 */
[----:B------:R-:W-:Y:S05]  /*17870*/  BRA.DIV UR5, `(.L_x_1640) ;  /* 0x0000006205dc7947 */ /* 0x000fea000b800000 */
.L_x_1800:
[----:B0-----:R-:W-:-:S05]  /*17880*/  SEL R2, RZ, 0x1, P1 ;  /* 0x00000001ff027807 */ /* 0x001fca0000800000 */
[----:B------:R0:W-:Y:S01]  /*17890*/  STL [R1+0x60], R2 ;  /* 0x0000600201007387 */ /* 0x0001e20000100800 */
[----:B------:R-:W-:Y:S05]  /*178a0*/  @!P0 BRA `(.L_x_1641) ;  /* 0x0000000000048947 */ /* 0x000fea0003800000 */
[----:B------:R-:W-:Y:S01]  /*178b0*/  BPT.TRAP 0x1 ;  /* 0x000000040000795c */ /* 0x000fe20000300000 */
.L_x_1641:
[----:B------:R-:W-:Y:S01]  /*178c0*/  IMAD R30, R0, -0x60, R20 ;  /* 0xffffffa0001e7824 */ /* 0x000fe200078e0214 */
[----:B------:R-:W-:Y:S01]  /*178d0*/  SHF.L.U32 R0, R26, 0x1f, RZ ;  /* 0x0000001f1a007819 */ /* 0x000fe200000006ff */
[----:B------:R-:W-:Y:S01]  /*178e0*/  IMAD R29, R24, 0x8, R22 ;  /* 0x00000008181d7824 */ /* 0x000fe200078e0216 */
[----:B------:R-:W-:Y:S03]  /*178f0*/  BSSY B0, `(.L_x_1642) ;  /* 0x0000003000007945 */ /* 0x000fe60003800000 */
[----:B------:R-:W1:Y:S02]  /*17900*/  SYNCS.PHASECHK.TRANS64.TRYWAIT P0, [R29+URZ+0x32440], R0 ;  /* 0x032440001d0075a7 */ /* 0x000e64000800017f */
[----:B-1----:R-:W-:Y:S05]  /*17910*/  @!P0 BRA `(.L_x_1643) ;  /* 0x0000006000e88947 */ /* 0x002fea0003800000 */
.L_x_1801:
[----:B------:R-:W-:Y:S05]  /*17920*/  BSYNC B0 ;  /* 0x0000000000007941 */ /* 0x000fea0003800000 */
.L_x_1642:
[----:B0-----:R-:W1:Y:S01]  /*17930*/  LDL R2, [R1+0x4] ;  /* 0x0000040001027983 */ /* 0x001e620000100800 */
[----:B------:R-:W-:Y:S01]  /*17940*/  ULDC.64 UR4, c[0x0][0x300] ;  /* 0x0000c00000047ab9 */ /* 0x000fe20000000a00 */
[----:B-----5:R-:W-:Y:S01]  /*17950*/  SHF.R.S32.HI R4, RZ, 0x1f, R37 ;  /* 0x0000001fff047819 */ /* 0x020fe20000011425 */
[----:B------:R-:W-:Y:S01]  /*17960*/  ULDC.64 UR6, c[0x0][0x2e8] ;  /* 0x0000ba0000067ab9 */ /* 0x000fe20000000a00 */
[----:B------:R-:W2:Y:S01]  /*17970*/  LDL.LU R6, [R1] ;  /* 0x0000000001067983 */ /* 0x000ea20000300800 */
[----:B------:R-:W0:Y:S02]  /*17980*/  S2R R7, SR_TID.X ;  /* 0x0000000000077919 */ /* 0x000e240000002100 */
[----:B0-----:R-:W-:-:S05]  /*17990*/  IMAD.SHL.U32 R7, R7, 0x8, RZ ;  /* 0x0000000807077824 */ /* 0x001fca00078e00ff */
[----:B------:R-:W-:Y:S02]  /*179a0*/  LOP3.LUT R7, R7, 0x38, RZ, 0xc0, !PT ;  /* 0x0000003807077812 */ /* 0x000fe400078ec0ff */
[----:B-1----:R-:W-:Y:S02]  /*179b0*/  SHF.R.S32.HI R0, RZ, 0x1f, R2 ;  /* 0x0000001fff007819 */ /* 0x002fe40000011402 */
[----:B--2---:R-:W-:-:S03]  /*179c0*/  LOP3.LUT R6, R6, 0xfffffffd, RZ, 0xc0, !PT ;  /* 0xfffffffd06067812 */ /* 0x004fc600078ec0ff */
[----:B------:R0:W-:Y:S04]  /*179d0*/  STL [R1+0x48], R0 ;  /* 0x0000480001007387 */ /* 0x0001e80000100800 */
[----:B------:R1:W-:Y:S01]  /*179e0*/  STL [R1+0x4c], R4 ;  /* 0x00004c0401007387 */ /* 0x0003e20000100800 */
[----:B0-----:R-:W-:-:S04]  /*179f0*/  IMAD R0, R0, UR4, RZ ;  /* 0x0000000400007c24 */ /* 0x001fc8000f8e02ff */
[C---:B------:R-:W-:Y:S02]  /*17a00*/  IMAD R0, R2.reuse, UR5, R0 ;  /* 0x0000000502007c24 */ /* 0x040fe4000f8e0200 */
[----:B------:R-:W-:Y:S01]  /*17a10*/  IMAD.WIDE.U32 R2, R2, UR4, RZ ;  /* 0x0000000402027c25 */ /* 0x000fe2000f8e00ff */
[----:B------:R-:W-:-:S03]  /*17a20*/  ULDC.64 UR4, c[0x0][0x310] ;  /* 0x0000c40000047ab9 */ /* 0x000fc60000000a00 */
[----:B------:R-:W-:Y:S02]  /*17a30*/  IMAD.IADD R3, R3, 0x1, R0 ;  /* 0x0000000103037824 */ /* 0x000fe400078e0200 */
[----:B------:R-:W-:Y:S02]  /*17a40*/  IMAD R0, R4, UR4, RZ ;  /* 0x0000000404007c24 */ /* 0x000fe4000f8e02ff */
[C---:B------:R-:W-:Y:S01]  /*17a50*/  IMAD.WIDE.U32 R2, R37.reuse, UR4, R2 ;  /* 0x0000000425027c25 */ /* 0x040fe2000f8e0002 */
[----:B-1----:R-:W0:Y:S03]  /*17a60*/  S2R R4, SR_TID.X ;  /* 0x0000000000047919 */ /* 0x002e260000002100 */
[----:B------:R-:W-:Y:S01]  /*17a70*/  IMAD R0, R37, UR5, R0 ;  /* 0x0000000525007c24 */ /* 0x000fe2000f8e0200 */
[----:B------:R-:W-:-:S03]  /*17a80*/  ULDC.64 UR4, c[0x0][0x308] ;  /* 0x0000c20000047ab9 */ /* 0x000fc60000000a00 */
[----:B------:R-:W-:Y:S02]  /*17a90*/  IMAD.IADD R3, R3, 0x1, R0 ;  /* 0x0000000103037824 */ /* 0x000fe400078e0200 */
[----:B------:R-:W-:Y:S01]  /*17aa0*/  IMAD.WIDE.U32 R2, R18, UR4, R2 ;  /* 0x0000000412027c25 */ /* 0x000fe2000f8e0002 */
[----:B------:R-:W-:Y:S02]  /*17ab0*/  ULDC UR4, c[0x0][0x2f4] ;  /* 0x0000bd0000047ab9 */ /* 0x000fe40000000800 */
[----:B------:R-:W-:Y:S02]  /*17ac0*/  ISETP.GE.AND P2, PT, R7, UR4, PT ;  /* 0x0000000407007c0c */ /* 0x000fe4000bf46270 */
[----:B------:R-:W-:-:S11]  /*17ad0*/  LEA R0, P0, R2, UR6, 0x1 ;  /* 0x0000000602007c11 */ /* 0x000fd6000f8008ff */
[----:B------:R-:W-:-:S05]  /*17ae0*/  @P2 LOP3.LUT R6, R6, 0x2, RZ, 0xfc, !PT ;  /* 0x0000000206062812 */ /* 0x000fca00078efcff */
[----:B------:R1:W-:Y:S01]  /*17af0*/  STL [R1], R6 ;  /* 0x0000000601007387 */ /* 0x0003e20000100800 */
[----:B0-----:R-:W-:-:S04]  /*17b00*/  LOP3.LUT R4, R4, 0x7f, RZ, 0xc0, !PT ;  /* 0x0000007f04047812 */ /* 0x001fc800078ec0ff */
[----:B------:R-:W-:Y:S01]  /*17b10*/  SHF.R.U32.HI R5, RZ, 0x3, R4 ;  /* 0x00000003ff057819 */ /* 0x000fe20000011604 */
[----:B------:R-:W-:Y:S01]  /*17b20*/  IMAD R4, R18, UR5, R3 ;  /* 0x0000000512047c24 */ /* 0x000fe2000f8e0203 */
[----:B------:R-:W-:-:S03]  /*17b30*/  UMOV UR5, 0xffffffff ;  /* 0xffffffff00057882 */ /* 0x000fc60000000000 */
[----:B------:R-:W-:Y:S01]  /*17b40*/  IMAD.IADD R30, R30, 0x1, -R5 ;  /* 0x000000011e1e7824 */ /* 0x000fe200078e0a05 */
[----:B------:R-:W-:Y:S01]  /*17b50*/  LEA.HI.X R4, R2, UR7, R4, 0x1, P0 ;  /* 0x0000000702047c11 */ /* 0x000fe200080f0c04 */
[----:B------:R-:W-:-:S03]  /*17b60*/  IMAD R5, R24, 0x1800, R31 ;  /* 0x0000180018057824 */ /* 0x000fc600078e021f */
[----:B------:R-:W-:Y:S01]  /*17b70*/  ISETP.GE.AND P0, PT, R30, 0x1, PT ;  /* 0x000000011e00780c */ /* 0x000fe20003f06270 */
[----:B-1----:R-:W-:-:S12]  /*17b80*/  BRA.DIV UR5, `(.L_x_1644) ;  /* 0x0000006205607947 */ /* 0x002fd8000b800000 */
        /* <DEDUP_REMOVED lines=14> */
[----:B0-----:R-:W-:-:S04]  /*17c70*/  @P0 LEA R3, P1, R7, R3, 0x1 ;  /* 0x0000000307030211 */ /* 0x001fc800078208ff */
[----:B-1----:R-:W-:-:S04]  /*17c80*/  @P0 IADD3.X R2, RZ, R2, RZ, P1, !PT ;  /* 0x00000002ff020210 */ /* 0x002fc80000ffe4ff */
        /* <DEDUP_REMOVED lines=36> */
.L_x_1815:
[----:B------:R-:W-:-:S13]  /*17ed0*/  ISETP.GE.AND P0, PT, R30, 0x51, PT ;  /* 0x000000511e00780c */ /* 0x000fda0003f06270 */
[----:B0-----:R-:W-:Y:S01]  /*17ee0*/  @P0 LEA R2, P1, R7, R0, 0x1 ;  /* 0x0000000007020211 */ /* 0x001fe200078208ff */
        /* <DEDUP_REMOVED lines=8> */
.L_x_1645:
[----:B------:R-:W-:Y:S02]  /*17f70*/  PLOP3.LUT P1, PT, P1, P0, PT, 0xa2, 0x0 ;  /* 0x000000000000781c */ /* 0x000fe40000f21472 */
[----:B------:R-:W-:-:S08]  /*17f80*/  @P0 R2UR P1, UR4, R29 ;  /* 0x000000001d0402ca */ /* 0x000fd00000020000 */
[----:B------:R-:W-:-:S05]  /*17f90*/  @P0 PLOP3.LUT P0, PT, P1, PT, PT, 0x80, 0x0 ;  /* 0x000000000000081c */ /* 0x000fca0000f0f070 */
[----:B------:R-:W-:Y:S01]  /*17fa0*/  @!P1 SYNCS.ARRIVE.TRANS64.RED.A0T1 RZ, [UR4+0x32430], RZ ;  /* 0x032430ffffff99a7 */ /* 0x000fe20008200404 */
[----:B------:R-:W-:Y:S07]  /*17fb0*/  @!P1 ARRIVES.LDGSTSBAR.64.TRANSCNT [UR4+0x32430] ;  /* 0x03243000ff0099b0 */ /* 0x000fee0008000a84 */
[----:B------:R-:W-:Y:S05]  /*17fc0*/  @P0 BRA.U.ANY `(.L_x_1645) ;  /* 0xfffffffd00e80947 */ /* 0x000fea000393ffff */
[----:B------:R-:W-:Y:S01]  /*17fd0*/  NOP ;  /* 0x0000000000007918 */ /* 0x000fe20000000000 */
[----:B------:R-:W2:Y:S02]  /*17fe0*/  LDL R0, [R1+0x68] ;  /* 0x0000680001007983 */ /* 0x000ea40000100800 */
[----:B--2---:R-:W-:-:S13]  /*17ff0*/  ISETP.NE.AND P2, PT, R0, 0x3, PT ;  /* 0x000000030000780c */ /* 0x004fda0003f45270 */
[----:B------:R-:W-:Y:S05]  /*18000*/  @!P2 BRA `(.L_x_1646) ;  /* 0x000000000004a947 */ /* 0x000fea0003800000 */
[----:B------:R-:W-:Y:S01]  /*18010*/  BPT.TRAP 0x1 ;  /* 0x000000040000795c */ /* 0x000fe20000300000 */
.L_x_1646:
[----:B------:R1:W5:Y:S01]  /*18020*/  LDL.LU R0, [R1+0x1c] ;  /* 0x00001c0001007983 */ /* 0x0003620000300800 */
[----:B------:R1:W-:Y:S02]  /*18030*/  SYNCS.ARRIVE.TRANS64.A1T0 RZ, [R29+URZ+0x32430], RZ ;  /* 0x032430ff1dff79a7 */ /* 0x0003e4000810003f */
[----:B------:R-:W-:Y:S05]  /*18040*/  WARPSYNC.ALL ;  /* 0x0000000000007948 */ /* 0x000fea0003800000 */
[----:B------:R-:W-:Y:S01]  /*18050*/  ULDC.64 UR4, c[0x0][0xaf8] ;  /* 0x0002be0000047ab9 */ /* 0x000fe20000000a00 */
[----:B------:R-:W-:Y:S01]  /*18060*/  BSSY B6, `(.L_x_1647) ;  /* 0x000001d000067945 */ /* 0x000fe20003800000 */
[----:B------:R-:W-:Y:S01]  /*18070*/  BAR.SYNC.DEFER_BLOCKING 0x8, 0x180 ;  /* 0x0206000000007b1d */ /* 0x000fe20000010000 */
[----:B------:R-:W-:-:S04]  /*18080*/  ISETP.NE.U32.AND P0, PT, RZ, UR4, PT ;  /* 0x00000004ff007c0c */ /* 0x000fc8000bf05070 */
[----:B------:R-:W-:-:S04]  /*18090*/  ISETP.NE.AND.EX P0, PT, RZ, UR5, PT, P0 ;  /* 0x00000005ff007c0c */ /* 0x000fc8000bf05300 */
[----:B------:R-:W-:Y:S02]  /*180a0*/  SEL R35, R35, RZ, !P0 ;  /* 0x000000ff23237207 */ /* 0x000fe40004000000 */
[----:B0----5:R-:W-:Y:S01]  /*180b0*/  SEL R2, R0, RZ, !P0 ;  /* 0x000000ff00027207 */ /* 0x021fe20004000000 */
[----:B------:R-:W-:-:S04]  /*180c0*/  VIADD R0, R22, 0x18400 ;  /* 0x0001840016007836 */ /* 0x000fc80000000000 */
[----:B------:R0:W-:Y:S01]  /*180d0*/  STL [R1+0x38], R2 ;  /* 0x0000380201007387 */ /* 0x0001e20000100800 */
[----:B------:R-:W-:Y:S02]  /*180e0*/  LOP3.LUT P0, RZ, R0, 0x3ff, RZ, 0xc0, !PT ;  /* 0x000003ff00ff7812 */ /* 0x000fe4000780c0ff */
[----:B------:R-:W-:Y:S01]  /*180f0*/  SHF.R.S32.HI R0, RZ, 0x1f, R36 ;  /* 0x0000001fff007819 */ /* 0x000fe20000011424 */
[----:B------:R0:W-:Y:S04]  /*18100*/  STL [R1+0x10], R35 ;  /* 0x0000102301007387 */ /* 0x0001e80000100800 */
[----:B------:R0:W-:Y:S06]  /*18110*/  STL [R1+0x2c], R0 ;  /* 0x00002c0001007387 */ /* 0x0001ec0000100800 */
[----:B------:R-:W-:Y:S05]  /*18120*/  @!P0 BRA `(.L_x_1648) ;  /* 0x0000000000408947 */ /* 0x000fea0003800000 */
[----:B0-----:R-:W-:Y:S01]  /*18130*/  MOV R2, 0x0 ;  /* 0x0000000000027802 */ /* 0x001fe20000000f00 */
        /* <DEDUP_REMOVED lines=14> */
[----:B01----:R-:W-:Y:S05]  /*18220*/  CALL.ABS.NOINC R2 ;  /* 0x0000000002007343 */ /* 0x003fea0003c00000 */
.L_x_1648:
[----:B------:R-:W-:Y:S05]  /*18230*/  BSYNC B6 ;  /* 0x0000000000067941 */ /* 0x000fea0003800000 */
.L_x_1647:
[----:B------:R-:W2:Y:S01]  /*18240*/  LDL R20, [R1+0x38] ;  /* 0x0000380001147983 */ /* 0x000ea20000100800 */
[----:B------:R-:W3:Y:S03]  /*18250*/  LDC R6, c[0x0][0x448] ;  /* 0x00011200ff067b82 */ /* 0x000ee60000000800 */
[----:B------:R-:W4:Y:S01]  /*18260*/  LDL R4, [R1+0x2c] ;  /* 0x00002c0001047983 */ /* 0x000f220000100800 */
[----:B------:R-:W-:Y:S01]  /*18270*/  IMAD.SHL.U32 R17, R17, 0x80, RZ ;  /* 0x0000008011117824 */ /* 0x000fe200078e00ff */
[----:B------:R-:W-:Y:S02]  /*18280*/  ULDC.64 UR4, c[0x0][0x298] ;  /* 0x0000a60000047ab9 */ /* 0x000fe40000000a00 */
[----:B------:R1:W5:Y:S01]  /*18290*/  LDL R9, [R1+0x14] ;  /* 0x0000140001097983 */ /* 0x0003620000100800 */
[----:B0-----:R-:W0:Y:S01]  /*182a0*/  S2R R2, SR_TID.X ;  /* 0x0000000000027919 */ /* 0x001e220000002100 */
[----:B---3--:R-:W-:-:S13]  /*182b0*/  ISETP.NE.AND P0, PT, R6, 0x1, PT ;  /* 0x000000010600780c */ /* 0x008fda0003f05270 */
[----:B------:R-:W3:Y:S01]  /*182c0*/  @P0 LDC R0, c[0x0][0x44c] ;  /* 0x00011300ff000b82 */ /* 0x000ee20000000800 */
[----:B0-----:R-:W-:-:S07]  /*182d0*/  LOP3.LUT R2, R2, 0x7f, RZ, 0xc0, !PT ;  /* 0x0000007f02027812 */ /* 0x001fce00078ec0ff */
[----:B------:R-:W0:Y:S01]  /*182e0*/  @P0 LDC R3, c[0x0][0x450] ;  /* 0x00011400ff030b82 */ /* 0x000e220000000800 */
[----:B------:R-:W1:Y:S02]  /*182f0*/  S2R R7, SR_TID.X ;  /* 0x0000000000077919 */ /* 0x000e640000002100 */
[----:B-1----:R-:W-:-:S05]  /*18300*/  IMAD.SHL.U32 R7, R7, 0x8, RZ ;  /* 0x0000000807077824 */ /* 0x002fca00078e00ff */
[----:B------:R-:W-:Y:S01]  /*18310*/  LOP3.LUT R7, R7, 0x38, RZ, 0xc0, !PT ;  /* 0x0000003807077812 */ /* 0x000fe200078ec0ff */
[----:B--2---:R-:W-:Y:S02]  /*18320*/  IMAD.MOV.U32 R21, RZ, RZ, R20 ;  /* 0x000000ffff157224 */ /* 0x004fe400078e0014 */
[----:B------:R-:W-:Y:S01]  /*18330*/  IMAD.MOV.U32 R20, RZ, RZ, R35 ;  /* 0x000000ffff147224 */ /* 0x000fe200078e0023 */
[----:B------:R-:W-:Y:S01]  /*18340*/  SHF.R.U32.HI R35, RZ, 0x3, R2 ;  /* 0x00000003ff237819 */ /* 0x000fe20000011602 */
[----:B----4-:R-:W-:Y:S01]  /*18350*/  IMAD R4, R4, UR4, RZ ;  /* 0x0000000404047c24 */ /* 0x010fe2000f8e02ff */
[----:B------:R-:W1:Y:S03]  /*18360*/  S2R R2, SR_TID.X ;  /* 0x0000000000027919 */ /* 0x000e660000002100 */
[----:B------:R-:W-:Y:S02]  /*18370*/  IMAD R4, R36, UR5, R4 ;  /* 0x0000000524047c24 */ /* 0x000fe4000f8e0204 */
[----:B-1----:R-:W-:-:S05]  /*18380*/  IMAD.SHL.U32 R2, R2, 0x10, RZ ;  /* 0x0000001002027824 */ /* 0x002fca00078e00ff */
[----:B------:R-:W-:-:S04]  /*18390*/  LOP3.LUT R2, R35, 0x70, R2, 0xf8, !PT ;  /* 0x0000007023027812 */ /* 0x000fc800078ef802 */
[----:B------:R-:W-:-:S05]  /*183a0*/  LOP3.LUT R35, R2, R17, RZ, 0xfc, !PT ;  /* 0x0000001102237212 */ /* 0x000fca00078efcff */
[----:B---3--:R-:W-:Y:S01]  /*183b0*/  @P0 IMAD.HI.U32 R2, R35, R0, RZ ;  /* 0x0000000023020227 */ /* 0x008fe200078e00ff */
[----:B------:R-:W-:-:S04]  /*183c0*/  MOV R0, R35 ;  /* 0x0000002300007202 */ /* 0x000fc80000000f00 */
[----:B0-----:R-:W-:Y:S01]  /*183d0*/  @P0 SHF.R.U32.HI R0, RZ, R3, R2 ;  /* 0x00000003ff000219 */ /* 0x001fe20000011602 */
[----:B------:R-:W-:Y:S01]  /*183e0*/  IMAD.WIDE.U32 R2, R36, UR4, RZ ;  /* 0x0000000424027c25 */ /* 0x000fe2000f8e00ff */
[----:B------:R-:W-:-:S03]  /*183f0*/  ULDC.64 UR4, c[0x0][0x2d8] ;  /* 0x0000b60000047ab9 */ /* 0x000fc60000000a00 */
[----:B------:R-:W-:Y:S02]  /*18400*/  IMAD.IADD R3, R3, 0x1, R4 ;  /* 0x0000000103037824 */ /* 0x000fe400078e0204 */
[----:B------:R-:W-:-:S04]  /*18410*/  IMAD.WIDE.U32 R2, R18, UR4, R2 ;  /* 0x0000000412027c25 */ /* 0x000fc8000f8e0002 */
[----:B------:R-:W-:Y:S01]  /*18420*/  IMAD R3, R18, UR5, R3 ;  /* 0x0000000512037c24 */ /* 0x000fe2000f8e0203 */
[----:B------:R-:W-:Y:S02]  /*18430*/  ULDC.64 UR4, c[0x0][0x2e0] ;  /* 0x0000b80000047ab9 */ /* 0x000fe40000000a00 */
[----:B------:R-:W-:Y:S02]  /*18440*/  IMAD R4, R21, UR4, RZ ;  /* 0x0000000415047c24 */ /* 0x000fe4000f8e02ff */
[----:B------:R-:W-:-:S04]  /*18450*/  IMAD.WIDE.U32 R2, R20, UR4, R2 ;  /* 0x0000000414027c25 */ /* 0x000fc8000f8e0002 */
[----:B------:R-:W-:Y:S01]  /*18460*/  IMAD R4, R20, UR5, R4 ;  /* 0x0000000514047c24 */ /* 0x000fe2000f8e0204 */
[----:B------:R-:W-:-:S03]  /*18470*/  ULDC.64 UR4, c[0x0][0x2d0] ;  /* 0x0000b40000047ab9 */ /* 0x000fc60000000a00 */
[----:B------:R-:W-:Y:S01]  /*18480*/  IMAD.IADD R3, R3, 0x1, R4 ;  /* 0x0000000103037824 */ /* 0x000fe200078e0204 */
[----:B------:R-:W-:Y:S01]  /*18490*/  SHF.R.S32.HI R4, RZ, 0x1f, R0 ;  /* 0x0000001fff047819 */ /* 0x000fe20000011400 */
[----:B------:R-:W0:Y:S04]  /*184a0*/  S2R R20, SR_TID.X ;  /* 0x0000000000147919 */ /* 0x000e280000002100 */
[----:B------:R-:W-:Y:S02]  /*184b0*/  IMAD R4, R4, UR4, RZ ;  /* 0x0000000404047c24 */ /* 0x000fe4000f8e02ff */
[----:B------:R-:W-:-:S04]  /*184c0*/  IMAD.WIDE.U32 R2, R0, UR4, R2 ;  /* 0x0000000400027c25 */ /* 0x000fc8000f8e0002 */
[----:B------:R-:W-:Y:S01]  /*184d0*/  IMAD R4, R0, UR5, R4 ;  /* 0x0000000500047c24 */ /* 0x000fe2000f8e0204 */
[----:B------:R-:W-:Y:S01]  /*184e0*/  ULDC.64 UR4, c[0x0][0x2c8] ;  /* 0x0000b20000047ab9 */ /* 0x000fe20000000a00 */
[----:B------:R-:W-:-:S04]  /*184f0*/  IMAD.MOV R0, RZ, RZ, -R0 ;  /* 0x000000ffff007224 */ /* 0x000fc800078e0a00 */
[----:B------:R-:W-:Y:S02]  /*18500*/  IMAD R0, R6, R0, R35 ;  /* 0x0000000006007224 */ /* 0x000fe400078e0223 */
[----:B------:R-:W-:-:S03]  /*18510*/  IMAD.IADD R3, R3, 0x1, R4 ;  /* 0x0000000103037824 */ /* 0x000fc600078e0204 */
[----:B------:R-:W-:Y:S01]  /*18520*/  SHF.R.S32.HI R4, RZ, 0x1f, R0 ;  /* 0x0000001fff047819 */ /* 0x000fe20000011400 */
[----:B------:R-:W-:-:S04]  /*18530*/  IMAD.WIDE.U32 R2, R0, UR4, R2 ;  /* 0x0000000400027c25 */ /* 0x000fc8000f8e0002 */
[----:B------:R-:W-:-:S04]  /*18540*/  IMAD R4, R4, UR4, RZ ;  /* 0x0000000404047c24 */ /* 0x000fc8000f8e02ff */
        /* <DEDUP_REMOVED lines=16> */
[C---:B------:R-:W-:Y:S01]  /*18650*/  ISETP.GE.AND P0, PT, R17.reuse, R2, PT ;  /* 0x000000021100720c */ /* 0x040fe20003f06270 */
[----:B------:R-:W-:-:S03]  /*18660*/  VIADD R8, R17, 0x30 ;  /* 0x0000003011087836 */ /* 0x000fc60000000000 */
[----:B------:R2:W-:Y:S09]  /*18670*/  STL [R1+0x1c], R6 ;  /* 0x00001c0601007387 */ /* 0x0005f20000100800 */
        /* <DEDUP_REMOVED lines=8> */
[----:B--2---:R-:W-:-:S05]  /*18700*/  VIADD R6, R17, 0x20 ;  /* 0x0000002011067836 */ /* 0x004fca0000000000 */
[----:B------:R-:W-:Y:S04]  /*18710*/  STL [R1+0x20], R6 ;  /* 0x0000200601007387 */ /* 0x000fe80000100800 */
[----:B------:R-:W-:Y:S04]  /*18720*/  STL [R1+0x24], R8 ;  /* 0x0000240801007387 */ /* 0x000fe80000100800 */
[----:B0-----:R-:W0:Y:S04]  /*18730*/  SHFL.IDX PT, R5, R0, 0x1, 0x181f ;  /* 0x00381f0000057f89 */ /* 0x001e2800000e0000 */
[----:B------:R-:W1:Y:S01]  /*18740*/  SHFL.IDX PT, R4, R3, 0x1, 0x181f ;  /* 0x00381f0003047f89 */ /* 0x000e6200000e0000 */
[----:B0-----:R-:W-:-:S05]  /*18750*/  @!P0 LEA R5, P2, R7, R5, 0x1 ;  /* 0x0000000507058211 */ /* 0x001fca00078408ff */
[----:B-1----:R-:W-:-:S05]  /*18760*/  @!P0 IMAD.X R4, RZ, RZ, R4, P2 ;  /* 0x000000ffff048224 */ /* 0x002fca00010e0604 */
[----:B------:R-:W-:-:S04]  /*18770*/  @!P0 LOP3.LUT R5, R5, R4, RZ, 0x3c, !PT ;  /* 0x0000000405058212 */ /* 0x000fc800078e3cff */
[----:B------:R-:W-:-:S04]  /*18780*/  @!P0 LOP3.LUT R4, R5, R4, RZ, 0x3c, !PT ;  /* 0x0000000405048212 */ /* 0x000fc800078e3cff */
[----:B------:R-:W-:-:S05]  /*18790*/  @!P0 LOP3.LUT R5, R5, R4, RZ, 0x3c, !PT ;  /* 0x0000000405058212 */ /* 0x000fca00078e3cff */
[----:B------:R0:W-:Y:S01]  /*187a0*/  @!P0 LDGSTS.E.BYPASS.LTC128B.128 [R25+0x18c00], desc[UR60][R4.64], !P1 ;  /* 0x18c0000004198fae */ /* 0x0001e2000c901d7c */
[----:B------:R-:W-:-:S03]  /*187b0*/  ISETP.GE.AND P0, PT, R6, R2, PT ;  /* 0x000000020600720c */ /* 0x000fc60003f06270 */
[----:B------:R-:W-:Y:S04]  /*187c0*/  SHFL.IDX PT, R6, R3, 0x3, 0x181f ;  /* 0x00781f0003067f89 */ /* 0x000fe800000e0000 */
[----:B0-----:R-:W0:Y:S04]  /*187d0*/  SHFL.IDX PT, R5, R0, 0x2, 0x181f ;  /* 0x00581f0000057f89 */ /* 0x001e2800000e0000 */
[----:B------:R-:W1:Y:S02]  /*187e0*/  SHFL.IDX PT, R4, R3, 0x2, 0x181f ;  /* 0x00581f0003047f89 */ /* 0x000e6400000e0000 */
[----:B0-----:R-:W-:-:S04]  /*187f0*/  @!P0 LEA R5, P2, R7, R5, 0x1 ;  /* 0x0000000507058211 */ /* 0x001fc800078408ff */
[----:B-1----:R-:W-:-:S04]  /*18800*/  @!P0 IADD3.X R4, RZ, R4, RZ, P2, !PT ;  /* 0x00000004ff048210 */ /* 0x002fc800017fe4ff */
[----:B------:R-:W-:-:S04]  /*18810*/  @!P0 LOP3.LUT R5, R5, R4, RZ, 0x3c, !PT ;  /* 0x0000000405058212 */ /* 0x000fc800078e3cff */
[----:B------:R-:W-:-:S04]  /*18820*/  @!P0 LOP3.LUT R4, R5, R4, RZ, 0x3c, !PT ;  /* 0x0000000405048212 */ /* 0x000fc800078e3cff */
[----:B------:R-:W-:-:S05]  /*18830*/  @!P0 LOP3.LUT R5, R5, R4, RZ, 0x3c, !PT ;  /* 0x0000000405058212 */ /* 0x000fca00078e3cff */
[----:B------:R0:W-:Y:S01]  /*18840*/  @!P0 LDGSTS.E.BYPASS.LTC128B.128 [R25+0x19400], desc[UR60][R4.64], !P1 ;  /* 0x1940000004198fae */ /* 0x0001e2000c901d7c */
[----:B------:R-:W-:Y:S01]  /*18850*/  ISETP.GE.AND P0, PT, R8, R2, PT ;  /* 0x000000020800720c */ /* 0x000fe20003f06270 */
[----:B------:R-:W-:-:S05]  /*18860*/  VIADD R8, R17, 0x40 ;  /* 0x0000004011087836 */ /* 0x000fca0000000000 */
[----:B------:R-:W-:Y:S04]  /*18870*/  STL [R1+0x28], R8 ;  /* 0x0000280801007387 */ /* 0x000fe80000100800 */
[----:B0-----:R-:W0:Y:S03]  /*18880*/  SHFL.IDX PT, R4, R0, 0x3, 0x181f ;  /* 0x00781f0000047f89 */ /* 0x001e2600000e0000 */
[----:B0-----:R-:W-:-:S05]  /*18890*/  @!P0 LEA R5, P2, R7, R4, 0x1 ;  /* 0x0000000407058211 */ /* 0x001fca00078408ff */
[----:B------:R-:W-:Y:S02]  /*188a0*/  @!P0 IMAD.X R4, RZ, RZ, R6, P2 ;  /* 0x000000ffff048224 */ /* 0x000fe400010e0606 */
[----:B------:R-:W-:Y:S03]  /*188b0*/  SHFL.IDX PT, R6, R3, 0x4, 0x181f ;  /* 0x00981f0003067f89 */ /* 0x000fe600000e0000 */
        /* <DEDUP_REMOVED lines=22> */
[-C--:B------:R-:W-:Y:S01]  /*18a20*/  @!P0 LOP3.LUT R5, R5, R4.reuse, RZ, 0x3c, !PT ;  /* 0x0000000405058212 */ /* 0x080fe200078e3cff */
[----:B------:R-:W-:Y:S03]  /*18a30*/  SHFL.IDX PT, R3, R3, 0x7, 0x181f ;  /* 0x00f81f0003037f89 */ /* 0x000fe600000e0000 */
[----:B------:R-:W-:-:S04]  /*18a40*/  @!P0 LOP3.LUT R4, R5, R4, RZ, 0x3c, !PT ;  /* 0x0000000405048212 */ /* 0x000fc800078e3cff */
[----:B------:R-:W-:-:S05]  /*18a50*/  @!P0 LOP3.LUT R5, R5, R4, RZ, 0x3c, !PT ;  /* 0x0000000405058212 */ /* 0x000fca00078e3cff */
[----:B------:R0:W-:Y:S01]  /*18a60*/  @!P0 LDGSTS.E.BYPASS.LTC128B.128 [R25+0x1ac00], desc[UR60][R4.64], !P1 ;  /* 0x1ac0000004198fae */ /* 0x0001e2000c901d7c */
[----:B------:R-:W-:-:S03]  /*18a70*/  ISETP.GE.AND P0, PT, R8, R2, PT ;  /* 0x000000020800720c */ /* 0x000fc60003f06270 */
[----:B0-----:R-:W0:Y:S04]  /*18a80*/  SHFL.IDX PT, R4, R0, 0x6, 0x181f ;  /* 0x00d81f0000047f89 */ /* 0x001e2800000e0000 */
[----:B------:R-:W1:Y:S06]  /*18a90*/  SHFL.IDX PT, R0, R0, 0x7, 0x181f ;  /* 0x00f81f0000007f89 */ /* 0x000e6c00000e0000 */
[----:B0-----:R-:W-:-:S05]  /*18aa0*/  @!P0 LEA R5, P2, R7, R4, 0x1 ;  /* 0x0000000407058211 */ /* 0x001fca00078408ff */
[----:B------:R-:W-:-:S05]  /*18ab0*/  @!P0 IMAD.X R4, RZ, RZ, R6, P2 ;  /* 0x000000ffff048224 */ /* 0x000fca00010e0606 */
[----:B------:R-:W-:-:S04]  /*18ac0*/  @!P0 LOP3.LUT R5, R5, R4, RZ, 0x3c, !PT ;  /* 0x0000000405058212 */ /* 0x000fc800078e3cff */
[----:B------:R-:W-:-:S04]  /*18ad0*/  @!P0 LOP3.LUT R4, R5, R4, RZ, 0x3c, !PT ;  /* 0x0000000405048212 */ /* 0x000fc800078e3cff */
[----:B------:R-:W-:-:S05]  /*18ae0*/  @!P0 LOP3.LUT R5, R5, R4, RZ, 0x3c, !PT ;  /* 0x0000000405058212 */ /* 0x000fca00078e3cff */
[----:B-1----:R0:W-:Y:S02]  /*18af0*/  @!P0 LDGSTS.E.BYPASS.LTC128B.128 [R25+0x1b400], desc[UR60][R4.64], !P1 ;  /* 0x1b40000004198fae */ /* 0x0021e4000c901d7c */
.L_x_1832:
[----:B01----:R-:W-:-:S05]  /*18b00*/  VIADD R4, R17, 0x70 ;  /* 0x0000007011047836 */ /* 0x003fca0000000000 */
[----:B------:R-:W-:Y:S01]  /*18b10*/  ISETP.GE.AND P0, PT, R4, R2, PT ;  /* 0x000000020400720c */ /* 0x000fe20003f06270 */
[----:B------:R0:W-:-:S12]  /*18b20*/  STL [R1+0x3c], R4 ;  /* 0x00003c0401007387 */ /* 0x0001d80000100800 */
[----:B------:R-:W-:-:S05]  /*18b30*/  @!P0 LEA R2, P2, R7, R0, 0x1 ;  /* 0x0000000007028211 */ /* 0x000fca00078408ff */
[----:B------:R-:W-:-:S05]  /*18b40*/  @!P0 IMAD.X R3, RZ, RZ, R3, P2 ;  /* 0x000000ffff038224 */ /* 0x000fca00010e0603 */
[----:B------:R-:W-:Y:S01]  /*18b50*/  @!PT LDS RZ, [RZ] ;  /* 0x00000000fffff984 */ /* 0x000fe20000000800 */
[----:B------:R-:W-:Y:S01]  /*18b60*/  @!PT LDS RZ, [RZ] ;  /* 0x00000000fffff984 */ /* 0x000fe20000000800 */
[----:B------:R-:W-:Y:S01]  /*18b70*/  @!PT LDS RZ, [RZ] ;  /* 0x00000000fffff984 */ /* 0x000fe20000000800 */
[----:B------:R0:W-:Y:S01]  /*18b80*/  @!P0 LDGSTS.E.BYPASS.LTC128B.128 [R25+0x1bc00], desc[UR60][R2.64], !P1 ;  /* 0x1bc0000002198fae */ /* 0x0001e2000c901d7c */
[----:B------:R-:W-:Y:S01]  /*18b90*/  PLOP3.LUT P0, PT, PT, PT, PT, 0x80, 0x0 ;  /* 0x000000000000781c */ /* 0x000fe20003f0f070 */
[----:B------:R-:W-:-:S12]  /*18ba0*/  NOP ;  /* 0x0000000000007918 */ /* 0x000fd80000000000 */
.L_x_1650:
        /* <DEDUP_REMOVED lines=16> */
[----:B------:R-:W-:Y:S01]  /*18cb0*/  MOV R4, UR6 ;  /* 0x0000000600047c02 */ /* 0x000fe20008000f00 */
[----:B------:R-:W-:Y:S01]  /*18cc0*/  IMAD.U32 R5, RZ, RZ, UR7 ;  /* 0x00000007ff057e24 */ /* 0x000fe2000f8e00ff */
        /* <DEDUP_REMOVED lines=10> */
.L_x_1652:
[----:B------:R-:W-:Y:S05]  /*18d70*/  BSYNC B6 ;  /* 0x0000000000067941 */ /* 0x000fea0003800000 */
.L_x_1651:
[----:B0-----:R-:W2:Y:S01]  /*18d80*/  LDL.LU R2, [R1+0x2c] ;  /* 0x00002c0001027983 */ /* 0x001ea20000300800 */
[----:B------:R-:W0:Y:S01]  /*18d90*/  LDC R6, c[0x0][0x448] ;  /* 0x00011200ff067b82 */ /* 0x000e220000000800 */
[----:B------:R-:W-:Y:S02]  /*18da0*/  ULDC.64 UR4, c[0x0][0x398] ;  /* 0x0000e60000047ab9 */ /* 0x000fe40000000a00 */
[----:B------:R-:W3:Y:S04]  /*18db0*/  LDL.LU R21, [R1+0x38] ;  /* 0x0000380001157983 */ /* 0x000ee80000300800 */
[----:B------:R-:W4:Y:S01]  /*18dc0*/  LDL.LU R20, [R1+0x10] ;  /* 0x0000100001147983 */ /* 0x000f220000300800 */
[----:B------:R-:W-:Y:S01]  /*18dd0*/  IMAD.MOV.U32 R4, RZ, RZ, R35 ;  /* 0x000000ffff047224 */ /* 0x000fe200078e0023 */
[----:B------:R-:W1:Y:S01]  /*18de0*/  S2R R7, SR_TID.X ;  /* 0x0000000000077919 */ /* 0x000e620000002100 */
[----:B0-----:R-:W-:-:S13]  /*18df0*/  ISETP.NE.AND P0, PT, R6, 0x1, PT ;  /* 0x000000010600780c */ /* 0x001fda0003f05270 */
[----:B------:R-:W0:Y:S01]  /*18e00*/  @P0 LDC R5, c[0x0][0x450] ;  /* 0x00011400ff050b82 */ /* 0x000e220000000800 */
[----:B-1----:R-:W-:-:S05]  /*18e10*/  IMAD.SHL.U32 R7, R7, 0x8, RZ ;  /* 0x0000000807077824 */ /* 0x002fca00078e00ff */
[----:B------:R-:W-:Y:S01]  /*18e20*/  LOP3.LUT R7, R7, 0x38, RZ, 0xc0, !PT ;  /* 0x0000003807077812 */ /* 0x000fe200078ec0ff */
[----:B--2---:R-:W-:Y:S02]  /*18e30*/  IMAD R0, R2, UR4, RZ ;  /* 0x0000000402007c24 */ /* 0x004fe4000f8e02ff */
[----:B------:R-:W-:-:S04]  /*18e40*/  IMAD.WIDE.U32 R2, R36, UR4, RZ ;  /* 0x0000000424027c25 */ /* 0x000fc8000f8e00ff */
[----:B------:R-:W-:Y:S01]  /*18e50*/  IMAD R0, R36, UR5, R0 ;  /* 0x0000000524007c24 */ /* 0x000fe2000f8e0200 */
[----:B------:R-:W-:-:S03]  /*18e60*/  ULDC.64 UR4, c[0x0][0x3d8] ;  /* 0x0000f60000047ab9 */ /* 0x000fc60000000a00 */
[----:B------:R-:W-:Y:S02]  /*18e70*/  IMAD.IADD R3, R3, 0x1, R0 ;  /* 0x0000000103037824 */ /* 0x000fe400078e0200 */
[----:B------:R-:W-:-:S04]  /*18e80*/  IMAD.WIDE.U32 R2, R18, UR4, R2 ;  /* 0x0000000412027c25 */ /* 0x000fc8000f8e0002 */
[----:B------:R-:W-:Y:S01]  /*18e90*/  IMAD R3, R18, UR5, R3 ;  /* 0x0000000512037c24 */ /* 0x000fe2000f8e0203 */
[----:B------:R-:W-:Y:S02]  /*18ea0*/  ULDC.64 UR4, c[0x0][0x3e0] ;  /* 0x0000f80000047ab9 */ /* 0x000fe40000000a00 */
[----:B---3--:R-:W-:Y:S02]  /*18eb0*/  IMAD R0, R21, UR4, RZ ;  /* 0x0000000415007c24 */ /* 0x008fe4000f8e02ff */
[----:B----4-:R-:W-:-:S04]  /*18ec0*/  IMAD.WIDE.U32 R2, R20, UR4, R2 ;  /* 0x0000000414027c25 */ /* 0x010fc8000f8e0002 */
[----:B------:R-:W-:Y:S01]  /*18ed0*/  IMAD R0, R20, UR5, R0 ;  /* 0x0000000514007c24 */ /* 0x000fe2000f8e0200 */
[----:B------:R-:W-:Y:S01]  /*18ee0*/  ULDC.64 UR4, c[0x0][0x3d0] ;  /* 0x0000f40000047ab9 */ /* 0x000fe20000000a00 */
[----:B------:R-:W1:Y:S02]  /*18ef0*/  S2R R20, SR_TID.X ;  /* 0x0000000000147919 */ /* 0x000e640000002100 */
[----:B------:R-:W-:Y:S02]  /*18f00*/  IMAD.IADD R3, R3, 0x1, R0 ;  /* 0x0000000103037824 */ /* 0x000fe400078e0200 */
[----:B------:R-:W2:Y:S02]  /*18f10*/  @P0 LDC R0, c[0x0][0x44c] ;  /* 0x00011300ff000b82 */ /* 0x000ea40000000800 */
[----:B--2---:R-:W-:-:S04]  /*18f20*/  @P0 IMAD.HI.U32 R0, R35, R0, RZ ;  /* 0x0000000023000227 */ /* 0x004fc800078e00ff */
[----:B-1----:R-:W-:Y:S01]  /*18f30*/  IMAD.SHL.U32 R20, R20, 0x8, RZ ;  /* 0x0000000814147824 */ /* 0x002fe200078e00ff */
[----:B0-----:R-:W-:-:S04]  /*18f40*/  @P0 SHF.R.U32.HI R4, RZ, R5, R0 ;  /* 0x00000005ff040219 */ /* 0x001fc80000011600 */
[C---:B------:R-:W-:Y:S01]  /*18f50*/  IADD3 R0, -R4.reuse, RZ, RZ ;  /* 0x000000ff04007210 */ /* 0x040fe20007ffe1ff */
[----:B------:R-:W-:Y:S01]  /*18f60*/  IMAD.WIDE.U32 R2, R4, UR4, R2 ;  /* 0x0000000404027c25 */ /* 0x000fe2000f8e0002 */
[----:B------:R-:W-:Y:S02]  /*18f70*/  SHF.R.S32.HI R5, RZ, 0x1f, R4 ;  /* 0x0000001fff057819 */ /* 0x000fe40000011404 */
[----:B------:R-:W-:Y:S01]  /*18f80*/  LOP3.LUT R20, R20, 0x38, RZ, 0xc0, !PT ;  /* 0x0000003814147812 */ /* 0x000fe200078ec0ff */
[----:B------:R-:W-:Y:S02]  /*18f90*/  IMAD R0, R6, R0, R35 ;  /* 0x0000000006007224 */ /* 0x000fe400078e0223 */
[----:B------:R-:W-:Y:S01]  /*18fa0*/  IMAD R5, R5, UR4, RZ ;  /* 0x0000000405057c24 */ /* 0x000fe2000f8e02ff */
[C---:B------:R-:W-:Y:S02]  /*18fb0*/  LOP3.LUT R10, R20.reuse, 0x40, RZ, 0xfc, !PT ;  /* 0x00000040140a7812 */ /* 0x040fe400078efcff */
[----:B------:R-:W-:Y:S01]  /*18fc0*/  LOP3.LUT R9, R20, 0x80, RZ, 0xfc, !PT ;  /* 0x0000008014097812 */ /* 0x000fe200078efcff */
[----:B------:R-:W-:Y:S01]  /*18fd0*/  IMAD R5, R4, UR5, R5 ;  /* 0x0000000504057c24 */ /* 0x000fe2000f8e0205 */
[----:B------:R-:W-:Y:S01]  /*18fe0*/  SHF.R.S32.HI R4, RZ, 0x1f, R0 ;  /* 0x0000001fff047819 */ /* 0x000fe20000011400 */
[----:B------:R-:W-:Y:S01]  /*18ff0*/  ULDC.64 UR4, c[0x0][0x3c8] ;  /* 0x0000f20000047ab9 */ /* 0x000fe20000000a00 */
[----:B------:R-:W-:Y:S01]  /*19000*/  LOP3.LUT R8, R20, 0xc0, RZ, 0xfc, !PT ;  /* 0x000000c014087812 */ /* 0x000fe200078efcff */
[----:B------:R-:W-:-:S02]  /*19010*/  IMAD.IADD R3, R3, 0x1, R5 ;  /* 0x0000000103037824 */ /* 0x000fc400078e0205 */
        /* <DEDUP_REMOVED lines=14> */
[----:B------:R-:W2:Y:S04]  /*19100*/  LDL.LU R3, [R1+0x24] ;  /* 0x0000240001037983 */ /* 0x000ea80000300800 */
[----:B------:R-:W3:Y:S04]  /*19110*/  LDL.LU R10, [R1+0x1c] ;  /* 0x00001c00010a7983 */ /* 0x000ee80000300800 */
[----:B------:R-:W4:Y:S04]  /*19120*/  LDL.LU R9, [R1+0x28] ;  /* 0x0000280001097983 */ /* 0x000f280000300800 */
[----:B------:R-:W5:Y:S04]  /*19130*/  LDL.LU R8, [R1+0x20] ;  /* 0x0000200001087983 */ /* 0x000f680000300800 */
[----:B------:R-:W2:Y:S04]  /*19140*/  LDL.LU R11, [R1+0x14] ;  /* 0x00001400010b7983 */ /* 0x000ea80000300800 */
[----:B------:R-:W-:Y:S01]  /*19150*/  SHFL.IDX PT, R2, R0, RZ, 0x181f ;  /* 0x00181fff00027589 */ /* 0x000fe200000e0000 */
[----:B--2---:R-:W-:-:S02]  /*19160*/  IMAD R5, R11, R6, RZ ;  /* 0x000000060b057224 */ /* 0x004fc400078e02ff */
[----:B------:R-:W-:Y:S01]  /*19170*/  IMAD.MOV.U32 R11, RZ, RZ, R3 ;  /* 0x000000ffff0b7224 */ /* 0x000fe200078e0003 */
[----:B------:R-:W-:Y:S02]  /*19180*/  SHFL.IDX PT, R6, R0, 0x1, 0x181f ;  /* 0x00381f0000067f89 */ /* 0x000fe400000e0000 */
[----:B------:R-:W-:Y:S02]  /*19190*/  ISETP.GE.AND P0, PT, R17, R5, PT ;  /* 0x000000051100720c */ /* 0x000fe40003f06270 */
[----:B------:R-:W0:Y:S11]  /*191a0*/  SHFL.IDX PT, R3, R4, RZ, 0x181f ;  /* 0x00181fff04037589 */ /* 0x000e3600000e0000 */
[----:B0-----:R-:W-:-:S05]  /*191b0*/  @!P0 LEA R3, P6, R7, R3, 0x1 ;  /* 0x0000000307038211 */ /* 0x001fca00078c08ff */
[----:B------:R-:W-:-:S05]  /*191c0*/  @!P0 IMAD.X R2, RZ, RZ, R2, P6 ;  /* 0x000000ffff028224 */ /* 0x000fca00030e0602 */
[----:B------:R-:W-:-:S04]  /*191d0*/  @!P0 LOP3.LUT R3, R3, R2, RZ, 0x3c, !PT ;  /* 0x0000000203038212 */ /* 0x000fc800078e3cff */
[----:B------:R-:W-:-:S04]  /*191e0*/  @!P0 LOP3.LUT R2, R3, R2, RZ, 0x3c, !PT ;  /* 0x0000000203028212 */ /* 0x000fc800078e3cff */
[----:B------:R-:W-:-:S05]  /*191f0*/  @!P0 LOP3.LUT R3, R3, R2, RZ, 0x3c, !PT ;  /* 0x0000000203038212 */ /* 0x000fca00078e3cff */
[----:B------:R-:W-:Y:S04]  /*19200*/  @!P0 LDGSTS.E.BYPASS.LTC128B.128 [R25+0x22400], desc[UR60][R2.64], !P4 ;  /* 0x2240000002198fae */ /* 0x000fe8000e101d7c */
[----:B------:R-:W-:Y:S04]  /*19210*/  @!P0 LDGSTS.E.BYPASS.LTC128B.128 [R25+0x26400], desc[UR60][R2.64+0x80], !P3 ;  /* 0x2640008002198fae */ /* 0x000fe8000d901d7c */
[----:B------:R-:W-:Y:S04]  /*19220*/  @!P0 LDGSTS.E.BYPASS.LTC128B.128 [R25+0x2a400], desc[UR60][R2.64+0x100], !P2 ;  /* 0x2a40010002198fae */ /* 0x000fe8000d101d7c */
[----:B------:R0:W-:Y:S01]  /*19230*/  @!P0 LDGSTS.E.BYPASS.LTC128B.128 [R25+0x2e400], desc[UR60][R2.64+0x180], !P1 ;  /* 0x2e40018002198fae */ /* 0x0001e2000c901d7c */
[----:B---3--:R-:W-:Y:S01]  /*19240*/  ISETP.GE.AND P0, PT, R10, R5, PT ;  /* 0x000000050a00720c */ /* 0x008fe20003f06270 */
[----:B----4-:R-:W-:-:S02]  /*19250*/  IMAD.MOV.U32 R10, RZ, RZ, R9 ;  /* 0x000000ffff0a7224 */ /* 0x010fc400078e0009 */
[----:B------:R-:W2:Y:S04]  /*19260*/  LDL.LU R9, [R1+0x30] ;  /* 0x0000300001097983 */ /* 0x000ea80000300800 */
[----:B0-----:R-:W0:Y:S06]  /*19270*/  SHFL.IDX PT, R2, R4, 0x1, 0x181f ;  /* 0x00381f0004027f89 */ /* 0x001e2c00000e0000 */
[----:B0-----:R-:W-:-:S05]  /*19280*/  @!P0 LEA R2, P6, R7, R2, 0x1 ;  /* 0x0000000207028211 */ /* 0x001fca00078c08ff */
[----:B------:R-:W-:Y:S02]  /*19290*/  @!P0 IMAD.X R3, RZ, RZ, R6, P6 ;  /* 0x000000ffff038224 */ /* 0x000fe400030e0606 */
[----:B------:R-:W-:Y:S04]  /*192a0*/  SHFL.IDX PT, R6, R0, 0x2, 0x181f ;  /* 0x00581f0000067f89 */ /* 0x000fe800000e0000 */
[----:B------:R-:W-:Y:S04]  /*192b0*/  @!P0 LDGSTS.E.BYPASS.LTC128B.128 [R25+0x22c00], desc[UR60][R2.64], !P4 ;  /* 0x22c0000002198fae */ /* 0x000fe8000e101d7c */
[----:B------:R-:W-:Y:S04]  /*192c0*/  @!P0 LDGSTS.E.BYPASS.LTC128B.128 [R25+0x26c00], desc[UR60][R2.64+0x80], !P3 ;  /* 0x26c0008002198fae */ /* 0x000fe8000d901d7c */
[----:B------:R-:W-:Y:S04]  /*192d0*/  @!P0 LDGSTS.E.BYPASS.LTC128B.128 [R25+0x2ac00], desc[UR60][R2.64+0x100], !P2 ;  /* 0x2ac0010002198fae */ /* 0x000fe8000d101d7c */
[----:B------:R0:W-:Y:S01]  /*192e0*/  @!P0 LDGSTS.E.BYPASS.LTC128B.128 [R25+0x2ec00], desc[UR60][R2.64+0x180], !P1 ;  /* 0x2ec0018002198fae */ /* 0x0001e2000c901d7c */
[----:B-----5:R-:W-:-:S03]  /*192f0*/  ISETP.GE.AND P0, PT, R8, R5, PT ;  /* 0x000000050800720c */ /* 0x020fc60003f06270 */
[----:B------:R-:W3:Y:S04]  /*19300*/  LDL.LU R8, [R1+0x34] ;  /* 0x0000340001087983 */ /* 0x000ee80000300800 */
[----:B0-----:R-:W0:Y:S06]  /*19310*/  SHFL.IDX PT, R2, R4, 0x2, 0x181f ;  /* 0x00581f0004027f89 */ /* 0x001e2c00000e0000 */
[----:B0-----:R-:W-:-:S05]  /*19320*/  @!P0 LEA R2, P6, R7, R2, 0x1 ;  /* 0x0000000207028211 */ /* 0x001fca00078c08ff */
[----:B------:R-:W-:-:S05]  /*19330*/  @!P0 IMAD.X R3, RZ, RZ, R6, P6 ;  /* 0x000000ffff038224 */ /* 0x000fca00030e0606 */
[----:B------:R-:W-:Y:S04]  /*19340*/  @!P0 LDGSTS.E.BYPASS.LTC128B.128 [R25+0x23400], desc[UR60][R2.64], !P4 ;  /* 0x2340000002198fae */ /* 0x000fe8000e101d7c */
[----:B------:R-:W-:Y:S04]  /*19350*/  @!P0 LDGSTS.E.BYPASS.LTC128B.128 [R25+0x27400], desc[UR60][R2.64+0x80], !P3 ;  /* 0x2740008002198fae */ /* 0x000fe8000d901d7c */
[----:B------:R-:W-:Y:S04]  /*19360*/  @!P0 LDGSTS.E.BYPASS.LTC128B.128 [R25+0x2b400], desc[UR60][R2.64+0x100], !P2 ;  /* 0x2b40010002198fae */ /* 0x000fe8000d101d7c */
[----:B------:R0:W-:Y:S04]  /*19370*/  @!P0 LDGSTS.E.BYPASS.LTC128B.128 [R25+0x2f400], desc[UR60][R2.64+0x180], !P1 ;  /* 0x2f40018002198fae */ /* 0x0001e8000c901d7c */
[----:B------:R-:W-:Y:S04]  /*19380*/  SHFL.IDX PT, R6, R0, 0x3, 0x181f ;  /* 0x00781f0000067f89 */ /* 0x000fe800000e0000 */
[----:B0-----:R-:W0:Y:S01]  /*19390*/  SHFL.IDX PT, R2, R4, 0x3, 0x181f ;  /* 0x00781f0004027f89 */ /* 0x001e2200000e0000 */
[----:B------:R-:W-:-:S13]  /*193a0*/  ISETP.GE.AND P0, PT, R11, R5, PT ;  /* 0x000000050b00720c */ /* 0x000fda0003f06270 */
        /* <DEDUP_REMOVED lines=17> */
[----:B--2---:R-:W-:-:S13]  /*194c0*/  ISETP.GE.AND P0, PT, R9, R5, PT ;  /* 0x000000050900720c */ /* 0x004fda0003f06270 */
[----:B0-----:R-:W-:-:S04]  /*194d0*/  @!P0 LEA R2, P6, R7, R2, 0x1 ;  /* 0x0000000207028211 */ /* 0x001fc800078c08ff */
[----:B------:R-:W-:-:S05]  /*194e0*/  @!P0 IADD3.X R3, RZ, R6, RZ, P6, !PT ;  /* 0x00000006ff038210 */ /* 0x000fca00037fe4ff */
[----:B------:R-:W-:Y:S04]  /*194f0*/  @!P0 LDGSTS.E.BYPASS.LTC128B.128 [R25+0x24c00], desc[UR60][R2.64], !P4 ;  /* 0x24c0000002198fae */ /* 0x000fe8000e101d7c */
[----:B------:R-:W-:Y:S04]  /*19500*/  @!P0 LDGSTS.E.BYPASS.LTC128B.128 [R25+0x28c00], desc[UR60][R2.64+0x80], !P3 ;  /* 0x28c0008002198fae */ /* 0x000fe8000d901d7c */
[----:B------:R-:W-:Y:S04]  /*19510*/  @!P0 LDGSTS.E.BYPASS.LTC128B.128 [R25+0x2cc00], desc[UR60][R2.64+0x100], !P2 ;  /* 0x2cc0010002198fae */ /* 0x000fe8000d101d7c */
[----:B------:R0:W-:Y:S04]  /*19520*/  @!P0 LDGSTS.E.BYPASS.LTC128B.128 [R25+0x30c00], desc[UR60][R2.64+0x180], !P1 ;  /* 0x30c0018002198fae */ /* 0x0001e8000c901d7c */
[----:B------:R-:W-:Y:S04]  /*19530*/  SHFL.IDX PT, R6, R0, 0x6, 0x181f ;  /* 0x00d81f0000067f89 */ /* 0x000fe800000e0000 */
[----:B0-----:R-:W0:Y:S01]  /*19540*/  SHFL.IDX PT, R2, R4, 0x6, 0x181f ;  /* 0x00d81f0004027f89 */ /* 0x001e2200000e0000 */
[----:B---3--:R-:W-:-:S13]  /*19550*/  ISETP.GE.AND P0, PT, R8, R5, PT ;  /* 0x000000050800720c */ /* 0x008fda0003f06270 */
[----:B0-----:R-:W-:-:S05]  /*19560*/  @!P0 LEA R2, P5, R7, R2, 0x1 ;  /* 0x0000000207028211 */ /* 0x001fca00078a08ff */
[----:B------:R-:W-:-:S05]  /*19570*/  @!P0 IMAD.X R3, RZ, RZ, R6, P5 ;  /* 0x000000ffff038224 */ /* 0x000fca00028e0606 */
[----:B------:R-:W-:Y:S04]  /*19580*/  @!P0 LDGSTS.E.BYPASS.LTC128B.128 [R25+0x25400], desc[UR60][R2.64], !P4 ;  /* 0x2540000002198fae */ /* 0x000fe8000e101d7c */
[----:B------:R-:W-:Y:S04]  /*19590*/  @!P0 LDGSTS.E.BYPASS.LTC128B.128 [R25+0x29400], desc[UR60][R2.64+0x80], !P3 ;  /* 0x2940008002198fae */ /* 0x000fe8000d901d7c */
[----:B------:R-:W-:Y:S04]  /*195a0*/  @!P0 LDGSTS.E.BYPASS.LTC128B.128 [R25+0x2d400], desc[UR60][R2.64+0x100], !P2 ;  /* 0x2d40010002198fae */ /* 0x000fe8000d101d7c */
[----:B------:R0:W-:Y:S04]  /*195b0*/  @!P0 LDGSTS.E.BYPASS.LTC128B.128 [R25+0x31400], desc[UR60][R2.64+0x180], !P1 ;  /* 0x3140018002198fae */ /* 0x0001e8000c901d7c */
[----:B------:R1:W2:Y:S04]  /*195c0*/  SHFL.IDX PT, R6, R0, 0x7, 0x181f ;  /* 0x00f81f0000067f89 */ /* 0x0002a800000e0000 */
[----:B0-----:R1:W0:Y:S02]  /*195d0*/  SHFL.IDX PT, R2, R4, 0x7, 0x181f ;  /* 0x00f81f0004027f89 */ /* 0x00122400000e0000 */
.L_x_1850:
[----:B-1----:R-:W3:Y:S01]  /*195e0*/  LDL.LU R0, [R1+0x3c] ;  /* 0x00003c0001007983 */ /* 0x002ee20000300800 */
[----:B------:R-:W-:Y:S01]  /*195f0*/  BSSY B0, `(.L_x_1654) ;  /* 0x000000c000007945 */ /* 0x000fe20003800000 */
[----:B---3--:R-:W-:-:S13]  /*19600*/  ISETP.GE.AND P0, PT, R0, R5, PT ;  /* 0x000000050000720c */ /* 0x008fda0003f06270 */
[----:B------:R-:W-:Y:S05]  /*19610*/  @P0 BRA `(.L_x_1655) ;  /* 0x0000000000240947 */ /* 0x000fea0003800000 */
[----:B0-----:R-:W-:-:S05]  /*19620*/  LEA R2, P0, R7, R2, 0x1 ;  /* 0x0000000207027211 */ /* 0x001fca00078008ff */
[----:B--2---:R-:W-:-:S05]  /*19630*/  IMAD.X R3, RZ, RZ, R6, P0 ;  /* 0x000000ffff037224 */ /* 0x004fca00000e0606 */
[----:B------:R-:W-:Y:S01]  /*19640*/  @!PT LDS RZ, [RZ] ;  /* 0x00000000fffff984 */ /* 0x000fe20000000800 */
[----:B------:R-:W-:Y:S01]  /*19650*/  @!PT LDS RZ, [RZ] ;  /* 0x00000000fffff984 */ /* 0x000fe20000000800 */
[----:B------:R-:W-:Y:S01]  /*19660*/  @!PT LDS RZ, [RZ] ;  /* 0x00000000fffff984 */ /* 0x000fe20000000800 */
[----:B------:R1:W-:Y:S04]  /*19670*/  LDGSTS.E.BYPASS.LTC128B.128 [R25+0x25c00], desc[UR60][R2.64], !P4 ;  /* 0x25c0000002197fae */ /* 0x0003e8000e101d7c */
[----:B------:R1:W-:Y:S04]  /*19680*/  LDGSTS.E.BYPASS.LTC128B.128 [R25+0x29c00], desc[UR60][R2.64+0x80], !P3 ;  /* 0x29c0008002197fae */ /* 0x0003e8000d901d7c */
[----:B------:R1:W-:Y:S04]  /*19690*/  LDGSTS.E.BYPASS.LTC128B.128 [R25+0x2dc00], desc[UR60][R2.64+0x100], !P2 ;  /* 0x2dc0010002197fae */ /* 0x0003e8000d101d7c */
[----:B------:R1:W-:Y:S02]  /*196a0*/  LDGSTS.E.BYPASS.LTC128B.128 [R25+0x31c00], desc[UR60][R2.64+0x180], !P1 ;  /* 0x31c0018002197fae */ /* 0x0003e4000c901d7c */
.L_x_1655:
[----:B------:R-:W-:Y:S05]  /*196b0*/  BSYNC B0 ;  /* 0x0000000000007941 */ /* 0x000fea0003800000 */
.L_x_1654:
[----:B------:R-:W-:Y:S01]  /*196c0*/  NOP ;  /* 0x0000000000007918 */ /* 0x000fe20000000000 */
[----:B------:R-:W-:-:S13]  /*196d0*/  PLOP3.LUT P0, PT, PT, PT, PT, 0x80, 0x0 ;  /* 0x000000000000781c */ /* 0x000fda0003f0f070 */
.L_x_1656:
[----:B------:R-:W-:Y:S02]  /*196e0*/  PLOP3.LUT P1, PT, P1, P0, PT, 0xa2, 0x0 ;  /* 0x000000000000781c */ /* 0x000fe40000f21472 */
[----:B------:R-:W-:-:S08]  /*196f0*/  @P0 R2UR P1, UR4, R22 ;  /* 0x00000000160402ca */ /* 0x000fd00000020000 */
[----:B------:R-:W-:-:S05]  /*19700*/  @P0 PLOP3.LUT P0, PT, P1, PT, PT, 0x80, 0x0 ;  /* 0x000000000000081c */ /* 0x000fca0000f0f070 */
[----:B------:R-:W-:Y:S01]  /*19710*/  @!P1 SYNCS.ARRIVE.TRANS64.RED.A0T1 RZ, [UR4+0x32410], RZ ;  /* 0x032410ffffff99a7 */ /* 0x000fe20008200404 */
[----:B------:R-:W-:Y:S07]  /*19720*/  @!P1 ARRIVES.LDGSTSBAR.64.TRANSCNT [UR4+0x32410] ;  /* 0x03241000ff0099b0 */ /* 0x000fee0008000a84 */
[----:B------:R-:W-:Y:S05]  /*19730*/  @P0 BRA.U.ANY `(.L_x_1656) ;  /* 0xfffffffd00e80947 */ /* 0x000fea000393ffff */
[----:B01----:R-:W3:Y:S02]  /*19740*/  LDL.LU R2, [R1+0x40] ;  /* 0x0000400001027983 */ /* 0x003ee40000300800 */
[----:B---3--:R-:W-:-:S05]  /*19750*/  VIADD R2, R2, 0x1 ;  /* 0x0000000102027836 */ /* 0x008fca0000000000 */
        /* <DEDUP_REMOVED lines=10> */
.L_x_1851:
[----:B------:R-:W-:Y:S05]  /*19800*/  BSYNC B0 ;  /* 0x0000000000007941 */ /* 0x000fea0003800000 */
.L_x_1657:
[----:B------:R-:W3:Y:S02]  /*19810*/  LDL R0, [R1+0x68] ;  /* 0x0000680001007983 */ /* 0x000ee40000100800 */
[----:B---3--:R-:W-:-:S13]  /*19820*/  ISETP.NE.AND P0, PT, R0, 0x3, PT ;  /* 0x000000030000780c */ /* 0x008fda0003f05270 */
[----:B------:R-:W-:Y:S05]  /*19830*/  @!P0 BRA `(.L_x_1659) ;  /* 0x0000000000048947 */ /* 0x000fea0003800000 */
[----:B------:R-:W-:Y:S01]  /*19840*/  BPT.TRAP 0x1 ;  /* 0x000000040000795c */ /* 0x000fe20000300000 */
.L_x_1659:
[----:B------:R-:W-:Y:S01]  /*19850*/  SHF.L.U32 R0, R26, 0x1f, RZ ;  /* 0x0000001f1a007819 */ /* 0x000fe200000006ff */
[----:B------:R-:W-:Y:S03]  /*19860*/  BSSY B0, `(.L_x_1660) ;  /* 0x0000003000007945 */ /* 0x000fe60003800000 */
[----:B------:R-:W1:Y:S02]  /*19870*/  SYNCS.PHASECHK.TRANS64.TRYWAIT P0, [R29+URZ+0x32460], R0 ;  /* 0x032460001d0075a7 */ /* 0x000e64000800017f */
[----:B-1----:R-:W-:Y:S05]  /*19880*/  @!P0 BRA `(.L_x_1661) ;  /* 0x0000006400508947 */ /* 0x002fea0003800000 */
.L_x_1852:
[----:B------:R-:W-:Y:S05]  /*19890*/  BSYNC B0 ;  /* 0x0000000000007941 */ /* 0x000fea0003800000 */
.L_x_1660:
[----:B0-----:R-:W1:Y:S01]  /*198a0*/  LDL.LU R3, [R1+0x48] ;  /* 0x0000480001037983 */ /* 0x001e620000300800 */
[----:B------:R-:W-:Y:S01]  /*198b0*/  ULDC.64 UR4, c[0x0][0x328] ;  /* 0x0000ca0000047ab9 */ /* 0x000fe20000000a00 */
[----:B------:R-:W-:Y:S02]  /*198c0*/  ULDC.64 UR6, c[0x0][0x318] ;  /* 0x0000c60000067ab9 */ /* 0x000fe40000000a00 */
[----:B------:R-:W3:Y:S04]  /*198d0*/  LDL.LU R2, [R1+0x4] ;  /* 0x0000040001027983 */ /* 0x000ee80000300800 */
[----:B--2---:R-:W2:Y:S04]  /*198e0*/  LDL.LU R6, [R1+0x4c] ;  /* 0x00004c0001067983 */ /* 0x004ea80000300800 */
[----:B------:R-:W4:Y:S04]  /*198f0*/  LDL R7, [R1] ;  /* 0x0000000001077983 */ /* 0x000f280000100800 */
[----:B------:R-:W5:Y:S01]  /*19900*/  LDL.LU R4, [R1+0x60] ;  /* 0x0000600001047983 */ /* 0x000f620000300800 */
[----:B-1----:R-:W-:-:S04]  /*19910*/  IMAD R0, R3, UR4, RZ ;  /* 0x0000000403007c24 */ /* 0x002fc8000f8e02ff */
[C---:B---3--:R-:W-:Y:S02]  /*19920*/  IMAD R5, R2.reuse, UR5, R0 ;  /* 0x0000000502057c24 */ /* 0x048fe4000f8e0200 */
[----:B------:R-:W-:Y:S01]  /*19930*/  IMAD.WIDE.U32 R2, R2, UR4, RZ ;  /* 0x0000000402027c25 */ /* 0x000fe2000f8e00ff */
[----:B------:R-:W-:-:S03]  /*19940*/  ULDC.64 UR4, c[0x0][0x338] ;  /* 0x0000ce0000047ab9 */ /* 0x000fc60000000a00 */
[----:B------:R-:W-:Y:S02]  /*19950*/  IMAD.IADD R3, R3, 0x1, R5 ;  /* 0x0000000103037824 */ /* 0x000fe400078e0205 */
[----:B--2---:R-:W-:Y:S01]  /*19960*/  IMAD R0, R6, UR4, RZ ;  /* 0x0000000406007c24 */ /* 0x004fe2000f8e02ff */
[----:B----4-:R-:W-:Y:S01]  /*19970*/  LOP3.LUT P3, RZ, R7, 0x10, RZ, 0xc0, !PT ;  /* 0x0000001007ff7812 */ /* 0x010fe2000786c0ff */
[----:B------:R-:W-:Y:S01]  /*19980*/  IMAD.WIDE.U32 R2, R37, UR4, R2 ;  /* 0x0000000425027c25 */ /* 0x000fe2000f8e0002 */
[C---:B------:R-:W-:Y:S02]  /*19990*/  LOP3.LUT P2, RZ, R7.reuse, 0x8, RZ, 0xc0, !PT ;  /* 0x0000000807ff7812 */ /* 0x040fe4000784c0ff */
[----:B------:R-:W-:Y:S01]  /*199a0*/  LOP3.LUT P1, RZ, R7, 0x4, RZ, 0xc0, !PT ;  /* 0x0000000407ff7812 */ /* 0x000fe2000782c0ff */
[----:B------:R-:W-:Y:S01]  /*199b0*/  IMAD R5, R37, UR5, R0 ;  /* 0x0000000525057c24 */ /* 0x000fe2000f8e0200 */
[----:B------:R-:W-:Y:S01]  /*199c0*/  ULDC.64 UR4, c[0x0][0x330] ;  /* 0x0000cc0000047ab9 */ /* 0x000fe20000000a00 */
[----:B------:R-:W-:-:S02]  /*199d0*/  SEL R0, RZ, 0x2, P3 ;  /* 0x00000002ff007807 */ /* 0x000fc40001800000 */
[----:B------:R-:W-:Y:S01]  /*199e0*/  IMAD.IADD R3, R3, 0x1, R5 ;  /* 0x0000000103037824 */ /* 0x000fe200078e0205 */
[----:B------:R-:W-:Y:S02]  /*199f0*/  LOP3.LUT P4, RZ, R7, 0x1, RZ, 0xc0, !PT ;  /* 0x0000000107ff7812 */ /* 0x000fe4000788c0ff */
[----:B------:R-:W-:Y:S01]  /*19a00*/  SEL R7, RZ, 0x8, P1 ;  /* 0x00000008ff077807 */ /* 0x000fe20000800000 */
[----:B------:R-:W-:Y:S01]  /*19a10*/  IMAD.WIDE.U32 R2, R18, UR4, R2 ;  /* 0x0000000412027c25 */ /* 0x000fe2000f8e0002 */
[----:B------:R-:W-:-:S03]  /*19a20*/  UMOV UR4, 0xffffffff ;  /* 0xffffffff00047882 */ /* 0x000fc60000000000 */
[----:B------:R-:W-:Y:S01]  /*19a30*/  IMAD R3, R18, UR5, R3 ;  /* 0x0000000512037c24 */ /* 0x000fe2000f8e0203 */
[----:B------:R-:W-:-:S04]  /*19a40*/  LEA R5, P0, R2, UR6, 0x1 ;  /* 0x0000000602057c11 */ /* 0x000fc8000f8008ff */
[----:B------:R-:W-:Y:S02]  /*19a50*/  LEA.HI.X R6, R2, UR7, R3, 0x1, P0 ;  /* 0x0000000702067c11 */ /* 0x000fe400080f0c03 */
[----:B------:R-:W-:-:S04]  /*19a60*/  SEL R3, RZ, 0x4, P2 ;  /* 0x00000004ff037807 */ /* 0x000fc80001000000 */
[----:B-----5:R-:W-:Y:S01]  /*19a70*/  IADD3 R0, R3, R0, R4 ;  /* 0x0000000003007210 */ /* 0x020fe20007ffe004 */
        /* <DEDUP_REMOVED lines=27> */
[----:B0-----:R-:W-:Y:S02]  /*19c30*/  IADD3.X R9, RZ, R3, RZ, P3, !PT ;  /* 0x00000003ff097210 */ /* 0x001fe40001ffe4ff */
        /* <DEDUP_REMOVED lines=45> */
.L_x_1866:
        /* <DEDUP_REMOVED lines=15> */
.L_x_1663:
[----:B------:R-:W-:Y:S02]  /*1a000*/  PLOP3.LUT P1, PT, P1, P0, PT, 0xa2, 0x0 ;  /* 0x000000000000781c */ /* 0x000fe40000f21472 */
[----:B------:R-:W-:-:S08]  /*1a010*/  @P0 R2UR P1, UR4, R29 ;  /* 0x000000001d0402ca */ /* 0x000fd00000020000 */
[----:B------:R-:W-:-:S05]  /*1a020*/  @P0 PLOP3.LUT P0, PT, P1, PT, PT, 0x80, 0x0 ;  /* 0x000000000000081c */ /* 0x000fca0000f0f070 */
[----:B------:R-:W-:Y:S01]  /*1a030*/  @!P1 SYNCS.ARRIVE.TRANS64.RED.A0T1 RZ, [UR4+0x32450], RZ ;  /* 0x032450ffffff99a7 */ /* 0x000fe20008200404 */
[----:B------:R-:W-:Y:S07]  /*1a040*/  @!P1 ARRIVES.LDGSTSBAR.64.TRANSCNT [UR4+0x32450] ;  /* 0x03245000ff0099b0 */ /* 0x000fee0008000a84 */
[----:B------:R-:W-:Y:S05]  /*1a050*/  @P0 BRA.U.ANY `(.L_x_1663) ;  /* 0xfffffffd00e80947 */ /* 0x000fea000393ffff */
[----:B------:R-:W-:Y:S01]  /*1a060*/  NOP ;  /* 0x0000000000007918 */ /* 0x000fe20000000000 */
[----:B0-----:R-:W2:Y:S02]  /*1a070*/  LDL R2, [R1+0x68] ;  /* 0x0000680001027983 */ /* 0x001ea40000100800 */
[----:B--2---:R-:W-:-:S13]  /*1a080*/  ISETP.NE.AND P2, PT, R2, 0x3, PT ;  /* 0x000000030200780c */ /* 0x004fda0003f45270 */
[----:B------:R-:W-:Y:S05]  /*1a090*/  @!P2 BRA `(.L_x_1664) ;  /* 0x000000000004a947 */ /* 0x000fea0003800000 */
[----:B------:R-:W-:Y:S01]  /*1a0a0*/  BPT.TRAP 0x1 ;  /* 0x000000040000795c */ /* 0x000fe20000300000 */
.L_x_1664:
[----:B------:R-:W2:Y:S01]  /*1a0b0*/  LDL.LU R2, [R1+0x44] ;  /* 0x0000440001027983 */ /* 0x000ea20000300800 */
[----:B------:R0:W-:Y:S01]  /*1a0c0*/  SYNCS.ARRIVE.TRANS64.A1T0 RZ, [R29+URZ+0x32450], RZ ;  /* 0x032450ff1dff79a7 */ /* 0x0001e2000810003f */
[----:B------:R-:W-:Y:S01]  /*1a0d0*/  BSSY B0, `(.L_x_1665) ;  /* 0x00000de000007945 */ /* 0x000fe20003800000 */
[----:B--2---:R-:W-:-:S05]  /*1a0e0*/  VIADD R10, R2, 0xfffffffe ;  /* 0xfffffffe020a7836 */ /* 0x004fca0000000000 */
[----:B------:R-:W-:-:S13]  /*1a0f0*/  ISETP.GE.AND P0, PT, R10, R32, PT ;  /* 0x000000200a00720c */ /* 0x000fda0003f06270 */
[----:B0-----:R-:W-:Y:S05]  /*1a100*/  @!P0 BRA `(.L_x_1666) ;  /* 0x0000000c00688947 */ /* 0x001fea0003800000 */
.L_x_1679:
[----:B--2---:R-:W2:Y:S01]  /*1a110*/  LDL R12, [R1+0x68] ;  /* 0x00006800010c7983 */ /* 0x004ea20000100800 */
[----:B0-----:R-:W0:Y:S01]  /*1a120*/  LDC R6, c[0x0][0x430] ;  /* 0x00010c00ff067b82 */ /* 0x001e220000000800 */
[----:B------:R-:W1:Y:S01]  /*1a130*/  S2R R2, SR_TID.X ;  /* 0x0000000000027919 */ /* 0x000e620000002100 */
[----:B---3--:R-:W3:Y:S01]  /*1a140*/  S2R R4, SR_TID.X ;  /* 0x0000000000047919 */ /* 0x008ee20000002100 */
[----:B0-----:R-:W-:Y:S02]  /*1a150*/  ISETP.NE.AND P0, PT, R6, 0x1, PT ;  /* 0x000000010600780c */ /* 0x001fe40003f05270 */
[----:B-1----:R-:W-:-:S11]  /*1a160*/  LOP3.LUT R2, R2, 0x7f, RZ, 0xc0, !PT ;  /* 0x0000007f02027812 */ /* 0x002fd600078ec0ff */
[----:B------:R-:W0:Y:S01]  /*1a170*/  @P0 LDC R3, c[0x0][0x438] ;  /* 0x00010e00ff030b82 */ /* 0x000e220000000800 */
[----:B---3--:R-:W-:Y:S01]  /*1a180*/  IMAD.SHL.U32 R4, R4, 0x10, RZ ;  /* 0x0000001004047824 */ /* 0x008fe200078e00ff */
[----:B------:R-:W-:-:S04]  /*1a190*/  SHF.R.U32.HI R2, RZ, 0x3, R2 ;  /* 0x00000003ff027819 */ /* 0x000fc80000011602 */
[----:B------:R-:W-:Y:S02]  /*1a1a0*/  LOP3.LUT R4, R2, 0x70, R4, 0xf8, !PT ;  /* 0x0000007002047812 */ /* 0x000fe400078ef804 */
[----:B------:R-:W1:Y:S02]  /*1a1b0*/  @P0 LDC R2, c[0x0][0x434] ;  /* 0x00010d00ff020b82 */ /* 0x000e640000000800 */
[----:B------:R-:W-:Y:S01]  /*1a1c0*/  ISETP.GT.U32.AND P1, PT, R4, 0x5f, PT ;  /* 0x0000005f0400780c */ /* 0x000fe20003f24070 */
[----:B------:R-:W-:-:S04]  /*1a1d0*/  IMAD R7, R10, 0x60, R33 ;  /* 0x000000600a077824 */ /* 0x000fc800078e0221 */
[----:B------:R-:W-:-:S08]  /*1a1e0*/  IMAD.IADD R7, R4, 0x1, R7 ;  /* 0x0000000104077824 */ /* 0x000fd000078e0207 */
[----:B------:R-:W3:Y:S01]  /*1a1f0*/  @!P1 LDC.64 R4, c[0x0][0x428] ;  /* 0x00010a00ff049b82 */ /* 0x000ee20000000a00 */
[----:B------:R-:W-:-:S07]  /*1a200*/  IMAD.MOV.U32 R11, RZ, RZ, R7 ;  /* 0x000000ffff0b7224 */ /* 0x000fce00078e0007 */
[----:B------:R-:W4:Y:S01]  /*1a210*/  @!P1 LDC.64 R8, c[0x0][0x418] ;  /* 0x00010600ff089b82 */ /* 0x000f220000000a00 */
[----:B-1----:R-:W-:-:S05]  /*1a220*/  @P0 IMAD.HI.U32 R2, R7, R2, RZ ;  /* 0x0000000207020227 */ /* 0x002fca00078e00ff */
[----:B0-----:R-:W-:-:S04]  /*1a230*/  @P0 SHF.R.U32.HI R11, RZ, R3, R2 ;  /* 0x00000003ff0b0219 */ /* 0x001fc80000011602 */
[--C-:B------:R-:W-:Y:S01]  /*1a240*/  @!P1 SHF.R.S32.HI R3, RZ, 0x1f, R11.reuse ;  /* 0x0000001fff039819 */ /* 0x100fe2000001140b */
[----:B------:R-:W-:-:S04]  /*1a250*/  @!P1 IMAD.MOV.U32 R2, RZ, RZ, R11 ;  /* 0x000000ffff029224 */ /* 0x000fc800078e000b */
[----:B---3--:R-:W-:-:S04]  /*1a260*/  @!P1 IMAD.WIDE.U32 R2, R28, R4, R2 ;  /* 0x000000041c029225 */ /* 0x008fc800078e0002 */
[----:B------:R-:W-:-:S04]  /*1a270*/  @!P1 IMAD R4, R34, R4, RZ ;  /* 0x0000000422049224 */ /* 0x000fc800078e02ff */
[----:B------:R-:W-:Y:S01]  /*1a280*/  @!P1 IMAD R5, R28, R5, R4 ;  /* 0x000000051c059224 */ /* 0x000fe200078e0204 */
[----:B----4-:R-:W-:-:S03]  /*1a290*/  @!P1 LEA R8, P0, R2, R8, 0x2 ;  /* 0x0000000802089211 */ /* 0x010fc600078010ff */
[----:B------:R-:W-:Y:S02]  /*1a2a0*/  @!P1 IMAD.IADD R3, R5, 0x1, R3 ;  /* 0x0000000105039824 */ /* 0x000fe400078e0203 */
[----:B------:R-:W-:-:S03]  /*1a2b0*/  IMAD.MOV.U32 R5, RZ, RZ, RZ ;  /* 0x000000ffff057224 */ /* 0x000fc600078e00ff */
[----:B------:R-:W-:Y:S01]  /*1a2c0*/  @!P1 LEA.HI.X R9, R2, R9, R3, 0x2, P0 ;  /* 0x0000000902099211 */ /* 0x000fe200000f1403 */
[----:B------:R-:W-:-:S04]  /*1a2d0*/  VIADD R24, R24, 0x1 ;  /* 0x0000000118187836 */ /* 0x000fc80000000000 */
[----:B------:R0:W5:Y:S01]  /*1a2e0*/  @!P1 LDG.E R5, desc[UR60][R8.64] ;  /* 0x0000003c08059981 */ /* 0x000162000c1e1900 */
[----:B------:R-:W-:-:S04]  /*1a2f0*/  ISETP.NE.AND P0, PT, R24, 0x2, PT ;  /* 0x000000021800780c */ /* 0x000fc80003f05270 */
[----:B------:R-:W-:Y:S02]  /*1a300*/  SEL R3, RZ, 0x1, P0 ;  /* 0x00000001ff037807 */ /* 0x000fe40000000000 */
[----:B------:R-:W-:Y:S02]  /*1a310*/  IADD3 R2, -R11, RZ, RZ ;  /* 0x000000ff0b027210 */ /* 0x000fe40007ffe1ff */
[----:B------:R-:W-:Y:S01]  /*1a320*/  LOP3.LUT R26, R26, R3, RZ, 0x3c, !PT ;  /* 0x000000031a1a7212 */ /* 0x000fe200078e3cff */
[----:B------:R-:W-:Y:S01]  /*1a330*/  IMAD.MOV.U32 R3, RZ, RZ, R10 ;  /* 0x000000ffff037224 */ /* 0x000fe200078e000a */
[----:B------:R-:W-:Y:S05]  /*1a340*/  YIELD ;  /* 0x0000000000007946 */ /* 0x000fea0003800000 */
[----:B------:R-:W-:Y:S01]  /*1a350*/  SEL R24, R24, RZ, P0 ;  /* 0x000000ff18187207 */ /* 0x000fe20000000000 */
[----:B------:R-:W-:Y:S01]  /*1a360*/  IMAD R6, R6, R2, R7 ;  /* 0x0000000206067224 */ /* 0x000fe200078e0207 */
[----:B------:R-:W-:Y:S01]  /*1a370*/  ISETP.GT.AND P2, PT, R3, R32, PT ;  /* 0x000000200300720c */ /* 0x000fe20003f44270 */
[----:B------:R-:W-:Y:S01]  /*1a380*/  VIADD R10, R10, 0xffffffff ;  /* 0xffffffff0a0a7836 */ /* 0x000fe20000000000 */
[----:B--2---:R-:W-:-:S13]  /*1a390*/  ISETP.NE.AND P1, PT, R12, 0x3, PT ;  /* 0x000000030c00780c */ /* 0x004fda0003f25270 */
[----:B0-----:R-:W-:Y:S05]  /*1a3a0*/  @!P1 BRA `(.L_x_1667) ;  /* 0x0000000000049947 */ /* 0x001fea0003800000 */
[----:B------:R-:W-:Y:S01]  /*1a3b0*/  BPT.TRAP 0x1 ;  /* 0x000000040000795c */ /* 0x000fe20000300000 */
.L_x_1667:
[----:B------:R-:W-:Y:S01]  /*1a3c0*/  IMAD R4, R24, 0x8, R22 ;  /* 0x0000000818047824 */ /* 0x000fe200078e0216 */
[----:B------:R-:W-:Y:S01]  /*1a3d0*/  SHF.L.U32 R21, R26, 0x1f, RZ ;  /* 0x0000001f1a157819 */ /* 0x000fe200000006ff */
[----:B------:R-:W-:Y:S01]  /*1a3e0*/  BSSY B1, `(.L_x_1668) ;  /* 0x0000004000017945 */ /* 0x000fe20003800000 */
[----:B------:R-:W-:Y:S02]  /*1a3f0*/  SHF.R.S32.HI R17, RZ, 0x1f, R6 ;  /* 0x0000001fff117819 */ /* 0x000fe40000011406 */
[----:B------:R-:W0:Y:S02]  /*1a400*/  SYNCS.PHASECHK.TRANS64.TRYWAIT P0, [R4+URZ+0x32440], R21 ;  /* 0x03244015040075a7 */ /* 0x000e24000800017f */
[----:B0-----:R-:W-:Y:S05]  /*1a410*/  @!P0 BRA `(.L_x_1669) ;  /* 0x0000006000c08947 */ /* 0x001fea0003800000 */
.L_x_1867:
[----:B------:R-:W-:Y:S05]  /*1a420*/  BSYNC B1 ;  /* 0x0000000000017941 */ /* 0x000fea0003800000 */
.L_x_1668:
        /* <DEDUP_REMOVED lines=47> */
[----:B-1----:R-:W-:-:S04]  /*1a720*/  IADD3 R2, P0, R2, R0, RZ ;  /* 0x0000000002027210 */ /* 0x002fc80007f1e0ff */
[----:B--2---:R-:W-:-:S05]  /*1a730*/  IADD3.X R3, RZ, R3, RZ, P0, !PT ;  /* 0x00000003ff037210 */ /* 0x004fca00007fe4ff */
[----:B------:R1:W-:Y:S04]  /*1a740*/  LDGSTS.E.BYPASS.LTC128B.128 [R7+0x1e400], desc[UR60][R2.64], !P1 ;  /* 0x1e40000002077fae */ /* 0x0003e8000c901d7c */
[----:B-1-3--:R1:W2:Y:S02]  /*1a750*/  SHFL.IDX PT, R2, R8, 0x5, 0x181f ;  /* 0x00b81f0008027f89 */ /* 0x00a2a400000e0000 */
.L_x_1881:
        /* <DEDUP_REMOVED lines=8> */
.L_x_1671:
[----:B------:R-:W-:Y:S02]  /*1a7e0*/  PLOP3.LUT P1, PT, P1, P0, PT, 0xa2, 0x0 ;  /* 0x000000000000781c */ /* 0x000fe40000f21472 */
[----:B------:R-:W-:-:S08]  /*1a7f0*/  @P0 R2UR P1, UR4, R4 ;  /* 0x00000000040402ca */ /* 0x000fd00000020000 */
[----:B------:R-:W-:-:S05]  /*1a800*/  @P0 PLOP3.LUT P0, PT, P1, PT, PT, 0x80, 0x0 ;  /* 0x000000000000081c */ /* 0x000fca0000f0f070 */
[----:B------:R-:W-:Y:S01]  /*1a810*/  @!P1 SYNCS.ARRIVE.TRANS64.RED.A0T1 RZ, [UR4+0x32430], RZ ;  /* 0x032430ffffff99a7 */ /* 0x000fe20008200404 */
[----:B------:R-:W-:Y:S07]  /*1a820*/  @!P1 ARRIVES.LDGSTSBAR.64.TRANSCNT [UR4+0x32430] ;  /* 0x03243000ff0099b0 */ /* 0x000fee0008000a84 */
[----:B------:R-:W-:Y:S05]  /*1a830*/  @P0 BRA.U.ANY `(.L_x_1671) ;  /* 0xfffffffd00e80947 */ /* 0x000fea000393ffff */
[----:B------:R-:W-:Y:S01]  /*1a840*/  NOP ;  /* 0x0000000000007918 */ /* 0x000fe20000000000 */
[----:B--2---:R-:W2:Y:S02]  /*1a850*/  LDL R2, [R1+0x68] ;  /* 0x0000680001027983 */ /* 0x004ea40000100800 */
[----:B--2---:R-:W-:-:S13]  /*1a860*/  ISETP.NE.AND P3, PT, R2, 0x3, PT ;  /* 0x000000030200780c */ /* 0x004fda0003f65270 */
[----:B------:R-:W-:Y:S05]  /*1a870*/  @!P3 BRA `(.L_x_1672) ;  /* 0x000000000004b947 */ /* 0x000fea0003800000 */
[----:B------:R-:W-:Y:S01]  /*1a880*/  BPT.TRAP 0x1 ;  /* 0x000000040000795c */ /* 0x000fe20000300000 */
.L_x_1672:
[----:B------:R2:W-:Y:S01]  /*1a890*/  SYNCS.ARRIVE.TRANS64.A1T0 RZ, [R4+URZ+0x32430], RZ ;  /* 0x032430ff04ff79a7 */ /* 0x0005e2000810003f */
[----:B------:R-:W-:Y:S05]  /*1a8a0*/  @!P3 BRA `(.L_x_1673) ;  /* 0x000000000004b947 */ /* 0x000fea0003800000 */
[----:B------:R-:W-:Y:S01]  /*1a8b0*/  BPT.TRAP 0x1 ;  /* 0x000000040000795c */ /* 0x000fe20000300000 */
.L_x_1673:
[----:B------:R-:W3:Y:S01]  /*1a8c0*/  SYNCS.PHASECHK.TRANS64.TRYWAIT P0, [R4+URZ+0x32460], R21 ;  /* 0x03246015040075a7 */ /* 0x000ee2000800017f */
[----:B------:R-:W-:Y:S04]  /*1a8d0*/  BSSY B1, `(.L_x_1674) ;  /* 0x0000002000017945 */ /* 0x000fe80003800000 */
[----:B---3--:R-:W-:Y:S05]  /*1a8e0*/  @!P0 BRA `(.L_x_1675) ;  /* 0x0000006400448947 */ /* 0x008fea0003800000 */
.L_x_1882:
[----:B------:R-:W-:Y:S05]  /*1a8f0*/  BSYNC B1 ;  /* 0x0000000000017941 */ /* 0x000fea0003800000 */
.L_x_1674:
        /* <DEDUP_REMOVED lines=67> */
.L_x_1896:
        /* <DEDUP_REMOVED lines=11> */
.L_x_1677:
[----:B------:R-:W-:Y:S02]  /*1ade0*/  PLOP3.LUT P1, PT, P1, P0, PT, 0xa2, 0x0 ;  /* 0x000000000000781c */ /* 0x000fe40000f21472 */
[----:B------:R-:W-:-:S08]  /*1adf0*/  @P0 R2UR P1, UR4, R4 ;  /* 0x00000000040402ca */ /* 0x000fd00000020000 */
[----:B------:R-:W-:-:S05]  /*1ae00*/  @P0 PLOP3.LUT P0, PT, P1, PT, PT, 0x80, 0x0 ;  /* 0x000000000000081c */ /* 0x000fca0000f0f070 */
[----:B------:R-:W-:Y:S01]  /*1ae10*/  @!P1 SYNCS.ARRIVE.TRANS64.RED.A0T1 RZ, [UR4+0x32450], RZ ;  /* 0x032450ffffff99a7 */ /* 0x000fe20008200404 */
[----:B------:R-:W-:Y:S07]  /*1ae20*/  @!P1 ARRIVES.LDGSTSBAR.64.TRANSCNT [UR4+0x32450] ;  /* 0x03245000ff0099b0 */ /* 0x000fee0008000a84 */
[----:B------:R-:W-:Y:S05]  /*1ae30*/  @P0 BRA.U.ANY `(.L_x_1677) ;  /* 0xfffffffd00e80947 */ /* 0x000fea000393ffff */
[----:B------:R-:W-:Y:S01]  /*1ae40*/  NOP ;  /* 0x0000000000007918 */ /* 0x000fe20000000000 */
[----:B0-----:R-:W4:Y:S02]  /*1ae50*/  LDL R2, [R1+0x68] ;  /* 0x0000680001027983 */ /* 0x001f240000100800 */
[----:B----4-:R-:W-:-:S13]  /*1ae60*/  ISETP.NE.AND P3, PT, R2, 0x3, PT ;  /* 0x000000030200780c */ /* 0x010fda0003f65270 */
[----:B------:R-:W-:Y:S05]  /*1ae70*/  @!P3 BRA `(.L_x_1678) ;  /* 0x000000000004b947 */ /* 0x000fea0003800000 */
[----:B------:R-:W-:Y:S01]  /*1ae80*/  BPT.TRAP 0x1 ;  /* 0x000000040000795c */ /* 0x000fe20000300000 */
.L_x_1678:
[----:B------:R0:W-:Y:S01]  /*1ae90*/  SYNCS.ARRIVE.TRANS64.A1T0 RZ, [R4+URZ+0x32450], RZ ;  /* 0x032450ff04ff79a7 */ /* 0x0001e2000810003f */
[----:B------:R-:W-:Y:S05]  /*1aea0*/  @P2 BRA `(.L_x_1679) ;  /* 0xfffffff000982947 */ /* 0x000fea000383ffff */
.L_x_1666:
[----:B------:R-:W-:Y:S05]  /*1aeb0*/  BSYNC B0 ;  /* 0x0000000000007941 */ /* 0x000fea0003800000 */
.L_x_1665:
        /* <DEDUP_REMOVED lines=21> */
.L_x_1681:
[----:B------:R-:W-:Y:S05]  /*1b010*/  BSYNC B0 ;  /* 0x0000000000007941 */ /* 0x000fea0003800000 */
.L_x_1680:
[----:B------:R-:W-:-:S07]  /*1b020*/  SEL R24, R24, RZ, P0 ;  /* 0x000000ff18187207 */ /* 0x000fce0000000000 */
.L_x_1634:
[----:B------:R-:W-:Y:S05]  /*1b030*/  BSYNC B7 ;  /* 0x0000000000077941 */ /* 0x000fea0003800000 */
.L_x_1632:
[----:B------:R-:W4:Y:S02]  /*1b040*/  LDL R0, [R1] ;  /* 0x0000000001007983 */ /* 0x000f240000100800 */
[----:B----4-:R-:W-:-:S13]  /*1b050*/  LOP3.LUT P0, RZ, R0, 0x1000, RZ, 0xc0, !PT ;  /* 0x0000100000ff7812 */ /* 0x010fda000780c0ff */
[----:B------:R-:W-:Y:S05]  /*1b060*/  @!P0 BRA `(.L_x_1682) ;  /* 0x0000000000248947 */ /* 0x000fea0003800000 */
[----:B------:R-:W-:Y:S05]  /*1b070*/  WARPSYNC.ALL ;  /* 0x0000000000007948 */ /* 0x000fea0003800000 */
[----:B------:R-:W4:Y:S08]  /*1b080*/  S2UR UR5, SR_CgaCtaId ;  /* 0x00000000000579c3 */ /* 0x000f300000008800 */
[----:B------:R-:W-:Y:S06]  /*1b090*/  BAR.SYNC.DEFER_BLOCKING 0x5, 0x180 ;  /* 0x0146000000007b1d */ /* 0x000fec0000010000 */
[----:B------:R-:W-:-:S02]  /*1b0a0*/  UMOV UR4, 0x400 ;  /* 0x0000040000047882 */ /* 0x000fc40000000000 */
[----:B----4-:R-:W-:-:S06]  /*1b0b0*/  ULEA UR4, UR5, UR4, 0x18 ;  /* 0x0000000405047291 */ /* 0x010fcc000f8ec03f */
[----:B0-----:R-:W-:-:S05]  /*1b0c0*/  MOV R22, UR4 ;  /* 0x0000000400167c02 */ /* 0x001fca0008000f00 */
[----:B------:R0:W4:Y:S01]  /*1b0d0*/  LDS.128 R16, [R22+0x324d0] ;  /* 0x0324d00016107984 */ /* 0x0001220000000c00 */
[----:B------:R-:W-:Y:S06]  /*1b0e0*/  BAR.ARV 0x4, 0x180 ;  /* 0x0106000000007b1d */ /* 0x000fec0000002000 */
[----:B------:R-:W-:Y:S05]  /*1b0f0*/  BRA `(.L_x_1683) ;  /* 0x0000000800d07947 */ /* 0x000fea0003800000 */
.L_x_1682:
[----:B------:R-:W4:Y:S01]  /*1b100*/  S2R R9, SR_TID.X ;  /* 0x0000000000097919 */ /* 0x000f220000002100 */
[----:B------:R-:W-:Y:S01]  /*1b110*/  UMOV UR4, 0xffffffff ;  /* 0xffffffff00047882 */ /* 0x000fe20000000000 */
[----:B----4-:R-:W-:-:S04]  /*1b120*/  LOP3.LUT R9, R9, 0x1f, RZ, 0xc0, !PT ;  /* 0x0000001f09097812 */ /* 0x010fc800078ec0ff */
[----:B------:R-:W-:Y:S01]  /*1b130*/  ISETP.NE.AND P0, PT, R9, 0x1f, PT ;  /* 0x0000001f0900780c */ /* 0x000fe20003f05270 */
[----:B------:R-:W-:-:S12]  /*1b140*/  BRA.DIV UR4, `(.L_x_1684) ;  /* 0x0000006604087947 */ /* 0x000fd8000b800000 */
[----:B0-----:R-:W-:Y:S01]  /*1b150*/  IMAD.IADD R7, R19, 0x1, R9 ;  /* 0x0000000113077824 */ /* 0x001fe200078e0209 */
[----:B------:R-:W-:-:S04]  /*1b160*/  ULDC UR4, c[0x0][0xd3c] ;  /* 0x00034f0000047ab9 */ /* 0x000fc80000000800 */
[----:B------:R-:W-:-:S13]  /*1b170*/  ISETP.GE.OR P1, PT, R7, UR4, !P0 ;  /* 0x0000000407007c0c */ /* 0x000fda000c726670 */
[----:B------:R-:W0:Y:S08]  /*1b180*/  @!P1 LDC.64 R2, c[0x0][0xd80] ;  /* 0x00036000ff029b82 */ /* 0x000e300000000a00 */
[----:B--23--:R-:W2:Y:S01]  /*1b190*/  @!P1 LDC.64 R4, c[0x0][0xd78] ;  /* 0x00035e00ff049b82 */ /* 0x00cea20000000a00 */
[----:B0-----:R-:W-:-:S05]  /*1b1a0*/  @!P1 IMAD.WIDE R2, R7, 0x4, R2 ;  /* 0x0000000407029825 */ /* 0x001fca00078e0202 */
[----:B------:R2:W3:Y:S02]  /*1b1b0*/  @!P1 LDG.E R8, desc[UR60][R2.64] ;  /* 0x0000003c02089981 */ /* 0x0004e4000c1e1900 */
[----:B--2---:R-:W-:-:S05]  /*1b1c0*/  @!P1 IMAD.WIDE R2, R7, 0x4, R4 ;  /* 0x0000000407029825 */ /* 0x004fca00078e0204 */
[----:B------:R-:W2:Y:S01]  /*1b1d0*/  @!P1 LDG.E R5, desc[UR60][R2.64] ;  /* 0x0000003c02059981 */ /* 0x000ea2000c1e1900 */
[----:B------:R-:W-:Y:S01]  /*1b1e0*/  IMAD.MOV.U32 R7, RZ, RZ, RZ ;  /* 0x000000ffff077224 */ /* 0x000fe200078e00ff */
[C---:B------:R-:W-:Y:S01]  /*1b1f0*/  ISETP.GE.U32.AND P2, PT, R9.reuse, 0x2, PT ;  /* 0x000000020900780c */ /* 0x040fe20003f46070 */
[----:B------:R-:W-:Y:S01]  /*1b200*/  IMAD.MOV.U32 R4, RZ, RZ, RZ ;  /* 0x000000ffff047224 */ /* 0x000fe200078e00ff */
[C---:B------:R-:W-:Y:S01]  /*1b210*/  ISETP.GE.U32.AND P3, PT, R9.reuse, 0x4, PT ;  /* 0x000000040900780c */ /* 0x040fe20003f66070 */
[----:B------:R-:W-:Y:S01]  /*1b220*/  SHFL.IDX PT, R0, R16, RZ, 0x1f ;  /* 0x00001fff10007589 */ /* 0x000fe200000e0000 */
[C---:B------:R-:W-:Y:S02]  /*1b230*/  ISETP.GE.U32.AND P4, PT, R9.reuse, 0x8, PT ;  /* 0x000000080900780c */ /* 0x040fe40003f86070 */
[----:B------:R-:W-:Y:S01]  /*1b240*/  ISETP.GE.U32.AND P5, PT, R9, 0x10, PT ;  /* 0x000000100900780c */ /* 0x000fe20003fa6070 */
[----:B------:R0:W-:Y:S02]  /*1b250*/  SHFL.IDX PT, R6, R16, 0x1, 0x1f ;  /* 0x00201f0010067f89 */ /* 0x0001e400000e0000 */
[----:B0-----:R-:W-:-:S02]  /*1b260*/  IMAD.MOV.U32 R16, RZ, RZ, RZ ;  /* 0x000000ffff107224 */ /* 0x001fc400078e00ff */
[----:B---3--:R-:W-:Y:S02]  /*1b270*/  @!P1 IMAD.MOV.U32 R7, RZ, RZ, R8 ;  /* 0x000000ffff079224 */ /* 0x008fe400078e0008 */
[----:B--2---:R-:W-:Y:S01]  /*1b280*/  @!P1 IMAD.MOV.U32 R4, RZ, RZ, R5 ;  /* 0x000000ffff049224 */ /* 0x004fe200078e0005 */
        /* <DEDUP_REMOVED lines=17> */
[----:B------:R0:W2:Y:S02]  /*1b3a0*/  SHFL.IDX PT, R14, R3, 0x1f, 0x1f ;  /* 0x03e01f00030e7f89 */ /* 0x0000a400000e0000 */
.L_x_1906:
[----:B------:R-:W-:Y:S02]  /*1b3b0*/  ULDC UR4, c[0x0][0xd38] ;  /* 0x00034e0000047ab9 */ /* 0x000fe40000000800 */
[----:B------:R-:W-:-:S05]  /*1b3c0*/  MOV R5, UR4 ;  /* 0x0000000400057c02 */ /* 0x000fca0008000f00 */
[----:B--2---:R-:W-:-:S04]  /*1b3d0*/  IMAD R9, R14, R5, RZ ;  /* 0x000000050e097224 */ /* 0x004fc800078e02ff */
[----:B------:R-:W-:-:S05]  /*1b3e0*/  IMAD.IADD R6, R6, 0x1, R9 ;  /* 0x0000000106067824 */ /* 0x000fca00078e0209 */
[----:B------:R-:W-:-:S13]  /*1b3f0*/  ISETP.GT.AND P6, PT, R6, R0, PT ;  /* 0x000000000600720c */ /* 0x000fda0003fc4270 */
[----:B------:R-:W-:Y:S05]  /*1b400*/  @P6 BRA `(.L_x_1685) ;  /* 0x0000000000a46947 */ /* 0x000fea0003800000 */
.L_x_1688:
[----:B------:R-:W2:Y:S01]  /*1b410*/  LDC R2, c[0x0][0xd3c] ;  /* 0x00034f00ff027b82 */ /* 0x000ea20000000800 */
[----:B------:R-:W-:-:S05]  /*1b420*/  VIADD R19, R19, 0x1f ;  /* 0x0000001f13137836 */ /* 0x000fca0000000000 */
[----:B--2---:R-:W-:-:S13]  /*1b430*/  ISETP.GE.AND P6, PT, R19, R2, PT ;  /* 0x000000021300720c */ /* 0x004fda0003fc6270 */
[----:B------:R-:W-:Y:S05]  /*1b440*/  @P6 BRA `(.L_x_1686) ;  /* 0x0000000400b86947 */ /* 0x000fea0003800000 */
[----:B0-----:R-:W0:Y:S01]  /*1b450*/  S2R R3, SR_TID.X ;  /* 0x0000000000037919 */ /* 0x001e220000002100 */
[----:B------:R-:W-:Y:S01]  /*1b460*/  IMAD.MOV.U32 R7, RZ, RZ, RZ ;  /* 0x000000ffff077224 */ /* 0x000fe200078e00ff */
[----:B0-----:R-:W-:-:S05]  /*1b470*/  LOP3.LUT R3, R3, 0x1f, RZ, 0xc0, !PT ;  /* 0x0000001f03037812 */ /* 0x001fca00078ec0ff */
[----:B------:R-:W-:-:S05]  /*1b480*/  IMAD.IADD R9, R19, 0x1, R3 ;  /* 0x0000000113097824 */ /* 0x000fca00078e0203 */
[----:B------:R-:W-:-:S13]  /*1b490*/  ISETP.GE.OR P6, PT, R9, R2, !P0 ;  /* 0x000000020900720c */ /* 0x000fda00047c6670 */
[----:B------:R-:W0:Y:S08]  /*1b4a0*/  @!P6 LDC.64 R2, c[0x0][0xd80] ;  /* 0x00036000ff02eb82 */ /* 0x000e300000000a00 */
[----:B------:R-:W2:Y:S01]  /*1b4b0*/  @!P6 LDC.64 R4, c[0x0][0xd78] ;  /* 0x00035e00ff04eb82 */ /* 0x000ea20000000a00 */
[----:B0-----:R-:W-:-:S05]  /*1b4c0*/  @!P6 IMAD.WIDE R2, R9, 0x4, R2 ;  /* 0x000000040902e825 */ /* 0x001fca00078e0202 */
[----:B------:R2:W3:Y:S02]  /*1b4d0*/  @!P6 LDG.E R7, desc[UR60][R2.64] ;  /* 0x0000003c0207e981 */ /* 0x0004e4000c1e1900 */
[----:B--2---:R-:W-:-:S04]  /*1b4e0*/  @!P6 IMAD.WIDE R2, R9, 0x4, R4 ;  /* 0x000000040902e825 */ /* 0x004fc800078e0204 */
[----:B------:R-:W-:-:S06]  /*1b4f0*/  IMAD.MOV.U32 R4, RZ, RZ, RZ ;  /* 0x000000ffff047224 */ /* 0x000fcc00078e00ff */
[----:B------:R-:W3:Y:S01]  /*1b500*/  @!P6 LDG.E R4, desc[UR60][R2.64] ;  /* 0x0000003c0204e981 */ /* 0x000ee2000c1e1900 */
[----:B------:R-:W-:Y:S01]  /*1b510*/  UMOV UR4, 0xffffffff ;  /* 0xffffffff00047882 */ /* 0x000fe20000000000 */
[----:B---3--:R-:W-:Y:S02]  /*1b520*/  IMAD R13, R4, R7, RZ ;  /* 0x00000007040d7224 */ /* 0x008fe400078e02ff */
        /* <DEDUP_REMOVED lines=17> */
.L_x_1914:
[----:B------:R-:W-:Y:S02]  /*1b640*/  ULDC UR4, c[0x0][0xd38] ;  /* 0x00034e0000047ab9 */ /* 0x000fe40000000800 */
[----:B------:R-:W-:-:S04]  /*1b650*/  IMAD.U32 R5, RZ, RZ, UR4 ;  /* 0x00000004ff057e24 */ /* 0x000fc8000f8e00ff */
[----:B--2---:R-:W-:-:S05]  /*1b660*/  IMAD R9, R14, R5, RZ ;  /* 0x000000050e097224 */ /* 0x004fca00078e02ff */
[----:B------:R-:W-:-:S04]  /*1b670*/  IADD3 R6, R9, R6, RZ ;  /* 0x0000000609067210 */ /* 0x000fc80007ffe0ff */
[----:B------:R-:W-:-:S13]  /*1b680*/  ISETP.GT.AND P6, PT, R6, R0, PT ;  /* 0x000000000600720c */ /* 0x000fda0003fc4270 */
[----:B------:R-:W-:Y:S05]  /*1b690*/  @!P6 BRA `(.L_x_1688) ;  /* 0xfffffffc005ce947 */ /* 0x000fea000383ffff */
.L_x_1685:
[----:B------:R-:W-:Y:S01]  /*1b6a0*/  IMAD.IADD R2, R6, 0x1, -R9 ;  /* 0x0000000106027824 */ /* 0x000fe200078e0a09 */
[----:B------:R-:W-:-:S03]  /*1b6b0*/  UMOV UR4, 0xffffffff ;  /* 0xffffffff00047882 */ /* 0x000fc60000000000 */
[----:B------:R-:W-:-:S05]  /*1b6c0*/  IMAD R9, R3, R5, R2 ;  /* 0x0000000503097224 */ /* 0x000fca00078e0202 */
[----:B------:R-:W-:Y:S01]  /*1b6d0*/  ISETP.GT.AND P6, PT, R9, R0, PT ;  /* 0x000000000900720c */ /* 0x000fe20003fc4270 */
[----:B------:R-:W-:-:S12]  /*1b6e0*/  BRA.DIV UR4, `(.L_x_1689) ;  /* 0x0000006604947947 */ /* 0x000fd8000b800000 */
[----:B------:R-:W-:-:S04]  /*1b6f0*/  VOTE.ANY R8, PT, !P6 ;  /* 0x0000000000087806 */ /* 0x000fc800070e0100 */
[----:B------:R-:W2:Y:S02]  /*1b700*/  POPC R6, R8 ;  /* 0x0000000800067309 */ /* 0x000ea40000000000 */
[----:B--2---:R2:W3:Y:S04]  /*1b710*/  SHFL.IDX PT, R7, R7, R6, 0x1f ;  /* 0x00001f0607077589 */ /* 0x0044e800000e0000 */
[----:B------:R2:W4:Y:S02]  /*1b720*/  SHFL.IDX PT, R4, R4, R6, 0x1f ;  /* 0x00001f0604047589 */ /* 0x00052400000e0000 */
.L_x_1919:
[----:B------:R-:W-:-:S13]  /*1b730*/  ISETP.NE.AND P0, PT, R8, RZ, PT ;  /* 0x000000ff0800720c */ /* 0x000fda0003f05270 */
[----:B------:R-:W-:Y:S05]  /*1b740*/  @!P0 BRA `(.L_x_1690) ;  /* 0x0000000000108947 */ /* 0x000fea0003800000 */
[----:B------:R-:W-:Y:S01]  /*1b750*/  UMOV UR4, 0xffffffff ;  /* 0xffffffff00047882 */ /* 0x000fe20000000000 */
[----:B------:R-:W-:Y:S02]  /*1b760*/  VIADD R12, R6, 0xffffffff ;  /* 0xffffffff060c7836 */ /* 0x000fe40000000000 */
[----:B------:R-:W-:Y:S05]  /*1b770*/  BRA.DIV UR4, `(.L_x_1691) ;  /* 0x0000006604cc7947 */ /* 0x000fea000b800000 */
[----:B------:R0:W0:Y:S02]  /*1b780*/  SHFL.IDX PT, R16, R3, R12, 0x1f ;  /* 0x00001f0c03107589 */ /* 0x00002400000e0000 */
.L_x_1690:
[----:B---3--:R-:W-:Y:S01]  /*1b790*/  IABS R8, R7 ;  /* 0x0000000700087213 */ /* 0x008fe20000000000 */
[----:B0-----:R-:W-:Y:S01]  /*1b7a0*/  IMAD R16, R16, R5, R2 ;  /* 0x0000000510107224 */ /* 0x001fe200078e0202 */
[----:B----4-:R-:W-:Y:S01]  /*1b7b0*/  IABS R5, R4 ;  /* 0x0000000400057213 */ /* 0x010fe20000000000 */
[----:B------:R-:W-:Y:S01]  /*1b7c0*/  IMAD.MOV.U32 R2, RZ, RZ, RZ ;  /* 0x000000ffff027224 */ /* 0x000fe200078e00ff */
[----:B------:R-:W0:Y:S01]  /*1b7d0*/  I2F.RP R9, R8 ;  /* 0x0000000800097306 */ /* 0x000e220000209400 */
[----:B------:R-:W-:Y:S02]  /*1b7e0*/  IMAD.IADD R0, R0, 0x1, -R16 ;  /* 0x0000000100007824 */ /* 0x000fe400078e0a10 */
[----:B------:R-:W-:-:S05]  /*1b7f0*/  IMAD.IADD R19, R6, 0x1, R19 ;  /* 0x0000000106137824 */ /* 0x000fca00078e0213 */
[----:B------:R-:W3:Y:S08]  /*1b800*/  I2F.RP R10, R5 ;  /* 0x00000005000a7306 */ /* 0x000ef00000209400 */
[----:B0-----:R-:W0:Y:S08]  /*1b810*/  MUFU.RCP R9, R9 ;  /* 0x0000000900097308 */ /* 0x001e300000001000 */
[----:B---3--:R-:W-:Y:S01]  /*1b820*/  MUFU.RCP R10, R10 ;  /* 0x0000000a000a7308 */ /* 0x008fe20000001000 */
[----:B0-----:R-:W-:-:S07]  /*1b830*/  VIADD R3, R9, 0xffffffe ;  /* 0x0ffffffe09037836 */ /* 0x001fce0000000000 */
        /* <DEDUP_REMOVED lines=12> */
[----:B------:R-:W-:Y:S01]  /*1b900*/  @!P1 IMAD.IADD R11, R11, 0x1, -R8 ;  /* 0x000000010b0b9824 */ /* 0x000fe200078e0a08 */
[----:B------:R-:W-:Y:S01]  /*1b910*/  @!P1 IADD3 R9, R9, 0x1, RZ ;  /* 0x0000000109099810 */ /* 0x000fe20007ffe0ff */
[----:B0-----:R-:W-:Y:S01]  /*1b920*/  IMAD.MOV R2, RZ, RZ, -R3 ;  /* 0x000000ffff027224 */ /* 0x001fe200078e0a03 */
[----:B------:R-:W-:Y:S02]  /*1b930*/  ISETP.NE.AND P1, PT, R7, RZ, PT ;  /* 0x000000ff0700720c */ /* 0x000fe40003f25270 */
[----:B------:R-:W-:Y:S01]  /*1b940*/  ISETP.GE.U32.AND P0, PT, R11, R8, PT ;  /* 0x000000080b00720c */ /* 0x000fe20003f06070 */
[----:B------:R-:W-:Y:S02]  /*1b950*/  IMAD R11, R2, R5, RZ ;  /* 0x00000005020b7224 */ /* 0x000fe400078e02ff */
        /* <DEDUP_REMOVED lines=26> */
[----:B------:R-:W-:-:S05]  /*1bb00*/  IMAD R4, R4, 0x1000000, R8 ;  /* 0x0100000004047824 */ /* 0x000fca00078e0208 */
[----:B------:R-:W-:Y:S01]  /*1bb10*/  LEA R18, R9, R4, 0x10 ;  /* 0x0000000409127211 */ /* 0x000fe200078e80ff */
[----:B------:R-:W-:Y:S06]  /*1bb20*/  BRA `(.L_x_1692) ;  /* 0x00000000001c7947 */ /* 0x000fec0003800000 */
.L_x_1686:
[----:B------:R-:W-:Y:S01]  /*1bb30*/  UMOV UR4, URZ ;  /* 0x0000003f00047c82 */ /* 0x000fe20008000000 */
[----:B------:R-:W-:Y:S01]  /*1bb40*/  UMOV UR5, URZ ;  /* 0x0000003f00057c82 */ /* 0x000fe20008000000 */
[----:B------:R-:W-:Y:S01]  /*1bb50*/  ULDC UR6, c[0x0][0xd3c] ;  /* 0x00034f0000067ab9 */ /* 0x000fe20000000800 */
[----:B------:R-:W-:Y:S02]  /*1bb60*/  IMAD.MOV.U32 R16, RZ, RZ, R0 ;  /* 0x000000ffff107224 */ /* 0x000fe400078e0000 */
[----:B------:R-:W-:Y:S02]  /*1bb70*/  IMAD.U32 R17, RZ, RZ, UR4 ;  /* 0x00000004ff117e24 */ /* 0x000fe4000f8e00ff */
[----:B------:R-:W-:Y:S02]  /*1bb80*/  IMAD.U32 R18, RZ, RZ, UR5 ;  /* 0x00000005ff127e24 */ /* 0x000fe4000f8e00ff */
[----:B------:R-:W-:-:S07]  /*1bb90*/  IMAD.U32 R19, RZ, RZ, UR6 ;  /* 0x00000006ff137e24 */ /* 0x000fce000f8e00ff */
.L_x_1692:
[----:B------:R-:W3:Y:S01]  /*1bba0*/  S2R R0, SR_TID.X ;  /* 0x0000000000007919 */ /* 0x000ee20000002100 */
[----:B------:R-:W-:Y:S05]  /*1bbb0*/  WARPSYNC.ALL ;  /* 0x0000000000007948 */ /* 0x000fea0003800000 */
[----:B------:R-:W-:Y:S01]  /*1bbc0*/  BAR.SYNC.DEFER_BLOCKING 0x4, 0x180 ;  /* 0x0106000000007b1d */ /* 0x000fe20000010000 */
[----:B---3--:R-:W-:-:S04]  /*1bbd0*/  LOP3.LUT R0, R0, 0x1f, RZ, 0xc0, !PT ;  /* 0x0000001f00007812 */ /* 0x008fc800078ec0ff */
[----:B------:R-:W-:-:S13]  /*1bbe0*/  ISETP.NE.AND P0, PT, R0, RZ, PT ;  /* 0x000000ff0000720c */ /* 0x000fda0003f05270 */
[----:B0-----:R-:W0:Y:S01]  /*1bbf0*/  @!P0 S2R R3, SR_CgaCtaId ;  /* 0x0000000000038919 */ /* 0x001e220000008800 */
[----:B------:R-:W-:-:S04]  /*1bc00*/  @!P0 MOV R0, 0x400 ;  /* 0x0000040000008802 */ /* 0x000fc80000000f00 */
[----:B0-----:R-:W-:-:S05]  /*1bc10*/  @!P0 LEA R22, R3, R0, 0x18 ;  /* 0x0000000003168211 */ /* 0x001fca00078ec0ff */
[----:B------:R0:W-:Y:S01]  /*1bc20*/  @!P0 STS.128 [R22+0x324d0], R16 ;  /* 0x0324d01016008388 */ /* 0x0001e20000000c00 */
[----:B------:R-:W-:Y:S06]  /*1bc30*/  BAR.ARV 0x5, 0x180 ;  /* 0x0146000000007b1d */ /* 0x000fec0000002000 */
.L_x_1683:
[----:B------:R-:W-:Y:S02]  /*1bc40*/  ULDC UR4, c[0x0][0xd3c] ;  /* 0x00034f0000047ab9 */ /* 0x000fe40000000800 */
[----:B----4-:R-:W-:-:S13]  /*1bc50*/  ISETP.GE.AND P0, PT, R19, UR4, PT ;  /* 0x0000000413007c0c */ /* 0x010fda000bf06270 */
[----:B------:R-:W-:Y:S05]  /*1bc60*/  @!P0 BRA `(.L_x_1693) ;  /* 0xffffff9400588947 */ /* 0x000fea000383ffff */
[----:B------:R-:W-:Y:S05]  /*1bc70*/  BSYNC B8 ;  /* 0x0000000000087941 */ /* 0x000fea0003800000 */
.L_x_1586:
[----:B------:R-:W4:Y:S01]  /*1bc80*/  LDL.LU R0, [R1+0x40] ;  /* 0x0000400001007983 */ /* 0x000f220000300800 */
[----:B------:R-:W-:Y:S01]  /*1bc90*/  BSSY B0, `(.L_x_1694) ;  /* 0x000000b000007945 */ /* 0x000fe20003800000 */
[----:B------:R-:W5:Y:S01]  /*1bca0*/  S2R R5, SR_CgaCtaId ;  /* 0x0000000000057919 */ /* 0x000f620000008800 */
[----:B----4-:R-:W-:-:S05]  /*1bcb0*/  VIADD R0, R0, 0x1 ;  /* 0x0000000100007836 */ /* 0x010fca0000000000 */
[----:B--2---:R-:W-:-:S04]  /*1bcc0*/  LEA.HI R2, R0, R0, RZ, 0x1 ;  /* 0x0000000000027211 */ /* 0x004fc800078f08ff */
[----:B0-----:R-:W-:Y:S02]  /*1bcd0*/  LOP3.LUT R3, R2, 0xfffffffe, RZ, 0xc0, !PT ;  /* 0xfffffffe02037812 */ /* 0x001fe400078ec0ff */
[----:B------:R-:W-:-:S03]  /*1bce0*/  MOV R2, 0x400 ;  /* 0x0000040000027802 */ /* 0x000fc60000000f00 */
[----:B------:R-:W-:Y:S01]  /*1bcf0*/  IMAD.IADD R0, R0, 0x1, -R3 ;  /* 0x0000000100007824 */ /* 0x000fe200078e0a03 */
[----:B-----5:R-:W-:-:S04]  /*1bd00*/  LEA R7, R5, R2, 0x18 ;  /* 0x0000000205077211 */ /* 0x020fc800078ec0ff */
[----:B------:R-:W-:-:S04]  /*1bd10*/  SHF.L.U32 R0, R0, 0x1f, RZ ;  /* 0x0000001f00007819 */ /* 0x000fc800000006ff */
[----:B------:R-:W0:Y:S02]  /*1bd20*/  SYNCS.PHASECHK.TRANS64.TRYWAIT P0, [R7+URZ+0x32420], R0 ;  /* 0x03242000070075a7 */ /* 0x000e24000800017f */
[----:B0-----:R-:W-:Y:S05]  /*1bd30*/  @!P0 BRA `(.L_x_1695) ;  /* 0x0000006000848947 */ /* 0x001fea0003800000 */
.L_x_1922:
[----:B------:R-:W-:Y:S05]  /*1bd40*/  BSYNC B0 ;  /* 0x0000000000007941 */ /* 0x000fea0003800000 */
.L_x_1694:
[----:B------:R-:W-:-:S03]  /*1bd50*/  UMOV UR4, 0xffffffff ;  /* 0xffffffff00047882 */ /* 0x000fc60000000000 */
[----:B------:R-:W-:Y:S05]  /*1bd60*/  BRA.DIV UR4, `(.L_x_1696) ;  /* 0x00000062048c7947 */ /* 0x000fea000b800000 */
[----:B0-----:R-:W0:Y:S02]  /*1bd70*/  S2R R0, SR_TID.X ;  /* 0x0000000000007919 */ /* 0x001e240000002100 */
[----:B0-----:R-:W-:-:S04]  /*1bd80*/  SHF.R.U32.HI R0, RZ, 0x5, R0 ;  /* 0x00000005ff007819 */ /* 0x001fc80000011600 */
[----:B------:R-:W-:-:S05]  /*1bd90*/  LOP3.LUT R0, R0, 0x3, RZ, 0xc0, !PT ;  /* 0x0000000300007812 */ /* 0x000fca00078ec0ff */
[----:B------:R0:W2:Y:S02]  /*1bda0*/  SHFL.IDX PT, R14, R0, RZ, 0x1f ;  /* 0x00001fff000e7589 */ /* 0x0000a400000e0000 */
.L_x_1925:
[----:B--2---:R-:W-:-:S13]  /*1bdb0*/  ISETP.NE.AND P0, PT, R14, RZ, PT ;  /* 0x000000ff0e00720c */ /* 0x004fda0003f05270 */
[----:B------:R-:W-:Y:S05]  /*1bdc0*/  @P0 BRA `(.L_x_1422) ;  /* 0x0000000000880947 */ /* 0x000fea0003800000 */
[----:B------:R-:W-:-:S03]  /*1bdd0*/  UMOV UR4, 0xffffffff ;  /* 0xffffffff00047882 */ /* 0x000fc60000000000 */
[----:B------:R-:W-:Y:S05]  /*1bde0*/  BRA.DIV UR4, `(.L_x_1697) ;  /* 0x0000006204a07947 */ /* 0x000fea000b800000 */
[----:B------:R-:W-:-:S13]  /*1bdf0*/  ELECT P6, URZ, PT ;  /* 0x00000000003f782f */ /* 0x000fda00038c0000 */
.L_x_1928:
[----:B------:R-:W-:Y:S05]  /*1be00*/  @!P6 BRA `(.L_x_1422) ;  /* 0x000000000078e947 */ /* 0x000fea0003800000 */
[----:B0-----:R-:W2:Y:S02]  /*1be10*/  LDL.LU R0, [R1+0x8] ;  /* 0x0000080001007983 */ /* 0x001ea40000300800 */
[----:B--2---:R-:W-:-:S04]  /*1be20*/  LOP3.LUT R0, R0, 0x2, RZ, 0xfc, !PT ;  /* 0x0000000200007812 */ /* 0x004fc800078efcff */
[----:B------:R-:W-:-:S13]  /*1be30*/  ISETP.NE.AND P0, PT, R0, 0x3, PT ;  /* 0x000000030000780c */ /* 0x000fda0003f05270 */
[----:B------:R-:W-:Y:S05]  /*1be40*/  @!P0 BRA `(.L_x_1698) ;  /* 0x0000000000048947 */ /* 0x000fea0003800000 */
[----:B------:R-:W-:Y:S01]  /*1be50*/  BPT.TRAP 0x1 ;  /* 0x000000040000795c */ /* 0x000fe20000300000 */
.L_x_1698:
[----:B------:R-:W-:Y:S01]  /*1be60*/  IMAD R5, R24, 0x8, R7 ;  /* 0x0000000818057824 */ /* 0x000fe200078e0207 */
[----:B------:R-:W-:Y:S01]  /*1be70*/  SHF.L.U32 R0, R26, 0x1f, RZ ;  /* 0x0000001f1a007819 */ /* 0x000fe200000006ff */
[----:B------:R-:W-:-:S03]  /*1be80*/  VIADD R24, R24, 0x1 ;  /* 0x0000000118187836 */ /* 0x000fc60000000000 */
[----:B------:R-:W0:Y:S02]  /*1be90*/  SYNCS.PHASECHK.TRANS64.TRYWAIT P1, [R5+URZ+0x32440], R0 ;  /* 0x03244000050075a7 */ /* 0x000e24000802017f */
[----:B------:R-:W-:-:S04]  /*1bea0*/  ISETP.NE.AND P2, PT, R24, 0x2, PT ;  /* 0x000000021800780c */ /* 0x000fc80003f45270 */
[----:B------:R-:W-:Y:S01]  /*1beb0*/  SEL R3, RZ, 0x1, P2 ;  /* 0x00000001ff037807 */ /* 0x000fe20001000000 */
[----:B0-----:R-:W-:Y:S08]  /*1bec0*/  @!P1 BRA `(.L_x_1699) ;  /* 0x0000006000889947 */ /* 0x001ff00003800000 */
.L_x_1929:
[----:B------:R-:W-:Y:S02]  /*1bed0*/  SEL R24, R24, RZ, P2 ;  /* 0x000000ff18187207 */ /* 0x000fe40001000000 */
[----:B------:R-:W-:Y:S01]  /*1bee0*/  LOP3.LUT R2, R26, R3, RZ, 0x3c, !PT ;  /* 0x000000031a027212 */ /* 0x000fe200078e3cff */
[----:B------:R-:W-:Y:S06]  /*1bef0*/  @!P0 BRA `(.L_x_1700) ;  /* 0x0000000000048947 */ /* 0x000fec0003800000 */
[----:B------:R-:W-:Y:S01]  /*1bf00*/  BPT.TRAP 0x1 ;  /* 0x000000040000795c */ /* 0x000fe20000300000 */
.L_x_1700:
[----:B------:R-:W-:Y:S01]  /*1bf10*/  IMAD R3, R24, 0x8, R7 ;  /* 0x0000000818037824 */ /* 0x000fe200078e0207 */
[----:B------:R-:W-:-:S04]  /*1bf20*/  SHF.L.U32 R2, R2, 0x1f, RZ ;  /* 0x0000001f02027819 */ /* 0x000fc800000006ff */
[----:B------:R-:W2:Y:S02]  /*1bf30*/  SYNCS.PHASECHK.TRANS64.TRYWAIT P1, [R3+URZ+0x32440], R2 ;  /* 0x03244002030075a7 */ /* 0x000ea4000802017f */
[----:B--2---:R-:W-:Y:S05]  /*1bf40*/  @!P1 BRA `(.L_x_1701) ;  /* 0x00000060007c9947 */ /* 0x004fea0003800000 */
.L_x_1930:
[----:B------:R-:W-:Y:S05]  /*1bf50*/  @!P0 BRA `(.L_x_1702) ;  /* 0x0000000000048947 */ /* 0x000fea0003800000 */
[----:B------:R-:W-:Y:S01]  /*1bf60*/  BPT.TRAP 0x1 ;  /* 0x000000040000795c */ /* 0x000fe20000300000 */
.L_x_1702:
[----:B------:R-:W4:Y:S02]  /*1bf70*/  SYNCS.PHASECHK.TRANS64.TRYWAIT P1, [R5+URZ+0x32460], R0 ;  /* 0x03246000050075a7 */ /* 0x000f24000802017f */
[----:B----4-:R-:W-:Y:S05]  /*1bf80*/  @!P1 BRA `(.L_x_1703) ;  /* 0x0000006000809947 */ /* 0x010fea0003800000 */
.L_x_1931:
[----:B------:R-:W-:Y:S05]  /*1bf90*/  @!P0 BRA `(.L_x_1704) ;  /* 0x0000000000048947 */ /* 0x000fea0003800000 */
[----:B------:R-:W-:Y:S01]  /*1bfa0*/  BPT.TRAP 0x1 ;  /* 0x000000040000795c */ /* 0x000fe20000300000 */
.L_x_1704:
[----:B------:R0:W0:Y:S02]  /*1bfb0*/  SYNCS.PHASECHK.TRANS64.TRYWAIT P0, [R3+URZ+0x32460], R2 ;  /* 0x03246002030075a7 */ /* 0x000024000800017f */
[----:B0-----:R-:W-:Y:S05]  /*1bfc0*/  @!P0 NANOSLEEP.SYNCS 0x989680 ;  /* 0x009896800000895d */ /* 0x001fea0003900000 */
[----:B------:R-:W0:Y:S02]  /*1bfd0*/  @!P0 SYNCS.PHASECHK.TRANS64 P0, [R3+URZ+0x32460], R2 ;  /* 0x03246002030085a7 */ /* 0x000e24000800007f */
[----:B0-----:R-:W-:Y:S05]  /*1bfe0*/  @!P0 BRA `(.L_x_1704) ;  /* 0xfffffffc00f08947 */ /* 0x001fea000383ffff */
.L_x_1422:
[----:B------:R-:W-:Y:S05]  /*1bff0*/  BSYNC B9 ;  /* 0x0000000000097941 */ /* 0x000fea0003800000 */
.L_x_1419:
[----:B------:R-:W-:Y:S05]  /*1c000*/  EXIT ;  /* 0x000000000000794d */ /* 0x000fea0003800000 */
.L_x_1442:
[----:B0-----:R0:W1:Y:S02]  /*1c010*/  SYNCS.PHASECHK.TRANS64.TRYWAIT P5, [R0+URZ+0x32490], R93 ;  /* 0x0324905d000075a7 */ /* 0x00106400080a017f */
[----:B-1----:R-:W-:Y:S05]  /*1c020*/  @!P5 NANOSLEEP.SYNCS 0x989680 ;  /* 0x009896800000d95d */ /* 0x002fea0003900000 */
[----:B------:R-:W1:Y:S02]  /*1c030*/  @!P5 SYNCS.PHASECHK.TRANS64 P5, [R0+URZ+0x32490], R93 ;  /* 0x0324905d0000d5a7 */ /* 0x000e6400080a007f */
[----:B-1----:R-:W-:Y:S05]  /*1c040*/  @!P5 BRA `(.L_x_1442) ;  /* 0xfffffffc00f0d947 */ /* 0x002fea000383ffff */
[----:B------:R-:W-:Y:S05]  /*1c050*/  BRA `(.L_x_1705) ;  /* 0xfffffe7400d87947 */ /* 0x000fea000383ffff */
.L_x_1443:
[----:B------:R-:W-:Y:S01]  /*1c060*/  BSSY B1, `(.L_x_1706) ;  /* 0x0000008000017945 */ /* 0x000fe20003800000 */
[----:B------:R-:W-:Y:S01]  /*1c070*/  IMAD.MOV.U32 R13, RZ, RZ, R97 ;  /* 0x000000ffff0d7224 */ /* 0x000fe200078e0061 */
[----:B------:R-:W-:Y:S01]  /*1c080*/  MOV R11, 0x1c1f ;  /* 0x00001c1f000b7802 */ /* 0x000fe20000000f00 */
[----:B------:R-:W-:Y:S02]  /*1c090*/  IMAD.MOV.U32 R12, RZ, RZ, RZ ;  /* 0x000000ffff0c7224 */ /* 0x000fe400078e00ff */
[----:B------:R-:W-:-:S07]  /*1c0a0*/  IMAD.MOV.U32 R15, RZ, RZ, -0x1 ;  /* 0xffffffffff0f7424 */ /* 0x000fce00078e00ff */
[----:B0-----:R-:W-:Y:S05]  /*1c0b0*/  WARPSYNC.COLLECTIVE R15, `(.L_x_1707) ;  /* 0x000000000f087348 */ /* 0x001fea0003c00000 */
[----:B------:R1:W2:Y:S02]  /*1c0c0*/  SHFL.IDX P6, R14, R13, R12, R11 ;  /* 0x0000000c0d0e7389 */ /* 0x0002a400000c000b */
[----:B012---:R-:W-:Y:S01]  /*1c0d0*/  ENDCOLLECTIVE ;  /* 0x000000000000791b */ /* 0x007fe20003800000 */
.L_x_1707:
[----:B------:R-:W-:Y:S05]  /*1c0e0*/  BSYNC B1 ;  /* 0x0000000000017941 */ /* 0x000fea0003800000 */
.L_x_1706:
        /* <DEDUP_REMOVED lines=8> */
.L_x_1708:
[----:B------:R-:W-:Y:S01]  /*1c170*/  IMAD.MOV.U32 R11, RZ, RZ, R14 ;  /* 0x000000ffff0b7224 */ /* 0x000fe200078e000e */
[----:B------:R-:W-:Y:S06]  /*1c180*/  BRA `(.L_x_1709) ;  /* 0xfffffe7400a07947 */ /* 0x000fec000383ffff */
.L_x_1452:
[----:B------:R-:W-:Y:S01]  /*1c190*/  BSSY B1, `(.L_x_1710) ;  /* 0x0000008000017945 */ /* 0x000fe20003800000 */
[----:B----4-:R-:W-:Y:S02]  /*1c1a0*/  IMAD.MOV.U32 R13, RZ, RZ, R97 ;  /* 0x000000ffff0d7224 */ /* 0x010fe400078e0061 */
[----:B------:R-:W-:Y:S02]  /*1c1b0*/  IMAD.MOV.U32 R12, RZ, RZ, 0x1 ;  /* 0x00000001ff0c7424 */ /* 0x000fe400078e00ff */
[----:B---3--:R-:W-:Y:S02]  /*1c1c0*/  IMAD.MOV.U32 R11, RZ, RZ, 0x1c1f ;  /* 0x00001c1fff0b7424 */ /* 0x008fe400078e00ff */
[----:B------:R-:W-:-:S07]  /*1c1d0*/  IMAD.MOV.U32 R15, RZ, RZ, -0x1 ;  /* 0xffffffffff0f7424 */ /* 0x000fce00078e00ff */
[----:B012---:R-:W-:Y:S05]  /*1c1e0*/  WARPSYNC.COLLECTIVE R15, `(.L_x_1711) ;  /* 0x000000000f087348 */ /* 0x007fea0003c00000 */
[----:B------:R3:W4:Y:S02]  /*1c1f0*/  SHFL.IDX P6, R14, R13, R12, R11 ;  /* 0x0000000c0d0e7389 */ /* 0x00072400000c000b */
[----:B01234-:R-:W-:Y:S01]  /*1c200*/  ENDCOLLECTIVE ;  /* 0x000000000000791b */ /* 0x01ffe20003800000 */
.L_x_1711:
[----:B------:R-:W-:Y:S05]  /*1c210*/  BSYNC B1 ;  /* 0x0000000000017941 */ /* 0x000fea0003800000 */
.L_x_1710:
[----:B------:R-:W-:Y:S01]  /*1c220*/  IMAD.MOV.U32 R13, RZ, RZ, R94 ;  /* 0x000000ffff0d7224 */ /* 0x000fe200078e005e */
[----:B------:R-:W-:Y:S01]  /*1c230*/  MOV R97, R14 ;  /* 0x0000000e00617202 */ /* 0x000fe20000000f00 */
[----:B------:R-:W-:Y:S02]  /*1c240*/  IMAD.MOV.U32 R12, RZ, RZ, 0x1 ;  /* 0x00000001ff0c7424 */ /* 0x000fe400078e00ff */
[----:B------:R-:W-:Y:S02]  /*1c250*/  IMAD.MOV.U32 R11, RZ, RZ, 0x1c1f ;  /* 0x00001c1fff0b7424 */ /* 0x000fe400078e00ff */
[----:B------:R-:W-:-:S07]  /*1c260*/  IMAD.MOV.U32 R15, RZ, RZ, -0x1 ;  /* 0xffffffffff0f7424 */ /* 0x000fce00078e00ff */
[----:B------:R-:W-:Y:S05]  /*1c270*/  WARPSYNC.COLLECTIVE R15, `(.L_x_1712) ;  /* 0x000000000f087348 */ /* 0x000fea0003c00000 */
[----:B------:R0:W1:Y:S02]  /*1c280*/  SHFL.IDX P6, R14, R13, R12, R11 ;  /* 0x0000000c0d0e7389 */ /* 0x00006400000c000b */
[----:B01----:R-:W-:Y:S01]  /*1c290*/  ENDCOLLECTIVE ;  /* 0x000000000000791b */ /* 0x003fe20003800000 */
.L_x_1712:
[----:B------:R-:W-:Y:S01]  /*1c2a0*/  IMAD.MOV.U32 R43, RZ, RZ, R14 ;  /* 0x000000ffff2b7224 */ /* 0x000fe200078e000e */
[----:B------:R-:W-:Y:S06]  /*1c2b0*/  BRA `(.L_x_1713) ;  /* 0xfffffe7c001c7947 */ /* 0x000fec000383ffff */
.L_x_1462:
[----:B-1----:R1:W2:Y:S02]  /*1c2c0*/  SYNCS.PHASECHK.TRANS64.TRYWAIT P4, [R0+URZ+0x32490], R93 ;  /* 0x0324905d000075a7 */ /* 0x0022a4000808017f */
[----:B--2---:R-:W-:Y:S05]  /*1c2d0*/  @!P4 NANOSLEEP.SYNCS 0x989680 ;  /* 0x009896800000c95d */ /* 0x004fea0003900000 */
[----:B------:R-:W2:Y:S02]  /*1c2e0*/  @!P4 SYNCS.PHASECHK.TRANS64 P4, [R0+URZ+0x32490], R93 ;  /* 0x0324905d0000c5a7 */ /* 0x000ea4000808007f */
[----:B--2---:R-:W-:Y:S05]  /*1c2f0*/  @!P4 BRA `(.L_x_1462) ;  /* 0xfffffffc00f0c947 */ /* 0x004fea000383ffff */
[----:B------:R-:W-:Y:S05]  /*1c300*/  BRA `(.L_x_1714) ;  /* 0xfffffe8400e87947 */ /* 0x000fea000383ffff */
.L_x_1463:
        /* <DEDUP_REMOVED lines=8> */
.L_x_1716:
[----:B------:R-:W-:Y:S05]  /*1c390*/  BSYNC B1 ;  /* 0x0000000000017941 */ /* 0x000fea0003800000 */
.L_x_1715:
        /* <DEDUP_REMOVED lines=8> */
.L_x_1717:
[----:B------:R-:W-:Y:S01]  /*1c420*/  IMAD.MOV.U32 R11, RZ, RZ, R14 ;  /* 0x000000ffff0b7224 */ /* 0x000fe200078e000e */
[----:B------:R-:W-:Y:S06]  /*1c430*/  BRA `(.L_x_1718) ;  /* 0xfffffe8400b47947 */ /* 0x000fec000383ffff */
.L_x_1468:
        /* <DEDUP_REMOVED lines=8> */
.L_x_1720:
[----:B------:R-:W-:Y:S05]  /*1c4c0*/  BSYNC B1 ;  /* 0x0000000000017941 */ /* 0x000fea0003800000 */
.L_x_1719:
        /* <DEDUP_REMOVED lines=8> */
.L_x_1721:
[----:B------:R-:W-:Y:S01]  /*1c550*/  IMAD.MOV.U32 R94, RZ, RZ, R14 ;  /* 0x000000ffff5e7224 */ /* 0x000fe200078e000e */
[----:B------:R-:W-:Y:S06]  /*1c560*/  BRA `(.L_x_1722) ;  /* 0xfffffe8c00587947 */ /* 0x000fec000383ffff */
.L_x_1473:
[----:B-1----:R1:W2:Y:S02]  /*1c570*/  SYNCS.PHASECHK.TRANS64.TRYWAIT P2, [R0+URZ+0x32490], R93 ;  /* 0x0324905d000075a7 */ /* 0x0022a4000804017f */
[----:B--2---:R-:W-:Y:S05]  /*1c580*/  @!P2 NANOSLEEP.SYNCS 0x989680 ;  /* 0x009896800000a95d */ /* 0x004fea0003900000 */
[----:B------:R-:W2:Y:S02]  /*1c590*/  @!P2 SYNCS.PHASECHK.TRANS64 P2, [R0+URZ+0x32490], R93 ;  /* 0x0324905d0000a5a7 */ /* 0x000ea4000804007f */
[----:B--2---:R-:W-:Y:S05]  /*1c5a0*/  @!P2 BRA `(.L_x_1473) ;  /* 0xfffffffc00f0a947 */ /* 0x004fea000383ffff */
[----:B------:R-:W-:Y:S05]  /*1c5b0*/  BRA `(.L_x_1723) ;  /* 0xfffffe9400547947 */ /* 0x000fea000383ffff */
.L_x_1474:
        /* <DEDUP_REMOVED lines=8> */
.L_x_1725:
[----:B------:R-:W-:Y:S05]  /*1c640*/  BSYNC B1 ;  /* 0x0000000000017941 */ /* 0x000fea0003800000 */
.L_x_1724:
        /* <DEDUP_REMOVED lines=8> */
.L_x_1726:
[----:B------:R-:W-:Y:S05]  /*1c6d0*/  BRA `(.L_x_1727) ;  /* 0xfffffe9400747947 */ /* 0x000fea000383ffff */
.L_x_1477:
        /* <DEDUP_REMOVED lines=8> */
.L_x_1729:
[----:B------:R-:W-:Y:S05]  /*1c760*/  BSYNC B1 ;  /* 0x0000000000017941 */ /* 0x000fea0003800000 */
.L_x_1728:
        /* <DEDUP_REMOVED lines=8> */
.L_x_1730:
[----:B------:R-:W-:Y:S05]  /*1c7f0*/  BRA `(.L_x_1731) ;  /* 0xfffffe9400747947 */ /* 0x000fea000383ffff */
.L_x_1481:
[----:B------:R0:W0:Y:S02]  /*1c800*/  SYNCS.PHASECHK.TRANS64.TRYWAIT P3, [R0+URZ+0x324b0], R93 ;  /* 0x0324b05d000075a7 */ /* 0x000024000806017f */
[----:B0-----:R-:W-:Y:S05]  /*1c810*/  @!P3 NANOSLEEP.SYNCS 0x989680 ;  /* 0x009896800000b95d */ /* 0x001fea0003900000 */
[----:B------:R-:W0:Y:S02]  /*1c820*/  @!P3 SYNCS.PHASECHK.TRANS64 P3, [R0+URZ+0x324b0], R93 ;  /* 0x0324b05d0000b5a7 */ /* 0x000e24000806007f */
[----:B0-----:R-:W-:Y:S05]  /*1c830*/  @!P3 BRA `(.L_x_1481) ;  /* 0xfffffffc00f0b947 */ /* 0x001fea000383ffff */
[----:B------:R-:W-:Y:S05]  /*1c840*/  BRA `(.L_x_1732) ;  /* 0xfffffe9400ec7947 */ /* 0x000fea000383ffff */
.L_x_1491:
[----:B------:R-:W-:Y:S01]  /*1c850*/  BSSY B0, `(.L_x_1733) ;  /* 0x0000007000007945 */ /* 0x000fe20003800000 */
[----:B------:R-:W-:Y:S02]  /*1c860*/  IMAD.MOV.U32 R12, RZ, RZ, RZ ;  /* 0x000000ffff0c7224 */ /* 0x000fe400078e00ff */
[----:B------:R-:W-:Y:S02]  /*1c870*/  IMAD.MOV.U32 R11, RZ, RZ, 0x1f ;  /* 0x0000001fff0b7424 */ /* 0x000fe400078e00ff */
[----:B------:R-:W-:-:S07]  /*1c880*/  IMAD.MOV.U32 R15, RZ, RZ, -0x1 ;  /* 0xffffffffff0f7424 */ /* 0x000fce00078e00ff */
[----:B------:R-:W-:Y:S05]  /*1c890*/  WARPSYNC.COLLECTIVE R15, `(.L_x_1734) ;  /* 0x000000000f087348 */ /* 0x000fea0003c00000 */
[----:B------:R0:W1:Y:S02]  /*1c8a0*/  SHFL.IDX P6, R14, R13, R12, R11 ;  /* 0x0000000c0d0e7389 */ /* 0x00006400000c000b */
[----:B01----:R-:W-:Y:S01]  /*1c8b0*/  ENDCOLLECTIVE ;  /* 0x000000000000791b */ /* 0x003fe20003800000 */
.L_x_1734:
[----:B------:R-:W-:Y:S05]  /*1c8c0*/  BSYNC B0 ;  /* 0x0000000000007941 */ /* 0x000fea0003800000 */
.L_x_1733:
[----:B------:R-:W-:Y:S05]  /*1c8d0*/  BRA `(.L_x_1735) ;  /* 0xfffffea400e47947 */ /* 0x000fea000383ffff */
.L_x_1503:
        /* <DEDUP_REMOVED lines=8> */
.L_x_1737:
[----:B------:R-:W-:Y:S05]  /*1c960*/  BSYNC B1 ;  /* 0x0000000000017941 */ /* 0x000fea0003800000 */
.L_x_1736:
        /* <DEDUP_REMOVED lines=8> */
.L_x_1738:
[----:B------:R-:W-:Y:S02]  /*1c9f0*/  IMAD.MOV.U32 R13, RZ, RZ, R25 ;  /* 0x000000ffff0d7224 */ /* 0x000fe400078e0019 */
[----:B------:R-:W-:-:S07]  /*1ca00*/  IMAD.MOV.U32 R20, RZ, RZ, R14 ;  /* 0x000000ffff147224 */ /* 0x000fce00078e000e */
[----:B------:R-:W-:Y:S05]  /*1ca10*/  WARPSYNC.COLLECTIVE R15, `(.L_x_1739) ;  /* 0x000000000f087348 */ /* 0x000fea0003c00000 */
[----:B------:R0:W1:Y:S02]  /*1ca20*/  SHFL.IDX P6, R14, R13, R12, R11 ;  /* 0x0000000c0d0e7389 */ /* 0x00006400000c000b */
[----:B01----:R-:W-:Y:S01]  /*1ca30*/  ENDCOLLECTIVE ;  /* 0x000000000000791b */ /* 0x003fe20003800000 */
.L_x_1739:
[----:B------:R-:W-:Y:S02]  /*1ca40*/  IMAD.MOV.U32 R13, RZ, RZ, R26 ;  /* 0x000000ffff0d7224 */ /* 0x000fe400078e001a */
[----:B------:R-:W-:-:S07]  /*1ca50*/  IMAD.MOV.U32 R25, RZ, RZ, R14 ;  /* 0x000000ffff197224 */ /* 0x000fce00078e000e */
[----:B------:R-:W-:Y:S05]  /*1ca60*/  WARPSYNC.COLLECTIVE R15, `(.L_x_1740) ;  /* 0x000000000f087348 */ /* 0x000fea0003c00000 */
[----:B------:R0:W1:Y:S02]  /*1ca70*/  SHFL.IDX P6, R14, R13, R12, R11 ;  /* 0x0000000c0d0e7389 */ /* 0x00006400000c000b */
[----:B01----:R-:W-:Y:S01]  /*1ca80*/  ENDCOLLECTIVE ;  /* 0x000000000000791b */ /* 0x003fe20003800000 */
.L_x_1740:
[----:B------:R-:W-:Y:S01]  /*1ca90*/  MOV R26, R14 ;  /* 0x0000000e001a7202 */ /* 0x000fe20000000f00 */
[----:B------:R-:W-:Y:S06]  /*1caa0*/  BRA `(.L_x_1741) ;  /* 0xfffffea800fc7947 */ /* 0x000fec000383ffff */
.L_x_1507:
[----:B0-----:R0:W1:Y:S02]  /*1cab0*/  SYNCS.PHASECHK.TRANS64.TRYWAIT P0, [R19+URZ+0x32400], R28 ;  /* 0x0324001c130075a7 */ /* 0x001064000800017f */
[----:B-1----:R-:W-:Y:S05]  /*1cac0*/  @!P0 NANOSLEEP.SYNCS 0x989680 ;  /* 0x009896800000895d */ /* 0x002fea0003900000 */
[----:B------:R-:W1:Y:S02]  /*1cad0*/  @!P0 SYNCS.PHASECHK.TRANS64 P0, [R19+URZ+0x32400], R28 ;  /* 0x0324001c130085a7 */ /* 0x000e64000800007f */
[----:B-1----:R-:W-:Y:S05]  /*1cae0*/  @!P0 BRA `(.L_x_1507) ;  /* 0xfffffffc00f08947 */ /* 0x002fea000383ffff */
[----:B------:R-:W-:Y:S05]  /*1caf0*/  BRA `(.L_x_1742) ;  /* 0xfffffeb000287947 */ /* 0x000fea000383ffff */
.L_x_1515:
[----:B------:R-:W-:Y:S01]  /*1cb00*/  BSSY B1, `(.L_x_1743) ;  /* 0x0000008000017945 */ /* 0x000fe20003800000 */
[----:B0-----:R-:W-:Y:S02]  /*1cb10*/  IMAD.MOV.U32 R13, RZ, RZ, R28 ;  /* 0x000000ffff0d7224 */ /* 0x001fe400078e001c */
[----:B------:R-:W-:Y:S02]  /*1cb20*/  IMAD.MOV.U32 R12, RZ, RZ, RZ ;  /* 0x000000ffff0c7224 */ /* 0x000fe400078e00ff */
[----:B------:R-:W-:Y:S02]  /*1cb30*/  IMAD.MOV.U32 R11, RZ, RZ, 0x1c1f ;  /* 0x00001c1fff0b7424 */ /* 0x000fe400078e00ff */
[----:B------:R-:W-:-:S07]  /*1cb40*/  IMAD.MOV.U32 R15, RZ, RZ, -0x1 ;  /* 0xffffffffff0f7424 */ /* 0x000fce00078e00ff */
[----:B------:R-:W-:Y:S05]  /*1cb50*/  WARPSYNC.COLLECTIVE R15, `(.L_x_1744) ;  /* 0x000000000f087348 */ /* 0x000fea0003c00000 */
[----:B------:R0:W1:Y:S02]  /*1cb60*/  SHFL.IDX P6, R14, R13, R12, R11 ;  /* 0x0000000c0d0e7389 */ /* 0x00006400000c000b */
[----:B01----:R-:W-:Y:S01]  /*1cb70*/  ENDCOLLECTIVE ;  /* 0x000000000000791b */ /* 0x003fe20003800000 */
.L_x_1744:
[----:B------:R-:W-:Y:S05]  /*1cb80*/  BSYNC B1 ;  /* 0x0000000000017941 */ /* 0x000fea0003800000 */
.L_x_1743:
        /* <DEDUP_REMOVED lines=8> */
.L_x_1745:
[----:B------:R-:W-:Y:S02]  /*1cc10*/  IMAD.MOV.U32 R13, RZ, RZ, R25 ;  /* 0x000000ffff0d7224 */ /* 0x000fe400078e0019 */
[----:B------:R-:W-:-:S07]  /*1cc20*/  IMAD.MOV.U32 R20, RZ, RZ, R14 ;  /* 0x000000ffff147224 */ /* 0x000fce00078e000e */
[----:B------:R-:W-:Y:S05]  /*1cc30*/  WARPSYNC.COLLECTIVE R15, `(.L_x_1746) ;  /* 0x000000000f087348 */ /* 0x000fea0003c00000 */
[----:B------:R0:W1:Y:S02]  /*1cc40*/  SHFL.IDX P6, R14, R13, R12, R11 ;  /* 0x0000000c0d0e7389 */ /* 0x00006400000c000b */
[----:B01----:R-:W-:Y:S01]  /*1cc50*/  ENDCOLLECTIVE ;  /* 0x000000000000791b */ /* 0x003fe20003800000 */
.L_x_1746:
[----:B------:R-:W-:Y:S01]  /*1cc60*/  IMAD.MOV.U32 R13, RZ, RZ, R26 ;  /* 0x000000ffff0d7224 */ /* 0x000fe200078e001a */
[----:B------:R-:W-:-:S07]  /*1cc70*/  MOV R21, R14 ;  /* 0x0000000e00157202 */ /* 0x000fce0000000f00 */
[----:B------:R-:W-:Y:S05]  /*1cc80*/  WARPSYNC.COLLECTIVE R15, `(.L_x_1747) ;  /* 0x000000000f087348 */ /* 0x000fea0003c00000 */
[----:B------:R0:W1:Y:S02]  /*1cc90*/  SHFL.IDX P6, R14, R13, R12, R11 ;  /* 0x0000000c0d0e7389 */ /* 0x00006400000c000b */
[----:B01----:R-:W-:Y:S01]  /*1cca0*/  ENDCOLLECTIVE ;  /* 0x000000000000791b */ /* 0x003fe20003800000 */
.L_x_1747:
[----:B------:R-:W-:Y:S05]  /*1ccb0*/  BRA `(.L_x_1748) ;  /* 0xfffffeb8008c7947 */ /* 0x000fea000383ffff */
.L_x_1519:
[----:B0-----:R0:W1:Y:S02]  /*1ccc0*/  SYNCS.PHASECHK.TRANS64.TRYWAIT P1, [R19+URZ+0x32400], R26 ;  /* 0x0324001a130075a7 */ /* 0x001064000802017f */
[----:B-1----:R-:W-:Y:S05]  /*1ccd0*/  @!P1 NANOSLEEP.SYNCS 0x989680 ;  /* 0x009896800000995d */ /* 0x002fea0003900000 */
[----:B------:R-:W1:Y:S02]  /*1cce0*/  @!P1 SYNCS.PHASECHK.TRANS64 P1, [R19+URZ+0x32400], R26 ;  /* 0x0324001a130095a7 */ /* 0x000e64000802007f */
[----:B-1----:R-:W-:Y:S05]  /*1ccf0*/  @!P1 BRA `(.L_x_1519) ;  /* 0xfffffffc00f09947 */ /* 0x002fea000383ffff */
[----:B------:R-:W-:Y:S05]  /*1cd00*/  BRA `(.L_x_1749) ;  /* 0xfffffebc00707947 */ /* 0x000fea000383ffff */
.L_x_1525:
[----:B---3--:R3:W0:Y:S02]  /*1cd10*/  SYNCS.PHASECHK.TRANS64.TRYWAIT P1, [R4+URZ+0x32430], R5 ;  /* 0x03243005040075a7 */ /* 0x008624000802017f */
[----:B0-----:R-:W-:Y:S05]  /*1cd20*/  @!P1 NANOSLEEP.SYNCS 0x989680 ;  /* 0x009896800000995d */ /* 0x001fea0003900000 */
[----:B------:R-:W0:Y:S02]  /*1cd30*/  @!P1 SYNCS.PHASECHK.TRANS64 P1, [R4+URZ+0x32430], R5 ;  /* 0x03243005040095a7 */ /* 0x000e24000802007f */
[----:B0-----:R-:W-:Y:S05]  /*1cd40*/  @!P1 BRA `(.L_x_1525) ;  /* 0xfffffffc00f09947 */ /* 0x001fea000383ffff */
[----:B------:R-:W-:Y:S05]  /*1cd50*/  BRA `(.L_x_1524) ;  /* 0xfffffec800b07947 */ /* 0x000fea000383ffff */
.L_x_1527:
[----:B0-----:R0:W4:Y:S02]  /*1cd60*/  SYNCS.PHASECHK.TRANS64.TRYWAIT P1, [R19+URZ+0x32410], R0 ;  /* 0x03241000130075a7 */ /* 0x001124000802017f */
[----:B----4-:R-:W-:Y:S05]  /*1cd70*/  @!P1 NANOSLEEP.SYNCS 0x989680 ;  /* 0x009896800000995d */ /* 0x010fea0003900000 */
[----:B------:R-:W4:Y:S02]  /*1cd80*/  @!P1 SYNCS.PHASECHK.TRANS64 P1, [R19+URZ+0x32410], R0 ;  /* 0x03241000130095a7 */ /* 0x000f24000802007f */
[----:B----4-:R-:W-:Y:S05]  /*1cd90*/  @!P1 BRA `(.L_x_1527) ;  /* 0xfffffffc00f09947 */ /* 0x010fea000383ffff */
[----:B------:R-:W-:Y:S05]  /*1cda0*/  BRA `(.L_x_1750) ;  /* 0xfffffecc005c7947 */ /* 0x000fea000383ffff */
.L_x_1531:
[----:B------:R0:W0:Y:S02]  /*1cdb0*/  SYNCS.PHASECHK.TRANS64.TRYWAIT P1, [R4+URZ+0x32450], R5 ;  /* 0x03245005040075a7 */ /* 0x000024000802017f */
[----:B0-----:R-:W-:Y:S05]  /*1cdc0*/  @!P1 NANOSLEEP.SYNCS 0x989680 ;  /* 0x009896800000995d */ /* 0x001fea0003900000 */
[----:B------:R-:W0:Y:S02]  /*1cdd0*/  @!P1 SYNCS.PHASECHK.TRANS64 P1, [R4+URZ+0x32450], R5 ;  /* 0x03245005040095a7 */ /* 0x000e24000802007f */
[----:B0-----:R-:W-:Y:S05]  /*1cde0*/  @!P1 BRA `(.L_x_1531) ;  /* 0xfffffffc00f09947 */ /* 0x001fea000383ffff */
[----:B------:R-:W-:Y:S05]  /*1cdf0*/  BRA `(.L_x_1530) ;  /* 0xfffffecc006c7947 */ /* 0x000fea000383ffff */
.L_x_1538:
[----:B-1----:R1:W2:Y:S02]  /*1ce00*/  SYNCS.PHASECHK.TRANS64.TRYWAIT P2, [R4+URZ+0x32430], R0 ;  /* 0x03243000040075a7 */ /* 0x0022a4000804017f */
[----:B--2---:R-:W-:Y:S05]  /*1ce10*/  @!P2 NANOSLEEP.SYNCS 0x989680 ;  /* 0x009896800000a95d */ /* 0x004fea0003900000 */
[----:B------:R-:W2:Y:S02]  /*1ce20*/  @!P2 SYNCS.PHASECHK.TRANS64 P2, [R4+URZ+0x32430], R0 ;  /* 0x032430000400a5a7 */ /* 0x000ea4000804007f */
[----:B--2---:R-:W-:Y:S05]  /*1ce30*/  @!P2 BRA `(.L_x_1538) ;  /* 0xfffffffc00f0a947 */ /* 0x004fea000383ffff */
[----:B------:R-:W-:Y:S05]  /*1ce40*/  BRA `(.L_x_1537) ;  /* 0xfffffef000907947 */ /* 0x000fea000383ffff */
.L_x_1542:
[----:B---3--:R3:W4:Y:S02]  /*1ce50*/  SYNCS.PHASECHK.TRANS64.TRYWAIT P2, [R4+URZ+0x32450], R0 ;  /* 0x03245000040075a7 */ /* 0x008724000804017f */
[----:B----4-:R-:W-:Y:S05]  /*1ce60*/  @!P2 NANOSLEEP.SYNCS 0x989680 ;  /* 0x009896800000a95d */ /* 0x010fea0003900000 */
[----:B------:R-:W4:Y:S02]  /*1ce70*/  @!P2 SYNCS.PHASECHK.TRANS64 P2, [R4+URZ+0x32450], R0 ;  /* 0x032450000400a5a7 */ /* 0x000f24000804007f */
[----:B----4-:R-:W-:Y:S05]  /*1ce80*/  @!P2 BRA `(.L_x_1542) ;  /* 0xfffffffc00f0a947 */ /* 0x010fea000383ffff */
[----:B------:R-:W-:Y:S05]  /*1ce90*/  BRA `(.L_x_1541) ;  /* 0xfffffef400287947 */ /* 0x000fea000383ffff */
.L_x_1550:
[----:B------:R-:W-:Y:S02]  /*1cea0*/  IMAD.MOV.U32 R13, RZ, RZ, R20 ;  /* 0x000000ffff0d7224 */ /* 0x000fe400078e0014 */
[----:B------:R-:W-:Y:S02]  /*1ceb0*/  IMAD.MOV.U32 R12, RZ, RZ, RZ ;  /* 0x000000ffff0c7224 */ /* 0x000fe400078e00ff */
[----:B------:R-:W-:Y:S02]  /*1cec0*/  IMAD.MOV.U32 R11, RZ, RZ, 0x181f ;  /* 0x0000181fff0b7424 */ /* 0x000fe400078e00ff */
[----:B------:R-:W-:-:S07]  /*1ced0*/  IMAD.MOV.U32 R15, RZ, RZ, -0x1 ;  /* 0xffffffffff0f7424 */ /* 0x000fce00078e00ff */
[----:B-----5:R-:W-:Y:S05]  /*1cee0*/  WARPSYNC.COLLECTIVE R15, `(.L_x_1751) ;  /* 0x000000000f087348 */ /* 0x020fea0003c00000 */
[----:B------:R0:W1:Y:S02]  /*1cef0*/  SHFL.IDX P6, R14, R13, R12, R11 ;  /* 0x0000000c0d0e7389 */ /* 0x00006400000c000b */
[----:B01---5:R-:W-:Y:S01]  /*1cf00*/  ENDCOLLECTIVE ;  /* 0x000000000000791b */ /* 0x023fe20003800000 */
.L_x_1751:
[----:B------:R-:W-:Y:S02]  /*1cf10*/  IMAD.MOV.U32 R13, RZ, RZ, R3 ;  /* 0x000000ffff0d7224 */ /* 0x000fe400078e0003 */
[----:B------:R-:W-:-:S07]  /*1cf20*/  IMAD.MOV.U32 R88, RZ, RZ, R14 ;  /* 0x000000ffff587224 */ /* 0x000fce00078e000e */
[----:B------:R-:W-:Y:S05]  /*1cf30*/  WARPSYNC.COLLECTIVE R15, `(.L_x_1752) ;  /* 0x000000000f087348 */ /* 0x000fea0003c00000 */
[----:B------:R0:W1:Y:S02]  /*1cf40*/  SHFL.IDX P6, R14, R13, R12, R11 ;  /* 0x0000000c0d0e7389 */ /* 0x00006400000c000b */
[----:B01----:R-:W-:Y:S01]  /*1cf50*/  ENDCOLLECTIVE ;  /* 0x000000000000791b */ /* 0x003fe20003800000 */
.L_x_1752:
[----:B------:R-:W-:Y:S05]  /*1cf60*/  BRA `(.L_x_1753) ;  /* 0xffffff3c00507947 */ /* 0x000fea000383ffff */
.L_x_1553:
        /* <DEDUP_REMOVED lines=8> */
.L_x_1755:
[----:B------:R-:W-:Y:S05]  /*1cff0*/  BSYNC B1 ;  /* 0x0000000000017941 */ /* 0x000fea0003800000 */
.L_x_1754:
        /* <DEDUP_REMOVED lines=8> */
.L_x_1756:
[----:B------:R-:W-:Y:S05]  /*1d080*/  BRA `(.L_x_1757) ;  /* 0xffffff3c00987947 */ /* 0x000fea000383ffff */
.L_x_1556:
[----:B------:R-:W-:Y:S01]  /*1d090*/  BSSY B1, `(.L_x_1758) ;  /* 0x0000008000017945 */ /* 0x000fe20003800000 */
[----:B------:R-:W-:Y:S02]  /*1d0a0*/  IMAD.MOV.U32 R13, RZ, RZ, R20 ;  /* 0x000000ffff0d7224 */ /* 0x000fe400078e0014 */
[----:B------:R-:W-:Y:S02]  /*1d0b0*/  IMAD.MOV.U32 R12, RZ, RZ, 0x2 ;  /* 0x00000002ff0c7424 */ /* 0x000fe400078e00ff */
[----:B--2---:R-:W-:Y:S02]  /*1d0c0*/  IMAD.MOV.U32 R11, RZ, RZ, 0x181f ;  /* 0x0000181fff0b7424 */ /* 0x004fe400078e00ff */
[----:B------:R-:W-:-:S07]  /*1d0d0*/  IMAD.MOV.U32 R15, RZ, RZ, -0x1 ;  /* 0xffffffffff0f7424 */ /* 0x000fce00078e00ff */
[----:B01-34-:R-:W-:Y:S05]  /*1d0e0*/  WARPSYNC.COLLECTIVE R15, `(.L_x_1759) ;  /* 0x000000000f087348 */ /* 0x01bfea0003c00000 */
[----:B------:R2:W0:Y:S02]  /*1d0f0*/  SHFL.IDX P6, R14, R13, R12, R11 ;  /* 0x0000000c0d0e7389 */ /* 0x00042400000c000b */
[----:B01234-:R-:W-:Y:S01]  /*1d100*/  ENDCOLLECTIVE ;  /* 0x000000000000791b */ /* 0x01ffe20003800000 */
.L_x_1759:
[----:B------:R-:W-:Y:S05]  /*1d110*/  BSYNC B1 ;  /* 0x0000000000017941 */ /* 0x000fea0003800000 */
.L_x_1758:
[----:B------:R-:W-:Y:S01]  /*1d120*/  IMAD.MOV.U32 R13, RZ, RZ, R3 ;  /* 0x000000ffff0d7224 */ /* 0x000fe200078e0003 */
[----:B------:R-:W-:Y:S01]  /*1d130*/  MOV R11, 0x181f ;  /* 0x0000181f000b7802 */ /* 0x000fe20000000f00 */
[----:B------:R-:W-:Y:S02]  /*1d140*/  IMAD.MOV.U32 R12, RZ, RZ, 0x2 ;  /* 0x00000002ff0c7424 */ /* 0x000fe400078e00ff */
[----:B------:R-:W-:Y:S02]  /*1d150*/  IMAD.MOV.U32 R15, RZ, RZ, -0x1 ;  /* 0xffffffffff0f7424 */ /* 0x000fe400078e00ff */
[----:B------:R-:W-:-:S07]  /*1d160*/  IMAD.MOV.U32 R24, RZ, RZ, R14 ;  /* 0x000000ffff187224 */ /* 0x000fce00078e000e */
[----:B------:R-:W-:Y:S05]  /*1d170*/  WARPSYNC.COLLECTIVE R15, `(.L_x_1760) ;  /* 0x000000000f087348 */ /* 0x000fea0003c00000 */
[----:B------:R0:W1:Y:S02]  /*1d180*/  SHFL.IDX P6, R14, R13, R12, R11 ;  /* 0x0000000c0d0e7389 */ /* 0x00006400000c000b */
[----:B01----:R-:W-:Y:S01]  /*1d190*/  ENDCOLLECTIVE ;  /* 0x000000000000791b */ /* 0x003fe20003800000 */
.L_x_1760:
[----:B------:R-:W-:Y:S05]  /*1d1a0*/  BRA `(.L_x_1761) ;  /* 0xffffff3c00e07947 */ /* 0x000fea000383ffff */
.L_x_1559:
        /* <DEDUP_REMOVED lines=8> */
.L_x_1763:
[----:B------:R-:W-:Y:S05]  /*1d230*/  BSYNC B1 ;  /* 0x0000000000017941 */ /* 0x000fea0003800000 */
.L_x_1762:
        /* <DEDUP_REMOVED lines=8> */
.L_x_1764:
[----:B------:R-:W-:Y:S05]  /*1d2c0*/  BRA `(.L_x_1765) ;  /* 0xffffff4000287947 */ /* 0x000fea000383ffff */
.L_x_1561:
[----:B------:R-:W-:Y:S01]  /*1d2d0*/  IMAD.MOV.U32 R13, RZ, RZ, R8 ;  /* 0x000000ffff0d7224 */ /* 0x000fe200078e0008 */
[----:B------:R-:W-:Y:S01]  /*1d2e0*/  MOV R12, RZ ;  /* 0x000000ff000c7202 */ /* 0x000fe20000000f00 */
[----:B------:R-:W-:Y:S02]  /*1d2f0*/  IMAD.MOV.U32 R11, RZ, RZ, 0x1c1f ;  /* 0x00001c1fff0b7424 */ /* 0x000fe400078e00ff */
[----:B------:R-:W-:-:S07]  /*1d300*/  IMAD.MOV.U32 R15, RZ, RZ, -0x1 ;  /* 0xffffffffff0f7424 */ /* 0x000fce00078e00ff */
[----:B------:R-:W-:Y:S05]  /*1d310*/  WARPSYNC.COLLECTIVE R15, `(.L_x_1766) ;  /* 0x000000000f087348 */ /* 0x000fea0003c00000 */
[----:B------:R0:W1:Y:S02]  /*1d320*/  SHFL.IDX P6, R14, R13, R12, R11 ;  /* 0x0000000c0d0e7389 */ /* 0x00006400000c000b */
[----:B01----:R-:W-:Y:S01]  /*1d330*/  ENDCOLLECTIVE ;  /* 0x000000000000791b */ /* 0x003fe20003800000 */
.L_x_1766:
[----:B------:R-:W-:Y:S02]  /*1d340*/  IMAD.MOV.U32 R13, RZ, RZ, R3 ;  /* 0x000000ffff0d7224 */ /* 0x000fe400078e0003 */
[----:B------:R-:W-:-:S07]  /*1d350*/  IMAD.MOV.U32 R9, RZ, RZ, R14 ;  /* 0x000000ffff097224 */ /* 0x000fce00078e000e */
[----:B------:R-:W-:Y:S05]  /*1d360*/  WARPSYNC.COLLECTIVE R15, `(.L_x_1767) ;  /* 0x000000000f087348 */ /* 0x000fea0003c00000 */
[----:B------:R0:W1:Y:S02]  /*1d370*/  SHFL.IDX P6, R14, R13, R12, R11 ;  /* 0x0000000c0d0e7389 */ /* 0x00006400000c000b */
[----:B01----:R-:W-:Y:S01]  /*1d380*/  ENDCOLLECTIVE ;  /* 0x000000000000791b */ /* 0x003fe20003800000 */
.L_x_1767:
[----:B------:R-:W-:Y:S01]  /*1d390*/  IMAD.MOV.U32 R12, RZ, RZ, R14 ;  /* 0x000000ffff0c7224 */ /* 0x000fe200078e000e */
[----:B------:R-:W-:Y:S06]  /*1d3a0*/  BRA `(.L_x_1768) ;  /* 0xffffff4400287947 */ /* 0x000fec000383ffff */
.L_x_1564:
[----:B------:R-:W-:Y:S01]  /*1d3b0*/  BSSY B1, `(.L_x_1769) ;  /* 0x0000008000017945 */ /* 0x000fe20003800000 */
[----:B---3--:R-:W-:Y:S02]  /*1d3c0*/  IMAD.MOV.U32 R13, RZ, RZ, R8 ;  /* 0x000000ffff0d7224 */ /* 0x008fe400078e0008 */
[----:B--2---:R-:W-:Y:S02]  /*1d3d0*/  IMAD.MOV.U32 R12, RZ, RZ, 0x1 ;  /* 0x00000001ff0c7424 */ /* 0x004fe400078e00ff */
[----:B------:R-:W-:Y:S02]  /*1d3e0*/  IMAD.MOV.U32 R11, RZ, RZ, 0x1c1f ;  /* 0x00001c1fff0b7424 */ /* 0x000fe400078e00ff */
[----:B------:R-:W-:-:S07]  /*1d3f0*/  IMAD.MOV.U32 R15, RZ, RZ, -0x1 ;  /* 0xffffffffff0f7424 */ /* 0x000fce00078e00ff */
[----:B01----:R-:W-:Y:S05]  /*1d400*/  WARPSYNC.COLLECTIVE R15, `(.L_x_1770) ;  /* 0x000000000f087348 */ /* 0x003fea0003c00000 */
[----:B------:R2:W3:Y:S02]  /*1d410*/  SHFL.IDX P6, R14, R13, R12, R11 ;  /* 0x0000000c0d0e7389 */ /* 0x0004e400000c000b */
[----:B0123--:R-:W-:Y:S01]  /*1d420*/  ENDCOLLECTIVE ;  /* 0x000000000000791b */ /* 0x00ffe20003800000 */
.L_x_1770:
[----:B------:R-:W-:Y:S05]  /*1d430*/  BSYNC B1 ;  /* 0x0000000000017941 */ /* 0x000fea0003800000 */
.L_x_1769:
        /* <DEDUP_REMOVED lines=8> */
.L_x_1771:
[----:B------:R-:W-:Y:S01]  /*1d4c0*/  IMAD.MOV.U32 R3, RZ, RZ, R14 ;  /* 0x000000ffff037224 */ /* 0x000fe200078e000e */
[----:B------:R-:W-:Y:S06]  /*1d4d0*/  BRA `(.L_x_1772) ;  /* 0xffffff5000007947 */ /* 0x000fec000383ffff */
.L_x_1568:
[----:B------:R-:W-:Y:S02]  /*1d4e0*/  IMAD.MOV.U32 R13, RZ, RZ, R20 ;  /* 0x000000ffff0d7224 */ /* 0x000fe400078e0014 */
[----:B------:R-:W-:Y:S02]  /*1d4f0*/  IMAD.MOV.U32 R12, RZ, RZ, RZ ;  /* 0x000000ffff0c7224 */ /* 0x000fe400078e00ff */
[----:B------:R-:W-:Y:S02]  /*1d500*/  IMAD.MOV.U32 R11, RZ, RZ, 0x181f ;  /* 0x0000181fff0b7424 */ /* 0x000fe400078e00ff */
[----:B------:R-:W-:-:S07]  /*1d510*/  IMAD.MOV.U32 R15, RZ, RZ, -0x1 ;  /* 0xffffffffff0f7424 */ /* 0x000fce00078e00ff */
[----:B0-----:R-:W-:Y:S05]  /*1d520*/  WARPSYNC.COLLECTIVE R15, `(.L_x_1773) ;  /* 0x000000000f087348 */ /* 0x001fea0003c00000 */
[----:B------:R1:W2:Y:S02]  /*1d530*/  SHFL.IDX P6, R14, R13, R12, R11 ;  /* 0x0000000c0d0e7389 */ /* 0x0002a400000c000b */
[----:B012---:R-:W-:Y:S01]  /*1d540*/  ENDCOLLECTIVE ;  /* 0x000000000000791b */ /* 0x007fe20003800000 */
.L_x_1773:
[----:B------:R-:W-:Y:S02]  /*1d550*/  IMAD.MOV.U32 R13, RZ, RZ, R3 ;  /* 0x000000ffff0d7224 */ /* 0x000fe400078e0003 */
[----:B------:R-:W-:-:S07]  /*1d560*/  IMAD.MOV.U32 R0, RZ, RZ, R14 ;  /* 0x000000ffff007224 */ /* 0x000fce00078e000e */
[----:B------:R-:W-:Y:S05]  /*1d570*/  WARPSYNC.COLLECTIVE R15, `(.L_x_1774) ;  /* 0x000000000f087348 */ /* 0x000fea0003c00000 */
[----:B------:R0:W1:Y:S02]  /*1d580*/  SHFL.IDX P6, R14, R13, R12, R11 ;  /* 0x0000000c0d0e7389 */ /* 0x00006400000c000b */
[----:B01----:R-:W-:Y:S01]  /*1d590*/  ENDCOLLECTIVE ;  /* 0x000000000000791b */ /* 0x003fe20003800000 */
.L_x_1774:
[----:B------:R-:W-:Y:S05]  /*1d5a0*/  BRA `(.L_x_1775) ;  /* 0xffffff6400607947 */ /* 0x000fea000383ffff */
.L_x_1571:
[----:B------:R-:W-:Y:S01]  /*1d5b0*/  BSSY B1, `(.L_x_1776) ;  /* 0x0000008000017945 */ /* 0x000fe20003800000 */
[----:B------:R-:W-:Y:S01]  /*1d5c0*/  IMAD.MOV.U32 R13, RZ, RZ, R20 ;  /* 0x000000ffff0d7224 */ /* 0x000fe200078e0014 */
[----:B----4-:R-:W-:Y:S01]  /*1d5d0*/  MOV R11, 0x181f ;  /* 0x0000181f000b7802 */ /* 0x010fe20000000f00 */
[----:B------:R-:W-:Y:S02]  /*1d5e0*/  IMAD.MOV.U32 R12, RZ, RZ, 0x1 ;  /* 0x00000001ff0c7424 */ /* 0x000fe400078e00ff */
[----:B------:R-:W-:-:S07]  /*1d5f0*/  IMAD.MOV.U32 R15, RZ, RZ, -0x1 ;  /* 0xffffffffff0f7424 */ /* 0x000fce00078e00ff */
[----:B0123--:R-:W-:Y:S05]  /*1d600*/  WARPSYNC.COLLECTIVE R15, `(.L_x_1777) ;  /* 0x000000000f087348 */ /* 0x00ffea0003c00000 */
[----:B---3--:R3:W4:Y:S02]  /*1d610*/  SHFL.IDX P6, R14, R13, R12, R11 ;  /* 0x0000000c0d0e7389 */ /* 0x00872400000c000b */
[----:B01234-:R-:W-:Y:S01]  /*1d620*/  ENDCOLLECTIVE ;  /* 0x000000000000791b */ /* 0x01ffe20003800000 */
.L_x_1777:
[----:B------:R-:W-:Y:S05]  /*1d630*/  BSYNC B1 ;  /* 0x0000000000017941 */ /* 0x000fea0003800000 */
.L_x_1776:
        /* <DEDUP_REMOVED lines=8> */
.L_x_1778:
[----:B------:R-:W-:Y:S05]  /*1d6c0*/  BRA `(.L_x_1779) ;  /* 0xffffff6400ac7947 */ /* 0x000fea000383ffff */
.L_x_1574:
[----:B------:R-:W-:Y:S01]  /*1d6d0*/  BSSY B1, `(.L_x_1780) ;  /* 0x0000008000017945 */ /* 0x000fe20003800000 */
[----:B------:R-:W-:Y:S02]  /*1d6e0*/  IMAD.MOV.U32 R13, RZ, RZ, R20 ;  /* 0x000000ffff0d7224 */ /* 0x000fe400078e0014 */
[----:B------:R-:W-:Y:S02]  /*1d6f0*/  IMAD.MOV.U32 R12, RZ, RZ, 0x2 ;  /* 0x00000002ff0c7424 */ /* 0x000fe400078e00ff */
[----:B----4-:R-:W-:Y:S02]  /*1d700*/  IMAD.MOV.U32 R11, RZ, RZ, 0x181f ;  /* 0x0000181fff0b7424 */ /* 0x010fe400078e00ff */
[----:B------:R-:W-:-:S07]  /*1d710*/  IMAD.MOV.U32 R15, RZ, RZ, -0x1 ;  /* 0xffffffffff0f7424 */ /* 0x000fce00078e00ff */
[----:B0123--:R-:W-:Y:S05]  /*1d720*/  WARPSYNC.COLLECTIVE R15, `(.L_x_1781) ;  /* 0x000000000f087348 */ /* 0x00ffea0003c00000 */
[----:B---3--:R3:W4:Y:S02]  /*1d730*/  SHFL.IDX P6, R14, R13, R12, R11 ;  /* 0x0000000c0d0e7389 */ /* 0x00872400000c000b */
[----:B01234-:R-:W-:Y:S01]  /*1d740*/  ENDCOLLECTIVE ;  /* 0x000000000000791b */ /* 0x01ffe20003800000 */
.L_x_1781:
[----:B------:R-:W-:Y:S05]  /*1d750*/  BSYNC B1 ;  /* 0x0000000000017941 */ /* 0x000fea0003800000 */
.L_x_1780:
        /* <DEDUP_REMOVED lines=8> */
.L_x_1782:
[----:B------:R-:W-:Y:S05]  /*1d7e0*/  BRA `(.L_x_1783) ;  /* 0xffffff6400f47947 */ /* 0x000fea000383ffff */
.L_x_1577:
[----:B------:R-:W-:Y:S01]  /*1d7f0*/  BSSY B1, `(.L_x_1784) ;  /* 0x0000008000017945 */ /* 0x000fe20003800000 */
[----:B------:R-:W-:Y:S02]  /*1d800*/  IMAD.MOV.U32 R13, RZ, RZ, R20 ;  /* 0x000000ffff0d7224 */ /* 0x000fe400078e0014 */
[----:B------:R-:W-:Y:S02]  /*1d810*/  IMAD.MOV.U32 R12, RZ, RZ, 0x3 ;  /* 0x00000003ff0c7424 */ /* 0x000fe400078e00ff */
[----:B----4-:R-:W-:Y:S02]  /*1d820*/  IMAD.MOV.U32 R11, RZ, RZ, 0x181f ;  /* 0x0000181fff0b7424 */ /* 0x010fe400078e00ff */
[----:B------:R-:W-:-:S07]  /*1d830*/  IMAD.MOV.U32 R15, RZ, RZ, -0x1 ;  /* 0xffffffffff0f7424 */ /* 0x000fce00078e00ff */
[----:B0123--:R-:W-:Y:S05]  /*1d840*/  WARPSYNC.COLLECTIVE R15, `(.L_x_1785) ;  /* 0x000000000f087348 */ /* 0x00ffea0003c00000 */
[----:B0-----:R0:W4:Y:S02]  /*1d850*/  SHFL.IDX P6, R14, R13, R12, R11 ;  /* 0x0000000c0d0e7389 */ /* 0x00112400000c000b */
[----:B01234-:R-:W-:Y:S01]  /*1d860*/  ENDCOLLECTIVE ;  /* 0x000000000000791b */ /* 0x01ffe20003800000 */
.L_x_1785:
[----:B------:R-:W-:Y:S05]  /*1d870*/  BSYNC B1 ;  /* 0x0000000000017941 */ /* 0x000fea0003800000 */
.L_x_1784:
        /* <DEDUP_REMOVED lines=8> */
.L_x_1786:
[----:B------:R-:W-:Y:S05]  /*1d900*/  BRA `(.L_x_1787) ;  /* 0xffffff68003c7947 */ /* 0x000fea000383ffff */
.L_x_1594:
        /* <DEDUP_REMOVED lines=8> */
[----:B-1----:R-:W-:Y:S05]  /*1d990*/  WARPSYNC.COLLECTIVE R15, `(.L_x_1789) ;  /* 0x000000000f087348 */ /* 0x002fea0003c00000 */
[----:B------:R0:W2:Y:S02]  /*1d9a0*/  SHFL.IDX P6, R14, R13, R12, R11 ;  /* 0x0000000c0d0e7389 */ /* 0x0000a400000c000b */
[----:B012---:R-:W-:Y:S01]  /*1d9b0*/  ENDCOLLECTIVE ;  /* 0x000000000000791b */ /* 0x007fe20003800000 */
.L_x_1789:
[----:B------:R-:W-:Y:S05]  /*1d9c0*/  BSYNC B1 ;  /* 0x0000000000017941 */ /* 0x000fea0003800000 */
.L_x_1788:
[----:B------:R-:W-:Y:S05]  /*1d9d0*/  BRA `(.L_x_1790) ;  /* 0xffffff80004c7947 */ /* 0x000fea000383ffff */
.L_x_1596:
[----:B------:R-:W-:Y:S01]  /*1d9e0*/  BSSY B1, `(.L_x_1791) ;  /* 0x0000006000017945 */ /* 0x000fe20003800000 */
[----:B------:R-:W-:-:S07]  /*1d9f0*/  IMAD.MOV.U32 R15, RZ, RZ, -0x1 ;  /* 0xffffffffff0f7424 */ /* 0x000fce00078e00ff */
[----:B01----:R-:W-:Y:S05]  /*1da00*/  WARPSYNC.COLLECTIVE R15, `(.L_x_1792) ;  /* 0x000000000f0c7348 */ /* 0x003fea0003c00000 */
[----:B------:R-:W-:Y:S02]  /*1da10*/  ELECT P6, UR62, PT ;  /* 0x00000000003e782f */ /* 0x000fe400038c0000 */
[----:B------:R-:W-:Y:S01]  /*1da20*/  MOV R14, UR62 ;  /* 0x0000003e000e7c02 */ /* 0x000fe20008000f00 */
[----:B01----:R-:W-:Y:S10]  /*1da30*/  ENDCOLLECTIVE ;  /* 0x000000000000791b */ /* 0x003ff40003800000 */
.L_x_1792:
[----:B------:R-:W-:Y:S05]  /*1da40*/  BSYNC B1 ;  /* 0x0000000000017941 */ /* 0x000fea0003800000 */
.L_x_1791:
[----:B------:R-:W-:Y:S05]  /*1da50*/  BRA `(.L_x_1595) ;  /* 0xffffff8000447947 */ /* 0x000fea000383ffff */
.L_x_1598:
[----:B0-----:R0:W2:Y:S02]  /*1da60*/  SYNCS.PHASECHK.TRANS64.TRYWAIT P0, [R22+URZ+0x32420], R7 ;  /* 0x03242007160075a7 */ /* 0x0010a4000800017f */
[----:B--2---:R-:W-:Y:S05]  /*1da70*/  @!P0 NANOSLEEP.SYNCS 0x989680 ;  /* 0x009896800000895d */ /* 0x004fea0003900000 */
[----:B------:R-:W2:Y:S02]  /*1da80*/  @!P0 SYNCS.PHASECHK.TRANS64 P0, [R22+URZ+0x32420], R7 ;  /* 0x03242007160085a7 */ /* 0x000ea4000800007f */
[----:B--2---:R-:W-:Y:S05]  /*1da90*/  @!P0 BRA `(.L_x_1598) ;  /* 0xfffffffc00f08947 */ /* 0x004fea000383ffff */
[----:B------:R-:W-:Y:S05]  /*1daa0*/  BRA `(.L_x_1793) ;  /* 0xffffff8000547947 */ /* 0x000fea000383ffff */
.L_x_1602:
[----:B0-----:R0:W2:Y:S02]  /*1dab0*/  SYNCS.PHASECHK.TRANS64.TRYWAIT P0, [R7+URZ+0x324a0], R8 ;  /* 0x0324a008070075a7 */ /* 0x0010a4000800017f */
[----:B--2---:R-:W-:Y:S05]  /*1dac0*/  @!P0 NANOSLEEP.SYNCS 0x989680 ;  /* 0x009896800000895d */ /* 0x004fea0003900000 */
[----:B------:R-:W2:Y:S02]  /*1dad0*/  @!P0 SYNCS.PHASECHK.TRANS64 P0, [R7+URZ+0x324a0], R8 ;  /* 0x0324a008070085a7 */ /* 0x000ea4000800007f */
[----:B--2---:R-:W-:Y:S05]  /*1dae0*/  @!P0 BRA `(.L_x_1602) ;  /* 0xfffffffc00f08947 */ /* 0x004fea000383ffff */
[----:B------:R-:W-:Y:S05]  /*1daf0*/  BRA `(.L_x_1794) ;  /* 0xffffff80006c7947 */ /* 0x000fea000383ffff */
.L_x_1607:
[----:B--2---:R2:W3:Y:S02]  /*1db00*/  SYNCS.PHASECHK.TRANS64.TRYWAIT P0, [R7+URZ+0x324c0], R8 ;  /* 0x0324c008070075a7 */ /* 0x0044e4000800017f */
[----:B---3--:R-:W-:Y:S05]  /*1db10*/  @!P0 NANOSLEEP.SYNCS 0x989680 ;  /* 0x009896800000895d */ /* 0x008fea0003900000 */
[----:B------:R-:W3:Y:S02]  /*1db20*/  @!P0 SYNCS.PHASECHK.TRANS64 P0, [R7+URZ+0x324c0], R8 ;  /* 0x0324c008070085a7 */ /* 0x000ee4000800007f */
[----:B---3--:R-:W-:Y:S05]  /*1db30*/  @!P0 BRA `(.L_x_1607) ;  /* 0xfffffffc00f08947 */ /* 0x008fea000383ffff */
[----:B------:R-:W-:Y:S05]  /*1db40*/  BRA `(.L_x_1795) ;  /* 0xffffff8000e87947 */ /* 0x000fea000383ffff */
.L_x_1617:
[----:B0-----:R0:W2:Y:S02]  /*1db50*/  SYNCS.PHASECHK.TRANS64.TRYWAIT P2, [R6+URZ+0x324a0], R7 ;  /* 0x0324a007060075a7 */ /* 0x0010a4000804017f */
[----:B--2---:R-:W-:Y:S05]  /*1db60*/  @!P2 NANOSLEEP.SYNCS 0x989680 ;  /* 0x009896800000a95d */ /* 0x004fea0003900000 */
[----:B------:R-:W2:Y:S02]  /*1db70*/  @!P2 SYNCS.PHASECHK.TRANS64 P2, [R6+URZ+0x324a0], R7 ;  /* 0x0324a0070600a5a7 */ /* 0x000ea4000804007f */
[----:B--2---:R-:W-:Y:S05]  /*1db80*/  @!P2 BRA `(.L_x_1617) ;  /* 0xfffffffc00f0a947 */ /* 0x004fea000383ffff */
[----:B------:R-:W-:Y:S05]  /*1db90*/  BRA `(.L_x_1796) ;  /* 0xffffff88005c7947 */ /* 0x000fea000383ffff */
.L_x_1622:
[----:B--2---:R2:W3:Y:S02]  /*1dba0*/  SYNCS.PHASECHK.TRANS64.TRYWAIT P2, [R6+URZ+0x324c0], R7 ;  /* 0x0324c007060075a7 */ /* 0x0044e4000804017f */
[----:B---3--:R-:W-:Y:S05]  /*1dbb0*/  @!P2 NANOSLEEP.SYNCS 0x989680 ;  /* 0x009896800000a95d */ /* 0x008fea0003900000 */
[----:B------:R-:W3:Y:S02]  /*1dbc0*/  @!P2 SYNCS.PHASECHK.TRANS64 P2, [R6+URZ+0x324c0], R7 ;  /* 0x0324c0070600a5a7 */ /* 0x000ee4000804007f */
[----:B---3--:R-:W-:Y:S05]  /*1dbd0*/  @!P2 BRA `(.L_x_1622) ;  /* 0xfffffffc00f0a947 */ /* 0x008fea000383ffff */
[----:B------:R-:W-:Y:S05]  /*1dbe0*/  BRA `(.L_x_1797) ;  /* 0xffffff8800d47947 */ /* 0x000fea000383ffff */
.L_x_1640:
        /* <DEDUP_REMOVED lines=8> */
[----:B0----5:R-:W-:Y:S05]  /*1dc70*/  WARPSYNC.COLLECTIVE R15, `(.L_x_1799) ;  /* 0x000000000f087348 */ /* 0x021fea0003c00000 */
[----:B------:R1:W2:Y:S02]  /*1dc80*/  SHFL.IDX P6, R14, R13, R12, R11 ;  /* 0x0000000c0d0e7389 */ /* 0x0002a400000c000b */
[----:B012--5:R-:W-:Y:S01]  /*1dc90*/  ENDCOLLECTIVE ;  /* 0x000000000000791b */ /* 0x027fe20003800000 */
.L_x_1799:
[----:B------:R-:W-:Y:S05]  /*1dca0*/  BSYNC B0 ;  /* 0x0000000000007941 */ /* 0x000fea0003800000 */
.L_x_1798:
[----:B------:R-:W-:Y:S05]  /*1dcb0*/  BRA `(.L_x_1800) ;  /* 0xffffff9800f07947 */ /* 0x000fea000383ffff */
.L_x_1643:
[----:B-1----:R1:W2:Y:S02]  /*1dcc0*/  SYNCS.PHASECHK.TRANS64.TRYWAIT P0, [R29+URZ+0x32440], R0 ;  /* 0x032440001d0075a7 */ /* 0x0022a4000800017f */
[----:B--2---:R-:W-:Y:S05]  /*1dcd0*/  @!P0 NANOSLEEP.SYNCS 0x989680 ;  /* 0x009896800000895d */ /* 0x004fea0003900000 */
[----:B------:R-:W2:Y:S02]  /*1dce0*/  @!P0 SYNCS.PHASECHK.TRANS64 P0, [R29+URZ+0x32440], R0 ;  /* 0x032440001d0085a7 */ /* 0x000ea4000800007f */
[----:B--2---:R-:W-:Y:S05]  /*1dcf0*/  @!P0 BRA `(.L_x_1643) ;  /* 0xfffffffc00f08947 */ /* 0x004fea000383ffff */
[----:B------:R-:W-:Y:S05]  /*1dd00*/  BRA `(.L_x_1801) ;  /* 0xffffff9c00047947 */ /* 0x000fea000383ffff */
.L_x_1644:
        /* <DEDUP_REMOVED lines=8> */
.L_x_1803:
[----:B------:R-:W-:Y:S05]  /*1dd90*/  BSYNC B0 ;  /* 0x0000000000007941 */ /* 0x000fea0003800000 */
.L_x_1802:
        /* <DEDUP_REMOVED lines=9> */
.L_x_1804:
[----:B------:R-:W-:Y:S02]  /*1de30*/  IMAD.MOV.U32 R13, RZ, RZ, R4 ;  /* 0x000000ffff0d7224 */ /* 0x000fe400078e0004 */
[----:B------:R-:W-:Y:S02]  /*1de40*/  IMAD.MOV.U32 R12, RZ, RZ, 0x1 ;  /* 0x00000001ff0c7424 */ /* 0x000fe400078e00ff */
[----:B------:R-:W-:-:S07]  /*1de50*/  IMAD.MOV.U32 R3, RZ, RZ, R14 ;  /* 0x000000ffff037224 */ /* 0x000fce00078e000e */
[----:B------:R-:W-:Y:S05]  /*1de60*/  WARPSYNC.COLLECTIVE R15, `(.L_x_1805) ;  /* 0x000000000f087348 */ /* 0x000fea0003c00000 */
[----:B------:R0:W1:Y:S02]  /*1de70*/  SHFL.IDX P6, R14, R13, R12, R11 ;  /* 0x0000000c0d0e7389 */ /* 0x00006400000c000b */
[----:B01----:R-:W-:Y:S01]  /*1de80*/  ENDCOLLECTIVE ;  /* 0x000000000000791b */ /* 0x003fe20003800000 */
.L_x_1805:
        /* <DEDUP_REMOVED lines=10> */
[----:B------:R-:W-:Y:S02]  /*1df30*/  ISETP.GE.AND P0, PT, R30, 0x11, PT ;  /* 0x000000111e00780c */ /* 0x000fe40003f06270 */
[----:B0-----:R-:W-:-:S11]  /*1df40*/  MOV R2, R14 ;  /* 0x0000000e00027202 */ /* 0x001fd60000000f00 */
[----:B------:R-:W-:Y:S05]  /*1df50*/  WARPSYNC.COLLECTIVE R15, `(.L_x_1806) ;  /* 0x000000000f087348 */ /* 0x000fea0003c00000 */
[----:B------:R0:W1:Y:S02]  /*1df60*/  SHFL.IDX P6, R14, R13, R12, R11 ;  /* 0x0000000c0d0e7389 */ /* 0x00006400000c000b */
[----:B01----:R-:W-:Y:S01]  /*1df70*/  ENDCOLLECTIVE ;  /* 0x000000000000791b */ /* 0x003fe20003800000 */
.L_x_1806:
[----:B------:R-:W-:Y:S02]  /*1df80*/  @P0 IMAD R6, R5, 0x2, R22 ;  /* 0x0000000205060824 */ /* 0x000fe400078e0216 */
[----:B------:R-:W-:Y:S02]  /*1df90*/  IMAD.MOV.U32 R13, RZ, RZ, R4 ;  /* 0x000000ffff0d7224 */ /* 0x000fe400078e0004 */
[----:B------:R-:W-:Y:S02]  /*1dfa0*/  IMAD.MOV.U32 R12, RZ, RZ, 0x2 ;  /* 0x00000002ff0c7424 */ /* 0x000fe400078e00ff */
[----:B------:R-:W-:-:S07]  /*1dfb0*/  IMAD.MOV.U32 R3, RZ, RZ, R14 ;  /* 0x000000ffff037224 */ /* 0x000fce00078e000e */
[----:B------:R-:W-:Y:S05]  /*1dfc0*/  WARPSYNC.COLLECTIVE R15, `(.L_x_1807) ;  /* 0x000000000f087348 */ /* 0x000fea0003c00000 */
[----:B------:R0:W1:Y:S02]  /*1dfd0*/  SHFL.IDX P6, R14, R13, R12, R11 ;  /* 0x0000000c0d0e7389 */ /* 0x00006400000c000b */
[----:B01----:R-:W-:Y:S01]  /*1dfe0*/  ENDCOLLECTIVE ;  /* 0x000000000000791b */ /* 0x003fe20003800000 */
.L_x_1807:
        /* <DEDUP_REMOVED lines=15> */
.L_x_1808:
[----:B------:R-:W-:Y:S01]  /*1e0e0*/  @P0 IMAD R6, R5, 0x2, R22 ;  /* 0x0000000205060824 */ /* 0x000fe200078e0216 */
[----:B------:R-:W-:Y:S01]  /*1e0f0*/  MOV R13, R4 ;  /* 0x00000004000d7202 */ /* 0x000fe20000000f00 */
[----:B------:R-:W-:Y:S02]  /*1e100*/  IMAD.MOV.U32 R12, RZ, RZ, 0x3 ;  /* 0x00000003ff0c7424 */ /* 0x000fe400078e00ff */
[----:B------:R-:W-:-:S07]  /*1e110*/  IMAD.MOV.U32 R3, RZ, RZ, R14 ;  /* 0x000000ffff037224 */ /* 0x000fce00078e000e */
[----:B------:R-:W-:Y:S05]  /*1e120*/  WARPSYNC.COLLECTIVE R15, `(.L_x_1809) ;  /* 0x000000000f087348 */ /* 0x000fea0003c00000 */
[----:B------:R0:W1:Y:S02]  /*1e130*/  SHFL.IDX P6, R14, R13, R12, R11 ;  /* 0x0000000c0d0e7389 */ /* 0x00006400000c000b */
[----:B01----:R-:W-:Y:S01]  /*1e140*/  ENDCOLLECTIVE ;  /* 0x000000000000791b */ /* 0x003fe20003800000 */
.L_x_1809:
        /* <DEDUP_REMOVED lines=15> */
.L_x_1810:
[----:B------:R-:W-:Y:S02]  /*1e240*/  @P0 IMAD R6, R5, 0x2, R22 ;  /* 0x0000000205060824 */ /* 0x000fe400078e0216 */
[----:B------:R-:W-:Y:S02]  /*1e250*/  IMAD.MOV.U32 R13, RZ, RZ, R4 ;  /* 0x000000ffff0d7224 */ /* 0x000fe400078e0004 */
[----:B------:R-:W-:Y:S02]  /*1e260*/  IMAD.MOV.U32 R12, RZ, RZ, 0x4 ;  /* 0x00000004ff0c7424 */ /* 0x000fe400078e00ff */
[----:B------:R-:W-:-:S07]  /*1e270*/  IMAD.MOV.U32 R3, RZ, RZ, R14 ;  /* 0x000000ffff037224 */ /* 0x000fce00078e000e */
[----:B------:R-:W-:Y:S05]  /*1e280*/  WARPSYNC.COLLECTIVE R15, `(.L_x_1811) ;  /* 0x000000000f087348 */ /* 0x000fea0003c00000 */
[----:B------:R0:W1:Y:S02]  /*1e290*/  SHFL.IDX P6, R14, R13, R12, R11 ;  /* 0x0000000c0d0e7389 */ /* 0x00006400000c000b */
[----:B01----:R-:W-:Y:S01]  /*1e2a0*/  ENDCOLLECTIVE ;  /* 0x000000000000791b */ /* 0x003fe20003800000 */
.L_x_1811:
        /* <DEDUP_REMOVED lines=15> */
.L_x_1812:
[----:B------:R-:W-:Y:S02]  /*1e3a0*/  @P0 IMAD R6, R5, 0x2, R22 ;  /* 0x0000000205060824 */ /* 0x000fe400078e0216 */
[----:B------:R-:W-:Y:S02]  /*1e3b0*/  IMAD.MOV.U32 R13, RZ, RZ, R4 ;  /* 0x000000ffff0d7224 */ /* 0x000fe400078e0004 */
[----:B------:R-:W-:Y:S02]  /*1e3c0*/  IMAD.MOV.U32 R12, RZ, RZ, 0x5 ;  /* 0x00000005ff0c7424 */ /* 0x000fe400078e00ff */
[----:B------:R-:W-:-:S07]  /*1e3d0*/  IMAD.MOV.U32 R3, RZ, RZ, R14 ;  /* 0x000000ffff037224 */ /* 0x000fce00078e000e */
[----:B------:R-:W-:Y:S05]  /*1e3e0*/  WARPSYNC.COLLECTIVE R15, `(.L_x_1813) ;  /* 0x000000000f087348 */ /* 0x000fea0003c00000 */
[----:B------:R0:W1:Y:S02]  /*1e3f0*/  SHFL.IDX P6, R14, R13, R12, R11 ;  /* 0x0000000c0d0e7389 */ /* 0x00006400000c000b */
[----:B01----:R-:W-:Y:S01]  /*1e400*/  ENDCOLLECTIVE ;  /* 0x000000000000791b */ /* 0x003fe20003800000 */
.L_x_1813:
[----:B------:R-:W-:-:S04]  /*1e410*/  @P0 LEA R3, P1, R7, R3, 0x1 ;  /* 0x0000000307030211 */ /* 0x000fc800078208ff */
[----:B------:R-:W-:-:S04]  /*1e420*/  @P0 IADD3.X R2, RZ, R2, RZ, P1, !PT ;  /* 0x00000002ff020210 */ /* 0x000fc80000ffe4ff */
[----:B------:R-:W-:Y:S01]  /*1e430*/  @P0 LOP3.LUT R3, R3, R2, RZ, 0x3c, !PT ;  /* 0x0000000203030212 */ /* 0x000fe200078e3cff */
[----:B------:R-:W-:-:S03]  /*1e440*/  IMAD.MOV.U32 R13, RZ, RZ, R0 ;  /* 0x000000ffff0d7224 */ /* 0x000fc600078e0000 */
[----:B------:R-:W-:-:S04]  /*1e450*/  @P0 LOP3.LUT R2, R3, R2, RZ, 0x3c, !PT ;  /* 0x0000000203020212 */ /* 0x000fc800078e3cff */
[----:B------:R-:W-:Y:S01]  /*1e460*/  @P0 LOP3.LUT R3, R3, R2, RZ, 0x3c, !PT ;  /* 0x0000000203030212 */ /* 0x000fe200078e3cff */
[----:B------:R-:W-:-:S04]  /*1e470*/  IMAD.MOV.U32 R4, RZ, RZ, R14 ;  /* 0x000000ffff047224 */ /* 0x000fc800078e000e */
[----:B------:R-:W-:Y:S01]  /*1e480*/  @!PT LDS RZ, [RZ] ;  /* 0x00000000fffff984 */ /* 0x000fe20000000800 */
[----:B------:R-:W-:Y:S01]  /*1e490*/  @!PT LDS RZ, [RZ] ;  /* 0x00000000fffff984 */ /* 0x000fe20000000800 */
[----:B------:R-:W-:Y:S01]  /*1e4a0*/  @!PT LDS RZ, [RZ] ;  /* 0x00000000fffff984 */ /* 0x000fe20000000800 */
[----:B------:R0:W-:Y:S03]  /*1e4b0*/  @P0 LDGSTS.E.BYPASS.LTC128B.128 [R6+0x1e400], desc[UR60][R2.64], !P2 ;  /* 0x1e40000002060fae */ /* 0x0001e6000d101d7c */
[----:B0-----:R-:W-:Y:S05]  /*1e4c0*/  WARPSYNC.COLLECTIVE R15, `(.L_x_1814) ;  /* 0x000000000f087348 */ /* 0x001fea0003c00000 */
[----:B------:R1:W2:Y:S02]  /*1e4d0*/  SHFL.IDX P6, R14, R13, R12, R11 ;  /* 0x0000000c0d0e7389 */ /* 0x0002a400000c000b */
[----:B012---:R-:W-:Y:S01]  /*1e4e0*/  ENDCOLLECTIVE ;  /* 0x000000000000791b */ /* 0x007fe20003800000 */
.L_x_1814:
[----:B------:R-:W-:Y:S01]  /*1e4f0*/  IMAD.MOV.U32 R0, RZ, RZ, R14 ;  /* 0x000000ffff007224 */ /* 0x000fe200078e000e */
[----:B------:R-:W-:Y:S06]  /*1e500*/  BRA `(.L_x_1815) ;  /* 0xffffff9800707947 */ /* 0x000fec000383ffff */
.L_x_1649:
        /* <DEDUP_REMOVED lines=9> */
.L_x_1816:
[C---:B------:R-:W-:Y:S01]  /*1e5a0*/  VIADD R10, R17.reuse, 0x10 ;  /* 0x00000010110a7836 */ /* 0x040fe20000000000 */
[C---:B------:R-:W-:Y:S01]  /*1e5b0*/  ISETP.GE.AND P0, PT, R17.reuse, R2, PT ;  /* 0x000000021100720c */ /* 0x040fe20003f06270 */
[C---:B------:R-:W-:Y:S02]  /*1e5c0*/  VIADD R6, R17.reuse, 0x20 ;  /* 0x0000002011067836 */ /* 0x040fe40000000000 */
[----:B------:R-:W-:Y:S01]  /*1e5d0*/  VIADD R8, R17, 0x30 ;  /* 0x0000003011087836 */ /* 0x000fe20000000000 */
[----:B------:R0:W-:Y:S04]  /*1e5e0*/  STL [R1+0x1c], R10 ;  /* 0x00001c0a01007387 */ /* 0x0001e80000100800 */
[----:B------:R0:W-:Y:S01]  /*1e5f0*/  STL [R1+0x20], R6 ;  /* 0x0000200601007387 */ /* 0x0001e20000100800 */
[----:B------:R-:W-:-:S03]  /*1e600*/  MOV R13, R0 ;  /* 0x00000000000d7202 */ /* 0x000fc60000000f00 */
[----:B------:R0:W-:Y:S01]  /*1e610*/  STL [R1+0x24], R8 ;  /* 0x0000240801007387 */ /* 0x0001e20000100800 */
[----:B------:R-:W-:-:S07]  /*1e620*/  IMAD.MOV.U32 R4, RZ, RZ, R14 ;  /* 0x000000ffff047224 */ /* 0x000fce00078e000e */
[----:B0-----:R-:W-:Y:S05]  /*1e630*/  WARPSYNC.COLLECTIVE R15, `(.L_x_1817) ;  /* 0x000000000f087348 */ /* 0x001fea0003c00000 */
[----:B------:R1:W2:Y:S02]  /*1e640*/  SHFL.IDX P6, R14, R13, R12, R11 ;  /* 0x0000000c0d0e7389 */ /* 0x0002a400000c000b */
[----:B012---:R-:W-:Y:S01]  /*1e650*/  ENDCOLLECTIVE ;  /* 0x000000000000791b */ /* 0x007fe20003800000 */
.L_x_1817:
[----:B------:R-:W-:Y:S02]  /*1e660*/  IMAD.MOV.U32 R13, RZ, RZ, R3 ;  /* 0x000000ffff0d7224 */ /* 0x000fe400078e0003 */
[----:B------:R-:W-:Y:S02]  /*1e670*/  IMAD.MOV.U32 R12, RZ, RZ, 0x1 ;  /* 0x00000001ff0c7424 */ /* 0x000fe400078e00ff */
[----:B------:R-:W-:-:S07]  /*1e680*/  IMAD.MOV.U32 R5, RZ, RZ, R14 ;  /* 0x000000ffff057224 */ /* 0x000fce00078e000e */
[----:B------:R-:W-:Y:S05]  /*1e690*/  WARPSYNC.COLLECTIVE R15, `(.L_x_1818) ;  /* 0x000000000f087348 */ /* 0x000fea0003c00000 */
[----:B------:R0:W1:Y:S02]  /*1e6a0*/  SHFL.IDX P6, R14, R13, R12, R11 ;  /* 0x0000000c0d0e7389 */ /* 0x00006400000c000b */
[----:B01----:R-:W-:Y:S01]  /*1e6b0*/  ENDCOLLECTIVE ;  /* 0x000000000000791b */ /* 0x003fe20003800000 */
.L_x_1818:
        /* <DEDUP_REMOVED lines=15> */
.L_x_1819:
[----:B------:R-:W-:Y:S01]  /*1e7b0*/  IMAD.MOV.U32 R13, RZ, RZ, R3 ;  /* 0x000000ffff0d7224 */ /* 0x000fe200078e0003 */
[----:B------:R-:W-:Y:S01]  /*1e7c0*/  MOV R12, 0x2 ;  /* 0x00000002000c7802 */ /* 0x000fe20000000f00 */
[----:B------:R-:W-:-:S07]  /*1e7d0*/  IMAD.MOV.U32 R5, RZ, RZ, R14 ;  /* 0x000000ffff057224 */ /* 0x000fce00078e000e */
[----:B------:R-:W-:Y:S05]  /*1e7e0*/  WARPSYNC.COLLECTIVE R15, `(.L_x_1820) ;  /* 0x000000000f087348 */ /* 0x000fea0003c00000 */
[----:B------:R0:W1:Y:S02]  /*1e7f0*/  SHFL.IDX P6, R14, R13, R12, R11 ;  /* 0x0000000c0d0e7389 */ /* 0x00006400000c000b */
[----:B01----:R-:W-:Y:S01]  /*1e800*/  ENDCOLLECTIVE ;  /* 0x000000000000791b */ /* 0x003fe20003800000 */
.L_x_1820:
        /* <DEDUP_REMOVED lines=15> */
.L_x_1821:
[----:B------:R-:W-:Y:S02]  /*1e900*/  IMAD.MOV.U32 R13, RZ, RZ, R3 ;  /* 0x000000ffff0d7224 */ /* 0x000fe400078e0003 */
[----:B------:R-:W-:Y:S02]  /*1e910*/  IMAD.MOV.U32 R12, RZ, RZ, 0x3 ;  /* 0x00000003ff0c7424 */ /* 0x000fe400078e00ff */
[----:B------:R-:W-:-:S07]  /*1e920*/  IMAD.MOV.U32 R5, RZ, RZ, R14 ;  /* 0x000000ffff057224 */ /* 0x000fce00078e000e */
[----:B------:R-:W-:Y:S05]  /*1e930*/  WARPSYNC.COLLECTIVE R15, `(.L_x_1822) ;  /* 0x000000000f087348 */ /* 0x000fea0003c00000 */
[----:B------:R0:W1:Y:S02]  /*1e940*/  SHFL.IDX P6, R14, R13, R12, R11 ;  /* 0x0000000c0d0e7389 */ /* 0x00006400000c000b */
[----:B01----:R-:W-:Y:S01]  /*1e950*/  ENDCOLLECTIVE ;  /* 0x000000000000791b */ /* 0x003fe20003800000 */
.L_x_1822:
        /* <DEDUP_REMOVED lines=10> */
.L_x_1823:
[----:B------:R-:W-:Y:S01]  /*1ea00*/  @!PT LDS RZ, [RZ] ;  /* 0x00000000fffff984 */ /* 0x000fe20000000800 */
[----:B------:R-:W-:Y:S01]  /*1ea10*/  @!PT LDS RZ, [RZ] ;  /* 0x00000000fffff984 */ /* 0x000fe20000000800 */
[----:B------:R-:W-:Y:S01]  /*1ea20*/  @!PT LDS RZ, [RZ] ;  /* 0x00000000fffff984 */ /* 0x000fe20000000800 */
[----:B------:R0:W-:Y:S01]  /*1ea30*/  @!P0 LDGSTS.E.BYPASS.LTC128B.128 [R25+0x19400], desc[UR60][R4.64], !P1 ;  /* 0x1940000004198fae */ /* 0x0001e2000c901d7c */
[----:B------:R-:W-:Y:S01]  /*1ea40*/  ISETP.GE.AND P0, PT, R8, R2, PT ;  /* 0x000000020800720c */ /* 0x000fe20003f06270 */
[----:B------:R-:W-:-:S05]  /*1ea50*/  VIADD R8, R17, 0x40 ;  /* 0x0000004011087836 */ /* 0x000fca0000000000 */
[----:B------:R1:W-:Y:S01]  /*1ea60*/  STL [R1+0x28], R8 ;  /* 0x0000280801007387 */ /* 0x0003e20000100800 */
[----:B------:R-:W-:Y:S02]  /*1ea70*/  IMAD.MOV.U32 R13, RZ, RZ, R3 ;  /* 0x000000ffff0d7224 */ /* 0x000fe400078e0003 */
[----:B------:R-:W-:Y:S02]  /*1ea80*/  IMAD.MOV.U32 R12, RZ, RZ, 0x4 ;  /* 0x00000004ff0c7424 */ /* 0x000fe400078e00ff */
[----:B0-----:R-:W-:-:S07]  /*1ea90*/  IMAD.MOV.U32 R4, RZ, RZ, R14 ;  /* 0x000000ffff047224 */ /* 0x001fce00078e000e */
[----:B-1----:R-:W-:Y:S05]  /*1eaa0*/  WARPSYNC.COLLECTIVE R15, `(.L_x_1824) ;  /* 0x000000000f087348 */ /* 0x002fea0003c00000 */
[----:B------:R0:W2:Y:S02]  /*1eab0*/  SHFL.IDX P6, R14, R13, R12, R11 ;  /* 0x0000000c0d0e7389 */ /* 0x0000a400000c000b */
[----:B012---:R-:W-:Y:S01]  /*1eac0*/  ENDCOLLECTIVE ;  /* 0x000000000000791b */ /* 0x007fe20003800000 */
.L_x_1824:
[----:B------:R-:W-:-:S04]  /*1ead0*/  @!P0 LEA R5, P2, R7, R4, 0x1 ;  /* 0x0000000407058211 */ /* 0x000fc800078408ff */
[----:B------:R-:W-:-:S04]  /*1eae0*/  @!P0 IADD3.X R4, RZ, R6, RZ, P2, !PT ;  /* 0x00000006ff048210 */ /* 0x000fc800017fe4ff */
        /* <DEDUP_REMOVED lines=14> */
.L_x_1825:
[----:B------:R0:W-:Y:S01]  /*1ebd0*/  STL [R1+0x30], R8 ;  /* 0x0000300801007387 */ /* 0x0001e20000100800 */
[----:B------:R-:W-:Y:S02]  /*1ebe0*/  IMAD.MOV.U32 R13, RZ, RZ, R3 ;  /* 0x000000ffff0d7224 */ /* 0x000fe400078e0003 */
[----:B------:R-:W-:Y:S02]  /*1ebf0*/  IMAD.MOV.U32 R12, RZ, RZ, 0x5 ;  /* 0x00000005ff0c7424 */ /* 0x000fe400078e00ff */
[----:B------:R-:W-:-:S07]  /*1ec00*/  IMAD.MOV.U32 R4, RZ, RZ, R14 ;  /* 0x000000ffff047224 */ /* 0x000fce00078e000e */
[----:B0-----:R-:W-:Y:S05]  /*1ec10*/  WARPSYNC.COLLECTIVE R15, `(.L_x_1826) ;  /* 0x000000000f087348 */ /* 0x001fea0003c00000 */
[----:B------:R1:W2:Y:S02]  /*1ec20*/  SHFL.IDX P6, R14, R13, R12, R11 ;  /* 0x0000000c0d0e7389 */ /* 0x0002a400000c000b */
[----:B012---:R-:W-:Y:S01]  /*1ec30*/  ENDCOLLECTIVE ;  /* 0x000000000000791b */ /* 0x007fe20003800000 */
.L_x_1826:
        /* <DEDUP_REMOVED lines=10> */
.L_x_1827:
        /* <DEDUP_REMOVED lines=8> */
[----:B------:R-:W-:Y:S01]  /*1ed60*/  IMAD.MOV.U32 R12, RZ, RZ, 0x6 ;  /* 0x00000006ff0c7424 */ /* 0x000fe200078e00ff */
[----:B0-----:R-:W-:-:S07]  /*1ed70*/  MOV R4, R14 ;  /* 0x0000000e00047202 */ /* 0x001fce0000000f00 */
[----:B-1----:R-:W-:Y:S05]  /*1ed80*/  WARPSYNC.COLLECTIVE R15, `(.L_x_1828) ;  /* 0x000000000f087348 */ /* 0x002fea0003c00000 */
[----:B------:R0:W2:Y:S02]  /*1ed90*/  SHFL.IDX P6, R14, R13, R12, R11 ;  /* 0x0000000c0d0e7389 */ /* 0x0000a400000c000b */
[----:B012---:R-:W-:Y:S01]  /*1eda0*/  ENDCOLLECTIVE ;  /* 0x000000000000791b */ /* 0x007fe20003800000 */
.L_x_1828:
        /* <DEDUP_REMOVED lines=11> */
[----:B------:R-:W-:-:S13]  /*1ee60*/  ISETP.GE.AND P0, PT, R8, R2, PT ;  /* 0x000000020800720c */ /* 0x000fda0003f06270 */
[----:B0-----:R-:W-:Y:S05]  /*1ee70*/  WARPSYNC.COLLECTIVE R15, `(.L_x_1829) ;  /* 0x000000000f087348 */ /* 0x001fea0003c00000 */
[----:B------:R1:W2:Y:S02]  /*1ee80*/  SHFL.IDX P6, R14, R13, R12, R11 ;  /* 0x0000000c0d0e7389 */ /* 0x0002a400000c000b */
[----:B012---:R-:W-:Y:S01]  /*1ee90*/  ENDCOLLECTIVE ;  /* 0x000000000000791b */ /* 0x007fe20003800000 */
.L_x_1829:
[----:B------:R-:W-:Y:S02]  /*1eea0*/  IMAD.MOV.U32 R13, RZ, RZ, R3 ;  /* 0x000000ffff0d7224 */ /* 0x000fe400078e0003 */
[----:B------:R-:W-:Y:S02]  /*1eeb0*/  IMAD.MOV.U32 R12, RZ, RZ, 0x7 ;  /* 0x00000007ff0c7424 */ /* 0x000fe400078e00ff */
[----:B------:R-:W-:-:S07]  /*1eec0*/  IMAD.MOV.U32 R4, RZ, RZ, R14 ;  /* 0x000000ffff047224 */ /* 0x000fce00078e000e */
[----:B------:R-:W-:Y:S05]  /*1eed0*/  WARPSYNC.COLLECTIVE R15, `(.L_x_1830) ;  /* 0x000000000f087348 */ /* 0x000fea0003c00000 */
[----:B------:R0:W1:Y:S02]  /*1eee0*/  SHFL.IDX P6, R14, R13, R12, R11 ;  /* 0x0000000c0d0e7389 */ /* 0x00006400000c000b */
[----:B01----:R-:W-:Y:S01]  /*1eef0*/  ENDCOLLECTIVE ;  /* 0x000000000000791b */ /* 0x003fe20003800000 */
.L_x_1830:
[----:B------:R-:W-:-:S05]  /*1ef00*/  @!P0 LEA R5, P2, R7, R4, 0x1 ;  /* 0x0000000407058211 */ /* 0x000fca00078408ff */
[----:B------:R-:W-:-:S05]  /*1ef10*/  @!P0 IMAD.X R4, RZ, RZ, R6, P2 ;  /* 0x000000ffff048224 */ /* 0x000fca00010e0606 */
[----:B------:R-:W-:Y:S01]  /*1ef20*/  @!P0 LOP3.LUT R5, R5, R4, RZ, 0x3c, !PT ;  /* 0x0000000405058212 */ /* 0x000fe200078e3cff */
[----:B------:R-:W-:-:S03]  /*1ef30*/  IMAD.MOV.U32 R13, RZ, RZ, R0 ;  /* 0x000000ffff0d7224 */ /* 0x000fc600078e0000 */
[----:B------:R-:W-:-:S04]  /*1ef40*/  @!P0 LOP3.LUT R4, R5, R4, RZ, 0x3c, !PT ;  /* 0x0000000405048212 */ /* 0x000fc800078e3cff */
[----:B------:R-:W-:Y:S02]  /*1ef50*/  @!P0 LOP3.LUT R5, R5, R4, RZ, 0x3c, !PT ;  /* 0x0000000405058212 */ /* 0x000fe400078e3cff */
[----:B------:R-:W-:-:S07]  /*1ef60*/  MOV R3, R14 ;  /* 0x0000000e00037202 */ /* 0x000fce0000000f00 */
[----:B------:R-:W-:Y:S05]  /*1ef70*/  WARPSYNC.COLLECTIVE R15, `(.L_x_1831) ;  /* 0x000000000f087348 */ /* 0x000fea0003c00000 */
[----:B------:R0:W1:Y:S02]  /*1ef80*/  SHFL.IDX P6, R14, R13, R12, R11 ;  /* 0x0000000c0d0e7389 */ /* 0x00006400000c000b */
[----:B01----:R-:W-:Y:S01]  /*1ef90*/  ENDCOLLECTIVE ;  /* 0x000000000000791b */ /* 0x003fe20003800000 */
.L_x_1831:
[----:B------:R-:W-:Y:S01]  /*1efa0*/  @!PT LDS RZ, [RZ] ;  /* 0x00000000fffff984 */ /* 0x000fe20000000800 */
[----:B------:R-:W-:Y:S01]  /*1efb0*/  @!PT LDS RZ, [RZ] ;  /* 0x00000000fffff984 */ /* 0x000fe20000000800 */
[----:B------:R-:W-:Y:S01]  /*1efc0*/  @!PT LDS RZ, [RZ] ;  /* 0x00000000fffff984 */ /* 0x000fe20000000800 */
[----:B------:R1:W-:Y:S01]  /*1efd0*/  @!P0 LDGSTS.E.BYPASS.LTC128B.128 [R25+0x1b400], desc[UR60][R4.64], !P1 ;  /* 0x1b40000004198fae */ /* 0x0003e2000c901d7c */
[----:B------:R-:W-:Y:S01]  /*1efe0*/  IMAD.MOV.U32 R0, RZ, RZ, R14 ;  /* 0x000000ffff007224 */ /* 0x000fe200078e000e */
[----:B------:R-:W-:Y:S06]  /*1eff0*/  BRA `(.L_x_1832) ;  /* 0xffffff9800c07947 */ /* 0x000fec000383ffff */
.L_x_1653:
[----:B------:R-:W2:Y:S04]  /*1f000*/  LDL.LU R15, [R1+0x14] ;  /* 0x00001400010f7983 */ /* 0x000ea80000300800 */
[----:B------:R-:W3:Y:S04]  /*1f010*/  LDL.LU R14, [R1+0x1c] ;  /* 0x00001c00010e7983 */ /* 0x000ee80000300800 */
[----:B------:R-:W4:Y:S04]  /*1f020*/  LDL.LU R13, [R1+0x20] ;  /* 0x00002000010d7983 */ /* 0x000f280000300800 */
[----:B------:R-:W5:Y:S04]  /*1f030*/  LDL.LU R12, [R1+0x24] ;  /* 0x00002400010c7983 */ /* 0x000f680000300800 */
[----:B------:R-:W5:Y:S04]  /*1f040*/  LDL.LU R11, [R1+0x28] ;  /* 0x00002800010b7983 */ /* 0x000f680000300800 */
[----:B------:R-:W5:Y:S04]  /*1f050*/  LDL.LU R10, [R1+0x30] ;  /* 0x00003000010a7983 */ /* 0x000f680000300800 */
[----:B------:R-:W5:Y:S04]  /*1f060*/  LDL.LU R9, [R1+0x34] ;  /* 0x0000340001097983 */ /* 0x000f680000300800 */
[----:B------:R-:W5:Y:S01]  /*1f070*/  LDL.LU R8, [R1] ;  /* 0x0000000001087983 */ /* 0x000f620000300800 */
[----:B------:R-:W-:Y:S01]  /*1f080*/  BSSY B0, `(.L_x_1833) ;  /* 0x000001b000007945 */ /* 0x000fe20003800000 */
[----:B--2---:R-:W-:-:S02]  /*1f090*/  IMAD R5, R15, R6, RZ ;  /* 0x000000060f057224 */ /* 0x004fc400078e02ff */
[----:B------:R-:W-:-:S03]  /*1f0a0*/  IMAD.MOV.U32 R15, RZ, RZ, -0x1 ;  /* 0xffffffffff0f7424 */ /* 0x000fc600078e00ff */
[-C--:B------:R-:W-:Y:S02]  /*1f0b0*/  ISETP.GE.AND P0, PT, R17, R5.reuse, PT ;  /* 0x000000051100720c */ /* 0x080fe40003f06270 */
[-C--:B---3--:R-:W-:Y:S02]  /*1f0c0*/  ISETP.GE.AND P6, PT, R14, R5.reuse, PT ;  /* 0x000000050e00720c */ /* 0x088fe40003fc6270 */
[----:B----4-:R-:W-:Y:S01]  /*1f0d0*/  ISETP.GE.AND P5, PT, R13, R5, PT ;  /* 0x000000050d00720c */ /* 0x010fe20003fa6270 */
[----:B------:R-:W-:Y:S01]  /*1f0e0*/  IMAD.MOV.U32 R13, RZ, RZ, R0 ;  /* 0x000000ffff0d7224 */ /* 0x000fe200078e0000 */
[----:B-----5:R-:W-:-:S07]  /*1f0f0*/  LOP3.LUT R8, R8, 0xfffff7ff, RZ, 0xc0, !PT ;  /* 0xfffff7ff08087812 */ /* 0x020fce00078ec0ff */
[----:B------:R-:W-:Y:S02]  /*1f100*/  @P0 LOP3.LUT R8, R8, 0x800, RZ, 0xfc, !PT ;  /* 0x0000080008080812 */ /* 0x000fe400078efcff */
[----:B------:R-:W-:Y:S01]  /*1f110*/  ISETP.GE.AND P0, PT, R12, R5, PT ;  /* 0x000000050c00720c */ /* 0x000fe20003f06270 */
[----:B------:R-:W-:Y:S01]  /*1f120*/  IMAD.MOV.U32 R12, RZ, RZ, RZ ;  /* 0x000000ffff0c7224 */ /* 0x000fe200078e00ff */
[----:B------:R-:W-:-:S04]  /*1f130*/  LOP3.LUT R8, R8, 0xfffffbff, RZ, 0xc0, !PT ;  /* 0xfffffbff08087812 */ /* 0x000fc800078ec0ff */
[----:B------:R-:W-:Y:S02]  /*1f140*/  @P6 LOP3.LUT R8, R8, 0x400, RZ, 0xfc, !PT ;  /* 0x0000040008086812 */ /* 0x000fe400078efcff */
[----:B------:R-:W-:Y:S01]  /*1f150*/  ISETP.GE.AND P6, PT, R11, R5, PT ;  /* 0x000000050b00720c */ /* 0x000fe20003fc6270 */
[----:B------:R-:W-:Y:S01]  /*1f160*/  IMAD.MOV.U32 R11, RZ, RZ, 0x181f ;  /* 0x0000181fff0b7424 */ /* 0x000fe200078e00ff */
[----:B------:R-:W-:-:S04]  /*1f170*/  LOP3.LUT R8, R8, 0xfffffdff, RZ, 0xc0, !PT ;  /* 0xfffffdff08087812 */ /* 0x000fc800078ec0ff */
[----:B------:R-:W-:Y:S02]  /*1f180*/  @P5 LOP3.LUT R8, R8, 0x200, RZ, 0xfc, !PT ;  /* 0x0000020008085812 */ /* 0x000fe400078efcff */
[----:B------:R-:W-:Y:S02]  /*1f190*/  ISETP.GE.AND P5, PT, R10, R5, PT ;  /* 0x000000050a00720c */ /* 0x000fe40003fa6270 */
[----:B------:R-:W-:-:S04]  /*1f1a0*/  LOP3.LUT R8, R8, 0xfffffeff, RZ, 0xc0, !PT ;  /* 0xfffffeff08087812 */ /* 0x000fc800078ec0ff */
[----:B------:R-:W-:Y:S02]  /*1f1b0*/  @P0 LOP3.LUT R8, R8, 0x100, RZ, 0xfc, !PT ;  /* 0x0000010008080812 */ /* 0x000fe400078efcff */
[----:B------:R-:W-:Y:S02]  /*1f1c0*/  ISETP.GE.AND P0, PT, R9, R5, PT ;  /* 0x000000050900720c */ /* 0x000fe40003f06270 */
[----:B------:R-:W-:-:S04]  /*1f1d0*/  LOP3.LUT R8, R8, 0xffffff7f, RZ, 0xc0, !PT ;  /* 0xffffff7f08087812 */ /* 0x000fc800078ec0ff */
[----:B------:R-:W-:-:S05]  /*1f1e0*/  @P6 LOP3.LUT R8, R8, 0x80, RZ, 0xfc, !PT ;  /* 0x0000008008086812 */ /* 0x000fca00078efcff */
[----:B------:R0:W-:Y:S02]  /*1f1f0*/  STL [R1], R8 ;  /* 0x0000000801007387 */ /* 0x0001e40000100800 */
[----:B0-----:R-:W-:Y:S05]  /*1f200*/  WARPSYNC.COLLECTIVE R15, `(.L_x_1834) ;  /* 0x000000000f087348 */ /* 0x001fea0003c00000 */
[----:B------:R1:W2:Y:S02]  /*1f210*/  SHFL.IDX P6, R14, R13, R12, R11 ;  /* 0x0000000c0d0e7389 */ /* 0x0002a400000c000b */
[----:B012---:R-:W-:Y:S01]  /*1f220*/  ENDCOLLECTIVE ;  /* 0x000000000000791b */ /* 0x007fe20003800000 */
.L_x_1834:
[----:B------:R-:W-:Y:S05]  /*1f230*/  BSYNC B0 ;  /* 0x0000000000007941 */ /* 0x000fea0003800000 */
.L_x_1833:
[----:B------:R-:W-:Y:S01]  /*1f240*/  IMAD.MOV.U32 R13, RZ, RZ, R4 ;  /* 0x000000ffff0d7224 */ /* 0x000fe200078e0004 */
[----:B------:R-:W-:Y:S01]  /*1f250*/  LOP3.LUT R8, R8, 0xffffbfff, RZ, 0xc0, !PT ;  /* 0xffffbfff08087812 */ /* 0x000fe200078ec0ff */
[----:B------:R-:W-:Y:S02]  /*1f260*/  IMAD.MOV.U32 R12, RZ, RZ, RZ ;  /* 0x000000ffff0c7224 */ /* 0x000fe400078e00ff */
[----:B------:R-:W-:Y:S01]  /*1f270*/  IMAD.MOV.U32 R11, RZ, RZ, 0x181f ;  /* 0x0000181fff0b7424 */ /* 0x000fe200078e00ff */
[----:B------:R-:W-:Y:S01]  /*1f280*/  @P5 LOP3.LUT R8, R8, 0x4000, RZ, 0xfc, !PT ;  /* 0x0000400008085812 */ /* 0x000fe200078efcff */
[----:B------:R-:W-:Y:S02]  /*1f290*/  IMAD.MOV.U32 R15, RZ, RZ, -0x1 ;  /* 0xffffffffff0f7424 */ /* 0x000fe400078e00ff */
[----:B------:R-:W-:Y:S01]  /*1f2a0*/  IMAD.MOV.U32 R2, RZ, RZ, R14 ;  /* 0x000000ffff027224 */ /* 0x000fe200078e000e */
[----:B------:R-:W-:-:S13]  /*1f2b0*/  LOP3.LUT P5, RZ, R8, 0x400, RZ, 0xc0, !PT ;  /* 0x0000040008ff7812 */ /* 0x000fda00078ac0ff */
[----:B------:R-:W-:Y:S05]  /*1f2c0*/  WARPSYNC.COLLECTIVE R15, `(.L_x_1835) ;  /* 0x000000000f087348 */ /* 0x000fea0003c00000 */
[----:B------:R0:W1:Y:S02]  /*1f2d0*/  SHFL.IDX P6, R14, R13, R12, R11 ;  /* 0x0000000c0d0e7389 */ /* 0x00006400000c000b */
[----:B01----:R-:W-:Y:S01]  /*1f2e0*/  ENDCOLLECTIVE ;  /* 0x000000000000791b */ /* 0x003fe20003800000 */
.L_x_1835:
[----:B------:R-:W-:-:S04]  /*1f2f0*/  LOP3.LUT R8, R8, 0xffffdfff, RZ, 0xc0, !PT ;  /* 0xffffdfff08087812 */ /* 0x000fc800078ec0ff */
[----:B------:R-:W-:-:S04]  /*1f300*/  @P0 LOP3.LUT R8, R8, 0x2000, RZ, 0xfc, !PT ;  /* 0x0000200008080812 */ /* 0x000fc800078efcff */
[----:B------:R-:W-:Y:S01]  /*1f310*/  LOP3.LUT P0, RZ, R8, 0x800, RZ, 0xc0, !PT ;  /* 0x0000080008ff7812 */ /* 0x000fe2000780c0ff */
[----:B------:R0:W-:Y:S01]  /*1f320*/  STL [R1], R8 ;  /* 0x0000000801007387 */ /* 0x0001e20000100800 */
[----:B------:R-:W-:Y:S02]  /*1f330*/  IMAD.MOV.U32 R13, RZ, RZ, R0 ;  /* 0x000000ffff0d7224 */ /* 0x000fe400078e0000 */
[----:B------:R-:W-:Y:S01]  /*1f340*/  IMAD.MOV.U32 R12, RZ, RZ, 0x1 ;  /* 0x00000001ff0c7424 */ /* 0x000fe200078e00ff */
[----:B------:R-:W-:-:S08]  /*1f350*/  MOV R3, R14 ;  /* 0x0000000e00037202 */ /* 0x000fd00000000f00 */
[----:B------:R-:W-:-:S05]  /*1f360*/  @!P0 LEA R3, P6, R7, R3, 0x1 ;  /* 0x0000000307038211 */ /* 0x000fca00078c08ff */
[----:B------:R-:W-:-:S05]  /*1f370*/  @!P0 IMAD.X R2, RZ, RZ, R2, P6 ;  /* 0x000000ffff028224 */ /* 0x000fca00030e0602 */
[----:B0-----:R-:W-:-:S07]  /*1f380*/  @!P0 LOP3.LUT R3, R3, R2, RZ, 0x3c, !PT ;  /* 0x0000000203038212 */ /* 0x001fce00078e3cff */
[----:B------:R-:W-:Y:S05]  /*1f390*/  WARPSYNC.COLLECTIVE R15, `(.L_x_1836) ;  /* 0x000000000f087348 */ /* 0x000fea0003c00000 */
[----:B------:R0:W1:Y:S02]  /*1f3a0*/  SHFL.IDX P6, R14, R13, R12, R11 ;  /* 0x0000000c0d0e7389 */ /* 0x00006400000c000b */
[----:B01----:R-:W-:Y:S01]  /*1f3b0*/  ENDCOLLECTIVE ;  /* 0x000000000000791b */ /* 0x003fe20003800000 */
.L_x_1836:
[----:B------:R-:W-:-:S04]  /*1f3c0*/  @!P0 LOP3.LUT R2, R3, R2, RZ, 0x3c, !PT ;  /* 0x0000000203028212 */ /* 0x000fc800078e3cff */
[----:B------:R-:W-:-:S05]  /*1f3d0*/  @!P0 LOP3.LUT R3, R3, R2, RZ, 0x3c, !PT ;  /* 0x0000000203038212 */ /* 0x000fca00078e3cff */
        /* <DEDUP_REMOVED lines=13> */
.L_x_1837:
[----:B------:R-:W-:Y:S02]  /*1f4b0*/  IMAD.MOV.U32 R13, RZ, RZ, R0 ;  /* 0x000000ffff0d7224 */ /* 0x000fe400078e0000 */
[----:B------:R-:W-:Y:S02]  /*1f4c0*/  IMAD.MOV.U32 R12, RZ, RZ, 0x2 ;  /* 0x00000002ff0c7424 */ /* 0x000fe400078e00ff */
[----:B------:R-:W-:-:S05]  /*1f4d0*/  IMAD.MOV.U32 R2, RZ, RZ, R14 ;  /* 0x000000ffff027224 */ /* 0x000fca00078e000e */
[----:B------:R-:W-:-:S05]  /*1f4e0*/  @!P5 LEA R2, P6, R7, R2, 0x1 ;  /* 0x000000020702d211 */ /* 0x000fca00078c08ff */
[----:B------:R-:W-:-:S05]  /*1f4f0*/  @!P5 IMAD.X R3, RZ, RZ, R6, P6 ;  /* 0x000000ffff03d224 */ /* 0x000fca00030e0606 */
[----:B------:R-:W-:Y:S01]  /*1f500*/  @!PT LDS RZ, [RZ] ;  /* 0x00000000fffff984 */ /* 0x000fe20000000800 */
[----:B------:R-:W-:Y:S01]  /*1f510*/  @!PT LDS RZ, [RZ] ;  /* 0x00000000fffff984 */ /* 0x000fe20000000800 */
[----:B------:R-:W-:Y:S01]  /*1f520*/  @!PT LDS RZ, [RZ] ;  /* 0x00000000fffff984 */ /* 0x000fe20000000800 */
[----:B------:R0:W-:Y:S03]  /*1f530*/  @!P5 LDGSTS.E.BYPASS.LTC128B.128 [R25+0x22c00], desc[UR60][R2.64], !P4 ;  /* 0x22c000000219dfae */ /* 0x0001e6000e101d7c */
[----:B0-----:R-:W-:Y:S05]  /*1f540*/  WARPSYNC.COLLECTIVE R15, `(.L_x_1838) ;  /* 0x000000000f087348 */ /* 0x001fea0003c00000 */
[----:B------:R1:W2:Y:S02]  /*1f550*/  SHFL.IDX P6, R14, R13, R12, R11 ;  /* 0x0000000c0d0e7389 */ /* 0x0002a400000c000b */
[----:B012---:R-:W-:Y:S01]  /*1f560*/  ENDCOLLECTIVE ;  /* 0x000000000000791b */ /* 0x007fe20003800000 */
.L_x_1838:
[----:B------:R-:W-:Y:S01]  /*1f570*/  @!PT LDS RZ, [RZ] ;  /* 0x00000000fffff984 */ /* 0x000fe20000000800 */
[----:B------:R-:W-:Y:S01]  /*1f580*/  @!PT LDS RZ, [RZ] ;  /* 0x00000000fffff984 */ /* 0x000fe20000000800 */
[----:B------:R-:W-:Y:S01]  /*1f590*/  @!PT LDS RZ, [RZ] ;  /* 0x00000000fffff984 */ /* 0x000fe20000000800 */
[----:B------:R0:W-:Y:S04]  /*1f5a0*/  @!P5 LDGSTS.E.BYPASS.LTC128B.128 [R25+0x26c00], desc[UR60][R2.64+0x80], !P3 ;  /* 0x26c000800219dfae */ /* 0x0001e8000d901d7c */
[----:B------:R0:W-:Y:S04]  /*1f5b0*/  @!P5 LDGSTS.E.BYPASS.LTC128B.128 [R25+0x2ac00], desc[UR60][R2.64+0x100], !P2 ;  /* 0x2ac001000219dfae */ /* 0x0001e8000d101d7c */
[----:B------:R0:W-:Y:S01]  /*1f5c0*/  @!P5 LDGSTS.E.BYPASS.LTC128B.128 [R25+0x2ec00], desc[UR60][R2.64+0x180], !P1 ;  /* 0x2ec001800219dfae */ /* 0x0001e2000c901d7c */
[----:B------:R-:W-:Y:S01]  /*1f5d0*/  LOP3.LUT P5, RZ, R8, 0x100, RZ, 0xc0, !PT ;  /* 0x0000010008ff7812 */ /* 0x000fe200078ac0ff */
[----:B------:R-:W-:-:S02]  /*1f5e0*/  IMAD.MOV.U32 R13, RZ, RZ, R4 ;  /* 0x000000ffff0d7224 */ /* 0x000fc400078e0004 */
[----:B------:R-:W-:-:S10]  /*1f5f0*/  IMAD.MOV.U32 R6, RZ, RZ, R14 ;  /* 0x000000ffff067224 */ /* 0x000fd400078e000e */
[----:B0-----:R-:W-:Y:S05]  /*1f600*/  WARPSYNC.COLLECTIVE R15, `(.L_x_1839) ;  /* 0x000000000f087348 */ /* 0x001fea0003c00000 */
[----:B------:R1:W2:Y:S02]  /*1f610*/  SHFL.IDX P6, R14, R13, R12, R11 ;  /* 0x0000000c0d0e7389 */ /* 0x0002a400000c000b */
[----:B012---:R-:W-:Y:S01]  /*1f620*/  ENDCOLLECTIVE ;  /* 0x000000000000791b */ /* 0x007fe20003800000 */
.L_x_1839:
[----:B------:R-:W-:Y:S02]  /*1f630*/  IMAD.MOV.U32 R13, RZ, RZ, R0 ;  /* 0x000000ffff0d7224 */ /* 0x000fe400078e0000 */
[----:B------:R-:W-:Y:S01]  /*1f640*/  IMAD.MOV.U32 R12, RZ, RZ, 0x3 ;  /* 0x00000003ff0c7424 */ /* 0x000fe200078e00ff */
[----:B------:R-:W-:-:S04]  /*1f650*/  MOV R2, R14 ;  /* 0x0000000e00027202 */ /* 0x000fc80000000f00 */
        /* <DEDUP_REMOVED lines=9> */
.L_x_1840:
        /* <DEDUP_REMOVED lines=12> */
.L_x_1841:
        /* <DEDUP_REMOVED lines=12> */
.L_x_1842:
        /* <DEDUP_REMOVED lines=12> */
.L_x_1843:
        /* <DEDUP_REMOVED lines=12> */
.L_x_1844:
        /* <DEDUP_REMOVED lines=12> */
.L_x_1845:
        /* <DEDUP_REMOVED lines=12> */
.L_x_1846:
[----:B------:R-:W-:Y:S01]  /*1fb70*/  @!PT LDS RZ, [RZ] ;  /* 0x00000000fffff984 */ /* 0x000fe20000000800 */
[----:B------:R-:W-:Y:S01]  /*1fb80*/  @!PT LDS RZ, [RZ] ;  /* 0x00000000fffff984 */ /* 0x000fe20000000800 */
[----:B------:R-:W-:Y:S01]  /*1fb90*/  @!PT LDS RZ, [RZ] ;  /* 0x00000000fffff984 */ /* 0x000fe20000000800 */
[----:B------:R0:W-:Y:S04]  /*1fba0*/  @!P5 LDGSTS.E.BYPASS.LTC128B.128 [R25+0x28c00], desc[UR60][R2.64+0x80], !P3 ;  /* 0x28c000800219dfae */ /* 0x0001e8000d901d7c */
[----:B------:R0:W-:Y:S04]  /*1fbb0*/  @!P5 LDGSTS.E.BYPASS.LTC128B.128 [R25+0x2cc00], desc[UR60][R2.64+0x100], !P2 ;  /* 0x2cc001000219dfae */ /* 0x0001e8000d101d7c */
[----:B------:R0:W-:Y:S01]  /*1fbc0*/  @!P5 LDGSTS.E.BYPASS.LTC128B.128 [R25+0x30c00], desc[UR60][R2.64+0x180], !P1 ;  /* 0x30c001800219dfae */ /* 0x0001e2000c901d7c */
[----:B------:R-:W-:Y:S02]  /*1fbd0*/  IMAD.MOV.U32 R13, RZ, RZ, R4 ;  /* 0x000000ffff0d7224 */ /* 0x000fe400078e0004 */
[----:B------:R-:W-:-:S07]  /*1fbe0*/  IMAD.MOV.U32 R6, RZ, RZ, R14 ;  /* 0x000000ffff067224 */ /* 0x000fce00078e000e */
[----:B0-----:R-:W-:Y:S05]  /*1fbf0*/  WARPSYNC.COLLECTIVE R15, `(.L_x_1847) ;  /* 0x000000000f087348 */ /* 0x001fea0003c00000 */
[----:B------:R1:W2:Y:S02]  /*1fc00*/  SHFL.IDX P6, R14, R13, R12, R11 ;  /* 0x0000000c0d0e7389 */ /* 0x0002a400000c000b */
[----:B012---:R-:W-:Y:S01]  /*1fc10*/  ENDCOLLECTIVE ;  /* 0x000000000000791b */ /* 0x007fe20003800000 */
.L_x_1847:
[----:B------:R-:W-:Y:S02]  /*1fc20*/  IMAD.MOV.U32 R13, RZ, RZ, R0 ;  /* 0x000000ffff0d7224 */ /* 0x000fe400078e0000 */
[----:B------:R-:W-:Y:S01]  /*1fc30*/  IMAD.MOV.U32 R12, RZ, RZ, 0x7 ;  /* 0x00000007ff0c7424 */ /* 0x000fe200078e00ff */
[----:B------:R-:W-:-:S07]  /*1fc40*/  MOV R2, R14 ;  /* 0x0000000e00027202 */ /* 0x000fce0000000f00 */
[----:B------:R-:W-:Y:S05]  /*1fc50*/  WARPSYNC.COLLECTIVE R15, `(.L_x_1848) ;  /* 0x000000000f087348 */ /* 0x000fea0003c00000 */
[----:B------:R0:W1:Y:S02]  /*1fc60*/  SHFL.IDX P6, R14, R13, R12, R11 ;  /* 0x0000000c0d0e7389 */ /* 0x00006400000c000b */
[----:B01----:R-:W-:Y:S01]  /*1fc70*/  ENDCOLLECTIVE ;  /* 0x000000000000791b */ /* 0x003fe20003800000 */
.L_x_1848:
[----:B------:R-:W-:-:S05]  /*1fc80*/  @!P0 LEA R2, P5, R7, R2, 0x1 ;  /* 0x0000000207028211 */ /* 0x000fca00078a08ff */
[----:B------:R-:W-:-:S05]  /*1fc90*/  @!P0 IMAD.X R3, RZ, RZ, R6, P5 ;  /* 0x000000ffff038224 */ /* 0x000fca00028e0606 */
        /* <DEDUP_REMOVED lines=12> */
.L_x_1849:
[----:B------:R-:W-:Y:S01]  /*1fd60*/  IMAD.MOV.U32 R2, RZ, RZ, R14 ;  /* 0x000000ffff027224 */ /* 0x000fe200078e000e */
[----:B------:R-:W-:Y:S06]  /*1fd70*/  BRA `(.L_x_1850) ;  /* 0xffffff9800187947 */ /* 0x000fec000383ffff */
.L_x_1658:
[----:B0-----:R0:W1:Y:S02]  /*1fd80*/  SYNCS.PHASECHK.TRANS64.TRYWAIT P0, [R22+URZ+0x32420], R3 ;  /* 0x03242003160075a7 */ /* 0x001064000800017f */
[----:B-1----:R-:W-:Y:S05]  /*1fd90*/  @!P0 NANOSLEEP.SYNCS 0x989680 ;  /* 0x009896800000895d */ /* 0x002fea0003900000 */
[----:B------:R-:W1:Y:S02]  /*1fda0*/  @!P0 SYNCS.PHASECHK.TRANS64 P0, [R22+URZ+0x32420], R3 ;  /* 0x03242003160085a7 */ /* 0x000e64000800007f */
[----:B-1----:R-:W-:Y:S05]  /*1fdb0*/  @!P0 BRA `(.L_x_1658) ;  /* 0xfffffffc00f08947 */ /* 0x002fea000383ffff */
[----:B------:R-:W-:Y:S05]  /*1fdc0*/  BRA `(.L_x_1851) ;  /* 0xffffff98008c7947 */ /* 0x000fea000383ffff */
.L_x_1661:
[----:B-1----:R1:W3:Y:S02]  /*1fdd0*/  SYNCS.PHASECHK.TRANS64.TRYWAIT P0, [R29+URZ+0x32460], R0 ;  /* 0x032460001d0075a7 */ /* 0x0022e4000800017f */
[----:B---3--:R-:W-:Y:S05]  /*1fde0*/  @!P0 NANOSLEEP.SYNCS 0x989680 ;  /* 0x009896800000895d */ /* 0x008fea0003900000 */
[----:B------:R-:W3:Y:S02]  /*1fdf0*/  @!P0 SYNCS.PHASECHK.TRANS64 P0, [R29+URZ+0x32460], R0 ;  /* 0x032460001d0085a7 */ /* 0x000ee4000800007f */
[----:B---3--:R-:W-:Y:S05]  /*1fe00*/  @!P0 BRA `(.L_x_1661) ;  /* 0xfffffffc00f08947 */ /* 0x008fea000383ffff */
[----:B------:R-:W-:Y:S05]  /*1fe10*/  BRA `(.L_x_1852) ;  /* 0xffffff98009c7947 */ /* 0x000fea000383ffff */
.L_x_1662:
        /* <DEDUP_REMOVED lines=8> */
.L_x_1854:
[----:B------:R-:W-:Y:S05]  /*1fea0*/  BSYNC B0 ;  /* 0x0000000000007941 */ /* 0x000fea0003800000 */
.L_x_1853:
[----:B------:R-:W0:Y:S01]  /*1feb0*/  S2R R8, SR_TID.X ;  /* 0x0000000000087919 */ /* 0x000e220000002100 */
[----:B------:R-:W-:Y:S01]  /*1fec0*/  MOV R13, R5 ;  /* 0x00000005000d7202 */ /* 0x000fe20000000f00 */
[----:B------:R-:W-:Y:S01]  /*1fed0*/  IMAD.MOV.U32 R12, RZ, RZ, RZ ;  /* 0x000000ffff0c7224 */ /* 0x000fe200078e00ff */
[C---:B------:R-:W-:Y:S01]  /*1fee0*/  LOP3.LUT P2, RZ, R7.reuse, 0x2, RZ, 0xc0, !PT ;  /* 0x0000000207ff7812 */ /* 0x040fe2000784c0ff */
[----:B------:R-:W-:Y:S01]  /*1fef0*/  IMAD.MOV.U32 R11, RZ, RZ, 0x181f ;  /* 0x0000181fff0b7424 */ /* 0x000fe200078e00ff */
[----:B------:R-:W-:Y:S01]  /*1ff00*/  LOP3.LUT P1, RZ, R7, 0x4, RZ, 0xc0, !PT ;  /* 0x0000000407ff7812 */ /* 0x000fe2000782c0ff */
[----:B------:R-:W-:Y:S02]  /*1ff10*/  IMAD.MOV.U32 R15, RZ, RZ, -0x1 ;  /* 0xffffffffff0f7424 */ /* 0x000fe400078e00ff */
[----:B------:R-:W-:Y:S01]  /*1ff20*/  IMAD.MOV.U32 R3, RZ, RZ, R14 ;  /* 0x000000ffff037224 */ /* 0x000fe200078e000e */
[----:B------:R-:W-:Y:S01]  /*1ff30*/  ISETP.LT.OR P3, PT, R30, 0x1, !P1 ;  /* 0x000000011e00780c */ /* 0x000fe20004f61670 */
[----:B------:R-:W-:-:S12]  /*1ff40*/  IMAD R4, R4, 0x2, R22 ;  /* 0x0000000204047824 */ /* 0x000fd800078e0216 */
[----:B0-----:R-:W-:Y:S05]  /*1ff50*/  WARPSYNC.COLLECTIVE R15, `(.L_x_1855) ;  /* 0x000000000f087348 */ /* 0x001fea0003c00000 */
[----:B------:R1:W2:Y:S02]  /*1ff60*/  SHFL.IDX P6, R14, R13, R12, R11 ;  /* 0x0000000c0d0e7389 */ /* 0x0002a400000c000b */
[----:B012---:R-:W-:Y:S01]  /*1ff70*/  ENDCOLLECTIVE ;  /* 0x000000000000791b */ /* 0x007fe20003800000 */
.L_x_1855:
        /* <DEDUP_REMOVED lines=9> */
.L_x_1856:
        /* <DEDUP_REMOVED lines=17> */
.L_x_1857:
[----:B------:R-:W-:Y:S02]  /*20120*/  IMAD.MOV.U32 R13, RZ, RZ, R6 ;  /* 0x000000ffff0d7224 */ /* 0x000fe400078e0006 */
[----:B------:R-:W-:Y:S01]  /*20130*/  IMAD.MOV.U32 R12, RZ, RZ, 0x2 ;  /* 0x00000002ff0c7424 */ /* 0x000fe200078e00ff */
[----:B------:R-:W-:-:S13]  /*20140*/  IADD3 R2, P3, R14, R0, RZ ;  /* 0x000000000e027210 */ /* 0x000fda0007f7e0ff */
[----:B------:R-:W-:Y:S05]  /*20150*/  WARPSYNC.COLLECTIVE R15, `(.L_x_1858) ;  /* 0x000000000f087348 */ /* 0x000fea0003c00000 */
[----:B------:R0:W1:Y:S02]  /*20160*/  SHFL.IDX P6, R14, R13, R12, R11 ;  /* 0x0000000c0d0e7389 */ /* 0x00006400000c000b */
[----:B01----:R-:W-:Y:S01]  /*20170*/  ENDCOLLECTIVE ;  /* 0x000000000000791b */ /* 0x003fe20003800000 */
.L_x_1858:
[----:B------:R-:W-:Y:S02]  /*20180*/  IADD3.X R3, RZ, R3, RZ, P3, !PT ;  /* 0x00000003ff037210 */ /* 0x000fe40001ffe4ff */
        /* <DEDUP_REMOVED lines=16> */
.L_x_1859:
[----:B------:R-:W-:Y:S02]  /*20290*/  IMAD.MOV.U32 R13, RZ, RZ, R6 ;  /* 0x000000ffff0d7224 */ /* 0x000fe400078e0006 */
[----:B------:R-:W-:Y:S01]  /*202a0*/  IMAD.MOV.U32 R12, RZ, RZ, 0x3 ;  /* 0x00000003ff0c7424 */ /* 0x000fe200078e00ff */
[----:B------:R-:W-:-:S13]  /*202b0*/  IADD3 R2, P3, R14, R0, RZ ;  /* 0x000000000e027210 */ /* 0x000fda0007f7e0ff */
[----:B------:R-:W-:Y:S05]  /*202c0*/  WARPSYNC.COLLECTIVE R15, `(.L_x_1860) ;  /* 0x000000000f087348 */ /* 0x000fea0003c00000 */
[----:B------:R0:W1:Y:S02]  /*202d0*/  SHFL.IDX P6, R14, R13, R12, R11 ;  /* 0x0000000c0d0e7389 */ /* 0x00006400000c000b */
[----:B01----:R-:W-:Y:S01]  /*202e0*/  ENDCOLLECTIVE ;  /* 0x000000000000791b */ /* 0x003fe20003800000 */
.L_x_1860:
        /* <DEDUP_REMOVED lines=17> */
.L_x_1861:
[----:B------:R-:W-:Y:S01]  /*20400*/  IMAD.MOV.U32 R13, RZ, RZ, R6 ;  /* 0x000000ffff0d7224 */ /* 0x000fe200078e0006 */
[----:B------:R-:W-:Y:S02]  /*20410*/  MOV R12, 0x4 ;  /* 0x00000004000c7802 */ /* 0x000fe40000000f00 */
[----:B------:R-:W-:-:S13]  /*20420*/  IADD3 R2, P3, R14, R0, RZ ;  /* 0x000000000e027210 */ /* 0x000fda0007f7e0ff */
[----:B------:R-:W-:Y:S05]  /*20430*/  WARPSYNC.COLLECTIVE R15, `(.L_x_1862) ;  /* 0x000000000f087348 */ /* 0x000fea0003c00000 */
[----:B------:R0:W1:Y:S02]  /*20440*/  SHFL.IDX P6, R14, R13, R12, R11 ;  /* 0x0000000c0d0e7389 */ /* 0x00006400000c000b */
[----:B01----:R-:W-:Y:S01]  /*20450*/  ENDCOLLECTIVE ;  /* 0x000000000000791b */ /* 0x003fe20003800000 */
.L_x_1862:
        /* <DEDUP_REMOVED lines=17> */
.L_x_1863:
[----:B------:R-:W-:Y:S02]  /*20570*/  IMAD.MOV.U32 R13, RZ, RZ, R6 ;  /* 0x000000ffff0d7224 */ /* 0x000fe400078e0006 */
[----:B------:R-:W-:Y:S01]  /*20580*/  IMAD.MOV.U32 R12, RZ, RZ, 0x5 ;  /* 0x00000005ff0c7424 */ /* 0x000fe200078e00ff */
[----:B------:R-:W-:-:S13]  /*20590*/  IADD3 R2, P3, R14, R0, RZ ;  /* 0x000000000e027210 */ /* 0x000fda0007f7e0ff */
[----:B------:R-:W-:Y:S05]  /*205a0*/  WARPSYNC.COLLECTIVE R15, `(.L_x_1864) ;  /* 0x000000000f087348 */ /* 0x000fea0003c00000 */
[----:B------:R0:W1:Y:S02]  /*205b0*/  SHFL.IDX P6, R14, R13, R12, R11 ;  /* 0x0000000c0d0e7389 */ /* 0x00006400000c000b */
[----:B01----:R-:W-:Y:S01]  /*205c0*/  ENDCOLLECTIVE ;  /* 0x000000000000791b */ /* 0x003fe20003800000 */
.L_x_1864:
        /* <DEDUP_REMOVED lines=12> */
.L_x_1865:
        /* <DEDUP_REMOVED lines=9> */
.L_x_1669:
[----:B0-----:R0:W1:Y:S02]  /*20720*/  SYNCS.PHASECHK.TRANS64.TRYWAIT P0, [R4+URZ+0x32440], R21 ;  /* 0x03244015040075a7 */ /* 0x001064000800017f */
[----:B-1----:R-:W-:Y:S05]  /*20730*/  @!P0 NANOSLEEP.SYNCS 0x989680 ;  /* 0x009896800000895d */ /* 0x002fea0003900000 */
[----:B------:R-:W1:Y:S02]  /*20740*/  @!P0 SYNCS.PHASECHK.TRANS64 P0, [R4+URZ+0x32440], R21 ;  /* 0x03244015040085a7 */ /* 0x000e64000800007f */
[----:B-1----:R-:W-:Y:S05]  /*20750*/  @!P0 BRA `(.L_x_1669) ;  /* 0xfffffffc00f08947 */ /* 0x002fea000383ffff */
[----:B------:R-:W-:Y:S05]  /*20760*/  BRA `(.L_x_1867) ;  /* 0xffffff9c002c7947 */ /* 0x000fea000383ffff */
.L_x_1670:
        /* <DEDUP_REMOVED lines=8> */
.L_x_1869:
[----:B------:R-:W-:Y:S05]  /*207f0*/  BSYNC B1 ;  /* 0x0000000000017941 */ /* 0x000fea0003800000 */
.L_x_1868:
[----:B------:R-:W-:Y:S01]  /*20800*/  IMAD.MOV.U32 R13, RZ, RZ, R8 ;  /* 0x000000ffff0d7224 */ /* 0x000fe200078e0008 */
[----:B------:R-:W-:Y:S01]  /*20810*/  MOV R3, R14 ;  /* 0x0000000e00037202 */ /* 0x000fe20000000f00 */
[----:B------:R-:W-:Y:S02]  /*20820*/  IMAD.MOV.U32 R12, RZ, RZ, RZ ;  /* 0x000000ffff0c7224 */ /* 0x000fe400078e00ff */
[----:B------:R-:W-:Y:S02]  /*20830*/  IMAD.MOV.U32 R11, RZ, RZ, 0x181f ;  /* 0x0000181fff0b7424 */ /* 0x000fe400078e00ff */
[----:B------:R-:W-:Y:S02]  /*20840*/  IMAD.MOV.U32 R15, RZ, RZ, -0x1 ;  /* 0xffffffffff0f7424 */ /* 0x000fe400078e00ff */
[----:B------:R-:W-:-:S07]  /*20850*/  IMAD R7, R7, 0x2, R22 ;  /* 0x0000000207077824 */ /* 0x000fce00078e0216 */
[----:B------:R-:W-:Y:S05]  /*20860*/  WARPSYNC.COLLECTIVE R15, `(.L_x_1870) ;  /* 0x000000000f087348 */ /* 0x000fea0003c00000 */
[----:B------:R0:W1:Y:S02]  /*20870*/  SHFL.IDX P6, R14, R13, R12, R11 ;  /* 0x0000000c0d0e7389 */ /* 0x00006400000c000b */
[----:B01----:R-:W-:Y:S01]  /*20880*/  ENDCOLLECTIVE ;  /* 0x000000000000791b */ /* 0x003fe20003800000 */
.L_x_1870:
[----:B------:R-:W-:Y:S02]  /*20890*/  IMAD.MOV.U32 R13, RZ, RZ, R9 ;  /* 0x000000ffff0d7224 */ /* 0x000fe400078e0009 */
[----:B------:R-:W-:Y:S02]  /*208a0*/  IMAD.MOV.U32 R12, RZ, RZ, 0x1 ;  /* 0x00000001ff0c7424 */ /* 0x000fe400078e00ff */
[----:B------:R-:W-:-:S07]  /*208b0*/  IMAD.MOV.U32 R2, RZ, RZ, R14 ;  /* 0x000000ffff027224 */ /* 0x000fce00078e000e */
[----:B------:R-:W-:Y:S05]  /*208c0*/  WARPSYNC.COLLECTIVE R15, `(.L_x_1871) ;  /* 0x000000000f087348 */ /* 0x000fea0003c00000 */
[----:B------:R0:W1:Y:S02]  /*208d0*/  SHFL.IDX P6, R14, R13, R12, R11 ;  /* 0x0000000c0d0e7389 */ /* 0x00006400000c000b */
[----:B01----:R-:W-:Y:S01]  /*208e0*/  ENDCOLLECTIVE ;  /* 0x000000000000791b */ /* 0x003fe20003800000 */
.L_x_1871:
        /* <DEDUP_REMOVED lines=11> */
.L_x_1872:
[----:B------:R-:W-:Y:S02]  /*209a0*/  IMAD.MOV.U32 R13, RZ, RZ, R9 ;  /* 0x000000ffff0d7224 */ /* 0x000fe400078e0009 */
[----:B------:R-:W-:Y:S01]  /*209b0*/  IMAD.MOV.U32 R12, RZ, RZ, 0x2 ;  /* 0x00000002ff0c7424 */ /* 0x000fe200078e00ff */
[----:B------:R-:W-:-:S07]  /*209c0*/  MOV R2, R14 ;  /* 0x0000000e00027202 */ /* 0x000fce0000000f00 */
[----:B------:R-:W-:Y:S05]  /*209d0*/  WARPSYNC.COLLECTIVE R15, `(.L_x_1873) ;  /* 0x000000000f087348 */ /* 0x000fea0003c00000 */
[----:B------:R0:W1:Y:S02]  /*209e0*/  SHFL.IDX P6, R14, R13, R12, R11 ;  /* 0x0000000c0d0e7389 */ /* 0x00006400000c000b */
[----:B01----:R-:W-:Y:S01]  /*209f0*/  ENDCOLLECTIVE ;  /* 0x000000000000791b */ /* 0x003fe20003800000 */
.L_x_1873:
        /* <DEDUP_REMOVED lines=11> */
.L_x_1874:
[----:B------:R-:W-:Y:S02]  /*20ab0*/  IMAD.MOV.U32 R13, RZ, RZ, R9 ;  /* 0x000000ffff0d7224 */ /* 0x000fe400078e0009 */
[----:B------:R-:W-:Y:S02]  /*20ac0*/  IMAD.MOV.U32 R12, RZ, RZ, 0x3 ;  /* 0x00000003ff0c7424 */ /* 0x000fe400078e00ff */
[----:B------:R-:W-:-:S07]  /*20ad0*/  IMAD.MOV.U32 R2, RZ, RZ, R14 ;  /* 0x000000ffff027224 */ /* 0x000fce00078e000e */
[----:B------:R-:W-:Y:S05]  /*20ae0*/  WARPSYNC.COLLECTIVE R15, `(.L_x_1875) ;  /* 0x000000000f087348 */ /* 0x000fea0003c00000 */
[----:B------:R0:W1:Y:S02]  /*20af0*/  SHFL.IDX P6, R14, R13, R12, R11 ;  /* 0x0000000c0d0e7389 */ /* 0x00006400000c000b */
[----:B01----:R-:W-:Y:S01]  /*20b00*/  ENDCOLLECTIVE ;  /* 0x000000000000791b */ /* 0x003fe20003800000 */
.L_x_1875:
        /* <DEDUP_REMOVED lines=11> */
.L_x_1876:
[----:B------:R-:W-:Y:S02]  /*20bc0*/  IMAD.MOV.U32 R13, RZ, RZ, R9 ;  /* 0x000000ffff0d7224 */ /* 0x000fe400078e0009 */
[----:B------:R-:W-:Y:S01]  /*20bd0*/  IMAD.MOV.U32 R12, RZ, RZ, 0x4 ;  /* 0x00000004ff0c7424 */ /* 0x000fe200078e00ff */
[----:B------:R-:W-:-:S07]  /*20be0*/  MOV R2, R14 ;  /* 0x0000000e00027202 */ /* 0x000fce0000000f00 */
[----:B------:R-:W-:Y:S05]  /*20bf0*/  WARPSYNC.COLLECTIVE R15, `(.L_x_1877) ;  /* 0x000000000f087348 */ /* 0x000fea0003c00000 */
[----:B------:R0:W1:Y:S02]  /*20c00*/  SHFL.IDX P6, R14, R13, R12, R11 ;  /* 0x0000000c0d0e7389 */ /* 0x00006400000c000b */
[----:B01----:R-:W-:Y:S01]  /*20c10*/  ENDCOLLECTIVE ;  /* 0x000000000000791b */ /* 0x003fe20003800000 */
.L_x_1877:
        /* <DEDUP_REMOVED lines=11> */
.L_x_1878:
[----:B------:R-:W-:Y:S02]  /*20cd0*/  IMAD.MOV.U32 R13, RZ, RZ, R9 ;  /* 0x000000ffff0d7224 */ /* 0x000fe400078e0009 */
[----:B------:R-:W-:Y:S02]  /*20ce0*/  IMAD.MOV.U32 R12, RZ, RZ, 0x5 ;  /* 0x00000005ff0c7424 */ /* 0x000fe400078e00ff */
[----:B------:R-:W-:-:S07]  /*20cf0*/  IMAD.MOV.U32 R2, RZ, RZ, R14 ;  /* 0x000000ffff027224 */ /* 0x000fce00078e000e */
[----:B------:R-:W-:Y:S05]  /*20d00*/  WARPSYNC.COLLECTIVE R15, `(.L_x_1879) ;  /* 0x000000000f087348 */ /* 0x000fea0003c00000 */
[----:B------:R0:W1:Y:S02]  /*20d10*/  SHFL.IDX P6, R14, R13, R12, R11 ;  /* 0x0000000c0d0e7389 */ /* 0x00006400000c000b */
[----:B01----:R-:W-:Y:S01]  /*20d20*/  ENDCOLLECTIVE ;  /* 0x000000000000791b */ /* 0x003fe20003800000 */
.L_x_1879:
        /* <DEDUP_REMOVED lines=11> */
.L_x_1880:
[----:B------:R-:W-:Y:S01]  /*20de0*/  MOV R2, R14 ;  /* 0x0000000e00027202 */ /* 0x000fe20000000f00 */
[----:B------:R-:W-:Y:S06]  /*20df0*/  BRA `(.L_x_1881) ;  /* 0xffffff9800587947 */ /* 0x000fec000383ffff */
.L_x_1675:
[----:B---3--:R3:W4:Y:S02]  /*20e00*/  SYNCS.PHASECHK.TRANS64.TRYWAIT P0, [R4+URZ+0x32460], R21 ;  /* 0x03246015040075a7 */ /* 0x008724000800017f */
[----:B----4-:R-:W-:Y:S05]  /*20e10*/  @!P0 NANOSLEEP.SYNCS 0x989680 ;  /* 0x009896800000895d */ /* 0x010fea0003900000 */
[----:B------:R-:W4:Y:S02]  /*20e20*/  @!P0 SYNCS.PHASECHK.TRANS64 P0, [R4+URZ+0x32460], R21 ;  /* 0x03246015040085a7 */ /* 0x000f24000800007f */
[----:B----4-:R-:W-:Y:S05]  /*20e30*/  @!P0 BRA `(.L_x_1675) ;  /* 0xfffffffc00f08947 */ /* 0x010fea000383ffff */
[----:B------:R-:W-:Y:S05]  /*20e40*/  BRA `(.L_x_1882) ;  /* 0xffffff9800a87947 */ /* 0x000fea000383ffff */
.L_x_1676:
[----:B------:R-:W-:Y:S01]  /*20e50*/  BSSY B1, `(.L_x_1883) ;  /* 0x0000008000017945 */ /* 0x000fe20003800000 */
[----:B------:R-:W-:Y:S02]  /*20e60*/  IMAD.MOV.U32 R13, RZ, RZ, R7 ;  /* 0x000000ffff0d7224 */ /* 0x000fe400078e0007 */
[----:B------:R-:W-:Y:S02]  /*20e70*/  IMAD.MOV.U32 R12, RZ, RZ, RZ ;  /* 0x000000ffff0c7224 */ /* 0x000fe400078e00ff */
[----:B------:R-:W-:Y:S02]  /*20e80*/  IMAD.MOV.U32 R11, RZ, RZ, 0x181f ;  /* 0x0000181fff0b7424 */ /* 0x000fe400078e00ff */
[----:B------:R-:W-:-:S07]  /*20e90*/  IMAD.MOV.U32 R15, RZ, RZ, -0x1 ;  /* 0xffffffffff0f7424 */ /* 0x000fce00078e00ff */
[----:B0123--:R-:W-:Y:S05]  /*20ea0*/  WARPSYNC.COLLECTIVE R15, `(.L_x_1884) ;  /* 0x000000000f087348 */ /* 0x00ffea0003c00000 */
[----:B------:R4:W0:Y:S02]  /*20eb0*/  SHFL.IDX P6, R14, R13, R12, R11 ;  /* 0x0000000c0d0e7389 */ /* 0x00082400000c000b */
[----:B01234-:R-:W-:Y:S01]  /*20ec0*/  ENDCOLLECTIVE ;  /* 0x000000000000791b */ /* 0x01ffe20003800000 */
.L_x_1884:
[----:B------:R-:W-:Y:S05]  /*20ed0*/  BSYNC B1 ;  /* 0x0000000000017941 */ /* 0x000fea0003800000 */
.L_x_1883:
        /* <DEDUP_REMOVED lines=9> */
.L_x_1885:
[----:B------:R-:W-:Y:S01]  /*20f70*/  MOV R13, R7 ;  /* 0x00000007000d7202 */ /* 0x000fe20000000f00 */
[----:B------:R-:W-:Y:S01]  /*20f80*/  IMAD.MOV.U32 R12, RZ, RZ, 0x1 ;  /* 0x00000001ff0c7424 */ /* 0x000fe200078e00ff */
[----:B------:R-:W-:-:S13]  /*20f90*/  IADD3 R2, P0, R14, R0, RZ ;  /* 0x000000000e027210 */ /* 0x000fda0007f1e0ff */
[----:B------:R-:W-:Y:S05]  /*20fa0*/  WARPSYNC.COLLECTIVE R15, `(.L_x_1886) ;  /* 0x000000000f087348 */ /* 0x000fea0003c00000 */
[----:B------:R0:W1:Y:S02]  /*20fb0*/  SHFL.IDX P6, R14, R13, R12, R11 ;  /* 0x0000000c0d0e7389 */ /* 0x00006400000c000b */
[----:B01----:R-:W-:Y:S01]  /*20fc0*/  ENDCOLLECTIVE ;  /* 0x000000000000791b */ /* 0x003fe20003800000 */
.L_x_1886:
        /* <DEDUP_REMOVED lines=13> */
.L_x_1887:
[----:B------:R-:W-:Y:S02]  /*210a0*/  IMAD.MOV.U32 R13, RZ, RZ, R7 ;  /* 0x000000ffff0d7224 */ /* 0x000fe400078e0007 */
[----:B------:R-:W-:Y:S01]  /*210b0*/  IMAD.MOV.U32 R12, RZ, RZ, 0x2 ;  /* 0x00000002ff0c7424 */ /* 0x000fe200078e00ff */
[----:B------:R-:W-:-:S13]  /*210c0*/  IADD3 R2, P0, R14, R0, RZ ;  /* 0x000000000e027210 */ /* 0x000fda0007f1e0ff */
[----:B------:R-:W-:Y:S05]  /*210d0*/  WARPSYNC.COLLECTIVE R15, `(.L_x_1888) ;  /* 0x000000000f087348 */ /* 0x000fea0003c00000 */
[----:B------:R0:W1:Y:S02]  /*210e0*/  SHFL.IDX P6, R14, R13, R12, R11 ;  /* 0x0000000c0d0e7389 */ /* 0x00006400000c000b */
[----:B01----:R-:W-:Y:S01]  /*210f0*/  ENDCOLLECTIVE ;  /* 0x000000000000791b */ /* 0x003fe20003800000 */
.L_x_1888:
        /* <DEDUP_REMOVED lines=13> */
.L_x_1889:
[----:B------:R-:W-:Y:S02]  /*211d0*/  IMAD.MOV.U32 R13, RZ, RZ, R7 ;  /* 0x000000ffff0d7224 */ /* 0x000fe400078e0007 */
[----:B------:R-:W-:Y:S01]  /*211e0*/  IMAD.MOV.U32 R12, RZ, RZ, 0x3 ;  /* 0x00000003ff0c7424 */ /* 0x000fe200078e00ff */
[----:B------:R-:W-:-:S13]  /*211f0*/  IADD3 R2, P0, R14, R0, RZ ;  /* 0x000000000e027210 */ /* 0x000fda0007f1e0ff */
[----:B------:R-:W-:Y:S05]  /*21200*/  WARPSYNC.COLLECTIVE R15, `(.L_x_1890) ;  /* 0x000000000f087348 */ /* 0x000fea0003c00000 */
[----:B------:R0:W1:Y:S02]  /*21210*/  SHFL.IDX P6, R14, R13, R12, R11 ;  /* 0x0000000c0d0e7389 */ /* 0x00006400000c000b */
[----:B01----:R-:W-:Y:S01]  /*21220*/  ENDCOLLECTIVE ;  /* 0x000000000000791b */ /* 0x003fe20003800000 */
.L_x_1890:
        /* <DEDUP_REMOVED lines=13> */
.L_x_1891:
[----:B------:R-:W-:Y:S02]  /*21300*/  IMAD.MOV.U32 R13, RZ, RZ, R7 ;  /* 0x000000ffff0d7224 */ /* 0x000fe400078e0007 */
[----:B------:R-:W-:Y:S01]  /*21310*/  IMAD.MOV.U32 R12, RZ, RZ, 0x4 ;  /* 0x00000004ff0c7424 */ /* 0x000fe200078e00ff */
[----:B------:R-:W-:-:S13]  /*21320*/  IADD3 R2, P0, R14, R0, RZ ;  /* 0x000000000e027210 */ /* 0x000fda0007f1e0ff */
[----:B------:R-:W-:Y:S05]  /*21330*/  WARPSYNC.COLLECTIVE R15, `(.L_x_1892) ;  /* 0x000000000f087348 */ /* 0x000fea0003c00000 */
[----:B------:R0:W1:Y:S02]  /*21340*/  SHFL.IDX P6, R14, R13, R12, R11 ;  /* 0x0000000c0d0e7389 */ /* 0x00006400000c000b */
[----:B01----:R-:W-:Y:S01]  /*21350*/  ENDCOLLECTIVE ;  /* 0x000000000000791b */ /* 0x003fe20003800000 */
.L_x_1892:
        /* <DEDUP_REMOVED lines=13> */
.L_x_1893:
[----:B------:R-:W-:Y:S02]  /*21430*/  IMAD.MOV.U32 R13, RZ, RZ, R7 ;  /* 0x000000ffff0d7224 */ /* 0x000fe400078e0007 */
[----:B------:R-:W-:Y:S01]  /*21440*/  IMAD.MOV.U32 R12, RZ, RZ, 0x5 ;  /* 0x00000005ff0c7424 */ /* 0x000fe200078e00ff */
[----:B------:R-:W-:-:S13]  /*21450*/  IADD3 R2, P0, R14, R0, RZ ;  /* 0x000000000e027210 */ /* 0x000fda0007f1e0ff */
[----:B------:R-:W-:Y:S05]  /*21460*/  WARPSYNC.COLLECTIVE R15, `(.L_x_1894) ;  /* 0x000000000f087348 */ /* 0x000fea0003c00000 */
[----:B------:R0:W1:Y:S02]  /*21470*/  SHFL.IDX P6, R14, R13, R12, R11 ;  /* 0x0000000c0d0e7389 */ /* 0x00006400000c000b */
[----:B01----:R-:W-:Y:S01]  /*21480*/  ENDCOLLECTIVE ;  /* 0x000000000000791b */ /* 0x003fe20003800000 */
.L_x_1894:
        /* <DEDUP_REMOVED lines=13> */
.L_x_1895:
[----:B------:R-:W-:Y:S05]  /*21560*/  BRA `(.L_x_1896) ;  /* 0xffffff9400f07947 */ /* 0x000fea000383ffff */
.L_x_1684:
[----:B------:R-:W-:Y:S01]  /*21570*/  BSSY B0, `(.L_x_1897) ;  /* 0x0000008000007945 */ /* 0x000fe20003800000 */
[----:B------:R-:W-:Y:S01]  /*21580*/  MOV R13, R16 ;  /* 0x00000010000d7202 */ /* 0x000fe20000000f00 */
[----:B------:R-:W-:Y:S02]  /*21590*/  IMAD.MOV.U32 R12, RZ, RZ, RZ ;  /* 0x000000ffff0c7224 */ /* 0x000fe400078e00ff */
[----:B------:R-:W-:Y:S02]  /*215a0*/  IMAD.MOV.U32 R11, RZ, RZ, 0x1f ;  /* 0x0000001fff0b7424 */ /* 0x000fe400078e00ff */
[----:B------:R-:W-:-:S07]  /*215b0*/  IMAD.MOV.U32 R15, RZ, RZ, -0x1 ;  /* 0xffffffffff0f7424 */ /* 0x000fce00078e00ff */
[----:B0123--:R-:W-:Y:S05]  /*215c0*/  WARPSYNC.COLLECTIVE R15, `(.L_x_1898) ;  /* 0x000000000f087348 */ /* 0x00ffea0003c00000 */
[----:B------:R4:W0:Y:S02]  /*215d0*/  SHFL.IDX P6, R14, R13, R12, R11 ;  /* 0x0000000c0d0e7389 */ /* 0x00082400000c000b */
[----:B01234-:R-:W-:Y:S01]  /*215e0*/  ENDCOLLECTIVE ;  /* 0x000000000000791b */ /* 0x01ffe20003800000 */
.L_x_1898:
[----:B------:R-:W-:Y:S05]  /*215f0*/  BSYNC B0 ;  /* 0x0000000000007941 */ /* 0x000fea0003800000 */
.L_x_1897:
        /* <DEDUP_REMOVED lines=9> */
.L_x_1899:
        /* <DEDUP_REMOVED lines=16> */
[C---:B------:R-:W-:Y:S02]  /*21790*/  ISETP.GE.U32.AND P5, PT, R9.reuse, 0x10, PT ;  /* 0x000000100900780c */ /* 0x040fe40003fa6070 */
[----:B--2---:R-:W-:Y:S01]  /*217a0*/  @!P1 MOV R7, R8 ;  /* 0x0000000800079202 */ /* 0x004fe20000000f00 */
[----:B---3--:R-:W-:Y:S01]  /*217b0*/  @!P1 IMAD.MOV.U32 R4, RZ, RZ, R5 ;  /* 0x000000ffff049224 */ /* 0x008fe200078e0005 */
[----:B------:R-:W-:-:S03]  /*217c0*/  ISETP.NE.AND P1, PT, R9, RZ, PT ;  /* 0x000000ff0900720c */ /* 0x000fc60003f25270 */
[----:B------:R-:W-:-:S10]  /*217d0*/  IMAD R13, R4, R7, RZ ;  /* 0x00000007040d7224 */ /* 0x000fd400078e02ff */
[----:B------:R-:W-:Y:S05]  /*217e0*/  WARPSYNC.COLLECTIVE R15, `(.L_x_1900) ;  /* 0x000000000f087348 */ /* 0x000fea0003c00000 */
[----:B------:R0:W1:Y:S02]  /*217f0*/  SHFL.UP P6, R14, R13, R12, R11 ;  /* 0x0400000c0d0e7389 */ /* 0x00006400000c000b */
[----:B01----:R-:W-:Y:S01]  /*21800*/  ENDCOLLECTIVE ;  /* 0x000000000000791b */ /* 0x003fe20003800000 */
.L_x_1900:
[----:B------:R-:W-:Y:S01]  /*21810*/  IMAD.MOV.U32 R12, RZ, RZ, 0x2 ;  /* 0x00000002ff0c7424 */ /* 0x000fe200078e00ff */
[----:B------:R-:W-:-:S05]  /*21820*/  SEL R14, R14, RZ, P1 ;  /* 0x000000ff0e0e7207 */ /* 0x000fca0000800000 */
[----:B------:R-:W-:-:S04]  /*21830*/  IMAD.IADD R5, R13, 0x1, R14 ;  /* 0x000000010d057824 */ /* 0x000fc800078e020e */
[----:B------:R-:W-:-:S07]  /*21840*/  IMAD.MOV.U32 R13, RZ, RZ, R5 ;  /* 0x000000ffff0d7224 */ /* 0x000fce00078e0005 */
[----:B------:R-:W-:Y:S05]  /*21850*/  WARPSYNC.COLLECTIVE R15, `(.L_x_1901) ;  /* 0x000000000f087348 */ /* 0x000fea0003c00000 */
[----:B------:R0:W1:Y:S02]  /*21860*/  SHFL.UP P6, R14, R13, R12, R11 ;  /* 0x0400000c0d0e7389 */ /* 0x00006400000c000b */
[----:B01----:R-:W-:Y:S01]  /*21870*/  ENDCOLLECTIVE ;  /* 0x000000000000791b */ /* 0x003fe20003800000 */
.L_x_1901:
[----:B------:R-:W-:Y:S01]  /*21880*/  IMAD.MOV.U32 R12, RZ, RZ, 0x4 ;  /* 0x00000004ff0c7424 */ /* 0x000fe200078e00ff */
[----:B------:R-:W-:-:S05]  /*21890*/  SEL R2, R14, RZ, P2 ;  /* 0x000000ff0e027207 */ /* 0x000fca0001000000 */
[----:B------:R-:W-:-:S04]  /*218a0*/  IMAD.IADD R2, R5, 0x1, R2 ;  /* 0x0000000105027824 */ /* 0x000fc800078e0202 */
[----:B------:R-:W-:-:S07]  /*218b0*/  IMAD.MOV.U32 R13, RZ, RZ, R2 ;  /* 0x000000ffff0d7224 */ /* 0x000fce00078e0002 */
[----:B------:R-:W-:Y:S05]  /*218c0*/  WARPSYNC.COLLECTIVE R15, `(.L_x_1902) ;  /* 0x000000000f087348 */ /* 0x000fea0003c00000 */
[----:B------:R0:W1:Y:S02]  /*218d0*/  SHFL.UP P6, R14, R13, R12, R11 ;  /* 0x0400000c0d0e7389 */ /* 0x00006400000c000b */
[----:B01----:R-:W-:Y:S01]  /*218e0*/  ENDCOLLECTIVE ;  /* 0x000000000000791b */ /* 0x003fe20003800000 */
.L_x_1902:
[----:B------:R-:W-:Y:S02]  /*218f0*/  MOV R12, 0x8 ;  /* 0x00000008000c7802 */ /* 0x000fe40000000f00 */
[----:B------:R-:W-:-:S05]  /*21900*/  SEL R3, R14, RZ, P3 ;  /* 0x000000ff0e037207 */ /* 0x000fca0001800000 */
[----:B------:R-:W-:-:S04]  /*21910*/  IMAD.IADD R3, R2, 0x1, R3 ;  /* 0x0000000102037824 */ /* 0x000fc800078e0203 */
[----:B------:R-:W-:-:S07]  /*21920*/  IMAD.MOV.U32 R13, RZ, RZ, R3 ;  /* 0x000000ffff0d7224 */ /* 0x000fce00078e0003 */
[----:B------:R-:W-:Y:S05]  /*21930*/  WARPSYNC.COLLECTIVE R15, `(.L_x_1903) ;  /* 0x000000000f087348 */ /* 0x000fea0003c00000 */
[----:B------:R0:W1:Y:S02]  /*21940*/  SHFL.UP P6, R14, R13, R12, R11 ;  /* 0x0400000c0d0e7389 */ /* 0x00006400000c000b */
[----:B01----:R-:W-:Y:S01]  /*21950*/  ENDCOLLECTIVE ;  /* 0x000000000000791b */ /* 0x003fe20003800000 */
.L_x_1903:
[----:B------:R-:W-:Y:S01]  /*21960*/  IMAD.MOV.U32 R12, RZ, RZ, 0x10 ;  /* 0x00000010ff0c7424 */ /* 0x000fe200078e00ff */
[----:B------:R-:W-:-:S05]  /*21970*/  SEL R14, R14, RZ, P4 ;  /* 0x000000ff0e0e7207 */ /* 0x000fca0002000000 */
[----:B------:R-:W-:-:S04]  /*21980*/  IMAD.IADD R5, R3, 0x1, R14 ;  /* 0x0000000103057824 */ /* 0x000fc800078e020e */
[----:B------:R-:W-:-:S07]  /*21990*/  IMAD.MOV.U32 R13, RZ, RZ, R5 ;  /* 0x000000ffff0d7224 */ /* 0x000fce00078e0005 */
[----:B------:R-:W-:Y:S05]  /*219a0*/  WARPSYNC.COLLECTIVE R15, `(.L_x_1904) ;  /* 0x000000000f087348 */ /* 0x000fea0003c00000 */
[----:B------:R0:W1:Y:S02]  /*219b0*/  SHFL.UP P6, R14, R13, R12, R11 ;  /* 0x0400000c0d0e7389 */ /* 0x00006400000c000b */
[----:B01----:R-:W-:Y:S01]  /*219c0*/  ENDCOLLECTIVE ;  /* 0x000000000000791b */ /* 0x003fe20003800000 */
.L_x_1904:
        /* <DEDUP_REMOVED lines=8> */
.L_x_1905:
[----:B------:R-:W-:Y:S05]  /*21a50*/  BRA `(.L_x_1906) ;  /* 0xffffff9800547947 */ /* 0x000fea000383ffff */
.L_x_1687:
[----:B------:R-:W-:Y:S01]  /*21a60*/  BSSY B0, `(.L_x_1907) ;  /* 0x0000007000007945 */ /* 0x000fe20003800000 */
[----:B------:R-:W-:Y:S02]  /*21a70*/  IMAD.MOV.U32 R12, RZ, RZ, 0x1 ;  /* 0x00000001ff0c7424 */ /* 0x000fe400078e00ff */
[----:B------:R-:W-:Y:S02]  /*21a80*/  IMAD.MOV.U32 R11, RZ, RZ, RZ ;  /* 0x000000ffff0b7224 */ /* 0x000fe400078e00ff */
[----:B------:R-:W-:-:S07]  /*21a90*/  IMAD.MOV.U32 R15, RZ, RZ, -0x1 ;  /* 0xffffffffff0f7424 */ /* 0x000fce00078e00ff */
[----:B-1----:R-:W-:Y:S05]  /*21aa0*/  WARPSYNC.COLLECTIVE R15, `(.L_x_1908) ;  /* 0x000000000f087348 */ /* 0x002fea0003c00000 */
[----:B------:R0:W2:Y:S02]  /*21ab0*/  SHFL.UP P6, R14, R13, R12, R11 ;  /* 0x0400000c0d0e7389 */ /* 0x0000a400000c000b */
[----:B012---:R-:W-:Y:S01]  /*21ac0*/  ENDCOLLECTIVE ;  /* 0x000000000000791b */ /* 0x007fe20003800000 */
.L_x_1908:
[----:B------:R-:W-:Y:S05]  /*21ad0*/  BSYNC B0 ;  /* 0x0000000000007941 */ /* 0x000fea0003800000 */
.L_x_1907:
[----:B------:R-:W-:Y:S01]  /*21ae0*/  SEL R14, R14, RZ, P1 ;  /* 0x000000ff0e0e7207 */ /* 0x000fe20000800000 */
[----:B------:R-:W-:Y:S02]  /*21af0*/  IMAD.MOV.U32 R12, RZ, RZ, 0x2 ;  /* 0x00000002ff0c7424 */ /* 0x000fe400078e00ff */
[----:B------:R-:W-:Y:S01]  /*21b00*/  IMAD.MOV.U32 R11, RZ, RZ, RZ ;  /* 0x000000ffff0b7224 */ /* 0x000fe200078e00ff */
[----:B------:R-:W-:Y:S01]  /*21b10*/  IADD3 R13, R13, R14, RZ ;  /* 0x0000000e0d0d7210 */ /* 0x000fe20007ffe0ff */
[----:B------:R-:W-:-:S07]  /*21b20*/  IMAD.MOV.U32 R15, RZ, RZ, -0x1 ;  /* 0xffffffffff0f7424 */ /* 0x000fce00078e00ff */
[----:B------:R-:W-:Y:S05]  /*21b30*/  WARPSYNC.COLLECTIVE R15, `(.L_x_1909) ;  /* 0x000000000f087348 */ /* 0x000fea0003c00000 */
[----:B------:R0:W1:Y:S02]  /*21b40*/  SHFL.UP P6, R14, R13, R12, R11 ;  /* 0x0400000c0d0e7389 */ /* 0x00006400000c000b */
[----:B01----:R-:W-:Y:S01]  /*21b50*/  ENDCOLLECTIVE ;  /* 0x000000000000791b */ /* 0x003fe20003800000 */
.L_x_1909:
[----:B------:R-:W-:Y:S01]  /*21b60*/  IMAD.MOV.U32 R12, RZ, RZ, 0x4 ;  /* 0x00000004ff0c7424 */ /* 0x000fe200078e00ff */
[----:B------:R-:W-:-:S05]  /*21b70*/  SEL R2, R14, RZ, P2 ;  /* 0x000000ff0e027207 */ /* 0x000fca0001000000 */
[----:B------:R-:W-:-:S04]  /*21b80*/  IMAD.IADD R2, R13, 0x1, R2 ;  /* 0x000000010d027824 */ /* 0x000fc800078e0202 */
[----:B------:R-:W-:-:S07]  /*21b90*/  IMAD.MOV.U32 R13, RZ, RZ, R2 ;  /* 0x000000ffff0d7224 */ /* 0x000fce00078e0002 */
[----:B------:R-:W-:Y:S05]  /*21ba0*/  WARPSYNC.COLLECTIVE R15, `(.L_x_1910) ;  /* 0x000000000f087348 */ /* 0x000fea0003c00000 */
[----:B------:R0:W1:Y:S02]  /*21bb0*/  SHFL.UP P6, R14, R13, R12, R11 ;  /* 0x0400000c0d0e7389 */ /* 0x00006400000c000b */
[----:B01----:R-:W-:Y:S01]  /*21bc0*/  ENDCOLLECTIVE ;  /* 0x000000000000791b */ /* 0x003fe20003800000 */
.L_x_1910:
[----:B------:R-:W-:Y:S01]  /*21bd0*/  IMAD.MOV.U32 R12, RZ, RZ, 0x8 ;  /* 0x00000008ff0c7424 */ /* 0x000fe200078e00ff */
[----:B------:R-:W-:-:S05]  /*21be0*/  SEL R3, R14, RZ, P3 ;  /* 0x000000ff0e037207 */ /* 0x000fca0001800000 */
[----:B------:R-:W-:-:S04]  /*21bf0*/  IMAD.IADD R3, R2, 0x1, R3 ;  /* 0x0000000102037824 */ /* 0x000fc800078e0203 */
[----:B------:R-:W-:-:S07]  /*21c00*/  IMAD.MOV.U32 R13, RZ, RZ, R3 ;  /* 0x000000ffff0d7224 */ /* 0x000fce00078e0003 */
[----:B------:R-:W-:Y:S05]  /*21c10*/  WARPSYNC.COLLECTIVE R15, `(.L_x_1911) ;  /* 0x000000000f087348 */ /* 0x000fea0003c00000 */
[----:B------:R0:W1:Y:S02]  /*21c20*/  SHFL.UP P6, R14, R13, R12, R11 ;  /* 0x0400000c0d0e7389 */ /* 0x00006400000c000b */
[----:B01----:R-:W-:Y:S01]  /*21c30*/  ENDCOLLECTIVE ;  /* 0x000000000000791b */ /* 0x003fe20003800000 */
.L_x_1911:
[----:B------:R-:W-:Y:S02]  /*21c40*/  MOV R12, 0x10 ;  /* 0x00000010000c7802 */ /* 0x000fe40000000f00 */
[----:B------:R-:W-:-:S05]  /*21c50*/  SEL R14, R14, RZ, P4 ;  /* 0x000000ff0e0e7207 */ /* 0x000fca0002000000 */
[----:B------:R-:W-:-:S04]  /*21c60*/  IMAD.IADD R5, R3, 0x1, R14 ;  /* 0x0000000103057824 */ /* 0x000fc800078e020e */
[----:B------:R-:W-:-:S07]  /*21c70*/  IMAD.MOV.U32 R13, RZ, RZ, R5 ;  /* 0x000000ffff0d7224 */ /* 0x000fce00078e0005 */
[----:B------:R-:W-:Y:S05]  /*21c80*/  WARPSYNC.COLLECTIVE R15, `(.L_x_1912) ;  /* 0x000000000f087348 */ /* 0x000fea0003c00000 */
[----:B------:R0:W1:Y:S02]  /*21c90*/  SHFL.UP P6, R14, R13, R12, R11 ;  /* 0x0400000c0d0e7389 */ /* 0x00006400000c000b */
[----:B01----:R-:W-:Y:S01]  /*21ca0*/  ENDCOLLECTIVE ;  /* 0x000000000000791b */ /* 0x003fe20003800000 */
.L_x_1912:
        /* <DEDUP_REMOVED lines=8> */
.L_x_1913:
[----:B------:R-:W-:Y:S05]  /*21d30*/  BRA `(.L_x_1914) ;  /* 0xffffff9800407947 */ /* 0x000fea000383ffff */
.L_x_1689:
[----:B------:R-:W-:Y:S01]  /*21d40*/  BSSY B0, `(.L_x_1915) ;  /* 0x0000006000007945 */ /* 0x000fe20003800000 */
[----:B------:R-:W-:Y:S01]  /*21d50*/  PLOP3.LUT P6, PT, P6, PT, PT, 0x8, 0x0 ;  /* 0x000000000000781c */ /* 0x000fe200037ce170 */
[----:B------:R-:W-:-:S12]  /*21d60*/  IMAD.MOV.U32 R15, RZ, RZ, -0x1 ;  /* 0xffffffffff0f7424 */ /* 0x000fd800078e00ff */
[----:B01----:R-:W-:Y:S05]  /*21d70*/  WARPSYNC.COLLECTIVE R15, `(.L_x_1916) ;  /* 0x000000000f087348 */ /* 0x003fea0003c00000 */
[----:B------:R-:W-:Y:S01]  /*21d80*/  VOTE.ANY R14, PT, P6 ;  /* 0x00000000000e7806 */ /* 0x000fe200030e0100 */
[----:B01----:R-:W-:Y:S06]  /*21d90*/  ENDCOLLECTIVE ;  /* 0x000000000000791b */ /* 0x003fec0003800000 */
.L_x_1916:
[----:B------:R-:W-:Y:S05]  /*21da0*/  BSYNC B0 ;  /* 0x0000000000007941 */ /* 0x000fea0003800000 */
.L_x_1915:
        /* <DEDUP_REMOVED lines=9> */
.L_x_1917:
[----:B------:R-:W-:Y:S01]  /*21e40*/  MOV R13, R4 ;  /* 0x00000004000d7202 */ /* 0x000fe20000000f00 */
[----:B------:R-:W-:-:S07]  /*21e50*/  IMAD.MOV.U32 R7, RZ, RZ, R14 ;  /* 0x000000ffff077224 */ /* 0x000fce00078e000e */
[----:B------:R-:W-:Y:S05]  /*21e60*/  WARPSYNC.COLLECTIVE R15, `(.L_x_1918) ;  /* 0x000000000f087348 */ /* 0x000fea0003c00000 */
[----:B------:R0:W1:Y:S02]  /*21e70*/  SHFL.IDX P6, R14, R13, R12, R11 ;  /* 0x0000000c0d0e7389 */ /* 0x00006400000c000b */
[----:B01----:R-:W-:Y:S01]  /*21e80*/  ENDCOLLECTIVE ;  /* 0x000000000000791b */ /* 0x003fe20003800000 */
.L_x_1918:
[----:B------:R-:W-:Y:S01]  /*21e90*/  IMAD.MOV.U32 R4, RZ, RZ, R14 ;  /* 0x000000ffff047224 */ /* 0x000fe200078e000e */
[----:B------:R-:W-:Y:S06]  /*21ea0*/  BRA `(.L_x_1919) ;  /* 0xffffff9800207947 */ /* 0x000fec000383ffff */
.L_x_1691:
[----:B------:R-:W-:Y:S01]  /*21eb0*/  BSSY B0, `(.L_x_1920) ;  /* 0x0000007000007945 */ /* 0x000fe20003800000 */
[----:B------:R-:W-:Y:S02]  /*21ec0*/  IMAD.MOV.U32 R13, RZ, RZ, R3 ;  /* 0x000000ffff0d7224 */ /* 0x000fe400078e0003 */
[----:B------:R-:W-:Y:S02]  /*21ed0*/  IMAD.MOV.U32 R11, RZ, RZ, 0x1f ;  /* 0x0000001fff0b7424 */ /* 0x000fe400078e00ff */
[----:B------:R-:W-:-:S07]  /*21ee0*/  IMAD.MOV.U32 R15, RZ, RZ, -0x1 ;  /* 0xffffffffff0f7424 */ /* 0x000fce00078e00ff */
[----:B01234-:R-:W-:Y:S05]  /*21ef0*/  WARPSYNC.COLLECTIVE R15, `(.L_x_1921) ;  /* 0x000000000f087348 */ /* 0x01ffea0003c00000 */
[----:B------:R0:W0:Y:S02]  /*21f00*/  SHFL.IDX P6, R14, R13, R12, R11 ;  /* 0x0000000c0d0e7389 */ /* 0x00002400000c000b */
[----:B01234-:R-:W-:Y:S01]  /*21f10*/  ENDCOLLECTIVE ;  /* 0x000000000000791b */ /* 0x01ffe20003800000 */
.L_x_1921:
[----:B------:R-:W-:Y:S05]  /*21f20*/  BSYNC B0 ;  /* 0x0000000000007941 */ /* 0x000fea0003800000 */
.L_x_1920:
[----:B------:R-:W-:Y:S01]  /*21f30*/  IMAD.MOV.U32 R16, RZ, RZ, R14 ;  /* 0x000000ffff107224 */ /* 0x000fe200078e000e */
[----:B------:R-:W-:Y:S06]  /*21f40*/  BRA `(.L_x_1690) ;  /* 0xffffff9800107947 */ /* 0x000fec000383ffff */
.L_x_1695:
[----:B0-----:R0:W2:Y:S02]  /*21f50*/  SYNCS.PHASECHK.TRANS64.TRYWAIT P0, [R7+URZ+0x32420], R0 ;  /* 0x03242000070075a7 */ /* 0x0010a4000800017f */
[----:B--2---:R-:W-:Y:S05]  /*21f60*/  @!P0 NANOSLEEP.SYNCS 0x989680 ;  /* 0x009896800000895d */ /* 0x004fea0003900000 */
[----:B------:R-:W2:Y:S02]  /*21f70*/  @!P0 SYNCS.PHASECHK.TRANS64 P0, [R7+URZ+0x32420], R0 ;  /* 0x03242000070085a7 */ /* 0x000ea4000800007f */
[----:B--2---:R-:W-:Y:S05]  /*21f80*/  @!P0 BRA `(.L_x_1695) ;  /* 0xfffffffc00f08947 */ /* 0x004fea000383ffff */
[----:B------:R-:W-:Y:S05]  /*21f90*/  BRA `(.L_x_1922) ;  /* 0xffffff9c00687947 */ /* 0x000fea000383ffff */
.L_x_1696:
        /* <DEDUP_REMOVED lines=8> */
[----:B01-3--:R-:W-:Y:S05]  /*22020*/  WARPSYNC.COLLECTIVE R15, `(.L_x_1924) ;  /* 0x000000000f087348 */ /* 0x00bfea0003c00000 */
[----:B------:R2:W4:Y:S02]  /*22030*/  SHFL.IDX P6, R14, R13, R12, R11 ;  /* 0x0000000c0d0e7389 */ /* 0x00052400000c000b */
[----:B01234-:R-:W-:Y:S01]  /*22040*/  ENDCOLLECTIVE ;  /* 0x000000000000791b */ /* 0x01ffe20003800000 */
.L_x_1924:
[----:B------:R-:W-:Y:S05]  /*22050*/  BSYNC B0 ;  /* 0x0000000000007941 */ /* 0x000fea0003800000 */
.L_x_1923:
[----:B------:R-:W-:Y:S05]  /*22060*/  BRA `(.L_x_1925) ;  /* 0xffffff9c00507947 */ /* 0x000fea000383ffff */
.L_x_1697:
[----:B------:R-:W-:Y:S01]  /*22070*/  BSSY B0, `(.L_x_1926) ;  /* 0x0000006000007945 */ /* 0x000fe20003800000 */
[----:B------:R-:W-:-:S07]  /*22080*/  IMAD.MOV.U32 R15, RZ, RZ, -0x1 ;  /* 0xffffffffff0f7424 */ /* 0x000fce00078e00ff */
[----:B01-3--:R-:W-:Y:S05]  /*22090*/  WARPSYNC.COLLECTIVE R15, `(.L_x_1927) ;  /* 0x000000000f0c7348 */ /* 0x00bfea0003c00000 */
[----:B------:R-:W-:Y:S02]  /*220a0*/  ELECT P6, UR62, PT ;  /* 0x00000000003e782f */ /* 0x000fe400038c0000 */
[----:B------:R-:W-:Y:S01]  /*220b0*/  MOV R14, UR62 ;  /* 0x0000003e000e7c02 */ /* 0x000fe20008000f00 */
[----:B01-3--:R-:W-:Y:S10]  /*220c0*/  ENDCOLLECTIVE ;  /* 0x000000000000791b */ /* 0x00bff40003800000 */
.L_x_1927:
[----:B------:R-:W-:Y:S05]  /*220d0*/  BSYNC B0 ;  /* 0x0000000000007941 */ /* 0x000fea0003800000 */
.L_x_1926:
[----:B------:R-:W-:Y:S05]  /*220e0*/  BRA `(.L_x_1928) ;  /* 0xffffff9c00447947 */ /* 0x000fea000383ffff */
.L_x_1699:
[----:B0-----:R0:W2:Y:S02]  /*220f0*/  SYNCS.PHASECHK.TRANS64.TRYWAIT P1, [R5+URZ+0x32440], R0 ;  /* 0x03244000050075a7 */ /* 0x0010a4000802017f */
[----:B--2---:R-:W-:Y:S05]  /*22100*/  @!P1 NANOSLEEP.SYNCS 0x989680 ;  /* 0x009896800000995d */ /* 0x004fea0003900000 */
[----:B------:R-:W2:Y:S02]  /*22110*/  @!P1 SYNCS.PHASECHK.TRANS64 P1, [R5+URZ+0x32440], R0 ;  /* 0x03244000050095a7 */ /* 0x000ea4000802007f */
[----:B--2---:R-:W-:Y:S05]  /*22120*/  @!P1 BRA `(.L_x_1699) ;  /* 0xfffffffc00f09947 */ /* 0x004fea000383ffff */
[----:B------:R-:W-:Y:S05]  /*22130*/  BRA `(.L_x_1929) ;  /* 0xffffff9c00647947 */ /* 0x000fea000383ffff */
.L_x_1701:
[----:B--2---:R2:W4:Y:S02]  /*22140*/  SYNCS.PHASECHK.TRANS64.TRYWAIT P1, [R3+URZ+0x32440], R2 ;  /* 0x03244002030075a7 */ /* 0x004524000802017f */
[----:B----4-:R-:W-:Y:S05]  /*22150*/  @!P1 NANOSLEEP.SYNCS 0x989680 ;  /* 0x009896800000995d */ /* 0x010fea0003900000 */
[----:B------:R-:W4:Y:S02]  /*22160*/  @!P1 SYNCS.PHASECHK.TRANS64 P1, [R3+URZ+0x32440], R2 ;  /* 0x03244002030095a7 */ /* 0x000f24000802007f */
[----:B----4-:R-:W-:Y:S05]  /*22170*/  @!P1 BRA `(.L_x_1701) ;  /* 0xfffffffc00f09947 */ /* 0x010fea000383ffff */
[----:B------:R-:W-:Y:S05]  /*22180*/  BRA `(.L_x_1930) ;  /* 0xffffff9c00707947 */ /* 0x000fea000383ffff */
.L_x_1703:
[----:B----4-:R4:W0:Y:S02]  /*22190*/  SYNCS.PHASECHK.TRANS64.TRYWAIT P1, [R5+URZ+0x32460], R0 ;  /* 0x03246000050075a7 */ /* 0x010824000802017f */
[----:B0-----:R-:W-:Y:S05]  /*221a0*/  @!P1 NANOSLEEP.SYNCS 0x989680 ;  /* 0x009896800000995d */ /* 0x001fea0003900000 */
[----:B------:R-:W0:Y:S02]  /*221b0*/  @!P1 SYNCS.PHASECHK.TRANS64 P1, [R5+URZ+0x32460], R0 ;  /* 0x03246000050095a7 */ /* 0x000e24000802007f */
[----:B0-----:R-:W-:Y:S05]  /*221c0*/  @!P1 BRA `(.L_x_1703) ;  /* 0xfffffffc00f09947 */ /* 0x001fea000383ffff */
[----:B------:R-:W-:Y:S05]  /*221d0*/  BRA `(.L_x_1931) ;  /* 0xffffff9c006c7947 */ /* 0x000fea000383ffff */
.L_x_1932:
        /* <DEDUP_REMOVED lines=10> */
.L_x_6561:


//--------------------- .text._ZN7cutlass13device_kernelIN5flash11enable_sm90INS1_16FlashAttnFwdSm90INS1_25CollectiveMainloopFwdSm90ILi2EN4cute5tupleIJNS5_1CILi1EEES8_S8_EEENS6_IJNS7_ILi128EEENS7_ILi96EEENS7_ILi64EEEEEELi256ENS_6half_tEfNS_4arch4Sm90ELb0ELb1ELb0ELb0ELb1ELb0ELb0ELb1ELb0ELb1ELb1ELb0EEENS1_21CollectiveEpilogueFwdINS6_IJSA_NS7_ILi256EEESB_EEES9_SE_SG_Li256ELb0ELb1ELb1ELb0EEENS1_19SingleTileSchedulerILb0ELb1ELb1ELi128EEEEEEEEEvNT_6ParamsE --------------------------
	.section	.text._ZN7cutlass13device_kernelIN5flash11enable_sm90INS1_16FlashAttnFwdSm90INS1_25CollectiveMainloopFwdSm90ILi2EN4cute5tupleIJNS5_1CILi1EEES8_S8_EEENS6_IJNS7_ILi128EEENS7_ILi96EEENS7_ILi64EEEEEELi256ENS_6half_tEfNS_4arch4Sm90ELb0ELb1ELb0ELb0ELb1ELb0ELb0ELb1ELb0ELb1ELb1ELb0EEENS1_21CollectiveEpilogueFwdINS6_IJSA_NS7_ILi256EEESB_EEES9_SE_SG_Li256ELb0ELb1ELb1ELb0EEENS1_19SingleTileSchedulerILb0ELb1ELb1ELi128EEEEEEEEEvNT_6ParamsE,"ax",@progbits
	.align	128
.text._ZN7cutlass13device_kernelIN5flash11enable_sm90INS1_16FlashAttnFwdSm90INS1_25CollectiveMainloopFwdSm90ILi2EN4cute5tupleIJNS5_1CILi1EEES8_S8_EEENS6_IJNS7_ILi128EEENS7_ILi96EEENS7_ILi64EEEEEELi256ENS_6half_tEfNS_4arch4Sm90ELb0ELb1ELb0ELb0ELb1ELb0ELb0ELb1ELb0ELb1ELb1ELb0EEENS1_21CollectiveEpilogueFwdINS6_IJSA_NS7_ILi256EEESB_EEES9_SE_SG_Li256ELb0ELb1ELb1ELb0EEENS1_19SingleTileSchedulerILb0ELb1ELb1ELi128EEEEEEEEEvNT_6ParamsE:
        .type           _ZN7cutlass13device_kernelIN5flash11enable_sm90INS1_16FlashAttnFwdSm90INS1_25CollectiveMainloopFwdSm90ILi2EN4cute5tupleIJNS5_1CILi1EEES8_S8_EEENS6_IJNS7_ILi128EEENS7_ILi96EEENS7_ILi64EEEEEELi256ENS_6half_tEfNS_4arch4Sm90ELb0ELb1ELb0ELb0ELb1ELb0ELb0ELb1ELb0ELb1ELb1ELb0EEENS1_21CollectiveEpilogueFwdINS6_IJSA_NS7_ILi256EEESB_EEES9_SE_SG_Li256ELb0ELb1ELb1ELb0EEENS1_19SingleTileSchedulerILb0ELb1ELb1ELi128EEEEEEEEEvNT_6ParamsE,@function
        .size           _ZN7cutlass13device_kernelIN5flash11enable_sm90INS1_16FlashAttnFwdSm90INS1_25CollectiveMainloopFwdSm90ILi2EN4cute5tupleIJNS5_1CILi1EEES8_S8_EEENS6_IJNS7_ILi128EEENS7_ILi96EEENS7_ILi64EEEEEELi256ENS_6half_tEfNS_4arch4Sm90ELb0ELb1ELb0ELb0ELb1ELb0ELb0ELb1ELb0ELb1ELb1ELb0EEENS1_21CollectiveEpilogueFwdINS6_IJSA_NS7_ILi256EEESB_EEES9_SE_SG_Li256ELb0ELb1ELb1ELb0EEENS1_19SingleTileSchedulerILb0ELb1ELb1ELi128EEEEEEEEEvNT_6ParamsE,(.L_x_6562 - _ZN7cutlass13device_kernelIN5flash11enable_sm90INS1_16FlashAttnFwdSm90INS1_25CollectiveMainloopFwdSm90ILi2EN4cute5tupleIJNS5_1CILi1EEES8_S8_EEENS6_IJNS7_ILi128EEENS7_ILi96EEENS7_ILi64EEEEEELi256ENS_6half_tEfNS_4arch4Sm90ELb0ELb1ELb0ELb0ELb1ELb0ELb0ELb1ELb0ELb1ELb1ELb0EEENS1_21CollectiveEpilogueFwdINS6_IJSA_NS7_ILi256EEESB_EEES9_SE_SG_Li256ELb0ELb1ELb1ELb0EEENS1_19SingleTileSchedulerILb0ELb1ELb1ELi128EEEEEEEEEvNT_6ParamsE)
        .other          _ZN7cutlass13device_kernelIN5flash11enable_sm90INS1_16FlashAttnFwdSm90INS1_25CollectiveMainloopFwdSm90ILi2EN4cute5tupleIJNS5_1CILi1EEES8_S8_EEENS6_IJNS7_ILi128EEENS7_ILi96EEENS7_ILi64EEEEEELi256ENS_6half_tEfNS_4arch4Sm90ELb0ELb1ELb0ELb0ELb1ELb0ELb0ELb1ELb0ELb1ELb1ELb0EEENS1_21CollectiveEpilogueFwdINS6_IJSA_NS7_ILi256EEESB_EEES9_SE_SG_Li256ELb0ELb1ELb1ELb0EEENS1_19SingleTileSchedulerILb0ELb1ELb1ELi128EEEEEEEEEvNT_6ParamsE,@"STO_CUDA_ENTRY STV_DEFAULT"
_ZN7cutlass13device_kernelIN5flash11enable_sm90INS1_16FlashAttnFwdSm90INS1_25CollectiveMainloopFwdSm90ILi2EN4cute5tupleIJNS5_1CILi1EEES8_S8_EEENS6_IJNS7_ILi128EEENS7_ILi96EEENS7_ILi64EEEEEELi256ENS_6half_tEfNS_4arch4Sm90ELb0ELb1ELb0ELb0ELb1ELb0ELb0ELb1ELb0ELb1ELb1ELb0EEENS1_21CollectiveEpilogueFwdINS6_IJSA_NS7_ILi256EEESB_EEES9_SE_SG_Li256ELb0ELb1ELb1ELb0EEENS1_19SingleTileSchedulerILb0ELb1ELb1ELi128EEEEEEEEEvNT_6ParamsE:
[----:B------:R-:W0:Y:S01]  /*0000*/  LDC R1, c[0x0][0x28] ;  /* 0x00000a00ff017b82 */ /* 0x000e220000000800 */
[----:B------:R-:W1:Y:S01]  /*0010*/  S2R R17, SR_TID.X ;  /* 0x0000000000117919 */ /* 0x000e620000002100 */
[----:B------:R-:W-:Y:S01]  /*0020*/  ELECT P0, URZ, PT ;  /* 0x00000000003f782f */ /* 0x000fe20003800000 */
[----:B------:R-:W-:Y:S01]  /*0030*/  UMOV UR4, 0x80 ;  /* 0x0000008000047882 */ /* 0x000fe20000000000 */
[----:B------:R-:W-:Y:S01]  /*0040*/  UMOV UR7, 0x100 ;  /* 0x0000010000077882 */ /* 0x000fe20000000000 */
[--C-:B-1----:R-:W-:Y:S02]  /*0050*/  SHF.R.U32.HI R0, RZ, 0x5, R17.reuse ;  /* 0x00000005ff007819 */ /* 0x102fe40000011611 */
[----:B------:R-:W-:-:S03]  /*0060*/  SHF.R.U32.HI R16, RZ, 0x7, R17 ;  /* 0x00000007ff107819 */ /* 0x000fc60000011611 */
[----:B------:R-:W1:Y:S04]  /*0070*/  SHFL.IDX PT, R2, R0, RZ, 0x1f ;  /* 0x00001fff00027589 */ /* 0x000e6800000e0000 */
[----:B------:R2:W3:Y:S01]  /*0080*/  SHFL.IDX PT, R3, R16, RZ, 0x1f ;  /* 0x00001fff10037589 */ /* 0x0004e200000e0000 */
[C---:B-1----:R-:W-:Y:S02]  /*0090*/  ISETP.NE.OR P0, PT, R2.reuse, RZ, !P0 ;  /* 0x000000ff0200720c */ /* 0x042fe40004705670 */
[----:B------:R-:W-:-:S11]  /*00a0*/  ISETP.NE.AND P1, PT, R2, RZ, PT ;  /* 0x000000ff0200720c */ /* 0x000fd60003f25270 */
[----:B------:R-:W-:Y:S01]  /*00b0*/  VOTEU.ALL UP0, P0 ;  /* 0x00000000003f7886 */ /* 0x000fe20000000000 */
[----:B------:R-:W-:-:S04]  /*00c0*/  VOTEU.ALL UP1, P0 ;  /* 0x00000000003f7886 */ /* 0x000fc80000020000 */
[----:B------:R-:W1:Y:S01]  /*00d0*/  @!UP0 S2UR UR8, SR_CgaCtaId ;  /* 0x00000000000889c3 */ /* 0x000e620000008800 */
[----:B------:R-:W-:Y:S01]  /*00e0*/  @!UP0 UMOV UR6, 0x400 ;  /* 0x0000040000068882 */ /* 0x000fe20000000000 */
[----:B------:R-:W-:-:S04]  /*00f0*/  @!UP0 UIADD3 UR4, -UR4, 0x100000, URZ ;  /* 0x0010000004048890 */ /* 0x000fc8000fffe13f */
[----:B------:R-:W-:Y:S02]  /*0100*/  @!UP0 USHF.L.U32 UR5, UR4, 0xb, URZ ;  /* 0x0000000b04058899 */ /* 0x000fe4000800063f */
[----:B------:R-:W-:Y:S02]  /*0110*/  @!UP0 USHF.L.U32 UR4, UR4, 0x1, URZ ;  /* 0x0000000104048899 */ /* 0x000fe4000800063f */
[----:B-1----:R-:W-:Y:S02]  /*0120*/  @!UP0 ULEA UR8, UR8, UR6, 0x18 ;  /* 0x0000000608088291 */ /* 0x002fe4000f8ec03f */
[----:B------:R-:W-:-:S04]  /*0130*/  @!UP0 UIADD3 UR6, -UR7, 0x100000, URZ ;  /* 0x0010000007068890 */ /* 0x000fc8000fffe13f */
[----:B------:R-:W-:Y:S02]  /*0140*/  @!UP0 USHF.L.U32 UR7, UR6, 0xb, URZ ;  /* 0x0000000b06078899 */ /* 0x000fe4000800063f */
[----:B------:R-:W-:Y:S01]  /*0150*/  @!UP0 USHF.L.U32 UR6, UR6, 0x1, URZ ;  /* 0x0000000106068899 */ /* 0x000fe2000800063f */
[----:B------:R-:W-:-:S05]  /*0160*/  VOTEU.ALL UP0, P0 ;  /* 0x00000000003f7886 */ /* 0x000fca0000000000 */
[----:B------:R2:W1:Y:S06]  /*0170*/  @!UP0 SYNCS.EXCH.64 URZ, [UR8+0x22800], UR4 ;  /* 0x02280004083f85b2 */ /* 0x00046c0008000100 */
[----:B------:R2:W4:Y:S02]  /*0180*/  @!UP1 SYNCS.EXCH.64 URZ, [UR8+0x22820], UR6 ;  /* 0x02282006083f95b2 */ /* 0x0005240008000100 */
[----:B0-23--:R-:W-:Y:S05]  /*0190*/  @P1 BRA `(.L_x_1933) ;  /* 0x0000000000481947 */ /* 0x00dfea0003800000 */
        /* <DEDUP_REMOVED lines=13> */
[----:B0-----:R0:W2:Y:S08]  /*0270*/  SYNCS.EXCH.64 URZ, [UR8+0x22830], UR4 ;  /* 0x02283004083f75b2 */ /* 0x0010b00008000100 */
[----:B------:R0:W3:Y:S01]  /*0280*/  SYNCS.EXCH.64 URZ, [UR8+0x22840], UR6 ;  /* 0x02284006083f75b2 */ /* 0x0000e20008000100 */
[----:B------:R0:W0:Y:S01]  /*0290*/  SYNCS.EXCH.64 URZ, [UR8+0x22838], UR4 ;  /* 0x02283804083f75b2 */ /* 0x0000220008000100 */
[----:B------:R0:W0:Y:S01]  /*02a0*/  SYNCS.EXCH.64 URZ, [UR8+0x22848], UR6 ;  /* 0x02284806083f75b2 */ /* 0x0000220008000100 */
[----:B------:R-:W-:Y:S01]  /*02b0*/  NOP ;  /* 0x0000000000007918 */ /* 0x000fe20000000000 */
.L_x_1933:
        /* <DEDUP_REMOVED lines=22> */
.L_x_1934:
        /* <DEDUP_REMOVED lines=18> */
.L_x_1935:
        /* <DEDUP_REMOVED lines=22> */
.L_x_1936:
        /* <DEDUP_REMOVED lines=23> */
.L_x_1937:
        /* <DEDUP_REMOVED lines=9> */
.L_x_1940:
        /* <DEDUP_REMOVED lines=20> */
[----:B------:R-:W0:Y:S01]  /*09e0*/  LDC.64 R6, c[0x0][0x418] ;  /* 0x00010600ff067b82 */ /* 0x000e220000000a00 */
[----:B------:R-:W-:Y:S01]  /*09f0*/  ULDC UR4, c[0x0][0x448] ;  /* 0x0001120000047ab9 */ /* 0x000fe20000000800 */
[----:B------:R-:W-:Y:S01]  /*0a00*/  VIADD R19, R17, 0xffffff80 ;  /* 0xffffff8011137836 */ /* 0x000fe20000000000 */
[----:B------:R-:W-:-:S03]  /*0a10*/  UISETP.NE.AND UP0, UPT, UR4, 0x1, UPT ;  /* 0x000000010400788c */ /* 0x000fc6000bf05270 */
[----:B------:R-:W-:Y:S01]  /*0a20*/  ULDC.64 UR4, c[0x0][0x9e0] ;  /* 0x0002780000047ab9 */ /* 0x000fe20000000a00 */
[----:B------:R-:W-:Y:S01]  /*0a30*/  UP2UR UR40, UPR, URZ, 0x1 ;  /* 0x000000013f287883 */ /* 0x000fe20008000000 */
[----:B------:R-:W1:Y:S06]  /*0a40*/  LDC R2, c[0x0][0x288] ;  /* 0x0000a200ff027b82 */ /* 0x000e6c0000000800 */
[----:B------:R-:W-:Y:S01]  /*0a50*/  @UP0 ULDC UR8, c[0x0][0x44c] ;  /* 0x0001130000080ab9 */ /* 0x000fe20000000800 */
[----:B------:R-:W-:Y:S01]  /*0a60*/  @UP0 ULDC UR11, c[0x0][0x450] ;  /* 0x00011400000b0ab9 */ /* 0x000fe20000000800 */
[----:B------:R-:W2:Y:S08]  /*0a70*/  LDC R18, c[0x0][0x424] ;  /* 0x00010900ff127b82 */ /* 0x000eb00000000800 */
[----:B------:R-:W3:Y:S01]  /*0a80*/  S2UR UR44, SR_CTAID.X ;  /* 0x00000000002c79c3 */ /* 0x000ee20000002500 */
[----:B0-----:R-:W-:-:S04]  /*0a90*/  ISETP.NE.U32.AND P0, PT, R6, RZ, PT ;  /* 0x000000ff0600720c */ /* 0x001fc80003f05070 */
[----:B------:R-:W-:-:S03]  /*0aa0*/  ISETP.NE.AND.EX P0, PT, R7, RZ, PT, P0 ;  /* 0x000000ff0700720c */ /* 0x000fc60003f05300 */
[----:B------:R-:W0:Y:S01]  /*0ab0*/  LDC R5, c[0x0][0x2f0] ;  /* 0x0000bc00ff057b82 */ /* 0x000e220000000800 */
[----:B-1----:R-:W-:Y:S02]  /*0ac0*/  IADD3 R3, -R2, 0x1, RZ ;  /* 0x0000000102037810 */ /* 0x002fe40007ffe1ff */
[----:B--2---:R-:W-:Y:S01]  /*0ad0*/  SEL R18, R18, 0x1, P0 ;  /* 0x0000000112127807 */ /* 0x004fe20000000000 */
[----:B---3--:R-:W-:-:S04]  /*0ae0*/  USHF.L.U32 UR44, UR44, 0x7, URZ ;  /* 0x000000072c2c7899 */ /* 0x008fc8000800063f */
[----:B------:R-:W-:Y:S01]  /*0af0*/  UIADD3 UR7, UR44, 0x7f, URZ ;  /* 0x0000007f2c077890 */ /* 0x000fe2000fffe03f */
[----:B0-----:R-:W-:-:S03]  /*0b00*/  IMAD R3, R18, R5, R3 ;  /* 0x0000000512037224 */ /* 0x001fc600078e0203 */
[----:B------:R-:W-:Y:S01]  /*0b10*/  UIMAD.WIDE.U32 UR8, UR7, UR8, URZ ;  /* 0x00000008070872a5 */ /* 0x000fe2000f8e003f */
[----:B------:R-:W-:Y:S01]  /*0b20*/  IMAD R17, R18, R5, RZ ;  /* 0x0000000512117224 */ /* 0x000fe200078e02ff */
[----:B------:R-:W-:Y:S02]  /*0b30*/  R2UR UR10, R3 ;  /* 0x00000000030a72ca */ /* 0x000fe400000e0000 */
[----:B------:R-:W-:Y:S02]  /*0b40*/  @UP0 USHF.R.U32.HI UR7, URZ, UR11, UR9 ;  /* 0x0000000b3f070299 */ /* 0x000fe40008011609 */
[----:B------:R-:W-:-:S04]  /*0b50*/  UISETP.GE.AND UP0, UPT, UR5, 0x1, UPT ;  /* 0x000000010500788c */ /* 0x000fc8000bf06270 */
[----:B------:R-:W-:Y:S02]  /*0b60*/  UP2UR UR43, UPR, URZ, 0x1 ;  /* 0x000000013f2b7883 */ /* 0x000fe40008000000 */
[----:B------:R-:W-:-:S03]  /*0b70*/  PLOP3.LUT P0, PT, PT, PT, UP0, 0x40, 0x0 ;  /* 0x000000000000781c */ /* 0x000fc60003f0e808 */
[----:B------:R-:W-:-:S04]  /*0b80*/  UIADD3 UR7, UR10, UR7, URZ ;  /* 0x000000070a077290 */ /* 0x000fc8000fffe03f */
[----:B------:R-:W-:-:S06]  /*0b90*/  UIADD3 UR4, UR7, UR4, URZ ;  /* 0x0000000407047290 */ /* 0x000fcc000fffe03f */
[----:B------:R-:W-:Y:S01]  /*0ba0*/  IMAD.U32 R0, RZ, RZ, UR4 ;  /* 0x00000004ff007e24 */ /* 0x000fe2000f8e00ff */
[----:B------:R-:W-:Y:S06]  /*0bb0*/  @P0 BRA `(.L_x_1942) ;  /* 0x0000000000400947 */ /* 0x000fec0003800000 */
[----:B------:R-:W-:Y:S01]  /*0bc0*/  ISETP.LT.AND P0, PT, RZ, UR7, PT ;  /* 0x00000007ff007c0c */ /* 0x000fe2000bf01270 */
[----:B------:R-:W-:-:S12]  /*0bd0*/  UIADD3 UR4, UR7, -0x1, URZ ;  /* 0xffffffff07047890 */ /* 0x000fd8000fffe03f */
[----:B------:R-:W-:Y:S05]  /*0be0*/  @P0 BRA `(.L_x_1943) ;  /* 0x00000000001c0947 */ /* 0x000fea0003800000 */
[----:B------:R-:W-:Y:S02]  /*0bf0*/  UISETP.NE.AND UP0, UPT, UR5, 0x1, UPT ;  /* 0x000000010500788c */ /* 0x000fe4000bf05270 */
[----:B------:R-:W-:-:S09]  /*0c00*/  UIADD3 UR4, -UR7, URZ, URZ ;  /* 0x0000003f07047290 */ /* 0x000fd2000fffe13f */
[----:B------:R-:W-:Y:S02]  /*0c10*/  @UP0 ULDC.64 UR10, c[0x0][0x9e8] ;  /* 0x00027a00000a0ab9 */ /* 0x000fe40000000a00 */
[----:B------:R-:W-:-:S04]  /*0c20*/  UIMAD.WIDE.U32 UR8, UR4, UR10, URZ ;  /* 0x0000000a040872a5 */ /* 0x000fc8000f8e003f */
[----:B------:R-:W-:-:S04]  /*0c30*/  @UP0 USHF.R.U32.HI UR4, URZ, UR11, UR9 ;  /* 0x0000000b3f040299 */ /* 0x000fc80008011609 */
[----:B------:R-:W-:Y:S01]  /*0c40*/  ULOP3.LUT UR4, URZ, UR4, URZ, 0x33, !UPT ;  /* 0x000000043f047292 */ /* 0x000fe2000f8e333f */
[----:B------:R-:W-:Y:S11]  /*0c50*/  BRA `(.L_x_1944) ;  /* 0x0000000000107947 */ /* 0x000ff60003800000 */
.L_x_1943:
[----:B------:R-:W-:-:S11]  /*0c60*/  UISETP.NE.AND UP0, UPT, UR5, 0x1, UPT ;  /* 0x000000010500788c */ /* 0x000fd6000bf05270 */
[----:B------:R-:W-:Y:S02]  /*0c70*/  @UP0 ULDC.64 UR10, c[0x0][0x9e8] ;  /* 0x00027a00000a0ab9 */ /* 0x000fe40000000a00 */
[----:B------:R-:W-:-:S04]  /*0c80*/  UIMAD.WIDE.U32 UR8, UR4, UR10, URZ ;  /* 0x0000000a040872a5 */ /* 0x000fc8000f8e003f */
[----:B------:R-:W-:-:S12]  /*0c90*/  @UP0 USHF.R.U32.HI UR4, URZ, UR11, UR9 ;  /* 0x0000000b3f040299 */ /* 0x000fd80008011609 */
.L_x_1944:
[----:B------:R-:W-:-:S06]  /*0ca0*/  UIMAD UR4, UR4, UR5, UR5 ;  /* 0x00000005040472a4 */ /* 0x000fcc000f8e0205 */
[----:B------:R-:W-:-:S07]  /*0cb0*/  VIMNMX R0, R0, UR4, PT ;  /* 0x0000000400007c48 */ /* 0x000fce000bfe0100 */
.L_x_1942:
[----:B------:R-:W-:Y:S01]  /*0cc0*/  UISETP.NE.AND UP0, UPT, UR40, URZ, UPT ;  /* 0x0000003f2800728c */ /* 0x000fe2000bf05270 */
[-C--:B------:R-:W-:Y:S01]  /*0cd0*/  IMAD R3, R18, R5.reuse, -R2 ;  /* 0x0000000512037224 */ /* 0x080fe200078e0a02 */
[----:B------:R-:W-:Y:S01]  /*0ce0*/  UMOV UR4, UR44 ;  /* 0x0000002c00047c82 */ /* 0x000fe20008000000 */
[----:B------:R-:W-:Y:S02]  /*0cf0*/  VIADD R2, R0, 0x5f ;  /* 0x0000005f00027836 */ /* 0x000fe40000000000 */
[----:B------:R-:W-:Y:S01]  /*0d00*/  IMAD R0, R18, R5, 0x5f ;  /* 0x0000005f12007424 */ /* 0x000fe200078e0205 */
[----:B------:R-:W-:Y:S01]  /*0d10*/  R2UR UR7, R3 ;  /* 0x00000000030772ca */ /* 0x000fe200000e0000 */
[----:B------:R-:W-:-:S04]  /*0d20*/  IMAD.HI R2, R2, 0x2aaaaaab, RZ ;  /* 0x2aaaaaab02027827 */ /* 0x000fc800078e02ff */
[----:B------:R-:W-:Y:S01]  /*0d30*/  @UP0 ULDC UR8, c[0x0][0x44c] ;  /* 0x0001130000080ab9 */ /* 0x000fe20000000800 */
[----:B------:R-:W-:Y:S01]  /*0d40*/  @UP0 ULDC UR10, c[0x0][0x450] ;  /* 0x00011400000a0ab9 */ /* 0x000fe20000000800 */
[----:B------:R-:W-:Y:S01]  /*0d50*/  UIMAD.WIDE.U32 UR8, UR44, UR8, URZ ;  /* 0x000000082c0872a5 */ /* 0x000fe2000f8e003f */
[----:B------:R-:W-:Y:S01]  /*0d60*/  IMAD.HI R0, R0, 0x2aaaaaab, RZ ;  /* 0x2aaaaaab00007827 */ /* 0x000fe200078e02ff */
[----:B------:R-:W-:Y:S02]  /*0d70*/  SHF.R.U32.HI R5, RZ, 0x1f, R2 ;  /* 0x0000001fff057819 */ /* 0x000fe40000011602 */
[----:B------:R-:W-:Y:S02]  /*0d80*/  @UP0 USHF.R.U32.HI UR4, URZ, UR10, UR9 ;  /* 0x0000000a3f040299 */ /* 0x000fe40008011609 */
[----:B------:R-:W-:Y:S01]  /*0d90*/  UISETP.GE.AND UP0, UPT, UR5, 0x1, UPT ;  /* 0x000000010500788c */ /* 0x000fe2000bf06270 */
[----:B------:R-:W-:Y:S01]  /*0da0*/  SHF.R.U32.HI R3, RZ, 0x1f, R0 ;  /* 0x0000001fff037819 */ /* 0x000fe20000011600 */
[----:B------:R-:W-:Y:S01]  /*0db0*/  UIADD3 UR4, UR7, UR4, URZ ;  /* 0x0000000407047290 */ /* 0x000fe2000fffe03f */
[----:B------:R-:W-:-:S02]  /*0dc0*/  LEA.HI.SX32 R2, R2, R5, 0x1c ;  /* 0x0000000502027211 */ /* 0x000fc400078fe2ff */
[----:B------:R-:W-:Y:S01]  /*0dd0*/  ULDC UR7, c[0x0][0x9dc] ;  /* 0x0002770000077ab9 */ /* 0x000fe20000000800 */
[----:B------:R-:W-:Y:S01]  /*0de0*/  PLOP3.LUT P0, PT, PT, PT, UP0, 0x40, 0x0 ;  /* 0x000000000000781c */ /* 0x000fe20003f0e808 */
[----:B------:R-:W-:Y:S01]  /*0df0*/  UIADD3 UR7, UR4, -UR7, URZ ;  /* 0x8000000704077290 */ /* 0x000fe2000fffe03f */
[----:B------:R-:W-:-:S04]  /*0e00*/  LEA.HI.SX32 R3, R0, R3, 0x1c ;  /* 0x0000000300037211 */ /* 0x000fc800078fe2ff */
[----:B------:R-:W-:-:S07]  /*0e10*/  VIMNMX R22, R3, R2, PT ;  /* 0x0000000203167248 */ /* 0x000fce0003fe0100 */
[----:B------:R-:W-:Y:S05]  /*0e20*/  @P0 BRA `(.L_x_1945) ;  /* 0x0000000000440947 */ /* 0x000fea0003800000 */
[----:B------:R-:W-:-:S06]  /*0e30*/  UISETP.GT.AND UP0, UPT, UR4, -0x1, UPT ;  /* 0xffffffff0400788c */ /* 0x000fcc000bf04270 */
[----:B------:R-:W-:-:S13]  /*0e40*/  PLOP3.LUT P0, PT, PT, PT, UP0, 0x80, 0x0 ;  /* 0x000000000000781c */ /* 0x000fda0003f0f008 */
[----:B------:R-:W-:Y:S05]  /*0e50*/  @P0 BRA `(.L_x_1946) ;  /* 0x00000000001c0947 */ /* 0x000fea0003800000 */
[----:B------:R-:W-:Y:S02]  /*0e60*/  UISETP.NE.AND UP0, UPT, UR5, 0x1, UPT ;  /* 0x000000010500788c */ /* 0x000fe4000bf05270 */
[----:B------:R-:W-:-:S09]  /*0e70*/  ULOP3.LUT UR4, URZ, UR4, URZ, 0x33, !UPT ;  /* 0x000000043f047292 */ /* 0x000fd2000f8e333f */
[----:B------:R-:W-:Y:S02]  /*0e80*/  @UP0 ULDC.64 UR10, c[0x0][0x9e8] ;  /* 0x00027a00000a0ab9 */ /* 0x000fe40000000a00 */
[----:B------:R-:W-:-:S04]  /*0e90*/  UIMAD.WIDE.U32 UR8, UR4, UR10, URZ ;  /* 0x0000000a040872a5 */ /* 0x000fc8000f8e003f */
[----:B------:R-:W-:-:S04]  /*0ea0*/  @UP0 USHF.R.U32.HI UR4, URZ, UR11, UR9 ;  /* 0x0000000b3f040299 */ /* 0x000fc80008011609 */
[----:B------:R-:W-:Y:S01]  /*0eb0*/  ULOP3.LUT UR4, URZ, UR4, URZ, 0x33, !UPT ;  /* 0x000000043f047292 */ /* 0x000fe2000f8e333f */
[----:B------:R-:W-:Y:S11]  /*0ec0*/  BRA `(.L_x_1947) ;  /* 0x0000000000107947 */ /* 0x000ff60003800000 */
.L_x_1946:
[----:B------:R-:W-:-:S11]  /*0ed0*/  UISETP.NE.AND UP0, UPT, UR5, 0x1, UPT ;  /* 0x000000010500788c */ /* 0x000fd6000bf05270 */
[----:B------:R-:W-:Y:S02]  /*0ee0*/  @UP0 ULDC.64 UR10, c[0x0][0x9e8] ;  /* 0x00027a00000a0ab9 */ /* 0x000fe40000000a00 */
[----:B------:R-:W-:-:S04]  /*0ef0*/  UIMAD.WIDE.U32 UR8, UR4, UR10, URZ ;  /* 0x0000000a040872a5 */ /* 0x000fc8000f8e003f */
[----:B------:R-:W-:-:S12]  /*0f00*/  @UP0 USHF.R.U32.HI UR4, URZ, UR11, UR9 ;  /* 0x0000000b3f040299 */ /* 0x000fd80008011609 */
.L_x_1947:
[----:B------:R-:W-:-:S04]  /*0f10*/  UIMAD UR4, UR4, UR5, URZ ;  /* 0x00000005040472a4 */ /* 0x000fc8000f8e023f */
[----:B------:R-:W-:-:S04]  /*0f20*/  UISETP.LT.AND UP0, UPT, UR7, UR4, UPT ;  /* 0x000000040700728c */ /* 0x000fc8000bf01270 */
[----:B------:R-:W-:-:S12]  /*0f30*/  USEL UR7, UR7, UR4, !UP0 ;  /* 0x0000000407077287 */ /* 0x000fd8000c000000 */
.L_x_1945:
[----:B------:R-:W-:Y:S02]  /*0f40*/  UIMAD.WIDE UR4, UR7, 0x2aaaaaab, URZ ;  /* 0x2aaaaaab070478a5 */ /* 0x000fe4000f8e023f */
[----:B------:R-:W-:Y:S02]  /*0f50*/  USHF.R.U32.HI UR10, URZ, 0x10, UR6 ;  /* 0x000000103f0a7899 */ /* 0x000fe40008011606 */
[----:B------:R-:W-:Y:S02]  /*0f60*/  USHF.R.U32.HI UR4, URZ, 0x1f, UR5 ;  /* 0x0000001f3f047899 */ /* 0x000fe40008011605 */
[----:B------:R-:W-:Y:S02]  /*0f70*/  ULOP3.LUT UR39, UR6, 0xffff, URZ, 0xc0, !UPT ;  /* 0x0000ffff06277892 */ /* 0x000fe4000f8ec03f */
[----:B------:R-:W-:-:S04]  /*0f80*/  ULEA.HI.SX32 UR4, UR5, UR4, 0x1c ;  /* 0x0000000405047291 */ /* 0x000fc8000f8fe23f */
[----:B------:R-:W-:-:S04]  /*0f90*/  UISETP.LT.AND UP0, UPT, URZ, UR4, UPT ;  /* 0x000000043f00728c */ /* 0x000fc8000bf01270 */
[----:B------:R-:W-:Y:S02]  /*0fa0*/  USEL UR9, URZ, UR4, !UP0 ;  /* 0x000000043f097287 */ /* 0x000fe4000c000000 */
[----:B------:R-:W-:Y:S01]  /*0fb0*/  UISETP.NE.AND UP0, UPT, UR10, URZ, UPT ;  /* 0x0000003f0a00728c */ /* 0x000fe2000bf05270 */
[----:B------:R-:W-:-:S03]  /*0fc0*/  UMOV UR4, URZ ;  /* 0x0000003f00047c82 */ /* 0x000fc60008000000 */
[----:B------:R-:W-:-:S07]  /*0fd0*/  ISETP.GT.AND P0, PT, R22, UR9, PT ;  /* 0x0000000916007c0c */ /* 0x000fce000bf04270 */
[----:B------:R-:W-:-:S06]  /*0fe0*/  @!UP0 ULDC UR10, c[0x0][0x9f0] ;  /* 0x00027c00000a8ab9 */ /* 0x000fcc0000000800 */
[----:B------:R-:W-:Y:S05]  /*0ff0*/  @!P0 BRA `(.L_x_1948) ;  /* 0x00000000008c8947 */ /* 0x000fea0003800000 */
[----:B------:R-:W-:Y:S01]  /*1000*/  IMAD.U32 R5, RZ, RZ, UR10 ;  /* 0x0000000aff057e24 */ /* 0x000fe2000f8e00ff */
[----:B------:R-:W-:-:S04]  /*1010*/  UMOV UR4, URZ ;  /* 0x0000003f00047c82 */ /* 0x000fc80008000000 */
[----:B------:R-:W-:-:S04]  /*1020*/  IABS R0, R5 ;  /* 0x0000000500007213 */ /* 0x000fc80000000000 */
[----:B------:R-:W-:Y:S02]  /*1030*/  R2UR UR11, R0 ;  /* 0x00000000000b72ca */ /* 0x000fe400000e0000 */
[----:B------:R-:W-:Y:S02]  /*1040*/  IADD3 R0, R5, -0x1, R22 ;  /* 0xffffffff05007810 */ /* 0x000fe40007ffe016 */
[----:B------:R-:W-:Y:S02]  /*1050*/  IABS R5, R5 ;  /* 0x0000000500057213 */ /* 0x000fe40000000000 */
[----:B------:R-:W-:-:S03]  /*1060*/  R2UR UR6, R0 ;  /* 0x00000000000672ca */ /* 0x000fc600000e0000 */
[----:B------:R-:W-:-:S04]  /*1070*/  IMAD.MOV R5, RZ, RZ, -R5 ;  /* 0x000000ffff057224 */ /* 0x000fc800078e0a05 */
[----:B------:R-:W0:Y:S06]  /*1080*/  I2F.RP R2, UR11 ;  /* 0x0000000b00027d06 */ /* 0x000e2c0008209400 */
[----:B------:R-:W-:-:S06]  /*1090*/  UIADD3 UR6, -UR9, UR6, URZ ;  /* 0x0000000609067290 */ /* 0x000fcc000fffe13f */
[----:B------:R-:W-:Y:S01]  /*10a0*/  IMAD.U32 R0, RZ, RZ, UR6 ;  /* 0x00000006ff007e24 */ /* 0x000fe2000f8e00ff */
[----:B------:R-:W-:Y:S01]  /*10b0*/  ULOP3.LUT UR6, UR6, UR10, URZ, 0x3c, !UPT ;  /* 0x0000000a06067292 */ /* 0x000fe2000f8e3c3f */
[----:B0-----:R-:W0:Y:S03]  /*10c0*/  MUFU.RCP R2, R2 ;  /* 0x0000000200027308 */ /* 0x001e260000001000 */
[----:B------:R-:W-:-:S04]  /*10d0*/  IABS R0, R0 ;  /* 0x0000000000007213 */ /* 0x000fc80000000000 */
[----:B------:R-:W-:Y:S01]  /*10e0*/  R2UR UR8, R0 ;  /* 0x00000000000872ca */ /* 0x000fe200000e0000 */
[----:B------:R-:W-:Y:S02]  /*10f0*/  IMAD.MOV.U32 R0, RZ, RZ, R5 ;  /* 0x000000ffff007224 */ /* 0x000fe400078e0005 */
[----:B0-----:R-:W-:-:S06]  /*1100*/  VIADD R3, R2, 0xffffffe ;  /* 0x0ffffffe02037836 */ /* 0x001fcc0000000000 */
        /* <DEDUP_REMOVED lines=18> */
.L_x_1948:
[----:B------:R-:W-:Y:S02]  /*1230*/  UIMAD UR39, UR39, UR4, UR9 ;  /* 0x00000004272772a4 */ /* 0x000fe4000f8e0209 */
[----:B------:R-:W-:Y:S01]  /*1240*/  IMAD.U32 R3, RZ, RZ, UR4 ;  /* 0x00000004ff037e24 */ /* 0x000fe2000f8e00ff */
[----:B------:R-:W-:Y:S02]  /*1250*/  PLOP3.LUT P0, PT, PT, PT, PT, 0x80, 0x0 ;  /* 0x000000000000781c */ /* 0x000fe40003f0f070 */
[----:B------:R-:W-:Y:S02]  /*1260*/  CS2R R150, SRZ ;  /* 0x0000000000967805 */ /* 0x000fe4000001ff00 */
[----:B------:R-:W-:Y:S02]  /*1270*/  CS2R R148, SRZ ;  /* 0x0000000000947805 */ /* 0x000fe4000001ff00 */
[----:B------:R-:W-:Y:S02]  /*1280*/  CS2R R146, SRZ ;  /* 0x0000000000927805 */ /* 0x000fe4000001ff00 */
[----:B------:R-:W-:-:S02]  /*1290*/  VIADDMNMX R22, R3, UR39, R22, PT ;  /* 0x0000002703167c46 */ /* 0x000fc4000b800116 */
[----:B------:R-:W-:Y:S02]  /*12a0*/  CS2R R2, SRZ ;  /* 0x0000000000027805 */ /* 0x000fe4000001ff00 */
[----:B------:R-:W-:Y:S02]  /*12b0*/  CS2R R144, SRZ ;  /* 0x0000000000907805 */ /* 0x000fe4000001ff00 */
[----:B------:R-:W-:Y:S02]  /*12c0*/  CS2R R142, SRZ ;  /* 0x00000000008e7805 */ /* 0x000fe4000001ff00 */
[----:B------:R-:W-:Y:S02]  /*12d0*/  ISETP.GT.AND P1, PT, R22, UR39, PT ;  /* 0x0000002716007c0c */ /* 0x000fe4000bf24270 */
        /* <DEDUP_REMOVED lines=64> */
[----:B------:R-:W-:-:S05]  /*16e0*/  SHF.R.S32.HI R73, RZ, 0x7, R23 ;  /* 0x00000007ff497819 */ /* 0x000fca0000011417 */
        /* <DEDUP_REMOVED lines=29> */
.L_x_1950:
[----:B------:R-:W-:Y:S01]  /*18c0*/  SHF.L.U32 R2, RZ, 0x1f, RZ ;  /* 0x0000001fff027819 */ /* 0x000fe200000006ff */
[----:B------:R-:W-:-:S03]  /*18d0*/  VIADD R5, R16, 0x8 ;  /* 0x0000000810057836 */ /* 0x000fc60000000000 */
[----:B------:R-:W0:Y:S02]  /*18e0*/  SYNCS.PHASECHK.TRANS64.TRYWAIT P0, [UR38+0x22800], R2 ;  /* 0x02280002ff0075a7 */ /* 0x000e240008000166 */
[----:B0-----:R-:W-:Y:S05]  /*18f0*/  @!P0 BRA `(.L_x_1951) ;  /* 0x0000011400b08947 */ /* 0x001fea0003800000 */
.L_x_2083:
[----:B------:R-:W-:Y:S05]  /*1900*/  WARPSYNC.ALL ;  /* 0x0000000000007948 */ /* 0x000fea0003800000 */
[----:B------:R-:W-:Y:S01]  /*1910*/  ULOP3.LUT UR4, UR42, 0x1, URZ, 0xfc, !UPT ;  /* 0x000000012a047892 */ /* 0x000fe2000f8efc3f */
[----:B------:R1:W-:Y:S03]  /*1920*/  BAR.SYNC.DEFER_BLOCKING R5, 0x100 ;  /* 0x000400050000751d */ /* 0x0003e60000010000 */
[----:B------:R-:W-:-:S06]  /*1930*/  UISETP.NE.AND UP0, UPT, UR4, 0x3, UPT ;  /* 0x000000030400788c */ /* 0x000fcc000bf05270 */
[----:B------:R-:W-:-:S13]  /*1940*/  PLOP3.LUT P0, PT, PT, PT, UP0, 0x40, 0x0 ;  /* 0x000000000000781c */ /* 0x000fda0003f0e808 */
[----:B-1----:R-:W-:Y:S05]  /*1950*/  @P0 BRA `(.L_x_1952) ;  /* 0x0000000000040947 */ /* 0x002fea0003800000 */
[----:B------:R-:W-:Y:S01]  /*1960*/  BPT.TRAP 0x1 ;  /* 0x000000040000795c */ /* 0x000fe20000300000 */
.L_x_1952:
[----:B------:R-:W-:Y:S01]  /*1970*/  PLOP3.LUT P1, PT, PT, PT, UP0, 0x40, 0x0 ;  /* 0x000000000000781c */ /* 0x000fe20003f2e808 */
[----:B------:R1:W2:-:S12]  /*1980*/  SYNCS.PHASECHK.TRANS64.TRYWAIT P0, [UR38+0x22830], R2 ;  /* 0x02283002ff0075a7 */ /* 0x0002980008000166 */
[----:B-1----:R-:W-:Y:S05]  /*1990*/  @P1 BRA `(.L_x_1953) ;  /* 0x0000000000041947 */ /* 0x002fea0003800000 */
[----:B------:R-:W-:Y:S01]  /*19a0*/  BPT.TRAP 0x1 ;  /* 0x000000040000795c */ /* 0x000fe20000300000 */
.L_x_1953:
[----:B--2---:R-:W-:Y:S05]  /*19b0*/  @P0 BRA `(.L_x_1954) ;  /* 0x0000000000080947 */ /* 0x004fea0003800000 */
[----:B------:R-:W1:Y:S02]  /*19c0*/  SYNCS.PHASECHK.TRANS64.TRYWAIT P0, [UR38+0x22830], R2 ;  /* 0x02283002ff0075a7 */ /* 0x000e640008000166 */
[----:B-1----:R-:W-:Y:S05]  /*19d0*/  @!P0 BRA `(.L_x_1955) ;  /* 0x0000011400908947 */ /* 0x002fea0003800000 */
.L_x_1954:
[----:B------:R-:W-:Y:S01]  /*19e0*/  UIADD3 UR4, UR38, 0x1c400, URZ ;  /* 0x0001c40026047890 */ /* 0x000fe2000fffe03f */
[----:B------:R-:W-:Y:S01]  /*19f0*/  WARPGROUP.ARRIVE ;  /* 0x00000000000079c5 */ /* 0x000fe20000000000 */
[----:B------:R-:W-:Y:S01]  /*1a00*/  ULOP3.LUT UR45, UR45, 0x10000, URZ, 0xfc, !UPT ;  /* 0x000100002d2d7892 */ /* 0x000fe2000f8efc3f */
[----:B------:R-:W-:Y:S01]  /*1a10*/  PLOP3.LUT P0, PT, PT, PT, UP0, 0x40, 0x0 ;  /* 0x000000000000781c */ /* 0x000fe20003f0e808 */
[----:B------:R-:W-:Y:S01]  /*1a20*/  USHF.R.U32.HI UR4, URZ, 0x4, UR4 ;  /* 0x000000043f047899 */ /* 0x000fe20008011604 */
[----:B------:R-:W-:Y:S01]  /*1a30*/  IADD3 R4, -R16, 0xb, RZ ;  /* 0x0000000b10047810 */ /* 0x000fe20007ffe1ff */
[----:B------:R-:W-:Y:S01]  /*1a40*/  UMOV UR21, 0x40000040 ;  /* 0x4000004000157882 */ /* 0x000fe20000000000 */
[----:B------:R-:W-:Y:S01]  /*1a50*/  UMOV UR23, 0x40000040 ;  /* 0x4000004000177882 */ /* 0x000fe20000000000 */
[----:B------:R-:W-:Y:S01]  /*1a60*/  ULOP3.LUT UR4, UR4, 0x3fff, URZ, 0xc0, !UPT ;  /* 0x00003fff04047892 */ /* 0x000fe2000f8ec03f */
[----:B------:R-:W1:Y:S01]  /*1a70*/  S2UR UR5, SR_CgaCtaId ;  /* 0x00000000000579c3 */ /* 0x000e620000008800 */
[----:B------:R-:W-:Y:S01]  /*1a80*/  UMOV UR20, UR45 ;  /* 0x0000002d00147c82 */ /* 0x000fe20008000000 */
[----:B------:R-:W-:-:S02]  /*1a90*/  UIADD3 UR8, UR45, 0x2, URZ ;  /* 0x000000022d087890 */ /* 0x000fc4000fffe03f */
[----:B------:R-:W-:Y:S01]  /*1aa0*/  ULOP3.LUT UR4, UR4, 0x10000, URZ, 0xfc, !UPT ;  /* 0x0001000004047892 */ /* 0x000fe2000f8efc3f */
[----:B------:R-:W-:Y:S01]  /*1ab0*/  UMOV UR9, 0x40000040 ;  /* 0x4000004000097882 */ /* 0x000fe20000000000 */
[----:B------:R-:W-:Y:S02]  /*1ac0*/  UMOV UR11, 0x40000040 ;  /* 0x40000040000b7882 */ /* 0x000fe40000000000 */
[----:B------:R-:W-:Y:S02]  /*1ad0*/  UIADD3 UR10, UR4, 0x2, URZ ;  /* 0x00000002040a7890 */ /* 0x000fe4000fffe03f */
[----:B------:R-:W-:Y:S01]  /*1ae0*/  UIADD3 UR12, UR45, 0x4, URZ ;  /* 0x000000042d0c7890 */ /* 0x000fe2000fffe03f */
[----:B------:R-:W-:Y:S01]  /*1af0*/  UMOV UR22, UR4 ;  /* 0x0000000400167c82 */ /* 0x000fe20008000000 */
[----:B------:R-:W-:Y:S01]  /*1b00*/  UIADD3 UR14, UR4, 0x4, URZ ;  /* 0x00000004040e7890 */ /* 0x000fe2000fffe03f */
[----:B------:R-:W-:Y:S01]  /*1b10*/  HGMMA.64x96x16.F32 R24, gdesc[UR20], RZ, !UPT, gsb0 ;  /* 0x01600000141879f0 */ /* 0x000fe2000c0008ff */
        /* <DEDUP_REMOVED lines=17> */
[----:B-1----:R-:W-:Y:S05]  /*1c30*/  @P0 BRA `(.L_x_1956) ;  /* 0x0000000000040947 */ /* 0x002fea0003800000 */
[----:B------:R-:W-:Y:S01]  /*1c40*/  BPT.TRAP 0x1 ;  /* 0x000000040000795c */ /* 0x000fe20000300000 */
.L_x_1956:
[----:B------:R-:W-:Y:S01]  /*1c50*/  LOP3.LUT R0, R23, 0xffffff80, RZ, 0xc0, !PT ;  /* 0xffffff8017007812 */ /* 0x000fe200078ec0ff */
[----:B------:R-:W-:Y:S01]  /*1c60*/  UISETP.NE.AND UP2, UPT, UR40, URZ, UPT ;  /* 0x0000003f2800728c */ /* 0x000fe2000bf45270 */
[----:B------:R-:W-:Y:S01]  /*1c70*/  LEA.HI R72, R72, R19, RZ, 0x2 ;  /* 0x0000001348487211 */ /* 0x000fe200078f10ff */
[----:B------:R-:W-:Y:S01]  /*1c80*/  UISETP.NE.AND UP1, UPT, UR43, URZ, UPT ;  /* 0x0000003f2b00728c */ /* 0x000fe2000bf25270 */
[----:B------:R-:W-:Y:S01]  /*1c90*/  LEA.HI R8, R73, R73, RZ, 0x1 ;  /* 0x0000004949087211 */ /* 0x000fe200078f08ff */
[C---:B0-----:R-:W-:Y:S01]  /*1ca0*/  IMAD.IADD R3, R19.reuse, 0x1, -R0 ;  /* 0x0000000113037824 */ /* 0x041fe200078e0a00 */
[----:B------:R-:W-:Y:S01]  /*1cb0*/  LOP3.LUT R72, R72, 0xfffffffc, RZ, 0xc0, !PT ;  /* 0xfffffffc48487812 */ /* 0x000fe200078ec0ff */
[----:B------:R-:W-:Y:S01]  /*1cc0*/  ULDC UR25, c[0x0][0x9dc] ;  /* 0x0002770000197ab9 */ /* 0x000fe20000000800 */
[----:B------:R-:W-:Y:S01]  /*1cd0*/  LOP3.LUT R8, R8, 0x3fffffe, RZ, 0xc0, !PT ;  /* 0x03fffffe08087812 */ /* 0x000fe200078ec0ff */
[----:B------:R-:W-:Y:S01]  /*1ce0*/  ULDC UR15, c[0x0][0x288] ;  /* 0x0000a200000f7ab9 */ /* 0x000fe20000000800 */
[----:B------:R-:W-:Y:S01]  /*1cf0*/  SHF.R.S32.HI R0, RZ, 0x1f, R3 ;  /* 0x0000001fff007819 */ /* 0x000fe20000011403 */
[----:B------:R-:W-:Y:S01]  /*1d00*/  IMAD.IADD R72, R19, 0x1, -R72 ;  /* 0x0000000113487824 */ /* 0x000fe200078e0a48 */
[----:B------:R-:W-:Y:S01]  /*1d10*/  PLOP3.LUT P0, PT, PT, PT, UP2, 0x80, 0x0 ;  /* 0x000000000000781c */ /* 0x000fe20003f0f028 */
[----:B------:R-:W-:Y:S01]  /*1d20*/  IMAD.IADD R8, R73, 0x1, -R8 ;  /* 0x0000000149087824 */ /* 0x000fe200078e0a08 */
[CC--:B------:R-:W-:Y:S01]  /*1d30*/  LEA.HI R6, R0.reuse, R3.reuse, RZ, 0x2 ;  /* 0x0000000300067211 */ /* 0x0c0fe200078f10ff */
[----:B------:R-:W-:Y:S01]  /*1d40*/  @UP2 ULDC UR6, c[0x0][0x44c] ;  /* 0x0001130000062ab9 */ /* 0x000fe20000000800 */
[----:B------:R-:W-:Y:S01]  /*1d50*/  LEA.HI R7, R0, R3, RZ, 0x5 ;  /* 0x0000000300077211 */ /* 0x000fe200078f28ff */
[----:B------:R-:W-:Y:S01]  /*1d60*/  @UP2 ULDC UR7, c[0x0][0x450] ;  /* 0x0001140000072ab9 */ /* 0x000fe20000000800 */
[--C-:B------:R-:W-:Y:S01]  /*1d70*/  SHF.R.S32.HI R0, RZ, 0x2, R6.reuse ;  /* 0x00000002ff007819 */ /* 0x100fe20000011406 */
[----:B------:R-:W-:Y:S01]  /*1d80*/  ULOP3.LUT UR25, URZ, UR25, URZ, 0x33, !UPT ;  /* 0x000000193f197292 */ /* 0x000fe2000f8e333f */
[----:B------:R-:W-:Y:S01]  /*1d90*/  SHF.R.S32.HI R9, RZ, 0x1f, R6 ;  /* 0x0000001fff097819 */ /* 0x000fe20000011406 */
[----:B------:R-:W-:Y:S01]  /*1da0*/  ULDC UR18, c[0x0][0x9e0] ;  /* 0x0002780000127ab9 */ /* 0x000fe20000000800 */
[----:B------:R-:W-:-:S02]  /*1db0*/  SHF.R.S32.HI R7, RZ, 0x5, R7 ;  /* 0x00000005ff077819 */ /* 0x000fc40000011407 */
[----:B------:R-:W-:Y:S02]  /*1dc0*/  LEA.HI R9, R9, R0, RZ, 0x3 ;  /* 0x0000000009097211 */ /* 0x000fe400078f18ff */
[----:B------:R-:W-:Y:S02]  /*1dd0*/  LEA.HI R10, R72, R72, RZ, 0x1 ;  /* 0x00000048480a7211 */ /* 0x000fe400078f08ff */
[----:B------:R-:W-:Y:S02]  /*1de0*/  LEA R11, R7, UR44, 0x4 ;  /* 0x0000002c070b7c11 */ /* 0x000fe4000f8e20ff */
[----:B------:R-:W-:Y:S02]  /*1df0*/  LOP3.LUT R9, R9, 0xfffffff8, RZ, 0xc0, !PT ;  /* 0xfffffff809097812 */ /* 0x000fe400078ec0ff */
[----:B------:R-:W-:Y:S02]  /*1e00*/  LOP3.LUT R7, R10, 0x1ffffffe, RZ, 0xc0, !PT ;  /* 0x1ffffffe0a077812 */ /* 0x000fe400078ec0ff */
[----:B------:R-:W-:Y:S01]  /*1e10*/  IADD3 R9, R11, R0, -R9 ;  /* 0x000000000b097210 */ /* 0x000fe20007ffe809 */
[----:B------:R-:W-:Y:S01]  /*1e20*/  IMAD.MOV.U32 R11, RZ, RZ, -0x60 ;  /* 0xffffffa0ff0b7424 */ /* 0x000fe200078e00ff */
[----:B------:R-:W-:Y:S01]  /*1e30*/  PLOP3.LUT P1, PT, PT, PT, UP2, 0x80, 0x0 ;  /* 0x000000000000781c */ /* 0x000fe20003f2f028 */
[----:B------:R-:W-:Y:S01]  /*1e40*/  IMAD.IADD R0, R72, 0x1, -R7 ;  /* 0x0000000148007824 */ /* 0x000fe200078e0a07 */
[----:B------:R-:W-:Y:S01]  /*1e50*/  LOP3.LUT R6, R6, 0x7ffffffc, RZ, 0xc0, !PT ;  /* 0x7ffffffc06067812 */ /* 0x000fe200078ec0ff */
[----:B------:R-:W-:-:S02]  /*1e60*/  IMAD R9, R8, 0x40, R9 ;  /* 0x0000004008097824 */ /* 0x000fc400078e0209 */
[----:B------:R-:W-:Y:S02]  /*1e70*/  IMAD R14, R22, R11, 0x60 ;  /* 0x00000060160e7424 */ /* 0x000fe400078e020b */
[----:B------:R-:W-:Y:S02]  /*1e80*/  IMAD R0, R0, 0x8, R9 ;  /* 0x0000000800007824 */ /* 0x000fe400078e0209 */
[----:B------:R-:W-:Y:S02]  /*1e90*/  IMAD.IADD R3, R3, 0x1, -R6 ;  /* 0x0000000103037824 */ /* 0x000fe400078e0a06 */
[----:B------:R-:W-:Y:S01]  /*1ea0*/  @P0 IMAD.HI.U32 R7, R0, UR6, RZ ;  /* 0x0000000600070c27 */ /* 0x000fe2000f8e00ff */
[----:B------:R-:W-:Y:S01]  /*1eb0*/  UIADD3 UR6, UR38, 0x22840, URZ ;  /* 0x0002284026067890 */ /* 0x000fe2000fffe03f */
[----:B------:R-:W-:Y:S02]  /*1ec0*/  PLOP3.LUT P0, PT, PT, PT, UP1, 0x40, 0x0 ;  /* 0x000000000000781c */ /* 0x000fe40003f0e818 */
[----:B------:R-:W-:Y:S01]  /*1ed0*/  IMAD.MOV.U32 R8, RZ, RZ, R0 ;  /* 0x000000ffff087224 */ /* 0x000fe200078e0000 */
[----:B------:R-:W-:Y:S01]  /*1ee0*/  @P1 SHF.R.U32.HI R8, RZ, UR7, R7 ;  /* 0x00000007ff081c19 */ /* 0x000fe20008011607 */
[----:B------:R-:W-:Y:S01]  /*1ef0*/  IMAD R7, R22, -0x60, R17 ;  /* 0xffffffa016077824 */ /* 0x000fe200078e0211 */
[----:B------:R-:W-:Y:S01]  /*1f00*/  UPRMT UR6, UR5, 0x654, UR6 ;  /* 0x0000065405067896 */ /* 0x000fe20008000006 */
[----:B------:R-:W-:-:S02]  /*1f10*/  IMAD R20, R3, -0x2, R14 ;  /* 0xfffffffe03147824 */ /* 0x000fc400078e020e */
[----:B------:R-:W0:Y:S01]  /*1f20*/  SHFL.IDX PT, R10, R8, RZ, 0x1c1f ;  /* 0x001c1fff080a7589 */ /* 0x000e2200000e0000 */
[----:B------:R-:W-:-:S04]  /*1f30*/  VIADD R6, R7, 0x61 ;  /* 0x0000006107067836 */ /* 0x000fc80000000000 */
[----:B------:R-:W-:Y:S01]  /*1f40*/  IMAD R9, R3, -0x2, R6 ;  /* 0xfffffffe03097824 */ /* 0x000fe200078e0206 */
[----:B------:R-:W-:Y:S01]  /*1f50*/  SYNCS.ARRIVE.TRANS64.RED.A1T0 RZ, [UR6], RZ ;  /* 0x000000ffffff79a7 */ /* 0x000fe20008100406 */
[----:B------:R-:W-:Y:S02]  /*1f60*/  VIADD R6, R7, 0x60 ;  /* 0x0000006007067836 */ /* 0x000fe40000000000 */
[----:B------:R-:W-:Y:S02]  /*1f70*/  VIADD R9, R9, -UR15 ;  /* 0x8000000f09097c36 */ /* 0x000fe40008000000 */
[----:B------:R-:W-:Y:S02]  /*1f80*/  IMAD R11, R3, -0x2, R6 ;  /* 0xfffffffe030b7824 */ /* 0x000fe400078e0206 */
[C---:B------:R-:W-:Y:S02]  /*1f90*/  VIADD R12, R9.reuse, UR18 ;  /* 0x00000012090c7c36 */ /* 0x040fe40008000000 */
[----:B------:R-:W-:-:S03]  /*1fa0*/  VIADD R13, R9, UR25 ;  /* 0x00000019090d7c36 */ /* 0x000fc60008000000 */
[----:B0-----:R-:W-:Y:S01]  /*1fb0*/  VIADDMNMX R6, R10, R12, R11, PT ;  /* 0x0000000c0a067246 */ /* 0x001fe2000380010b */
[----:B------:R-:W-:Y:S01]  /*1fc0*/  IMAD.IADD R7, R13, 0x1, R10 ;  /* 0x000000010d077824 */ /* 0x000fe200078e020a */
[----:B------:R-:W-:Y:S06]  /*1fd0*/  @P0 BRA `(.L_x_1957) ;  /* 0x00000000005c0947 */ /* 0x000fec0003800000 */
[----:B------:R-:W-:Y:S01]  /*1fe0*/  IADD3 R9, R17, -UR15, R10 ;  /* 0x8000000f11097c10 */ /* 0x000fe2000fffe00a */
[----:B------:R-:W-:Y:S03]  /*1ff0*/  BSSY B0, `(.L_x_1958) ;  /* 0x0000012000007945 */ /* 0x000fe60003800000 */
[----:B------:R-:W-:-:S13]  /*2000*/  ISETP.GT.AND P0, PT, R9, -0x1, PT ;  /* 0xffffffff0900780c */ /* 0x000fda0003f04270 */
[----:B------:R-:W-:Y:S05]  /*2010*/  @P0 BRA `(.L_x_1959) ;  /* 0x0000000000240947 */ /* 0x000fea0003800000 */
[----:B------:R-:W-:Y:S01]  /*2020*/  ULDC UR6, c[0x0][0x9e4] ;  /* 0x0002790000067ab9 */ /* 0x000fe20000000800 */
[----:B------:R-:W-:Y:S01]  /*2030*/  LOP3.LUT R9, RZ, R9, RZ, 0x33, !PT ;  /* 0x00000009ff097212 */ /* 0x000fe200078e33ff */
[----:B------:R-:W-:-:S05]  /*2040*/  IMAD.U32 R15, RZ, RZ, UR6 ;  /* 0x00000006ff0f7e24 */ /* 0x000fca000f8e00ff */
[----:B------:R-:W-:-:S13]  /*2050*/  ISETP.NE.AND P0, PT, R15, 0x1, PT ;  /* 0x000000010f00780c */ /* 0x000fda0003f05270 */
[----:B------:R-:W0:Y:S02]  /*2060*/  @P0 LDC.64 R72, c[0x0][0x9e8] ;  /* 0x00027a00ff480b82 */ /* 0x000e240000000a00 */
[----:B0-----:R-:W-:-:S05]  /*2070*/  @P0 IMAD.HI.U32 R10, R9, R72, RZ ;  /* 0x00000048090a0227 */ /* 0x001fca00078e00ff */
[----:B------:R-:W-:-:S04]  /*2080*/  @P0 SHF.R.U32.HI R9, RZ, R73, R10 ;  /* 0x00000049ff090219 */ /* 0x000fc8000001160a */
[----:B------:R-:W-:Y:S01]  /*2090*/  LOP3.LUT R9, RZ, R9, RZ, 0x33, !PT ;  /* 0x00000009ff097212 */ /* 0x000fe200078e33ff */
[----:B------:R-:W-:Y:S06]  /*20a0*/  BRA `(.L_x_1960) ;  /* 0x0000000000187947 */ /* 0x000fec0003800000 */
.L_x_1959:
[----:B------:R-:W-:Y:S02]  /*20b0*/  ULDC UR6, c[0x0][0x9e4] ;  /* 0x0002790000067ab9 */ /* 0x000fe40000000800 */
[----:B------:R-:W-:-:S05]  /*20c0*/  IMAD.U32 R15, RZ, RZ, UR6 ;  /* 0x00000006ff0f7e24 */ /* 0x000fca000f8e00ff */
[----:B------:R-:W-:-:S13]  /*20d0*/  ISETP.NE.AND P0, PT, R15, 0x1, PT ;  /* 0x000000010f00780c */ /* 0x000fda0003f05270 */
[----:B------:R-:W0:Y:S02]  /*20e0*/  @P0 LDC.64 R72, c[0x0][0x9e8] ;  /* 0x00027a00ff480b82 */ /* 0x000e240000000a00 */
[----:B0-----:R-:W-:-:S05]  /*20f0*/  @P0 IMAD.HI.U32 R10, R9, R72, RZ ;  /* 0x00000048090a0227 */ /* 0x001fca00078e00ff */
[----:B------:R-:W-:-:S07]  /*2100*/  @P0 SHF.R.U32.HI R9, RZ, R73, R10 ;  /* 0x00000049ff090219 */ /* 0x000fce000001160a */
.L_x_1960:
[----:B------:R-:W-:Y:S05]  /*2110*/  BSYNC B0 ;  /* 0x0000000000007941 */ /* 0x000fea0003800000 */
.L_x_1958:
[----:B------:R-:W-:-:S05]  /*2120*/  IMAD R9, R9, R15, R20 ;  /* 0x0000000f09097224 */ /* 0x000fca00078e0214 */
[----:B------:R-:W-:Y:S02]  /*2130*/  VIADDMNMX R6, R9, R15, R6, PT ;  /* 0x0000000f09067246 */ /* 0x000fe40003800106 */
[----:B------:R-:W-:-:S07]  /*2140*/  VIMNMX R7, R7, R9, !PT ;  /* 0x0000000907077248 */ /* 0x000fce0007fe0100 */
.L_x_1957:
[C---:B------:R-:W-:Y:S01]  /*2150*/  ISETP.GE.AND P1, PT, R14.reuse, 0x1, PT ;  /* 0x000000010e00780c */ /* 0x040fe20003f26270 */
[----:B------:R-:W0:Y:S01]  /*2160*/  SHFL.IDX PT, R8, R8, 0x1, 0x1c1f ;  /* 0x003c1f0008087f89 */ /* 0x000e2200000e0000 */
[C---:B------:R-:W-:Y:S01]  /*2170*/  ISETP.GE.AND P0, PT, R14.reuse, 0x2, PT ;  /* 0x000000020e00780c */ /* 0x040fe20003f06270 */
[----:B------:R-:W-:Y:S01]  /*2180*/  UISETP.NE.AND UP1, UPT, UR43, URZ, UPT ;  /* 0x0000003f2b00728c */ /* 0x000fe2000bf25270 */
[----:B------:R-:W-:Y:S02]  /*2190*/  P2R R15, PR, RZ, 0x2 ;  /* 0x00000002ff0f7803 */ /* 0x000fe40000000000 */
[C---:B------:R-:W-:Y:S02]  /*21a0*/  ISETP.GT.AND P3, PT, R7.reuse, RZ, !P1 ;  /* 0x000000ff0700720c */ /* 0x040fe40004f64270 */
[----:B------:R-:W-:Y:S02]  /*21b0*/  ISETP.GE.AND P1, PT, R14, 0x9, PT ;  /* 0x000000090e00780c */ /* 0x000fe40003f26270 */
[----:B------:R-:W-:-:S02]  /*21c0*/  ISETP.GT.AND P2, PT, R7, 0x1, !P0 ;  /* 0x000000010700780c */ /* 0x000fc40004744270 */
[----:B------:R-:W-:Y:S02]  /*21d0*/  P2R R19, PR, RZ, 0x2 ;  /* 0x00000002ff137803 */ /* 0x000fe40000000000 */
[----:B------:R-:W-:Y:S02]  /*21e0*/  ISETP.GT.AND P1, PT, R7, 0x8, !P1 ;  /* 0x000000080700780c */ /* 0x000fe40004f24270 */
[----:B------:R-:W-:Y:S02]  /*21f0*/  ISETP.GE.AND P4, PT, R14, 0x11, PT ;  /* 0x000000110e00780c */ /* 0x000fe40003f86270 */
[C---:B------:R-:W-:Y:S02]  /*2200*/  ISETP.LT.OR P1, PT, R6.reuse, 0x9, P1 ;  /* 0x000000090600780c */ /* 0x040fe40000f21670 */
[----:B------:R-:W-:Y:S02]  /*2210*/  ISETP.LT.OR P3, PT, R6, 0x1, P3 ;  /* 0x000000010600780c */ /* 0x000fe40001f61670 */
[----:B------:R-:W-:-:S02]  /*2220*/  FSEL R28, R28, -INF , !P1 ;  /* 0xff8000001c1c7808 */ /* 0x000fc40004800000 */
[----:B------:R-:W-:Y:S02]  /*2230*/  ISETP.LT.OR P2, PT, R6, 0x2, P2 ;  /* 0x000000020600780c */ /* 0x000fe40001741670 */
[----:B------:R-:W-:Y:S02]  /*2240*/  ISETP.GT.AND P1, PT, R7, 0x10, !P4 ;  /* 0x000000100700780c */ /* 0x000fe40006724270 */
[----:B------:R-:W-:Y:S02]  /*2250*/  ISETP.GE.AND P5, PT, R14, 0xa, PT ;  /* 0x0000000a0e00780c */ /* 0x000fe40003fa6270 */
[----:B------:R-:W-:Y:S02]  /*2260*/  FSEL R24, R24, -INF , !P3 ;  /* 0xff80000018187808 */ /* 0x000fe40005800000 */
[----:B------:R-:W-:Y:S02]  /*2270*/  FSEL R72, R25, -INF , !P2 ;  /* 0xff80000019487808 */ /* 0x000fe40005000000 */
[----:B------:R-:W-:-:S02]  /*2280*/  ISETP.LT.OR P1, PT, R6, 0x11, P1 ;  /* 0x000000110600780c */ /* 0x000fc40000f21670 */
[C---:B------:R-:W-:Y:S02]  /*2290*/  ISETP.GT.AND P2, PT, R7.reuse, 0x9, !P5 ;  /* 0x000000090700780c */ /* 0x040fe40006f44270 */
[----:B------:R-:W-:Y:S02]  /*22a0*/  ISETP.GE.AND P3, PT, R14, 0x12, PT ;  /* 0x000000120e00780c */ /* 0x000fe40003f66270 */
[----:B------:R-:W-:Y:S02]  /*22b0*/  FSEL R32, R32, -INF , !P1 ;  /* 0xff80000020207808 */ /* 0x000fe40004800000 */
[----:B------:R-:W-:Y:S02]  /*22c0*/  ISETP.LT.OR P2, PT, R6, 0xa, P2 ;  /* 0x0000000a0600780c */ /* 0x000fe40001741670 */
[----:B------:R-:W-:Y:S02]  /*22d0*/  ISETP.GT.AND P1, PT, R7, 0x11, !P3 ;  /* 0x000000110700780c */ /* 0x000fe40005f24270 */
[----:B------:R-:W-:-:S02]  /*22e0*/  FSEL R74, R29, -INF , !P2 ;  /* 0xff8000001d4a7808 */ /* 0x000fc40005000000 */
[----:B------:R-:W-:Y:S02]  /*22f0*/  ISETP.LT.OR P1, PT, R6, 0x12, P1 ;  /* 0x000000120600780c */ /* 0x000fe40000f21670 */
[----:B------:R-:W-:Y:S02]  /*2300*/  ISETP.GE.AND P2, PT, R14, 0x19, PT ;  /* 0x000000190e00780c */ /* 0x000fe40003f46270 */
[----:B------:R-:W-:Y:S02]  /*2310*/  FSEL R76, R33, -INF , !P1 ;  /* 0xff800000214c7808 */ /* 0x000fe40004800000 */
[----:B------:R-:W-:Y:S02]  /*2320*/  ISETP.GT.AND P1, PT, R7, 0x18, !P2 ;  /* 0x000000180700780c */ /* 0x000fe40005724270 */
[----:B------:R-:W-:Y:S02]  /*2330*/  P2R R29, PR, RZ, 0x4 ;  /* 0x00000004ff1d7803 */ /* 0x000fe40000000000 */
[----:B------:R-:W-:-:S02]  /*2340*/  ISETP.LT.OR P1, PT, R6, 0x19, P1 ;  /* 0x000000190600780c */ /* 0x000fc40000f21670 */
[----:B------:R-:W-:Y:S02]  /*2350*/  ISETP.GE.AND P2, PT, R14, 0x1a, PT ;  /* 0x0000001a0e00780c */ /* 0x000fe40003f46270 */
[----:B------:R-:W-:Y:S02]  /*2360*/  FSEL R36, R36, -INF , !P1 ;  /* 0xff80000024247808 */ /* 0x000fe40004800000 */
[----:B------:R-:W-:Y:S02]  /*2370*/  ISETP.GT.AND P1, PT, R7, 0x19, !P2 ;  /* 0x000000190700780c */ /* 0x000fe40005724270 */
[----:B------:R-:W-:Y:S02]  /*2380*/  P2R R33, PR, RZ, 0x4 ;  /* 0x00000004ff217803 */ /* 0x000fe40000000000 */
[----:B------:R-:W-:Y:S02]  /*2390*/  ISETP.LT.OR P1, PT, R6, 0x1a, P1 ;  /* 0x0000001a0600780c */ /* 0x000fe40000f21670 */
[----:B------:R-:W-:-:S02]  /*23a0*/  ISETP.GE.AND P2, PT, R14, 0x21, PT ;  /* 0x000000210e00780c */ /* 0x000fc40003f46270 */
[----:B------:R-:W-:Y:S02]  /*23b0*/  FSEL R78, R37, -INF , !P1 ;  /* 0xff800000254e7808 */ /* 0x000fe40004800000 */
[----:B------:R-:W-:Y:S02]  /*23c0*/  ISETP.GT.AND P1, PT, R7, 0x20, !P2 ;  /* 0x000000200700780c */ /* 0x000fe40005724270 */
[----:B------:R-:W-:Y:S02]  /*23d0*/  P2R R37, PR, RZ, 0x4 ;  /* 0x00000004ff257803 */ /* 0x000fe40000000000 */
[----:B------:R-:W-:Y:S02]  /*23e0*/  ISETP.LT.OR P1, PT, R6, 0x21, P1 ;  /* 0x000000210600780c */ /* 0x000fe40000f21670 */
[----:B------:R-:W-:Y:S02]  /*23f0*/  ISETP.GE.AND P2, PT, R14, 0x22, PT ;  /* 0x000000220e00780c */ /* 0x000fe40003f46270 */
[----:B------:R-:W-:-:S02]  /*2400*/  FSEL R40, R40, -INF , !P1 ;  /* 0xff80000028287808 */ /* 0x000fc40004800000 */
[----:B------:R-:W-:Y:S02]  /*2410*/  ISETP.GT.AND P1, PT, R7, 0x21, !P2 ;  /* 0x000000210700780c */ /* 0x000fe40005724270 */
[----:B------:R-:W-:Y:S02]  /*2420*/  P2R R73, PR, RZ, 0x4 ;  /* 0x00000004ff497803 */ /* 0x000fe40000000000 */
[----:B------:R-:W-:Y:S02]  /*2430*/  ISETP.LT.OR P1, PT, R6, 0x22, P1 ;  /* 0x000000220600780c */ /* 0x000fe40000f21670 */
[----:B------:R-:W-:Y:S02]  /*2440*/  ISETP.GE.AND P2, PT, R14, 0x29, PT ;  /* 0x000000290e00780c */ /* 0x000fe40003f46270 */
[----:B------:R-:W-:Y:S02]  /*2450*/  FSEL R80, R41, -INF , !P1 ;  /* 0xff80000029507808 */ /* 0x000fe40004800000 */
[----:B------:R-:W-:-:S02]  /*2460*/  ISETP.GT.AND P1, PT, R7, 0x28, !P2 ;  /* 0x000000280700780c */ /* 0x000fc40005724270 */
[----:B------:R-:W-:Y:S02]  /*2470*/  P2R R41, PR, RZ, 0x4 ;  /* 0x00000004ff297803 */ /* 0x000fe40000000000 */
[----:B------:R-:W-:Y:S02]  /*2480*/  ISETP.LT.OR P1, PT, R6, 0x29, P1 ;  /* 0x000000290600780c */ /* 0x000fe40000f21670 */
[----:B------:R-:W-:Y:S02]  /*2490*/  ISETP.GE.AND P2, PT, R14, 0x2a, PT ;  /* 0x0000002a0e00780c */ /* 0x000fe40003f46270 */
[----:B------:R-:W-:Y:S02]  /*24a0*/  FSEL R44, R44, -INF , !P1 ;  /* 0xff8000002c2c7808 */ /* 0x000fe40004800000 */
[----:B------:R-:W-:Y:S02]  /*24b0*/  ISETP.GT.AND P1, PT, R7, 0x29, !P2 ;  /* 0x000000290700780c */ /* 0x000fe40005724270 */
[----:B------:R-:W-:-:S02]  /*24c0*/  P2R R75, PR, RZ, 0x4 ;  /* 0x00000004ff4b7803 */ /* 0x000fc40000000000 */
        /* <DEDUP_REMOVED lines=31> */
[----:B------:R-:W-:Y:S02]  /*26c0*/  P2R R25, PR, RZ, 0x8 ;  /* 0x00000008ff197803 */ /* 0x000fe40000000000 */
[----:B------:R-:W-:Y:S02]  /*26d0*/  FSEL R88, R57, -INF , !P1 ;  /* 0xff80000039587808 */ /* 0x000fe40004800000 */
[----:B------:R-:W-:Y:S02]  /*26e0*/  ISETP.GE.AND P1, PT, R14, 0x49, PT ;  /* 0x000000490e00780c */ /* 0x000fe40003f26270 */
[----:B------:R-:W-:Y:S02]  /*26f0*/  P2R R23, PR, RZ, 0x10 ;  /* 0x00000010ff177803 */ /* 0x000fe40000000000 */
[----:B------:R-:W-:-:S02]  /*2700*/  ISETP.GT.AND P2, PT, R7, 0x48, !P1 ;  /* 0x000000480700780c */ /* 0x000fc40004f44270 */
[----:B------:R-:W-:Y:S02]  /*2710*/  P2R R21, PR, RZ, 0x20 ;  /* 0x00000020ff157803 */ /* 0x000fe40000000000 */
[----:B------:R-:W-:-:S04]  /*2720*/  ISETP.LT.OR P2, PT, R6, 0x49, P2 ;  /* 0x000000490600780c */ /* 0x000fc80001741670 */
[----:B------:R-:W-:Y:S02]  /*2730*/  FSEL R60, R60, -INF , !P2 ;  /* 0xff8000003c3c7808 */ /* 0x000fe40005000000 */
[----:B------:R-:W-:-:S04]  /*2740*/  ISETP.GE.AND P2, PT, R14, 0x4a, PT ;  /* 0x0000004a0e00780c */ /* 0x000fc80003f46270 */
[----:B------:R-:W-:-:S04]  /*2750*/  ISETP.GT.AND P3, PT, R7, 0x49, !P2 ;  /* 0x000000490700780c */ /* 0x000fc80005764270 */
        /* <DEDUP_REMOVED lines=15> */
[----:B------:R-:W-:Y:S02]  /*2850*/  P2R R14, PR, RZ, 0x40 ;  /* 0x00000040ff0e7803 */ /* 0x000fe40000000000 */
[----:B------:R-:W-:Y:S01]  /*2860*/  ISETP.GT.AND P6, PT, R7, 0x59, !P6 ;  /* 0x000000590700780c */ /* 0x000fe200077c4270 */
[----:B0-----:R-:W-:-:S03]  /*2870*/  IMAD.IADD R7, R13, 0x1, R8 ;  /* 0x000000010d077824 */ /* 0x001fc600078e0208 */
[----:B------:R-:W-:Y:S02]  /*2880*/  ISETP.LT.OR P6, PT, R6, 0x5a, P6 ;  /* 0x0000005a0600780c */ /* 0x000fe400037c1670 */
[----:B------:R-:W-:Y:S02]  /*2890*/  VIADDMNMX R6, R8, R12, R11, PT ;  /* 0x0000000c08067246 */ /* 0x000fe4000380010b */
[----:B------:R-:W-:Y:S02]  /*28a0*/  FSEL R94, R69, -INF , !P6 ;  /* 0xff800000455e7808 */ /* 0x000fe40007000000 */
[----:B------:R-:W-:-:S13]  /*28b0*/  PLOP3.LUT P6, PT, PT, PT, UP1, 0x40, 0x0 ;  /* 0x000000000000781c */ /* 0x000fda0003fce818 */
[----:B------:R-:W-:Y:S05]  /*28c0*/  @P6 BRA `(.L_x_1961) ;  /* 0x00000000005c6947 */ /* 0x000fea0003800000 */
        /* <DEDUP_REMOVED lines=13> */
.L_x_1963:
[----:B------:R-:W-:Y:S02]  /*29a0*/  ULDC UR6, c[0x0][0x9e4] ;  /* 0x0002790000067ab9 */ /* 0x000fe40000000800 */
[----:B------:R-:W-:-:S05]  /*29b0*/  IMAD.U32 R10, RZ, RZ, UR6 ;  /* 0x00000006ff0a7e24 */ /* 0x000fca000f8e00ff */
[----:B------:R-:W-:-:S13]  /*29c0*/  ISETP.NE.AND P6, PT, R10, 0x1, PT ;  /* 0x000000010a00780c */ /* 0x000fda0003fc5270 */
[----:B------:R-:W0:Y:S02]  /*29d0*/  @P6 LDC.64 R12, c[0x0][0x9e8] ;  /* 0x00027a00ff0c6b82 */ /* 0x000e240000000a00 */
[----:B0-----:R-:W-:-:S05]  /*29e0*/  @P6 IMAD.HI.U32 R8, R9, R12, RZ ;  /* 0x0000000c09086227 */ /* 0x001fca00078e00ff */
[----:B------:R-:W-:-:S07]  /*29f0*/  @P6 SHF.R.U32.HI R9, RZ, R13, R8 ;  /* 0x0000000dff096219 */ /* 0x000fce0000011608 */
.L_x_1964:
[----:B------:R-:W-:Y:S05]  /*2a00*/  BSYNC B0 ;  /* 0x0000000000007941 */ /* 0x000fea0003800000 */
.L_x_1962:
[----:B------:R-:W-:-:S05]  /*2a10*/  IMAD R9, R9, R10, R20 ;  /* 0x0000000a09097224 */ /* 0x000fca00078e0214 */
[----:B------:R-:W-:Y:S02]  /*2a20*/  VIADDMNMX R6, R9, R10, R6, PT ;  /* 0x0000000a09067246 */ /* 0x000fe40003800106 */
[----:B------:R-:W-:-:S07]  /*2a30*/  VIMNMX R7, R7, R9, !PT ;  /* 0x0000000907077248 */ /* 0x000fce0007fe0100 */
.L_x_1961:
[----:B------:R-:W-:Y:S01]  /*2a40*/  ISETP.GT.AND P0, PT, R7, 0x1, !P0 ;  /* 0x000000010700780c */ /* 0x000fe20004704270 */
[----:B------:R-:W-:Y:S01]  /*2a50*/  ULDC UR14, c[0x0][0x988] ;  /* 0x00026200000e7ab9 */ /* 0x000fe20000000800 */
[----:B------:R-:W-:Y:S02]  /*2a60*/  ISETP.NE.AND P6, PT, R25, RZ, PT ;  /* 0x000000ff1900720c */ /* 0x000fe40003fc5270 */
[----:B------:R-:W-:Y:S02]  /*2a70*/  ISETP.LT.OR P0, PT, R6, 0x2, P0 ;  /* 0x000000020600780c */ /* 0x000fe40000701670 */
[----:B------:R-:W-:Y:S02]  /*2a80*/  FMNMX.FTZ R8, R24, R72, !PT ;  /* 0x0000004818087209 */ /* 0x000fe40007810000 */
[----:B------:R-:W-:Y:S02]  /*2a90*/  FSEL R27, R27, -INF , !P0 ;  /* 0xff8000001b1b7808 */ /* 0x000fe40004000000 */
[----:B------:R-:W-:-:S02]  /*2aa0*/  ISETP.NE.AND P0, PT, R19, RZ, PT ;  /* 0x000000ff1300720c */ /* 0x000fc40003f05270 */
[----:B------:R-:W-:Y:S02]  /*2ab0*/  FMNMX.FTZ R8, R28, R8, !PT ;  /* 0x000000081c087209 */ /* 0x000fe40007810000 */
[----:B------:R-:W-:Y:S02]  /*2ac0*/  ISETP.GT.AND P0, PT, R7, 0x8, !P0 ;  /* 0x000000080700780c */ /* 0x000fe40004704270 */
[----:B------:R-:W-:Y:S02]  /*2ad0*/  FMNMX.FTZ R8, R74, R8, !PT ;  /* 0x000000084a087209 */ /* 0x000fe40007810000 */
[----:B------:R-:W-:Y:S02]  /*2ae0*/  ISETP.LT.OR P0, PT, R6, 0x9, P0 ;  /* 0x000000090600780c */ /* 0x000fe40000701670 */
[----:B------:R-:W-:Y:S02]  /*2af0*/  FMNMX.FTZ R8, R32, R8, !PT ;  /* 0x0000000820087209 */ /* 0x000fe40007810000 */
[----:B------:R-:W-:-:S02]  /*2b00*/  FSEL R30, R30, -INF , !P0 ;  /* 0xff8000001e1e7808 */ /* 0x000fc40004000000 */
[----:B------:R-:W-:Y:S02]  /*2b10*/  ISETP.NE.AND P0, PT, R21, RZ, PT ;  /* 0x000000ff1500720c */ /* 0x000fe40003f05270 */
[----:B------:R-:W-:Y:S02]  /*2b20*/  FMNMX.FTZ R8, R76, R8, !PT ;  /* 0x000000084c087209 */ /* 0x000fe40007810000 */
[----:B------:R-:W-:Y:S02]  /*2b30*/  ISETP.GT.AND P0, PT, R7, 0x9, !P0 ;  /* 0x000000090700780c */ /* 0x000fe40004704270 */
[----:B------:R-:W-:Y:S02]  /*2b40*/  FMNMX.FTZ R8, R36, R8, !PT ;  /* 0x0000000824087209 */ /* 0x000fe40007810000 */
[----:B------:R-:W-:Y:S02]  /*2b50*/  ISETP.LT.OR P0, PT, R6, 0xa, P0 ;  /* 0x0000000a0600780c */ /* 0x000fe40000701670 */
[----:B------:R-:W-:-:S02]  /*2b60*/  FMNMX.FTZ R8, R78, R8, !PT ;  /* 0x000000084e087209 */ /* 0x000fc40007810000 */
[----:B------:R-:W-:Y:S02]  /*2b70*/  FSEL R31, R31, -INF , !P0 ;  /* 0xff8000001f1f7808 */ /* 0x000fe40004000000 */
[----:B------:R-:W-:Y:S02]  /*2b80*/  ISETP.NE.AND P0, PT, R23, RZ, PT ;  /* 0x000000ff1700720c */ /* 0x000fe40003f05270 */
[----:B------:R-:W-:Y:S02]  /*2b90*/  FMNMX.FTZ R8, R40, R8, !PT ;  /* 0x0000000828087209 */ /* 0x000fe40007810000 */
[----:B------:R-:W-:Y:S02]  /*2ba0*/  ISETP.GT.AND P0, PT, R7, 0x10, !P0 ;  /* 0x000000100700780c */ /* 0x000fe40004704270 */
[----:B------:R-:W-:Y:S02]  /*2bb0*/  FMNMX.FTZ R8, R80, R8, !PT ;  /* 0x0000000850087209 */ /* 0x000fe40007810000 */
[----:B------:R-:W-:-:S02]  /*2bc0*/  ISETP.LT.OR P0, PT, R6, 0x11, P0 ;  /* 0x000000110600780c */ /* 0x000fc40000701670 */
[----:B------:R-:W-:Y:S02]  /*2bd0*/  FMNMX.FTZ R8, R44, R8, !PT ;  /* 0x000000082c087209 */ /* 0x000fe40007810000 */
[----:B------:R-:W-:Y:S02]  /*2be0*/  FSEL R34, R34, -INF , !P0 ;  /* 0xff80000022227808 */ /* 0x000fe40004000000 */
        /* <DEDUP_REMOVED lines=12> */
[----:B------:R-:W-:Y:S02]  /*2cb0*/  ISETP.NE.AND P0, PT, R33, RZ, PT ;  /* 0x000000ff2100720c */ /* 0x000fe40003f05270 */
[----:B------:R-:W-:Y:S02]  /*2cc0*/  FMNMX.FTZ R8, R56, R8, !PT ;  /* 0x0000000838087209 */ /* 0x000fe40007810000 */
[----:B------:R-:W-:Y:S02]  /*2cd0*/  ISETP.GT.AND P0, PT, R7, 0x19, !P0 ;  /* 0x000000190700780c */ /* 0x000fe40004704270 */
[----:B------:R-:W-:-:S02]  /*2ce0*/  FMNMX.FTZ R8, R88, R8, !PT ;  /* 0x0000000858087209 */ /* 0x000fc40007810000 */
[----:B------:R-:W-:Y:S02]  /*2cf0*/  ISETP.LT.OR P0, PT, R6, 0x1a, P0 ;  /* 0x0000001a0600780c */ /* 0x000fe40000701670 */
[----:B------:R-:W-:Y:S02]  /*2d00*/  FMNMX.FTZ R8, R60, R8, !PT ;  /* 0x000000083c087209 */ /* 0x000fe40007810000 */
[----:B------:R-:W-:Y:S02]  /*2d10*/  FSEL R39, R39, -INF , !P0 ;  /* 0xff80000027277808 */ /* 0x000fe40004000000 */
[----:B------:R-:W-:Y:S02]  /*2d20*/  ISETP.NE.AND P0, PT, R37, RZ, PT ;  /* 0x000000ff2500720c */ /* 0x000fe40003f05270 */
[----:B------:R-:W-:Y:S02]  /*2d30*/  FMNMX.FTZ R8, R90, R8, !PT ;  /* 0x000000085a087209 */ /* 0x000fe40007810000 */
[----:B------:R-:W-:-:S02]  /*2d40*/  ISETP.GT.AND P0, PT, R7, 0x20, !P0 ;  /* 0x000000200700780c */ /* 0x000fc40004704270 */
[----:B------:R-:W-:Y:S02]  /*2d50*/  FMNMX.FTZ R8, R64, R8, !PT ;  /* 0x0000000840087209 */ /* 0x000fe40007810000 */
[----:B------:R-:W-:Y:S02]  /*2d60*/  ISETP.LT.OR P0, PT, R6, 0x21, P0 ;  /* 0x000000210600780c */ /* 0x000fe40000701670 */
[----:B------:R-:W-:Y:S02]  /*2d70*/  FMNMX.FTZ R8, R92, R8, !PT ;  /* 0x000000085c087209 */ /* 0x000fe40007810000 */
[----:B------:R-:W-:Y:S02]  /*2d80*/  FSEL R42, R42, -INF , !P0 ;  /* 0xff8000002a2a7808 */ /* 0x000fe40004000000 */
[----:B------:R-:W-:Y:S02]  /*2d90*/  ISETP.NE.AND P0, PT, R73, RZ, PT ;  /* 0x000000ff4900720c */ /* 0x000fe40003f05270 */
[----:B------:R-:W-:-:S02]  /*2da0*/  FMNMX.FTZ R8, R68, R8, !PT ;  /* 0x0000000844087209 */ /* 0x000fc40007810000 */
[----:B------:R-:W-:Y:S02]  /*2db0*/  ISETP.GT.AND P0, PT, R7, 0x21, !P0 ;  /* 0x000000210700780c */ /* 0x000fe40004704270 */
[----:B------:R-:W-:Y:S02]  /*2dc0*/  FMNMX.FTZ R9, R94, R8, !PT ;  /* 0x000000085e097209 */ /* 0x000fe40007810000 */
[----:B------:R-:W-:Y:S02]  /*2dd0*/  ISETP.LT.OR P0, PT, R6, 0x22, P0 ;  /* 0x000000220600780c */ /* 0x000fe40000701670 */
[----:B------:R-:W-:Y:S01]  /*2de0*/  ISETP.NE.AND P6, PT, R15, RZ, PT ;  /* 0x000000ff0f00720c */ /* 0x000fe20003fc5270 */
[----:B------:R-:W0:Y:S01]  /*2df0*/  SHFL.BFLY PT, R8, R9, 0x2, 0x1f ;  /* 0x0c401f0009087f89 */ /* 0x000e2200000e0000 */
[----:B------:R-:W-:Y:S02]  /*2e00*/  FSEL R43, R43, -INF , !P0 ;  /* 0xff8000002b2b7808 */ /* 0x000fe40004000000 */
[----:B------:R-:W-:-:S02]  /*2e10*/  ISETP.NE.AND P0, PT, R41, RZ, PT ;  /* 0x000000ff2900720c */ /* 0x000fc40003f05270 */
[C---:B------:R-:W-:Y:S02]  /*2e20*/  ISETP.GT.AND P1, PT, R7.reuse, 0x48, !P1 ;  /* 0x000000480700780c */ /* 0x040fe40004f24270 */
[C---:B------:R-:W-:Y:S02]  /*2e30*/  ISETP.GT.AND P0, PT, R7.reuse, 0x28, !P0 ;  /* 0x000000280700780c */ /* 0x040fe40004704270 */
[C---:B------:R-:W-:Y:S02]  /*2e40*/  ISETP.GT.AND P2, PT, R7.reuse, 0x49, !P2 ;  /* 0x000000490700780c */ /* 0x040fe40005744270 */
[----:B------:R-:W-:Y:S02]  /*2e50*/  ISETP.LT.OR P0, PT, R6, 0x29, P0 ;  /* 0x000000290600780c */ /* 0x000fe40000701670 */
[----:B------:R-:W-:Y:S02]  /*2e60*/  ISETP.GT.AND P3, PT, R7, 0x50, !P3 ;  /* 0x000000500700780c */ /* 0x000fe40005f64270 */
[----:B------:R-:W-:-:S02]  /*2e70*/  FSEL R46, R46, -INF , !P0 ;  /* 0xff8000002e2e7808 */ /* 0x000fc40004000000 */
[----:B------:R-:W-:Y:S02]  /*2e80*/  ISETP.NE.AND P0, PT, R75, RZ, PT ;  /* 0x000000ff4b00720c */ /* 0x000fe40003f05270 */
[C---:B------:R-:W-:Y:S02]  /*2e90*/  ISETP.GT.AND P4, PT, R7.reuse, 0x51, !P4 ;  /* 0x000000510700780c */ /* 0x040fe40006784270 */
[C---:B------:R-:W-:Y:S02]  /*2ea0*/  ISETP.GT.AND P0, PT, R7.reuse, 0x29, !P0 ;  /* 0x000000290700780c */ /* 0x040fe40004704270 */
[----:B------:R-:W-:Y:S02]  /*2eb0*/  ISETP.GT.AND P5, PT, R7, 0x58, !P5 ;  /* 0x000000580700780c */ /* 0x000fe40006fa4270 */
[----:B------:R-:W-:Y:S02]  /*2ec0*/  ISETP.LT.OR P0, PT, R6, 0x2a, P0 ;  /* 0x0000002a0600780c */ /* 0x000fe40000701670 */
[----:B0-----:R-:W-:-:S02]  /*2ed0*/  FMNMX.FTZ R10, R9, R8, !PT ;  /* 0x00000008090a7209 */ /* 0x001fc40007810000 */
[----:B------:R-:W-:Y:S02]  /*2ee0*/  FSEL R47, R47, -INF , !P0 ;  /* 0xff8000002f2f7808 */ /* 0x000fe40004000000 */
[----:B------:R-:W-:Y:S01]  /*2ef0*/  ISETP.NE.AND P0, PT, R45, RZ, PT ;  /* 0x000000ff2d00720c */ /* 0x000fe20003f05270 */
[----:B------:R-:W0:Y:S01]  /*2f00*/  SHFL.BFLY PT, R11, R10, 0x1, 0x1f ;  /* 0x0c201f000a0b7f89 */ /* 0x000e2200000e0000 */
[C---:B------:R-:W-:Y:S02]  /*2f10*/  ISETP.LT.OR P1, PT, R6.reuse, 0x49, P1 ;  /* 0x000000490600780c */ /* 0x040fe40000f21670 */
[----:B------:R-:W-:Y:S02]  /*2f20*/  ISETP.GT.AND P0, PT, R7, 0x30, !P0 ;  /* 0x000000300700780c */ /* 0x000fe40004704270 */
[C---:B------:R-:W-:Y:S02]  /*2f30*/  ISETP.LT.OR P2, PT, R6.reuse, 0x4a, P2 ;  /* 0x0000004a0600780c */ /* 0x040fe40001741670 */
[----:B------:R-:W-:-:S02]  /*2f40*/  ISETP.LT.OR P0, PT, R6, 0x31, P0 ;  /* 0x000000310600780c */ /* 0x000fc40000701670 */
[----:B------:R-:W-:Y:S02]  /*2f50*/  FSEL R62, R62, -INF , !P1 ;  /* 0xff8000003e3e7808 */ /* 0x000fe40004800000 */
[----:B------:R-:W-:Y:S02]  /*2f60*/  FSEL R50, R50, -INF , !P0 ;  /* 0xff80000032327808 */ /* 0x000fe40004000000 */
[----:B------:R-:W-:Y:S02]  /*2f70*/  ISETP.NE.AND P0, PT, R77, RZ, PT ;  /* 0x000000ff4d00720c */ /* 0x000fe40003f05270 */
[----:B------:R-:W-:Y:S02]  /*2f80*/  ISETP.LT.OR P3, PT, R6, 0x51, P3 ;  /* 0x000000510600780c */ /* 0x000fe40001f61670 */
[----:B------:R-:W-:Y:S02]  /*2f90*/  ISETP.GT.AND P0, PT, R7, 0x31, !P0 ;  /* 0x000000310700780c */ /* 0x000fe40004704270 */
[----:B------:R-:W-:-:S02]  /*2fa0*/  FSEL R63, R63, -INF , !P2 ;  /* 0xff8000003f3f7808 */ /* 0x000fc40005000000 */
[C---:B------:R-:W-:Y:S02]  /*2fb0*/  ISETP.LT.OR P0, PT, R6.reuse, 0x32, P0 ;  /* 0x000000320600780c */ /* 0x040fe40000701670 */
[----:B------:R-:W-:Y:S02]  /*2fc0*/  ISETP.LT.OR P4, PT, R6, 0x52, P4 ;  /* 0x000000520600780c */ /* 0x000fe40002781670 */
[----:B------:R-:W-:Y:S02]  /*2fd0*/  FSEL R51, R51, -INF , !P0 ;  /* 0xff80000033337808 */ /* 0x000fe40004000000 */
[----:B------:R-:W-:Y:S02]  /*2fe0*/  ISETP.NE.AND P0, PT, R49, RZ, PT ;  /* 0x000000ff3100720c */ /* 0x000fe40003f05270 */
[----:B0-----:R-:W-:Y:S02]  /*2ff0*/  FMNMX.FTZ R8, R10, R11, !PT ;  /* 0x0000000b0a087209 */ /* 0x001fe40007810000 */
[----:B------:R-:W-:-:S02]  /*3000*/  ISETP.GT.AND P0, PT, R7, 0x38, !P0 ;  /* 0x000000380700780c */ /* 0x000fc40004704270 */
[----:B------:R-:W-:Y:S01]  /*3010*/  FSEL R66, R66, -INF , !P3 ;  /* 0xff80000042427808 */ /* 0x000fe20005800000 */
[----:B------:R-:W-:Y:S01]  /*3020*/  FMUL.FTZ R11, R8, UR14 ;  /* 0x0000000e080b7c20 */ /* 0x000fe20008410000 */
[C---:B------:R-:W-:Y:S02]  /*3030*/  ISETP.LT.OR P0, PT, R6.reuse, 0x39, P0 ;  /* 0x000000390600780c */ /* 0x040fe40000701670 */
[----:B------:R-:W-:Y:S02]  /*3040*/  ISETP.LT.OR P5, PT, R6, 0x59, P5 ;  /* 0x000000590600780c */ /* 0x000fe40002fa1670 */
[----:B------:R-:W-:Y:S02]  /*3050*/  FSEL R54, R54, -INF , !P0 ;  /* 0xff80000036367808 */ /* 0x000fe40004000000 */
[----:B------:R-:W-:Y:S02]  /*3060*/  ISETP.NE.AND P0, PT, R79, RZ, PT ;  /* 0x000000ff4f00720c */ /* 0x000fe40003f05270 */
[----:B------:R-:W-:-:S02]  /*3070*/  FSEL R67, R67, -INF , !P4 ;  /* 0xff80000043437808 */ /* 0x000fc40006000000 */
[----:B------:R-:W-:Y:S02]  /*3080*/  ISETP.GT.AND P0, PT, R7, 0x39, !P0 ;  /* 0x000000390700780c */ /* 0x000fe40004704270 */
[----:B------:R-:W-:Y:S02]  /*3090*/  FSEL R70, R70, -INF , !P5 ;  /* 0xff80000046467808 */ /* 0x000fe40006800000 */
[----:B------:R-:W-:-:S04]  /*30a0*/  ISETP.LT.OR P0, PT, R6, 0x3a, P0 ;  /* 0x0000003a0600780c */ /* 0x000fc80000701670 */
[----:B------:R-:W-:Y:S02]  /*30b0*/  FSEL R55, R55, -INF , !P0 ;  /* 0xff80000037377808 */ /* 0x000fe40004000000 */
[----:B------:R-:W-:Y:S02]  /*30c0*/  ISETP.GT.AND P0, PT, R7, RZ, !P6 ;  /* 0x000000ff0700720c */ /* 0x000fe40007704270 */
[----:B------:R-:W-:Y:S02]  /*30d0*/  ISETP.NE.AND P6, PT, R53, RZ, PT ;  /* 0x000000ff3500720c */ /* 0x000fe40003fc5270 */
[----:B------:R-:W-:-:S04]  /*30e0*/  ISETP.LT.OR P0, PT, R6, 0x1, P0 ;  /* 0x000000010600780c */ /* 0x000fc80000701670 */
[----:B------:R-:W-:Y:S02]  /*30f0*/  FSEL R26, R26, -INF , !P0 ;  /* 0xff8000001a1a7808 */ /* 0x000fe40004000000 */
[----:B------:R-:W-:Y:S02]  /*3100*/  FSETP.NEU.FTZ.AND P0, PT, R8, -INF , PT ;  /* 0xff8000000800780b */ /* 0x000fe40003f1d000 */
[----:B------:R-:W-:Y:S02]  /*3110*/  FMNMX.FTZ R9, R26, R27, !PT ;  /* 0x0000001b1a097209 */ /* 0x000fe40007810000 */
[----:B------:R-:W-:Y:S02]  /*3120*/  FSEL R11, R11, RZ, P0 ;  /* 0x000000ff0b0b7208 */ /* 0x000fe40000000000 */
[----:B------:R-:W-:Y:S02]  /*3130*/  FMNMX.FTZ R10, R30, R9, !PT ;  /* 0x000000091e0a7209 */ /* 0x000fe40007810000 */
[----:B------:R-:W-:Y:S01]  /*3140*/  ISETP.GT.AND P0, PT, R7, 0x40, !P6 ;  /* 0x000000400700780c */ /* 0x000fe20007704270 */
[--C-:B------:R-:W-:Y:S01]  /*3150*/  FFMA.FTZ R12, R24, UR14, -R11.reuse ;  /* 0x0000000e180c7c23 */ /* 0x100fe2000801080b */
[----:B------:R-:W-:Y:S01]  /*3160*/  FMNMX.FTZ R9, R31, R10, !PT ;  /* 0x0000000a1f097209 */ /* 0x000fe20007810000 */
[--C-:B------:R-:W-:Y:S01]  /*3170*/  FFMA.FTZ R13, R72, UR14, -R11.reuse ;  /* 0x0000000e480d7c23 */ /* 0x100fe2000801080b */
[----:B------:R-:W-:Y:S01]  /*3180*/  ISETP.LT.OR P0, PT, R6, 0x41, P0 ;  /* 0x000000410600780c */ /* 0x000fe20000701670 */
[--C-:B------:R-:W-:Y:S01]  /*3190*/  FFMA.FTZ R15, R74, UR14, -R11.reuse ;  /* 0x0000000e4a0f7c23 */ /* 0x100fe2000801080b */
[----:B------:R-:W-:Y:S01]  /*31a0*/  FMNMX.FTZ R10, R34, R9, !PT ;  /* 0x00000009220a7209 */ /* 0x000fe20007810000 */
[----:B------:R-:W-:Y:S01]  /*31b0*/  MUFU.EX2 R12, R12 ;  /* 0x0000000c000c7308 */ /* 0x000fe20000000800 */
[----:B------:R-:W-:Y:S01]  /*31c0*/  FSEL R58, R58, -INF , !P0 ;  /* 0xff8000003a3a7808 */ /* 0x000fe20004000000 */
[--C-:B------:R-:W-:Y:S01]  /*31d0*/  FFMA.FTZ R19, R32, UR14, -R11.reuse ;  /* 0x0000000e20137c23 */ /* 0x100fe2000801080b */
[----:B------:R-:W-:Y:S01]  /*31e0*/  FMNMX.FTZ R9, R35, R10, !PT ;  /* 0x0000000a23097209 */ /* 0x000fe20007810000 */
[--C-:B------:R-:W-:Y:S01]  /*31f0*/  FFMA.FTZ R20, R76, UR14, -R11.reuse ;  /* 0x0000000e4c147c23 */ /* 0x100fe2000801080b */
[----:B------:R-:W-:Y:S01]  /*3200*/  ISETP.NE.AND P0, PT, R81, RZ, PT ;  /* 0x000000ff5100720c */ /* 0x000fe20003f05270 */
[--C-:B------:R-:W-:Y:S01]  /*3210*/  FFMA.FTZ R24, R82, UR14, -R11.reuse ;  /* 0x0000000e52187c23 */ /* 0x100fe2000801080b */
[----:B------:R-:W-:Y:S01]  /*3220*/  FMNMX.FTZ R10, R38, R9, !PT ;  /* 0x00000009260a7209 */ /* 0x000fe20007810000 */
[----:B------:R-:W0:Y:S01]  /*3230*/  MUFU.EX2 R13, R13 ;  /* 0x0000000d000d7308 */ /* 0x000e220000000800 */
[----:B------:R-:W-:Y:S01]  /*3240*/  ISETP.NE.AND P6, PT, R14, RZ, PT ;  /* 0x000000ff0e00720c */ /* 0x000fe20003fc5270 */
[--C-:B------:R-:W-:Y:S01]  /*3250*/  FFMA.FTZ R14, R28, UR14, -R11.reuse ;  /* 0x0000000e1c0e7c23 */ /* 0x100fe2000801080b */
[----:B------:R-:W-:Y:S01]  /*3260*/  FMNMX.FTZ R9, R39, R10, !PT ;  /* 0x0000000a27097209 */ /* 0x000fe20007810000 */
[--C-:B------:R-:W-:Y:S01]  /*3270*/  FFMA.FTZ R21, R36, UR14, -R11.reuse ;  /* 0x0000000e24157c23 */ /* 0x100fe2000801080b */
[C---:B------:R-:W-:Y:S01]  /*3280*/  ISETP.GT.AND P0, PT, R7.reuse, 0x41, !P0 ;  /* 0x000000410700780c */ /* 0x040fe20004704270 */
[--C-:B------:R-:W-:Y:S01]  /*3290*/  FFMA.FTZ R23, R40, UR14, -R11.reuse ;  /* 0x0000000e28177c23 */ /* 0x100fe2000801080b */
[----:B------:R-:W-:Y:S01]  /*32a0*/  FMNMX.FTZ R10, R42, R9, !PT ;  /* 0x000000092a0a7209 */ /* 0x000fe20007810000 */
[----:B------:R-:W-:Y:S01]  /*32b0*/  MUFU.EX2 R14, R14 ;  /* 0x0000000e000e7308 */ /* 0x000fe20000000800 */
[----:B------:R-:W-:Y:S01]  /*32c0*/  ISETP.GT.AND P6, PT, R7, 0x59, !P6 ;  /* 0x000000590700780c */ /* 0x000fe200077c4270 */
[--C-:B------:R-:W-:Y:S01]  /*32d0*/  FFMA.FTZ R28, R48, UR14, -R11.reuse ;  /* 0x0000000e301c7c23 */ /* 0x100fe2000801080b */
[----:B------:R-:W-:Y:S01]  /*32e0*/  FMNMX.FTZ R9, R43, R10, !PT ;  /* 0x0000000a2b097209 */ /* 0x000fe20007810000 */
[--C-:B------:R-:W-:Y:S01]  /*32f0*/  FFMA.FTZ R32, R52, UR14, -R11.reuse ;  /* 0x0000000e34207c23 */ /* 0x100fe2000801080b */
[----:B------:R-:W-:Y:S01]  /*3300*/  ISETP.LT.OR P0, PT, R6, 0x42, P0 ;  /* 0x000000420600780c */ /* 0x000fe20000701670 */
[----:B------:R-:W-:Y:S01]  /*3310*/  FFMA.FTZ R33, R86, UR14, -R11 ;  /* 0x0000000e56217c23 */ /* 0x000fe2000801080b */
[----:B------:R-:W-:Y:S01]  /*3320*/  FMNMX.FTZ R10, R46, R9, !PT ;  /* 0x000000092e0a7209 */ /* 0x000fe20007810000 */
[----:B------:R-:W1:Y:S01]  /*3330*/  MUFU.EX2 R15, R15 ;  /* 0x0000000f000f7308 */ /* 0x000e620000000800 */
[----:B------:R-:W-:Y:S01]  /*3340*/  FSEL R59, R59, -INF , !P0 ;  /* 0xff8000003b3b7808 */ /* 0x000fe20004000000 */
[----:B0-----:R-:W-:Y:S01]  /*3350*/  FADD.FTZ R49, R12, R13 ;  /* 0x0000000d0c317221 */ /* 0x001fe20000010000 */
        /* <DEDUP_REMOVED lines=9> */
[----:B------:R-:W-:Y:S01]  /*33f0*/  FFMA.FTZ R45, R92, UR14, -R11 ;  /* 0x0000000e5c2d7c23 */ /* 0x000fe2000801080b */
[----:B------:R-:W-:-:S02]  /*3400*/  F2FP.F16.F32.PACK_AB R152, R13, R12 ;  /* 0x0000000c0d98723e */ /* 0x000fc400000000ff */
[----:B------:R-:W-:Y:S01]  /*3410*/  FMNMX.FTZ R10, R54, R9, !PT ;  /* 0x00000009360a7209 */ /* 0x000fe20007810000 */
[----:B------:R-:W-:Y:S01]  /*3420*/  FFMA.FTZ R9, R78, UR14, -R11 ;  /* 0x0000000e4e097c23 */ /* 0x000fe2000801080b */
[----:B------:R0:W-:Y:S01]  /*3430*/  MUFU.EX2 R25, R24 ;  /* 0x0000001800197308 */ /* 0x0001e20000000800 */
[----:B-1----:R-:W-:Y:S02]  /*3440*/  F2FP.F16.F32.PACK_AB R154, R15, R14 ;  /* 0x0000000e0f9a723e */ /* 0x002fe400000000ff */
[----:B------:R-:W-:-:S04]  /*3450*/  FMNMX.FTZ R7, R55, R10, !PT ;  /* 0x0000000a37077209 */ /* 0x000fc80007810000 */
[----:B------:R-:W-:Y:S01]  /*3460*/  FMNMX.FTZ R10, R58, R7, !PT ;  /* 0x000000073a0a7209 */ /* 0x000fe20007810000 */
[----:B------:R1:W-:Y:S01]  /*3470*/  MUFU.EX2 R158, R9 ;  /* 0x00000009009e7308 */ /* 0x0003e20000000800 */
[----:B0-----:R-:W-:Y:S02]  /*3480*/  FFMA.FTZ R24, R88, UR14, -R11 ;  /* 0x0000000e58187c23 */ /* 0x001fe4000801080b */
[----:B------:R-:W-:-:S04]  /*3490*/  FMNMX.FTZ R7, R59, R10, !PT ;  /* 0x0000000a3b077209 */ /* 0x000fc80007810000 */
[----:B------:R-:W-:Y:S01]  /*34a0*/  FMNMX.FTZ R10, R62, R7, !PT ;  /* 0x000000073e0a7209 */ /* 0x000fe20007810000 */
[----:B------:R-:W0:Y:S01]  /*34b0*/  MUFU.EX2 R20, R20 ;  /* 0x0000001400147308 */ /* 0x000e220000000800 */
[----:B-1----:R-:W-:Y:S02]  /*34c0*/  FFMA.FTZ R9, R80, UR14, -R11 ;  /* 0x0000000e50097c23 */ /* 0x002fe4000801080b */
[----:B------:R-:W-:-:S04]  /*34d0*/  FMNMX.FTZ R7, R63, R10, !PT ;  /* 0x0000000a3f077209 */ /* 0x000fc80007810000 */
[----:B------:R-:W-:Y:S01]  /*34e0*/  FMNMX.FTZ R10, R66, R7, !PT ;  /* 0x00000007420a7209 */ /* 0x000fe20007810000 */
[----:B------:R1:W-:Y:S03]  /*34f0*/  MUFU.EX2 R160, R9 ;  /* 0x0000000900a07308 */ /* 0x0003e60000000800 */
[----:B------:R-:W-:Y:S01]  /*3500*/  FMNMX.FTZ R7, R67, R10, !PT ;  /* 0x0000000a43077209 */ /* 0x000fe20007810000 */
[--C-:B------:R-:W-:Y:S01]  /*3510*/  FFMA.FTZ R10, R44, UR14, -R11.reuse ;  /* 0x0000000e2c0a7c23 */ /* 0x100fe2000801080b */
[--C-:B------:R-:W-:Y:S02]  /*3520*/  FFMA.FTZ R44, R64, UR14, -R11.reuse ;  /* 0x0000000e402c7c23 */ /* 0x100fe4000801080b */
[----:B------:R-:W-:Y:S01]  /*3530*/  FMNMX.FTZ R6, R70, R7, !PT ;  /* 0x0000000746067209 */ /* 0x000fe20007810000 */
[----:B------:R-:W3:Y:S01]  /*3540*/  MUFU.EX2 R21, R21 ;  /* 0x0000001500157308 */ /* 0x000ee20000000800 */
[----:B-1----:R-:W-:Y:S01]  /*3550*/  FFMA.FTZ R9, R84, UR14, -R11 ;  /* 0x0000000e54097c23 */ /* 0x002fe2000801080b */
[----:B0-----:R-:W-:-:S02]  /*3560*/  F2FP.F16.F32.PACK_AB R156, R20, R19 ;  /* 0x00000013149c723e */ /* 0x001fc400000000ff */
[----:B------:R-:W-:-:S04]  /*3570*/  FMNMX.FTZ R6, R71, R6, !PT ;  /* 0x0000000647067209 */ /* 0x000fc80007810000 */
[----:B------:R-:W-:Y:S01]  /*3580*/  MUFU.EX2 R29, R9 ;  /* 0x00000009001d7308 */ /* 0x000fe20000000800 */
[----:B------:R-:W0:Y:S07]  /*3590*/  SHFL.BFLY PT, R7, R6, 0x2, 0x1f ;  /* 0x0c401f0006077f89 */ /* 0x000e2e00000e0000 */
[----:B------:R1:W-:Y:S08]  /*35a0*/  MUFU.EX2 R37, R24 ;  /* 0x0000001800257308 */ /* 0x0003f00000000800 */
[----:B------:R-:W-:Y:S01]  /*35b0*/  MUFU.EX2 R23, R23 ;  /* 0x0000001700177308 */ /* 0x000fe20000000800 */
[----:B-1----:R-:W-:-:S04]  /*35c0*/  FADD.FTZ R24, R14, R49 ;  /* 0x000000310e187221 */ /* 0x002fc80000010000 */
[----:B------:R-:W-:-:S03]  /*35d0*/  FADD.FTZ R24, R15, R24 ;  /* 0x000000180f187221 */ /* 0x000fc60000010000 */
[----:B------:R-:W1:Y:S01]  /*35e0*/  MUFU.EX2 R10, R10 ;  /* 0x0000000a000a7308 */ /* 0x000e620000000800 */
[----:B0-----:R-:W-:Y:S01]  /*35f0*/  FMNMX.FTZ R7, R6, R7, !PT ;  /* 0x0000000706077209 */ /* 0x001fe20007810000 */
[----:B------:R-:W-:-:S04]  /*3600*/  FADD.FTZ R49, R19, R24 ;  /* 0x0000001813317221 */ /* 0x000fc80000010000 */
[----:B------:R-:W0:Y:S01]  /*3610*/  SHFL.BFLY PT, R6, R7, 0x1, 0x1f ;  /* 0x0c201f0007067f89 */ /* 0x000e2200000e0000 */
[----:B------:R-:W-:Y:S01]  /*3620*/  FADD.FTZ R24, R20, R49 ;  /* 0x0000003114187221 */ /* 0x000fe20000010000 */
[----:B------:R-:W4:Y:S03]  /*3630*/  MUFU.EX2 R28, R28 ;  /* 0x0000001c001c7308 */ /* 0x000f260000000800 */
[----:B---3--:R-:W-:-:S04]  /*3640*/  FADD.FTZ R53, R21, R24 ;  /* 0x0000001815357221 */ /* 0x008fc80000010000 */
[C---:B------:R-:W-:Y:S01]  /*3650*/  FADD.FTZ R48, R158.reuse, R53 ;  /* 0x000000359e307221 */ /* 0x040fe20000010000 */
[----:B------:R-:W3:Y:S01]  /*3660*/  MUFU.EX2 R32, R32 ;  /* 0x0000002000207308 */ /* 0x000ee20000000800 */
[----:B-1----:R-:W-:Y:S02]  /*3670*/  F2FP.F16.F32.PACK_AB R162, R25, R10 ;  /* 0x0000000a19a2723e */ /* 0x002fe400000000ff */
[----:B------:R-:W-:Y:S01]  /*3680*/  FADD.FTZ R53, R23, R48 ;  /* 0x0000003017357221 */ /* 0x000fe20000010000 */
[----:B------:R-:W-:-:S03]  /*3690*/  F2FP.F16.F32.PACK_AB R158, R158, R21 ;  /* 0x000000159e9e723e */ /* 0x000fc600000000ff */
[C---:B------:R-:W-:Y:S01]  /*36a0*/  FADD.FTZ R53, R160.reuse, R53 ;  /* 0x00000035a0357221 */ /* 0x040fe20000010000 */
[----:B------:R-:W1:Y:S01]  /*36b0*/  MUFU.EX2 R33, R33 ;  /* 0x0000002100217308 */ /* 0x000e620000000800 */
[----:B------:R-:W-:Y:S02]  /*36c0*/  F2FP.F16.F32.PACK_AB R160, R160, R23 ;  /* 0x00000017a0a0723e */ /* 0x000fe400000000ff */
[----:B------:R-:W-:Y:S01]  /*36d0*/  FADD.FTZ R48, R10, R53 ;  /* 0x000000350a307221 */ /* 0x000fe20000010000 */
[----:B----4-:R-:W-:Y:S02]  /*36e0*/  F2FP.F16.F32.PACK_AB R164, R29, R28 ;  /* 0x0000001c1da4723e */ /* 0x010fe400000000ff */
[----:B0-----:R-:W-:Y:S01]  /*36f0*/  FMNMX.FTZ R9, R7, R6, !PT ;  /* 0x0000000607097209 */ /* 0x001fe20007810000 */
[----:B------:R-:W-:Y:S01]  /*3700*/  FADD.FTZ R53, R25, R48 ;  /* 0x0000003019357221 */ /* 0x000fe20000010000 */
[----:B------:R-:W-:Y:S01]  /*3710*/  MUFU.EX2 R36, R36 ;  /* 0x0000002400247308 */ /* 0x000fe20000000800 */
[----:B------:R-:W-:Y:S01]  /*3720*/  FFMA.FTZ R6, R68, UR14, -R11 ;  /* 0x0000000e44067c23 */ /* 0x000fe2000801080b */
[C---:B------:R-:W-:Y:S01]  /*3730*/  FSETP.NEU.FTZ.AND P0, PT, R9.reuse, -INF , PT ;  /* 0xff8000000900780b */ /* 0x040fe20003f1d000 */
[----:B------:R-:W-:Y:S01]  /*3740*/  FMUL.FTZ R7, R9, UR14 ;  /* 0x0000000e09077c20 */ /* 0x000fe20008410000 */
[----:B------:R-:W-:Y:S01]  /*3750*/  FADD.FTZ R48, R28, R53 ;  /* 0x000000351c307221 */ /* 0x000fe20000010000 */
[----:B------:R-:W-:-:S03]  /*3760*/  FFMA.FTZ R11, R94, UR14, -R11 ;  /* 0x0000000e5e0b7c23 */ /* 0x000fc6000801080b */
[----:B------:R-:W-:Y:S01]  /*3770*/  FSEL R7, R7, RZ, P0 ;  /* 0x000000ff07077208 */ /* 0x000fe20000000000 */
[----:B------:R-:W-:Y:S01]  /*3780*/  FADD.FTZ R53, R29, R48 ;  /* 0x000000301d357221 */ /* 0x000fe20000010000 */
[----:B------:R-:W-:Y:S01]  /*3790*/  MUFU.EX2 R40, R40 ;  /* 0x0000002800287308 */ /* 0x000fe20000000800 */
[----:B------:R-:W-:Y:S02]  /*37a0*/  PLOP3.LUT P0, PT, PT, PT, UP0, 0x40, 0x0 ;  /* 0x000000000000781c */ /* 0x000fe40003f0e808 */
        /* <DEDUP_REMOVED lines=14> */
[----:B------:R-:W0:Y:S01]  /*3890*/  MUFU.EX2 R27, R27 ;  /* 0x0000001b001b7308 */ /* 0x000e220000000800 */
[--C-:B------:R-:W-:Y:S01]  /*38a0*/  FFMA.FTZ R51, R51, UR14, -R7.reuse ;  /* 0x0000000e33337c23 */ /* 0x100fe20008010807 */
[--C-:B------:R-:W-:Y:S01]  /*38b0*/  FFMA.FTZ R54, R54, UR14, -R7.reuse ;  /* 0x0000000e36367c23 */ /* 0x100fe20008010807 */
[----:B------:R-:W-:Y:S01]  /*38c0*/  FFMA.FTZ R55, R55, UR14, -R7 ;  /* 0x0000000e37377c23 */ /* 0x000fe20008010807 */
[----:B---3--:R-:W-:Y:S01]  /*38d0*/  FADD.FTZ R48, R32, R53 ;  /* 0x0000003520307221 */ /* 0x008fe20000010000 */
        /* <DEDUP_REMOVED lines=9> */
[----:B-1----:R-:W-:-:S02]  /*3970*/  F2FP.F16.F32.PACK_AB R166, R33, R32 ;  /* 0x0000002021a6723e */ /* 0x002fc400000000ff */
[----:B------:R-:W1:Y:S01]  /*3980*/  MUFU.EX2 R31, R31 ;  /* 0x0000001f001f7308 */ /* 0x000e620000000800 */
[----:B0-----:R-:W-:Y:S01]  /*3990*/  FADD.FTZ R49, R26, R27 ;  /* 0x0000001b1a317221 */ /* 0x001fe20000010000 */
[----:B------:R-:W-:Y:S02]  /*39a0*/  F2FP.F16.F32.PACK_AB R168, R37, R36 ;  /* 0x0000002425a8723e */ /* 0x000fe400000000ff */
[----:B------:R-:W-:-:S04]  /*39b0*/  F2FP.F16.F32.PACK_AB R153, R27, R26 ;  /* 0x0000001a1b99723e */ /* 0x000fc800000000ff */
[----:B------:R-:W0:Y:S01]  /*39c0*/  MUFU.EX2 R34, R34 ;  /* 0x0000002200227308 */ /* 0x000e220000000800 */
[----:B---3--:R-:W-:-:S07]  /*39d0*/  FADD.FTZ R24, R30, R49 ;  /* 0x000000311e187221 */ /* 0x008fce0000010000 */
[----:B------:R-:W3:Y:S01]  /*39e0*/  MUFU.EX2 R35, R35 ;  /* 0x0000002300237308 */ /* 0x000ee20000000800 */
[C---:B-1----:R-:W-:Y:S01]  /*39f0*/  FADD.FTZ R49, R31.reuse, R24 ;  /* 0x000000181f317221 */ /* 0x042fe20000010000 */
[----:B------:R-:W-:-:S06]  /*3a00*/  F2FP.F16.F32.PACK_AB R155, R31, R30 ;  /* 0x0000001e1f9b723e */ /* 0x000fcc00000000ff */
[----:B------:R-:W1:Y:S01]  /*3a10*/  MUFU.EX2 R38, R38 ;  /* 0x0000002600267308 */ /* 0x000e620000000800 */
[----:B0-----:R-:W-:-:S07]  /*3a20*/  FADD.FTZ R24, R34, R49 ;  /* 0x0000003122187221 */ /* 0x001fce0000010000 */
[----:B------:R-:W0:Y:S01]  /*3a30*/  MUFU.EX2 R39, R39 ;  /* 0x0000002700277308 */ /* 0x000e220000000800 */
[C---:B---3--:R-:W-:Y:S01]  /*3a40*/  FADD.FTZ R49, R35.reuse, R24 ;  /* 0x0000001823317221 */ /* 0x048fe20000010000 */
[----:B------:R-:W-:-:S06]  /*3a50*/  F2FP.F16.F32.PACK_AB R157, R35, R34 ;  /* 0x00000022239d723e */ /* 0x000fcc00000000ff */
[----:B------:R-:W3:Y:S01]  /*3a60*/  MUFU.EX2 R42, R42 ;  /* 0x0000002a002a7308 */ /* 0x000ee20000000800 */
[----:B-1----:R-:W-:-:S07]  /*3a70*/  FADD.FTZ R24, R38, R49 ;  /* 0x0000003126187221 */ /* 0x002fce0000010000 */
[----:B------:R-:W1:Y:S01]  /*3a80*/  MUFU.EX2 R43, R43 ;  /* 0x0000002b002b7308 */ /* 0x000e620000000800 */
[C---:B0-----:R-:W-:Y:S01]  /*3a90*/  FADD.FTZ R49, R39.reuse, R24 ;  /* 0x0000001827317221 */ /* 0x041fe20000010000 */
[----:B------:R-:W-:-:S06]  /*3aa0*/  F2FP.F16.F32.PACK_AB R159, R39, R38 ;  /* 0x00000026279f723e */ /* 0x000fcc00000000ff */
[----:B------:R-:W0:Y:S01]  /*3ab0*/  MUFU.EX2 R46, R46 ;  /* 0x0000002e002e7308 */ /* 0x000e220000000800 */
[----:B---3--:R-:W-:-:S07]  /*3ac0*/  FADD.FTZ R24, R42, R49 ;  /* 0x000000312a187221 */ /* 0x008fce0000010000 */
[----:B------:R-:W3:Y:S01]  /*3ad0*/  MUFU.EX2 R47, R47 ;  /* 0x0000002f002f7308 */ /* 0x000ee20000000800 */
[C---:B-1----:R-:W-:Y:S01]  /*3ae0*/  FADD.FTZ R49, R43.reuse, R24 ;  /* 0x000000182b317221 */ /* 0x042fe20000010000 */
[----:B------:R-:W-:-:S06]  /*3af0*/  F2FP.F16.F32.PACK_AB R161, R43, R42 ;  /* 0x0000002a2ba1723e */ /* 0x000fcc00000000ff */
[----:B------:R-:W1:Y:S01]  /*3b00*/  MUFU.EX2 R50, R50 ;  /* 0x0000003200327308 */ /* 0x000e620000000800 */
[----:B0-----:R-:W-:Y:S01]  /*3b10*/  FADD.FTZ R24, R46, R49 ;  /* 0x000000312e187221 */ /* 0x001fe20000010000 */
[----:B------:R-:W-:-:S06]  /*3b20*/  FADD.FTZ R49, R33, R48 ;  /* 0x0000003021317221 */ /* 0x000fcc0000010000 */
[----:B------:R-:W0:Y:S01]  /*3b30*/  MUFU.EX2 R51, R51 ;  /* 0x0000003300337308 */ /* 0x000e220000000800 */
[C---:B---3--:R-:W-:Y:S01]  /*3b40*/  FADD.FTZ R7, R47.reuse, R24 ;  /* 0x000000182f077221 */ /* 0x048fe20000010000 */
[----:B------:R-:W-:Y:S01]  /*3b50*/  FADD.FTZ R24, R36, R49 ;  /* 0x0000003124187221 */ /* 0x000fe20000010000 */
[----:B------:R-:W-:-:S03]  /*3b60*/  F2FP.F16.F32.PACK_AB R163, R47, R46 ;  /* 0x0000002e2fa3723e */ /* 0x000fc600000000ff */
[----:B------:R-:W-:Y:S02]  /*3b70*/  FADD.FTZ R13, R37, R24 ;  /* 0x00000018250d7221 */ /* 0x000fe40000010000 */
[----:B------:R-:W3:Y:S01]  /*3b80*/  MUFU.EX2 R54, R54 ;  /* 0x0000003600367308 */ /* 0x000ee20000000800 */
[----:B-1----:R-:W-:Y:S01]  /*3b90*/  FADD.FTZ R12, R50, R7 ;  /* 0x00000007320c7221 */ /* 0x002fe20000010000 */
[----:B------:R-:W-:-:S06]  /*3ba0*/  FADD.FTZ R14, R40, R13 ;  /* 0x0000000d280e7221 */ /* 0x000fcc0000010000 */
        /* <DEDUP_REMOVED lines=9> */
[C---:B0-----:R-:W-:Y:S01]  /*3c40*/  FADD.FTZ R7, R55.reuse, R12 ;  /* 0x0000000c37077221 */ /* 0x041fe20000010000 */
[----:B------:R-:W-:-:S06]  /*3c50*/  F2FP.F16.F32.PACK_AB R167, R55, R54 ;  /* 0x0000003637a7723e */ /* 0x000fcc00000000ff */
[----:B------:R-:W0:Y:S01]  /*3c60*/  MUFU.EX2 R45, R45 ;  /* 0x0000002d002d7308 */ /* 0x000e220000000800 */
[----:B---3--:R-:W-:-:S07]  /*3c70*/  FADD.FTZ R12, R44, R13 ;  /* 0x0000000d2c0c7221 */ /* 0x008fce0000010000 */
[----:B------:R-:W3:Y:S01]  /*3c80*/  MUFU.EX2 R59, R59 ;  /* 0x0000003b003b7308 */ /* 0x000ee20000000800 */
[----:B-1----:R-:W-:-:S07]  /*3c90*/  FADD.FTZ R10, R58, R7 ;  /* 0x000000073a0a7221 */ /* 0x002fce0000010000 */
[----:B------:R-:W1:Y:S01]  /*3ca0*/  MUFU.EX2 R6, R6 ;  /* 0x0000000600067308 */ /* 0x000e620000000800 */
[C---:B0-----:R-:W-:Y:S01]  /*3cb0*/  FADD.FTZ R13, R45.reuse, R12 ;  /* 0x0000000c2d0d7221 */ /* 0x041fe20000010000 */
[----:B------:R-:W-:-:S06]  /*3cc0*/  F2FP.F16.F32.PACK_AB R172, R45, R44 ;  /* 0x0000002c2dac723e */ /* 0x000fcc00000000ff */
[----:B------:R-:W0:Y:S01]  /*3cd0*/  MUFU.EX2 R62, R62 ;  /* 0x0000003e003e7308 */ /* 0x000e220000000800 */
[C---:B---3--:R-:W-:Y:S01]  /*3ce0*/  FADD.FTZ R7, R59.reuse, R10 ;  /* 0x0000000a3b077221 */ /* 0x048fe20000010000 */
[----:B------:R-:W-:-:S06]  /*3cf0*/  F2FP.F16.F32.PACK_AB R169, R59, R58 ;  /* 0x0000003a3ba9723e */ /* 0x000fcc00000000ff */
[----:B------:R-:W3:Y:S01]  /*3d00*/  MUFU.EX2 R11, R11 ;  /* 0x0000000b000b7308 */ /* 0x000ee20000000800 */
[----:B-1----:R-:W-:-:S07]  /*3d10*/  FADD.FTZ R12, R6, R13 ;  /* 0x0000000d060c7221 */ /* 0x002fce0000010000 */
[----:B------:R-:W1:Y:S01]  /*3d20*/  MUFU.EX2 R63, R63 ;  /* 0x0000003f003f7308 */ /* 0x000e620000000800 */
[----:B0-----:R-:W-:-:S07]  /*3d30*/  FADD.FTZ R10, R62, R7 ;  /* 0x000000073e0a7221 */ /* 0x001fce0000010000 */
[----:B------:R-:W0:Y:S01]  /*3d40*/  MUFU.EX2 R66, R66 ;  /* 0x0000004200427308 */ /* 0x000e220000000800 */
[C---:B---3--:R-:W-:Y:S01]  /*3d50*/  FADD.FTZ R7, R11.reuse, R12 ;  /* 0x0000000c0b077221 */ /* 0x048fe20000010000 */
[----:B------:R-:W-:-:S06]  /*3d60*/  F2FP.F16.F32.PACK_AB R174, R11, R6 ;  /* 0x000000060bae723e */ /* 0x000fcc00000000ff */
[----:B------:R-:W3:Y:S01]  /*3d70*/  MUFU.EX2 R67, R67 ;  /* 0x0000004300437308 */ /* 0x000ee20000000800 */
[C---:B-1----:R-:W-:Y:S01]  /*3d80*/  FADD.FTZ R11, R63.reuse, R10 ;  /* 0x0000000a3f0b7221 */ /* 0x042fe20000010000 */
[----:B------:R-:W-:-:S06]  /*3d90*/  F2FP.F16.F32.PACK_AB R171, R63, R62 ;  /* 0x0000003e3fab723e */ /* 0x000fcc00000000ff */
[----:B------:R-:W1:Y:S01]  /*3da0*/  MUFU.EX2 R70, R70 ;  /* 0x0000004600467308 */ /* 0x000e620000000800 */
[----:B0-----:R-:W-:-:S07]  /*3db0*/  FADD.FTZ R6, R66, R11 ;  /* 0x0000000b42067221 */ /* 0x001fce0000010000 */
[----:B------:R-:W0:Y:S01]  /*3dc0*/  MUFU.EX2 R71, R71 ;  /* 0x0000004700477308 */ /* 0x000e220000000800 */
[C---:B---3--:R-:W-:Y:S01]  /*3dd0*/  FADD.FTZ R11, R67.reuse, R6 ;  /* 0x00000006430b7221 */ /* 0x048fe20000010000 */
[----:B------:R-:W-:-:S03]  /*3de0*/  F2FP.F16.F32.PACK_AB R173, R67, R66 ;  /* 0x0000004243ad723e */ /* 0x000fc600000000ff */
[----:B-1----:R-:W-:-:S04]  /*3df0*/  FADD.FTZ R6, R70, R11 ;  /* 0x0000000b46067221 */ /* 0x002fc80000010000 */
[C---:B0-----:R-:W-:Y:S01]  /*3e00*/  FADD.FTZ R6, R71.reuse, R6 ;  /* 0x0000000647067221 */ /* 0x041fe20000010000 */
[----:B------:R-:W-:Y:S01]  /*3e10*/  F2FP.F16.F32.PACK_AB R175, R71, R70 ;  /* 0x0000004647af723e */ /* 0x000fe200000000ff */
[----:B------:R-:W-:Y:S06]  /*3e20*/  @P0 BRA `(.L_x_1965) ;  /* 0x0000000000040947 */ /* 0x000fec0003800000 */
[----:B------:R-:W-:Y:S01]  /*3e30*/  BPT.TRAP 0x1 ;  /* 0x000000040000795c */ /* 0x000fe20000300000 */
.L_x_1965:
[----:B------:R-:W-:Y:S01]  /*3e40*/  PLOP3.LUT P1, PT, PT, PT, UP0, 0x40, 0x0 ;  /* 0x000000000000781c */ /* 0x000fe20003f2e808 */
[----:B------:R0:W1:-:S12]  /*3e50*/  SYNCS.PHASECHK.TRANS64.TRYWAIT P0, [UR38+0x22850], R2 ;  /* 0x02285002ff0075a7 */ /* 0x0000580008000166 */
[----:B0-----:R-:W-:Y:S05]  /*3e60*/  @P1 BRA `(.L_x_1966) ;  /* 0x0000000000041947 */ /* 0x001fea0003800000 */
[----:B------:R-:W-:Y:S01]  /*3e70*/  BPT.TRAP 0x1 ;  /* 0x000000040000795c */ /* 0x000fe20000300000 */
.L_x_1966:
[----:B-1----:R-:W-:Y:S05]  /*3e80*/  @P0 BRA `(.L_x_1967) ;  /* 0x0000000000080947 */ /* 0x002fea0003800000 */
[----:B------:R-:W0:Y:S02]  /*3e90*/  SYNCS.PHASECHK.TRANS64.TRYWAIT P0, [UR38+0x22850], R2 ;  /* 0x02285002ff0075a7 */ /* 0x000e240008000166 */
[----:B0-----:R-:W-:Y:S05]  /*3ea0*/  @!P0 BRA `(.L_x_1968) ;  /* 0x000000f000748947 */ /* 0x001fea0003800000 */
.L_x_1967:
[----:B------:R1:W-:Y:S01]  /*3eb0*/  BAR.SYNC.DEFER_BLOCKING R5, 0x100 ;  /* 0x000400050000751d */ /* 0x0003e20000010000 */
[----:B------:R-:W-:Y:S01]  /*3ec0*/  UIADD3 UR6, UR38, 0x400, URZ ;  /* 0x0000040026067890 */ /* 0x000fe2000fffe03f */
[----:B------:R-:W-:-:S03]  /*3ed0*/  PLOP3.LUT P0, PT, PT, PT, UP0, 0x40, 0x0 ;  /* 0x000000000000781c */ /* 0x000fc60003f0e808 */
[----:B------:R-:W-:Y:S01]  /*3ee0*/  USHF.R.U32.HI UR6, URZ, 0x4, UR6 ;  /* 0x000000043f067899 */ /* 0x000fe20008011606 */
[----:B------:R-:W-:Y:S01]  /*3ef0*/  UMOV UR7, 0x40000040 ;  /* 0x4000004000077882 */ /* 0x000fe20000000000 */
[----:B------:R-:W-:Y:S02]  /*3f00*/  UMOV UR11, 0x40000040 ;  /* 0x40000040000b7882 */ /* 0x000fe40000000000 */
[----:B------:R-:W-:-:S04]  /*3f10*/  ULOP3.LUT UR6, UR6, 0x3fff, URZ, 0xc0, !UPT ;  /* 0x00003fff06067892 */ /* 0x000fc8000f8ec03f */
[----:B------:R-:W-:-:S04]  /*3f20*/  ULOP3.LUT UR6, UR6, 0x3000000, URZ, 0xfc, !UPT ;  /* 0x0300000006067892 */ /* 0x000fc8000f8efc3f */
[----:B------:R-:W-:Y:S01]  /*3f30*/  UIADD3 UR10, UR6, 0x80, URZ ;  /* 0x00000080060a7890 */ /* 0x000fe2000fffe03f */
[----:B------:R-:W-:-:S06]  /*3f40*/  WARPGROUP.ARRIVE ;  /* 0x00000000000079c5 */ /* 0x000fcc0000000000 */
[----:B------:R-:W-:Y:S03]  /*3f50*/  HGMMA.64x256x16.F32 R24, R152, gdesc[UR4].tnspB, RZ, !UPT, gsb0 ;  /* 0x43e0000498187df0 */ /* 0x000fe6000c0008ff */
        /* <DEDUP_REMOVED lines=29> */
[----:B-1----:R-:W-:Y:S05]  /*4130*/  @P0 BRA `(.L_x_1969) ;  /* 0x0000000000040947 */ /* 0x002fea0003800000 */
[----:B------:R-:W-:Y:S01]  /*4140*/  BPT.TRAP 0x1 ;  /* 0x000000040000795c */ /* 0x000fe20000300000 */
.L_x_1969:
[----:B------:R-:W1:Y:S01]  /*4150*/  S2UR UR26, SR_CTAID.X ;  /* 0x00000000001a79c3 */ /* 0x000e620000002500 */
[----:B------:R-:W-:Y:S01]  /*4160*/  UISETP.NE.AND UP2, UPT, UR40, URZ, UPT ;  /* 0x0000003f2800728c */ /* 0x000fe2000bf45270 */
[----:B0-----:R-:W-:Y:S01]  /*4170*/  VIADD R11, R22, 0xfffffffe ;  /* 0xfffffffe160b7836 */ /* 0x001fe20000000000 */
[----:B------:R-:W-:-:S06]  /*4180*/  UISETP.NE.AND UP1, UPT, UR43, URZ, UPT ;  /* 0x0000003f2b00728c */ /* 0x000fcc000bf25270 */
[----:B------:R-:W-:-:S03]  /*4190*/  PLOP3.LUT P0, PT, PT, PT, UP1, 0x40, 0x0 ;  /* 0x000000000000781c */ /* 0x000fc60003f0e818 */
[----:B------:R-:W-:Y:S01]  /*41a0*/  @UP2 ULDC UR10, c[0x0][0x44c] ;  /* 0x00011300000a2ab9 */ /* 0x000fe20000000800 */
[----:B------:R-:W-:Y:S01]  /*41b0*/  @UP2 ULDC UR7, c[0x0][0x450] ;  /* 0x0001140000072ab9 */ /* 0x000fe20000000800 */
[----:B-1----:R-:W-:-:S04]  /*41c0*/  USHF.L.U32 UR26, UR26, 0x7, URZ ;  /* 0x000000071a1a7899 */ /* 0x002fc8000800063f */
[----:B------:R-:W-:-:S03]  /*41d0*/  UIMAD.WIDE.U32 UR10, UR26, UR10, URZ ;  /* 0x0000000a1a0a72a5 */ /* 0x000fc6000f8e003f */
[----:B------:R-:W-:Y:S01]  /*41e0*/  UMOV UR19, UR26 ;  /* 0x0000001a00137c82 */ /* 0x000fe20008000000 */
[----:B------:R-:W-:Y:S02]  /*41f0*/  @UP2 USHF.R.U32.HI UR19, URZ, UR7, UR11 ;  /* 0x000000073f132299 */ /* 0x000fe4000801160b */
[----:B------:R-:W-:-:S04]  /*4200*/  UIADD3 UR7, UR38, 0x22860, URZ ;  /* 0x0002286026077890 */ /* 0x000fc8000fffe03f */
[----:B------:R-:W-:Y:S01]  /*4210*/  IMAD.U32 R2, RZ, RZ, UR19 ;  /* 0x00000013ff027e24 */ /* 0x000fe2000f8e00ff */
[----:B------:R-:W-:-:S04]  /*4220*/  UPRMT UR7, UR5, 0x654, UR7 ;  /* 0x0000065405077896 */ /* 0x000fc80008000007 */
[----:B------:R-:W-:-:S04]  /*4230*/  IADD3 R2, R2, -UR15, R17 ;  /* 0x8000000f02027c10 */ /* 0x000fc8000fffe011 */
[----:B------:R-:W-:Y:S01]  /*4240*/  R2UR UR10, R2 ;  /* 0x00000000020a72ca */ /* 0x000fe200000e0000 */
[----:B------:R-:W-:-:S12]  /*4250*/  SYNCS.ARRIVE.TRANS64.RED.A1T0 RZ, [UR7], RZ ;  /* 0x000000ffffff79a7 */ /* 0x000fd80008100407 */
[----:B------:R-:W-:Y:S01]  /*4260*/  UIADD3 UR18, UR10, UR18, URZ ;  /* 0x000000120a127290 */ /* 0x000fe2000fffe03f */
[----:B------:R-:W-:Y:S11]  /*4270*/  @P0 BRA `(.L_x_1970) ;  /* 0x00000000004c0947 */ /* 0x000ff60003800000 */
[----:B------:R-:W-:Y:S01]  /*4280*/  ISETP.GT.AND P0, PT, R2, RZ, PT ;  /* 0x000000ff0200720c */ /* 0x000fe20003f04270 */
[----:B------:R-:W-:-:S12]  /*4290*/  UIADD3 UR7, UR10, -0x1, URZ ;  /* 0xffffffff0a077890 */ /* 0x000fd8000fffe03f */
[----:B------:R-:W-:Y:S05]  /*42a0*/  @P0 BRA `(.L_x_1971) ;  /* 0x0000000000200947 */ /* 0x000fea0003800000 */
[----:B------:R-:W-:Y:S01]  /*42b0*/  ULDC UR19, c[0x0][0x9e4] ;  /* 0x0002790000137ab9 */ /* 0x000fe20000000800 */
[----:B------:R-:W-:Y:S02]  /*42c0*/  UIADD3 UR7, -UR10, URZ, URZ ;  /* 0x0000003f0a077290 */ /* 0x000fe4000fffe13f */
[----:B------:R-:W-:-:S11]  /*42d0*/  UISETP.NE.AND UP1, UPT, UR19, 0x1, UPT ;  /* 0x000000011300788c */ /* 0x000fd6000bf25270 */
[----:B------:R-:W-:Y:S02]  /*42e0*/  @UP1 ULDC.64 UR22, c[0x0][0x9e8] ;  /* 0x00027a0000161ab9 */ /* 0x000fe40000000a00 */
[----:B------:R-:W-:-:S04]  /*42f0*/  UIMAD.WIDE.U32 UR10, UR7, UR22, URZ ;  /* 0x00000016070a72a5 */ /* 0x000fc8000f8e003f */
[----:B------:R-:W-:-:S04]  /*4300*/  @UP1 USHF.R.U32.HI UR7, URZ, UR23, UR11 ;  /* 0x000000173f071299 */ /* 0x000fc8000801160b */
[----:B------:R-:W-:Y:S01]  /*4310*/  ULOP3.LUT UR7, URZ, UR7, URZ, 0x33, !UPT ;  /* 0x000000073f077292 */ /* 0x000fe2000f8e333f */
[----:B------:R-:W-:Y:S11]  /*4320*/  BRA `(.L_x_1972) ;  /* 0x0000000000147947 */ /* 0x000ff60003800000 */
.L_x_1971:
[----:B------:R-:W-:Y:S02]  /*4330*/  ULDC UR19, c[0x0][0x9e4] ;  /* 0x0002790000137ab9 */ /* 0x000fe40000000800 */
[----:B------:R-:W-:-:S11]  /*4340*/  UISETP.NE.AND UP1, UPT, UR19, 0x1, UPT ;  /* 0x000000011300788c */ /* 0x000fd6000bf25270 */
[----:B------:R-:W-:Y:S02]  /*4350*/  @UP1 ULDC.64 UR22, c[0x0][0x9e8] ;  /* 0x00027a0000161ab9 */ /* 0x000fe40000000a00 */
[----:B------:R-:W-:-:S04]  /*4360*/  UIMAD.WIDE.U32 UR10, UR7, UR22, URZ ;  /* 0x00000016070a72a5 */ /* 0x000fc8000f8e003f */
[----:B------:R-:W-:-:S12]  /*4370*/  @UP1 USHF.R.U32.HI UR7, URZ, UR23, UR11 ;  /* 0x000000173f071299 */ /* 0x000fd8000801160b */
.L_x_1972:
[----:B------:R-:W-:-:S04]  /*4380*/  UIMAD UR7, UR7, UR19, UR19 ;  /* 0x00000013070772a4 */ /* 0x000fc8000f8e0213 */
[----:B------:R-:W-:-:S04]  /*4390*/  UISETP.LT.AND UP1, UPT, UR18, UR7, UPT ;  /* 0x000000071200728c */ /* 0x000fc8000bf21270 */
[----:B------:R-:W-:-:S12]  /*43a0*/  USEL UR18, UR18, UR7, UP1 ;  /* 0x0000000712127287 */ /* 0x000fd80008800000 */
.L_x_1970:
[----:B------:R-:W-:Y:S01]  /*43b0*/  UIMAD.WIDE UR10, UR18, 0x2aaaaaab, URZ ;  /* 0x2aaaaaab120a78a5 */ /* 0x000fe2000f8e023f */
[----:B------:R-:W-:-:S03]  /*43c0*/  UMOV UR24, URZ ;  /* 0x0000003f00187c82 */ /* 0x000fc60008000000 */
[----:B------:R-:W-:-:S04]  /*43d0*/  USHF.R.U32.HI UR7, URZ, 0x1f, UR11 ;  /* 0x0000001f3f077899 */ /* 0x000fc8000801160b */
[----:B------:R-:W-:-:S04]  /*43e0*/  ULEA.HI.SX32 UR7, UR11, UR7, 0x1c ;  /* 0x000000070b077291 */ /* 0x000fc8000f8fe23f */
[----:B------:R-:W-:-:S04]  /*43f0*/  UISETP.LT.AND UP1, UPT, UR39, UR7, UPT ;  /* 0x000000072700728c */ /* 0x000fc8000bf21270 */
[----:B------:R-:W-:-:S03]  /*4400*/  USEL UR27, UR39, UR7, !UP1 ;  /* 0x00000007271b7287 */ /* 0x000fc6000c800000 */
[----:B------:R-:W-:-:S03]  /*4410*/  UMOV UR7, URZ ;  /* 0x0000003f00077c82 */ /* 0x000fc60008000000 */
[----:B------:R-:W-:-:S13]  /*4420*/  ISETP.GE.AND P0, PT, R11, UR27, PT ;  /* 0x0000001b0b007c0c */ /* 0x000fda000bf06270 */
[----:B------:R-:W-:Y:S05]  /*4430*/  @!P0 BRA `(.L_x_1973) ;  /* 0x0000003000208947 */ /* 0x000fea0003800000 */
[----:B------:R-:W-:Y:S01]  /*4440*/  IMAD.MOV.U32 R13, RZ, RZ, R9 ;  /* 0x000000ffff0d7224 */ /* 0x000fe200078e0009 */
[----:B------:R-:W-:Y:S01]  /*4450*/  UMOV UR7, URZ ;  /* 0x0000003f00077c82 */ /* 0x000fe20008000000 */
[----:B------:R-:W-:Y:S01]  /*4460*/  IMAD.MOV.U32 R12, RZ, RZ, R8 ;  /* 0x000000ffff0c7224 */ /* 0x000fe200078e0008 */
[----:B------:R-:W-:Y:S01]  /*4470*/  UMOV UR24, URZ ;  /* 0x0000003f00187c82 */ /* 0x000fe20008000000 */
[----:B------:R-:W-:Y:S01]  /*4480*/  ULDC UR31, c[0x0][0x9e4] ;  /* 0x00027900001f7ab9 */ /* 0x000fe20000000800 */
[----:B------:R-:W-:Y:S01]  /*4490*/  ULDC UR28, c[0x0][0x288] ;  /* 0x0000a200001c7ab9 */ /* 0x000fe20000000800 */
[----:B------:R-:W-:Y:S01]  /*44a0*/  ULDC UR32, c[0x0][0x2f0] ;  /* 0x0000bc0000207ab9 */ /* 0x000fe20000000800 */
[----:B------:R-:W-:Y:S01]  /*44b0*/  ULDC UR29, c[0x0][0x988] ;  /* 0x00026200001d7ab9 */ /* 0x000fe20000000800 */
[----:B------:R-:W-:-:S05]  /*44c0*/  ULDC UR33, c[0x0][0x9e0] ;  /* 0x0002780000217ab9 */ /* 0x000fca0000000800 */
.L_x_1992:
[----:B------:R-:W-:Y:S01]  /*44d0*/  UIADD3 UR24, UR24, 0x1, URZ ;  /* 0x0000000118187890 */ /* 0x000fe2000fffe03f */
[----:B------:R-:W-:-:S03]  /*44e0*/  PLOP3.LUT P0, PT, PT, PT, UP0, 0x40, 0x0 ;  /* 0x000000000000781c */ /* 0x000fc60003f0e808 */
[----:B------:R-:W-:-:S04]  /*44f0*/  UISETP.NE.AND UP1, UPT, UR24, 0x2, UPT ;  /* 0x000000021800788c */ /* 0x000fc8000bf25270 */
[----:B------:R-:W-:Y:S02]  /*4500*/  USEL UR10, URZ, 0x1, UP1 ;  /* 0x000000013f0a7887 */ /* 0x000fe40008800000 */
[----:B------:R-:W-:Y:S02]  /*4510*/  USEL UR24, UR24, URZ, UP1 ;  /* 0x0000003f18187287 */ /* 0x000fe40008800000 */
[----:B------:R-:W-:Y:S02]  /*4520*/  ULOP3.LUT UR7, UR7, UR10, URZ, 0x3c, !UPT ;  /* 0x0000000a07077292 */ /* 0x000fe4000f8e3c3f */
[----:B------:R-:W-:Y:S10]  /*4530*/  @P0 BRA `(.L_x_1974) ;  /* 0x0000000000040947 */ /* 0x000ff40003800000 */
[----:B------:R-:W-:Y:S01]  /*4540*/  BPT.TRAP 0x1 ;  /* 0x000000040000795c */ /* 0x000fe20000300000 */
.L_x_1974:
[----:B------:R-:W-:Y:S01]  /*4550*/  PLOP3.LUT P1, PT, PT, PT, UP0, 0x40, 0x0 ;  /* 0x000000000000781c */ /* 0x000fe20003f2e808 */
[----:B------:R-:W-:Y:S01]  /*4560*/  ULEA UR30, UR24, UR38, 0x3 ;  /* 0x00000026181e7291 */ /* 0x000fe2000f8e183f */
[----:B------:R-:W-:-:S05]  /*4570*/  IMAD.U32 R10, RZ, RZ, UR7 ;  /* 0x00000007ff0a7e24 */ /* 0x000fca000f8e00ff */
[----:B------:R-:W-:-:S04]  /*4580*/  SHF.L.U32 R10, R10, 0x1f, RZ ;  /* 0x0000001f0a0a7819 */ /* 0x000fc800000006ff */
[----:B------:R0:W1:Y:S02]  /*4590*/  SYNCS.PHASECHK.TRANS64.TRYWAIT P0, [UR30+0x22830], R10 ;  /* 0x0228300aff0075a7 */ /* 0x000064000800015e */
[----:B------:R-:W-:Y:S05]  /*45a0*/  @P1 BRA `(.L_x_1975) ;  /* 0x0000000000041947 */ /* 0x000fea0003800000 */
[----:B------:R-:W-:Y:S01]  /*45b0*/  BPT.TRAP 0x1 ;  /* 0x000000040000795c */ /* 0x000fe20000300000 */
.L_x_1975:
[----:B-1----:R-:W-:Y:S05]  /*45c0*/  @P0 BRA `(.L_x_1976) ;  /* 0x0000000000080947 */ /* 0x002fea0003800000 */
[----:B------:R-:W1:Y:S02]  /*45d0*/  SYNCS.PHASECHK.TRANS64.TRYWAIT P0, [UR30+0x22830], R10 ;  /* 0x0228300aff0075a7 */ /* 0x000e64000800015e */
[----:B-1----:R-:W-:Y:S05]  /*45e0*/  @!P0 BRA `(.L_x_1977) ;  /* 0x000000e800bc8947 */ /* 0x002fea0003800000 */
.L_x_1976:
[----:B------:R-:W-:Y:S01]  /*45f0*/  UIMAD UR22, UR24, 0x300, UR4 ;  /* 0x00000300181678a4 */ /* 0x000fe2000f8e0204 */
[----:B------:R-:W-:Y:S01]  /*4600*/  WARPGROUP.ARRIVE ;  /* 0x00000000000079c5 */ /* 0x000fe20000000000 */
[----:B------:R-:W-:Y:S01]  /*4610*/  UMOV UR23, 0x40000040 ;  /* 0x4000004000177882 */ /* 0x000fe20000000000 */
[----:B------:R-:W-:Y:S01]  /*4620*/  UMOV UR11, 0x40000040 ;  /* 0x40000040000b7882 */ /* 0x000fe20000000000 */
[----:B------:R-:W-:Y:S01]  /*4630*/  UIADD3 UR10, UR22, 0x2, URZ ;  /* 0x00000002160a7890 */ /* 0x000fe2000fffe03f */
[----:B------:R-:W-:Y:S01]  /*4640*/  PLOP3.LUT P0, PT, PT, PT, UP0, 0x40, 0x0 ;  /* 0x000000000000781c */ /* 0x000fe20003f0e808 */
[----:B------:R-:W-:Y:S01]  /*4650*/  UIADD3 UR14, UR22, 0x4, URZ ;  /* 0x00000004160e7890 */ /* 0x000fe2000fffe03f */
[----:B--2---:R-:W-:Y:S01]  /*4660*/  IADD3 R4, -R16, 0xb, RZ ;  /* 0x0000000b10047810 */ /* 0x004fe20007ffe1ff */
[----:B------:R-:W-:Y:S01]  /*4670*/  UMOV UR15, 0x40000040 ;  /* 0x40000040000f7882 */ /* 0x000fe20000000000 */
        /* <DEDUP_REMOVED lines=14> */
[----:B------:R-:W-:Y:S05]  /*4760*/  @P0 BRA `(.L_x_1978) ;  /* 0x0000000000040947 */ /* 0x000fea0003800000 */
[----:B------:R-:W-:Y:S01]  /*4770*/  BPT.TRAP 0x1 ;  /* 0x000000040000795c */ /* 0x000fe20000300000 */
.L_x_1978:
[----:B------:R-:W-:Y:S01]  /*4780*/  UISETP.NE.AND UP2, UPT, UR40, URZ, UPT ;  /* 0x0000003f2800728c */ /* 0x000fe2000bf45270 */
[----:B------:R-:W-:Y:S01]  /*4790*/  IMAD.MOV.U32 R8, RZ, RZ, R0 ;  /* 0x000000ffff087224 */ /* 0x000fe200078e0000 */
[----:B------:R-:W-:Y:S01]  /*47a0*/  UISETP.NE.AND UP1, UPT, UR43, URZ, UPT ;  /* 0x0000003f2b00728c */ /* 0x000fe2000bf25270 */
[----:B------:R-:W-:Y:S01]  /*47b0*/  IMAD R20, R11, -0x60, RZ ;  /* 0xffffffa00b147824 */ /* 0x000fe200078e02ff */
[----:B------:R-:W-:Y:S02]  /*47c0*/  UMOV UR15, UR28 ;  /* 0x0000001c000f7c82 */ /* 0x000fe40008000000 */
[----:B------:R-:W-:Y:S01]  /*47d0*/  PLOP3.LUT P0, PT, PT, PT, UP2, 0x80, 0x0 ;  /* 0x000000000000781c */ /* 0x000fe20003f0f028 */
[----:B------:R-:W-:Y:S01]  /*47e0*/  VIADD R14, R20, 0x1 ;  /* 0x00000001140e7836 */ /* 0x000fe20000000000 */
[----:B------:R-:W-:-:S03]  /*47f0*/  PLOP3.LUT P1, PT, PT, PT, UP2, 0x80, 0x0 ;  /* 0x000000000000781c */ /* 0x000fc60003f2f028 */
[----:B------:R-:W-:Y:S01]  /*4800*/  @UP2 ULDC UR10, c[0x0][0x44c] ;  /* 0x00011300000a2ab9 */ /* 0x000fe20000000800 */
[----:B------:R-:W-:-:S07]  /*4810*/  @UP2 ULDC UR11, c[0x0][0x450] ;  /* 0x00011400000b2ab9 */ /* 0x000fce0000000800 */
[----:B-1----:R-:W-:Y:S01]  /*4820*/  @P0 IMAD.HI.U32 R9, R0, UR10, RZ ;  /* 0x0000000a00090c27 */ /* 0x002fe2000f8e00ff */
[----:B------:R-:W-:Y:S01]  /*4830*/  UIADD3 UR10, UR30, 0x22840, URZ ;  /* 0x000228401e0a7890 */ /* 0x000fe2000fffe03f */
[----:B------:R-:W-:-:S03]  /*4840*/  PLOP3.LUT P0, PT, PT, PT, UP1, 0x40, 0x0 ;  /* 0x000000000000781c */ /* 0x000fc60003f0e818 */
[----:B------:R-:W-:Y:S01]  /*4850*/  @P1 SHF.R.U32.HI R8, RZ, UR11, R9 ;  /* 0x0000000bff081c19 */ /* 0x000fe20008011609 */
[----:B------:R-:W-:Y:S01]  /*4860*/  IMAD R9, R3, -0x2, R14 ;  /* 0xfffffffe03097824 */ /* 0x000fe200078e020e */
[----:B------:R-:W-:-:S03]  /*4870*/  UPRMT UR10, UR5, 0x654, UR10 ;  /* 0x00000654050a7896 */ /* 0x000fc6000800000a */
[----:B------:R-:W1:Y:S01]  /*4880*/  SHFL.IDX PT, R15, R8, RZ, 0x1c1f ;  /* 0x001c1fff080f7589 */ /* 0x000e6200000e0000 */
[----:B------:R-:W-:-:S04]  /*4890*/  IMAD R9, R18, UR32, R9 ;  /* 0x0000002012097c24 */ /* 0x000fc8000f8e0209 */
[----:B------:R-:W-:Y:S01]  /*48a0*/  VIADD R9, R9, -UR15 ;  /* 0x8000000f09097c36 */ /* 0x000fe20008000000 */
[----:B------:R-:W-:Y:S03]  /*48b0*/  SYNCS.ARRIVE.TRANS64.RED.A1T0 RZ, [UR10], RZ ;  /* 0x000000ffffff79a7 */ /* 0x000fe6000810040a */
[C---:B------:R-:W-:Y:S02]  /*48c0*/  VIADD R14, R9.reuse, UR33 ;  /* 0x00000021090e7c36 */ /* 0x040fe40008000000 */
[----:B------:R-:W-:Y:S02]  /*48d0*/  VIADD R22, R9, UR25 ;  /* 0x0000001909167c36 */ /* 0x000fe40008000000 */
[----:B-1----:R-:W-:Y:S02]  /*48e0*/  IMAD.IADD R9, R14, 0x1, R15 ;  /* 0x000000010e097824 */ /* 0x002fe400078e020f */
[----:B------:R-:W-:Y:S01]  /*48f0*/  IMAD.IADD R19, R15, 0x1, R22 ;  /* 0x000000010f137824 */ /* 0x000fe200078e0216 */
[----:B------:R-:W-:Y:S06]  /*4900*/  @P0 BRA `(.L_x_1979) ;  /* 0x00000000005c0947 */ /* 0x000fec0003800000 */
[----:B------:R-:W-:Y:S01]  /*4910*/  IMAD R15, R18, UR32, R15 ;  /* 0x00000020120f7c24 */ /* 0x000fe2000f8e020f */
[----:B------:R-:W-:Y:S03]  /*4920*/  BSSY B0, `(.L_x_1980) ;  /* 0x0000011000007945 */ /* 0x000fe60003800000 */
[----:B------:R-:W-:-:S05]  /*4930*/  VIADD R15, R15, -UR15 ;  /* 0x8000000f0f0f7c36 */ /* 0x000fca0008000000 */
[----:B------:R-:W-:-:S13]  /*4940*/  ISETP.GT.AND P0, PT, R15, -0x1, PT ;  /* 0xffffffff0f00780c */ /* 0x000fda0003f04270 */
[----:B------:R-:W-:Y:S05]  /*4950*/  @P0 BRA `(.L_x_1981) ;  /* 0x0000000000200947 */ /* 0x000fea0003800000 */
[----:B------:R-:W-:Y:S01]  /*4960*/  IMAD.U32 R21, RZ, RZ, UR31 ;  /* 0x0000001fff157e24 */ /* 0x000fe2000f8e00ff */
[----:B------:R-:W-:-:S04]  /*4970*/  LOP3.LUT R15, RZ, R15, RZ, 0x33, !PT ;  /* 0x0000000fff0f7212 */ /* 0x000fc800078e33ff */
[----:B------:R-:W-:-:S13]  /*4980*/  ISETP.NE.AND P0, PT, R21, 0x1, PT ;  /* 0x000000011500780c */ /* 0x000fda0003f05270 */
[----:B------:R-:W1:Y:S02]  /*4990*/  @P0 LDC.64 R200, c[0x0][0x9e8] ;  /* 0x00027a00ffc80b82 */ /* 0x000e640000000a00 */
[----:B-1----:R-:W-:-:S05]  /*49a0*/  @P0 IMAD.HI.U32 R200, R15, R200, RZ ;  /* 0x000000c80fc80227 */ /* 0x002fca00078e00ff */
[----:B------:R-:W-:-:S04]  /*49b0*/  @P0 SHF.R.U32.HI R15, RZ, R201, R200 ;  /* 0x000000c9ff0f0219 */ /* 0x000fc800000116c8 */
[----:B------:R-:W-:Y:S01]  /*49c0*/  LOP3.LUT R15, RZ, R15, RZ, 0x33, !PT ;  /* 0x0000000fff0f7212 */ /* 0x000fe200078e33ff */
[----:B------:R-:W-:Y:S06]  /*49d0*/  BRA `(.L_x_1982) ;  /* 0x0000000000147947 */ /* 0x000fec0003800000 */
.L_x_1981:
[----:B------:R-:W-:-:S05]  /*49e0*/  IMAD.U32 R21, RZ, RZ, UR31 ;  /* 0x0000001fff157e24 */ /* 0x000fca000f8e00ff */
[----:B------:R-:W-:-:S13]  /*49f0*/  ISETP.NE.AND P0, PT, R21, 0x1, PT ;  /* 0x000000011500780c */ /* 0x000fda0003f05270 */
[----:B------:R-:W1:Y:S02]  /*4a00*/  @P0 LDC.64 R200, c[0x0][0x9e8] ;  /* 0x00027a00ffc80b82 */ /* 0x000e640000000a00 */
[----:B-1----:R-:W-:-:S05]  /*4a10*/  @P0 IMAD.HI.U32 R200, R15, R200, RZ ;  /* 0x000000c80fc80227 */ /* 0x002fca00078e00ff */
[----:B------:R-:W-:-:S07]  /*4a20*/  @P0 SHF.R.U32.HI R15, RZ, R201, R200 ;  /* 0x000000c9ff0f0219 */ /* 0x000fce00000116c8 */
.L_x_1982:
[----:B------:R-:W-:Y:S05]  /*4a30*/  BSYNC B0 ;  /* 0x0000000000007941 */ /* 0x000fea0003800000 */
.L_x_1980:
[----:B------:R-:W-:-:S04]  /*4a40*/  IMAD R200, R3, -0x2, R20 ;  /* 0xfffffffe03c87824 */ /* 0x000fc800078e0214 */
[----:B------:R-:W-:-:S05]  /*4a50*/  IMAD R200, R15, R21, R200 ;  /* 0x000000150fc87224 */ /* 0x000fca00078e02c8 */
[----:B------:R-:W-:Y:S02]  /*4a60*/  VIADDMNMX R9, R200, R21, R9, PT ;  /* 0x00000015c8097246 */ /* 0x000fe40003800109 */
[----:B------:R-:W-:-:S07]  /*4a70*/  VIMNMX R19, R19, R200, !PT ;  /* 0x000000c813137248 */ /* 0x000fce0007fe0100 */
.L_x_1979:
[----:B------:R-:W-:Y:S01]  /*4a80*/  ISETP.GE.AND P1, PT, R20, 0x1, PT ;  /* 0x000000011400780c */ /* 0x000fe20003f26270 */
[----:B------:R-:W-:Y:S01]  /*4a90*/  UISETP.NE.AND UP1, UPT, UR43, URZ, UPT ;  /* 0x0000003f2b00728c */ /* 0x000fe2000bf25270 */
[----:B------:R-:W-:Y:S02]  /*4aa0*/  LOP3.LUT R2, R2, 0xfffdffff, RZ, 0xc0, !PT ;  /* 0xfffdffff02027812 */ /* 0x000fe400078ec0ff */
[----:B------:R-:W-:Y:S02]  /*4ab0*/  ISETP.GT.AND P3, PT, R19, RZ, !P1 ;  /* 0x000000ff1300720c */ /* 0x000fe40004f64270 */
[C---:B------:R-:W-:Y:S02]  /*4ac0*/  ISETP.GE.AND P5, PT, R20.reuse, 0xa, PT ;  /* 0x0000000a1400780c */ /* 0x040fe40003fa6270 */
[C---:B------:R-:W-:Y:S02]  /*4ad0*/  ISETP.GE.AND P0, PT, R20.reuse, 0x2, PT ;  /* 0x000000021400780c */ /* 0x040fe40003f06270 */
[----:B------:R-:W-:-:S02]  /*4ae0*/  ISETP.GE.AND P4, PT, R20, 0x11, PT ;  /* 0x000000111400780c */ /* 0x000fc40003f86270 */
[----:B------:R-:W-:Y:S02]  /*4af0*/  ISETP.GT.AND P2, PT, R19, 0x1, !P0 ;  /* 0x000000011300780c */ /* 0x000fe40004744270 */
[----:B------:R-:W-:Y:S02]  /*4b00*/  @P1 LOP3.LUT R2, R2, 0x20000, RZ, 0xfc, !PT ;  /* 0x0002000002021812 */ /* 0x000fe400078efcff */
[----:B------:R-:W-:Y:S02]  /*4b10*/  ISETP.GE.AND P1, PT, R20, 0x9, PT ;  /* 0x000000091400780c */ /* 0x000fe40003f26270 */
[----:B------:R-:W-:Y:S02]  /*4b20*/  LOP3.LUT R2, R2, 0xfffffffd, RZ, 0xc0, !PT ;  /* 0xfffffffd02027812 */ /* 0x000fe400078ec0ff */
[C---:B------:R-:W-:Y:S02]  /*4b30*/  ISETP.LT.OR P2, PT, R9.reuse, 0x2, P2 ;  /* 0x000000020900780c */ /* 0x040fe40001741670 */
[----:B------:R-:W-:-:S02]  /*4b40*/  ISETP.LT.OR P3, PT, R9, 0x1, P3 ;  /* 0x000000010900780c */ /* 0x000fc40001f61670 */
[----:B------:R-:W-:Y:S02]  /*4b50*/  FSEL R153, R153, -INF , !P2 ;  /* 0xff80000099997808 */ /* 0x000fe40005000000 */
[----:B------:R-:W-:Y:S02]  /*4b60*/  FSEL R15, R152, -INF , !P3 ;  /* 0xff800000980f7808 */ /* 0x000fe40005800000 */
[C---:B------:R-:W-:Y:S02]  /*4b70*/  ISETP.GT.AND P2, PT, R19.reuse, 0x9, !P5 ;  /* 0x000000091300780c */ /* 0x040fe40006f44270 */
[----:B------:R-:W-:Y:S02]  /*4b80*/  @P1 LOP3.LUT R2, R2, 0x2, RZ, 0xfc, !PT ;  /* 0x0000000202021812 */ /* 0x000fe400078efcff */
[----:B------:R-:W-:Y:S02]  /*4b90*/  ISETP.GT.AND P1, PT, R19, 0x8, !P1 ;  /* 0x000000081300780c */ /* 0x000fe40004f24270 */
[----:B------:R-:W-:-:S02]  /*4ba0*/  LOP3.LUT R2, R2, 0xfffffffb, RZ, 0xc0, !PT ;  /* 0xfffffffb02027812 */ /* 0x000fc400078ec0ff */
[----:B------:R-:W-:Y:S02]  /*4bb0*/  ISETP.LT.OR P1, PT, R9, 0x9, P1 ;  /* 0x000000090900780c */ /* 0x000fe40000f21670 */
[----:B------:R-:W-:Y:S02]  /*4bc0*/  @P5 LOP3.LUT R2, R2, 0x4, RZ, 0xfc, !PT ;  /* 0x0000000402025812 */ /* 0x000fe400078efcff */
[----:B------:R-:W-:Y:S02]  /*4bd0*/  ISETP.GE.AND P3, PT, R20, 0x12, PT ;  /* 0x000000121400780c */ /* 0x000fe40003f66270 */
[----:B------:R-:W-:Y:S02]  /*4be0*/  LOP3.LUT R2, R2, 0xfffffff7, RZ, 0xc0, !PT ;  /* 0xfffffff702027812 */ /* 0x000fe400078ec0ff */
[----:B------:R-:W-:Y:S02]  /*4bf0*/  FSEL R156, R156, -INF , !P1 ;  /* 0xff8000009c9c7808 */ /* 0x000fe40004800000 */
[----:B------:R-:W-:-:S02]  /*4c00*/  ISETP.GT.AND P1, PT, R19, 0x10, !P4 ;  /* 0x000000101300780c */ /* 0x000fc40006724270 */
[C---:B------:R-:W-:Y:S02]  /*4c10*/  ISETP.LT.OR P2, PT, R9.reuse, 0xa, P2 ;  /* 0x0000000a0900780c */ /* 0x040fe40001741670 */
[----:B------:R-:W-:Y:S02]  /*4c20*/  @P4 LOP3.LUT R2, R2, 0x8, RZ, 0xfc, !PT ;  /* 0x0000000802024812 */ /* 0x000fe400078efcff */
[----:B------:R-:W-:Y:S02]  /*4c30*/  ISETP.LT.OR P1, PT, R9, 0x11, P1 ;  /* 0x000000110900780c */ /* 0x000fe40000f21670 */
[----:B------:R-:W-:Y:S02]  /*4c40*/  FSEL R157, R157, -INF , !P2 ;  /* 0xff8000009d9d7808 */ /* 0x000fe40005000000 */
[----:B------:R-:W-:Y:S02]  /*4c50*/  ISETP.GE.AND P2, PT, R20, 0x19, PT ;  /* 0x000000191400780c */ /* 0x000fe40003f46270 */
[----:B------:R-:W-:-:S02]  /*4c60*/  LOP3.LUT R2, R2, 0xffffffef, RZ, 0xc0, !PT ;  /* 0xffffffef02027812 */ /* 0x000fc400078ec0ff */
[----:B------:R-:W-:Y:S02]  /*4c70*/  FSEL R160, R160, -INF , !P1 ;  /* 0xff800000a0a07808 */ /* 0x000fe40004800000 */
[----:B------:R-:W-:Y:S02]  /*4c80*/  ISETP.GT.AND P1, PT, R19, 0x11, !P3 ;  /* 0x000000111300780c */ /* 0x000fe40005f24270 */
[----:B------:R-:W-:Y:S02]  /*4c90*/  @P3 LOP3.LUT R2, R2, 0x10, RZ, 0xfc, !PT ;  /* 0x0000001002023812 */ /* 0x000fe400078efcff */
[----:B------:R-:W-:Y:S02]  /*4ca0*/  ISETP.LT.OR P1, PT, R9, 0x12, P1 ;  /* 0x000000120900780c */ /* 0x000fe40000f21670 */
[----:B------:R-:W-:Y:S02]  /*4cb0*/  LOP3.LUT R2, R2, 0xffffffdf, RZ, 0xc0, !PT ;  /* 0xffffffdf02027812 */ /* 0x000fe400078ec0ff */
[----:B------:R-:W-:-:S02]  /*4cc0*/  FSEL R161, R161, -INF , !P1 ;  /* 0xff800000a1a17808 */ /* 0x000fc40004800000 */
[----:B------:R-:W-:Y:S02]  /*4cd0*/  @P2 LOP3.LUT R2, R2, 0x20, RZ, 0xfc, !PT ;  /* 0x0000002002022812 */ /* 0x000fe400078efcff */
[----:B------:R-:W-:Y:S02]  /*4ce0*/  ISETP.GT.AND P1, PT, R19, 0x18, !P2 ;  /* 0x000000181300780c */ /* 0x000fe40005724270 */
[----:B------:R-:W-:Y:S02]  /*4cf0*/  ISETP.GE.AND P2, PT, R20, 0x1a, PT ;  /* 0x0000001a1400780c */ /* 0x000fe40003f46270 */
[----:B------:R-:W-:Y:S02]  /*4d00*/  ISETP.LT.OR P1, PT, R9, 0x19, P1 ;  /* 0x000000190900780c */ /* 0x000fe40000f21670 */
[----:B------:R-:W-:Y:S02]  /*4d10*/  LOP3.LUT R2, R2, 0xfffeffff, RZ, 0xc0, !PT ;  /* 0xfffeffff02027812 */ /* 0x000fe400078ec0ff */
[----:B------:R-:W-:-:S02]  /*4d20*/  FSEL R164, R164, -INF , !P1 ;  /* 0xff800000a4a47808 */ /* 0x000fc40004800000 */
[----:B------:R-:W-:-:S04]  /*4d30*/  ISETP.GT.AND P1, PT, R19, 0x19, !P2 ;  /* 0x000000191300780c */ /* 0x000fc80005724270 */
[----:B------:R-:W-:Y:S02]  /*4d40*/  ISETP.LT.OR P1, PT, R9, 0x1a, P1 ;  /* 0x0000001a0900780c */ /* 0x000fe40000f21670 */
[----:B------:R-:W-:Y:S02]  /*4d50*/  @P2 LOP3.LUT R2, R2, 0x10000, RZ, 0xfc, !PT ;  /* 0x0001000002022812 */ /* 0x000fe400078efcff */
[----:B------:R-:W-:Y:S02]  /*4d60*/  ISETP.GE.AND P2, PT, R20, 0x21, PT ;  /* 0x000000211400780c */ /* 0x000fe40003f46270 */
[----:B------:R-:W-:Y:S02]  /*4d70*/  LOP3.LUT R2, R2, 0xffff7fff, RZ, 0xc0, !PT ;  /* 0xffff7fff02027812 */ /* 0x000fe400078ec0ff */
[----:B------:R-:W-:Y:S02]  /*4d80*/  FSEL R165, R165, -INF , !P1 ;  /* 0xff800000a5a57808 */ /* 0x000fe40004800000 */
[----:B------:R-:W-:-:S04]  /*4d90*/  ISETP.GT.AND P1, PT, R19, 0x20, !P2 ;  /* 0x000000201300780c */ /* 0x000fc80005724270 */
[----:B------:R-:W-:-:S03]  /*4da0*/  ISETP.LT.OR P1, PT, R9, 0x21, P1 ;  /* 0x000000210900780c */ /* 0x000fc60000f21670 */
        /* <DEDUP_REMOVED lines=44> */
[----:B------:R-:W-:Y:S02]  /*5070*/  FSEL R181, R181, -INF , !P1 ;  /* 0xff800000b5b57808 */ /* 0x000fe40004800000 */
[----:B------:R-:W-:Y:S02]  /*5080*/  LOP3.LUT R2, R2, 0xffffff7f, RZ, 0xc0, !PT ;  /* 0xffffff7f02027812 */ /* 0x000fe400078ec0ff */
[----:B------:R-:W-:-:S04]  /*5090*/  ISETP.GT.AND P1, PT, R19, 0x40, !P2 ;  /* 0x000000401300780c */ /* 0x000fc80005724270 */
[----:B------:R-:W-:-:S03]  /*50a0*/  ISETP.LT.OR P1, PT, R9, 0x41, P1 ;  /* 0x000000410900780c */ /* 0x000fc60000f21670 */
[----:B------:R-:W-:Y:S02]  /*50b0*/  @P2 LOP3.LUT R2, R2, 0x80, RZ, 0xfc, !PT ;  /* 0x0000008002022812 */ /* 0x000fe400078efcff */
[----:B------:R-:W-:Y:S02]  /*50c0*/  ISETP.GE.AND P2, PT, R20, 0x42, PT ;  /* 0x000000421400780c */ /* 0x000fe40003f46270 */
[----:B------:R-:W-:Y:S02]  /*50d0*/  FSEL R184, R184, -INF , !P1 ;  /* 0xff800000b8b87808 */ /* 0x000fe40004800000 */
[----:B------:R-:W-:Y:S02]  /*50e0*/  ISETP.GT.AND P1, PT, R19, 0x41, !P2 ;  /* 0x000000411300780c */ /* 0x000fe40005724270 */
[----:B------:R-:W-:Y:S02]  /*50f0*/  LOP3.LUT R2, R2, 0xffffffbf, RZ, 0xc0, !PT ;  /* 0xffffffbf02027812 */ /* 0x000fe400078ec0ff */
[----:B------:R-:W-:-:S04]  /*5100*/  ISETP.LT.OR P1, PT, R9, 0x42, P1 ;  /* 0x000000420900780c */ /* 0x000fc80000f21670 */
[----:B------:R-:W-:Y:S02]  /*5110*/  FSEL R185, R185, -INF , !P1 ;  /* 0xff800000b9b97808 */ /* 0x000fe40004800000 */
[----:B------:R-:W-:Y:S02]  /*5120*/  ISETP.GE.AND P1, PT, R20, 0x49, PT ;  /* 0x000000491400780c */ /* 0x000fe40003f26270 */
[----:B------:R-:W-:Y:S02]  /*5130*/  @P2 LOP3.LUT R2, R2, 0x40, RZ, 0xfc, !PT ;  /* 0x0000004002022812 */ /* 0x000fe400078efcff */
[----:B------:R-:W-:Y:S02]  /*5140*/  ISETP.GT.AND P2, PT, R19, 0x48, !P1 ;  /* 0x000000481300780c */ /* 0x000fe40004f44270 */
[----:B------:R-:W-:Y:S02]  /*5150*/  LOP3.LUT R2, R2, 0xfffffffe, RZ, 0xc0, !PT ;  /* 0xfffffffe02027812 */ /* 0x000fe400078ec0ff */
        /* <DEDUP_REMOVED lines=18> */
[----:B------:R-:W-:-:S13]  /*5280*/  ISETP.GE.AND P6, PT, R20, 0x5a, PT ;  /* 0x0000005a1400780c */ /* 0x000fda0003fc6270 */
[----:B------:R-:W-:Y:S02]  /*5290*/  @P6 LOP3.LUT R2, R2, 0x1, RZ, 0xfc, !PT ;  /* 0x0000000102026812 */ /* 0x000fe400078efcff */
[----:B------:R-:W-:-:S04]  /*52a0*/  ISETP.GT.AND P6, PT, R19, 0x59, !P6 ;  /* 0x000000591300780c */ /* 0x000fc800077c4270 */
[----:B------:R-:W-:Y:S02]  /*52b0*/  ISETP.LT.OR P6, PT, R9, 0x5a, P6 ;  /* 0x0000005a0900780c */ /* 0x000fe400037c1670 */
[----:B------:R-:W1:Y:S02]  /*52c0*/  SHFL.IDX PT, R9, R8, 0x1, 0x1c1f ;  /* 0x003c1f0008097f89 */ /* 0x000e6400000e0000 */
[----:B------:R-:W-:Y:S02]  /*52d0*/  FSEL R197, R197, -INF , !P6 ;  /* 0xff800000c5c57808 */ /* 0x000fe40007000000 */
[----:B------:R-:W-:Y:S01]  /*52e0*/  PLOP3.LUT P6, PT, PT, PT, UP1, 0x40, 0x0 ;  /* 0x000000000000781c */ /* 0x000fe20003fce818 */
[--C-:B-1----:R-:W-:Y:S02]  /*52f0*/  IMAD.IADD R14, R14, 0x1, R9.reuse ;  /* 0x000000010e0e7824 */ /* 0x102fe400078e0209 */
[----:B------:R-:W-:-:S10]  /*5300*/  IMAD.IADD R22, R22, 0x1, R9 ;  /* 0x0000000116167824 */ /* 0x000fd400078e0209 */
[----:B------:R-:W-:Y:S05]  /*5310*/  @P6 BRA `(.L_x_1983) ;  /* 0x00000000005c6947 */ /* 0x000fea0003800000 */
        /* <DEDUP_REMOVED lines=13> */
.L_x_1985:
[----:B------:R-:W-:-:S05]  /*53f0*/  IMAD.U32 R152, RZ, RZ, UR31 ;  /* 0x0000001fff987e24 */ /* 0x000fca000f8e00ff */
[----:B------:R-:W-:-:S13]  /*5400*/  ISETP.NE.AND P6, PT, R152, 0x1, PT ;  /* 0x000000019800780c */ /* 0x000fda0003fc5270 */
[----:B------:R-:W1:Y:S02]  /*5410*/  @P6 LDC.64 R8, c[0x0][0x9e8] ;  /* 0x00027a00ff086b82 */ /* 0x000e640000000a00 */
[----:B-1----:R-:W-:-:S05]  /*5420*/  @P6 IMAD.HI.U32 R8, R19, R8, RZ ;  /* 0x0000000813086227 */ /* 0x002fca00078e00ff */
[----:B------:R-:W-:-:S07]  /*5430*/  @P6 SHF.R.U32.HI R19, RZ, R9, R8 ;  /* 0x00000009ff136219 */ /* 0x000fce0000011608 */
.L_x_1986:
[----:B------:R-:W-:Y:S05]  /*5440*/  BSYNC B0 ;  /* 0x0000000000007941 */ /* 0x000fea0003800000 */
.L_x_1984:
[----:B------:R-:W-:-:S04]  /*5450*/  IMAD R20, R3, -0x2, R20 ;  /* 0xfffffffe03147824 */ /* 0x000fc800078e0214 */
[----:B------:R-:W-:-:S05]  /*5460*/  IMAD R19, R19, R152, R20 ;  /* 0x0000009813137224 */ /* 0x000fca00078e0214 */
[----:B------:R-:W-:Y:S02]  /*5470*/  VIADDMNMX R14, R19, R152, R14, PT ;  /* 0x00000098130e7246 */ /* 0x000fe4000380010e */
[----:B------:R-:W-:-:S07]  /*5480*/  VIMNMX R22, R22, R19, !PT ;  /* 0x0000001316167248 */ /* 0x000fce0007fe0100 */
.L_x_1983:
[----:B------:R-:W-:Y:S01]  /*5490*/  ISETP.GT.AND P0, PT, R22, 0x1, !P0 ;  /* 0x000000011600780c */ /* 0x000fe20004704270 */
[----:B------:R-:W-:Y:S01]  /*54a0*/  UMOV UR14, UR29 ;  /* 0x0000001d000e7c82 */ /* 0x000fe20008000000 */
[----:B------:R-:W-:Y:S02]  /*54b0*/  LOP3.LUT P6, RZ, R2, 0x10, RZ, 0xc0, !PT ;  /* 0x0000001002ff7812 */ /* 0x000fe400078cc0ff */
[----:B------:R-:W-:Y:S02]  /*54c0*/  ISETP.LT.OR P0, PT, R14, 0x2, P0 ;  /* 0x000000020e00780c */ /* 0x000fe40000701670 */
[----:B------:R-:W-:Y:S02]  /*54d0*/  FMNMX.FTZ R8, R15, R12, !PT ;  /* 0x0000000c0f087209 */ /* 0x000fe40007810000 */
[----:B------:R-:W-:Y:S02]  /*54e0*/  FSEL R155, R155, -INF , !P0 ;  /* 0xff8000009b9b7808 */ /* 0x000fe40004000000 */
[----:B------:R-:W-:-:S02]  /*54f0*/  LOP3.LUT P0, RZ, R2, 0x2, RZ, 0xc0, !PT ;  /* 0x0000000202ff7812 */ /* 0x000fc4000780c0ff */
[----:B------:R-:W-:Y:S02]  /*5500*/  FMNMX.FTZ R9, R153, R8, !PT ;  /* 0x0000000899097209 */ /* 0x000fe40007810000 */
[----:B------:R-:W-:Y:S02]  /*5510*/  ISETP.GT.AND P0, PT, R22, 0x8, !P0 ;  /* 0x000000081600780c */ /* 0x000fe40004704270 */
[----:B------:R-:W-:Y:S02]  /*5520*/  FMNMX.FTZ R8, R156, R9, !PT ;  /* 0x000000099c087209 */ /* 0x000fe40007810000 */
[----:B------:R-:W-:Y:S02]  /*5530*/  ISETP.LT.OR P0, PT, R14, 0x9, P0 ;  /* 0x000000090e00780c */ /* 0x000fe40000701670 */
[----:B------:R-:W-:Y:S02]  /*5540*/  FMNMX.FTZ R9, R157, R8, !PT ;  /* 0x000000089d097209 */ /* 0x000fe40007810000 */
[----:B------:R-:W-:-:S02]  /*5550*/  FSEL R158, R158, -INF , !P0 ;  /* 0xff8000009e9e7808 */ /* 0x000fc40004000000 */
[----:B------:R-:W-:Y:S02]  /*5560*/  LOP3.LUT P0, RZ, R2, 0x4, RZ, 0xc0, !PT ;  /* 0x0000000402ff7812 */ /* 0x000fe4000780c0ff */
[----:B------:R-:W-:Y:S02]  /*5570*/  FMNMX.FTZ R8, R160, R9, !PT ;  /* 0x00000009a0087209 */ /* 0x000fe40007810000 */
[----:B------:R-:W-:Y:S02]  /*5580*/  ISETP.GT.AND P0, PT, R22, 0x9, !P0 ;  /* 0x000000091600780c */ /* 0x000fe40004704270 */
[----:B------:R-:W-:Y:S02]  /*5590*/  FMNMX.FTZ R9, R161, R8, !PT ;  /* 0x00000008a1097209 */ /* 0x000fe40007810000 */
[----:B------:R-:W-:Y:S02]  /*55a0*/  ISETP.LT.OR P0, PT, R14, 0xa, P0 ;  /* 0x0000000a0e00780c */ /* 0x000fe40000701670 */
[----:B------:R-:W-:-:S02]  /*55b0*/  FMNMX.FTZ R8, R164, R9, !PT ;  /* 0x00000009a4087209 */ /* 0x000fc40007810000 */
[----:B------:R-:W-:Y:S02]  /*55c0*/  FSEL R159, R159, -INF , !P0 ;  /* 0xff8000009f9f7808 */ /* 0x000fe40004000000 */
[----:B------:R-:W-:Y:S02]  /*55d0*/  LOP3.LUT P0, RZ, R2, 0x8, RZ, 0xc0, !PT ;  /* 0x0000000802ff7812 */ /* 0x000fe4000780c0ff */
        /* <DEDUP_REMOVED lines=18> */
[----:B------:R-:W-:Y:S02]  /*5700*/  LOP3.LUT P0, RZ, R2, 0x10000, RZ, 0xc0, !PT ;  /* 0x0001000002ff7812 */ /* 0x000fe4000780c0ff */
[----:B------:R-:W-:Y:S02]  /*5710*/  FMNMX.FTZ R9, R181, R8, !PT ;  /* 0x00000008b5097209 */ /* 0x000fe40007810000 */
[----:B------:R-:W-:Y:S02]  /*5720*/  ISETP.GT.AND P0, PT, R22, 0x19, !P0 ;  /* 0x000000191600780c */ /* 0x000fe40004704270 */
[----:B------:R-:W-:-:S02]  /*5730*/  FMNMX.FTZ R8, R184, R9, !PT ;  /* 0x00000009b8087209 */ /* 0x000fc40007810000 */
[----:B------:R-:W-:Y:S02]  /*5740*/  ISETP.LT.OR P0, PT, R14, 0x1a, P0 ;  /* 0x0000001a0e00780c */ /* 0x000fe40000701670 */
[----:B------:R-:W-:Y:S02]  /*5750*/  FMNMX.FTZ R9, R185, R8, !PT ;  /* 0x00000008b9097209 */ /* 0x000fe40007810000 */
[----:B------:R-:W-:Y:S02]  /*5760*/  FSEL R167, R167, -INF , !P0 ;  /* 0xff800000a7a77808 */ /* 0x000fe40004000000 */
[----:B------:R-:W-:Y:S02]  /*5770*/  LOP3.LUT P0, RZ, R2, 0x8000, RZ, 0xc0, !PT ;  /* 0x0000800002ff7812 */ /* 0x000fe4000780c0ff */
[----:B------:R-:W-:Y:S02]  /*5780*/  FMNMX.FTZ R8, R188, R9, !PT ;  /* 0x00000009bc087209 */ /* 0x000fe40007810000 */
[----:B------:R-:W-:-:S02]  /*5790*/  ISETP.GT.AND P0, PT, R22, 0x20, !P0 ;  /* 0x000000201600780c */ /* 0x000fc40004704270 */
[----:B------:R-:W-:Y:S02]  /*57a0*/  FMNMX.FTZ R9, R189, R8, !PT ;  /* 0x00000008bd097209 */ /* 0x000fe40007810000 */
[----:B------:R-:W-:Y:S02]  /*57b0*/  ISETP.LT.OR P0, PT, R14, 0x21, P0 ;  /* 0x000000210e00780c */ /* 0x000fe40000701670 */
[----:B------:R-:W-:Y:S02]  /*57c0*/  FMNMX.FTZ R8, R192, R9, !PT ;  /* 0x00000009c0087209 */ /* 0x000fe40007810000 */
[----:B------:R-:W-:Y:S02]  /*57d0*/  FSEL R170, R170, -INF , !P0 ;  /* 0xff800000aaaa7808 */ /* 0x000fe40004000000 */
[C---:B------:R-:W-:Y:S02]  /*57e0*/  LOP3.LUT P0, RZ, R2.reuse, 0x4000, RZ, 0xc0, !PT ;  /* 0x0000400002ff7812 */ /* 0x040fe4000780c0ff */
[----:B------:R-:W-:-:S02]  /*57f0*/  LOP3.LUT P6, RZ, R2, 0x80, RZ, 0xc0, !PT ;  /* 0x0000008002ff7812 */ /* 0x000fc400078cc0ff */
[----:B------:R-:W-:Y:S02]  /*5800*/  ISETP.GT.AND P0, PT, R22, 0x21, !P0 ;  /* 0x000000211600780c */ /* 0x000fe40004704270 */
[----:B------:R-:W-:Y:S02]  /*5810*/  FMNMX.FTZ R9, R193, R8, !PT ;  /* 0x00000008c1097209 */ /* 0x000fe40007810000 */
[----:B------:R-:W-:Y:S02]  /*5820*/  ISETP.LT.OR P0, PT, R14, 0x22, P0 ;  /* 0x000000220e00780c */ /* 0x000fe40000701670 */
[----:B------:R-:W-:Y:S02]  /*5830*/  FMNMX.FTZ R8, R196, R9, !PT ;  /* 0x00000009c4087209 */ /* 0x000fe40007810000 */
[----:B------:R-:W-:Y:S02]  /*5840*/  FSEL R171, R171, -INF , !P0 ;  /* 0xff800000abab7808 */ /* 0x000fe40004000000 */
[----:B------:R-:W-:-:S02]  /*5850*/  LOP3.LUT P0, RZ, R2, 0x2000, RZ, 0xc0, !PT ;  /* 0x0000200002ff7812 */ /* 0x000fc4000780c0ff */
[----:B------:R-:W-:Y:S02]  /*5860*/  FMNMX.FTZ R9, R197, R8, !PT ;  /* 0x00000008c5097209 */ /* 0x000fe40007810000 */
[C---:B------:R-:W-:Y:S02]  /*5870*/  ISETP.GT.AND P0, PT, R22.reuse, 0x28, !P0 ;  /* 0x000000281600780c */ /* 0x040fe40004704270 */
[----:B------:R-:W-:Y:S01]  /*5880*/  ISETP.GT.AND P1, PT, R22, 0x48, !P1 ;  /* 0x000000481600780c */ /* 0x000fe20004f24270 */
[----:B------:R-:W1:Y:S01]  /*5890*/  SHFL.BFLY PT, R8, R9, 0x2, 0x1f ;  /* 0x0c401f0009087f89 */ /* 0x000e6200000e0000 */
[----:B------:R-:W-:Y:S02]  /*58a0*/  ISETP.LT.OR P0, PT, R14, 0x29, P0 ;  /* 0x000000290e00780c */ /* 0x000fe40000701670 */
[----:B------:R-:W-:Y:S02]  /*58b0*/  ISETP.GT.AND P2, PT, R22, 0x49, !P2 ;  /* 0x000000491600780c */ /* 0x000fe40005744270 */
[----:B------:R-:W-:-:S02]  /*58c0*/  FSEL R174, R174, -INF , !P0 ;  /* 0xff800000aeae7808 */ /* 0x000fc40004000000 */
[----:B------:R-:W-:Y:S02]  /*58d0*/  LOP3.LUT P0, RZ, R2, 0x1000, RZ, 0xc0, !PT ;  /* 0x0000100002ff7812 */ /* 0x000fe4000780c0ff */
[C---:B------:R-:W-:Y:S02]  /*58e0*/  ISETP.GT.AND P3, PT, R22.reuse, 0x50, !P3 ;  /* 0x000000501600780c */ /* 0x040fe40005f64270 */
[C---:B------:R-:W-:Y:S02]  /*58f0*/  ISETP.GT.AND P0, PT, R22.reuse, 0x29, !P0 ;  /* 0x000000291600780c */ /* 0x040fe40004704270 */
[----:B------:R-:W-:Y:S02]  /*5900*/  ISETP.GT.AND P4, PT, R22, 0x51, !P4 ;  /* 0x000000511600780c */ /* 0x000fe40006784270 */
[----:B------:R-:W-:Y:S02]  /*5910*/  ISETP.LT.OR P0, PT, R14, 0x2a, P0 ;  /* 0x0000002a0e00780c */ /* 0x000fe40000701670 */
[----:B------:R-:W-:-:S02]  /*5920*/  ISETP.GT.AND P5, PT, R22, 0x58, !P5 ;  /* 0x000000581600780c */ /* 0x000fc40006fa4270 */
[----:B------:R-:W-:Y:S02]  /*5930*/  FSEL R175, R175, -INF , !P0 ;  /* 0xff800000afaf7808 */ /* 0x000fe40004000000 */
[----:B------:R-:W-:Y:S02]  /*5940*/  LOP3.LUT P0, RZ, R2, 0x800, RZ, 0xc0, !PT ;  /* 0x0000080002ff7812 */ /* 0x000fe4000780c0ff */
[----:B------:R-:W-:Y:S02]  /*5950*/  ISETP.LT.OR P1, PT, R14, 0x49, P1 ;  /* 0x000000490e00780c */ /* 0x000fe40000f21670 */
[----:B------:R-:W-:Y:S02]  /*5960*/  ISETP.GT.AND P0, PT, R22, 0x30, !P0 ;  /* 0x000000301600780c */ /* 0x000fe40004704270 */
[----:B-1----:R-:W-:Y:S02]  /*5970*/  FMNMX.FTZ R19, R9, R8, !PT ;  /* 0x0000000809137209 */ /* 0x002fe40007810000 */
[----:B------:R-:W-:-:S02]  /*5980*/  ISETP.LT.OR P0, PT, R14, 0x31, P0 ;  /* 0x000000310e00780c */ /* 0x000fc40000701670 */
[----:B------:R-:W-:Y:S01]  /*5990*/  ISETP.LT.OR P2, PT, R14, 0x4a, P2 ;  /* 0x0000004a0e00780c */ /* 0x000fe20001741670 */
[----:B------:R-:W1:Y:S01]  /*59a0*/  SHFL.BFLY PT, R8, R19, 0x1, 0x1f ;  /* 0x0c201f0013087f89 */ /* 0x000e6200000e0000 */
[----:B------:R-:W-:Y:S02]  /*59b0*/  FSEL R178, R178, -INF , !P0 ;  /* 0xff800000b2b27808 */ /* 0x000fe40004000000 */
[----:B------:R-:W-:Y:S02]  /*59c0*/  LOP3.LUT P0, RZ, R2, 0x400, RZ, 0xc0, !PT ;  /* 0x0000040002ff7812 */ /* 0x000fe4000780c0ff */
[----:B------:R-:W-:Y:S02]  /*59d0*/  FSEL R190, R190, -INF , !P1 ;  /* 0xff800000bebe7808 */ /* 0x000fe40004800000 */
[----:B------:R-:W-:Y:S02]  /*59e0*/  ISETP.GT.AND P0, PT, R22, 0x31, !P0 ;  /* 0x000000311600780c */ /* 0x000fe40004704270 */
[----:B------:R-:W-:-:S02]  /*59f0*/  ISETP.LT.OR P3, PT, R14, 0x51, P3 ;  /* 0x000000510e00780c */ /* 0x000fc40001f61670 */
[----:B------:R-:W-:Y:S02]  /*5a00*/  ISETP.LT.OR P0, PT, R14, 0x32, P0 ;  /* 0x000000320e00780c */ /* 0x000fe40000701670 */
[----:B------:R-:W-:Y:S02]  /*5a10*/  FSEL R191, R191, -INF , !P2 ;  /* 0xff800000bfbf7808 */ /* 0x000fe40005000000 */
[----:B------:R-:W-:Y:S02]  /*5a20*/  FSEL R179, R179, -INF , !P0 ;  /* 0xff800000b3b37808 */ /* 0x000fe40004000000 */
[----:B------:R-:W-:Y:S02]  /*5a30*/  LOP3.LUT P0, RZ, R2, 0x200, RZ, 0xc0, !PT ;  /* 0x0000020002ff7812 */ /* 0x000fe4000780c0ff */
[----:B------:R-:W-:Y:S02]  /*5a40*/  ISETP.LT.OR P4, PT, R14, 0x52, P4 ;  /* 0x000000520e00780c */ /* 0x000fe40002781670 */
[----:B------:R-:W-:-:S02]  /*5a50*/  ISETP.GT.AND P0, PT, R22, 0x38, !P0 ;  /* 0x000000381600780c */ /* 0x000fc40004704270 */
[----:B------:R-:W-:Y:S02]  /*5a60*/  FSEL R194, R194, -INF , !P3 ;  /* 0xff800000c2c27808 */ /* 0x000fe40005800000 */
[----:B------:R-:W-:Y:S02]  /*5a70*/  ISETP.LT.OR P0, PT, R14, 0x39, P0 ;  /* 0x000000390e00780c */ /* 0x000fe40000701670 */
[----:B-1----:R-:W-:Y:S02]  /*5a80*/  FMNMX.FTZ R8, R19, R8, !PT ;  /* 0x0000000813087209 */ /* 0x002fe40007810000 */
[----:B------:R-:W-:Y:S02]  /*5a90*/  FSEL R182, R182, -INF , !P0 ;  /* 0xff800000b6b67808 */ /* 0x000fe40004000000 */
[----:B------:R-:W-:Y:S01]  /*5aa0*/  LOP3.LUT P0, RZ, R2, 0x100, RZ, 0xc0, !PT ;  /* 0x0000010002ff7812 */ /* 0x000fe2000780c0ff */
[----:B------:R-:W-:Y:S01]  /*5ab0*/  FMUL.FTZ R202, R8, UR14 ;  /* 0x0000000e08ca7c20 */ /* 0x000fe20008410000 */
[----:B------:R-:W-:-:S02]  /*5ac0*/  ISETP.LT.OR P5, PT, R14, 0x59, P5 ;  /* 0x000000590e00780c */ /* 0x000fc40002fa1670 */
[----:B------:R-:W-:Y:S02]  /*5ad0*/  ISETP.GT.AND P0, PT, R22, 0x39, !P0 ;  /* 0x000000391600780c */ /* 0x000fe40004704270 */
[----:B------:R-:W-:Y:S02]  /*5ae0*/  FSEL R195, R195, -INF , !P4 ;  /* 0xff800000c3c37808 */ /* 0x000fe40006000000 */
[----:B------:R-:W-:Y:S02]  /*5af0*/  ISETP.LT.OR P0, PT, R14, 0x3a, P0 ;  /* 0x0000003a0e00780c */ /* 0x000fe40000701670 */
[----:B------:R-:W-:Y:S02]  /*5b00*/  FSEL R198, R198, -INF , !P5 ;  /* 0xff800000c6c67808 */ /* 0x000fe40006800000 */
[----:B------:R-:W-:Y:S02]  /*5b10*/  FSEL R183, R183, -INF , !P0 ;  /* 0xff800000b7b77808 */ /* 0x000fe40004000000 */
[----:B------:R-:W-:-:S02]  /*5b20*/  ISETP.GT.AND P0, PT, R22, 0x40, !P6 ;  /* 0x000000401600780c */ /* 0x000fc40007704270 */
[----:B------:R-:W-:Y:S02]  /*5b30*/  LOP3.LUT P6, RZ, R2, 0x20000, RZ, 0xc0, !PT ;  /* 0x0002000002ff7812 */ /* 0x000fe400078cc0ff */
[----:B------:R-:W-:-:S04]  /*5b40*/  ISETP.LT.OR P0, PT, R14, 0x41, P0 ;  /* 0x000000410e00780c */ /* 0x000fc80000701670 */
[----:B------:R-:W-:Y:S02]  /*5b50*/  FSEL R186, R186, -INF , !P0 ;  /* 0xff800000baba7808 */ /* 0x000fe40004000000 */
[----:B------:R-:W-:-:S04]  /*5b60*/  LOP3.LUT P0, RZ, R2, 0x40, RZ, 0xc0, !PT ;  /* 0x0000004002ff7812 */ /* 0x000fc8000780c0ff */
[----:B------:R-:W-:-:S04]  /*5b70*/  ISETP.GT.AND P0, PT, R22, 0x41, !P0 ;  /* 0x000000411600780c */ /* 0x000fc80004704270 */
[----:B------:R-:W-:-:S04]  /*5b80*/  ISETP.LT.OR P0, PT, R14, 0x42, P0 ;  /* 0x000000420e00780c */ /* 0x000fc80000701670 */
[----:B------:R-:W-:Y:S02]  /*5b90*/  FSEL R187, R187, -INF , !P0 ;  /* 0xff800000bbbb7808 */ /* 0x000fe40004000000 */
[----:B------:R-:W-:Y:S02]  /*5ba0*/  ISETP.GT.AND P0, PT, R22, RZ, !P6 ;  /* 0x000000ff1600720c */ /* 0x000fe40007704270 */
[----:B------:R-:W-:Y:S02]  /*5bb0*/  LOP3.LUT P6, RZ, R2, 0x1, RZ, 0xc0, !PT ;  /* 0x0000000102ff7812 */ /* 0x000fe400078cc0ff */
[----:B------:R-:W-:Y:S02]  /*5bc0*/  ISETP.LT.OR P0, PT, R14, 0x1, P0 ;  /* 0x000000010e00780c */ /* 0x000fe40000701670 */
[----:B------:R-:W-:Y:S02]  /*5bd0*/  ISETP.GT.AND P6, PT, R22, 0x59, !P6 ;  /* 0x000000591600780c */ /* 0x000fe400077c4270 */
[----:B------:R-:W-:-:S02]  /*5be0*/  FSEL R200, R154, -INF , !P0 ;  /* 0xff8000009ac87808 */ /* 0x000fc40004000000 */
[----:B------:R-:W-:Y:S02]  /*5bf0*/  FSETP.NEU.FTZ.AND P0, PT, R8, -INF , PT ;  /* 0xff8000000800780b */ /* 0x000fe40003f1d000 */
[----:B------:R-:W-:Y:S02]  /*5c00*/  FMNMX.FTZ R20, R200, R13, !PT ;  /* 0x0000000dc8147209 */ /* 0x000fe40007810000 */
[----:B------:R-:W-:Y:S02]  /*5c10*/  FSEL R202, R202, RZ, P0 ;  /* 0x000000ffcaca7208 */ /* 0x000fe40000000000 */
[----:B------:R-:W-:Y:S02]  /*5c20*/  FMNMX.FTZ R9, R155, R20, !PT ;  /* 0x000000149b097209 */ /* 0x000fe40007810000 */
[----:B------:R-:W-:Y:S01]  /*5c30*/  ISETP.LT.OR P6, PT, R14, 0x5a, P6 ;  /* 0x0000005a0e00780c */ /* 0x000fe200037c1670 */
[--C-:B------:R-:W-:Y:S01]  /*5c40*/  FFMA.FTZ R154, R156, UR14, -R202.reuse ;  /* 0x0000000e9c9a7c23 */ /* 0x100fe200080108ca */
[----:B------:R-:W-:Y:S01]  /*5c50*/  FMNMX.FTZ R20, R158, R9, !PT ;  /* 0x000000099e147209 */ /* 0x000fe20007810000 */
[--C-:B------:R-:W-:Y:S01]  /*5c60*/  FFMA.FTZ R156, R160, UR14, -R202.reuse ;  /* 0x0000000ea09c7c23 */ /* 0x100fe200080108ca */
[--C-:B------:R-:W-:Y:S01]  /*5c70*/  FFMA.FTZ R164, R164, UR14, -R202.reuse ;  /* 0x0000000ea4a47c23 */ /* 0x100fe200080108ca */
[----:B------:R-:W-:Y:S01]  /*5c80*/  FSEL R199, R199, -INF , !P6 ;  /* 0xff800000c7c77808 */ /* 0x000fe20007000000 */
[--C-:B------:R-:W-:Y:S01]  /*5c90*/  FFMA.FTZ R172, R172, UR14, -R202.reuse ;  /* 0x0000000eacac7c23 */ /* 0x100fe200080108ca */
[----:B------:R-:W-:Y:S01]  /*5ca0*/  FMNMX.FTZ R9, R159, R20, !PT ;  /* 0x000000149f097209 */ /* 0x000fe20007810000 */
[--C-:B------:R-:W-:Y:S01]  /*5cb0*/  FFMA.FTZ R23, R165, UR14, -R202.reuse ;  /* 0x0000000ea5177c23 */ /* 0x100fe200080108ca */
[--C-:B------:R-:W-:Y:S01]  /*5cc0*/  FFMA.FTZ R165, R181, UR14, -R202.reuse ;  /* 0x0000000eb5a57c23 */ /* 0x100fe200080108ca */
[----:B------:R-:W-:Y:S01]  /*5cd0*/  FSEL R181, R8, RZ, P0 ;  /* 0x000000ff08b57208 */ /* 0x000fe20000000000 */
[--C-:B------:R-:W-:Y:S01]  /*5ce0*/  FFMA.FTZ R152, R15, UR14, -R202.reuse ;  /* 0x0000000e0f987c23 */ /* 0x100fe200080108ca */
[----:B------:R-:W-:Y:S01]  /*5cf0*/  FMNMX.FTZ R20, R162, R9, !PT ;  /* 0x00000009a2147209 */ /* 0x000fe20007810000 */
[--C-:B------:R-:W-:Y:S01]  /*5d00*/  FFMA.FTZ R15, R153, UR14, -R202.reuse ;  /* 0x0000000e990f7c23 */ /* 0x100fe200080108ca */
[----:B------:R-:W-:Y:S01]  /*5d10*/  FFMA.FTZ R19, R157, UR14, -R202 ;  /* 0x0000000e9d137c23 */ /* 0x000fe200080108ca */
[----:B------:R-:W-:Y:S01]  /*5d20*/  FADD.FTZ R181, -R181, R12 ;  /* 0x0000000cb5b57221 */ /* 0x000fe20000010100 */
[----:B------:R-:W-:Y:S01]  /*5d30*/  FMNMX.FTZ R9, R163, R20, !PT ;  /* 0x00000014a3097209 */ /* 0x000fe20007810000 */
[----:B------:R-:W-:Y:S01]  /*5d40*/  MUFU.EX2 R152, R152 ;  /* 0x0000009800987308 */ /* 0x000fe20000000800 */
[--C-:B------:R-:W-:Y:S01]  /*5d50*/  FFMA.FTZ R21, R161, UR14, -R202.reuse ;  /* 0x0000000ea1157c23 */ /* 0x100fe200080108ca */
[----:B------:R-:W-:Y:S01]  /*5d60*/  FMUL.FTZ R181, R181, UR14 ;  /* 0x0000000eb5b57c20 */ /* 0x000fe20008410000 */
        /* <DEDUP_REMOVED lines=13> */
[----:B------:R-:W3:Y:S01]  /*5e40*/  MUFU.EX2 R15, R15 ;  /* 0x0000000f000f7308 */ /* 0x000ee20000000800 */
[----:B------:R-:W-:-:S02]  /*5e50*/  FFMA.FTZ R196, R196, UR14, -R202 ;  /* 0x0000000ec4c47c23 */ /* 0x000fc400080108ca */
[----:B------:R-:W-:-:S04]  /*5e60*/  FMNMX.FTZ R20, R174, R9, !PT ;  /* 0x00000009ae147209 */ /* 0x000fc80007810000 */
[----:B------:R-:W-:Y:S01]  /*5e70*/  FMNMX.FTZ R9, R175, R20, !PT ;  /* 0x00000014af097209 */ /* 0x000fe20007810000 */
[----:B------:R-:W4:Y:S01]  /*5e80*/  MUFU.EX2 R154, R154 ;  /* 0x0000009a009a7308 */ /* 0x000f220000000800 */
[-C--:B-1----:R-:W-:Y:S01]  /*5e90*/  FMUL.FTZ R24, R24, R181.reuse ;  /* 0x000000b518187220 */ /* 0x082fe20000410000 */
[----:B------:R-:W-:Y:S01]  /*5ea0*/  FMUL.FTZ R25, R25, R181 ;  /* 0x000000b519197220 */ /* 0x000fe20000410000 */
[----:B------:R-:W-:Y:S01]  /*5eb0*/  FMNMX.FTZ R160, R178, R9, !PT ;  /* 0x00000009b2a07209 */ /* 0x000fe20007810000 */
[-C--:B------:R-:W-:Y:S01]  /*5ec0*/  FMUL.FTZ R28, R28, R181.reuse ;  /* 0x000000b51c1c7220 */ /* 0x080fe20000410000 */
[-C--:B------:R-:W-:Y:S01]  /*5ed0*/  FMUL.FTZ R29, R29, R181.reuse ;  /* 0x000000b51d1d7220 */ /* 0x080fe20000410000 */
[-C--:B------:R-:W-:Y:S01]  /*5ee0*/  FMUL.FTZ R32, R32, R181.reuse ;  /* 0x000000b520207220 */ /* 0x080fe20000410000 */
[----:B------:R-:W-:Y:S01]  /*5ef0*/  FMNMX.FTZ R9, R179, R160, !PT ;  /* 0x000000a0b3097209 */ /* 0x000fe20007810000 */
[----:B------:R-:W-:Y:S01]  /*5f00*/  MUFU.EX2 R20, R164 ;  /* 0x000000a400147308 */ /* 0x000fe20000000800 */
[-C--:B------:R-:W-:Y:S01]  /*5f10*/  FMUL.FTZ R33, R33, R181.reuse ;  /* 0x000000b521217220 */ /* 0x080fe20000410000 */
[----:B------:R-:W-:Y:S01]  /*5f20*/  FMUL.FTZ R36, R36, R181 ;  /* 0x000000b524247220 */ /* 0x000fe20000410000 */
[----:B------:R-:W-:Y:S01]  /*5f30*/  FMNMX.FTZ R160, R182, R9, !PT ;  /* 0x00000009b6a07209 */ /* 0x000fe20007810000 */
[-C--:B------:R-:W-:Y:S01]  /*5f40*/  FMUL.FTZ R37, R37, R181.reuse ;  /* 0x000000b525257220 */ /* 0x080fe20000410000 */
[-C--:B------:R-:W-:Y:S01]  /*5f50*/  FMUL.FTZ R40, R40, R181.reuse ;  /* 0x000000b528287220 */ /* 0x080fe20000410000 */
[-C--:B------:R-:W-:Y:S01]  /*5f60*/  FMUL.FTZ R41, R41, R181.reuse ;  /* 0x000000b529297220 */ /* 0x080fe20000410000 */
[----:B------:R-:W-:Y:S01]  /*5f70*/  FMNMX.FTZ R9, R183, R160, !PT ;  /* 0x000000a0b7097209 */ /* 0x000fe20007810000 */
[----:B------:R-:W1:Y:S01]  /*5f80*/  MUFU.EX2 R19, R19 ;  /* 0x0000001300137308 */ /* 0x000e620000000800 */
[-C--:B------:R-:W-:Y:S01]  /*5f90*/  FMUL.FTZ R44, R44, R181.reuse ;  /* 0x000000b52c2c7220 */ /* 0x080fe20000410000 */
[----:B------:R-:W-:Y:S01]  /*5fa0*/  FMUL.FTZ R45, R45, R181 ;  /* 0x000000b52d2d7220 */ /* 0x000fe20000410000 */
[----:B------:R-:W-:Y:S01]  /*5fb0*/  FMNMX.FTZ R22, R186, R9, !PT ;  /* 0x00000009ba167209 */ /* 0x000fe20007810000 */
[-C--:B------:R-:W-:Y:S01]  /*5fc0*/  FMUL.FTZ R48, R48, R181.reuse ;  /* 0x000000b530307220 */ /* 0x080fe20000410000 */
[-C--:B------:R-:W-:Y:S01]  /*5fd0*/  FMUL.FTZ R49, R49, R181.reuse ;  /* 0x000000b531317220 */ /* 0x080fe20000410000 */
[-C--:B------:R-:W-:Y:S01]  /*5fe0*/  FMUL.FTZ R52, R52, R181.reuse ;  /* 0x000000b534347220 */ /* 0x080fe20000410000 */
[----:B------:R-:W-:Y:S01]  /*5ff0*/  FMNMX.FTZ R9, R187, R22, !PT ;  /* 0x00000016bb097209 */ /* 0x000fe20007810000 */
[----:B------:R5:W-:Y:S01]  /*6000*/  MUFU.EX2 R160, R168 ;  /* 0x000000a800a07308 */ /* 0x000be20000000800 */
[-C--:B------:R-:W-:Y:S01]  /*6010*/  FMUL.FTZ R53, R53, R181.reuse ;  /* 0x000000b535357220 */ /* 0x080fe20000410000 */
[----:B------:R-:W-:Y:S01]  /*6020*/  FMUL.FTZ R56, R56, R181 ;  /* 0x000000b538387220 */ /* 0x000fe20000410000 */
[----:B------:R-:W-:Y:S01]  /*6030*/  FMNMX.FTZ R22, R190, R9, !PT ;  /* 0x00000009be167209 */ /* 0x000fe20007810000 */
[-C--:B------:R-:W-:Y:S01]  /*6040*/  FMUL.FTZ R57, R57, R181.reuse ;  /* 0x000000b539397220 */ /* 0x080fe20000410000 */
[-C--:B------:R-:W-:Y:S01]  /*6050*/  FMUL.FTZ R60, R60, R181.reuse ;  /* 0x000000b53c3c7220 */ /* 0x080fe20000410000 */
[----:B------:R-:W-:Y:S01]  /*6060*/  FMUL.FTZ R61, R61, R181 ;  /* 0x000000b53d3d7220 */ /* 0x000fe20000410000 */
[----:B------:R-:W-:Y:S01]  /*6070*/  FMNMX.FTZ R9, R191, R22, !PT ;  /* 0x00000016bf097209 */ /* 0x000fe20007810000 */
[----:B------:R-:W0:Y:S01]  /*6080*/  MUFU.EX2 R156, R156 ;  /* 0x0000009c009c7308 */ /* 0x000e220000000800 */
[----:B-----5:R-:W-:Y:S01]  /*6090*/  FFMA.FTZ R168, R184, UR14, -R202 ;  /* 0x0000000eb8a87c23 */ /* 0x020fe200080108ca */
[----:B------:R-:W-:Y:S01]  /*60a0*/  FFMA.FTZ R184, R181, R7, R152 ;  /* 0x00000007b5b87223 */ /* 0x000fe20000010098 */
[----:B------:R-:W-:Y:S01]  /*60b0*/  FMNMX.FTZ R164, R194, R9, !PT ;  /* 0x00000009c2a47209 */ /* 0x000fe20007810000 */
[----:B------:R-:W-:Y:S01]  /*60c0*/  FMUL.FTZ R64, R64, R181 ;  /* 0x000000b540407220 */ /* 0x000fe20000410000 */
[C---:B---3--:R-:W-:Y:S01]  /*60d0*/  F2FP.F16.F32.PACK_AB R152, R15.reuse, R152 ;  /* 0x000000980f98723e */ /* 0x048fe200000000ff */
[----:B------:R-:W-:Y:S01]  /*60e0*/  FADD.FTZ R7, R15, R184 ;  /* 0x000000b80f077221 */ /* 0x000fe20000010000 */
[----:B------:R-:W-:Y:S01]  /*60f0*/  FMNMX.FTZ R9, R195, R164, !PT ;  /* 0x000000a4c3097209 */ /* 0x000fe20007810000 */
[----:B------:R3:W-:Y:S01]  /*6100*/  MUFU.EX2 R22, R172 ;  /* 0x000000ac00167308 */ /* 0x0007e20000000800 */
[--C-:B------:R-:W-:Y:S01]  /*6110*/  FFMA.FTZ R164, R176, UR14, -R202.reuse ;  /* 0x0000000eb0a47c23 */ /* 0x100fe200080108ca */
[--C-:B------:R-:W-:Y:S01]  /*6120*/  FFMA.FTZ R176, R192, UR14, -R202.reuse ;  /* 0x0000000ec0b07c23 */ /* 0x100fe200080108ca */
[----:B------:R-:W-:Y:S01]  /*6130*/  FMNMX.FTZ R14, R198, R9, !PT ;  /* 0x00000009c60e7209 */ /* 0x000fe20007810000 */
[-C--:B------:R-:W-:Y:S01]  /*6140*/  FMUL.FTZ R65, R65, R181.reuse ;  /* 0x000000b541417220 */ /* 0x080fe20000410000 */
[-C--:B------:R-:W-:Y:S01]  /*6150*/  FMUL.FTZ R68, R68, R181.reuse ;  /* 0x000000b544447220 */ /* 0x080fe20000410000 */
[-C--:B------:R-:W-:Y:S01]  /*6160*/  FMUL.FTZ R69, R69, R181.reuse ;  /* 0x000000b545457220 */ /* 0x080fe20000410000 */
[----:B------:R-:W-:Y:S01]  /*6170*/  FMNMX.FTZ R9, R199, R14, !PT ;  /* 0x0000000ec7097209 */ /* 0x000fe20007810000 */
[--C-:B------:R-:W-:Y:S01]  /*6180*/  FFMA.FTZ R14, R180, UR14, -R202.reuse ;  /* 0x0000000eb40e7c23 */ /* 0x100fe200080108ca */
[----:B------:R-:W5:Y:S01]  /*6190*/  MUFU.EX2 R21, R21 ;  /* 0x0000001500157308 */ /* 0x000f620000000800 */
[-C--:B------:R-:W-:Y:S01]  /*61a0*/  FMUL.FTZ R72, R72, R181.reuse ;  /* 0x000000b548487220 */ /* 0x080fe20000410000 */
[-C--:B------:R-:W-:Y:S01]  /*61b0*/  FMUL.FTZ R73, R73, R181.reuse ;  /* 0x000000b549497220 */ /* 0x080fe20000410000 */
[----:B---3--:R-:W3:Y:S01]  /*61c0*/  SHFL.BFLY PT, R172, R9, 0x2, 0x1f ;  /* 0x0c401f0009ac7f89 */ /* 0x008ee200000e0000 */
        /* <DEDUP_REMOVED lines=23> */
[----:B---3--:R-:W-:Y:S01]  /*6340*/  FMNMX.FTZ R180, R9, R172, !PT ;  /* 0x000000ac09b47209 */ /* 0x008fe20007810000 */
[----:B------:R-:W-:Y:S01]  /*6350*/  FFMA.FTZ R172, R188, UR14, -R202 ;  /* 0x0000000ebcac7c23 */ /* 0x000fe200080108ca */
[-C--:B------:R-:W-:Y:S01]  /*6360*/  FMUL.FTZ R116, R116, R181.reuse ;  /* 0x000000b574747220 */ /* 0x080fe20000410000 */
[-C--:B------:R-:W-:Y:S01]  /*6370*/  FMUL.FTZ R117, R117, R181.reuse ;  /* 0x000000b575757220 */ /* 0x080fe20000410000 */
[-C--:B------:R-:W-:Y:S01]  /*6380*/  FMUL.FTZ R120, R120, R181.reuse ;  /* 0x000000b578787220 */ /* 0x080fe20000410000 */
[----:B------:R-:W3:Y:S01]  /*6390*/  SHFL.BFLY PT, R9, R180, 0x1, 0x1f ;  /* 0x0c201f00b4097f89 */ /* 0x000ee200000e0000 */
        /* <DEDUP_REMOVED lines=17> */
[----:B------:R-:W-:Y:S01]  /*64b0*/  FMUL.FTZ R149, R149, R181 ;  /* 0x000000b595957220 */ /* 0x000fe20000410000 */
[----:B---3--:R-:W-:-:S06]  /*64c0*/  FMNMX.FTZ R9, R180, R9, !PT ;  /* 0x00000009b4097209 */ /* 0x008fcc0007810000 */
[----:B------:R-:W-:Y:S01]  /*64d0*/  MUFU.EX2 R165, R165 ;  /* 0x000000a500a57308 */ /* 0x000fe20000000800 */
[C---:B------:R-:W-:Y:S01]  /*64e0*/  FSETP.NEU.FTZ.AND P0, PT, R9.reuse, -INF , PT ;  /* 0xff8000000900780b */ /* 0x040fe20003f1d000 */
[----:B------:R-:W-:-:S06]  /*64f0*/  FMUL.FTZ R193, R9, UR14 ;  /* 0x0000000e09c17c20 */ /* 0x000fcc0008410000 */
[----:B------:R-:W-:Y:S01]  /*6500*/  MUFU.EX2 R168, R168 ;  /* 0x000000a800a87308 */ /* 0x000fe20000000800 */
[----:B------:R-:W-:-:S05]  /*6510*/  FSEL R193, R193, RZ, P0 ;  /* 0x000000ffc1c17208 */ /* 0x000fca0000000000 */
[--C-:B------:R-:W-:Y:S01]  /*6520*/  FFMA.FTZ R180, R155, UR14, -R193.reuse ;  /* 0x0000000e9bb47c23 */ /* 0x100fe200080108c1 */
[----:B------:R-:W-:Y:S01]  /*6530*/  FFMA.FTZ R155, R158, UR14, -R193 ;  /* 0x0000000e9e9b7c23 */ /* 0x000fe200080108c1 */
[----:B----4-:R-:W-:Y:S01]  /*6540*/  FADD.FTZ R158, R154, R7 ;  /* 0x000000079a9e7221 */ /* 0x010fe20000010000 */
[--C-:B------:R-:W-:Y:S01]  /*6550*/  FFMA.FTZ R184, R159, UR14, -R193.reuse ;  /* 0x0000000e9fb87c23 */ /* 0x100fe200080108c1 */
[--C-:B------:R-:W-:Y:S01]  /*6560*/  FFMA.FTZ R159, R162, UR14, -R193.reuse ;  /* 0x0000000ea29f7c23 */ /* 0x100fe200080108c1 */
[----:B------:R-:W-:Y:S01]  /*6570*/  MUFU.EX2 R169, R169 ;  /* 0x000000a900a97308 */ /* 0x000fe20000000800 */
[C---:B-1----:R-:W-:Y:S01]  /*6580*/  FADD.FTZ R7, R19.reuse, R158 ;  /* 0x0000009e13077221 */ /* 0x042fe20000010000 */
[----:B------:R-:W-:Y:S01]  /*6590*/  F2FP.F16.F32.PACK_AB R154, R19, R154 ;  /* 0x0000009a139a723e */ /* 0x000fe200000000ff */
[--C-:B------:R-:W-:Y:S01]  /*65a0*/  FFMA.FTZ R188, R163, UR14, -R193.reuse ;  /* 0x0000000ea3bc7c23 */ /* 0x100fe200080108c1 */
[----:B------:R-:W-:Y:S01]  /*65b0*/  FFMA.FTZ R163, R166, UR14, -R193 ;  /* 0x0000000ea6a37c23 */ /* 0x000fe200080108c1 */
[----:B0-----:R-:W-:Y:S01]  /*65c0*/  FADD.FTZ R158, R156, R7 ;  /* 0x000000079c9e7221 */ /* 0x001fe20000010000 */
[--C-:B------:R-:W-:Y:S01]  /*65d0*/  FFMA.FTZ R189, R200, UR14, -R193.reuse ;  /* 0x0000000ec8bd7c23 */ /* 0x100fe200080108c1 */
[--C-:B------:R-:W-:Y:S01]  /*65e0*/  FFMA.FTZ R192, R167, UR14, -R193.reuse ;  /* 0x0000000ea7c07c23 */ /* 0x100fe200080108c1 */
[----:B------:R-:W-:Y:S01]  /*65f0*/  MUFU.EX2 R172, R172 ;  /* 0x000000ac00ac7308 */ /* 0x000fe20000000800 */
[----:B-----5:R-:W-:Y:S01]  /*6600*/  FADD.FTZ R7, R21, R158 ;  /* 0x0000009e15077221 */ /* 0x020fe20000010000 */
[--C-:B------:R-:W-:Y:S01]  /*6610*/  FFMA.FTZ R171, R171, UR14, -R193.reuse ;  /* 0x0000000eabab7c23 */ /* 0x100fe200080108c1 */
[--C-:B------:R-:W-:Y:S01]  /*6620*/  FFMA.FTZ R167, R178, UR14, -R193.reuse ;  /* 0x0000000eb2a77c23 */ /* 0x100fe200080108c1 */
[----:B------:R-:W-:Y:S01]  /*6630*/  FFMA.FTZ R174, R174, UR14, -R193 ;  /* 0x0000000eaeae7c23 */ /* 0x000fe200080108c1 */
[----:B------:R-:W-:Y:S01]  /*6640*/  FADD.FTZ R158, R20, R7 ;  /* 0x00000007149e7221 */ /* 0x000fe20000010000 */
[--C-:B------:R-:W-:Y:S01]  /*6650*/  FFMA.FTZ R175, R175, UR14, -R193.reuse ;  /* 0x0000000eafaf7c23 */ /* 0x100fe200080108c1 */
[--C-:B------:R-:W-:Y:S01]  /*6660*/  FFMA.FTZ R179, R179, UR14, -R193.reuse ;  /* 0x0000000eb3b37c23 */ /* 0x100fe200080108c1 */
[----:B------:R-:W0:Y:S01]  /*6670*/  MUFU.EX2 R173, R173 ;  /* 0x000000ad00ad7308 */ /* 0x000e220000000800 */
[----:B--2---:R-:W-:Y:S01]  /*6680*/  FADD.FTZ R7, R23, R158 ;  /* 0x0000009e17077221 */ /* 0x004fe20000010000 */
[--C-:B------:R-:W-:Y:S01]  /*6690*/  FFMA.FTZ R182, R182, UR14, -R193.reuse ;  /* 0x0000000eb6b67c23 */ /* 0x100fe200080108c1 */
[--C-:B------:R-:W-:Y:S01]  /*66a0*/  FFMA.FTZ R183, R183, UR14, -R193.reuse ;  /* 0x0000000eb7b77c23 */ /* 0x100fe200080108c1 */
[----:B------:R-:W-:Y:S01]  /*66b0*/  FFMA.FTZ R186, R186, UR14, -R193 ;  /* 0x0000000ebaba7c23 */ /* 0x000fe200080108c1 */
[----:B------:R-:W-:Y:S01]  /*66c0*/  FADD.FTZ R158, R160, R7 ;  /* 0x00000007a09e7221 */ /* 0x000fe20000010000 */
[--C-:B------:R-:W-:Y:S01]  /*66d0*/  FFMA.FTZ R187, R187, UR14, -R193.reuse ;  /* 0x0000000ebbbb7c23 */ /* 0x100fe200080108c1 */
[--C-:B------:R-:W-:Y:S01]  /*66e0*/  FFMA.FTZ R190, R190, UR14, -R193.reuse ;  /* 0x0000000ebebe7c23 */ /* 0x100fe200080108c1 */
[----:B------:R-:W-:Y:S01]  /*66f0*/  MUFU.EX2 R176, R176 ;  /* 0x000000b000b07308 */ /* 0x000fe20000000800 */
[----:B------:R-:W-:Y:S01]  /*6700*/  FADD.FTZ R7, R153, R158 ;  /* 0x0000009e99077221 */ /* 0x000fe20000010000 */
[----:B------:R-:W-:Y:S01]  /*6710*/  FSEL R158, R9, RZ, P0 ;  /* 0x000000ff099e7208 */ /* 0x000fe20000000000 */
[--C-:B------:R-:W-:Y:S01]  /*6720*/  FFMA.FTZ R191, R191, UR14, -R193.reuse ;  /* 0x0000000ebfbf7c23 */ /* 0x100fe200080108c1 */
[----:B------:R-:W-:Y:S01]  /*6730*/  FFMA.FTZ R194, R194, UR14, -R193 ;  /* 0x0000000ec2c27c23 */ /* 0x000fe200080108c1 */
[----:B------:R-:W-:Y:S01]  /*6740*/  FADD.FTZ R162, R22, R7 ;  /* 0x0000000716a27221 */ /* 0x000fe20000010000 */
[----:B------:R-:W-:Y:S01]  /*6750*/  FFMA.FTZ R195, R195, UR14, -R193 ;  /* 0x0000000ec3c37c23 */ /* 0x000fe200080108c1 */
[----:B------:R-:W-:Y:S01]  /*6760*/  FADD.FTZ R7, -R158, R13 ;  /* 0x0000000d9e077221 */ /* 0x000fe20000010100 */
[----:B------:R-:W1:Y:S01]  /*6770*/  MUFU.EX2 R177, R177 ;  /* 0x000000b100b17308 */ /* 0x000e620000000800 */
[C---:B------:R-:W-:Y:S01]  /*6780*/  FADD.FTZ R197, R157.reuse, R162 ;  /* 0x000000a29dc57221 */ /* 0x040fe20000010000 */
[----:B------:R-:W-:Y:S01]  /*6790*/  F2FP.F16.F32.PACK_AB R162, R157, R22 ;  /* 0x000000169da2723e */ /* 0x000fe200000000ff */
[----:B------:R-:W-:Y:S01]  /*67a0*/  FFMA.FTZ R13, R170, UR14, -R193 ;  /* 0x0000000eaa0d7c23 */ /* 0x000fe200080108c1 */
[----:B0-----:R-:W-:Y:S01]  /*67b0*/  F2FP.F16.F32.PACK_AB R170, R173, R172 ;  /* 0x000000acadaa723e */ /* 0x001fe200000000ff */
[----:B------:R-:W-:Y:S01]  /*67c0*/  FADD.FTZ R158, R164, R197 ;  /* 0x000000c5a49e7221 */ /* 0x000fe20000010000 */
[--C-:B------:R-:W-:Y:S01]  /*67d0*/  FFMA.FTZ R198, R198, UR14, -R193.reuse ;  /* 0x0000000ec6c67c23 */ /* 0x100fe200080108c1 */
[----:B------:R-:W-:Y:S01]  /*67e0*/  FFMA.FTZ R193, R199, UR14, -R193 ;  /* 0x0000000ec7c17c23 */ /* 0x000fe200080108c1 */
[----:B------:R-:W-:Y:S01]  /*67f0*/  MUFU.EX2 R12, R196 ;  /* 0x000000c4000c7308 */ /* 0x000fe20000000800 */
[----:B------:R-:W-:Y:S01]  /*6800*/  FADD.FTZ R197, R161, R158 ;  /* 0x0000009ea1c57221 */ /* 0x000fe20000010000 */
[----:B------:R-:W-:-:S02]  /*6810*/  PLOP3.LUT P0, PT, PT, PT, UP0, 0x40, 0x0 ;  /* 0x000000000000781c */ /* 0x000fc40003f0e808 */
[----:B------:R-:W-:Y:S01]  /*6820*/  F2FP.F16.F32.PACK_AB R164, R161, R164 ;  /* 0x000000a4a1a4723e */ /* 0x000fe200000000ff */
[----:B------:R-:W-:Y:S01]  /*6830*/  FADD.FTZ R158, R14, R197 ;  /* 0x000000c50e9e7221 */ /* 0x000fe20000010000 */
[----:B------:R-:W-:Y:S02]  /*6840*/  F2FP.F16.F32.PACK_AB R160, R153, R160 ;  /* 0x000000a099a0723e */ /* 0x000fe400000000ff */
[----:B------:R-:W-:Y:S01]  /*6850*/  MUFU.EX2 R189, R189 ;  /* 0x000000bd00bd7308 */ /* 0x000fe20000000800 */
[----:B------:R-:W-:Y:S01]  /*6860*/  FADD.FTZ R197, R165, R158 ;  /* 0x0000009ea5c57221 */ /* 0x000fe20000010000 */
[----:B------:R-:W-:-:S03]  /*6870*/  F2FP.F16.F32.PACK_AB R156, R21, R156 ;  /* 0x0000009c159c723e */ /* 0x000fc600000000ff */
[----:B------:R-:W-:Y:S01]  /*6880*/  FADD.FTZ R158, R168, R197 ;  /* 0x000000c5a89e7221 */ /* 0x000fe20000010000 */
[C---:B------:R-:W-:Y:S02]  /*6890*/  F2FP.F16.F32.PACK_AB R168, R169.reuse, R168 ;  /* 0x000000a8a9a8723e */ /* 0x040fe400000000ff */
[----:B------:R-:W0:Y:S01]  /*68a0*/  MUFU.EX2 R180, R180 ;  /* 0x000000b400b47308 */ /* 0x000e220000000800 */
[----:B------:R-:W-:-:S04]  /*68b0*/  FADD.FTZ R197, R169, R158 ;  /* 0x0000009ea9c57221 */ /* 0x000fc80000010000 */
[----:B------:R-:W-:Y:S01]  /*68c0*/  FADD.FTZ R158, R172, R197 ;  /* 0x000000c5ac9e7221 */ /* 0x000fe20000010000 */
[----:B-1----:R-:W-:Y:S02]  /*68d0*/  F2FP.F16.F32.PACK_AB R172, R177, R176 ;  /* 0x000000b0b1ac723e */ /* 0x002fe400000000ff */
[----:B------:R-:W-:Y:S01]  /*68e0*/  MUFU.EX2 R155, R155 ;  /* 0x0000009b009b7308 */ /* 0x000fe20000000800 */
[----:B------:R-:W-:Y:S01]  /*68f0*/  FADD.FTZ R19, R173, R158 ;  /* 0x0000009ead137221 */ /* 0x000fe20000010000 */
[----:B------:R-:W-:-:S03]  /*6900*/  F2FP.F16.F32.PACK_AB R158, R23, R20 ;  /* 0x00000014179e723e */ /* 0x000fc600000000ff */
[----:B------:R-:W-:-:S03]  /*6910*/  FADD.FTZ R166, R176, R19 ;  /* 0x00000013b0a67221 */ /* 0x000fc60000010000 */
[----:B------:R-:W1:Y:S01]  /*6920*/  MUFU.EX2 R185, R185 ;  /* 0x000000b900b97308 */ /* 0x000e620000000800 */
[----:B------:R-:W-:Y:S01]  /*6930*/  FADD.FTZ R19, R177, R166 ;  /* 0x000000a6b1137221 */ /* 0x000fe20000010000 */
[----:B------:R-:W-:Y:S01]  /*6940*/  F2FP.F16.F32.PACK_AB R166, R165, R14 ;  /* 0x0000000ea5a6723e */ /* 0x000fe200000000ff */
[----:B------:R-:W-:Y:S01]  /*6950*/  FMUL.FTZ R14, R7, UR14 ;  /* 0x0000000e070e7c20 */ /* 0x000fe20008410000 */
[----:B0-----:R-:W-:Y:S01]  /*6960*/  F2FP.F16.F32.PACK_AB R153, R180, R189 ;  /* 0x000000bdb499723e */ /* 0x001fe200000000ff */
[----:B------:R-:W-:-:S03]  /*6970*/  FADD.FTZ R22, R12, R19 ;  /* 0x000000130c167221 */ /* 0x000fc60000010000 */
[----:B------:R-:W-:Y:S08]  /*6980*/  MUFU.EX2 R184, R184 ;  /* 0x000000b800b87308 */ /* 0x000ff00000000800 */
[----:B------:R-:W0:Y:S01]  /*6990*/  MUFU.EX2 R14, R14 ;  /* 0x0000000e000e7308 */ /* 0x000e220000000800 */
[----:B-1----:R-:W-:-:S07]  /*69a0*/  FADD.FTZ R7, R185, R22 ;  /* 0x00000016b9077221 */ /* 0x002fce0000010000 */
[----:B------:R-:W1:Y:S08]  /*69b0*/  MUFU.EX2 R159, R159 ;  /* 0x0000009f009f7308 */ /* 0x000e700000000800 */
[----:B------:R-:W2:Y:S01]  /*69c0*/  MUFU.EX2 R188, R188 ;  /* 0x000000bc00bc7308 */ /* 0x000ea20000000800 */
[----:B0-----:R-:W-:Y:S01]  /*69d0*/  FFMA.FTZ R19, R14, R6, R189 ;  /* 0x000000060e137223 */ /* 0x001fe200000100bd */
[-C--:B------:R-:W-:Y:S01]  /*69e0*/  FMUL.FTZ R26, R26, R14.reuse ;  /* 0x0000000e1a1a7220 */ /* 0x080fe20000410000 */
[-C--:B------:R-:W-:Y:S01]  /*69f0*/  FMUL.FTZ R27, R27, R14.reuse ;  /* 0x0000000e1b1b7220 */ /* 0x080fe20000410000 */
[-C--:B------:R-:W-:Y:S01]  /*6a00*/  FMUL.FTZ R30, R30, R14.reuse ;  /* 0x0000000e1e1e7220 */ /* 0x080fe20000410000 */
[----:B------:R-:W-:Y:S01]  /*6a10*/  FADD.FTZ R6, R180, R19 ;  /* 0x00000013b4067221 */ /* 0x000fe20000010000 */
[-C--:B------:R-:W-:Y:S01]  /*6a20*/  FMUL.FTZ R31, R31, R14.reuse ;  /* 0x0000000e1f1f7220 */ /* 0x080fe20000410000 */
[-C--:B------:R-:W-:Y:S01]  /*6a30*/  FMUL.FTZ R34, R34, R14.reuse ;  /* 0x0000000e22227220 */ /* 0x080fe20000410000 */
[----:B------:R-:W0:Y:S01]  /*6a40*/  MUFU.EX2 R163, R163 ;  /* 0x000000a300a37308 */ /* 0x000e220000000800 */
[----:B------:R-:W-:Y:S01]  /*6a50*/  FADD.FTZ R19, R155, R6 ;  /* 0x000000069b137221 */ /* 0x000fe20000010000 */
[----:B------:R-:W-:Y:S01]  /*6a60*/  F2FP.F16.F32.PACK_AB R155, R184, R155 ;  /* 0x0000009bb89b723e */ /* 0x000fe200000000ff */
[-C--:B------:R-:W-:Y:S01]  /*6a70*/  FMUL.FTZ R35, R35, R14.reuse ;  /* 0x0000000e23237220 */ /* 0x080fe20000410000 */
[-C--:B------:R-:W-:Y:S01]  /*6a80*/  FMUL.FTZ R38, R38, R14.reuse ;  /* 0x0000000e26267220 */ /* 0x080fe20000410000 */
[----:B------:R-:W-:Y:S01]  /*6a90*/  FADD.FTZ R22, R184, R19 ;  /* 0x00000013b8167221 */ /* 0x000fe20000010000 */
[-C--:B------:R-:W-:Y:S01]  /*6aa0*/  FMUL.FTZ R39, R39, R14.reuse ;  /* 0x0000000e27277220 */ /* 0x080fe20000410000 */
[-C--:B------:R-:W-:Y:S01]  /*6ab0*/  FMUL.FTZ R42, R42, R14.reuse ;  /* 0x0000000e2a2a7220 */ /* 0x080fe20000410000 */
[----:B------:R-:W3:Y:S01]  /*6ac0*/  MUFU.EX2 R192, R192 ;  /* 0x000000c000c07308 */ /* 0x000ee20000000800 */
[----:B-1----:R-:W-:Y:S01]  /*6ad0*/  FADD.FTZ R19, R159, R22 ;  /* 0x000000169f137221 */ /* 0x002fe20000010000 */
[----:B--2---:R-:W-:Y:S01]  /*6ae0*/  F2FP.F16.F32.PACK_AB R157, R188, R159 ;  /* 0x0000009fbc9d723e */ /* 0x004fe200000000ff */
[-C--:B------:R-:W-:Y:S01]  /*6af0*/  FMUL.FTZ R43, R43, R14.reuse ;  /* 0x0000000e2b2b7220 */ /* 0x080fe20000410000 */
[-C--:B------:R-:W-:Y:S01]  /*6b00*/  FMUL.FTZ R46, R46, R14.reuse ;  /* 0x0000000e2e2e7220 */ /* 0x080fe20000410000 */
[----:B------:R-:W-:Y:S01]  /*6b10*/  FADD.FTZ R22, R188, R19 ;  /* 0x00000013bc167221 */ /* 0x000fe20000010000 */
[-C--:B------:R-:W-:Y:S01]  /*6b20*/  FMUL.FTZ R47, R47, R14.reuse ;  /* 0x0000000e2f2f7220 */ /* 0x080fe20000410000 */
[-C--:B------:R-:W-:Y:S01]  /*6b30*/  FMUL.FTZ R50, R50, R14.reuse ;  /* 0x0000000e32327220 */ /* 0x080fe20000410000 */
[----:B------:R-:W1:Y:S01]  /*6b40*/  MUFU.EX2 R13, R13 ;  /* 0x0000000d000d7308 */ /* 0x000e620000000800 */
        /* <DEDUP_REMOVED lines=8> */
[C---:B---3--:R-:W-:Y:S01]  /*6bd0*/  FADD.FTZ R176, R192.reuse, R19 ;  /* 0x00000013c0b07221 */ /* 0x048fe20000010000 */
[----:B------:R-:W-:Y:S01]  /*6be0*/  F2FP.F16.F32.PACK_AB R159, R192, R163 ;  /* 0x000000a3c09f723e */ /* 0x000fe200000000ff */
[-C--:B------:R-:W-:Y:S01]  /*6bf0*/  FMUL.FTZ R63, R63, R14.reuse ;  /* 0x0000000e3f3f7220 */ /* 0x080fe20000410000 */
[-C--:B------:R-:W-:Y:S01]  /*6c00*/  FMUL.FTZ R66, R66, R14.reuse ;  /* 0x0000000e42427220 */ /* 0x080fe20000410000 */
[-C--:B------:R-:W-:Y:S01]  /*6c10*/  FMUL.FTZ R67, R67, R14.reuse ;  /* 0x0000000e43437220 */ /* 0x080fe20000410000 */
[-C--:B------:R-:W-:Y:S01]  /*6c20*/  FMUL.FTZ R70, R70, R14.reuse ;  /* 0x0000000e46467220 */ /* 0x080fe20000410000 */
[-C--:B------:R-:W-:Y:S01]  /*6c30*/  FMUL.FTZ R71, R71, R14.reuse ;  /* 0x0000000e47477220 */ /* 0x080fe20000410000 */
[----:B------:R2:W3:Y:S01]  /*6c40*/  MUFU.EX2 R15, R174 ;  /* 0x000000ae000f7308 */ /* 0x0004e20000000800 */
[----:B-1----:R-:W-:Y:S01]  /*6c50*/  FADD.FTZ R19, R13, R176 ;  /* 0x000000b00d137221 */ /* 0x002fe20000010000 */
[-C--:B------:R-:W-:Y:S01]  /*6c60*/  FMUL.FTZ R74, R74, R14.reuse ;  /* 0x0000000e4a4a7220 */ /* 0x080fe20000410000 */
[-C--:B------:R-:W-:Y:S01]  /*6c70*/  FMUL.FTZ R75, R75, R14.reuse ;  /* 0x0000000e4b4b7220 */ /* 0x080fe20000410000 */
[-C--:B------:R-:W-:Y:S01]  /*6c80*/  FMUL.FTZ R78, R78, R14.reuse ;  /* 0x0000000e4e4e7220 */ /* 0x080fe20000410000 */
[-C--:B------:R-:W-:Y:S01]  /*6c90*/  FMUL.FTZ R79, R79, R14.reuse ;  /* 0x0000000e4f4f7220 */ /* 0x080fe20000410000 */
[-C--:B------:R-:W-:Y:S01]  /*6ca0*/  FMUL.FTZ R82, R82, R14.reuse ;  /* 0x0000000e52527220 */ /* 0x080fe20000410000 */
[----:B------:R-:W-:Y:S01]  /*6cb0*/  FMUL.FTZ R83, R83, R14 ;  /* 0x0000000e53537220 */ /* 0x000fe20000410000 */
[----:B------:R-:W1:Y:S01]  /*6cc0*/  MUFU.EX2 R20, R175 ;  /* 0x000000af00147308 */ /* 0x000e620000000800 */
[----:B--2---:R-:W-:Y:S01]  /*6cd0*/  F2FP.F16.F32.PACK_AB R174, R185, R12 ;  /* 0x0000000cb9ae723e */ /* 0x004fe200000000ff */
[C---:B0-----:R-:W-:Y:S01]  /*6ce0*/  FADD.FTZ R176, R178.reuse, R19 ;  /* 0x00000013b2b07221 */ /* 0x041fe20000010000 */
[----:B------:R-:W-:Y:S01]  /*6cf0*/  F2FP.F16.F32.PACK_AB R161, R178, R13 ;  /* 0x0000000db2a1723e */ /* 0x000fe200000000ff */
[-C--:B------:R-:W-:Y:S01]  /*6d00*/  FMUL.FTZ R86, R86, R14.reuse ;  /* 0x0000000e56567220 */ /* 0x080fe20000410000 */
[-C--:B------:R-:W-:Y:S01]  /*6d10*/  FMUL.FTZ R87, R87, R14.reuse ;  /* 0x0000000e57577220 */ /* 0x080fe20000410000 */
[-C--:B------:R-:W-:Y:S01]  /*6d20*/  FMUL.FTZ R90, R90, R14.reuse ;  /* 0x0000000e5a5a7220 */ /* 0x080fe20000410000 */
[-C--:B------:R-:W-:Y:S01]  /*6d30*/  FMUL.FTZ R91, R91, R14.reuse ;  /* 0x0000000e5b5b7220 */ /* 0x080fe20000410000 */
[----:B------:R-:W0:Y:S01]  /*6d40*/  MUFU.EX2 R165, R167 ;  /* 0x000000a700a57308 */ /* 0x000e220000000800 */
[----:B---3--:R-:W-:Y:S01]  /*6d50*/  FADD.FTZ R19, R15, R176 ;  /* 0x000000b00f137221 */ /* 0x008fe20000010000 */
[-C--:B------:R-:W-:Y:S01]  /*6d60*/  FMUL.FTZ R94, R94, R14.reuse ;  /* 0x0000000e5e5e7220 */ /* 0x080fe20000410000 */
[-C--:B------:R-:W-:Y:S01]  /*6d70*/  FMUL.FTZ R95, R95, R14.reuse ;  /* 0x0000000e5f5f7220 */ /* 0x080fe20000410000 */
[-C--:B------:R-:W-:Y:S01]  /*6d80*/  FMUL.FTZ R98, R98, R14.reuse ;  /* 0x0000000e62627220 */ /* 0x080fe20000410000 */
[-C--:B------:R-:W-:Y:S01]  /*6d90*/  FMUL.FTZ R99, R99, R14.reuse ;  /* 0x0000000e63637220 */ /* 0x080fe20000410000 */
[-C--:B------:R-:W-:Y:S01]  /*6da0*/  FMUL.FTZ R102, R102, R14.reuse ;  /* 0x0000000e66667220 */ /* 0x080fe20000410000 */
[-C--:B------:R-:W-:Y:S01]  /*6db0*/  FMUL.FTZ R103, R103, R14.reuse ;  /* 0x0000000e67677220 */ /* 0x080fe20000410000 */
[----:B------:R-:W2:Y:S01]  /*6dc0*/  MUFU.EX2 R12, R179 ;  /* 0x000000b3000c7308 */ /* 0x000ea20000000800 */
[----:B-1----:R-:W-:Y:S01]  /*6dd0*/  F2FP.F16.F32.PACK_AB R163, R20, R15 ;  /* 0x0000000f14a3723e */ /* 0x002fe200000000ff */
[-C--:B------:R-:W-:Y:S01]  /*6de0*/  FMUL.FTZ R106, R106, R14.reuse ;  /* 0x0000000e6a6a7220 */ /* 0x080fe20000410000 */
[-C--:B------:R-:W-:Y:S01]  /*6df0*/  FMUL.FTZ R107, R107, R14.reuse ;  /* 0x0000000e6b6b7220 */ /* 0x080fe20000410000 */
[-C--:B------:R-:W-:Y:S01]  /*6e00*/  FMUL.FTZ R110, R110, R14.reuse ;  /* 0x0000000e6e6e7220 */ /* 0x080fe20000410000 */
[-C--:B------:R-:W-:Y:S01]  /*6e10*/  FMUL.FTZ R111, R111, R14.reuse ;  /* 0x0000000e6f6f7220 */ /* 0x080fe20000410000 */
[-C--:B------:R-:W-:Y:S01]  /*6e20*/  FMUL.FTZ R114, R114, R14.reuse ;  /* 0x0000000e72727220 */ /* 0x080fe20000410000 */
[-C--:B------:R-:W-:Y:S01]  /*6e30*/  FMUL.FTZ R115, R115, R14.reuse ;  /* 0x0000000e73737220 */ /* 0x080fe20000410000 */
[----:B------:R1:W3:Y:S01]  /*6e40*/  MUFU.EX2 R167, R182 ;  /* 0x000000b600a77308 */ /* 0x0002e20000000800 */
        /* <DEDUP_REMOVED lines=8> */
[----:B-1----:R-:W-:Y:S01]  /*6ed0*/  FADD.FTZ R182, R20, R19 ;  /* 0x0000001314b67221 */ /* 0x002fe20000010000 */
[-C--:B------:R-:W-:Y:S01]  /*6ee0*/  FMUL.FTZ R131, R131, R14.reuse ;  /* 0x0000000e83837220 */ /* 0x080fe20000410000 */
[-C--:B------:R-:W-:Y:S01]  /*6ef0*/  FMUL.FTZ R134, R134, R14.reuse ;  /* 0x0000000e86867220 */ /* 0x080fe20000410000 */
[-C--:B------:R-:W-:Y:S01]  /*6f00*/  FMUL.FTZ R135, R135, R14.reuse ;  /* 0x0000000e87877220 */ /* 0x080fe20000410000 */
[----:B0-----:R-:W-:Y:S01]  /*6f10*/  FADD.FTZ R19, R165, R182 ;  /* 0x000000b6a5137221 */ /* 0x001fe20000010000 */
[----:B--2---:R-:W-:Y:S01]  /*6f20*/  F2FP.F16.F32.PACK_AB R165, R12, R165 ;  /* 0x000000a50ca5723e */ /* 0x004fe200000000ff */
[-C--:B------:R-:W-:Y:S01]  /*6f30*/  FMUL.FTZ R138, R138, R14.reuse ;  /* 0x0000000e8a8a7220 */ /* 0x080fe20000410000 */
[----:B------:R4:W0:Y:S01]  /*6f40*/  MUFU.EX2 R169, R186 ;  /* 0x000000ba00a97308 */ /* 0x0008220000000800 */
[----:B------:R-:W-:Y:S01]  /*6f50*/  FADD.FTZ R182, R12, R19 ;  /* 0x000000130cb67221 */ /* 0x000fe20000010000 */
[-C--:B------:R-:W-:Y:S01]  /*6f60*/  FMUL.FTZ R139, R139, R14.reuse ;  /* 0x0000000e8b8b7220 */ /* 0x080fe20000410000 */
[-C--:B------:R-:W-:Y:S01]  /*6f70*/  FMUL.FTZ R142, R142, R14.reuse ;  /* 0x0000000e8e8e7220 */ /* 0x080fe20000410000 */
[-C--:B------:R-:W-:Y:S01]  /*6f80*/  FMUL.FTZ R143, R143, R14.reuse ;  /* 0x0000000e8f8f7220 */ /* 0x080fe20000410000 */
[----:B---3--:R-:W-:Y:S01]  /*6f90*/  FADD.FTZ R19, R167, R182 ;  /* 0x000000b6a7137221 */ /* 0x008fe20000010000 */
[-C--:B------:R-:W-:Y:S01]  /*6fa0*/  FMUL.FTZ R146, R146, R14.reuse ;  /* 0x0000000e92927220 */ /* 0x080fe20000410000 */
[-C--:B------:R-:W-:Y:S01]  /*6fb0*/  FMUL.FTZ R147, R147, R14.reuse ;  /* 0x0000000e93937220 */ /* 0x080fe20000410000 */
[----:B------:R-:W1:Y:S01]  /*6fc0*/  MUFU.EX2 R22, R187 ;  /* 0x000000bb00167308 */ /* 0x000e620000000800 */
[C---:B----4-:R-:W-:Y:S01]  /*6fd0*/  FADD.FTZ R186, R6.reuse, R19 ;  /* 0x0000001306ba7221 */ /* 0x050fe20000010000 */
[----:B------:R-:W-:Y:S01]  /*6fe0*/  F2FP.F16.F32.PACK_AB R167, R6, R167 ;  /* 0x000000a706a7723e */ /* 0x000fe200000000ff */
[-C--:B------:R-:W-:Y:S01]  /*6ff0*/  FMUL.FTZ R150, R150, R14.reuse ;  /* 0x0000000e96967220 */ /* 0x080fe20000410000 */
[----:B------:R-:W-:-:S04]  /*7000*/  FMUL.FTZ R151, R151, R14 ;  /* 0x0000000e97977220 */ /* 0x000fc80000410000 */
        /* <DEDUP_REMOVED lines=11> */
[----:B-1----:R-:W-:-:S07]  /*70c0*/  FADD.FTZ R19, R173, R190 ;  /* 0x000000bead137221 */ /* 0x002fce0000010000 */
[----:B------:R-:W1:Y:S01]  /*70d0*/  MUFU.EX2 R186, R193 ;  /* 0x000000c100ba7308 */ /* 0x000e620000000800 */
[C---:B--2---:R-:W-:Y:S01]  /*70e0*/  FADD.FTZ R178, R182.reuse, R19 ;  /* 0x00000013b6b27221 */ /* 0x044fe20000010000 */
[----:B------:R-:W-:-:S03]  /*70f0*/  F2FP.F16.F32.PACK_AB R173, R182, R173 ;  /* 0x000000adb6ad723e */ /* 0x000fc600000000ff */
[----:B0-----:R-:W-:-:S04]  /*7100*/  FADD.FTZ R13, R175, R178 ;  /* 0x000000b2af0d7221 */ /* 0x001fc80000010000 */
[C---:B-1----:R-:W-:Y:S01]  /*7110*/  FADD.FTZ R6, R186.reuse, R13 ;  /* 0x0000000dba067221 */ /* 0x042fe20000010000 */
[----:B------:R-:W-:Y:S01]  /*7120*/  F2FP.F16.F32.PACK_AB R175, R186, R175 ;  /* 0x000000afbaaf723e */ /* 0x000fe200000000ff */
[----:B------:R-:W-:Y:S06]  /*7130*/  @P0 BRA `(.L_x_1987) ;  /* 0x0000000000040947 */ /* 0x000fec0003800000 */
[----:B------:R-:W-:Y:S01]  /*7140*/  BPT.TRAP 0x1 ;  /* 0x000000040000795c */ /* 0x000fe20000300000 */
.L_x_1987:
[----:B------:R-:W-:Y:S01]  /*7150*/  PLOP3.LUT P1, PT, PT, PT, UP0, 0x40, 0x0 ;  /* 0x000000000000781c */ /* 0x000fe20003f2e808 */
[----:B------:R0:W1:-:S12]  /*7160*/  SYNCS.PHASECHK.TRANS64.TRYWAIT P0, [UR30+0x22850], R10 ;  /* 0x0228500aff0075a7 */ /* 0x000058000800015e */
[----:B0-----:R-:W-:Y:S05]  /*7170*/  @P1 BRA `(.L_x_1988) ;  /* 0x0000000000041947 */ /* 0x001fea0003800000 */
[----:B------:R-:W-:Y:S01]  /*7180*/  BPT.TRAP 0x1 ;  /* 0x000000040000795c */ /* 0x000fe20000300000 */
.L_x_1988:
[----:B-1----:R-:W-:Y:S05]  /*7190*/  @P0 BRA `(.L_x_1989) ;  /* 0x0000000000080947 */ /* 0x002fea0003800000 */
[----:B------:R-:W0:Y:S02]  /*71a0*/  SYNCS.PHASECHK.TRANS64.TRYWAIT P0, [UR30+0x22850], R10 ;  /* 0x0228500aff0075a7 */ /* 0x000e24000800015e */
[----:B0-----:R-:W-:Y:S05]  /*71b0*/  @!P0 BRA `(.L_x_1990) ;  /* 0x000000bc00e08947 */ /* 0x001fea0003800000 */
.L_x_1989:
[----:B------:R1:W-:Y:S01]  /*71c0*/  BAR.SYNC.DEFER_BLOCKING R5, 0x100 ;  /* 0x000400050000751d */ /* 0x0003e20000010000 */
[----:B------:R-:W-:Y:S01]  /*71d0*/  UIMAD UR18, UR24, 0xc00, UR6 ;  /* 0x00000c00181278a4 */ /* 0x000fe2000f8e0206 */
[----:B------:R-:W-:-:S04]  /*71e0*/  PLOP3.LUT P0, PT, PT, PT, UP0, 0x40, 0x0 ;  /* 0x000000000000781c */ /* 0x000fc80003f0e808 */
[----:B------:R-:W-:Y:S02]  /*71f0*/  UMOV UR11, 0x40000040 ;  /* 0x40000040000b7882 */ /* 0x000fe40000000000 */
[----:B------:R-:W-:Y:S01]  /*7200*/  UMOV UR10, UR18 ;  /* 0x00000012000a7c82 */ /* 0x000fe20008000000 */
        /* <DEDUP_REMOVED lines=35> */
.L_x_1991:
[----:B------:R-:W-:Y:S01]  /*7440*/  UIADD3 UR30, UR30, 0x22860, URZ ;  /* 0x000228601e1e7890 */ /* 0x000fe2000fffe03f */
[C---:B------:R-:W-:Y:S01]  /*7450*/  ISETP.GT.AND P0, PT, R11.reuse, UR27, PT ;  /* 0x0000001b0b007c0c */ /* 0x040fe2000bf04270 */
[----:B------:R-:W-:Y:S02]  /*7460*/  VIADD R11, R11, 0xffffffff ;  /* 0xffffffff0b0b7836 */ /* 0x000fe40000000000 */
[----:B------:R-:W-:Y:S01]  /*7470*/  UPRMT UR30, UR5, 0x654, UR30 ;  /* 0x00000654051e7896 */ /* 0x000fe2000800001e */
[----:B0-----:R-:W-:Y:S02]  /*7480*/  IMAD.MOV.U32 R13, RZ, RZ, R9 ;  /* 0x000000ffff0d7224 */ /* 0x001fe400078e0009 */
[----:B------:R-:W-:-:S06]  /*7490*/  IMAD.MOV.U32 R12, RZ, RZ, R8 ;  /* 0x000000ffff0c7224 */ /* 0x000fcc00078e0008 */
[----:B------:R-:W-:Y:S01]  /*74a0*/  SYNCS.ARRIVE.TRANS64.RED.A1T0 RZ, [UR30], RZ ;  /* 0x000000ffffff79a7 */ /* 0x000fe2000810041e */
[----:B------:R-:W-:Y:S05]  /*74b0*/  @P0 BRA `(.L_x_1992) ;  /* 0xffffffd000040947 */ /* 0x000fea000383ffff */
.L_x_1973:
[----:B------:R-:W-:Y:S01]  /*74c0*/  UISETP.NE.AND UP2, UPT, UR40, URZ, UPT ;  /* 0x0000003f2800728c */ /* 0x000fe2000bf45270 */
[----:B------:R-:W-:Y:S01]  /*74d0*/  R2UR UR22, R18 ;  /* 0x00000000121672ca */ /* 0x000fe200000e0000 */
[----:B------:R-:W-:Y:S02]  /*74e0*/  UISETP.NE.AND UP1, UPT, UR43, URZ, UPT ;  /* 0x0000003f2b00728c */ /* 0x000fe4000bf25270 */
[----:B------:R-:W-:Y:S02]  /*74f0*/  UIADD3 UR26, UR26, 0x7f, URZ ;  /* 0x0000007f1a1a7890 */ /* 0x000fe4000fffe03f */
[----:B------:R-:W-:Y:S02]  /*7500*/  UIADD3 UR18, -UR15, 0x1, URZ ;  /* 0x000000010f127890 */ /* 0x000fe4000fffe13f */
[----:B------:R-:W-:Y:S01]  /*7510*/  PLOP3.LUT P0, PT, PT, PT, UP1, 0x40, 0x0 ;  /* 0x000000000000781c */ /* 0x000fe20003f0e818 */
[----:B------:R-:W-:Y:S02]  /*7520*/  ULDC UR19, c[0x0][0x2f0] ;  /* 0x0000bc0000137ab9 */ /* 0x000fe40000000800 */
[----:B------:R-:W-:Y:S01]  /*7530*/  @UP2 ULDC UR10, c[0x0][0x44c] ;  /* 0x00011300000a2ab9 */ /* 0x000fe20000000800 */
[----:B------:R-:W-:Y:S01]  /*7540*/  @UP2 ULDC UR23, c[0x0][0x450] ;  /* 0x0001140000172ab9 */ /* 0x000fe20000000800 */
[----:B------:R-:W-:-:S02]  /*7550*/  UIMAD.WIDE.U32 UR10, UR26, UR10, URZ ;  /* 0x0000000a1a0a72a5 */ /* 0x000fc4000f8e003f */
[----:B------:R-:W-:Y:S01]  /*7560*/  UMOV UR15, UR26 ;  /* 0x0000001a000f7c82 */ /* 0x000fe20008000000 */
[----:B------:R-:W-:Y:S02]  /*7570*/  UIMAD UR18, UR22, UR19, UR18 ;  /* 0x00000013161272a4 */ /* 0x000fe4000f8e0212 */
[----:B------:R-:W-:-:S04]  /*7580*/  @UP2 USHF.R.U32.HI UR15, URZ, UR23, UR11 ;  /* 0x000000173f0f2299 */ /* 0x000fc8000801160b */
[----:B------:R-:W-:-:S03]  /*7590*/  UIADD3 UR15, UR18, UR15, URZ ;  /* 0x0000000f120f7290 */ /* 0x000fc6000fffe03f */
[----:B------:R-:W-:Y:S02]  /*75a0*/  ULDC UR18, c[0x0][0x9dc] ;  /* 0x0002770000127ab9 */ /* 0x000fe40000000800 */
[----:B------:R-:W-:Y:S01]  /*75b0*/  UIADD3 UR18, UR15, -UR18, URZ ;  /* 0x800000120f127290 */ /* 0x000fe2000fffe03f */
[----:B------:R-:W-:Y:S11]  /*75c0*/  @P0 BRA `(.L_x_1993) ;  /* 0x00000000004c0947 */ /* 0x000ff60003800000 */
[----:B------:R-:W-:-:S06]  /*75d0*/  UISETP.GT.AND UP1, UPT, UR15, -0x1, UPT ;  /* 0xffffffff0f00788c */ /* 0x000fcc000bf24270 */
[----:B------:R-:W-:-:S13]  /*75e0*/  PLOP3.LUT P0, PT, PT, PT, UP1, 0x80, 0x0 ;  /* 0x000000000000781c */ /* 0x000fda0003f0f018 */
[----:B------:R-:W-:Y:S05]  /*75f0*/  @P0 BRA `(.L_x_1994) ;  /* 0x0000000000200947 */ /* 0x000fea0003800000 */
[----:B------:R-:W-:Y:S01]  /*7600*/  ULDC UR19, c[0x0][0x9e4] ;  /* 0x0002790000137ab9 */ /* 0x000fe20000000800 */
[----:B------:R-:W-:Y:S02]  /*7610*/  ULOP3.LUT UR15, URZ, UR15, URZ, 0x33, !UPT ;  /* 0x0000000f3f0f7292 */ /* 0x000fe4000f8e333f */
[----:B------:R-:W-:-:S11]  /*7620*/  UISETP.NE.AND UP1, UPT, UR19, 0x1, UPT ;  /* 0x000000011300788c */ /* 0x000fd6000bf25270 */
[----:B------:R-:W-:Y:S02]  /*7630*/  @UP1 ULDC.64 UR22, c[0x0][0x9e8] ;  /* 0x00027a0000161ab9 */ /* 0x000fe40000000a00 */
[----:B------:R-:W-:-:S04]  /*7640*/  UIMAD.WIDE.U32 UR10, UR15, UR22, URZ ;  /* 0x000000160f0a72a5 */ /* 0x000fc8000f8e003f */
[----:B------:R-:W-:-:S04]  /*7650*/  @UP1 USHF.R.U32.HI UR15, URZ, UR23, UR11 ;  /* 0x000000173f0f1299 */ /* 0x000fc8000801160b */
[----:B------:R-:W-:Y:S01]  /*7660*/  ULOP3.LUT UR15, URZ, UR15, URZ, 0x33, !UPT ;  /* 0x0000000f3f0f7292 */ /* 0x000fe2000f8e333f */
[----:B------:R-:W-:Y:S11]  /*7670*/  BRA `(.L_x_1995) ;  /* 0x0000000000147947 */ /* 0x000ff60003800000 */
.L_x_1994:
[----:B------:R-:W-:Y:S02]  /*7680*/  ULDC UR19, c[0x0][0x9e4] ;  /* 0x0002790000137ab9 */ /* 0x000fe40000000800 */
[----:B------:R-:W-:-:S11]  /*7690*/  UISETP.NE.AND UP1, UPT, UR19, 0x1, UPT ;  /* 0x000000011300788c */ /* 0x000fd6000bf25270 */
[----:B------:R-:W-:Y:S02]  /*76a0*/  @UP1 ULDC.64 UR22, c[0x0][0x9e8] ;  /* 0x00027a0000161ab9 */ /* 0x000fe40000000a00 */
[----:B------:R-:W-:-:S04]  /*76b0*/  UIMAD.WIDE.U32 UR10, UR15, UR22, URZ ;  /* 0x000000160f0a72a5 */ /* 0x000fc8000f8e003f */
[----:B------:R-:W-:-:S12]  /*76c0*/  @UP1 USHF.R.U32.HI UR15, URZ, UR23, UR11 ;  /* 0x000000173f0f1299 */ /* 0x000fd8000801160b */
.L_x_1995:
[----:B------:R-:W-:-:S04]  /*76d0*/  UIMAD UR15, UR15, UR19, URZ ;  /* 0x000000130f0f72a4 */ /* 0x000fc8000f8e023f */
[----:B------:R-:W-:-:S04]  /*76e0*/  UISETP.LT.AND UP1, UPT, UR18, UR15, UPT ;  /* 0x0000000f1200728c */ /* 0x000fc8000bf21270 */
[----:B------:R-:W-:-:S12]  /*76f0*/  USEL UR18, UR18, UR15, !UP1 ;  /* 0x0000000f12127287 */ /* 0x000fd8000c800000 */
.L_x_1993:
[----:B------:R-:W-:-:S04]  /*7700*/  UIADD3 UR10, UR18, 0x5f, URZ ;  /* 0x0000005f120a7890 */ /* 0x000fc8000fffe03f */
[----:B------:R-:W-:-:S04]  /*7710*/  UIMAD.WIDE UR10, UR10, 0x2aaaaaab, URZ ;  /* 0x2aaaaaab0a0a78a5 */ /* 0x000fc8000f8e023f */
[----:B------:R-:W-:-:S04]  /*7720*/  USHF.R.U32.HI UR10, URZ, 0x1f, UR11 ;  /* 0x0000001f3f0a7899 */ /* 0x000fc8000801160b */
[----:B------:R-:W-:-:S04]  /*7730*/  ULEA.HI.SX32 UR10, UR11, UR10, 0x1c ;  /* 0x0000000a0b0a7291 */ /* 0x000fc8000f8fe23f */
[----:B------:R-:W-:-:S04]  /*7740*/  UISETP.LT.AND UP1, UPT, UR39, UR10, UPT ;  /* 0x0000000a2700728c */ /* 0x000fc8000bf21270 */
[----:B------:R-:W-:-:S06]  /*7750*/  USEL UR26, UR39, UR10, !UP1 ;  /* 0x0000000a271a7287 */ /* 0x000fcc000c800000 */
[----:B------:R-:W-:-:S13]  /*7760*/  ISETP.GE.AND P0, PT, R11, UR26, PT ;  /* 0x0000001a0b007c0c */ /* 0x000fda000bf06270 */
[----:B------:R-:W-:Y:S05]  /*7770*/  @!P0 BRA `(.L_x_1996) ;  /* 0x0000001c00588947 */ /* 0x000fea0003800000 */
[----:B------:R-:W-:Y:S01]  /*7780*/  IMAD.MOV.U32 R203, RZ, RZ, R9 ;  /* 0x000000ffffcb7224 */ /* 0x000fe200078e0009 */
[----:B------:R-:W-:Y:S01]  /*7790*/  ULDC UR27, c[0x0][0x988] ;  /* 0x00026200001b7ab9 */ /* 0x000fe20000000800 */
[----:B------:R-:W-:Y:S02]  /*77a0*/  IMAD.MOV.U32 R13, RZ, RZ, R8 ;  /* 0x000000ffff0d7224 */ /* 0x000fe400078e0008 */
[----:B------:R-:W-:-:S07]  /*77b0*/  IMAD.MOV.U32 R12, RZ, RZ, R11 ;  /* 0x000000ffff0c7224 */ /* 0x000fce00078e000b */
.L_x_2007:
[----:B------:R-:W-:Y:S01]  /*77c0*/  UIADD3 UR24, UR24, 0x1, URZ ;  /* 0x0000000118187890 */ /* 0x000fe2000fffe03f */
[----:B------:R-:W-:Y:S02]  /*77d0*/  PLOP3.LUT P1, PT, PT, PT, UP0, 0x40, 0x0 ;  /* 0x000000000000781c */ /* 0x000fe40003f2e808 */
[C---:B------:R-:W-:Y:S01]  /*77e0*/  ISETP.GT.AND P0, PT, R12.reuse, UR26, PT ;  /* 0x0000001a0c007c0c */ /* 0x040fe2000bf04270 */
[----:B------:R-:W-:Y:S01]  /*77f0*/  UISETP.NE.AND UP1, UPT, UR24, 0x2, UPT ;  /* 0x000000021800788c */ /* 0x000fe2000bf25270 */
[----:B------:R-:W-:-:S03]  /*7800*/  VIADD R12, R12, 0xffffffff ;  /* 0xffffffff0c0c7836 */ /* 0x000fc60000000000 */
[----:B------:R-:W-:Y:S02]  /*7810*/  USEL UR10, URZ, 0x1, UP1 ;  /* 0x000000013f0a7887 */ /* 0x000fe40008800000 */
[----:B------:R-:W-:Y:S02]  /*7820*/  USEL UR24, UR24, URZ, UP1 ;  /* 0x0000003f18187287 */ /* 0x000fe40008800000 */
[----:B------:R-:W-:Y:S02]  /*7830*/  ULOP3.LUT UR7, UR7, UR10, URZ, 0x3c, !UPT ;  /* 0x0000000a07077292 */ /* 0x000fe4000f8e3c3f */
[----:B012---:R-:W-:Y:S10]  /*7840*/  @P1 BRA `(.L_x_1997) ;  /* 0x0000000000041947 */ /* 0x007ff40003800000 */
[----:B------:R-:W-:Y:S01]  /*7850*/  BPT.TRAP 0x1 ;  /* 0x000000040000795c */ /* 0x000fe20000300000 */
.L_x_1997:
[----:B------:R-:W-:Y:S01]  /*7860*/  PLOP3.LUT P2, PT, PT, PT, UP0, 0x40, 0x0 ;  /* 0x000000000000781c */ /* 0x000fe20003f4e808 */
[----:B------:R-:W-:Y:S01]  /*7870*/  ULEA UR28, UR24, UR38, 0x3 ;  /* 0x00000026181c7291 */ /* 0x000fe2000f8e183f */
[----:B------:R-:W-:-:S05]  /*7880*/  IMAD.U32 R11, RZ, RZ, UR7 ;  /* 0x00000007ff0b7e24 */ /* 0x000fca000f8e00ff */
[----:B------:R-:W-:-:S04]  /*7890*/  SHF.L.U32 R11, R11, 0x1f, RZ ;  /* 0x0000001f0b0b7819 */ /* 0x000fc800000006ff */
[----:B------:R0:W1:Y:S02]  /*78a0*/  SYNCS.PHASECHK.TRANS64.TRYWAIT P1, [UR28+0x22830], R11 ;  /* 0x0228300bff0075a7 */ /* 0x000064000802015c */
[----:B------:R-:W-:Y:S05]  /*78b0*/  @P2 BRA `(.L_x_1998) ;  /* 0x0000000000042947 */ /* 0x000fea0003800000 */
[----:B------:R-:W-:Y:S01]  /*78c0*/  BPT.TRAP 0x1 ;  /* 0x000000040000795c */ /* 0x000fe20000300000 */
.L_x_1998:
[----:B-1----:R-:W-:Y:S05]  /*78d0*/  @P1 BRA `(.L_x_1999) ;  /* 0x0000000000081947 */ /* 0x002fea0003800000 */
[----:B------:R-:W1:Y:S02]  /*78e0*/  SYNCS.PHASECHK.TRANS64.TRYWAIT P1, [UR28+0x22830], R11 ;  /* 0x0228300bff0075a7 */ /* 0x000e64000802015c */
[----:B-1----:R-:W-:Y:S05]  /*78f0*/  @!P1 BRA `(.L_x_2000) ;  /* 0x000000b800289947 */ /* 0x002fea0003800000 */
.L_x_1999:
[----:B------:R-:W-:Y:S01]  /*7900*/  UIMAD UR22, UR24, 0x300, UR4 ;  /* 0x00000300181678a4 */ /* 0x000fe2000f8e0204 */
[----:B------:R-:W-:Y:S01]  /*7910*/  WARPGROUP.ARRIVE ;  /* 0x00000000000079c5 */ /* 0x000fe20000000000 */
[----:B------:R-:W-:Y:S01]  /*7920*/  UMOV UR23, 0x40000040 ;  /* 0x4000004000177882 */ /* 0x000fe20000000000 */
[----:B------:R-:W-:Y:S01]  /*7930*/  UMOV UR11, 0x40000040 ;  /* 0x40000040000b7882 */ /* 0x000fe20000000000 */
[----:B------:R-:W-:Y:S01]  /*7940*/  UIADD3 UR10, UR22, 0x2, URZ ;  /* 0x00000002160a7890 */ /* 0x000fe2000fffe03f */
[----:B------:R-:W-:Y:S01]  /*7950*/  PLOP3.LUT P1, PT, PT, PT, UP0, 0x40, 0x0 ;  /* 0x000000000000781c */ /* 0x000fe20003f2e808 */
[----:B------:R-:W-:Y:S01]  /*7960*/  UIADD3 UR14, UR22, 0x4, URZ ;  /* 0x00000004160e7890 */ /* 0x000fe2000fffe03f */
[----:B-12---:R-:W-:Y:S01]  /*7970*/  IADD3 R4, -R16, 0xb, RZ ;  /* 0x0000000b10047810 */ /* 0x006fe20007ffe1ff */
        /* <DEDUP_REMOVED lines=17> */
.L_x_2001:
[----:B------:R-:W-:Y:S01]  /*7a90*/  FMNMX.FTZ R8, R152, R13, !PT ;  /* 0x0000000d98087209 */ /* 0x000fe20007810000 */
[----:B------:R-:W-:Y:S01]  /*7aa0*/  UMOV UR14, UR27 ;  /* 0x0000001b000e7c82 */ /* 0x000fe20008000000 */
[----:B------:R-:W-:Y:S01]  /*7ab0*/  FMNMX.FTZ R14, R154, R203, !PT ;  /* 0x000000cb9a0e7209 */ /* 0x000fe20007810000 */
[----:B------:R-:W-:Y:S01]  /*7ac0*/  UIADD3 UR10, UR28, 0x22840, URZ ;  /* 0x000228401c0a7890 */ /* 0x000fe2000fffe03f */
[----:B------:R-:W-:Y:S02]  /*7ad0*/  FMNMX.FTZ R9, R153, R8, !PT ;  /* 0x0000000899097209 */ /* 0x000fe40007810000 */
[----:B------:R-:W-:Y:S01]  /*7ae0*/  PLOP3.LUT P1, PT, PT, PT, UP0, 0x40, 0x0 ;  /* 0x000000000000781c */ /* 0x000fe20003f2e808 */
        /* <DEDUP_REMOVED lines=34> */
[----:B--2---:R-:W-:Y:S02]  /*7d10*/  FMNMX.FTZ R8, R15, R8, !PT ;  /* 0x000000080f087209 */ /* 0x004fe40007810000 */
[----:B------:R-:W-:-:S03]  /*7d20*/  FMNMX.FTZ R14, R170, R9, !PT ;  /* 0x00000009aa0e7209 */ /* 0x000fc60007810000 */
[C---:B------:R-:W-:Y:S01]  /*7d30*/  FADD.FTZ R10, -R8.reuse, R13 ;  /* 0x0000000d080a7221 */ /* 0x040fe20000010100 */
[----:B------:R-:W-:Y:S01]  /*7d40*/  FMNMX.FTZ R9, R171, R14, !PT ;  /* 0x0000000eab097209 */ /* 0x000fe20007810000 */
[----:B------:R-:W-:Y:S02]  /*7d50*/  FMUL.FTZ R205, R8, UR14 ;  /* 0x0000000e08cd7c20 */ /* 0x000fe40008410000 */
[----:B------:R-:W-:Y:S01]  /*7d60*/  FMUL.FTZ R10, R10, UR14 ;  /* 0x0000000e0a0a7c20 */ /* 0x000fe20008410000 */
[----:B------:R-:W-:Y:S01]  /*7d70*/  FMNMX.FTZ R14, R174, R9, !PT ;  /* 0x00000009ae0e7209 */ /* 0x000fe20007810000 */
[--C-:B------:R-:W-:Y:S01]  /*7d80*/  FFMA.FTZ R20, R164, UR14, -R205.reuse ;  /* 0x0000000ea4147c23 */ /* 0x100fe200080108cd */
        /* <DEDUP_REMOVED lines=24> */
[--C-:B------:R-:W-:Y:S01]  /*7f10*/  FFMA.FTZ R176, R181, UR14, -R205.reuse ;  /* 0x0000000eb5b07c23 */ /* 0x100fe200080108cd */
[--C-:B------:R-:W-:Y:S01]  /*7f20*/  FFMA.FTZ R157, R185, UR14, -R205.reuse ;  /* 0x0000000eb99d7c23 */ /* 0x100fe200080108cd */
[----:B------:R-:W-:Y:S01]  /*7f30*/  FMNMX.FTZ R9, R187, R14, !PT ;  /* 0x0000000ebb097209 */ /* 0x000fe20007810000 */
[--C-:B------:R-:W-:Y:S01]  /*7f40*/  FFMA.FTZ R181, R189, UR14, -R205.reuse ;  /* 0x0000000ebdb57c23 */ /* 0x100fe200080108cd */
[--C-:B------:R-:W-:Y:S01]  /*7f50*/  FFMA.FTZ R152, R192, UR14, -R205.reuse ;  /* 0x0000000ec0987c23 */ /* 0x100fe200080108cd */
[----:B------:R-:W-:Y:S01]  /*7f60*/  FFMA.FTZ R185, R193, UR14, -R205 ;  /* 0x0000000ec1b97c23 */ /* 0x000fe200080108cd */
[----:B------:R-:W-:Y:S01]  /*7f70*/  FMNMX.FTZ R14, R190, R9, !PT ;  /* 0x00000009be0e7209 */ /* 0x000fe20007810000 */
[----:B------:R-:W4:Y:S01]  /*7f80*/  MUFU.EX2 R201, R201 ;  /* 0x000000c900c97308 */ /* 0x000f220000000800 */
[----:B--2---:R-:W-:Y:S01]  /*7f90*/  FFMA.FTZ R7, R10, R7, R23 ;  /* 0x000000070a077223 */ /* 0x004fe20000010017 */
[--C-:B------:R-:W-:Y:S01]  /*7fa0*/  FFMA.FTZ R196, R196, UR14, -R205.reuse ;  /* 0x0000000ec4c47c23 */ /* 0x100fe200080108cd */
[----:B------:R-:W-:Y:S01]  /*7fb0*/  FMNMX.FTZ R9, R191, R14, !PT ;  /* 0x0000000ebf097209 */ /* 0x000fe20007810000 */
[----:B------:R-:W-:Y:S01]  /*7fc0*/  FFMA.FTZ R180, R197, UR14, -R205 ;  /* 0x0000000ec5b47c23 */ /* 0x000fe200080108cd */
[-C--:B------:R-:W-:Y:S01]  /*7fd0*/  FMUL.FTZ R24, R24, R10.reuse ;  /* 0x0000000a18187220 */ /* 0x080fe20000410000 */
[-C--:B------:R-:W-:Y:S01]  /*7fe0*/  FMUL.FTZ R25, R25, R10.reuse ;  /* 0x0000000a19197220 */ /* 0x080fe20000410000 */
[----:B------:R-:W-:Y:S01]  /*7ff0*/  FMNMX.FTZ R14, R194, R9, !PT ;  /* 0x00000009c20e7209 */ /* 0x000fe20007810000 */
[----:B------:R-:W-:Y:S01]  /*8000*/  MUFU.EX2 R204, R204 ;  /* 0x000000cc00cc7308 */ /* 0x000fe20000000800 */
[----:B---3--:R-:W-:Y:S01]  /*8010*/  FADD.FTZ R172, R202, R7 ;  /* 0x00000007caac7221 */ /* 0x008fe20000010000 */
        /* <DEDUP_REMOVED lines=13> */
[-C--:B------:R-:W-:Y:S01]  /*80f0*/  FMUL.FTZ R45, R45, R10.reuse ;  /* 0x0000000a2d2d7220 */ /* 0x080fe20000410000 */
[----:B------:R-:W2:Y:S01]  /*8100*/  SHFL.BFLY PT, R9, R14, 0x2, 0x1f ;  /* 0x0c401f000e097f89 */ /* 0x000ea200000e0000 */
        /* <DEDUP_REMOVED lines=23> */
[----:B--2---:R-:W-:Y:S01]  /*8280*/  FMNMX.FTZ R13, R14, R9, !PT ;  /* 0x000000090e0d7209 */ /* 0x004fe20007810000 */
[----:B------:R-:W-:Y:S01]  /*8290*/  FFMA.FTZ R14, R188, UR14, -R205 ;  /* 0x0000000ebc0e7c23 */ /* 0x000fe200080108cd */
[----:B------:R-:W-:Y:S01]  /*82a0*/  MUFU.EX2 R164, R164 ;  /* 0x000000a400a47308 */ /* 0x000fe20000000800 */
[-C--:B------:R-:W-:Y:S01]  /*82b0*/  FMUL.FTZ R88, R88, R10.reuse ;  /* 0x0000000a58587220 */ /* 0x080fe20000410000 */
[-C--:B------:R-:W-:Y:S01]  /*82c0*/  FMUL.FTZ R89, R89, R10.reuse ;  /* 0x0000000a59597220 */ /* 0x080fe20000410000 */
[----:B------:R-:W2:Y:S01]  /*82d0*/  SHFL.BFLY PT, R168, R13, 0x1, 0x1f ;  /* 0x0c201f000da87f89 */ /* 0x000ea200000e0000 */
        /* <DEDUP_REMOVED lines=22> */
[----:B------:R-:W-:Y:S01]  /*8440*/  FMUL.FTZ R129, R129, R10 ;  /* 0x0000000a81817220 */ /* 0x000fe20000410000 */
[----:B--2---:R-:W-:Y:S01]  /*8450*/  FMNMX.FTZ R9, R13, R168, !PT ;  /* 0x000000a80d097209 */ /* 0x004fe20007810000 */
[-C--:B------:R-:W-:Y:S01]  /*8460*/  FMUL.FTZ R132, R132, R10.reuse ;  /* 0x0000000a84847220 */ /* 0x080fe20000410000 */
[-C--:B------:R-:W-:Y:S01]  /*8470*/  FMUL.FTZ R133, R133, R10.reuse ;  /* 0x0000000a85857220 */ /* 0x080fe20000410000 */
[-C--:B------:R-:W-:Y:S01]  /*8480*/  FMUL.FTZ R136, R136, R10.reuse ;  /* 0x0000000a88887220 */ /* 0x080fe20000410000 */
[-C--:B------:R-:W-:Y:S01]  /*8490*/  FMUL.FTZ R137, R137, R10.reuse ;  /* 0x0000000a89897220 */ /* 0x080fe20000410000 */
[----:B------:R-:W-:Y:S01]  /*84a0*/  FADD.FTZ R168, -R9, R203 ;  /* 0x000000cb09a87221 */ /* 0x000fe20000010100 */
[----:B------:R-:W-:Y:S01]  /*84b0*/  MUFU.EX2 R160, R160 ;  /* 0x000000a000a07308 */ /* 0x000fe20000000800 */
[-C--:B------:R-:W-:Y:S01]  /*84c0*/  FMUL.FTZ R140, R140, R10.reuse ;  /* 0x0000000a8c8c7220 */ /* 0x080fe20000410000 */
[-C--:B------:R-:W-:Y:S01]  /*84d0*/  FMUL.FTZ R141, R141, R10.reuse ;  /* 0x0000000a8d8d7220 */ /* 0x080fe20000410000 */
[----:B------:R-:W-:Y:S01]  /*84e0*/  FMUL.FTZ R177, R168, UR14 ;  /* 0x0000000ea8b17c20 */ /* 0x000fe20008410000 */
[----:B------:R-:W-:Y:S01]  /*84f0*/  FMUL.FTZ R168, R9, UR14 ;  /* 0x0000000e09a87c20 */ /* 0x000fe20008410000 */
[-C--:B------:R-:W-:Y:S01]  /*8500*/  FMUL.FTZ R144, R144, R10.reuse ;  /* 0x0000000a90907220 */ /* 0x080fe20000410000 */
[-C--:B------:R-:W-:Y:S01]  /*8510*/  FMUL.FTZ R145, R145, R10.reuse ;  /* 0x0000000a91917220 */ /* 0x080fe20000410000 */
[----:B------:R-:W-:Y:S01]  /*8520*/  FMUL.FTZ R148, R148, R10 ;  /* 0x0000000a94947220 */ /* 0x000fe20000410000 */
        /* <DEDUP_REMOVED lines=11> */
[----:B------:R-:W-:Y:S01]  /*85e0*/  FFMA.FTZ R166, R167, UR14, -R168 ;  /* 0x0000000ea7a67c23 */ /* 0x000fe200080108a8 */
[----:B----4-:R-:W-:Y:S01]  /*85f0*/  FADD.FTZ R171, R201, R172 ;  /* 0x000000acc9ab7221 */ /* 0x010fe20000010000 */
        /* <DEDUP_REMOVED lines=10> */
[--C-:B------:R-:W-:Y:S01]  /*86a0*/  FFMA.FTZ R191, R191, UR14, -R168.reuse ;  /* 0x0000000ebfbf7c23 */ /* 0x100fe200080108a8 */
[--C-:B------:R-:W-:Y:S01]  /*86b0*/  FFMA.FTZ R194, R194, UR14, -R168.reuse ;  /* 0x0000000ec2c27c23 */ /* 0x100fe200080108a8 */
[----:B------:R-:W-:Y:S01]  /*86c0*/  FFMA.FTZ R195, R195, UR14, -R168 ;  /* 0x0000000ec3c37c23 */ /* 0x000fe200080108a8 */
[----:B------:R-:W4:Y:S01]  /*86d0*/  MUFU.EX2 R155, R155 ;  /* 0x0000009b009b7308 */ /* 0x000f220000000800 */
[----:B--2---:R-:W-:Y:S01]  /*86e0*/  FFMA.FTZ R170, R177, R6, R154 ;  /* 0x00000006b1aa7223 */ /* 0x004fe2000001009a */
[--C-:B------:R-:W-:Y:S01]  /*86f0*/  FFMA.FTZ R198, R198, UR14, -R168.reuse ;  /* 0x0000000ec6c67c23 */ /* 0x100fe200080108a8 */
[----:B------:R-:W-:Y:S01]  /*8700*/  FFMA.FTZ R199, R199, UR14, -R168 ;  /* 0x0000000ec7c77c23 */ /* 0x000fe200080108a8 */
[----:B------:R-:W-:Y:S01]  /*8710*/  FMUL.FTZ R149, R149, R10 ;  /* 0x0000000a95957220 */ /* 0x000fe20000410000 */
        /* <DEDUP_REMOVED lines=13> */
[----:B------:R-:W-:Y:S01]  /*87f0*/  FADD.FTZ R170, R204, R171 ;  /* 0x000000abccaa7221 */ /* 0x000fe20000010000 */
[-C--:B------:R-:W-:Y:S01]  /*8800*/  FMUL.FTZ R42, R42, R177.reuse ;  /* 0x000000b12a2a7220 */ /* 0x080fe20000410000 */
[-C--:B------:R-:W-:Y:S01]  /*8810*/  FMUL.FTZ R43, R43, R177.reuse ;  /* 0x000000b12b2b7220 */ /* 0x080fe20000410000 */
[-C--:B------:R-:W-:Y:S01]  /*8820*/  FMUL.FTZ R46, R46, R177.reuse ;  /* 0x000000b12e2e7220 */ /* 0x080fe20000410000 */
[----:B------:R-:W-:Y:S01]  /*8830*/  FADD.FTZ R171, R21, R170 ;  /* 0x000000aa15ab7221 */ /* 0x000fe20000010000 */
[-C--:B------:R-:W-:Y:S01]  /*8840*/  FMUL.FTZ R47, R47, R177.reuse ;  /* 0x000000b12f2f7220 */ /* 0x080fe20000410000 */
[----:B------:R-:W4:Y:S01]  /*8850*/  MUFU.EX2 R162, R162 ;  /* 0x000000a200a27308 */ /* 0x000f220000000800 */
[----:B--2---:R-:W-:Y:S01]  /*8860*/  FADD.FTZ R172, R158, R175 ;  /* 0x000000af9eac7221 */ /* 0x004fe20000010000 */
[----:B------:R-:W-:Y:S01]  /*8870*/  FADD.FTZ R171, R22, R171 ;  /* 0x000000ab16ab7221 */ /* 0x000fe20000010000 */
[-C--:B------:R-:W-:Y:S01]  /*8880*/  FMUL.FTZ R50, R50, R177.reuse ;  /* 0x000000b132327220 */ /* 0x080fe20000410000 */
[-C--:B------:R-:W-:Y:S01]  /*8890*/  FMUL.FTZ R51, R51, R177.reuse ;  /* 0x000000b133337220 */ /* 0x080fe20000410000 */
[-C--:B------:R-:W-:Y:S01]  /*88a0*/  FMUL.FTZ R54, R54, R177.reuse ;  /* 0x000000b136367220 */ /* 0x080fe20000410000 */
[-C--:B------:R-:W-:Y:S01]  /*88b0*/  FMUL.FTZ R55, R55, R177.reuse ;  /* 0x000000b137377220 */ /* 0x080fe20000410000 */
[-C--:B------:R-:W-:Y:S01]  /*88c0*/  FMUL.FTZ R58, R58, R177.reuse ;  /* 0x000000b13a3a7220 */ /* 0x080fe20000410000 */
[----:B------:R-:W2:Y:S01]  /*88d0*/  MUFU.EX2 R159, R159 ;  /* 0x0000009f009f7308 */ /* 0x000ea20000000800 */
[----:B---3--:R-:W-:Y:S01]  /*88e0*/  FADD.FTZ R175, R169, R172 ;  /* 0x000000aca9af7221 */ /* 0x008fe20000010000 */
[----:B------:R-:W-:Y:S01]  /*88f0*/  FADD.FTZ R172, R20, R171 ;  /* 0x000000ab14ac7221 */ /* 0x000fe20000010000 */
[-C--:B------:R-:W-:Y:S01]  /*8900*/  FMUL.FTZ R59, R59, R177.reuse ;  /* 0x000000b13b3b7220 */ /* 0x080fe20000410000 */
[-C--:B------:R-:W-:Y:S01]  /*8910*/  FMUL.FTZ R62, R62, R177.reuse ;  /* 0x000000b13e3e7220 */ /* 0x080fe20000410000 */
[-C--:B------:R-:W-:Y:S01]  /*8920*/  FMUL.FTZ R63, R63, R177.reuse ;  /* 0x000000b13f3f7220 */ /* 0x080fe20000410000 */
[-C--:B------:R-:W-:Y:S01]  /*8930*/  FMUL.FTZ R66, R66, R177.reuse ;  /* 0x000000b142427220 */ /* 0x080fe20000410000 */
[----:B------:R-:W-:Y:S01]  /*8940*/  FMUL.FTZ R67, R67, R177 ;  /* 0x000000b143437220 */ /* 0x000fe20000410000 */
[----:B------:R-:W3:Y:S01]  /*8950*/  MUFU.EX2 R166, R166 ;  /* 0x000000a600a67308 */ /* 0x000ee20000000800 */
[----:B----4-:R-:W-:Y:S01]  /*8960*/  FADD.FTZ R170, R162, R175 ;  /* 0x000000afa2aa7221 */ /* 0x010fe20000010000 */
[----:B------:R-:W-:Y:S01]  /*8970*/  FADD.FTZ R175, R165, R172 ;  /* 0x000000aca5af7221 */ /* 0x000fe20000010000 */
[----:B------:R-:W-:Y:S01]  /*8980*/  F2FP.F16.F32.PACK_AB R172, R202, R23 ;  /* 0x00000017caac723e */ /* 0x000fe200000000ff */
[----:B------:R-:W-:Y:S01]  /*8990*/  FMUL.FTZ R70, R70, R177 ;  /* 0x000000b146467220 */ /* 0x000fe20000410000 */
[----:B------:R-:W-:Y:S01]  /*89a0*/  F2FP.F16.F32.PACK_AB R169, R162, R169 ;  /* 0x000000a9a2a9723e */ /* 0x000fe200000000ff */
[----:B------:R-:W-:Y:S01]  /*89b0*/  FADD.FTZ R174, R164, R175 ;  /* 0x000000afa4ae7221 */ /* 0x000fe20000010000 */
[----:B------:R-:W-:Y:S01]  /*89c0*/  F2FP.F16.F32.PACK_AB R175, R158, R155 ;  /* 0x0000009b9eaf723e */ /* 0x000fe200000000ff */
[----:B------:R-:W4:Y:S01]  /*89d0*/  MUFU.EX2 R163, R163 ;  /* 0x000000a300a37308 */ /* 0x000f220000000800 */
[----:B--2---:R-:W-:Y:S01]  /*89e0*/  FADD.FTZ R171, R159, R170 ;  /* 0x000000aa9fab7221 */ /* 0x004fe20000010000 */
[C---:B------:R-:W-:Y:S01]  /*89f0*/  FADD.FTZ R168, R153.reuse, R174 ;  /* 0x000000ae99a87221 */ /* 0x040fe20000010000 */
[----:B------:R-:W-:Y:S01]  /*8a00*/  F2FP.F16.F32.PACK_AB R164, R153, R164 ;  /* 0x000000a499a4723e */ /* 0x000fe200000000ff */
[----:B------:R-:W-:Y:S01]  /*8a10*/  FMUL.FTZ R71, R71, R177 ;  /* 0x000000b147477220 */ /* 0x000fe20000410000 */
[----:B------:R-:W-:Y:S01]  /*8a20*/  F2FP.F16.F32.PACK_AB R174, R204, R201 ;  /* 0x000000c9ccae723e */ /* 0x000fe200000000ff */
        /* <DEDUP_REMOVED lines=19> */
[----:B--2---:R-:W-:Y:S01]  /*8b60*/  FADD.FTZ R170, R184, R171 ;  /* 0x000000abb8aa7221 */ /* 0x004fe20000010000 */
[----:B------:R-:W-:Y:S01]  /*8b70*/  FADD.FTZ R171, R19, R168 ;  /* 0x000000a813ab7221 */ /* 0x000fe20000010000 */
[----:B------:R-:W-:Y:S01]  /*8b80*/  F2FP.F16.F32.PACK_AB R168, R22, R21 ;  /* 0x0000001516a8723e */ /* 0x000fe200000000ff */
[-C--:B------:R-:W-:Y:S01]  /*8b90*/  FMUL.FTZ R102, R102, R177.reuse ;  /* 0x000000b166667220 */ /* 0x080fe20000410000 */
[-C--:B------:R-:W-:Y:S01]  /*8ba0*/  FMUL.FTZ R103, R103, R177.reuse ;  /* 0x000000b167677220 */ /* 0x080fe20000410000 */
[----:B------:R-:W-:Y:S01]  /*8bb0*/  FADD.FTZ R171, R200, R171 ;  /* 0x000000abc8ab7221 */ /* 0x000fe20000010000 */
[-C--:B------:R-:W-:Y:S01]  /*8bc0*/  FMUL.FTZ R106, R106, R177.reuse ;  /* 0x000000b16a6a7220 */ /* 0x080fe20000410000 */
[----:B------:R-:W2:Y:S01]  /*8bd0*/  MUFU.EX2 R178, R178 ;  /* 0x000000b200b27308 */ /* 0x000ea20000000800 */
[----:B---3--:R-:W-:Y:S01]  /*8be0*/  FADD.FTZ R187, R167, R170 ;  /* 0x000000aaa7bb7221 */ /* 0x008fe20000010000 */
[----:B------:R-:W-:Y:S01]  /*8bf0*/  FADD.FTZ R22, R160, R171 ;  /* 0x000000aba0167221 */ /* 0x000fe20000010000 */
[----:B------:R-:W-:Y:S01]  /*8c00*/  F2FP.F16.F32.PACK_AB R170, R165, R20 ;  /* 0x00000014a5aa723e */ /* 0x000fe200000000ff */
[----:B------:R-:W-:Y:S01]  /*8c10*/  FMUL.FTZ R107, R107, R177 ;  /* 0x000000b16b6b7220 */ /* 0x000fe20000410000 */
[----:B------:R-:W-:Y:S01]  /*8c20*/  F2FP.F16.F32.PACK_AB R171, R166, R159 ;  /* 0x0000009fa6ab723e */ /* 0x000fe200000000ff */
[----:B------:R-:W-:Y:S01]  /*8c30*/  FMUL.FTZ R110, R110, R177 ;  /* 0x000000b16e6e7220 */ /* 0x000fe20000410000 */
[----:B------:R-:W-:Y:S01]  /*8c40*/  F2FP.F16.F32.PACK_AB R166, R200, R19 ;  /* 0x00000013c8a6723e */ /* 0x000fe200000000ff */
[----:B------:R-:W3:Y:S01]  /*8c50*/  MUFU.EX2 R161, R161 ;  /* 0x000000a100a17308 */ /* 0x000ee20000000800 */
[----:B----4-:R-:W-:Y:S01]  /*8c60*/  FADD.FTZ R187, R188, R187 ;  /* 0x000000bbbcbb7221 */ /* 0x010fe20000010000 */
[----:B------:R-:W-:Y:S01]  /*8c70*/  F2FP.F16.F32.PACK_AB R165, R184, R163 ;  /* 0x000000a3b8a5723e */ /* 0x000fe200000000ff */
[----:B------:R-:W-:Y:S01]  /*8c80*/  FMUL.FTZ R111, R111, R177 ;  /* 0x000000b16f6f7220 */ /* 0x000fe20000410000 */
[----:B------:R-:W-:Y:S01]  /*8c90*/  F2FP.F16.F32.PACK_AB R167, R188, R167 ;  /* 0x000000a7bca7723e */ /* 0x000fe200000000ff */
        /* <DEDUP_REMOVED lines=29> */
[----:B------:R-:W-:-:S06]  /*8e70*/  FMUL.FTZ R151, R151, R177 ;  /* 0x000000b197977220 */ /* 0x000fcc0000410000 */
[----:B------:R-:W2:Y:S01]  /*8e80*/  MUFU.EX2 R7, R7 ;  /* 0x0000000700077308 */ /* 0x000ea20000000800 */
[----:B---3--:R-:W-:-:S07]  /*8e90*/  FADD.FTZ R20, R6, R21 ;  /* 0x0000001506147221 */ /* 0x008fce0000010000 */
        /* <DEDUP_REMOVED lines=40> */
[C---:B--2---:R-:W-:Y:S01]  /*9120*/  FADD.FTZ R7, R180.reuse, R7 ;  /* 0x00000007b4077221 */ /* 0x044fe20000010000 */
[----:B------:R-:W-:Y:S02]  /*9130*/  F2FP.F16.F32.PACK_AB R154, R180, R13 ;  /* 0x0000000db49a723e */ /* 0x000fe400000000ff */
[C---:B---3--:R-:W-:Y:S01]  /*9140*/  FADD.FTZ R6, R20.reuse, R15 ;  /* 0x0000000f14067221 */ /* 0x048fe20000010000 */
[----:B------:R-:W-:Y:S01]  /*9150*/  F2FP.F16.F32.PACK_AB R155, R20, R155 ;  /* 0x0000009b149b723e */ /* 0x000fe200000000ff */
[----:B------:R-:W-:Y:S06]  /*9160*/  @P1 BRA `(.L_x_2002) ;  /* 0x0000000000041947 */ /* 0x000fec0003800000 */
[----:B------:R-:W-:Y:S01]  /*9170*/  BPT.TRAP 0x1 ;  /* 0x000000040000795c */ /* 0x000fe20000300000 */
.L_x_2002:
[----:B------:R-:W-:Y:S01]  /*9180*/  PLOP3.LUT P2, PT, PT, PT, UP0, 0x40, 0x0 ;  /* 0x000000000000781c */ /* 0x000fe20003f4e808 */
[----:B------:R2:W3:-:S12]  /*9190*/  SYNCS.PHASECHK.TRANS64.TRYWAIT P1, [UR28+0x22850], R11 ;  /* 0x0228500bff0075a7 */ /* 0x0004d8000802015c */
[----:B--2---:R-:W-:Y:S05]  /*91a0*/  @P2 BRA `(.L_x_2003) ;  /* 0x0000000000042947 */ /* 0x004fea0003800000 */
[----:B------:R-:W-:Y:S01]  /*91b0*/  BPT.TRAP 0x1 ;  /* 0x000000040000795c */ /* 0x000fe20000300000 */
.L_x_2003:
[----:B---3--:R-:W-:Y:S05]  /*91c0*/  @P1 BRA `(.L_x_2004) ;  /* 0x0000000000081947 */ /* 0x008fea0003800000 */
[----:B------:R-:W2:Y:S02]  /*91d0*/  SYNCS.PHASECHK.TRANS64.TRYWAIT P1, [UR28+0x22850], R11 ;  /* 0x0228500bff0075a7 */ /* 0x000ea4000802015c */
[----:B--2---:R-:W-:Y:S05]  /*91e0*/  @!P1 BRA `(.L_x_2005) ;  /* 0x000000a000049947 */ /* 0x004fea0003800000 */
.L_x_2004:
        /* <DEDUP_REMOVED lines=38> */
[----:B---3--:R-:W-:Y:S05]  /*9450*/  @P1 BRA `(.L_x_2006) ;  /* 0x0000000000041947 */ /* 0x008fea0003800000 */
[----:B------:R-:W-:Y:S01]  /*9460*/  BPT.TRAP 0x1 ;  /* 0x000000040000795c */ /* 0x000fe20000300000 */
.L_x_2006:
[----:B------:R-:W-:Y:S01]  /*9470*/  UIADD3 UR28, UR28, 0x22860, URZ ;  /* 0x000228601c1c7890 */ /* 0x000fe2000fffe03f */
[----:B------:R-:W-:Y:S02]  /*9480*/  IMAD.MOV.U32 R203, RZ, RZ, R9 ;  /* 0x000000ffffcb7224 */ /* 0x000fe400078e0009 */
[----:B------:R-:W-:Y:S01]  /*9490*/  IMAD.MOV.U32 R13, RZ, RZ, R8 ;  /* 0x000000ffff0d7224 */ /* 0x000fe200078e0008 */
[----:B------:R-:W-:-:S09]  /*94a0*/  UPRMT UR28, UR5, 0x654, UR28 ;  /* 0x00000654051c7896 */ /* 0x000fd2000800001c */
[----:B------:R-:W-:Y:S01]  /*94b0*/  SYNCS.ARRIVE.TRANS64.RED.A1T0 RZ, [UR28], RZ ;  /* 0x000000ffffff79a7 */ /* 0x000fe2000810041c */
[----:B------:R-:W-:Y:S05]  /*94c0*/  @P0 BRA `(.L_x_2007) ;  /* 0xffffffe000bc0947 */ /* 0x000fea000383ffff */
[----:B0-2---:R-:W-:-:S07]  /*94d0*/  IMAD.MOV.U32 R11, RZ, RZ, R12 ;  /* 0x000000ffff0b7224 */ /* 0x005fce00078e000c */
.L_x_1996:
[----:B------:R-:W-:-:S13]  /*94e0*/  ISETP.GE.AND P0, PT, R11, UR39, PT ;  /* 0x000000270b007c0c */ /* 0x000fda000bf06270 */
[----:B------:R-:W-:Y:S05]  /*94f0*/  @!P0 BRA `(.L_x_2008) ;  /* 0x0000003000088947 */ /* 0x000fea0003800000 */
[----:B------:R-:W-:Y:S01]  /*9500*/  IMAD.MOV.U32 R13, RZ, RZ, R9 ;  /* 0x000000ffff0d7224 */ /* 0x000fe200078e0009 */
[----:B------:R-:W-:Y:S01]  /*9510*/  ULDC UR28, c[0x0][0x9e4] ;  /* 0x00027900001c7ab9 */ /* 0x000fe20000000800 */
[----:B------:R-:W-:Y:S01]  /*9520*/  IMAD.MOV.U32 R12, RZ, RZ, R8 ;  /* 0x000000ffff0c7224 */ /* 0x000fe200078e0008 */
[----:B------:R-:W-:Y:S01]  /*9530*/  ULDC UR29, c[0x0][0x288] ;  /* 0x0000a200001d7ab9 */ /* 0x000fe20000000800 */
[----:B------:R-:W-:Y:S01]  /*9540*/  ULDC UR30, c[0x0][0x2f0] ;  /* 0x0000bc00001e7ab9 */ /* 0x000fe20000000800 */
[----:B------:R-:W-:Y:S01]  /*9550*/  ULDC UR27, c[0x0][0x988] ;  /* 0x00026200001b7ab9 */ /* 0x000fe20000000800 */
[----:B------:R-:W-:-:S05]  /*9560*/  ULDC UR31, c[0x0][0x9e0] ;  /* 0x00027800001f7ab9 */ /* 0x000fca0000000800 */
.L_x_2027:
        /* <DEDUP_REMOVED lines=8> */
.L_x_2009:
[----:B------:R-:W-:Y:S01]  /*95f0*/  PLOP3.LUT P1, PT, PT, PT, UP0, 0x40, 0x0 ;  /* 0x000000000000781c */ /* 0x000fe20003f2e808 */
[----:B------:R-:W-:Y:S01]  /*9600*/  ULEA UR26, UR24, UR38, 0x3 ;  /* 0x00000026181a7291 */ /* 0x000fe2000f8e183f */
[----:B------:R-:W-:-:S05]  /*9610*/  IMAD.U32 R10, RZ, RZ, UR7 ;  /* 0x00000007ff0a7e24 */ /* 0x000fca000f8e00ff */
[----:B------:R-:W-:-:S04]  /*9620*/  SHF.L.U32 R10, R10, 0x1f, RZ ;  /* 0x0000001f0a0a7819 */ /* 0x000fc800000006ff */
[----:B------:R0:W3:Y:S02]  /*9630*/  SYNCS.PHASECHK.TRANS64.TRYWAIT P0, [UR26+0x22830], R10 ;  /* 0x0228300aff0075a7 */ /* 0x0000e4000800015a */
[----:B------:R-:W-:Y:S05]  /*9640*/  @P1 BRA `(.L_x_2010) ;  /* 0x0000000000041947 */ /* 0x000fea0003800000 */
[----:B------:R-:W-:Y:S01]  /*9650*/  BPT.TRAP 0x1 ;  /* 0x000000040000795c */ /* 0x000fe20000300000 */
.L_x_2010:
[----:B---3--:R-:W-:Y:S05]  /*9660*/  @P0 BRA `(.L_x_2011) ;  /* 0x0000000000080947 */ /* 0x008fea0003800000 */
[----:B------:R-:W3:Y:S02]  /*9670*/  SYNCS.PHASECHK.TRANS64.TRYWAIT P0, [UR26+0x22830], R10 ;  /* 0x0228300aff0075a7 */ /* 0x000ee4000800015a */
[----:B---3--:R-:W-:Y:S05]  /*9680*/  @!P0 BRA `(.L_x_2012) ;  /* 0x0000009800f48947 */ /* 0x008fea0003800000 */
.L_x_2011:
[----:B------:R-:W-:Y:S01]  /*9690*/  UIMAD UR22, UR24, 0x300, UR4 ;  /* 0x00000300181678a4 */ /* 0x000fe2000f8e0204 */
[----:B------:R-:W-:Y:S01]  /*96a0*/  WARPGROUP.ARRIVE ;  /* 0x00000000000079c5 */ /* 0x000fe20000000000 */
[----:B------:R-:W-:Y:S01]  /*96b0*/  UMOV UR23, 0x40000040 ;  /* 0x4000004000177882 */ /* 0x000fe20000000000 */
[----:B------:R-:W-:Y:S01]  /*96c0*/  UMOV UR11, 0x40000040 ;  /* 0x40000040000b7882 */ /* 0x000fe20000000000 */
[----:B------:R-:W-:Y:S01]  /*96d0*/  UIADD3 UR10, UR22, 0x2, URZ ;  /* 0x00000002160a7890 */ /* 0x000fe2000fffe03f */
[----:B------:R-:W-:Y:S01]  /*96e0*/  PLOP3.LUT P0, PT, PT, PT, UP0, 0x40, 0x0 ;  /* 0x000000000000781c */ /* 0x000fe20003f0e808 */
        /* <DEDUP_REMOVED lines=18> */
.L_x_2013:
[----:B------:R-:W-:Y:S01]  /*9810*/  UISETP.NE.AND UP2, UPT, UR40, URZ, UPT ;  /* 0x0000003f2800728c */ /* 0x000fe2000bf45270 */
[----:B------:R-:W-:Y:S01]  /*9820*/  IMAD.MOV.U32 R8, RZ, RZ, R0 ;  /* 0x000000ffff087224 */ /* 0x000fe200078e0000 */
[----:B------:R-:W-:-:S04]  /*9830*/  UISETP.NE.AND UP1, UPT, UR43, URZ, UPT ;  /* 0x0000003f2b00728c */ /* 0x000fc8000bf25270 */
[----:B------:R-:W-:Y:S02]  /*9840*/  PLOP3.LUT P0, PT, PT, PT, UP2, 0x80, 0x0 ;  /* 0x000000000000781c */ /* 0x000fe40003f0f028 */
[----:B------:R-:W-:-:S03]  /*9850*/  PLOP3.LUT P1, PT, PT, PT, UP2, 0x80, 0x0 ;  /* 0x000000000000781c */ /* 0x000fc60003f2f028 */
[----:B------:R-:W-:Y:S01]  /*9860*/  @UP2 ULDC UR10, c[0x0][0x44c] ;  /* 0x00011300000a2ab9 */ /* 0x000fe20000000800 */
[----:B------:R-:W-:-:S07]  /*9870*/  @UP2 ULDC UR11, c[0x0][0x450] ;  /* 0x00011400000b2ab9 */ /* 0x000fce0000000800 */
[----:B---3--:R-:W-:Y:S01]  /*9880*/  @P0 IMAD.HI.U32 R9, R0, UR10, RZ ;  /* 0x0000000a00090c27 */ /* 0x008fe2000f8e00ff */
[----:B------:R-:W-:Y:S01]  /*9890*/  UIADD3 UR10, UR26, 0x22840, URZ ;  /* 0x000228401a0a7890 */ /* 0x000fe2000fffe03f */
[----:B------:R-:W-:-:S03]  /*98a0*/  PLOP3.LUT P0, PT, PT, PT, UP1, 0x40, 0x0 ;  /* 0x000000000000781c */ /* 0x000fc60003f0e818 */
[----:B------:R-:W-:Y:S01]  /*98b0*/  @P1 SHF.R.U32.HI R8, RZ, UR11, R9 ;  /* 0x0000000bff081c19 */ /* 0x000fe20008011609 */
[----:B------:R-:W-:Y:S01]  /*98c0*/  IMAD R9, R11, -0x60, RZ ;  /* 0xffffffa00b097824 */ /* 0x000fe200078e02ff */
[----:B------:R-:W-:-:S03]  /*98d0*/  UPRMT UR10, UR5, 0x654, UR10 ;  /* 0x00000654050a7896 */ /* 0x000fc6000800000a */
[----:B------:R-:W3:Y:S01]  /*98e0*/  SHFL.IDX PT, R15, R8, RZ, 0x1c1f ;  /* 0x001c1fff080f7589 */ /* 0x000ee200000e0000 */
[----:B------:R-:W-:-:S04]  /*98f0*/  VIADD R14, R9, 0x1 ;  /* 0x00000001090e7836 */ /* 0x000fc80000000000 */
[----:B------:R-:W-:Y:S01]  /*9900*/  IMAD R20, R3, -0x2, R14 ;  /* 0xfffffffe03147824 */ /* 0x000fe200078e020e */
[----:B------:R-:W-:Y:S03]  /*9910*/  SYNCS.ARRIVE.TRANS64.RED.A1T0 RZ, [UR10], RZ ;  /* 0x000000ffffff79a7 */ /* 0x000fe6000810040a */
[C---:B------:R-:W-:Y:S01]  /*9920*/  VIADD R19, R20.reuse, 0xffffffff ;  /* 0xffffffff14137836 */ /* 0x040fe20000000000 */
[----:B------:R-:W-:-:S05]  /*9930*/  IADD3 R22, R20, -UR29, R17 ;  /* 0x8000001d14167c10 */ /* 0x000fca000fffe011 */
[C---:B------:R-:W-:Y:S02]  /*9940*/  VIADD R14, R22.reuse, UR31 ;  /* 0x0000001f160e7c36 */ /* 0x040fe40008000000 */
[----:B------:R-:W-:Y:S02]  /*9950*/  VIADD R22, R22, UR25 ;  /* 0x0000001916167c36 */ /* 0x000fe40008000000 */
[--C-:B---3--:R-:W-:Y:S02]  /*9960*/  IMAD.IADD R20, R14, 0x1, R15.reuse ;  /* 0x000000010e147824 */ /* 0x108fe400078e020f */
        /* <DEDUP_REMOVED lines=10> */
[----:B------:R-:W3:Y:S02]  /*9a10*/  @P0 LDC.64 R200, c[0x0][0x9e8] ;  /* 0x00027a00ffc80b82 */ /* 0x000ee40000000a00 */
[----:B---3--:R-:W-:-:S05]  /*9a20*/  @P0 IMAD.HI.U32 R200, R15, R200, RZ ;  /* 0x000000c80fc80227 */ /* 0x008fca00078e00ff */
[----:B------:R-:W-:-:S04]  /*9a30*/  @P0 SHF.R.U32.HI R15, RZ, R201, R200 ;  /* 0x000000c9ff0f0219 */ /* 0x000fc800000116c8 */
[----:B------:R-:W-:Y:S01]  /*9a40*/  LOP3.LUT R15, RZ, R15, RZ, 0x33, !PT ;  /* 0x0000000fff0f7212 */ /* 0x000fe200078e33ff */
[----:B------:R-:W-:Y:S06]  /*9a50*/  BRA `(.L_x_2017) ;  /* 0x0000000000147947 */ /* 0x000fec0003800000 */
.L_x_2016:
[----:B------:R-:W-:-:S05]  /*9a60*/  IMAD.U32 R202, RZ, RZ, UR28 ;  /* 0x0000001cffca7e24 */ /* 0x000fca000f8e00ff */
[----:B------:R-:W-:-:S13]  /*9a70*/  ISETP.NE.AND P0, PT, R202, 0x1, PT ;  /* 0x00000001ca00780c */ /* 0x000fda0003f05270 */
[----:B------:R-:W3:Y:S02]  /*9a80*/  @P0 LDC.64 R200, c[0x0][0x9e8] ;  /* 0x00027a00ffc80b82 */ /* 0x000ee40000000a00 */
[----:B---3--:R-:W-:-:S05]  /*9a90*/  @P0 IMAD.HI.U32 R200, R15, R200, RZ ;  /* 0x000000c80fc80227 */ /* 0x008fca00078e00ff */
[----:B------:R-:W-:-:S07]  /*9aa0*/  @P0 SHF.R.U32.HI R15, RZ, R201, R200 ;  /* 0x000000c9ff0f0219 */ /* 0x000fce00000116c8 */
.L_x_2017:
[----:B------:R-:W-:Y:S05]  /*9ab0*/  BSYNC B0 ;  /* 0x0000000000007941 */ /* 0x000fea0003800000 */
.L_x_2015:
[----:B------:R-:W-:-:S05]  /*9ac0*/  IMAD R15, R15, R202, R19 ;  /* 0x000000ca0f0f7224 */ /* 0x000fca00078e0213 */
[----:B------:R-:W-:Y:S02]  /*9ad0*/  VIADDMNMX R20, R15, R202, R20, PT ;  /* 0x000000ca0f147246 */ /* 0x000fe40003800114 */
[----:B------:R-:W-:-:S07]  /*9ae0*/  VIMNMX R21, R21, R15, !PT ;  /* 0x0000000f15157248 */ /* 0x000fce0007fe0100 */
.L_x_2014:
        /* <DEDUP_REMOVED lines=25> */
[----:B------:R-:W-:Y:S02]  /*9c80*/  ISETP.LT.OR P2, PT, R20, 0xa, P2 ;  /* 0x0000000a1400780c */ /* 0x000fe40001741670 */
        /* <DEDUP_REMOVED lines=102> */
[----:B------:R-:W-:Y:S02]  /*a2f0*/  ISETP.GE.AND P6, PT, R9, 0x5a, PT ;  /* 0x0000005a0900780c */ /* 0x000fe40003fc6270 */
[----:B------:R-:W3:Y:S11]  /*a300*/  SHFL.IDX PT, R9, R8, 0x1, 0x1c1f ;  /* 0x003c1f0008097f89 */ /* 0x000ef600000e0000 */
[----:B------:R-:W-:-:S02]  /*a310*/  @P6 LOP3.LUT R2, R2, 0x1, RZ, 0xfc, !PT ;  /* 0x0000000102026812 */ /* 0x000fc400078efcff */
[----:B------:R-:W-:-:S04]  /*a320*/  ISETP.GT.AND P6, PT, R21, 0x59, !P6 ;  /* 0x000000591500780c */ /* 0x000fc800077c4270 */
[----:B------:R-:W-:-:S04]  /*a330*/  ISETP.LT.OR P6, PT, R20, 0x5a, P6 ;  /* 0x0000005a1400780c */ /* 0x000fc800037c1670 */
[----:B------:R-:W-:Y:S02]  /*a340*/  FSEL R197, R197, -INF , !P6 ;  /* 0xff800000c5c57808 */ /* 0x000fe40007000000 */
[----:B------:R-:W-:Y:S01]  /*a350*/  PLOP3.LUT P6, PT, PT, PT, UP1, 0x40, 0x0 ;  /* 0x000000000000781c */ /* 0x000fe20003fce818 */
[--C-:B---3--:R-:W-:Y:S02]  /*a360*/  IMAD.IADD R14, R14, 0x1, R9.reuse ;  /* 0x000000010e0e7824 */ /* 0x108fe400078e0209 */
        /* <DEDUP_REMOVED lines=15> */
.L_x_2020:
[----:B------:R-:W-:-:S05]  /*a460*/  IMAD.U32 R23, RZ, RZ, UR28 ;  /* 0x0000001cff177e24 */ /* 0x000fca000f8e00ff */
[----:B------:R-:W-:-:S13]  /*a470*/  ISETP.NE.AND P6, PT, R23, 0x1, PT ;  /* 0x000000011700780c */ /* 0x000fda0003fc5270 */
[----:B------:R-:W3:Y:S02]  /*a480*/  @P6 LDC.64 R8, c[0x0][0x9e8] ;  /* 0x00027a00ff086b82 */ /* 0x000ee40000000a00 */
[----:B---3--:R-:W-:-:S05]  /*a490*/  @P6 IMAD.HI.U32 R8, R20, R8, RZ ;  /* 0x0000000814086227 */ /* 0x008fca00078e00ff */
[----:B------:R-:W-:-:S07]  /*a4a0*/  @P6 SHF.R.U32.HI R20, RZ, R9, R8 ;  /* 0x00000009ff146219 */ /* 0x000fce0000011608 */
.L_x_2021:
[----:B------:R-:W-:Y:S05]  /*a4b0*/  BSYNC B0 ;  /* 0x0000000000007941 */ /* 0x000fea0003800000 */
.L_x_2019:
[----:B------:R-:W-:-:S05]  /*a4c0*/  IMAD R19, R20, R23, R19 ;  /* 0x0000001714137224 */ /* 0x000fca00078e0213 */
[----:B------:R-:W-:Y:S02]  /*a4d0*/  VIADDMNMX R14, R19, R23, R14, PT ;  /* 0x00000017130e7246 */ /* 0x000fe4000380010e */
[----:B------:R-:W-:-:S07]  /*a4e0*/  VIMNMX R22, R22, R19, !PT ;  /* 0x0000001316167248 */ /* 0x000fce0007fe0100 */
.L_x_2018:
        /* <DEDUP_REMOVED lines=64> */
[----:B------:R-:W3:Y:S01]  /*a8f0*/  SHFL.BFLY PT, R8, R9, 0x2, 0x1f ;  /* 0x0c401f0009087f89 */ /* 0x000ee200000e0000 */
        /* <DEDUP_REMOVED lines=13> */
[----:B---3--:R-:W-:Y:S02]  /*a9d0*/  FMNMX.FTZ R19, R9, R8, !PT ;  /* 0x0000000809137209 */ /* 0x008fe40007810000 */
[----:B------:R-:W-:-:S02]  /*a9e0*/  ISETP.LT.OR P0, PT, R14, 0x31, P0 ;  /* 0x000000310e00780c */ /* 0x000fc40000701670 */
[----:B------:R-:W-:Y:S01]  /*a9f0*/  ISETP.LT.OR P2, PT, R14, 0x4a, P2 ;  /* 0x0000004a0e00780c */ /* 0x000fe20001741670 */
[----:B------:R-:W3:Y:S01]  /*aa00*/  SHFL.BFLY PT, R8, R19, 0x1, 0x1f ;  /* 0x0c201f0013087f89 */ /* 0x000ee200000e0000 */
        /* <DEDUP_REMOVED lines=13> */
[----:B---3--:R-:W-:Y:S02]  /*aae0*/  FMNMX.FTZ R8, R19, R8, !PT ;  /* 0x0000000813087209 */ /* 0x008fe40007810000 */
        /* <DEDUP_REMOVED lines=57> */
[--C-:B------:R-:W-:Y:S01]  /*ae80*/  FFMA.FTZ R173, R189, UR14, -R202.reuse ;  /* 0x0000000ebdad7c23 */ /* 0x100fe200080108ca */
[----:B------:R-:W-:Y:S01]  /*ae90*/  FMNMX.FTZ R9, R171, R20, !PT ;  /* 0x00000014ab097209 */ /* 0x000fe20007810000 */
[----:B------:R-:W5:Y:S01]  /*aea0*/  MUFU.EX2 R15, R15 ;  /* 0x0000000f000f7308 */ /* 0x000f620000000800 */
[----:B------:R-:W-:-:S02]  /*aeb0*/  FFMA.FTZ R196, R196, UR14, -R202 ;  /* 0x0000000ec4c47c23 */ /* 0x000fc400080108ca */
[----:B------:R-:W-:-:S04]  /*aec0*/  FMNMX.FTZ R20, R174, R9, !PT ;  /* 0x00000009ae147209 */ /* 0x000fc80007810000 */
[----:B------:R-:W-:Y:S01]  /*aed0*/  FMNMX.FTZ R9, R175, R20, !PT ;  /* 0x00000014af097209 */ /* 0x000fe20007810000 */
[----:B------:R-:W0:Y:S01]  /*aee0*/  MUFU.EX2 R154, R154 ;  /* 0x0000009a009a7308 */ /* 0x000e220000000800 */
[-C--:B---3--:R-:W-:Y:S01]  /*aef0*/  FMUL.FTZ R24, R24, R181.reuse ;  /* 0x000000b518187220 */ /* 0x088fe20000410000 */
        /* <DEDUP_REMOVED lines=14> */
[----:B------:R-:W3:Y:S01]  /*afe0*/  MUFU.EX2 R19, R19 ;  /* 0x0000001300137308 */ /* 0x000ee20000000800 */
        /* <DEDUP_REMOVED lines=15> */
[----:B------:R-:W2:Y:S01]  /*b0e0*/  MUFU.EX2 R156, R156 ;  /* 0x0000009c009c7308 */ /* 0x000ea20000000800 */
[----:B-1----:R-:W-:Y:S01]  /*b0f0*/  FFMA.FTZ R168, R184, UR14, -R202 ;  /* 0x0000000eb8a87c23 */ /* 0x002fe200080108ca */
[----:B------:R-:W-:Y:S01]  /*b100*/  FFMA.FTZ R184, R181, R7, R152 ;  /* 0x00000007b5b87223 */ /* 0x000fe20000010098 */
[----:B------:R-:W-:Y:S01]  /*b110*/  FMNMX.FTZ R164, R194, R9, !PT ;  /* 0x00000009c2a47209 */ /* 0x000fe20007810000 */
[----:B------:R-:W-:Y:S01]  /*b120*/  FMUL.FTZ R64, R64, R181 ;  /* 0x000000b540407220 */ /* 0x000fe20000410000 */
[C---:B-----5:R-:W-:Y:S01]  /*b130*/  F2FP.F16.F32.PACK_AB R152, R15.reuse, R152 ;  /* 0x000000980f98723e */ /* 0x060fe200000000ff */
        /* <DEDUP_REMOVED lines=14> */
[----:B-1----:R-:W1:Y:S01]  /*b220*/  SHFL.BFLY PT, R172, R9, 0x2, 0x1f ;  /* 0x0c401f0009ac7f89 */ /* 0x002e6200000e0000 */
        /* <DEDUP_REMOVED lines=23> */
[----:B-1----:R-:W-:Y:S01]  /*b3a0*/  FMNMX.FTZ R180, R9, R172, !PT ;  /* 0x000000ac09b47209 */ /* 0x002fe20007810000 */
[----:B------:R-:W-:Y:S01]  /*b3b0*/  FFMA.FTZ R172, R188, UR14, -R202 ;  /* 0x0000000ebcac7c23 */ /* 0x000fe200080108ca */
        /* <DEDUP_REMOVED lines=22> */
[----:B-1----:R-:W-:-:S06]  /*b520*/  FMNMX.FTZ R9, R180, R9, !PT ;  /* 0x00000009b4097209 */ /* 0x002fcc0007810000 */
[----:B------:R-:W-:Y:S01]  /*b530*/  MUFU.EX2 R165, R165 ;  /* 0x000000a500a57308 */ /* 0x000fe20000000800 */
[C---:B------:R-:W-:Y:S01]  /*b540*/  FSETP.NEU.FTZ.AND P0, PT, R9.reuse, -INF , PT ;  /* 0xff8000000900780b */ /* 0x040fe20003f1d000 */
[----:B------:R-:W-:-:S06]  /*b550*/  FMUL.FTZ R193, R9, UR14 ;  /* 0x0000000e09c17c20 */ /* 0x000fcc0008410000 */
[----:B------:R-:W-:Y:S01]  /*b560*/  MUFU.EX2 R168, R168 ;  /* 0x000000a800a87308 */ /* 0x000fe20000000800 */
[----:B------:R-:W-:-:S05]  /*b570*/  FSEL R193, R193, RZ, P0 ;  /* 0x000000ffc1c17208 */ /* 0x000fca0000000000 */
[--C-:B------:R-:W-:Y:S01]  /*b580*/  FFMA.FTZ R180, R155, UR14, -R193.reuse ;  /* 0x0000000e9bb47c23 */ /* 0x100fe200080108c1 */
[----:B------:R-:W-:Y:S01]  /*b590*/  FFMA.FTZ R155, R158, UR14, -R193 ;  /* 0x0000000e9e9b7c23 */ /* 0x000fe200080108c1 */
[----:B0-----:R-:W-:Y:S01]  /*b5a0*/  FADD.FTZ R158, R154, R7 ;  /* 0x000000079a9e7221 */ /* 0x001fe20000010000 */
[--C-:B------:R-:W-:Y:S01]  /*b5b0*/  FFMA.FTZ R184, R159, UR14, -R193.reuse ;  /* 0x0000000e9fb87c23 */ /* 0x100fe200080108c1 */
[--C-:B------:R-:W-:Y:S01]  /*b5c0*/  FFMA.FTZ R159, R162, UR14, -R193.reuse ;  /* 0x0000000ea29f7c23 */ /* 0x100fe200080108c1 */
[----:B------:R-:W-:Y:S01]  /*b5d0*/  MUFU.EX2 R169, R169 ;  /* 0x000000a900a97308 */ /* 0x000fe20000000800 */
[C---:B---3--:R-:W-:Y:S01]  /*b5e0*/  FADD.FTZ R7, R19.reuse, R158 ;  /* 0x0000009e13077221 */ /* 0x048fe20000010000 */
[----:B------:R-:W-:Y:S01]  /*b5f0*/  F2FP.F16.F32.PACK_AB R154, R19, R154 ;  /* 0x0000009a139a723e */ /* 0x000fe200000000ff */
[--C-:B------:R-:W-:Y:S01]  /*b600*/  FFMA.FTZ R188, R163, UR14, -R193.reuse ;  /* 0x0000000ea3bc7c23 */ /* 0x100fe200080108c1 */
[----:B------:R-:W-:Y:S01]  /*b610*/  FFMA.FTZ R163, R166, UR14, -R193 ;  /* 0x0000000ea6a37c23 */ /* 0x000fe200080108c1 */
[----:B--2---:R-:W-:Y:S01]  /*b620*/  FADD.FTZ R158, R156, R7 ;  /* 0x000000079c9e7221 */ /* 0x004fe20000010000 */
        /* <DEDUP_REMOVED lines=11> */
[----:B----4-:R-:W-:Y:S01]  /*b6e0*/  FADD.FTZ R7, R23, R158 ;  /* 0x0000009e17077221 */ /* 0x010fe20000010000 */
        /* <DEDUP_REMOVED lines=172> */
.L_x_2022:
[----:B------:R-:W-:Y:S01]  /*c1b0*/  PLOP3.LUT P1, PT, PT, PT, UP0, 0x40, 0x0 ;  /* 0x000000000000781c */ /* 0x000fe20003f2e808 */
[----:B------:R0:W1:-:S12]  /*c1c0*/  SYNCS.PHASECHK.TRANS64.TRYWAIT P0, [UR26+0x22850], R10 ;  /* 0x0228500aff0075a7 */ /* 0x000058000800015a */
[----:B0-----:R-:W-:Y:S05]  /*c1d0*/  @P1 BRA `(.L_x_2023) ;  /* 0x0000000000041947 */ /* 0x001fea0003800000 */
[----:B------:R-:W-:Y:S01]  /*c1e0*/  BPT.TRAP 0x1 ;  /* 0x000000040000795c */ /* 0x000fe20000300000 */
.L_x_2023:
[----:B-1----:R-:W-:Y:S05]  /*c1f0*/  @P0 BRA `(.L_x_2024) ;  /* 0x0000000000080947 */ /* 0x002fea0003800000 */
[----:B------:R-:W0:Y:S02]  /*c200*/  SYNCS.PHASECHK.TRANS64.TRYWAIT P0, [UR26+0x22850], R10 ;  /* 0x0228500aff0075a7 */ /* 0x000e24000800015a */
[----:B0-----:R-:W-:Y:S05]  /*c210*/  @!P0 BRA `(.L_x_2025) ;  /* 0x0000007000288947 */ /* 0x001fea0003800000 */
.L_x_2024:
        /* <DEDUP_REMOVED lines=40> */
.L_x_2026:
        /* <DEDUP_REMOVED lines=8> */
.L_x_2008:
[----:B------:R-:W0:Y:S01]  /*c520*/  SHFL.BFLY PT, R0, R7, 0x2, 0x1f ;  /* 0x0c401f0007007f89 */ /* 0x000e2200000e0000 */
[----:B------:R-:W-:-:S05]  /*c530*/  IADD3 R16, -R16, 0xb, RZ ;  /* 0x0000000b10107810 */ /* 0x000fca0007ffe1ff */
[----:B------:R3:W-:Y:S08]  /*c540*/  BAR.ARV R16, 0x100 ;  /* 0x000400100000751d */ /* 0x0007f00000002000 */
[----:B------:R-:W-:Y:S06]  /*c550*/  BAR.ARV 0x8, 0x180 ;  /* 0x0206000000007b1d */ /* 0x000fec0000002000 */
[----:B------:R-:W-:Y:S01]  /*c560*/  PLOP3.LUT P0, PT, PT, PT, PT, 0x8, 0x0 ;  /* 0x000000000000781c */ /* 0x000fe20003f0e170 */
[----:B------:R-:W4:Y:S01]  /*c570*/  SHFL.BFLY PT, R5, R6, 0x2, 0x1f ;  /* 0x0c401f0006057f89 */ /* 0x000f2200000e0000 */
[----:B0-----:R-:W-:Y:S01]  /*c580*/  FADD.FTZ R2, R0, R7 ;  /* 0x0000000700027221 */ /* 0x001fe20000010000 */
[----:B------:R-:W-:-:S04]  /*c590*/  IMAD.U32 R7, RZ, RZ, UR14 ;  /* 0x0000000eff077e24 */ /* 0x000fc8000f8e00ff */
[----:B------:R-:W0:Y:S01]  /*c5a0*/  SHFL.BFLY PT, R3, R2, 0x1, 0x1f ;  /* 0x0c201f0002037f89 */ /* 0x000e2200000e0000 */
[----:B----4-:R-:W-:-:S05]  /*c5b0*/  FADD.FTZ R5, R5, R6 ;  /* 0x0000000605057221 */ /* 0x010fca0000010000 */
[----:B------:R-:W4:Y:S01]  /*c5c0*/  SHFL.BFLY PT, R0, R5, 0x1, 0x1f ;  /* 0x0c201f0005007f89 */ /* 0x000f2200000e0000 */
[----:B0-----:R-:W-:Y:S01]  /*c5d0*/  FADD.FTZ R10, R2, R3 ;  /* 0x00000003020a7221 */ /* 0x001fe20000010000 */
[----:B------:R-:W-:Y:S02]  /*c5e0*/  IMAD.MOV.U32 R3, RZ, RZ, RZ ;  /* 0x000000ffff037224 */ /* 0x000fe400078e00ff */
[----:B------:R-:W-:Y:S02]  /*c5f0*/  IMAD.MOV.U32 R2, RZ, RZ, -0x800000 ;  /* 0xff800000ff027424 */ /* 0x000fe400078e00ff */
[----:B------:R-:W-:-:S13]  /*c600*/  FSETP.NE.FTZ.AND P1, PT, R10, RZ, PT ;  /* 0x000000ff0a00720b */ /* 0x000fda0003f35000 */
[----:B-12---:R-:W0:Y:S01]  /*c610*/  @P1 MUFU.LG2 R4, R10 ;  /* 0x0000000a00041308 */ /* 0x006e220000000c00 */
[----:B----4-:R-:W-:Y:S01]  /*c620*/  FADD.FTZ R11, R5, R0 ;  /* 0x00000000050b7221 */ /* 0x010fe20000010000 */
[----:B------:R-:W-:Y:S02]  /*c630*/  IMAD.MOV.U32 R0, RZ, RZ, RZ ;  /* 0x000000ffff007224 */ /* 0x000fe400078e00ff */
[----:B------:R-:W-:-:S04]  /*c640*/  IMAD.U32 R5, RZ, RZ, UR14 ;  /* 0x0000000eff057e24 */ /* 0x000fc8000f8e00ff */
[----:B------:R-:W1:Y:S01]  /*c650*/  @P1 MUFU.RCP R3, R10 ;  /* 0x0000000a00031308 */ /* 0x000e620000001000 */
[----:B------:R-:W-:Y:S01]  /*c660*/  FSETP.NE.FTZ.AND P2, PT, R11, RZ, PT ;  /* 0x000000ff0b00720b */ /* 0x000fe20003f55000 */
[----:B------:R-:W-:Y:S01]  /*c670*/  @P1 FMUL.FTZ R5, R5, 0.69314718246459960938 ;  /* 0x3f31721805051820 */ /* 0x000fe20000410000 */
[----:B0-----:R-:W-:-:S11]  /*c680*/  @P1 FMUL.FTZ R4, R4, 0.69314718246459960938 ;  /* 0x3f31721804041820 */ /* 0x001fd60000410000 */
[----:B------:R-:W0:Y:S01]  /*c690*/  @P2 MUFU.LG2 R6, R11 ;  /* 0x0000000b00062308 */ /* 0x000e220000000c00 */
[----:B------:R-:W-:Y:S01]  /*c6a0*/  @P2 FMUL.FTZ R7, R7, 0.69314718246459960938 ;  /* 0x3f31721807072820 */ /* 0x000fe20000410000 */
[-C--:B-1----:R-:W-:Y:S01]  /*c6b0*/  FMUL.FTZ R24, R24, R3.reuse ;  /* 0x0000000318187220 */ /* 0x082fe20000410000 */
[-C--:B------:R-:W-:Y:S01]  /*c6c0*/  FMUL.FTZ R25, R25, R3.reuse ;  /* 0x0000000319197220 */ /* 0x080fe20000410000 */
[-C--:B------:R-:W-:Y:S01]  /*c6d0*/  FMUL.FTZ R28, R28, R3.reuse ;  /* 0x000000031c1c7220 */ /* 0x080fe20000410000 */
[-C--:B------:R-:W-:Y:S01]  /*c6e0*/  FMUL.FTZ R29, R29, R3.reuse ;  /* 0x000000031d1d7220 */ /* 0x080fe20000410000 */
[-C--:B------:R-:W-:Y:S02]  /*c6f0*/  FMUL.FTZ R32, R32, R3.reuse ;  /* 0x0000000320207220 */ /* 0x080fe40000410000 */
        /* <DEDUP_REMOVED lines=127> */
[----:B---3--:R-:W-:-:S07]  /*cef0*/  @P2 FFMA.FTZ R2, R7, R9, R6 ;  /* 0x0000000907022223 */ /* 0x008fce0000010006 */
.L_x_1949:
        /* <DEDUP_REMOVED lines=26> */
[----:B------:R-:W-:-:S03]  /*d0a0*/  SHF.R.S32.HI R7, RZ, 0x7, R6 ;  /* 0x00000007ff077819 */ /* 0x000fc60000011406 */
[----:B------:R-:W-:Y:S01]  /*d0b0*/  IMAD.IADD R0, R5, 0x1, -R0 ;  /* 0x0000000105007824 */ /* 0x000fe200078e0a00 */
[----:B------:R-:W-:Y:S01]  /*d0c0*/  LEA.HI R4, R6, R7, RZ, 0x1 ;  /* 0x0000000706047211 */ /* 0x000fe200078f08ff */
[----:B------:R-:W3:Y:S01]  /*d0d0*/  LDC.64 R20, c[0x0][0xb40] ;  /* 0x0002d000ff147b82 */ /* 0x000ee20000000a00 */
[----:B------:R-:W-:Y:S02]  /*d0e0*/  LOP3.LUT R6, R13, 0xfffffffc, RZ, 0xc0, !PT ;  /* 0xfffffffc0d067812 */ /* 0x000fe400078ec0ff */
[----:B------:R-:W-:Y:S02]  /*d0f0*/  SHF.R.S32.HI R9, RZ, 0x1f, R0 ;  /* 0x0000001fff097819 */ /* 0x000fe40000011400 */
[----:B------:R-:W-:Y:S01]  /*d100*/  LOP3.LUT R4, R4, 0x3fffffe, RZ, 0xc0, !PT ;  /* 0x03fffffe04047812 */ /* 0x000fe200078ec0ff */
[----:B------:R-:W-:Y:S01]  /*d110*/  IMAD.IADD R5, R5, 0x1, -R6 ;  /* 0x0000000105057824 */ /* 0x000fe200078e0a06 */
[CC--:B------:R-:W-:Y:S01]  /*d120*/  LEA.HI R10, R9.reuse, R0.reuse, RZ, 0x2 ;  /* 0x00000000090a7211 */ /* 0x0c0fe200078f10ff */
[----:B------:R-:W5:Y:S01]  /*d130*/  @P0 LDC R152, c[0x0][0xbec] ;  /* 0x0002fb00ff980b82 */ /* 0x000f620000000800 */
[----:B------:R-:W-:Y:S01]  /*d140*/  LEA.HI R9, R9, R0, RZ, 0x5 ;  /* 0x0000000009097211 */ /* 0x000fe200078f28ff */
[----:B------:R-:W-:Y:S01]  /*d150*/  IMAD.IADD R6, R7, 0x1, -R4 ;  /* 0x0000000107067824 */ /* 0x000fe200078e0a04 */
[----:B------:R-:W-:-:S02]  /*d160*/  SHF.R.S32.HI R11, RZ, 0x2, R10 ;  /* 0x00000002ff0b7819 */ /* 0x000fc4000001140a */
[----:B------:R-:W-:Y:S02]  /*d170*/  SHF.R.S32.HI R12, RZ, 0x1f, R10 ;  /* 0x0000001fff0c7819 */ /* 0x000fe4000001140a */
[----:B------:R-:W-:Y:S01]  /*d180*/  LEA.HI R7, R5, R5, RZ, 0x1 ;  /* 0x0000000505077211 */ /* 0x000fe200078f08ff */
[----:B------:R-:W5:Y:S01]  /*d190*/  @P0 LDC R17, c[0x0][0xbf0] ;  /* 0x0002fc00ff110b82 */ /* 0x000f620000000800 */
[----:B------:R-:W-:-:S04]  /*d1a0*/  LEA.HI R12, R12, R11, RZ, 0x3 ;  /* 0x0000000b0c0c7211 */ /* 0x000fc800078f18ff */
[----:B------:R-:W-:-:S03]  /*d1b0*/  LOP3.LUT R12, R12, 0xfffffff8, RZ, 0xc0, !PT ;  /* 0xfffffff80c0c7812 */ /* 0x000fc600078ec0ff */
[----:B------:R-:W5:Y:S02]  /*d1c0*/  @P0 LDC R153, c[0x0][0xbf0] ;  /* 0x0002fc00ff990b82 */ /* 0x000f640000000800 */
[----:B------:R-:W-:Y:S01]  /*d1d0*/  IMAD.IADD R4, R11, 0x1, -R12 ;  /* 0x000000010b047824 */ /* 0x000fe200078e0a0c */
[----:B------:R-:W-:Y:S02]  /*d1e0*/  LOP3.LUT R12, R7, 0x1ffffffe, RZ, 0xc0, !PT ;  /* 0x1ffffffe070c7812 */ /* 0x000fe400078ec0ff */
[----:B------:R-:W-:-:S03]  /*d1f0*/  SHF.R.S32.HI R7, RZ, 0x5, R9 ;  /* 0x00000005ff077819 */ /* 0x000fc60000011409 */
[----:B------:R-:W-:Y:S02]  /*d200*/  IMAD.IADD R16, R5, 0x1, -R12 ;  /* 0x0000000105107824 */ /* 0x000fe400078e0a0c */
[----:B------:R-:W-:Y:S02]  /*d210*/  IMAD R7, R7, 0x10, R4 ;  /* 0x0000001007077824 */ /* 0x000fe400078e0204 */
[----:B------:R-:W-:Y:S02]  /*d220*/  IMAD.U32 R5, RZ, RZ, UR5 ;  /* 0x00000005ff057e24 */ /* 0x000fe4000f8e00ff */
[----:B------:R-:W-:Y:S02]  /*d230*/  IMAD R9, R6, 0x40, R7 ;  /* 0x0000004006097824 */ /* 0x000fe400078e0207 */
[----:B------:R-:W-:Y:S01]  /*d240*/  IMAD.U32 R4, RZ, RZ, UR4 ;  /* 0x00000004ff047e24 */ /* 0x000fe2000f8e00ff */
[----:B------:R-:W-:Y:S01]  /*d250*/  UIMAD.WIDE.U32 UR4, UR41, UR8, URZ ;  /* 0x00000008290472a5 */ /* 0x000fe2000f8e003f */
[----:B------:R-:W-:Y:S01]  /*d260*/  IMAD.U32 R5, RZ, RZ, UR6 ;  /* 0x00000006ff057e24 */ /* 0x000fe2000f8e00ff */
[----:B------:R-:W-:Y:S01]  /*d270*/  UIMAD UR6, UR41, UR9, UR7 ;  /* 0x00000009290672a4 */ /* 0x000fe2000f8e0207 */
[----:B------:R-:W-:-:S02]  /*d280*/  IMAD R6, R16, 0x8, R9 ;  /* 0x0000000810067824 */ /* 0x000fc400078e0209 */
[----:B------:R-:W-:Y:S01]  /*d290*/  IMAD R16, RZ, RZ, -UR41 ;  /* 0x80000029ff107e24 */ /* 0x000fe2000f8e02ff */
[----:B------:R-:W-:Y:S01]  /*d2a0*/  UIADD3 UR6, UR5, UR6, URZ ;  /* 0x0000000605067290 */ /* 0x000fe2000fffe03f */
[----:B----4-:R-:W-:Y:S01]  /*d2b0*/  IMAD R12, R18, UR10, RZ ;  /* 0x0000000a120c7c24 */ /* 0x010fe2000f8e02ff */
[----:B------:R-:W-:Y:S01]  /*d2c0*/  ULDC.64 UR8, c[0x0][0xb28] ;  /* 0x0002ca0000087ab9 */ /* 0x000fe20000000a00 */
[----:B--2---:R-:W-:Y:S02]  /*d2d0*/  IMAD R11, R22, 0x80, R6 ;  /* 0x00000080160b7824 */ /* 0x004fe400078e0206 */
[----:B-1----:R-:W-:Y:S02]  /*d2e0*/  IMAD R23, R23, R16, UR11 ;  /* 0x0000000b17177e24 */ /* 0x002fe4000f8e0210 */
[----:B------:R-:W-:Y:S02]  /*d2f0*/  IMAD R15, R19, UR12, R12 ;  /* 0x0000000c130f7c24 */ /* 0x000fe4000f8e020c */
[----:B------:R-:W-:Y:S01]  /*d300*/  IMAD.WIDE.U32 R4, R18, UR12, R4 ;  /* 0x0000000c12047c25 */ /* 0x000fe2000f8e0004 */
[----:B------:R-:W-:-:S03]  /*d310*/  SHF.R.S32.HI R16, RZ, 0x1f, R23 ;  /* 0x0000001fff107819 */ /* 0x000fc60000011417 */
[----:B0-----:R-:W-:-:S04]  /*d320*/  @P0 IMAD.HI.U32 R12, R11, R14, RZ ;  /* 0x0000000e0b0c0227 */ /* 0x001fc800078e00ff */
[----:B------:R-:W-:Y:S02]  /*d330*/  IMAD.U32 R7, RZ, RZ, UR5 ;  /* 0x00000005ff077e24 */ /* 0x000fe4000f8e00ff */
[----:B------:R-:W-:Y:S01]  /*d340*/  IMAD.U32 R6, RZ, RZ, UR4 ;  /* 0x00000004ff067e24 */ /* 0x000fe2000f8e00ff */
[----:B------:R-:W-:Y:S01]  /*d350*/  ULDC.64 UR4, c[0x0][0xbe0] ;  /* 0x0002f80000047ab9 */ /* 0x000fe20000000a00 */
[----:B------:R-:W-:Y:S01]  /*d360*/  IMAD.U32 R7, RZ, RZ, UR6 ;  /* 0x00000006ff077e24 */ /* 0x000fe2000f8e00ff */
[----:B------:R-:W-:Y:S01]  /*d370*/  ULDC.64 UR6, c[0x0][0xb48] ;  /* 0x0002d20000067ab9 */ /* 0x000fe20000000a00 */
[----:B------:R-:W-:Y:S02]  /*d380*/  IMAD.IADD R5, R5, 0x1, R15 ;  /* 0x0000000105057824 */ /* 0x000fe400078e020f */
[----:B---3--:R-:W-:Y:S02]  /*d390*/  IMAD R14, R20, UR10, RZ ;  /* 0x0000000a140e7c24 */ /* 0x008fe4000f8e02ff */
[----:B-----5:R-:W-:-:S04]  /*d3a0*/  @P0 IMAD.HI.U32 R152, R11, R152, RZ ;  /* 0x000000980b980227 */ /* 0x020fc800078e00ff */
[----:B------:R-:W-:Y:S01]  /*d3b0*/  IMAD.MOV.U32 R13, RZ, RZ, R11 ;  /* 0x000000ffff0d7224 */ /* 0x000fe200078e000b */
[----:B------:R-:W-:Y:S01]  /*d3c0*/  @P0 SHF.R.U32.HI R13, RZ, R17, R12 ;  /* 0x00000011ff0d0219 */ /* 0x000fe2000001160c */
[----:B------:R-:W-:Y:S02]  /*d3d0*/  IMAD R17, R21, UR12, R14 ;  /* 0x0000000c15117c24 */ /* 0x000fe4000f8e020e */
[----:B------:R-:W-:-:S04]  /*d3e0*/  IMAD.WIDE.U32 R6, R20, UR12, R6 ;  /* 0x0000000c14067c25 */ /* 0x000fc8000f8e0006 */
[----:B------:R-:W-:Y:S01]  /*d3f0*/  IMAD.MOV.U32 R15, RZ, RZ, R11 ;  /* 0x000000ffff0f7224 */ /* 0x000fe200078e000b */
[----:B------:R-:W-:Y:S01]  /*d400*/  @P0 SHF.R.U32.HI R15, RZ, R153, R152 ;  /* 0x00000099ff0f0219 */ /* 0x000fe20000011698 */
[----:B------:R-:W-:Y:S02]  /*d410*/  IMAD R12, R16, UR4, RZ ;  /* 0x00000004100c7c24 */ /* 0x000fe4000f8e02ff */
[----:B------:R-:W-:-:S04]  /*d420*/  IMAD.WIDE.U32 R4, R23, UR4, R4 ;  /* 0x0000000417047c25 */ /* 0x000fc8000f8e0004 */
[----:B------:R-:W-:Y:S01]  /*d430*/  IMAD.IADD R7, R7, 0x1, R17 ;  /* 0x0000000107077824 */ /* 0x000fe200078e0211 */
[----:B------:R-:W-:Y:S01]  /*d440*/  SHF.R.S32.HI R17, RZ, 0x1f, R13 ;  /* 0x0000001fff117819 */ /* 0x000fe2000001140d */
[----:B------:R-:W-:Y:S01]  /*d450*/  IMAD R14, R23, UR5, R12 ;  /* 0x00000005170e7c24 */ /* 0x000fe2000f8e020c */
[----:B------:R-:W-:Y:S01]  /*d460*/  IADD3 R4, P0, R13, R4, RZ ;  /* 0x000000040d047210 */ /* 0x000fe20007f1e0ff */
[----:B------:R-:W-:Y:S01]  /*d470*/  IMAD R16, R16, UR6, RZ ;  /* 0x0000000610107c24 */ /* 0x000fe2000f8e02ff */
[----:B------:R-:W-:Y:S01]  /*d480*/  SHF.R.S32.HI R12, RZ, 0x1f, R15 ;  /* 0x0000001fff0c7819 */ /* 0x000fe2000001140f */
[----:B------:R-:W-:Y:S01]  /*d490*/  IMAD.MOV R13, RZ, RZ, -R13 ;  /* 0x000000ffff0d7224 */ /* 0x000fe200078e0a0d */
[----:B------:R-:W-:Y:S01]  /*d4a0*/  ULDC.64 UR4, c[0x0][0xb30] ;  /* 0x0002cc0000047ab9 */ /* 0x000fe20000000a00 */
[----:B------:R-:W-:Y:S01]  /*d4b0*/  IMAD R19, R23, UR7, R16 ;  /* 0x0000000717137c24 */ /* 0x000fe2000f8e0210 */
[----:B------:R-:W-:Y:S01]  /*d4c0*/  IADD3.X R5, R17, R5, R14, P0, !PT ;  /* 0x0000000511057210 */ /* 0x000fe200007fe40e */
[----:B------:R-:W-:-:S02]  /*d4d0*/  IMAD.MOV R16, RZ, RZ, -R15 ;  /* 0x000000ffff107224 */ /* 0x000fc400078e0a0f */
[----:B------:R-:W-:Y:S02]  /*d4e0*/  IMAD R12, R12, UR4, RZ ;  /* 0x000000040c0c7c24 */ /* 0x000fe4000f8e02ff */
        /* <DEDUP_REMOVED lines=31> */
[----:B------:R-:W-:Y:S01]  /*d6e0*/  SHFL.IDX PT, R12, R16, RZ, 0x1c1f ;  /* 0x001c1fff100c7589 */ /* 0x000fe200000e0000 */
[----:B------:R-:W-:Y:S01]  /*d6f0*/  LOP3.LUT P0, RZ, R0, 0x3, RZ, 0xc0, !PT ;  /* 0x0000000300ff7812 */ /* 0x000fe2000780c0ff */
[C---:B------:R-:W-:Y:S01]  /*d700*/  VIADD R9, R11.reuse, 0x8 ;  /* 0x000000080b097836 */ /* 0x040fe20000000000 */
[----:B------:R-:W-:Y:S01]  /*d710*/  UIADD3 UR4, UR4, 0x22820, URZ ;  /* 0x0002282004047890 */ /* 0x000fe2000fffe03f */
[----:B------:R-:W0:Y:S01]  /*d720*/  SHFL.IDX PT, R13, R17, RZ, 0x1c1f ;  /* 0x001c1fff110d7589 */ /* 0x000e2200000e0000 */
[----:B------:R-:W-:-:S02]  /*d730*/  ISETP.GE.OR P1, PT, R11, R8, P0 ;  /* 0x000000080b00720c */ /* 0x000fc40000726670 */
[-C--:B------:R-:W-:Y:S01]  /*d740*/  ISETP.GE.OR P0, PT, R9, R8.reuse, P0 ;  /* 0x000000080900720c */ /* 0x080fe20000706670 */
[----:B------:R1:W2:Y:S01]  /*d750*/  SHFL.IDX PT, R15, R17, 0x1, 0x1c1f ;  /* 0x003c1f00110f7f89 */ /* 0x0002a200000e0000 */
[----:B------:R-:W-:Y:S01]  /*d760*/  UPRMT UR4, URZ, 0x654, UR4 ;  /* 0x000006543f047896 */ /* 0x000fe20008000004 */
[----:B------:R-:W-:Y:S02]  /*d770*/  ISETP.GE.AND P2, PT, R11, R8, PT ;  /* 0x000000080b00720c */ /* 0x000fe40003f46270 */
[----:B------:R3:W4:Y:S01]  /*d780*/  SHFL.IDX PT, R4, R6, RZ, 0x1c1f ;  /* 0x001c1fff06047589 */ /* 0x00072200000e0000 */
[----:B-1----:R-:W-:-:S03]  /*d790*/  LOP3.LUT R17, R10, 0x7ffffffc, RZ, 0xc0, !PT ;  /* 0x7ffffffc0a117812 */ /* 0x002fc600078ec0ff */
[----:B------:R3:W1:Y:S02]  /*d7a0*/  SHFL.IDX PT, R5, R7, RZ, 0x1c1f ;  /* 0x001c1fff07057589 */ /* 0x00066400000e0000 */
[----:B------:R-:W-:Y:S01]  /*d7b0*/  SYNCS.ARRIVE.TRANS64.RED.A1T0 RZ, [UR4], RZ ;  /* 0x000000ffffff79a7 */ /* 0x000fe20008100404 */
[----:B------:R-:W-:-:S04]  /*d7c0*/  IMAD.IADD R0, R0, 0x1, -R17 ;  /* 0x0000000100007824 */ /* 0x000fc800078e0a11 */
[----:B------:R-:W-:Y:S01]  /*d7d0*/  IMAD.SHL.U32 R0, R0, 0x2, RZ ;  /* 0x0000000200007824 */ /* 0x000fe200078e00ff */
[----:B0-----:R3:W-:Y:S04]  /*d7e0*/  @!P1 ST.E desc[UR36][R12.64], R3 ;  /* 0x000000030c009985 */ /* 0x0017e8000c101924 */
[----:B--2---:R3:W-:Y:S01]  /*d7f0*/  @!P0 ST.E desc[UR36][R14.64], R2 ;  /* 0x000000020e008985 */ /* 0x0047e2000c101924 */
[----:B------:R-:W-:Y:S05]  /*d800*/  @P2 BRA `(.L_x_2030) ;  /* 0x0000000800f82947 */ /* 0x000fea0003800000 */
[C---:B---3--:R-:W-:Y:S01]  /*d810*/  VIADD R2, R0.reuse, 0x8 ;  /* 0x0000000800027836 */ /* 0x048fe20000000000 */
        /* <DEDUP_REMOVED lines=10> */
[----:B------:R-:W-:Y:S01]  /*d8c0*/  ISETP.GE.AND P0, PT, R16, UR4, PT ;  /* 0x0000000410007c0c */ /* 0x000fe2000bf06270 */
[C---:B------:R-:W-:Y:S01]  /*d8d0*/  VIADD R19, R0.reuse, 0x38 ;  /* 0x0000003800137836 */ /* 0x040fe20000000000 */
[----:B------:R-:W-:Y:S01]  /*d8e0*/  ISETP.GE.AND P1, PT, R17, UR4, PT ;  /* 0x0000000411007c0c */ /* 0x000fe2000bf26270 */
[----:B------:R-:W-:-:S02]  /*d8f0*/  VIADD R20, R0, 0x40 ;  /* 0x0000004000147836 */ /* 0x000fc40000000000 */
[----:B------:R-:W-:Y:S02]  /*d900*/  VIADD R21, R0, 0x48 ;  /* 0x0000004800157836 */ /* 0x000fe40000000000 */
[----:B------:R-:W-:Y:S01]  /*d910*/  @!P3 LEA.HI R2, R2, R2, RZ, 0x1 ;  /* 0x000000020202b211 */ /* 0x000fe200078f08ff */
[C---:B------:R-:W-:Y:S01]  /*d920*/  VIADD R22, R0.reuse, 0x50 ;  /* 0x0000005000167836 */ /* 0x040fe20000000000 */
[----:B------:R-:W-:Y:S01]  /*d930*/  @!P4 LEA.HI R3, R3, R3, RZ, 0x1 ;  /* 0x000000030303c211 */ /* 0x000fe200078f08ff */
[----:B------:R-:W-:Y:S01]  /*d940*/  VIADD R23, R0, 0x58 ;  /* 0x0000005800177836 */ /* 0x000fe20000000000 */
[----:B------:R-:W-:Y:S02]  /*d950*/  @!P5 LEA.HI R10, R10, R10, RZ, 0x1 ;  /* 0x0000000a0a0ad211 */ /* 0x000fe400078f08ff */
[----:B------:R-:W-:Y:S02]  /*d960*/  @!P3 LOP3.LUT R11, R2, 0xfffffffe, RZ, 0xc0, !PT ;  /* 0xfffffffe020bb812 */ /* 0x000fe400078ec0ff */
[----:B------:R-:W-:Y:S01]  /*d970*/  @!P4 LOP3.LUT R13, R3, 0xfffffffe, RZ, 0xc0, !PT ;  /* 0xfffffffe030dc812 */ /* 0x000fe200078ec0ff */
[----:B-1--4-:R-:W-:Y:S01]  /*d980*/  @!P2 IMAD.WIDE R2, R0, 0x4, R4 ;  /* 0x000000040002a825 */ /* 0x012fe200078e0204 */
[----:B------:R-:W-:-:S02]  /*d990*/  @!P5 LOP3.LUT R15, R10, 0xfffffffe, RZ, 0xc0, !PT ;  /* 0xfffffffe0a0fd812 */ /* 0x000fc400078ec0ff */
[----:B------:R-:W-:Y:S01]  /*d9a0*/  ISETP.GE.AND P6, PT, R22, UR4, PT ;  /* 0x0000000416007c0c */ /* 0x000fe2000bfc6270 */
[--C-:B------:R-:W-:Y:S01]  /*d9b0*/  @!P3 IMAD.WIDE R10, R11, 0x4, R4.reuse ;  /* 0x000000040b0ab825 */ /* 0x100fe200078e0204 */
[----:B------:R0:W-:Y:S01]  /*d9c0*/  @!P2 ST.E.64 desc[UR36][R2.64], R24 ;  /* 0x000000180200a985 */ /* 0x0001e2000c101b24 */
[----:B------:R-:W-:Y:S02]  /*d9d0*/  ISETP.GE.AND P2, PT, R18, UR4, PT ;  /* 0x0000000412007c0c */ /* 0x000fe4000bf46270 */
[--C-:B------:R-:W-:Y:S01]  /*d9e0*/  @!P4 IMAD.WIDE R12, R13, 0x4, R4.reuse ;  /* 0x000000040d0cc825 */ /* 0x100fe200078e0204 */
[----:B------:R1:W-:Y:S01]  /*d9f0*/  @!P3 ST.E.64 desc[UR36][R10.64], R28 ;  /* 0x0000001c0a00b985 */ /* 0x0003e2000c101b24 */
[----:B------:R-:W-:Y:S02]  /*da00*/  ISETP.GE.AND P3, PT, R19, UR4, PT ;  /* 0x0000000413007c0c */ /* 0x000fe4000bf66270 */
[----:B------:R-:W-:Y:S01]  /*da10*/  @!P5 IMAD.WIDE R14, R15, 0x4, R4 ;  /* 0x000000040f0ed825 */ /* 0x000fe200078e0204 */
[----:B------:R2:W-:Y:S01]  /*da20*/  @!P4 ST.E.64 desc[UR36][R12.64], R32 ;  /* 0x000000200c00c985 */ /* 0x0005e2000c101b24 */
[----:B------:R-:W-:-:S02]  /*da30*/  ISETP.GE.AND P4, PT, R20, UR4, PT ;  /* 0x0000000414007c0c */ /* 0x000fc4000bf86270 */
[----:B------:R-:W-:Y:S01]  /*da40*/  @!P0 LEA.HI R16, R16, R16, RZ, 0x1 ;  /* 0x0000001010108211 */ /* 0x000fe200078f08ff */
[----:B------:R3:W-:Y:S01]  /*da50*/  @!P5 ST.E.64 desc[UR36][R14.64], R36 ;  /* 0x000000240e00d985 */ /* 0x0007e2000c101b24 */
[----:B------:R-:W-:Y:S01]  /*da60*/  ISETP.GE.AND P5, PT, R21, UR4, PT ;  /* 0x0000000415007c0c */ /* 0x000fe2000bfa6270 */
[----:B0-----:R-:W-:Y:S01]  /*da70*/  VIADD R24, R0, 0x60 ;  /* 0x0000006000187836 */ /* 0x001fe20000000000 */
[----:B------:R-:W-:Y:S02]  /*da80*/  @!P1 LEA.HI R17, R17, R17, RZ, 0x1 ;  /* 0x0000001111119211 */ /* 0x000fe400078f08ff */
[----:B------:R-:W-:Y:S02]  /*da90*/  @!P0 LOP3.LUT R3, R16, 0xfffffffe, RZ, 0xc0, !PT ;  /* 0xfffffffe10038812 */ /* 0x000fe400078ec0ff */
[----:B-1----:R-:W-:Y:S02]  /*daa0*/  @!P1 LOP3.LUT R11, R17, 0xfffffffe, RZ, 0xc0, !PT ;  /* 0xfffffffe110b9812 */ /* 0x002fe400078ec0ff */
[----:B------:R-:W-:Y:S01]  /*dab0*/  @!P2 LEA.HI R18, R18, R18, RZ, 0x1 ;  /* 0x000000121212a211 */ /* 0x000fe200078f08ff */
[----:B------:R-:W-:Y:S01]  /*dac0*/  @!P0 IMAD.WIDE R2, R3, 0x4, R4 ;  /* 0x0000000403028825 */ /* 0x000fe200078e0204 */
[----:B------:R-:W-:-:S02]  /*dad0*/  @!P3 LEA.HI R19, R19, R19, RZ, 0x1 ;  /* 0x000000131313b211 */ /* 0x000fc400078f08ff */
[----:B------:R-:W-:Y:S01]  /*dae0*/  @!P4 LEA.HI R20, R20, R20, RZ, 0x1 ;  /* 0x000000141414c211 */ /* 0x000fe200078f08ff */
[----:B------:R-:W-:Y:S01]  /*daf0*/  @!P1 IMAD.WIDE R10, R11, 0x4, R4 ;  /* 0x000000040b0a9825 */ /* 0x000fe200078e0204 */
[----:B------:R-:W-:Y:S01]  /*db00*/  @!P5 LEA.HI R21, R21, R21, RZ, 0x1 ;  /* 0x000000151515d211 */ /* 0x000fe200078f08ff */
[----:B------:R0:W-:Y:S01]  /*db10*/  @!P0 ST.E.64 desc[UR36][R2.64], R40 ;  /* 0x0000002802008985 */ /* 0x0001e2000c101b24 */
[----:B------:R-:W-:Y:S02]  /*db20*/  @!P6 LEA.HI R22, R22, R22, RZ, 0x1 ;  /* 0x000000161616e211 */ /* 0x000fe400078f08ff */
[----:B--2---:R-:W-:Y:S01]  /*db30*/  @!P2 LOP3.LUT R13, R18, 0xfffffffe, RZ, 0xc0, !PT ;  /* 0xfffffffe120da812 */ /* 0x004fe200078ec0ff */
[----:B------:R1:W-:Y:S01]  /*db40*/  @!P1 ST.E.64 desc[UR36][R10.64], R44 ;  /* 0x0000002c0a009985 */ /* 0x0003e2000c101b24 */
[----:B------:R-:W-:Y:S01]  /*db50*/  @!P3 LOP3.LUT R19, R19, 0xfffffffe, RZ, 0xc0, !PT ;  /* 0xfffffffe1313b812 */ /* 0x000fe200078ec0ff */
[----:B------:R-:W-:Y:S01]  /*db60*/  VIADD R18, R0, 0x68 ;  /* 0x0000006800127836 */ /* 0x000fe20000000000 */
[----:B---3--:R-:W-:Y:S01]  /*db70*/  @!P4 LOP3.LUT R15, R20, 0xfffffffe, RZ, 0xc0, !PT ;  /* 0xfffffffe140fc812 */ /* 0x008fe200078ec0ff */
[----:B------:R-:W-:Y:S01]  /*db80*/  VIADD R20, R0, 0x78 ;  /* 0x0000007800147836 */ /* 0x000fe20000000000 */
[----:B------:R-:W-:-:S02]  /*db90*/  @!P5 LOP3.LUT R21, R21, 0xfffffffe, RZ, 0xc0, !PT ;  /* 0xfffffffe1515d812 */ /* 0x000fc400078ec0ff */
[----:B------:R-:W-:Y:S01]  /*dba0*/  @!P6 LOP3.LUT R17, R22, 0xfffffffe, RZ, 0xc0, !PT ;  /* 0xfffffffe1611e812 */ /* 0x000fe200078ec0ff */
[----:B------:R-:W-:Y:S01]  /*dbb0*/  VIADD R22, R0, 0x88 ;  /* 0x0000008800167836 */ /* 0x000fe20000000000 */
[----:B------:R-:W-:Y:S01]  /*dbc0*/  ISETP.GE.AND P1, PT, R23, UR4, PT ;  /* 0x0000000417007c0c */ /* 0x000fe2000bf26270 */
[----:B0-----:R-:W-:Y:S01]  /*dbd0*/  @!P2 IMAD.WIDE R2, R13, 0x4, R4 ;  /* 0x000000040d02a825 */ /* 0x001fe200078e0204 */
[----:B------:R-:W-:-:S03]  /*dbe0*/  ISETP.GE.AND P0, PT, R24, UR4, PT ;  /* 0x0000000418007c0c */ /* 0x000fc6000bf06270 */
        /* <DEDUP_REMOVED lines=15> */
[----:B------:R-:W-:Y:S02]  /*dce0*/  @!P0 LEA.HI R24, R24, R24, RZ, 0x1 ;  /* 0x0000001818188211 */ /* 0x000fe400078f08ff */
[----:B------:R-:W-:Y:S02]  /*dcf0*/  ISETP.GE.AND P6, PT, R19, UR4, PT ;  /* 0x0000000413007c0c */ /* 0x000fe4000bfc6270 */
[----:B------:R-:W-:-:S02]  /*dd00*/  ISETP.GE.AND P4, PT, R21, UR4, PT ;  /* 0x0000000415007c0c */ /* 0x000fc4000bf86270 */
        /* <DEDUP_REMOVED lines=42> */
[----:B0-----:R-:W-:Y:S02]  /*dfb0*/  @!P0 LOP3.LUT R3, R23, 0xfffffffe, RZ, 0xc0, !PT ;  /* 0xfffffffe17038812 */ /* 0x001fe400078ec0ff */
[----:B------:R-:W-:Y:S02]  /*dfc0*/  @!P2 LEA.HI R18, R18, R18, RZ, 0x1 ;  /* 0x000000121212a211 */ /* 0x000fe400078f08ff */
[----:B-1----:R-:W-:Y:S01]  /*dfd0*/  @!P1 LOP3.LUT R11, R24, 0xfffffffe, RZ, 0xc0, !PT ;  /* 0xfffffffe180b9812 */ /* 0x002fe200078ec0ff */
[--C-:B------:R-:W-:Y:S01]  /*dfe0*/  @!P0 IMAD.WIDE R2, R3, 0x4, R4.reuse ;  /* 0x0000000403028825 */ /* 0x100fe200078e0204 */
[----:B------:R-:W-:Y:S02]  /*dff0*/  @!P4 LEA.HI R20, R20, R20, RZ, 0x1 ;  /* 0x000000141414c211 */ /* 0x000fe400078f08ff */
[----:B--2---:R-:W-:Y:S01]  /*e000*/  @!P2 LOP3.LUT R13, R18, 0xfffffffe, RZ, 0xc0, !PT ;  /* 0xfffffffe120da812 */ /* 0x004fe200078ec0ff */
[--C-:B------:R-:W-:Y:S01]  /*e010*/  @!P1 IMAD.WIDE R10, R11, 0x4, R4.reuse ;  /* 0x000000040b0a9825 */ /* 0x100fe200078e0204 */
[----:B------:R-:W-:Y:S01]  /*e020*/  @!P3 LEA.HI R19, R19, R19, RZ, 0x1 ;  /* 0x000000131313b211 */ /* 0x000fe200078f08ff */
[----:B------:R0:W-:Y:S01]  /*e030*/  @!P0 ST.E.64 desc[UR36][R2.64], R96 ;  /* 0x0000006002008985 */ /* 0x0001e2000c101b24 */
[----:B------:R-:W-:Y:S01]  /*e040*/  @!P5 LEA.HI R21, R21, R21, RZ, 0x1 ;  /* 0x000000151515d211 */ /* 0x000fe200078f08ff */
[----:B------:R-:W-:Y:S01]  /*e050*/  @!P2 IMAD.WIDE R12, R13, 0x4, R4 ;  /* 0x000000040d0ca825 */ /* 0x000fe200078e0204 */
[----:B------:R-:W-:Y:S01]  /*e060*/  @!P3 LOP3.LUT R19, R19, 0xfffffffe, RZ, 0xc0, !PT ;  /* 0xfffffffe1313b812 */ /* 0x000fe200078ec0ff */
[----:B------:R1:W-:Y:S01]  /*e070*/  @!P1 ST.E.64 desc[UR36][R10.64], R100 ;  /* 0x000000640a009985 */ /* 0x0003e2000c101b24 */
[----:B------:R-:W-:Y:S01]  /*e080*/  @!P6 LEA.HI R22, R22, R22, RZ, 0x1 ;  /* 0x000000161616e211 */ /* 0x000fe200078f08ff */
[----:B------:R-:W-:Y:S01]  /*e090*/  VIADD R18, R0, 0xc8 ;  /* 0x000000c800127836 */ /* 0x000fe20000000000 */
[----:B---3--:R-:W-:Y:S01]  /*e0a0*/  @!P4 LOP3.LUT R15, R20, 0xfffffffe, RZ, 0xc0, !PT ;  /* 0xfffffffe140fc812 */ /* 0x008fe200078ec0ff */
[----:B------:R-:W-:Y:S01]  /*e0b0*/  @!P2 ST.E.64 desc[UR36][R12.64], R104 ;  /* 0x000000680c00a985 */ /* 0x000fe2000c101b24 */
[----:B------:R-:W-:Y:S01]  /*e0c0*/  @!P5 LOP3.LUT R21, R21, 0xfffffffe, RZ, 0xc0, !PT ;  /* 0xfffffffe1515d812 */ /* 0x000fe200078ec0ff */
[----:B------:R-:W-:Y:S01]  /*e0d0*/  VIADD R20, R0, 0xd8 ;  /* 0x000000d800147836 */ /* 0x000fe20000000000 */
[----:B----4-:R-:W-:-:S02]  /*e0e0*/  @!P6 LOP3.LUT R17, R22, 0xfffffffe, RZ, 0xc0, !PT ;  /* 0xfffffffe1611e812 */ /* 0x010fc400078ec0ff */
        /* <DEDUP_REMOVED lines=8> */
[----:B------:R2:W-:Y:S01]  /*e170*/  @!P5 ST.E.64 desc[UR36][R14.64], R116 ;  /* 0x000000740e00d985 */ /* 0x0005e2000c101b24 */
[----:B------:R-:W-:Y:S01]  /*e180*/  @!P6 IMAD.WIDE R16, R17, 0x4, R4 ;  /* 0x000000041110e825 */ /* 0x000fe200078e0204 */
[----:B------:R-:W-:-:S02]  /*e190*/  @!P0 LEA.HI R18, R18, R18, RZ, 0x1 ;  /* 0x0000001212128211 */ /* 0x000fc400078f08ff */
[----:B------:R-:W-:Y:S01]  /*e1a0*/  ISETP.GE.AND P1, PT, R19, UR4, PT ;  /* 0x0000000413007c0c */ /* 0x000fe2000bf26270 */
[C---:B------:R-:W-:Y:S01]  /*e1b0*/  VIADD R21, R0.reuse, 0xe0 ;  /* 0x000000e000157836 */ /* 0x040fe20000000000 */
[----:B------:R3:W-:Y:S01]  /*e1c0*/  @!P6 ST.E.64 desc[UR36][R16.64], R120 ;  /* 0x000000781000e985 */ /* 0x0007e2000c101b24 */
[----:B0-----:R-:W-:Y:S01]  /*e1d0*/  VIADD R3, R0, 0xf8 ;  /* 0x000000f800037836 */ /* 0x001fe20000000000 */
[----:B------:R-:W-:Y:S01]  /*e1e0*/  @!P2 LEA.HI R20, R20, R20, RZ, 0x1 ;  /* 0x000000141414a211 */ /* 0x000fe200078f08ff */
[C---:B------:R-:W-:Y:S01]  /*e1f0*/  VIADD R12, R0.reuse, 0xe8 ;  /* 0x000000e8000c7836 */ /* 0x040fe20000000000 */
[----:B------:R-:W-:Y:S01]  /*e200*/  ISETP.GE.AND P3, PT, R21, UR4, PT ;  /* 0x0000000415007c0c */ /* 0x000fe2000bf66270 */
[----:B------:R-:W-:Y:S01]  /*e210*/  VIADD R13, R0, 0xf0 ;  /* 0x000000f0000d7836 */ /* 0x000fe20000000000 */
[----:B------:R-:W-:Y:S02]  /*e220*/  ISETP.GE.AND P6, PT, R3, UR4, PT ;  /* 0x0000000403007c0c */ /* 0x000fe4000bfc6270 */
[----:B------:R-:W-:-:S02]  /*e230*/  ISETP.GE.AND P4, PT, R12, UR4, PT ;  /* 0x000000040c007c0c */ /* 0x000fc4000bf86270 */
[----:B------:R-:W-:Y:S02]  /*e240*/  ISETP.GE.AND P5, PT, R13, UR4, PT ;  /* 0x000000040d007c0c */ /* 0x000fe4000bfa6270 */
[----:B------:R-:W-:-:S04]  /*e250*/  @!P1 LEA.HI R19, R19, R19, RZ, 0x1 ;  /* 0x0000001313139211 */ /* 0x000fc800078f08ff */
[----:B-1----:R-:W-:Y:S02]  /*e260*/  @!P1 LOP3.LUT R11, R19, 0xfffffffe, RZ, 0xc0, !PT ;  /* 0xfffffffe130b9812 */ /* 0x002fe400078ec0ff */
[----:B------:R-:W-:Y:S02]  /*e270*/  @!P3 LEA.HI R21, R21, R21, RZ, 0x1 ;  /* 0x000000151515b211 */ /* 0x000fe400078f08ff */
[----:B------:R-:W-:Y:S02]  /*e280*/  @!P6 LEA.HI R10, R3, R3, RZ, 0x1 ;  /* 0x00000003030ae211 */ /* 0x000fe400078f08ff */
[----:B------:R-:W-:Y:S02]  /*e290*/  @!P4 LEA.HI R12, R12, R12, RZ, 0x1 ;  /* 0x0000000c0c0cc211 */ /* 0x000fe400078f08ff */
[----:B------:R-:W-:Y:S02]  /*e2a0*/  @!P5 LEA.HI R2, R13, R13, RZ, 0x1 ;  /* 0x0000000d0d02d211 */ /* 0x000fe400078f08ff */
[----:B------:R-:W-:-:S02]  /*e2b0*/  @!P0 LOP3.LUT R3, R18, 0xfffffffe, RZ, 0xc0, !PT ;  /* 0xfffffffe12038812 */ /* 0x000fc400078ec0ff */
[----:B------:R-:W-:Y:S02]  /*e2c0*/  @!P2 LOP3.LUT R13, R20, 0xfffffffe, RZ, 0xc0, !PT ;  /* 0xfffffffe140da812 */ /* 0x000fe400078ec0ff */
[----:B--2---:R-:W-:Y:S02]  /*e2d0*/  @!P3 LOP3.LUT R15, R21, 0xfffffffe, RZ, 0xc0, !PT ;  /* 0xfffffffe150fb812 */ /* 0x004fe400078ec0ff */
[----:B---3--:R-:W-:Y:S01]  /*e2e0*/  @!P4 LOP3.LUT R17, R12, 0xfffffffe, RZ, 0xc0, !PT ;  /* 0xfffffffe0c11c812 */ /* 0x008fe200078ec0ff */
        /* <DEDUP_REMOVED lines=15> */
[----:B------:R0:W-:Y:S02]  /*e3e0*/  @!P6 ST.E.64 desc[UR36][R4.64], R148 ;  /* 0x000000940400e985 */ /* 0x0001e4000c101b24 */
.L_x_2030:
[----:B------:R-:W-:Y:S05]  /*e3f0*/  BSYNC B0 ;  /* 0x0000000000007941 */ /* 0x000fea0003800000 */
.L_x_2029:
[----:B------:R-:W-:Y:S01]  /*e400*/  ISETP.GE.AND P0, PT, R9, R8, PT ;  /* 0x000000080900720c */ /* 0x000fe20003f06270 */
[----:B0--3--:R0:W2:Y:S04]  /*e410*/  SHFL.IDX PT, R3, R7, 0x1, 0x1c1f ;  /* 0x003c1f0007037f89 */ /* 0x0090a800000e0000 */
[----:B------:R0:W3:Y:S08]  /*e420*/  SHFL.IDX PT, R2, R6, 0x1, 0x1c1f ;  /* 0x003c1f0006027f89 */ /* 0x0000f000000e0000 */
[----:B0-----:R-:W-:Y:S05]  /*e430*/  @P0 BRA `(.L_x_1941) ;  /* 0x0000004800d80947 */ /* 0x001fea0003800000 */
[C---:B----4-:R-:W-:Y:S01]  /*e440*/  VIADD R4, R0.reuse, 0x8 ;  /* 0x0000000800047836 */ /* 0x050fe20000000000 */
        /* <DEDUP_REMOVED lines=11> */
[----:B------:R-:W-:-:S02]  /*e500*/  VIADD R14, R0, 0x38 ;  /* 0x00000038000e7836 */ /* 0x000fc40000000000 */
[C---:B------:R-:W-:Y:S02]  /*e510*/  VIADD R15, R0.reuse, 0x40 ;  /* 0x00000040000f7836 */ /* 0x040fe40000000000 */
[----:B------:R-:W-:Y:S02]  /*e520*/  VIADD R16, R0, 0x48 ;  /* 0x0000004800107836 */ /* 0x000fe40000000000 */
[----:B------:R-:W-:Y:S01]  /*e530*/  @!P1 LEA.HI R4, R4, R4, RZ, 0x1 ;  /* 0x0000000404049211 */ /* 0x000fe200078f08ff */
[C---:B------:R-:W-:Y:S01]  /*e540*/  VIADD R18, R0.reuse, 0x50 ;  /* 0x0000005000127836 */ /* 0x040fe20000000000 */
[----:B------:R-:W-:Y:S01]  /*e550*/  @!P2 LEA.HI R5, R5, R5, RZ, 0x1 ;  /* 0x000000050505a211 */ /* 0x000fe200078f08ff */
[----:B------:R-:W-:Y:S01]  /*e560*/  VIADD R19, R0, 0x58 ;  /* 0x0000005800137836 */ /* 0x000fe20000000000 */
[----:B------:R-:W-:Y:S01]  /*e570*/  @!P1 LOP3.LUT R7, R4, 0xfffffffe, RZ, 0xc0, !PT ;  /* 0xfffffffe04079812 */ /* 0x000fe200078ec0ff */
[C---:B------:R-:W-:Y:S01]  /*e580*/  VIADD R20, R0.reuse, 0x80 ;  /* 0x0000008000147836 */ /* 0x040fe20000000000 */
[----:B------:R-:W-:Y:S01]  /*e590*/  @!P2 LOP3.LUT R9, R5, 0xfffffffe, RZ, 0xc0, !PT ;  /* 0xfffffffe0509a812 */ /* 0x000fe200078ec0ff */
[----:B--23--:R-:W-:Y:S01]  /*e5a0*/  @!P0 IMAD.WIDE R4, R0, 0x4, R2 ;  /* 0x0000000400048825 */ /* 0x00cfe200078e0202 */
[----:B------:R-:W-:-:S02]  /*e5b0*/  ISETP.GE.AND P3, PT, R15, UR4, PT ;  /* 0x000000040f007c0c */ /* 0x000fc4000bf66270 */
[----:B------:R-:W-:Y:S01]  /*e5c0*/  ISETP.GE.AND P4, PT, R16, UR4, PT ;  /* 0x0000000410007c0c */ /* 0x000fe2000bf86270 */
[--C-:B------:R-:W-:Y:S01]  /*e5d0*/  @!P1 IMAD.WIDE R6, R7, 0x4, R2.reuse ;  /* 0x0000000407069825 */ /* 0x100fe200078e0202 */
        /* <DEDUP_REMOVED lines=17> */
[----:B------:R-:W-:Y:S01]  /*e6f0*/  @!P4 LEA.HI R16, R16, R16, RZ, 0x1 ;  /* 0x000000101010c211 */ /* 0x000fe200078f08ff */
[----:B------:R0:W-:Y:S01]  /*e700*/  @!P5 ST.E.64 desc[UR36][R4.64], R38 ;  /* 0x000000260400d985 */ /* 0x0001e2000c101b24 */
[----:B--2---:R-:W-:Y:S02]  /*e710*/  @!P0 LOP3.LUT R9, R12, 0xfffffffe, RZ, 0xc0, !PT ;  /* 0xfffffffe0c098812 */ /* 0x004fe400078ec0ff */
[----:B------:R-:W-:Y:S01]  /*e720*/  @!P1 LOP3.LUT R13, R13, 0xfffffffe, RZ, 0xc0, !PT ;  /* 0xfffffffe0d0d9812 */ /* 0x000fe200078ec0ff */
[----:B------:R1:W-:Y:S01]  /*e730*/  @!P6 ST.E.64 desc[UR36][R6.64], R42 ;  /* 0x0000002a0600e985 */ /* 0x0003e2000c101b24 */
[----:B------:R-:W-:Y:S01]  /*e740*/  @!P2 LOP3.LUT R11, R14, 0xfffffffe, RZ, 0xc0, !PT ;  /* 0xfffffffe0e0ba812 */ /* 0x000fe200078ec0ff */
[----:B------:R-:W-:Y:S01]  /*e750*/  VIADD R14, R0, 0x60 ;  /* 0x00000060000e7836 */ /* 0x000fe20000000000 */
[----:B------:R-:W-:-:S02]  /*e760*/  @!P3 LOP3.LUT R15, R15, 0xfffffffe, RZ, 0xc0, !PT ;  /* 0xfffffffe0f0fb812 */ /* 0x000fc400078ec0ff */
        /* <DEDUP_REMOVED lines=141> */
.L_x_2028:
[----:B------:R-:W0:Y:S02]  /*f040*/  S2R R0, SR_TID.X ;  /* 0x0000000000007919 */ /* 0x000e240000002100 */
[----:B0-----:R-:W-:-:S05]  /*f050*/  VIADD R2, R0, 0xffffff80 ;  /* 0xffffff8000027836 */ /* 0x001fca0000000000 */
        /* <DEDUP_REMOVED lines=24> */
[----:B------:R-:W-:-:S05]  /*f1e0*/  IMAD.U32 R3, RZ, RZ, UR6 ;  /* 0x00000006ff037e24 */ /* 0x000fca000f8e00ff */
        /* <DEDUP_REMOVED lines=33> */
.L_x_1939:
        /* <DEDUP_REMOVED lines=18> */
.L_x_2031:
[----:B------:R-:W-:Y:S01]  /*f520*/  ULDC UR7, c[0x0][0xc50] ;  /* 0x0003140000077ab9 */ /* 0x000fe20000000800 */
[----:B------:R-:W-:Y:S01]  /*f530*/  UMOV UR39, UR6 ;  /* 0x0000000600277c82 */ /* 0x000fe20008000000 */
[----:B------:R-:W-:-:S11]  /*f540*/  UISETP.NE.AND UP0, UPT, UR7, 0x1, UPT ;  /* 0x000000010700788c */ /* 0x000fd6000bf05270 */
[----:B------:R-:W-:Y:S01]  /*f550*/  @UP0 ULDC UR4, c[0x0][0xc54] ;  /* 0x0003150000040ab9 */ /* 0x000fe20000000800 */
[----:B------:R-:W-:Y:S01]  /*f560*/  @UP0 ULDC UR8, c[0x0][0xc58] ;  /* 0x0003160000080ab9 */ /* 0x000fe20000000800 */
[----:B------:R-:W-:-:S04]  /*f570*/  UIMAD.WIDE.U32 UR4, UR6, UR4, URZ ;  /* 0x00000004060472a5 */ /* 0x000fc8000f8e003f */
[----:B------:R-:W-:-:S12]  /*f580*/  @UP0 USHF.R.U32.HI UR39, URZ, UR8, UR5 ;  /* 0x000000083f270299 */ /* 0x000fd80008011605 */
.L_x_2032:
        /* <DEDUP_REMOVED lines=8> */
[----:B------:R-:W-:Y:S01]  /*f610*/  IMAD.MOV.U32 R32, RZ, RZ, RZ ;  /* 0x000000ffff207224 */ /* 0x000fe200078e00ff */
[----:B------:R-:W-:Y:S01]  /*f620*/  ULDC UR4, c[0x0][0x448] ;  /* 0x0001120000047ab9 */ /* 0x000fe20000000800 */
[----:B------:R-:W-:Y:S01]  /*f630*/  ULDC UR6, c[0x0][0x2f0] ;  /* 0x0000bc0000067ab9 */ /* 0x000fe20000000800 */
[----:B------:R-:W-:Y:S01]  /*f640*/  ULDC UR10, c[0x0][0x288] ;  /* 0x0000a200000a7ab9 */ /* 0x000fe20000000800 */
[----:B0-----:R-:W-:-:S04]  /*f650*/  ISETP.NE.U32.AND P0, PT, R2, RZ, PT ;  /* 0x000000ff0200720c */ /* 0x001fc80003f05070 */
[----:B------:R-:W-:-:S13]  /*f660*/  ISETP.NE.AND.EX P0, PT, R3, RZ, PT, P0 ;  /* 0x000000ff0300720c */ /* 0x000fda0003f05300 */
[----:B------:R-:W0:Y:S02]  /*f670*/  @P0 LDC.64 R2, c[0x0][0xa28] ;  /* 0x00028a00ff020b82 */ /* 0x000e240000000a00 */
[----:B0-----:R-:W-:-:S05]  /*f680*/  @P0 IMAD.WIDE R2, R33, 0x4, R2 ;  /* 0x0000000421020825 */ /* 0x001fca00078e0202 */
[----:B------:R0:W5:Y:S01]  /*f690*/  @P0 LDG.E R32, desc[UR36][R2.64] ;  /* 0x0000002402200981 */ /* 0x000162000c1e1900 */
[----:B------:R-:W1:Y:S01]  /*f6a0*/  S2UR UR40, SR_CTAID.X ;  /* 0x00000000002879c3 */ /* 0x000e620000002500 */
[----:B------:R-:W-:-:S03]  /*f6b0*/  UISETP.NE.AND UP1, UPT, UR4, 0x1, UPT ;  /* 0x000000010400788c */ /* 0x000fc6000bf25270 */
[----:B------:R-:W-:Y:S01]  /*f6c0*/  ULDC.64 UR4, c[0x0][0x418] ;  /* 0x0001060000047ab9 */ /* 0x000fe20000000a00 */
[----:B------:R-:W-:Y:S02]  /*f6d0*/  UP2UR UR48, UPR, URZ, 0x2 ;  /* 0x000000023f307883 */ /* 0x000fe40008000000 */
[----:B------:R-:W-:-:S03]  /*f6e0*/  UISETP.NE.U32.AND UP0, UPT, UR4, URZ, UPT ;  /* 0x0000003f0400728c */ /* 0x000fc6000bf05070 */
[----:B------:R-:W-:Y:S01]  /*f6f0*/  ULDC UR4, c[0x0][0x424] ;  /* 0x0001090000047ab9 */ /* 0x000fe20000000800 */
[----:B------:R-:W-:Y:S01]  /*f700*/  UISETP.NE.AND.EX UP0, UPT, UR5, URZ, UPT, UP0 ;  /* 0x0000003f0500728c */ /* 0x000fe2000bf05300 */
[----:B------:R-:W-:Y:S02]  /*f710*/  @UP1 ULDC UR9, c[0x0][0x450] ;  /* 0x0001140000091ab9 */ /* 0x000fe40000000800 */
[----:B------:R-:W-:Y:S01]  /*f720*/  @UP1 ULDC UR5, c[0x0][0x44c] ;  /* 0x0001130000051ab9 */ /* 0x000fe20000000800 */
[----:B------:R-:W-:-:S04]  /*f730*/  USEL UR41, UR4, 0x1, UP0 ;  /* 0x0000000104297887 */ /* 0x000fc80008000000 */
[----:B------:R-:W-:Y:S02]  /*f740*/  UIMAD UR7, UR41, UR6, 0x5f ;  /* 0x0000005f290774a4 */ /* 0x000fe4000f8e0206 */
[----:B------:R-:W-:Y:S02]  /*f750*/  UIMAD UR41, UR41, UR6, URZ ;  /* 0x00000006292972a4 */ /* 0x000fe4000f8e023f */
[----:B------:R-:W-:Y:S02]  /*f760*/  UIMAD.WIDE UR6, UR7, 0x2aaaaaab, URZ ;  /* 0x2aaaaaab070678a5 */ /* 0x000fe4000f8e023f */
[----:B-1----:R-:W-:Y:S02]  /*f770*/  USHF.L.U32 UR40, UR40, 0x7, URZ ;  /* 0x0000000728287899 */ /* 0x002fe4000800063f */
[----:B------:R-:W-:Y:S02]  /*f780*/  USHF.R.U32.HI UR43, URZ, 0x1f, UR7 ;  /* 0x0000001f3f2b7899 */ /* 0x000fe40008011607 */
[----:B------:R-:W-:-:S02]  /*f790*/  UIADD3 UR8, UR40, 0x7f, URZ ;  /* 0x0000007f28087890 */ /* 0x000fc4000fffe03f */
[----:B------:R-:W-:Y:S02]  /*f7a0*/  ULEA.HI.SX32 UR43, UR7, UR43, 0x1c ;  /* 0x0000002b072b7291 */ /* 0x000fe4000f8fe23f */
[----:B------:R-:W-:-:S04]  /*f7b0*/  UIMAD.WIDE.U32 UR4, UR8, UR5, URZ ;  /* 0x00000005080472a5 */ /* 0x000fc8000f8e003f */
[----:B------:R-:W-:Y:S02]  /*f7c0*/  @UP1 USHF.R.U32.HI UR8, URZ, UR9, UR5 ;  /* 0x000000093f081299 */ /* 0x000fe40008011605 */
[----:B------:R-:W-:Y:S01]  /*f7d0*/  UIADD3 UR9, UR41, 0x1, -UR10 ;  /* 0x0000000129097890 */ /* 0x000fe2000fffe80a */
[----:B------:R-:W-:Y:S02]  /*f7e0*/  ULDC.64 UR4, c[0x0][0x9e0] ;  /* 0x0002780000047ab9 */ /* 0x000fe40000000a00 */
[----:B------:R-:W-:Y:S02]  /*f7f0*/  UISETP.GE.AND UP0, UPT, UR5, 0x1, UPT ;  /* 0x000000010500788c */ /* 0x000fe4000bf06270 */
[----:B------:R-:W-:-:S04]  /*f800*/  UIADD3 UR9, UR9, UR8, URZ ;  /* 0x0000000809097290 */ /* 0x000fc8000fffe03f */
[----:B------:R-:W-:Y:S01]  /*f810*/  PLOP3.LUT P1, PT, PT, PT, UP0, 0x80, 0x0 ;  /* 0x000000000000781c */ /* 0x000fe20003f2f008 */
[----:B------:R-:W-:-:S12]  /*f820*/  UIADD3 UR4, UR9, UR4, URZ ;  /* 0x0000000409047290 */ /* 0x000fd8000fffe03f */
[----:B0-----:R-:W-:Y:S05]  /*f830*/  @!P1 BRA `(.L_x_2034) ;  /* 0x0000000000449947 */ /* 0x001fea0003800000 */
        /* <DEDUP_REMOVED lines=10> */
.L_x_2035:
[----:B------:R-:W-:-:S11]  /*f8e0*/  UISETP.NE.AND UP0, UPT, UR5, 0x1, UPT ;  /* 0x000000010500788c */ /* 0x000fd6000bf05270 */
[----:B------:R-:W-:Y:S02]  /*f8f0*/  @UP0 ULDC.64 UR12, c[0x0][0x9e8] ;  /* 0x00027a00000c0ab9 */ /* 0x000fe40000000a00 */
[----:B------:R-:W-:-:S04]  /*f900*/  UIMAD.WIDE.U32 UR6, UR8, UR12, URZ ;  /* 0x0000000c080672a5 */ /* 0x000fc8000f8e003f */
[----:B------:R-:W-:-:S12]  /*f910*/  @UP0 USHF.R.U32.HI UR8, URZ, UR13, UR7 ;  /* 0x0000000d3f080299 */ /* 0x000fd80008011607 */
.L_x_2036:
[----:B------:R-:W-:-:S04]  /*f920*/  UIMAD UR8, UR8, UR5, UR5 ;  /* 0x00000005080872a4 */ /* 0x000fc8000f8e0205 */
[----:B------:R-:W-:-:S04]  /*f930*/  UISETP.LT.AND UP0, UPT, UR4, UR8, UPT ;  /* 0x000000080400728c */ /* 0x000fc8000bf01270 */
[----:B------:R-:W-:-:S12]  /*f940*/  USEL UR4, UR4, UR8, UP0 ;  /* 0x0000000804047287 */ /* 0x000fd80008000000 */
.L_x_2034:
[----:B------:R-:W-:Y:S02]  /*f950*/  UISETP.NE.AND UP0, UPT, UR48, URZ, UPT ;  /* 0x0000003f3000728c */ /* 0x000fe4000bf05270 */
[----:B------:R-:W-:-:S03]  /*f960*/  UIADD3 UR6, UR4, 0x5f, URZ ;  /* 0x0000005f04067890 */ /* 0x000fc6000fffe03f */
[----:B------:R-:W-:Y:S01]  /*f970*/  UMOV UR4, UR40 ;  /* 0x0000002800047c82 */ /* 0x000fe20008000000 */
[----:B------:R-:W-:-:S04]  /*f980*/  UIMAD.WIDE UR6, UR6, 0x2aaaaaab, URZ ;  /* 0x2aaaaaab060678a5 */ /* 0x000fc8000f8e023f */
[----:B------:R-:W-:Y:S01]  /*f990*/  USHF.R.U32.HI UR44, URZ, 0x1f, UR7 ;  /* 0x0000001f3f2c7899 */ /* 0x000fe20008011607 */
[----:B------:R-:W-:Y:S02]  /*f9a0*/  @UP0 ULDC UR8, c[0x0][0x44c] ;  /* 0x0001130000080ab9 */ /* 0x000fe40000000800 */
[----:B------:R-:W-:Y:S01]  /*f9b0*/  @UP0 ULDC UR6, c[0x0][0x450] ;  /* 0x0001140000060ab9 */ /* 0x000fe20000000800 */
[----:B------:R-:W-:Y:S02]  /*f9c0*/  UIMAD.WIDE.U32 UR8, UR40, UR8, URZ ;  /* 0x00000008280872a5 */ /* 0x000fe4000f8e003f */
[----:B------:R-:W-:Y:S02]  /*f9d0*/  ULEA.HI.SX32 UR44, UR7, UR44, 0x1c ;  /* 0x0000002c072c7291 */ /* 0x000fe4000f8fe23f */
[----:B------:R-:W-:Y:S02]  /*f9e0*/  @UP0 USHF.R.U32.HI UR4, URZ, UR6, UR9 ;  /* 0x000000063f040299 */ /* 0x000fe40008011609 */
[----:B------:R-:W-:-:S02]  /*f9f0*/  UISETP.LT.AND UP0, UPT, UR43, UR44, UPT ;  /* 0x0000002c2b00728c */ /* 0x000fc4000bf01270 */
[----:B------:R-:W-:Y:S01]  /*fa00*/  UIADD3 UR4, UR4, -UR10, UR41 ;  /* 0x8000000a04047290 */ /* 0x000fe2000fffe029 */
[----:B------:R-:W-:Y:S01]  /*fa10*/  ULDC UR8, c[0x0][0x9dc] ;  /* 0x0002770000087ab9 */ /* 0x000fe20000000800 */
[----:B------:R-:W-:Y:S02]  /*fa20*/  USEL UR12, UR43, UR44, UP0 ;  /* 0x0000002c2b0c7287 */ /* 0x000fe40008000000 */
[----:B------:R-:W-:Y:S01]  /*fa30*/  UIADD3 UR8, UR4, -UR8, URZ ;  /* 0x8000000804087290 */ /* 0x000fe2000fffe03f */
[----:B------:R-:W-:Y:S11]  /*fa40*/  @!P1 BRA `(.L_x_2037) ;  /* 0x0000000000449947 */ /* 0x000ff60003800000 */
        /* <DEDUP_REMOVED lines=10> */
.L_x_2038:
[----:B------:R-:W-:-:S11]  /*faf0*/  UISETP.NE.AND UP0, UPT, UR5, 0x1, UPT ;  /* 0x000000010500788c */ /* 0x000fd6000bf05270 */
[----:B------:R-:W-:Y:S02]  /*fb00*/  @UP0 ULDC.64 UR10, c[0x0][0x9e8] ;  /* 0x00027a00000a0ab9 */ /* 0x000fe40000000a00 */
[----:B------:R-:W-:-:S04]  /*fb10*/  UIMAD.WIDE.U32 UR6, UR4, UR10, URZ ;  /* 0x0000000a040672a5 */ /* 0x000fc8000f8e003f */
[----:B------:R-:W-:-:S12]  /*fb20*/  @UP0 USHF.R.U32.HI UR4, URZ, UR11, UR7 ;  /* 0x0000000b3f040299 */ /* 0x000fd80008011607 */
.L_x_2039:
[----:B------:R-:W-:-:S04]  /*fb30*/  UIMAD UR4, UR4, UR5, URZ ;  /* 0x00000005040472a4 */ /* 0x000fc8000f8e023f */
[----:B------:R-:W-:-:S04]  /*fb40*/  UISETP.LT.AND UP0, UPT, UR8, UR4, UPT ;  /* 0x000000040800728c */ /* 0x000fc8000bf01270 */
[----:B------:R-:W-:-:S12]  /*fb50*/  USEL UR8, UR8, UR4, !UP0 ;  /* 0x0000000408087287 */ /* 0x000fd8000c000000 */
.L_x_2037:
[----:B------:R-:W-:Y:S02]  /*fb60*/  UIMAD.WIDE UR4, UR8, 0x2aaaaaab, URZ ;  /* 0x2aaaaaab080478a5 */ /* 0x000fe4000f8e023f */
[----:B------:R-:W-:Y:S02]  /*fb70*/  USHF.R.U32.HI UR9, URZ, 0x10, UR46 ;  /* 0x000000103f097899 */ /* 0x000fe4000801162e */
[----:B------:R-:W-:Y:S02]  /*fb80*/  USHF.R.U32.HI UR4, URZ, 0x1f, UR5 ;  /* 0x0000001f3f047899 */ /* 0x000fe40008011605 */
[----:B------:R-:W-:Y:S02]  /*fb90*/  ULOP3.LUT UR46, UR46, 0xffff, URZ, 0xc0, !UPT ;  /* 0x0000ffff2e2e7892 */ /* 0x000fe4000f8ec03f */
[----:B------:R-:W-:Y:S01]  /*fba0*/  ULEA.HI.SX32 UR4, UR5, UR4, 0x1c ;  /* 0x0000000405047291 */ /* 0x000fe2000f8fe23f */
[----:B------:R-:W-:-:S03]  /*fbb0*/  UMOV UR38, URZ ;  /* 0x0000003f00267c82 */ /* 0x000fc60008000000 */
[----:B------:R-:W-:-:S04]  /*fbc0*/  UISETP.LT.AND UP0, UPT, URZ, UR4, UPT ;  /* 0x000000043f00728c */ /* 0x000fc8000bf01270 */
[----:B------:R-:W-:Y:S02]  /*fbd0*/  USEL UR45, URZ, UR4, !UP0 ;  /* 0x000000043f2d7287 */ /* 0x000fe4000c000000 */
[----:B------:R-:W-:Y:S02]  /*fbe0*/  UISETP.NE.AND UP0, UPT, UR9, URZ, UPT ;  /* 0x0000003f0900728c */ /* 0x000fe4000bf05270 */
[----:B------:R-:W-:-:S06]  /*fbf0*/  UISETP.GT.AND UP1, UPT, UR12, UR45, UPT ;  /* 0x0000002d0c00728c */ /* 0x000fcc000bf24270 */
[----:B------:R-:W-:-:S03]  /*fc00*/  PLOP3.LUT P0, PT, PT, PT, UP1, 0x80, 0x0 ;  /* 0x000000000000781c */ /* 0x000fc60003f0f018 */
[----:B------:R-:W-:-:S10]  /*fc10*/  @!UP0 ULDC UR9, c[0x0][0x9f0] ;  /* 0x00027c0000098ab9 */ /* 0x000fd40000000800 */
[----:B------:R-:W-:Y:S05]  /*fc20*/  @!P0 BRA `(.L_x_2040) ;  /* 0x00000000007c8947 */ /* 0x000fea0003800000 */
[----:B------:R-:W-:Y:S01]  /*fc30*/  IABS R0, UR9 ;  /* 0x0000000900007c13 */ /* 0x000fe20008000000 */
[----:B------:R-:W-:Y:S02]  /*fc40*/  UIADD3 UR4, UR9, -0x1, UR12 ;  /* 0xffffffff09047890 */ /* 0x000fe4000fffe00c */
[----:B------:R-:W-:Y:S02]  /*fc50*/  IABS R4, UR9 ;  /* 0x0000000900047c13 */ /* 0x000fe40008000000 */
[----:B------:R-:W-:Y:S01]  /*fc60*/  R2UR UR10, R0 ;  /* 0x00000000000a72ca */ /* 0x000fe200000e0000 */
[----:B------:R-:W-:-:S03]  /*fc70*/  UIADD3 UR6, -UR45, UR4, URZ ;  /* 0x000000042d067290 */ /* 0x000fc6000fffe13f */
[----:B------:R-:W-:-:S03]  /*fc80*/  UMOV UR4, URZ ;  /* 0x0000003f00047c82 */ /* 0x000fc60008000000 */
[----:B------:R-:W-:Y:S01]  /*fc90*/  IABS R3, UR6 ;  /* 0x0000000600037c13 */ /* 0x000fe20008000000 */
[----:B------:R-:W-:-:S03]  /*fca0*/  ULOP3.LUT UR6, UR6, UR9, URZ, 0x3c, !UPT ;  /* 0x0000000906067292 */ /* 0x000fc6000f8e3c3f */
[----:B------:R-:W-:Y:S02]  /*fcb0*/  R2UR UR8, R3 ;  /* 0x00000000030872ca */ /* 0x000fe400000e0000 */
        /* <DEDUP_REMOVED lines=22> */
.L_x_2040:
[----:B------:R-:W-:Y:S02]  /*fe20*/  UIMAD UR49, UR46, UR38, UR45 ;  /* 0x000000262e3172a4 */ /* 0x000fe4000f8e022d */
[----:B------:R-:W-:Y:S02]  /*fe30*/  IMAD.U32 R0, RZ, RZ, UR38 ;  /* 0x00000026ff007e24 */ /* 0x000fe4000f8e00ff */
[----:B------:R-:W-:Y:S02]  /*fe40*/  IMAD.MOV.U32 R21, RZ, RZ, RZ ;  /* 0x000000ffff157224 */ /* 0x000fe400078e00ff */
[----:B------:R-:W-:Y:S02]  /*fe50*/  IMAD.MOV.U32 R20, RZ, RZ, 0x1 ;  /* 0x00000001ff147424 */ /* 0x000fe400078e00ff */
[----:B------:R-:W-:Y:S02]  /*fe60*/  IMAD.U32 R31, RZ, RZ, UR49 ;  /* 0x00000031ff1f7e24 */ /* 0x000fe4000f8e00ff */
[----:B------:R-:W-:-:S03]  /*fe70*/  IMAD.MOV.U32 R8, RZ, RZ, 0x1 ;  /* 0x00000001ff087424 */ /* 0x000fc600078e00ff */
[----:B------:R-:W-:-:S04]  /*fe80*/  VIADDMNMX R31, R31, R0, UR12, PT ;  /* 0x0000000c1f1f7e46 */ /* 0x000fc8000b800100 */
[----:B------:R-:W-:-:S13]  /*fe90*/  ISETP.GT.AND P0, PT, R31, UR49, PT ;  /* 0x000000311f007c0c */ /* 0x000fda000bf04270 */
        /* <DEDUP_REMOVED lines=24> */
.L_x_2041:
        /* <DEDUP_REMOVED lines=19> */
[----:B-1---5:R-:W-:Y:S05]  /*10150*/  CALL.ABS.NOINC R2 ;  /* 0x0000000002007343 */ /* 0x022fea0003c00000 */
.L_x_2043:
[----:B------:R0:W1:Y:S01]  /*10160*/  LDC.64 R2, c[0x4][R18] ;  /* 0x0100000012027b82 */ /* 0x0000620000000a00 */
[----:B------:R-:W-:Y:S01]  /*10170*/  ULDC.64 UR4, c[0x4][0x98] ;  /* 0x0100260000047ab9 */ /* 0x000fe20000000a00 */
[----:B------:R-:W-:Y:S01]  /*10180*/  ULDC.64 UR6, c[0x4][0xa0] ;  /* 0x0100280000067ab9 */ /* 0x000fe20000000a00 */
[----:B------:R-:W-:Y:S02]  /*10190*/  IMAD.U32 R4, RZ, RZ, UR4 ;  /* 0x00000004ff047e24 */ /* 0x000fe4000f8e00ff */
        /* <DEDUP_REMOVED lines=11> */
.L_x_2042:
[----:B------:R-:W0:Y:S01]  /*10250*/  LDC.64 R4, c[0x0][0x9f8] ;  /* 0x00027e00ff047b82 */ /* 0x000e220000000a00 */
[----:B------:R-:W-:-:S07]  /*10260*/  IMAD.MOV.U32 R30, RZ, RZ, R33 ;  /* 0x000000ffff1e7224 */ /* 0x000fce00078e0021 */
[----:B------:R-:W1:Y:S01]  /*10270*/  LDC R29, c[0x0][0x430] ;  /* 0x00010c00ff1d7b82 */ /* 0x000e620000000800 */
[C---:B------:R-:W-:Y:S01]  /*10280*/  IMAD.SHL.U32 R28, R17.reuse, 0x10, RZ ;  /* 0x00000010111c7824 */ /* 0x040fe200078e00ff */
[----:B------:R-:W-:Y:S01]  /*10290*/  LOP3.LUT R7, R17, 0x7f, RZ, 0xc0, !PT ;  /* 0x0000007f11077812 */ /* 0x000fe200078ec0ff */
[----:B------:R-:W-:Y:S01]  /*102a0*/  VIADD R9, R31, 0xffffffff ;  /* 0xffffffff1f097836 */ /* 0x000fe20000000000 */
        /* <DEDUP_REMOVED lines=8> */
[----:B------:R-:W-:Y:S02]  /*10330*/  LOP3.LUT R28, R28, 0x70, RZ, 0xc0, !PT ;  /* 0x000000701c1c7812 */ /* 0x000fe400078ec0ff */
[----:B------:R-:W-:Y:S02]  /*10340*/  SHF.R.U32.HI R27, RZ, 0x3, R7 ;  /* 0x00000003ff1b7819 */ /* 0x000fe40000011607 */
[----:B-1----:R-:W-:Y:S02]  /*10350*/  ISETP.NE.AND P1, PT, R29, 0x1, PT ;  /* 0x000000011d00780c */ /* 0x002fe40003f25270 */
[----:B------:R-:W-:-:S05]  /*10360*/  LOP3.LUT R26, R28, R27, RZ, 0xfc, !PT ;  /* 0x0000001b1c1a7212 */ /* 0x000fca00078efcff */
[----:B------:R-:W-:-:S04]  /*10370*/  IMAD R13, R9, 0x60, R26 ;  /* 0x00000060090d7824 */ /* 0x000fc800078e021a */
[C---:B-----5:R-:W-:Y:S01]  /*10380*/  IMAD.IADD R0, R13.reuse, 0x1, R32 ;  /* 0x000000010d007824 */ /* 0x060fe200078e0220 */
[----:B------:R-:W-:Y:S01]  /*10390*/  ISETP.GE.AND P0, PT, R13, UR41, PT ;  /* 0x000000290d007c0c */ /* 0x000fe2000bf06270 */
[----:B------:R-:W1:Y:S01]  /*103a0*/  @P1 LDC R3, c[0x0][0x434] ;  /* 0x00010d00ff031b82 */ /* 0x000e620000000800 */
[----:B------:R-:W-:Y:S02]  /*103b0*/  @P1 LOP3.LUT R2, R2, 0x40, RZ, 0xfc, !PT ;  /* 0x0000004002021812 */ /* 0x000fe400078efcff */
[----:B------:R-:W-:-:S05]  /*103c0*/  ISETP.GT.U32.OR P0, PT, R26, 0x5f, P0 ;  /* 0x0000005f1a00780c */ /* 0x000fca0000704470 */
[----:B0-----:R-:W0:Y:S08]  /*103d0*/  @P1 LDC R5, c[0x0][0x438] ;  /* 0x00010e00ff051b82 */ /* 0x001e300000000800 */
[----:B------:R-:W3:Y:S08]  /*103e0*/  @!P0 LDC.64 R10, c[0x0][0x428] ;  /* 0x00010a00ff0a8b82 */ /* 0x000ef00000000a00 */
[----:B------:R-:W4:Y:S01]  /*103f0*/  @!P0 LDC.64 R12, c[0x0][0x418] ;  /* 0x00010600ff0c8b82 */ /* 0x000f220000000a00 */
[----:B-1----:R-:W-:-:S04]  /*10400*/  @P1 IMAD.HI.U32 R4, R0, R3, RZ ;  /* 0x0000000300041227 */ /* 0x002fc800078e00ff */
[----:B------:R-:W-:Y:S01]  /*10410*/  IMAD.MOV.U32 R3, RZ, RZ, R0 ;  /* 0x000000ffff037224 */ /* 0x000fe200078e0000 */
[----:B0-----:R-:W-:-:S04]  /*10420*/  @P1 SHF.R.U32.HI R3, RZ, R5, R4 ;  /* 0x00000005ff031219 */ /* 0x001fc80000011604 */
[----:B------:R-:W-:Y:S02]  /*10430*/  @!P0 SHF.R.S32.HI R5, RZ, 0x1f, R3 ;  /* 0x0000001fff058819 */ /* 0x000fe40000011403 */
[----:B--2---:R-:W-:-:S05]  /*10440*/  SHF.R.S32.HI R25, RZ, 0x1f, R30 ;  /* 0x0000001fff197819 */ /* 0x004fca000001141e */
[----:B---3--:R-:W-:-:S04]  /*10450*/  @!P0 IMAD R4, R25, R10, RZ ;  /* 0x0000000a19048224 */ /* 0x008fc800078e02ff */
[----:B------:R-:W-:Y:S02]  /*10460*/  @!P0 IMAD R15, R30, R11, R4 ;  /* 0x0000000b1e0f8224 */ /* 0x000fe400078e0204 */
[----:B------:R-:W-:-:S04]  /*10470*/  @!P0 IMAD.MOV.U32 R4, RZ, RZ, R3 ;  /* 0x000000ffff048224 */ /* 0x000fc800078e0003 */
[----:B------:R-:W-:-:S04]  /*10480*/  @!P0 IMAD.WIDE.U32 R10, R30, R10, R4 ;  /* 0x0000000a1e0a8225 */ /* 0x000fc800078e0004 */
[----:B------:R-:W-:Y:S01]  /*10490*/  @!P0 IMAD.IADD R5, R11, 0x1, R15 ;  /* 0x000000010b058824 */ /* 0x000fe200078e020f */
[----:B----4-:R-:W-:-:S04]  /*104a0*/  @!P0 LEA R4, P1, R10, R12, 0x2 ;  /* 0x0000000c0a048211 */ /* 0x010fc800078210ff */
        /* <DEDUP_REMOVED lines=20> */
.L_x_2085:
[----:B------:R-:W-:Y:S01]  /*105f0*/  ULOP3.LUT UR4, UR42, 0x2, URZ, 0xfc, !UPT ;  /* 0x000000022a047892 */ /* 0x000fe2000f8efc3f */
[--C-:B-----5:R-:W-:Y:S02]  /*10600*/  @!P0 SHF.R.S32.HI R5, RZ, 0x1f, R4.reuse ;  /* 0x0000001fff058819 */ /* 0x120fe40000011404 */
[----:B------:R-:W-:Y:S02]  /*10610*/  CS2R R36, SRZ ;  /* 0x0000000000247805 */ /* 0x000fe4000001ff00 */
[----:B------:R-:W-:Y:S01]  /*10620*/  LOP3.LUT R2, R2, 0xffffffdf, RZ, 0xc0, !PT ;  /* 0xffffffdf02027812 */ /* 0x000fe200078ec0ff */
[----:B------:R-:W-:Y:S01]  /*10630*/  @!P0 IMAD.MOV.U32 R36, RZ, RZ, R4 ;  /* 0x000000ffff248224 */ /* 0x000fe200078e0004 */
[----:B------:R-:W-:Y:S01]  /*10640*/  SEL R19, RZ, 0x1, P2 ;  /* 0x00000001ff137807 */ /* 0x000fe20001000000 */
[----:B------:R-:W-:Y:S01]  /*10650*/  IMAD.U32 R34, RZ, RZ, UR4 ;  /* 0x00000004ff227e24 */ /* 0x000fe2000f8e00ff */
[----:B------:R-:W-:Y:S01]  /*10660*/  LOP3.LUT R2, R2, 0xffffff7f, RZ, 0xc0, !PT ;  /* 0xffffff7f02027812 */ /* 0x000fe200078ec0ff */
[----:B------:R-:W-:Y:S01]  /*10670*/  @!P0 IMAD.MOV.U32 R37, RZ, RZ, R5 ;  /* 0x000000ffff258224 */ /* 0x000fe200078e0005 */
[----:B------:R-:W-:Y:S01]  /*10680*/  ISETP.GT.U32.AND P0, PT, R26, 0x5f, PT ;  /* 0x0000005f1a00780c */ /* 0x000fe20003f04070 */
[----:B------:R-:W-:Y:S01]  /*10690*/  IMAD.U32 R22, RZ, RZ, UR39 ;  /* 0x00000027ff167e24 */ /* 0x000fe2000f8e00ff */
[----:B------:R-:W-:Y:S01]  /*106a0*/  ISETP.NE.AND P1, PT, R34, 0x3, PT ;  /* 0x000000032200780c */ /* 0x000fe20003f25270 */
[----:B------:R-:W-:-:S03]  /*106b0*/  IMAD.MOV R23, RZ, RZ, -R3 ;  /* 0x000000ffff177224 */ /* 0x000fc600078e0a03 */
[----:B------:R-:W-:Y:S01]  /*106c0*/  SHF.R.S32.HI R22, RZ, 0x1f, R22 ;  /* 0x0000001fff167819 */ /* 0x000fe20000011416 */
[----:B------:R-:W-:-:S06]  /*106d0*/  IMAD R23, R29, R23, R0 ;  /* 0x000000171d177224 */ /* 0x000fcc00078e0200 */
[----:B------:R-:W-:-:S04]  /*106e0*/  @P0 LOP3.LUT R2, R2, 0x80, RZ, 0xfc, !PT ;  /* 0x0000008002020812 */ /* 0x000fc800078efcff */
[----:B------:R-:W-:Y:S01]  /*106f0*/  @P1 LOP3.LUT R2, R2, 0x20, RZ, 0xfc, !PT ;  /* 0x0000002002021812 */ /* 0x000fe200078efcff */
[----:B------:R-:W-:Y:S06]  /*10700*/  @!P1 BRA `(.L_x_2045) ;  /* 0x0000000000049947 */ /* 0x000fec0003800000 */
[----:B------:R-:W-:Y:S01]  /*10710*/  BPT.TRAP 0x1 ;  /* 0x000000040000795c */ /* 0x000fe20000300000 */
.L_x_2045:
[----:B------:R-:W-:-:S05]  /*10720*/  IMAD.MOV.U32 R0, RZ, RZ, 0x1 ;  /* 0x00000001ff007424 */ /* 0x000fca00078e00ff */
[----:B------:R-:W-:-:S04]  /*10730*/  SHF.L.U32 R0, R0, 0x1f, RZ ;  /* 0x0000001f00007819 */ /* 0x000fc800000006ff */
[----:B------:R-:W0:Y:S02]  /*10740*/  SYNCS.PHASECHK.TRANS64.TRYWAIT P0, [UR47+0x22840], R0 ;  /* 0x02284000ff0075a7 */ /* 0x000e24000800016f */
[----:B0-----:R-:W-:Y:S05]  /*10750*/  @!P0 BRA `(.L_x_2046) ;  /* 0x0000002c00108947 */ /* 0x001fea0003800000 */
.L_x_2086:
[----:B------:R-:W-:Y:S01]  /*10760*/  SHF.R.S32.HI R18, RZ, 0x1f, R23 ;  /* 0x0000001fff127819 */ /* 0x000fe20000011417 */
[----:B------:R-:W-:Y:S01]  /*10770*/  ULDC.64 UR4, c[0x0][0x300] ;  /* 0x0000c00000047ab9 */ /* 0x000fe20000000a00 */
[----:B------:R-:W-:Y:S01]  /*10780*/  R2UR UR6, R22 ;  /* 0x00000000160672ca */ /* 0x000fe200000e0000 */
[----:B------:R-:W-:Y:S01]  /*10790*/  IMAD.WIDE.U32 R4, R23, UR4, RZ ;  /* 0x0000000417047c25 */ /* 0x000fe2000f8e00ff */
[----:B------:R-:W-:-:S03]  /*107a0*/  LOP3.LUT R2, R2, 0xfffffffd, RZ, 0xc0, !PT ;  /* 0xfffffffd02027812 */ /* 0x000fc600078ec0ff */
[----:B0-----:R-:W-:-:S04]  /*107b0*/  IMAD R0, R18, UR4, RZ ;  /* 0x0000000412007c24 */ /* 0x001fc8000f8e02ff */
[----:B------:R-:W-:Y:S01]  /*107c0*/  IMAD R3, R23, UR5, R0 ;  /* 0x0000000517037c24 */ /* 0x000fe2000f8e0200 */
[----:B------:R-:W-:-:S03]  /*107d0*/  ULDC.64 UR4, c[0x0][0x310] ;  /* 0x0000c40000047ab9 */ /* 0x000fc60000000a00 */
[----:B------:R-:W-:Y:S02]  /*107e0*/  IMAD.IADD R5, R5, 0x1, R3 ;  /* 0x0000000105057824 */ /* 0x000fe400078e0203 */
[----:B------:R-:W-:Y:S02]  /*107f0*/  IMAD R3, R37, UR4, RZ ;  /* 0x0000000425037c24 */ /* 0x000fe4000f8e02ff */
[----:B------:R-:W-:-:S04]  /*10800*/  IMAD.WIDE.U32 R4, R36, UR4, R4 ;  /* 0x0000000424047c25 */ /* 0x000fc8000f8e0004 */
[----:B------:R-:W-:Y:S01]  /*10810*/  IMAD R3, R36, UR5, R3 ;  /* 0x0000000524037c24 */ /* 0x000fe2000f8e0203 */
        /* <DEDUP_REMOVED lines=12> */
[----:B------:R-:W-:Y:S01]  /*108e0*/  LEA.HI.X R0, R4, UR7, R5, 0x1, P0 ;  /* 0x0000000704007c11 */ /* 0x000fe200080f0c05 */
[----:B------:R-:W-:Y:S01]  /*108f0*/  IMAD.MOV.U32 R4, RZ, RZ, -0x60 ;  /* 0xffffffa0ff047424 */ /* 0x000fe200078e00ff */
[----:B------:R-:W-:-:S03]  /*10900*/  LOP3.LUT R5, R6, 0x1c0, RZ, 0xc0, !PT ;  /* 0x000001c006057812 */ /* 0x000fc600078ec0ff */
[----:B------:R-:W-:Y:S01]  /*10910*/  IMAD R4, R9, R4, UR41 ;  /* 0x0000002909047e24 */ /* 0x000fe2000f8e0204 */
[----:B------:R-:W-:-:S03]  /*10920*/  LOP3.LUT R6, R5, 0x38, R6, 0xf8, !PT ;  /* 0x0000003805067812 */ /* 0x000fc600078ef806 */
[----:B------:R-:W-:Y:S01]  /*10930*/  IMAD.IADD R35, R4, 0x1, -R27 ;  /* 0x0000000104237824 */ /* 0x000fe200078e0a1b */
[----:B------:R-:W-:Y:S01]  /*10940*/  LOP3.LUT R6, R6, 0x38, R17, 0x78, !PT ;  /* 0x0000003806067812 */ /* 0x000fe200078e7811 */
[----:B------:R-:W-:Y:S01]  /*10950*/  IMAD.SHL.U32 R17, R7, 0x8, RZ ;  /* 0x0000000807117824 */ /* 0x000fe200078e00ff */
[----:B------:R-:W-:Y:S02]  /*10960*/  @P2 LOP3.LUT R2, R2, 0x2, RZ, 0xfc, !PT ;  /* 0x0000000202022812 */ /* 0x000fe400078efcff */
[----:B------:R-:W-:Y:S02]  /*10970*/  ISETP.GE.AND P0, PT, R35, 0x1, PT ;  /* 0x000000012300780c */ /* 0x000fe40003f06270 */
[----:B------:R-:W-:Y:S01]  /*10980*/  LOP3.LUT R17, R6, 0x200, R17, 0xf8, !PT ;  /* 0x0000020006117812 */ /* 0x000fe200078ef811 */
[----:B------:R-:W-:Y:S10]  /*10990*/  BRA.DIV UR5, `(.L_x_2047) ;  /* 0x0000002a05987947 */ /* 0x000ff4000b800000 */
[----:B------:R-:W0:Y:S01]  /*109a0*/  SHFL.IDX PT, R14, R3, RZ, 0x181f ;  /* 0x00181fff030e7589 */ /* 0x000e2200000e0000 */
[----:B------:R-:W-:-:S03]  /*109b0*/  @P0 LEA R7, R17, UR47, 0x1 ;  /* 0x0000002f11070c11 */ /* 0x000fc6000f8e08ff */
[----:B------:R-:W1:Y:S04]  /*109c0*/  SHFL.IDX PT, R4, R0, RZ, 0x181f ;  /* 0x00181fff00047589 */ /* 0x000e6800000e0000 */
[----:B------:R-:W-:Y:S01]  /*109d0*/  SHFL.IDX PT, R6, R0, 0x1, 0x181f ;  /* 0x00381f0000067f89 */ /* 0x000fe200000e0000 */
[----:B0-----:R-:W-:-:S05]  /*109e0*/  @P0 LEA R14, P1, R24, R14, 0x1 ;  /* 0x0000000e180e0211 */ /* 0x001fca00078208ff */
[----:B-1----:R-:W-:Y:S02]  /*109f0*/  @P0 IMAD.X R5, RZ, RZ, R4, P1 ;  /* 0x000000ffff050224 */ /* 0x002fe400008e0604 */
[----:B------:R-:W-:Y:S02]  /*10a00*/  @P0 IMAD.MOV.U32 R4, RZ, RZ, R14 ;  /* 0x000000ffff040224 */ /* 0x000fe400078e000e */
        /* <DEDUP_REMOVED lines=30> */
.L_x_2100:
        /* <DEDUP_REMOVED lines=15> */
.L_x_2048:
        /* <DEDUP_REMOVED lines=23> */
.L_x_2049:
[----:B------:R-:W-:Y:S01]  /*10e50*/  UISETP.NE.AND UP0, UPT, UR48, URZ, UPT ;  /* 0x0000003f3000728c */ /* 0x000fe2000bf05270 */
[----:B------:R-:W-:Y:S01]  /*10e60*/  VIADD R0, R26, UR40 ;  /* 0x000000281a007c36 */ /* 0x000fe20008000000 */
[----:B------:R-:W-:Y:S01]  /*10e70*/  R2UR UR6, R22 ;  /* 0x00000000160672ca */ /* 0x000fe200000e0000 */
[----:B------:R-:W-:Y:S01]  /*10e80*/  ULDC.64 UR8, c[0x0][0x2d8] ;  /* 0x0000b60000087ab9 */ /* 0x000fe20000000a00 */
[----:B------:R-:W-:Y:S01]  /*10e90*/  SHF.R.S32.HI R8, RZ, 0x1f, R33 ;  /* 0x0000001fff087819 */ /* 0x000fe20000011421 */
[----:B------:R-:W-:Y:S01]  /*10ea0*/  IMAD.MOV.U32 R9, RZ, RZ, R0 ;  /* 0x000000ffff097224 */ /* 0x000fe200078e0000 */
[----:B------:R-:W-:-:S05]  /*10eb0*/  PLOP3.LUT P0, PT, PT, PT, UP0, 0x80, 0x0 ;  /* 0x000000000000781c */ /* 0x000fca0003f0f008 */
[----:B------:R-:W-:-:S04]  /*10ec0*/  @UP0 ULDC UR4, c[0x0][0x44c] ;  /* 0x0001130000040ab9 */ /* 0x000fc80000000800 */
[----:B------:R-:W-:-:S04]  /*10ed0*/  UIMAD UR6, UR6, UR8, URZ ;  /* 0x00000008060672a4 */ /* 0x000fc8000f8e023f */
[----:B------:R-:W-:Y:S01]  /*10ee0*/  @P0 IMAD.HI.U32 R3, R0, UR4, RZ ;  /* 0x0000000400030c27 */ /* 0x000fe2000f8e00ff */
[----:B------:R-:W-:Y:S01]  /*10ef0*/  PLOP3.LUT P0, PT, PT, PT, UP0, 0x80, 0x0 ;  /* 0x000000000000781c */ /* 0x000fe20003f0f008 */
[----:B------:R-:W-:Y:S01]  /*10f00*/  @UP0 ULDC UR4, c[0x0][0x450] ;  /* 0x0001140000040ab9 */ /* 0x000fe20000000800 */
[----:B------:R-:W-:-:S11]  /*10f10*/  UIMAD UR6, UR39, UR9, UR6 ;  /* 0x00000009270672a4 */ /* 0x000fd6000f8e0206 */
[----:B------:R-:W-:Y:S01]  /*10f20*/  @P0 SHF.R.U32.HI R9, RZ, UR4, R3 ;  /* 0x00000004ff090c19 */ /* 0x000fe20008011603 */
[----:B------:R-:W-:Y:S01]  /*10f30*/  UIMAD.WIDE.U32 UR4, UR39, UR8, URZ ;  /* 0x00000008270472a5 */ /* 0x000fe2000f8e003f */
[----:B------:R-:W0:Y:S02]  /*10f40*/  LDC R3, c[0x0][0x448] ;  /* 0x00011200ff037b82 */ /* 0x000e240000000800 */
[----:B------:R-:W-:Y:S01]  /*10f50*/  ULDC.64 UR8, c[0x0][0x2e0] ;  /* 0x0000b80000087ab9 */ /* 0x000fe20000000a00 */
[----:B------:R-:W-:Y:S01]  /*10f60*/  UIADD3 UR6, UR5, UR6, URZ ;  /* 0x0000000605067290 */ /* 0x000fe2000fffe03f */
[----:B------:R-:W-:Y:S02]  /*10f70*/  IMAD R8, R8, UR8, RZ ;  /* 0x0000000808087c24 */ /* 0x000fe4000f8e02ff */
[----:B------:R-:W-:Y:S02]  /*10f80*/  IMAD.U32 R4, RZ, RZ, UR4 ;  /* 0x00000004ff047e24 */ /* 0x000fe4000f8e00ff */
[----:B------:R-:W-:Y:S01]  /*10f90*/  IMAD.U32 R5, RZ, RZ, UR5 ;  /* 0x00000005ff057e24 */ /* 0x000fe2000f8e00ff */
[----:B------:R-:W-:Y:S01]  /*10fa0*/  ULDC.64 UR4, c[0x0][0x2d0] ;  /* 0x0000b40000047ab9 */ /* 0x000fe20000000a00 */
[----:B------:R-:W-:-:S02]  /*10fb0*/  IMAD.U32 R7, RZ, RZ, UR6 ;  /* 0x00000006ff077e24 */ /* 0x000fc4000f8e00ff */
[----:B------:R-:W-:Y:S02]  /*10fc0*/  IMAD.MOV.U32 R6, RZ, RZ, R4 ;  /* 0x000000ffff067224 */ /* 0x000fe400078e0004 */
[C---:B------:R-:W-:Y:S02]  /*10fd0*/  IMAD R11, R33.reuse, UR9, R8 ;  /* 0x00000009210b7c24 */ /* 0x040fe4000f8e0208 */
[----:B------:R-:W-:Y:S01]  /*10fe0*/  IMAD.WIDE.U32 R4, R33, UR8, R6 ;  /* 0x0000000821047c25 */ /* 0x000fe2000f8e0006 */
[----:B------:R-:W-:-:S03]  /*10ff0*/  SHF.R.S32.HI R6, RZ, 0x1f, R9 ;  /* 0x0000001fff067819 */ /* 0x000fc60000011409 */
[----:B------:R-:W-:Y:S02]  /*11000*/  IMAD.IADD R5, R5, 0x1, R11 ;  /* 0x0000000105057824 */ /* 0x000fe400078e020b */
[----:B------:R-:W-:Y:S02]  /*11010*/  IMAD.MOV R11, RZ, RZ, -R9 ;  /* 0x000000ffff0b7224 */ /* 0x000fe400078e0a09 */
[----:B------:R-:W-:Y:S02]  /*11020*/  IMAD R6, R6, UR4, RZ ;  /* 0x0000000406067c24 */ /* 0x000fe4000f8e02ff */
[----:B0-----:R-:W-:Y:S02]  /*11030*/  IMAD R11, R3, R11, R0 ;  /* 0x0000000b030b7224 */ /* 0x001fe400078e0200 */
[C---:B------:R-:W-:Y:S02]  /*11040*/  IMAD R13, R9.reuse, UR5, R6 ;  /* 0x00000005090d7c24 */ /* 0x040fe4000f8e0206 */
[----:B------:R-:W-:Y:S01]  /*11050*/  IMAD.WIDE.U32 R6, R9, UR4, R4 ;  /* 0x0000000409067c25 */ /* 0x000fe2000f8e0004 */
[----:B------:R-:W-:Y:S01]  /*11060*/  SHF.R.S32.HI R0, RZ, 0x1f, R11 ;  /* 0x0000001fff007819 */ /* 0x000fe2000001140b */
[----:B------:R-:W-:-:S02]  /*11070*/  ULDC.64 UR4, c[0x0][0x2c8] ;  /* 0x0000b20000047ab9 */ /* 0x000fc40000000a00 */
[----:B------:R-:W-:Y:S02]  /*11080*/  IMAD.IADD R7, R7, 0x1, R13 ;  /* 0x0000000107077824 */ /* 0x000fe400078e020d */
[----:B------:R-:W-:Y:S02]  /*11090*/  IMAD R0, R0, UR4, RZ ;  /* 0x0000000400007c24 */ /* 0x000fe4000f8e02ff */
[----:B------:R-:W-:-:S04]  /*110a0*/  IMAD.WIDE.U32 R6, R11, UR4, R6 ;  /* 0x000000040b067c25 */ /* 0x000fc8000f8e0006 */
[----:B------:R-:W-:Y:S01]  /*110b0*/  IMAD R5, R11, UR5, R0 ;  /* 0x000000050b057c24 */ /* 0x000fe2000f8e0200 */
[----:B------:R-:W-:-:S03]  /*110c0*/  ULDC.64 UR4, c[0x0][0x280] ;  /* 0x0000a00000047ab9 */ /* 0x000fc60000000a00 */
[----:B------:R-:W-:Y:S01]  /*110d0*/  IMAD.IADD R5, R7, 0x1, R5 ;  /* 0x0000000107057824 */ /* 0x000fe200078e0205 */
        /* <DEDUP_REMOVED lines=8> */
[----:B------:R-:W-:Y:S02]  /*11160*/  VIADD R0, R27, UR40 ;  /* 0x000000281b007c36 */ /* 0x000fe40008000000 */
[----:B------:R-:W1:Y:S01]  /*11170*/  SHFL.IDX PT, R4, R6, RZ, 0x181f ;  /* 0x00181fff06047589 */ /* 0x000e6200000e0000 */
[----:B------:R-:W-:Y:S02]  /*11180*/  IMAD R3, R3, UR4, RZ ;  /* 0x0000000403037c24 */ /* 0x000fe4000f8e02ff */
[C---:B------:R-:W-:Y:S01]  /*11190*/  VIADD R10, R0.reuse, 0x10 ;  /* 0x00000010000a7836 */ /* 0x040fe20000000000 */
        /* <DEDUP_REMOVED lines=55> */
.L_x_2117:
[----:B------:R-:W-:-:S05]  /*11510*/  VIADD R0, R0, 0x70 ;  /* 0x0000007000007836 */ /* 0x000fca0000000000 */
[----:B------:R-:W-:Y:S01]  /*11520*/  ISETP.GE.AND P0, PT, R0, R3, PT ;  /* 0x000000030000720c */ /* 0x000fe20003f06270 */
[----:B------:R-:W-:-:S05]  /*11530*/  IMAD.MOV.U32 R0, RZ, RZ, 0x1 ;  /* 0x00000001ff007424 */ /* 0x000fca00078e00ff */
[----:B------:R-:W-:-:S07]  /*11540*/  SHF.L.U32 R0, R0, 0x1f, RZ ;  /* 0x0000001f00007819 */ /* 0x000fce00000006ff */
[----:B0-2---:R-:W-:Y:S02]  /*11550*/  @!P0 LEA R4, P2, R24, R14, 0x1 ;  /* 0x0000000e18048211 */ /* 0x005fe400078408ff */
        /* <DEDUP_REMOVED lines=13> */
.L_x_2118:
[----:B------:R-:W-:-:S13]  /*11630*/  ISETP.NE.AND P0, PT, R34, 0x3, PT ;  /* 0x000000032200780c */ /* 0x000fda0003f05270 */
[----:B------:R-:W-:Y:S05]  /*11640*/  @!P0 BRA `(.L_x_2052) ;  /* 0x0000000000048947 */ /* 0x000fea0003800000 */
[----:B------:R-:W-:Y:S01]  /*11650*/  BPT.TRAP 0x1 ;  /* 0x000000040000795c */ /* 0x000fe20000300000 */
.L_x_2052:
[----:B------:R-:W1:Y:S02]  /*11660*/  SYNCS.PHASECHK.TRANS64.TRYWAIT P0, [UR47+0x22860], R0 ;  /* 0x02286000ff0075a7 */ /* 0x000e64000800016f */
[----:B-1----:R-:W-:Y:S05]  /*11670*/  @!P0 BRA `(.L_x_2053) ;  /* 0x0000002c007c8947 */ /* 0x002fea0003800000 */
.L_x_2119:
        /* <DEDUP_REMOVED lines=8> */
[C---:B------:R-:W-:Y:S01]  /*11700*/  LOP3.LUT P1, RZ, R2.reuse, 0x4, RZ, 0xc0, !PT ;  /* 0x0000000402ff7812 */ /* 0x040fe2000782c0ff */
[----:B0-----:R-:W-:Y:S01]  /*11710*/  IMAD R3, R37, UR6, RZ ;  /* 0x0000000625037c24 */ /* 0x001fe2000f8e02ff */
[----:B------:R-:W-:Y:S01]  /*11720*/  SEL R0, RZ, 0x2, P3 ;  /* 0x00000002ff007807 */ /* 0x000fe20001800000 */
[----:B------:R-:W-:Y:S01]  /*11730*/  IMAD.IADD R5, R5, 0x1, R23 ;  /* 0x0000000105057824 */ /* 0x000fe200078e0217 */
[----:B------:R-:W-:Y:S01]  /*11740*/  LOP3.LUT P4, RZ, R2, 0x1, RZ, 0xc0, !PT ;  /* 0x0000000102ff7812 */ /* 0x000fe2000788c0ff */
[----:B------:R-:W-:-:S02]  /*11750*/  IMAD R3, R36, UR7, R3 ;  /* 0x0000000724037c24 */ /* 0x000fc4000f8e0203 */
[----:B------:R-:W-:Y:S01]  /*11760*/  IMAD.WIDE.U32 R10, R36, UR6, R4 ;  /* 0x00000006240a7c25 */ /* 0x000fe2000f8e0004 */
[----:B------:R-:W-:Y:S01]  /*11770*/  ULDC.64 UR6, c[0x0][0x330] ;  /* 0x0000cc0000067ab9 */ /* 0x000fe20000000a00 */
[----:B------:R-:W-:Y:S01]  /*11780*/  SEL R4, RZ, 0x4, P2 ;  /* 0x00000004ff047807 */ /* 0x000fe20001000000 */
[----:B------:R-:W-:Y:S01]  /*11790*/  UIMAD UR4, UR4, UR6, URZ ;  /* 0x00000006040472a4 */ /* 0x000fe2000f8e023f */
[----:B------:R-:W-:Y:S02]  /*117a0*/  IMAD.IADD R11, R11, 0x1, R3 ;  /* 0x000000010b0b7824 */ /* 0x000fe400078e0203 */
[----:B------:R-:W-:Y:S01]  /*117b0*/  IMAD.U32 R3, RZ, RZ, UR6 ;  /* 0x00000006ff037e24 */ /* 0x000fe2000f8e00ff */
[----:B------:R-:W-:Y:S01]  /*117c0*/  UIMAD UR4, UR39, UR7, UR4 ;  /* 0x00000007270472a4 */ /* 0x000fe2000f8e0204 */
[----:B------:R-:W-:Y:S02]  /*117d0*/  IADD3 R0, R4, R0, R19 ;  /* 0x0000000004007210 */ /* 0x000fe40007ffe013 */
[----:B------:R-:W-:Y:S01]  /*117e0*/  IMAD.WIDE.U32 R10, R3, UR39, R10 ;  /* 0x00000027030a7c25 */ /* 0x000fe2000f8e000a */
[----:B------:R-:W-:-:S03]  /*117f0*/  ULDC.64 UR6, c[0x0][0x318] ;  /* 0x0000c60000067ab9 */ /* 0x000fc60000000a00 */
[----:B------:R-:W-:Y:S01]  /*11800*/  VIADD R5, R11, UR4 ;  /* 0x000000040b057c36 */ /* 0x000fe20008000000 */
[----:B------:R-:W-:Y:S01]  /*11810*/  LEA R3, P0, R10, UR6, 0x1 ;  /* 0x000000060a037c11 */ /* 0x000fe2000f8008ff */
[----:B------:R-:W-:-:S03]  /*11820*/  UMOV UR4, 0xffffffff ;  /* 0xffffffff00047882 */ /* 0x000fc60000000000 */
[----:B------:R-:W-:Y:S02]  /*11830*/  LEA.HI.X R10, R10, UR7, R5, 0x1, P0 ;  /* 0x000000070a0a7c11 */ /* 0x000fe400080f0c05 */
[----:B------:R-:W-:-:S05]  /*11840*/  SEL R5, RZ, 0x8, P1 ;  /* 0x00000008ff057807 */ /* 0x000fca0000800000 */
[----:B------:R-:W-:Y:S01]  /*11850*/  IMAD.IADD R8, R0, 0x1, R5 ;  /* 0x0000000100087824 */ /* 0x000fe200078e0205 */
[----:B------:R-:W-:Y:S06]  /*11860*/  BRA.DIV UR4, `(.L_x_2054) ;  /* 0x0000002e04187947 */ /* 0x000fec000b800000 */
[----:B------:R-:W0:Y:S01]  /*11870*/  SHFL.IDX PT, R14, R3, RZ, 0x181f ;  /* 0x00181fff030e7589 */ /* 0x000e2200000e0000 */
[----:B------:R-:W-:Y:S01]  /*11880*/  IMAD.SHL.U32 R24, R24, 0x2, RZ ;  /* 0x0000000218187824 */ /* 0x000fe200078e00ff */
[----:B------:R-:W-:Y:S02]  /*11890*/  LEA R19, R17, UR47, 0x1 ;  /* 0x0000002f11137c11 */ /* 0x000fe4000f8e08ff */
        /* <DEDUP_REMOVED lines=21> */
[----:B------:R-:W2:Y:S02]  /*119f0*/  SHFL.IDX PT, R14, R3, 0x3, 0x181f ;  /* 0x00781f00030e7f89 */ /* 0x000ea400000e0000 */
[----:B-1----:R-:W-:Y:S01]  /*11a00*/  IMAD.X R9, RZ, RZ, R0, P3 ;  /* 0x000000ffff097224 */ /* 0x002fe200018e0600 */
        /* <DEDUP_REMOVED lines=10> */
[----:B------:R-:W1:Y:S02]  /*11ab0*/  SHFL.IDX PT, R14, R3, 0x4, 0x181f ;  /* 0x00981f00030e7f89 */ /* 0x000e6400000e0000 */
[----:B0-----:R-:W-:Y:S01]  /*11ac0*/  IMAD.X R7, RZ, RZ, R0, P3 ;  /* 0x000000ffff077224 */ /* 0x001fe200018e0600 */
[C---:B------:R-:W-:Y:S01]  /*11ad0*/  ISETP.LT.OR P3, PT, R35.reuse, 0x21, P4 ;  /* 0x000000212300780c */ /* 0x040fe20002761670 */
[----:B------:R-:W0:Y:S04]  /*11ae0*/  SHFL.IDX PT, R0, R10, 0x4, 0x181f ;  /* 0x00981f000a007f89 */ /* 0x000e2800000e0000 */
[----:B------:R-:W2:Y:S08]  /*11af0*/  SHFL.IDX PT, R10, R10, 0x5, 0x181f ;  /* 0x00b81f000a0a7f89 */ /* 0x000eb000000e0000 */
        /* <DEDUP_REMOVED lines=8> */
[----:B------:R1:W4:Y:S02]  /*11b80*/  SHFL.IDX PT, R14, R3, 0x5, 0x181f ;  /* 0x00b81f00030e7f89 */ /* 0x00032400000e0000 */
[----:B0-----:R-:W-:Y:S01]  /*11b90*/  IMAD.X R5, RZ, RZ, R0, P3 ;  /* 0x000000ffff057224 */ /* 0x001fe200018e0600 */
[----:B------:R-:W-:Y:S01]  /*11ba0*/  ISETP.LT.OR P3, PT, R35, 0x31, P4 ;  /* 0x000000312300780c */ /* 0x000fe20002761670 */
[----:B------:R-:W-:Y:S02]  /*11bb0*/  VIADD R0, R19, 0x400 ;  /* 0x0000040013007836 */ /* 0x000fe40000000000 */
[----:B---3--:R-:W-:-:S10]  /*11bc0*/  IMAD.MOV.U32 R8, RZ, RZ, RZ ;  /* 0x000000ffff087224 */ /* 0x008fd400078e00ff */
        /* <DEDUP_REMOVED lines=14> */
[----:B--2-4-:R1:W-:Y:S02]  /*11cb0*/  LDGSTS.E.BYPASS.LTC128B.128 [R19+0xb400], desc[UR36][R4.64+0x180], !P3 ;  /* 0x0b40018004137fae */ /* 0x0143e4000d901d64 */
.L_x_2133:
        /* <DEDUP_REMOVED lines=20> */
.L_x_2055:
[----:B------:R-:W-:Y:S01]  /*11e00*/  VIADD R31, R31, 0xfffffffe ;  /* 0xfffffffe1f1f7836 */ /* 0x000fe20000000000 */
[----:B------:R-:W-:Y:S01]  /*11e10*/  SYNCS.ARRIVE.TRANS64.A1T0 RZ, [UR47+0x22850], RZ ;  /* 0x022850ffffff79a7 */ /* 0x000fe2000810002f */
[----:B------:R-:W-:Y:S01]  /*11e20*/  BSSY B0, `(.L_x_2033) ;  /* 0x00000e8000007945 */ /* 0x000fe20003800000 */
[----:B------:R-:W-:Y:S02]  /*11e30*/  IMAD.MOV.U32 R20, RZ, RZ, 0x1 ;  /* 0x00000001ff147424 */ /* 0x000fe400078e00ff */
[----:B------:R-:W-:Y:S01]  /*11e40*/  ISETP.GE.AND P0, PT, R31, UR49, PT ;  /* 0x000000311f007c0c */ /* 0x000fe2000bf06270 */
[----:B------:R-:W-:-:S12]  /*11e50*/  IMAD.MOV.U32 R21, RZ, RZ, 0x1 ;  /* 0x00000001ff157424 */ /* 0x000fd800078e00ff */
[----:B------:R-:W-:Y:S05]  /*11e60*/  @!P0 BRA `(.L_x_2056) ;  /* 0x0000000c008c8947 */ /* 0x000fea0003800000 */
[----:B------:R-:W-:Y:S01]  /*11e70*/  UIADD3 UR4, UR46, 0x1, URZ ;  /* 0x000000012e047890 */ /* 0x000fe2000fffe03f */
[----:B------:R-:W-:Y:S01]  /*11e80*/  LOP3.LUT R4, RZ, UR44, RZ, 0x33, !PT ;  /* 0x0000002cff047c12 */ /* 0x000fe2000f8e33ff */
[----:B------:R-:W-:Y:S01]  /*11e90*/  IMAD.MOV.U32 R21, RZ, RZ, 0x1 ;  /* 0x00000001ff157424 */ /* 0x000fe200078e00ff */
[----:B------:R-:W-:Y:S01]  /*11ea0*/  IADD3 R27, R28, R32, R27 ;  /* 0x000000201c1b7210 */ /* 0x000fe20007ffe01b */
[----:B------:R-:W-:Y:S01]  /*11eb0*/  UIMAD UR4, UR4, UR38, URZ ;  /* 0x00000026040472a4 */ /* 0x000fe2000f8e023f */
[----:B------:R-:W-:Y:S01]  /*11ec0*/  LOP3.LUT R6, RZ, UR43, RZ, 0x33, !PT ;  /* 0x0000002bff067c12 */ /* 0x000fe2000f8e33ff */
[----:B------:R-:W-:Y:S02]  /*11ed0*/  IMAD.MOV.U32 R20, RZ, RZ, 0x1 ;  /* 0x00000001ff147424 */ /* 0x000fe400078e00ff */
[----:B------:R-:W-:Y:S02]  /*11ee0*/  VIADD R36, R27, 0xfffffee0 ;  /* 0xfffffee01b247836 */ /* 0x000fe40000000000 */
[----:B------:R-:W-:-:S04]  /*11ef0*/  LOP3.LUT R3, RZ, UR4, RZ, 0x33, !PT ;  /* 0x00000004ff037c12 */ /* 0x000fc8000f8e33ff */
[----:B------:R-:W-:-:S04]  /*11f00*/  VIADDMNMX R3, R3, -UR45, R4, !PT ;  /* 0x8000002d03037c46 */ /* 0x000fc8000f800104 */
[----:B------:R-:W-:-:S04]  /*11f10*/  VIMNMX R3, R3, R6, !PT ;  /* 0x0000000603037248 */ /* 0x000fc80007fe0100 */
[C---:B------:R-:W-:Y:S01]  /*11f20*/  IADD3 R35, -R3.reuse, -0x2, RZ ;  /* 0xfffffffe03237810 */ /* 0x040fe20007ffe1ff */
[----:B------:R-:W-:-:S07]  /*11f30*/  IMAD R36, R3, -0x60, R36 ;  /* 0xffffffa003247824 */ /* 0x000fce00078e0224 */
.L_x_2071:
[----:B------:R-:W-:Y:S01]  /*11f40*/  ISETP.NE.AND P1, PT, R29, 0x1, PT ;  /* 0x000000011d00780c */ /* 0x000fe20003f25270 */
[----:B------:R-:W-:Y:S01]  /*11f50*/  BSSY B1, `(.L_x_2057) ;  /* 0x0000014000017945 */ /* 0x000fe20003800000 */
[----:B------:R-:W-:Y:S01]  /*11f60*/  ISETP.GT.U32.AND P0, PT, R26, 0x5f, PT ;  /* 0x0000005f1a00780c */ /* 0x000fe20003f04070 */
[----:B------:R-:W-:-:S10]  /*11f70*/  IMAD.MOV.U32 R33, RZ, RZ, RZ ;  /* 0x000000ffff217224 */ /* 0x000fd400078e00ff */
[----:B0-----:R-:W0:Y:S08]  /*11f80*/  @P1 LDC R3, c[0x0][0x434] ;  /* 0x00010d00ff031b82 */ /* 0x001e300000000800 */
[----:B-1----:R-:W1:Y:S01]  /*11f90*/  @P1 LDC R5, c[0x0][0x438] ;  /* 0x00010e00ff051b82 */ /* 0x002e620000000800 */
[----:B0-----:R-:W-:-:S04]  /*11fa0*/  @P1 IMAD.HI.U32 R4, R36, R3, RZ ;  /* 0x0000000324041227 */ /* 0x001fc800078e00ff */
[----:B------:R-:W-:Y:S01]  /*11fb0*/  IMAD.MOV.U32 R3, RZ, RZ, R36 ;  /* 0x000000ffff037224 */ /* 0x000fe200078e0024 */
[----:B-1----:R-:W-:Y:S01]  /*11fc0*/  @P1 SHF.R.U32.HI R3, RZ, R5, R4 ;  /* 0x00000005ff031219 */ /* 0x002fe20000011604 */
[----:B--23--:R-:W-:Y:S06]  /*11fd0*/  @P0 BRA `(.L_x_2058) ;  /* 0x00000000002c0947 */ /* 0x00cfec0003800000 */
[--C-:B------:R-:W-:Y:S01]  /*11fe0*/  SHF.R.S32.HI R5, RZ, 0x1f, R3.reuse ;  /* 0x0000001fff057819 */ /* 0x100fe20000011403 */
[----:B------:R-:W-:Y:S01]  /*11ff0*/  ULDC.64 UR4, c[0x0][0x428] ;  /* 0x00010a0000047ab9 */ /* 0x000fe20000000a00 */
[----:B------:R-:W-:Y:S02]  /*12000*/  IMAD.MOV.U32 R4, RZ, RZ, R3 ;  /* 0x000000ffff047224 */ /* 0x000fe400078e0003 */
[----:B------:R-:W-:Y:S02]  /*12010*/  IMAD R9, R25, UR4, RZ ;  /* 0x0000000419097c24 */ /* 0x000fe4000f8e02ff */
[----:B------:R-:W-:-:S04]  /*12020*/  IMAD.WIDE.U32 R6, R30, UR4, R4 ;  /* 0x000000041e067c25 */ /* 0x000fc8000f8e0004 */
[----:B------:R-:W-:Y:S01]  /*12030*/  IMAD R5, R30, UR5, R9 ;  /* 0x000000051e057c24 */ /* 0x000fe2000f8e0209 */
[----:B------:R-:W-:Y:S02]  /*12040*/  ULDC.64 UR4, c[0x0][0x418] ;  /* 0x0001060000047ab9 */ /* 0x000fe40000000a00 */
[----:B------:R-:W-:Y:S01]  /*12050*/  LEA R4, P0, R6, UR4, 0x2 ;  /* 0x0000000406047c11 */ /* 0x000fe2000f8010ff */
[----:B------:R-:W-:-:S05]  /*12060*/  IMAD.IADD R5, R5, 0x1, R7 ;  /* 0x0000000105057824 */ /* 0x000fca00078e0207 */
[----:B------:R-:W-:-:S05]  /*12070*/  LEA.HI.X R5, R6, UR5, R5, 0x2, P0 ;  /* 0x0000000506057c11 */ /* 0x000fca00080f1405 */
[----:B------:R0:W5:Y:S02]  /*12080*/  LDG.E R33, desc[UR36][R4.64] ;  /* 0x0000002404217981 */ /* 0x000164000c1e1900 */
.L_x_2058:
[----:B------:R-:W-:Y:S05]  /*12090*/  BSYNC B1 ;  /* 0x0000000000017941 */ /* 0x000fea0003800000 */
.L_x_2057:
[----:B------:R-:W-:-:S13]  /*120a0*/  ISETP.NE.AND P0, PT, R34, 0x3, PT ;  /* 0x000000032200780c */ /* 0x000fda0003f05270 */
[----:B------:R-:W-:Y:S05]  /*120b0*/  @!P0 BRA `(.L_x_2059) ;  /* 0x0000000000048947 */ /* 0x000fea0003800000 */
[----:B------:R-:W-:Y:S01]  /*120c0*/  BPT.TRAP 0x1 ;  /* 0x000000040000795c */ /* 0x000fe20000300000 */
.L_x_2059:
[----:B------:R-:W-:Y:S01]  /*120d0*/  LEA R32, R21, UR47, 0x3 ;  /* 0x0000002f15207c11 */ /* 0x000fe2000f8e18ff */
[----:B------:R-:W-:Y:S01]  /*120e0*/  BSSY B1, `(.L_x_2060) ;  /* 0x0000004000017945 */ /* 0x000fe20003800000 */
[----:B------:R-:W-:-:S04]  /*120f0*/  SHF.L.U32 R31, R20, 0x1f, RZ ;  /* 0x0000001f141f7819 */ /* 0x000fc800000006ff */
[----:B------:R-:W1:Y:S02]  /*12100*/  SYNCS.PHASECHK.TRANS64.TRYWAIT P0, [R32+URZ+0x22840], R31 ;  /* 0x0228401f200075a7 */ /* 0x000e64000800017f */
[----:B-1----:R-:W-:Y:S05]  /*12110*/  @!P0 BRA `(.L_x_2061) ;  /* 0x0000002c00588947 */ /* 0x002fea0003800000 */
.L_x_2134:
[----:B------:R-:W-:Y:S05]  /*12120*/  BSYNC B1 ;  /* 0x0000000000017941 */ /* 0x000fea0003800000 */
.L_x_2060:
        /* <DEDUP_REMOVED lines=57> */
.L_x_2148:
        /* <DEDUP_REMOVED lines=8> */
.L_x_2063:
        /* <DEDUP_REMOVED lines=10> */
.L_x_2064:
[----:B------:R2:W-:Y:S01]  /*125e0*/  SYNCS.ARRIVE.TRANS64.A1T0 RZ, [R32+URZ+0x22830], RZ ;  /* 0x022830ff20ff79a7 */ /* 0x0005e2000810003f */
[----:B------:R-:W-:Y:S05]  /*125f0*/  @!P2 BRA `(.L_x_2065) ;  /* 0x000000000004a947 */ /* 0x000fea0003800000 */
[----:B------:R-:W-:Y:S01]  /*12600*/  BPT.TRAP 0x1 ;  /* 0x000000040000795c */ /* 0x000fe20000300000 */
.L_x_2065:
[----:B------:R-:W3:Y:S01]  /*12610*/  SYNCS.PHASECHK.TRANS64.TRYWAIT P0, [R32+URZ+0x22860], R31 ;  /* 0x0228601f200075a7 */ /* 0x000ee2000800017f */
[----:B------:R-:W-:Y:S04]  /*12620*/  BSSY B1, `(.L_x_2066) ;  /* 0x0000002000017945 */ /* 0x000fe80003800000 */
[----:B---3--:R-:W-:Y:S05]  /*12630*/  @!P0 BRA `(.L_x_2067) ;  /* 0x0000002c00b48947 */ /* 0x008fea0003800000 */
.L_x_2149:
[----:B------:R-:W-:Y:S05]  /*12640*/  BSYNC B1 ;  /* 0x0000000000017941 */ /* 0x000fea0003800000 */
.L_x_2066:
[----:B------:R-:W-:Y:S01]  /*12650*/  ULDC.64 UR4, c[0x0][0x328] ;  /* 0x0000ca0000047ab9 */ /* 0x000fe20000000a00 */
[----:B------:R-:W-:Y:S01]  /*12660*/  ULDC.64 UR6, c[0x0][0x338] ;  /* 0x0000ce0000067ab9 */ /* 0x000fe20000000a00 */
[----:B------:R-:W-:Y:S01]  /*12670*/  IMAD R27, R27, UR4, RZ ;  /* 0x000000041b1b7c24 */ /* 0x000fe2000f8e02ff */
[----:B------:R-:W-:Y:S01]  /*12680*/  LOP3.LUT P4, RZ, R2, 0x1, RZ, 0xc0, !PT ;  /* 0x0000000102ff7812 */ /* 0x000fe2000788c0ff */
[----:B0-----:R-:W-:Y:S01]  /*12690*/  IMAD.WIDE.U32 R4, R28, UR4, RZ ;  /* 0x000000041c047c25 */ /* 0x001fe2000f8e00ff */
[----:B------:R-:W-:Y:S02]  /*126a0*/  R2UR UR4, R22 ;  /* 0x00000000160472ca */ /* 0x000fe400000e0000 */
[----:B------:R-:W-:Y:S01]  /*126b0*/  LOP3.LUT P3, RZ, R2, 0x10, RZ, 0xc0, !PT ;  /* 0x0000001002ff7812 */ /* 0x000fe2000786c0ff */
[----:B------:R-:W-:Y:S01]  /*126c0*/  IMAD R27, R28, UR5, R27 ;  /* 0x000000051c1b7c24 */ /* 0x000fe2000f8e021b */
[C---:B------:R-:W-:Y:S01]  /*126d0*/  LOP3.LUT P2, RZ, R2.reuse, 0x8, RZ, 0xc0, !PT ;  /* 0x0000000802ff7812 */ /* 0x040fe2000784c0ff */
[----:B------:R-:W-:Y:S01]  /*126e0*/  IMAD R6, R23, UR6, RZ ;  /* 0x0000000617067c24 */ /* 0x000fe2000f8e02ff */
[----:B------:R-:W-:Y:S01]  /*126f0*/  LOP3.LUT P1, RZ, R2, 0x4, RZ, 0xc0, !PT ;  /* 0x0000000402ff7812 */ /* 0x000fe2000782c0ff */
[----:B------:R-:W-:-:S02]  /*12700*/  IMAD.IADD R5, R5, 0x1, R27 ;  /* 0x0000000105057824 */ /* 0x000fc400078e021b */
        /* <DEDUP_REMOVED lines=46> */
[----:B----4-:R-:W-:-:S03]  /*129f0*/  IMAD.MOV.U32 R8, RZ, RZ, RZ ;  /* 0x000000ffff087224 */ /* 0x010fc600078e00ff */
        /* <DEDUP_REMOVED lines=11> */
.L_x_2163:
[----:B0---4-:R-:W-:-:S05]  /*12ab0*/  IADD3 R4, P0, R14, R24, RZ ;  /* 0x000000180e047210 */ /* 0x011fca0007f1e0ff */
        /* <DEDUP_REMOVED lines=10> */
.L_x_2069:
        /* <DEDUP_REMOVED lines=10> */
.L_x_2070:
[----:B------:R-:W-:Y:S01]  /*12c00*/  VIADD R21, R21, 0x1 ;  /* 0x0000000115157836 */ /* 0x000fe20000000000 */
[----:B------:R4:W-:Y:S01]  /*12c10*/  SYNCS.ARRIVE.TRANS64.A1T0 RZ, [R32+URZ+0x22850], RZ ;  /* 0x022850ff20ff79a7 */ /* 0x0009e2000810003f */
[----:B------:R-:W-:Y:S02]  /*12c20*/  VIADD R35, R35, 0xffffffff ;  /* 0xffffffff23237836 */ /* 0x000fe40000000000 */
[----:B------:R-:W-:Y:S01]  /*12c30*/  VIADD R36, R36, 0xffffffa0 ;  /* 0xffffffa024247836 */ /* 0x000fe20000000000 */
[----:B------:R-:W-:-:S04]  /*12c40*/  ISETP.NE.AND P0, PT, R21, 0x2, PT ;  /* 0x000000021500780c */ /* 0x000fc80003f05270 */
[----:B------:R-:W-:Y:S02]  /*12c50*/  SEL R21, R21, RZ, P0 ;  /* 0x000000ff15157207 */ /* 0x000fe40000000000 */
[----:B------:R-:W-:Y:S02]  /*12c60*/  SEL R3, RZ, 0x1, P0 ;  /* 0x00000001ff037807 */ /* 0x000fe40000000000 */
[----:B------:R-:W-:Y:S02]  /*12c70*/  ISETP.GT.AND P0, PT, R35, UR49, PT ;  /* 0x0000003123007c0c */ /* 0x000fe4000bf04270 */
[----:B------:R-:W-:-:S11]  /*12c80*/  LOP3.LUT R20, R20, R3, RZ, 0x3c, !PT ;  /* 0x0000000314147212 */ /* 0x000fd600078e3cff */
[----:B----4-:R-:W-:Y:S05]  /*12c90*/  @P0 BRA `(.L_x_2071) ;  /* 0xfffffff000a80947 */ /* 0x010fea000383ffff */
.L_x_2056:
[----:B------:R-:W-:Y:S05]  /*12ca0*/  BSYNC B0 ;  /* 0x0000000000007941 */ /* 0x000fea0003800000 */
.L_x_2033:
[----:B------:R-:W0:Y:S01]  /*12cb0*/  S2R R3, SR_CgaCtaId ;  /* 0x0000000000037919 */ /* 0x000e220000008800 */
[----:B------:R-:W-:Y:S01]  /*12cc0*/  MOV R0, 0x400 ;  /* 0x0000040000007802 */ /* 0x000fe20000000f00 */
[----:B------:R-:W-:Y:S01]  /*12cd0*/  BSSY B0, `(.L_x_2072) ;  /* 0x0000005000007945 */ /* 0x000fe20003800000 */
[----:B------:R-:W-:Y:S02]  /*12ce0*/  SHF.L.U32 R8, R8, 0x1f, RZ ;  /* 0x0000001f08087819 */ /* 0x000fe400000006ff */
[----:B0-----:R-:W-:-:S04]  /*12cf0*/  LEA R4, R3, R0, 0x18 ;  /* 0x0000000003047211 */ /* 0x001fc800078ec0ff */
[----:B------:R-:W0:Y:S02]  /*12d00*/  SYNCS.PHASECHK.TRANS64.TRYWAIT P0, [R4+URZ+0x22820], R8 ;  /* 0x02282008040075a7 */ /* 0x000e24000800017f */
[----:B0-----:R-:W-:Y:S05]  /*12d10*/  @!P0 BRA `(.L_x_2073) ;  /* 0x0000002c00dc8947 */ /* 0x001fea0003800000 */
.L_x_2164:
[----:B------:R-:W-:Y:S05]  /*12d20*/  BSYNC B0 ;  /* 0x0000000000007941 */ /* 0x000fea0003800000 */
.L_x_2072:
[----:B------:R-:W-:-:S03]  /*12d30*/  UMOV UR4, 0xffffffff ;  /* 0xffffffff00047882 */ /* 0x000fc60000000000 */
[----:B------:R-:W-:Y:S05]  /*12d40*/  BRA.DIV UR4, `(.L_x_2074) ;  /* 0x0000002e04e47947 */ /* 0x000fea000b800000 */
[----:B------:R4:W0:Y:S02]  /*12d50*/  SHFL.IDX PT, R14, R16, RZ, 0x1f ;  /* 0x00001fff100e7589 */ /* 0x00082400000e0000 */
.L_x_2167:
[----:B0-----:R-:W-:-:S13]  /*12d60*/  ISETP.NE.AND P0, PT, R14, RZ, PT ;  /* 0x000000ff0e00720c */ /* 0x001fda0003f05270 */
[----:B------:R-:W-:Y:S05]  /*12d70*/  @P0 BRA `(.L_x_1941) ;  /* 0x0000000000880947 */ /* 0x000fea0003800000 */
[----:B------:R-:W-:-:S03]  /*12d80*/  UMOV UR4, 0xffffffff ;  /* 0xffffffff00047882 */ /* 0x000fc60000000000 */
[----:B------:R-:W-:Y:S05]  /*12d90*/  BRA.DIV UR4, `(.L_x_2075) ;  /* 0x0000002e04f87947 */ /* 0x000fea000b800000 */
[----:B------:R-:W-:-:S13]  /*12da0*/  ELECT P6, URZ, PT ;  /* 0x00000000003f782f */ /* 0x000fda00038c0000 */
.L_x_2170:
[----:B------:R-:W-:Y:S05]  /*12db0*/  @!P6 BRA `(.L_x_1941) ;  /* 0x000000000078e947 */ /* 0x000fea0003800000 */
[----:B------:R-:W-:-:S06]  /*12dc0*/  ULOP3.LUT UR4, UR42, 0x2, URZ, 0xfc, !UPT ;  /* 0x000000022a047892 */ /* 0x000fcc000f8efc3f */
[----:B------:R-:W-:-:S05]  /*12dd0*/  IMAD.U32 R0, RZ, RZ, UR4 ;  /* 0x00000004ff007e24 */ /* 0x000fca000f8e00ff */
[----:B------:R-:W-:-:S13]  /*12de0*/  ISETP.NE.AND P0, PT, R0, 0x3, PT ;  /* 0x000000030000780c */ /* 0x000fda0003f05270 */
[----:B------:R-:W-:Y:S05]  /*12df0*/  @!P0 BRA `(.L_x_2076) ;  /* 0x0000000000048947 */ /* 0x000fea0003800000 */
[----:B------:R-:W-:Y:S01]  /*12e00*/  BPT.TRAP 0x1 ;  /* 0x000000040000795c */ /* 0x000fe20000300000 */
.L_x_2076:
[C---:B------:R-:W-:Y:S01]  /*12e10*/  IMAD R5, R21.reuse, 0x8, R4 ;  /* 0x0000000815057824 */ /* 0x040fe200078e0204 */
[----:B------:R-:W-:Y:S01]  /*12e20*/  SHF.L.U32 R0, R20, 0x1f, RZ ;  /* 0x0000001f14007819 */ /* 0x000fe200000006ff */
[----:B------:R-:W-:-:S03]  /*12e30*/  VIADD R21, R21, 0x1 ;  /* 0x0000000115157836 */ /* 0x000fc60000000000 */
[----:B------:R-:W0:Y:S02]  /*12e40*/  SYNCS.PHASECHK.TRANS64.TRYWAIT P1, [R5+URZ+0x22840], R0 ;  /* 0x02284000050075a7 */ /* 0x000e24000802017f */
[----:B------:R-:W-:-:S04]  /*12e50*/  ISETP.NE.AND P2, PT, R21, 0x2, PT ;  /* 0x000000021500780c */ /* 0x000fc80003f45270 */
[----:B------:R-:W-:Y:S01]  /*12e60*/  SEL R3, RZ, 0x1, P2 ;  /* 0x00000001ff037807 */ /* 0x000fe20001000000 */
[----:B0-----:R-:W-:Y:S08]  /*12e70*/  @!P1 BRA `(.L_x_2077) ;  /* 0x0000002c00e09947 */ /* 0x001ff00003800000 */
.L_x_2171:
[----:B------:R-:W-:Y:S02]  /*12e80*/  SEL R21, R21, RZ, P2 ;  /* 0x000000ff15157207 */ /* 0x000fe40001000000 */
[----:B------:R-:W-:Y:S01]  /*12e90*/  LOP3.LUT R2, R20, R3, RZ, 0x3c, !PT ;  /* 0x0000000314027212 */ /* 0x000fe200078e3cff */
[----:B------:R-:W-:Y:S06]  /*12ea0*/  @!P0 BRA `(.L_x_2078) ;  /* 0x0000000000048947 */ /* 0x000fec0003800000 */
[----:B------:R-:W-:Y:S01]  /*12eb0*/  BPT.TRAP 0x1 ;  /* 0x000000040000795c */ /* 0x000fe20000300000 */
.L_x_2078:
[----:B------:R-:W-:Y:S01]  /*12ec0*/  IMAD R21, R21, 0x8, R4 ;  /* 0x0000000815157824 */ /* 0x000fe200078e0204 */
[----:B------:R-:W-:-:S04]  /*12ed0*/  SHF.L.U32 R2, R2, 0x1f, RZ ;  /* 0x0000001f02027819 */ /* 0x000fc800000006ff */
[----:B------:R-:W0:Y:S02]  /*12ee0*/  SYNCS.PHASECHK.TRANS64.TRYWAIT P1, [R21+URZ+0x22840], R2 ;  /* 0x02284002150075a7 */ /* 0x000e24000802017f */
[----:B0-----:R-:W-:Y:S05]  /*12ef0*/  @!P1 BRA `(.L_x_2079) ;  /* 0x0000002c00d49947 */ /* 0x001fea0003800000 */
.L_x_2172:
[----:B------:R-:W-:Y:S05]  /*12f00*/  @!P0 BRA `(.L_x_2080) ;  /* 0x0000000000048947 */ /* 0x000fea0003800000 */
[----:B------:R-:W-:Y:S01]  /*12f10*/  BPT.TRAP 0x1 ;  /* 0x000000040000795c */ /* 0x000fe20000300000 */
.L_x_2080:
[----:B------:R-:W0:Y:S02]  /*12f20*/  SYNCS.PHASECHK.TRANS64.TRYWAIT P1, [R5+URZ+0x22860], R0 ;  /* 0x02286000050075a7 */ /* 0x000e24000802017f */
[----:B0-----:R-:W-:Y:S05]  /*12f30*/  @!P1 BRA `(.L_x_2081) ;  /* 0x0000002c00d89947 */ /* 0x001fea0003800000 */
.L_x_2173:
[----:B------:R-:W-:Y:S05]  /*12f40*/  @!P0 BRA `(.L_x_2082) ;  /* 0x0000000000048947 */ /* 0x000fea0003800000 */
[----:B------:R-:W-:Y:S01]  /*12f50*/  BPT.TRAP 0x1 ;  /* 0x000000040000795c */ /* 0x000fe20000300000 */
.L_x_2082:
[----:B------:R0:W0:Y:S02]  /*12f60*/  SYNCS.PHASECHK.TRANS64.TRYWAIT P0, [R21+URZ+0x22860], R2 ;  /* 0x02286002150075a7 */ /* 0x000024000800017f */
[----:B0-----:R-:W-:Y:S05]  /*12f70*/  @!P0 NANOSLEEP.SYNCS 0x989680 ;  /* 0x009896800000895d */ /* 0x001fea0003900000 */
[----:B------:R-:W0:Y:S02]  /*12f80*/  @!P0 SYNCS.PHASECHK.TRANS64 P0, [R21+URZ+0x22860], R2 ;  /* 0x02286002150085a7 */ /* 0x000e24000800007f */
[----:B0-----:R-:W-:Y:S05]  /*12f90*/  @!P0 BRA `(.L_x_2082) ;  /* 0xfffffffc00f08947 */ /* 0x001fea000383ffff */
.L_x_1941:
[----:B------:R-:W-:Y:S05]  /*12fa0*/  BSYNC B6 ;  /* 0x0000000000067941 */ /* 0x000fea0003800000 */
.L_x_1938:
[----:B------:R-:W-:Y:S05]  /*12fb0*/  EXIT ;  /* 0x000000000000794d */ /* 0x000fea0003800000 */
.L_x_1951:
[----:B0-----:R-:W-:-:S04]  /*12fc0*/  IMAD.U32 R3, RZ, RZ, UR38 ;  /* 0x00000026ff037e24 */ /* 0x001fc8000f8e00ff */
[----:B------:R0:W1:Y:S03]  /*12fd0*/  SYNCS.PHASECHK.TRANS64.TRYWAIT P0, [R3+URZ+0x22800], R2 ;  /* 0x02280002030075a7 */ /* 0x000066000800017f */
[----:B-1----:R-:W-:Y:S05]  /*12fe0*/  @!P0 NANOSLEEP.SYNCS 0x989680 ;  /* 0x009896800000895d */ /* 0x002fea0003900000 */
[----:B------:R-:W1:Y:S02]  /*12ff0*/  @!P0 SYNCS.PHASECHK.TRANS64 P0, [R3+URZ+0x22800], R2 ;  /* 0x02280002030085a7 */ /* 0x000e64000800007f */
[----:B-1----:R-:W-:Y:S05]  /*13000*/  @!P0 BRA `(.L_x_1951) ;  /* 0xfffffffc00ec8947 */ /* 0x002fea000383ffff */
[----:B------:R-:W-:Y:S05]  /*13010*/  BRA `(.L_x_2083) ;  /* 0xfffffee800387947 */ /* 0x000fea000383ffff */
.L_x_1955:
[----:B0-----:R-:W-:-:S04]  /*13020*/  IMAD.U32 R3, RZ, RZ, UR38 ;  /* 0x00000026ff037e24 */ /* 0x001fc8000f8e00ff */
[----:B------:R0:W1:Y:S03]  /*13030*/  SYNCS.PHASECHK.TRANS64.TRYWAIT P0, [R3+URZ+0x22830], R2 ;  /* 0x02283002030075a7 */ /* 0x000066000800017f */
[----:B-1----:R-:W-:Y:S05]  /*13040*/  @!P0 NANOSLEEP.SYNCS 0x989680 ;  /* 0x009896800000895d */ /* 0x002fea0003900000 */
[----:B------:R-:W1:Y:S02]  /*13050*/  @!P0 SYNCS.PHASECHK.TRANS64 P0, [R3+URZ+0x22830], R2 ;  /* 0x02283002030085a7 */ /* 0x000e64000800007f */
[----:B-1----:R-:W-:Y:S05]  /*13060*/  @!P0 BRA `(.L_x_1955) ;  /* 0xfffffffc00ec8947 */ /* 0x002fea000383ffff */
[----:B------:R-:W-:Y:S05]  /*13070*/  BRA `(.L_x_1954) ;  /* 0xfffffee800587947 */ /* 0x000fea000383ffff */
.L_x_1968:
[----:B0-----:R-:W-:-:S04]  /*13080*/  IMAD.U32 R11, RZ, RZ, UR38 ;  /* 0x00000026ff0b7e24 */ /* 0x001fc8000f8e00ff */
[----:B------:R0:W1:Y:S03]  /*13090*/  SYNCS.PHASECHK.TRANS64.TRYWAIT P0, [R11+URZ+0x22850], R2 ;  /* 0x022850020b0075a7 */ /* 0x000066000800017f */
[----:B-1----:R-:W-:Y:S05]  /*130a0*/  @!P0 NANOSLEEP.SYNCS 0x989680 ;  /* 0x009896800000895d */ /* 0x002fea0003900000 */
[----:B------:R-:W1:Y:S02]  /*130b0*/  @!P0 SYNCS.PHASECHK.TRANS64 P0, [R11+URZ+0x22850], R2 ;  /* 0x022850020b0085a7 */ /* 0x000e64000800007f */
[----:B-1----:R-:W-:Y:S05]  /*130c0*/  @!P0 BRA `(.L_x_1968) ;  /* 0xfffffffc00ec8947 */ /* 0x002fea000383ffff */
[----:B------:R-:W-:Y:S05]  /*130d0*/  BRA `(.L_x_1967) ;  /* 0xffffff0c00747947 */ /* 0x000fea000383ffff */
.L_x_1977:
[----:B-1----:R-:W-:-:S04]  /*130e0*/  IMAD.U32 R9, RZ, RZ, UR30 ;  /* 0x0000001eff097e24 */ /* 0x002fc8000f8e00ff */
[----:B------:R1:W3:Y:S03]  /*130f0*/  SYNCS.PHASECHK.TRANS64.TRYWAIT P0, [R9+URZ+0x22830], R10 ;  /* 0x0228300a090075a7 */ /* 0x0002e6000800017f */
[----:B---3--:R-:W-:Y:S05]  /*13100*/  @!P0 NANOSLEEP.SYNCS 0x989680 ;  /* 0x009896800000895d */ /* 0x008fea0003900000 */
[----:B------:R-:W3:Y:S02]  /*13110*/  @!P0 SYNCS.PHASECHK.TRANS64 P0, [R9+URZ+0x22830], R10 ;  /* 0x0228300a090085a7 */ /* 0x000ee4000800007f */
[----:B---3--:R-:W-:Y:S05]  /*13120*/  @!P0 BRA `(.L_x_1977) ;  /* 0xfffffffc00ec8947 */ /* 0x008fea000383ffff */
[----:B------:R-:W-:Y:S05]  /*13130*/  BRA `(.L_x_1976) ;  /* 0xffffff14002c7947 */ /* 0x000fea000383ffff */
.L_x_1990:
[----:B0-----:R-:W-:-:S04]  /*13140*/  IMAD.U32 R13, RZ, RZ, UR30 ;  /* 0x0000001eff0d7e24 */ /* 0x001fc8000f8e00ff */
[----:B------:R0:W1:Y:S03]  /*13150*/  SYNCS.PHASECHK.TRANS64.TRYWAIT P0, [R13+URZ+0x22850], R10 ;  /* 0x0228500a0d0075a7 */ /* 0x000066000800017f */
[----:B-1----:R-:W-:Y:S05]  /*13160*/  @!P0 NANOSLEEP.SYNCS 0x989680 ;  /* 0x009896800000895d */ /* 0x002fea0003900000 */
[----:B------:R-:W1:Y:S02]  /*13170*/  @!P0 SYNCS.PHASECHK.TRANS64 P0, [R13+URZ+0x22850], R10 ;  /* 0x0228500a0d0085a7 */ /* 0x000e64000800007f */
[----:B-1----:R-:W-:Y:S05]  /*13180*/  @!P0 BRA `(.L_x_1990) ;  /* 0xfffffffc00ec8947 */ /* 0x002fea000383ffff */
[----:B------:R-:W-:Y:S05]  /*13190*/  BRA `(.L_x_1989) ;  /* 0xffffff4000087947 */ /* 0x000fea000383ffff */
.L_x_2000:
[----:B-12---:R-:W-:-:S04]  /*131a0*/  IMAD.U32 R4, RZ, RZ, UR28 ;  /* 0x0000001cff047e24 */ /* 0x006fc8000f8e00ff */
[----:B------:R1:W2:Y:S03]  /*131b0*/  SYNCS.PHASECHK.TRANS64.TRYWAIT P1, [R4+URZ+0x22830], R11 ;  /* 0x0228300b040075a7 */ /* 0x0002a6000802017f */
[----:B--2---:R-:W-:Y:S05]  /*131c0*/  @!P1 NANOSLEEP.SYNCS 0x989680 ;  /* 0x009896800000995d */ /* 0x004fea0003900000 */
[----:B------:R-:W2:Y:S02]  /*131d0*/  @!P1 SYNCS.PHASECHK.TRANS64 P1, [R4+URZ+0x22830], R11 ;  /* 0x0228300b040095a7 */ /* 0x000ea4000802007f */
[----:B--2---:R-:W-:Y:S05]  /*131e0*/  @!P1 BRA `(.L_x_2000) ;  /* 0xfffffffc00ec9947 */ /* 0x004fea000383ffff */
[----:B------:R-:W-:Y:S05]  /*131f0*/  BRA `(.L_x_1999) ;  /* 0xffffff4400c07947 */ /* 0x000fea000383ffff */
.L_x_2005:
[----:B--2---:R-:W-:-:S04]  /*13200*/  IMAD.U32 R10, RZ, RZ, UR28 ;  /* 0x0000001cff0a7e24 */ /* 0x004fc8000f8e00ff */
[----:B------:R2:W3:Y:S03]  /*13210*/  SYNCS.PHASECHK.TRANS64.TRYWAIT P1, [R10+URZ+0x22850], R11 ;  /* 0x0228500b0a0075a7 */ /* 0x0004e6000802017f */
[----:B---3--:R-:W-:Y:S05]  /*13220*/  @!P1 NANOSLEEP.SYNCS 0x989680 ;  /* 0x009896800000995d */ /* 0x008fea0003900000 */
[----:B------:R-:W3:Y:S02]  /*13230*/  @!P1 SYNCS.PHASECHK.TRANS64 P1, [R10+URZ+0x22850], R11 ;  /* 0x0228500b0a0095a7 */ /* 0x000ee4000802007f */
[----:B---3--:R-:W-:Y:S05]  /*13240*/  @!P1 BRA `(.L_x_2005) ;  /* 0xfffffffc00ec9947 */ /* 0x008fea000383ffff */
[----:B------:R-:W-:Y:S05]  /*13250*/  BRA `(.L_x_2004) ;  /* 0xffffff5c00e47947 */ /* 0x000fea000383ffff */
.L_x_2012:
[----:B---3--:R-:W-:-:S04]  /*13260*/  IMAD.U32 R9, RZ, RZ, UR26 ;  /* 0x0000001aff097e24 */ /* 0x008fc8000f8e00ff */
[----:B------:R3:W4:Y:S03]  /*13270*/  SYNCS.PHASECHK.TRANS64.TRYWAIT P0, [R9+URZ+0x22830], R10 ;  /* 0x0228300a090075a7 */ /* 0x000726000800017f */
[----:B----4-:R-:W-:Y:S05]  /*13280*/  @!P0 NANOSLEEP.SYNCS 0x989680 ;  /* 0x009896800000895d */ /* 0x010fea0003900000 */
[----:B------:R-:W4:Y:S02]  /*13290*/  @!P0 SYNCS.PHASECHK.TRANS64 P0, [R9+URZ+0x22830], R10 ;  /* 0x0228300a090085a7 */ /* 0x000f24000800007f */
[----:B----4-:R-:W-:Y:S05]  /*132a0*/  @!P0 BRA `(.L_x_2012) ;  /* 0xfffffffc00ec8947 */ /* 0x010fea000383ffff */
[----:B------:R-:W-:Y:S05]  /*132b0*/  BRA `(.L_x_2011) ;  /* 0xffffff6000f47947 */ /* 0x000fea000383ffff */
.L_x_2025:
[----:B0-----:R-:W-:-:S04]  /*132c0*/  IMAD.U32 R13, RZ, RZ, UR26 ;  /* 0x0000001aff0d7e24 */ /* 0x001fc8000f8e00ff */
[----:B------:R0:W1:Y:S03]  /*132d0*/  SYNCS.PHASECHK.TRANS64.TRYWAIT P0, [R13+URZ+0x22850], R10 ;  /* 0x0228500a0d0075a7 */ /* 0x000066000800017f */
[----:B-1----:R-:W-:Y:S05]  /*132e0*/  @!P0 NANOSLEEP.SYNCS 0x989680 ;  /* 0x009896800000895d */ /* 0x002fea0003900000 */
[----:B------:R-:W1:Y:S02]  /*132f0*/  @!P0 SYNCS.PHASECHK.TRANS64 P0, [R13+URZ+0x22850], R10 ;  /* 0x0228500a0d0085a7 */ /* 0x000e64000800007f */
[----:B-1----:R-:W-:Y:S05]  /*13300*/  @!P0 BRA `(.L_x_2025) ;  /* 0xfffffffc00ec8947 */ /* 0x002fea000383ffff */
[----:B------:R-:W-:Y:S05]  /*13310*/  BRA `(.L_x_2024) ;  /* 0xffffff8c00c07947 */ /* 0x000fea000383ffff */
.L_x_2044:
[----:B------:R-:W-:Y:S02]  /*13320*/  IMAD.MOV.U32 R13, RZ, RZ, R16 ;  /* 0x000000ffff0d7224 */ /* 0x000fe400078e0010 */
[----:B------:R-:W-:Y:S02]  /*13330*/  IMAD.MOV.U32 R12, RZ, RZ, RZ ;  /* 0x000000ffff0c7224 */ /* 0x000fe400078e00ff */
[----:B------:R-:W-:Y:S02]  /*13340*/  IMAD.MOV.U32 R11, RZ, RZ, 0x1f ;  /* 0x0000001fff0b7424 */ /* 0x000fe400078e00ff */
[----:B------:R-:W-:-:S07]  /*13350*/  IMAD.MOV.U32 R15, RZ, RZ, -0x1 ;  /* 0xffffffffff0f7424 */ /* 0x000fce00078e00ff */
[----:B-----5:R-:W-:Y:S05]  /*13360*/  WARPSYNC.COLLECTIVE R15, `(.L_x_2084) ;  /* 0x000000000f087348 */ /* 0x020fea0003c00000 */
[----:B------:R0:W1:Y:S02]  /*13370*/  SHFL.IDX P6, R14, R13, R12, R11 ;  /* 0x0000000c0d0e7389 */ /* 0x00006400000c000b */
[----:B01---5:R-:W-:Y:S01]  /*13380*/  ENDCOLLECTIVE ;  /* 0x000000000000791b */ /* 0x023fe20003800000 */
.L_x_2084:
[----:B------:R-:W-:Y:S05]  /*13390*/  BRA `(.L_x_2085) ;  /* 0xffffffd000947947 */ /* 0x000fea000383ffff */
.L_x_2046:
[----:B0-----:R-:W-:-:S04]  /*133a0*/  IMAD.U32 R3, RZ, RZ, UR47 ;  /* 0x0000002fff037e24 */ /* 0x001fc8000f8e00ff */
[----:B------:R0:W1:Y:S03]  /*133b0*/  SYNCS.PHASECHK.TRANS64.TRYWAIT P0, [R3+URZ+0x22840], R0 ;  /* 0x02284000030075a7 */ /* 0x000066000800017f */
[----:B-1----:R-:W-:Y:S05]  /*133c0*/  @!P0 NANOSLEEP.SYNCS 0x989680 ;  /* 0x009896800000895d */ /* 0x002fea0003900000 */
[----:B------:R-:W1:Y:S02]  /*133d0*/  @!P0 SYNCS.PHASECHK.TRANS64 P0, [R3+URZ+0x22840], R0 ;  /* 0x02284000030085a7 */ /* 0x000e64000800007f */
[----:B-1----:R-:W-:Y:S05]  /*133e0*/  @!P0 BRA `(.L_x_2046) ;  /* 0xfffffffc00ec8947 */ /* 0x002fea000383ffff */
[----:B------:R-:W-:Y:S05]  /*133f0*/  BRA `(.L_x_2086) ;  /* 0xffffffd000d87947 */ /* 0x000fea000383ffff */
.L_x_2047:
        /* <DEDUP_REMOVED lines=8> */
.L_x_2088:
[----:B------:R-:W-:Y:S05]  /*13480*/  BSYNC B0 ;  /* 0x0000000000007941 */ /* 0x000fea0003800000 */
.L_x_2087:
[----:B------:R-:W-:Y:S01]  /*13490*/  IMAD.MOV.U32 R13, RZ, RZ, R3 ;  /* 0x000000ffff0d7224 */ /* 0x000fe200078e0003 */
[----:B------:R-:W-:Y:S01]  /*134a0*/  @P0 LEA R7, R17, UR47, 0x1 ;  /* 0x0000002f11070c11 */ /* 0x000fe2000f8e08ff */
[----:B------:R-:W-:Y:S02]  /*134b0*/  IMAD.MOV.U32 R12, RZ, RZ, RZ ;  /* 0x000000ffff0c7224 */ /* 0x000fe400078e00ff */
[----:B------:R-:W-:Y:S02]  /*134c0*/  IMAD.MOV.U32 R11, RZ, RZ, 0x181f ;  /* 0x0000181fff0b7424 */ /* 0x000fe400078e00ff */
[----:B------:R-:W-:Y:S02]  /*134d0*/  IMAD.MOV.U32 R15, RZ, RZ, -0x1 ;  /* 0xffffffffff0f7424 */ /* 0x000fe400078e00ff */
[----:B------:R-:W-:-:S07]  /*134e0*/  IMAD.MOV.U32 R4, RZ, RZ, R14 ;  /* 0x000000ffff047224 */ /* 0x000fce00078e000e */
[----:B------:R-:W-:Y:S05]  /*134f0*/  WARPSYNC.COLLECTIVE R15, `(.L_x_2089) ;  /* 0x000000000f087348 */ /* 0x000fea0003c00000 */
[----:B------:R0:W1:Y:S02]  /*13500*/  SHFL.IDX P6, R14, R13, R12, R11 ;  /* 0x0000000c0d0e7389 */ /* 0x00006400000c000b */
[----:B01----:R-:W-:Y:S01]  /*13510*/  ENDCOLLECTIVE ;  /* 0x000000000000791b */ /* 0x003fe20003800000 */
.L_x_2089:
[----:B------:R-:W-:Y:S02]  /*13520*/  IMAD.MOV.U32 R13, RZ, RZ, R0 ;  /* 0x000000ffff0d7224 */ /* 0x000fe400078e0000 */
[----:B------:R-:W-:Y:S01]  /*13530*/  IMAD.MOV.U32 R12, RZ, RZ, 0x1 ;  /* 0x00000001ff0c7424 */ /* 0x000fe200078e00ff */
[----:B------:R-:W-:-:S05]  /*13540*/  @P0 LEA R14, P1, R24, R14, 0x1 ;  /* 0x0000000e180e0211 */ /* 0x000fca00078208ff */
[----:B------:R-:W-:Y:S02]  /*13550*/  @P0 IMAD.X R5, RZ, RZ, R4, P1 ;  /* 0x000000ffff050224 */ /* 0x000fe400008e0604 */
[----:B------:R-:W-:-:S07]  /*13560*/  @P0 IMAD.MOV.U32 R4, RZ, RZ, R14 ;  /* 0x000000ffff040224 */ /* 0x000fce00078e000e */
[----:B------:R-:W-:Y:S05]  /*13570*/  WARPSYNC.COLLECTIVE R15, `(.L_x_2090) ;  /* 0x000000000f087348 */ /* 0x000fea0003c00000 */
[----:B------:R0:W1:Y:S02]  /*13580*/  SHFL.IDX P6, R14, R13, R12, R11 ;  /* 0x0000000c0d0e7389 */ /* 0x00006400000c000b */
[----:B01----:R-:W-:Y:S01]  /*13590*/  ENDCOLLECTIVE ;  /* 0x000000000000791b */ /* 0x003fe20003800000 */
.L_x_2090:
        /* <DEDUP_REMOVED lines=11> */
.L_x_2091:
[----:B------:R-:W-:Y:S02]  /*13650*/  IMAD.MOV.U32 R13, RZ, RZ, R0 ;  /* 0x000000ffff0d7224 */ /* 0x000fe400078e0000 */
[----:B------:R-:W-:Y:S01]  /*13660*/  IMAD.MOV.U32 R12, RZ, RZ, 0x2 ;  /* 0x00000002ff0c7424 */ /* 0x000fe200078e00ff */
[----:B------:R-:W-:-:S13]  /*13670*/  @P0 LEA R4, P1, R24, R14, 0x1 ;  /* 0x0000000e18040211 */ /* 0x000fda00078208ff */
[----:B------:R-:W-:Y:S05]  /*13680*/  WARPSYNC.COLLECTIVE R15, `(.L_x_2092) ;  /* 0x000000000f087348 */ /* 0x000fea0003c00000 */
[----:B------:R0:W1:Y:S02]  /*13690*/  SHFL.IDX P6, R14, R13, R12, R11 ;  /* 0x0000000c0d0e7389 */ /* 0x00006400000c000b */
[----:B01----:R-:W-:Y:S01]  /*136a0*/  ENDCOLLECTIVE ;  /* 0x000000000000791b */ /* 0x003fe20003800000 */
.L_x_2092:
        /* <DEDUP_REMOVED lines=12> */
.L_x_2093:
[----:B------:R-:W-:Y:S02]  /*13770*/  IMAD.MOV.U32 R13, RZ, RZ, R0 ;  /* 0x000000ffff0d7224 */ /* 0x000fe400078e0000 */
[----:B------:R-:W-:Y:S01]  /*13780*/  IMAD.MOV.U32 R12, RZ, RZ, 0x3 ;  /* 0x00000003ff0c7424 */ /* 0x000fe200078e00ff */
[----:B------:R-:W-:-:S13]  /*13790*/  @P0 LEA R4, P1, R24, R14, 0x1 ;  /* 0x0000000e18040211 */ /* 0x000fda00078208ff */
[----:B------:R-:W-:Y:S05]  /*137a0*/  WARPSYNC.COLLECTIVE R15, `(.L_x_2094) ;  /* 0x000000000f087348 */ /* 0x000fea0003c00000 */
[----:B------:R0:W1:Y:S02]  /*137b0*/  SHFL.IDX P6, R14, R13, R12, R11 ;  /* 0x0000000c0d0e7389 */ /* 0x00006400000c000b */
[----:B01----:R-:W-:Y:S01]  /*137c0*/  ENDCOLLECTIVE ;  /* 0x000000000000791b */ /* 0x003fe20003800000 */
.L_x_2094:
        /* <DEDUP_REMOVED lines=12> */
.L_x_2095:
[----:B------:R-:W-:Y:S02]  /*13890*/  IMAD.MOV.U32 R13, RZ, RZ, R0 ;  /* 0x000000ffff0d7224 */ /* 0x000fe400078e0000 */
[----:B------:R-:W-:Y:S01]  /*138a0*/  IMAD.MOV.U32 R12, RZ, RZ, 0x4 ;  /* 0x00000004ff0c7424 */ /* 0x000fe200078e00ff */
[----:B------:R-:W-:-:S13]  /*138b0*/  @P0 LEA R4, P1, R24, R14, 0x1 ;  /* 0x0000000e18040211 */ /* 0x000fda00078208ff */
[----:B------:R-:W-:Y:S05]  /*138c0*/  WARPSYNC.COLLECTIVE R15, `(.L_x_2096) ;  /* 0x000000000f087348 */ /* 0x000fea0003c00000 */
[----:B------:R0:W1:Y:S02]  /*138d0*/  SHFL.IDX P6, R14, R13, R12, R11 ;  /* 0x0000000c0d0e7389 */ /* 0x00006400000c000b */
[----:B01----:R-:W-:Y:S01]  /*138e0*/  ENDCOLLECTIVE ;  /* 0x000000000000791b */ /* 0x003fe20003800000 */
.L_x_2096:
        /* <DEDUP_REMOVED lines=12> */
.L_x_2097:
[----:B------:R-:W-:Y:S02]  /*139b0*/  IMAD.MOV.U32 R13, RZ, RZ, R0 ;  /* 0x000000ffff0d7224 */ /* 0x000fe400078e0000 */
[----:B------:R-:W-:Y:S01]  /*139c0*/  IMAD.MOV.U32 R12, RZ, RZ, 0x5 ;  /* 0x00000005ff0c7424 */ /* 0x000fe200078e00ff */
[----:B------:R-:W-:-:S13]  /*139d0*/  @P0 LEA R4, P1, R24, R14, 0x1 ;  /* 0x0000000e18040211 */ /* 0x000fda00078208ff */
[----:B------:R-:W-:Y:S05]  /*139e0*/  WARPSYNC.COLLECTIVE R15, `(.L_x_2098) ;  /* 0x000000000f087348 */ /* 0x000fea0003c00000 */
[----:B------:R0:W1:Y:S02]  /*139f0*/  SHFL.IDX P6, R14, R13, R12, R11 ;  /* 0x0000000c0d0e7389 */ /* 0x00006400000c000b */
[----:B01----:R-:W-:Y:S01]  /*13a00*/  ENDCOLLECTIVE ;  /* 0x000000000000791b */ /* 0x003fe20003800000 */
.L_x_2098:
        /* <DEDUP_REMOVED lines=10> */
.L_x_2099:
[----:B------:R-:W-:Y:S05]  /*13ab0*/  BRA `(.L_x_2100) ;  /* 0xffffffd0004c7947 */ /* 0x000fea000383ffff */
.L_x_2050:
[----:B------:R-:W-:Y:S02]  /*13ac0*/  IMAD.MOV.U32 R13, RZ, RZ, R6 ;  /* 0x000000ffff0d7224 */ /* 0x000fe400078e0006 */
[----:B------:R-:W-:Y:S02]  /*13ad0*/  IMAD.MOV.U32 R12, RZ, RZ, RZ ;  /* 0x000000ffff0c7224 */ /* 0x000fe400078e00ff */
[----:B------:R-:W-:Y:S02]  /*13ae0*/  IMAD.MOV.U32 R11, RZ, RZ, 0x181f ;  /* 0x0000181fff0b7424 */ /* 0x000fe400078e00ff */
[----:B------:R-:W-:Y:S02]  /*13af0*/  IMAD.MOV.U32 R15, RZ, RZ, -0x1 ;  /* 0xffffffffff0f7424 */ /* 0x000fe400078e00ff */
[----:B------:R-:W-:-:S07]  /*13b00*/  VIADD R0, R27, UR40 ;  /* 0x000000281b007c36 */ /* 0x000fce0008000000 */
[----:B------:R-:W-:Y:S05]  /*13b10*/  WARPSYNC.COLLECTIVE R15, `(.L_x_2101) ;  /* 0x000000000f087348 */ /* 0x000fea0003c00000 */
[----:B------:R0:W1:Y:S02]  /*13b20*/  SHFL.IDX P6, R14, R13, R12, R11 ;  /* 0x0000000c0d0e7389 */ /* 0x00006400000c000b */
[----:B01----:R-:W-:Y:S01]  /*13b30*/  ENDCOLLECTIVE ;  /* 0x000000000000791b */ /* 0x003fe20003800000 */
.L_x_2101:
[----:B------:R-:W-:Y:S02]  /*13b40*/  VIADD R8, R0, 0x10 ;  /* 0x0000001000087836 */ /* 0x000fe40000000000 */
[----:B------:R-:W-:Y:S02]  /*13b50*/  IMAD.MOV.U32 R13, RZ, RZ, R7 ;  /* 0x000000ffff0d7224 */ /* 0x000fe400078e0007 */
[----:B------:R-:W-:-:S07]  /*13b60*/  IMAD.MOV.U32 R4, RZ, RZ, R14 ;  /* 0x000000ffff047224 */ /* 0x000fce00078e000e */
[----:B------:R-:W-:Y:S05]  /*13b70*/  WARPSYNC.COLLECTIVE R15, `(.L_x_2102) ;  /* 0x000000000f087348 */ /* 0x000fea0003c00000 */
[----:B------:R0:W1:Y:S02]  /*13b80*/  SHFL.IDX P6, R14, R13, R12, R11 ;  /* 0x0000000c0d0e7389 */ /* 0x00006400000c000b */
[----:B01----:R-:W-:Y:S01]  /*13b90*/  ENDCOLLECTIVE ;  /* 0x000000000000791b */ /* 0x003fe20003800000 */
.L_x_2102:
        /* <DEDUP_REMOVED lines=12> */
.L_x_2103:
[----:B------:R-:W-:Y:S01]  /*13c60*/  @!PT LDS RZ, [RZ] ;  /* 0x00000000fffff984 */ /* 0x000fe20000000800 */
[----:B------:R-:W-:Y:S01]  /*13c70*/  @!PT LDS RZ, [RZ] ;  /* 0x00000000fffff984 */ /* 0x000fe20000000800 */
[----:B------:R-:W-:Y:S01]  /*13c80*/  @!PT LDS RZ, [RZ] ;  /* 0x00000000fffff984 */ /* 0x000fe20000000800 */
[----:B------:R0:W-:Y:S01]  /*13c90*/  @!P0 LDGSTS.E.BYPASS.LTC128B.128 [R9+0x18400], desc[UR36][R4.64], !P1 ;  /* 0x1840000004098fae */ /* 0x0001e2000c901d64 */
[----:B------:R-:W-:Y:S01]  /*13ca0*/  ISETP.GE.AND P0, PT, R8, R3, PT ;  /* 0x000000030800720c */ /* 0x000fe20003f06270 */
[----:B------:R-:W-:-:S12]  /*13cb0*/  IMAD.MOV.U32 R13, RZ, RZ, R7 ;  /* 0x000000ffff0d7224 */ /* 0x000fd800078e0007 */
[----:B------:R-:W-:Y:S01]  /*13cc0*/  @!P0 LEA R21, R17, UR47, 0x1 ;  /* 0x0000002f11158c11 */ /* 0x000fe2000f8e08ff */
[----:B0-----:R-:W-:-:S07]  /*13cd0*/  IMAD.MOV.U32 R8, RZ, RZ, R14 ;  /* 0x000000ffff087224 */ /* 0x001fce00078e000e */
[----:B------:R-:W-:Y:S05]  /*13ce0*/  WARPSYNC.COLLECTIVE R15, `(.L_x_2104) ;  /* 0x000000000f087348 */ /* 0x000fea0003c00000 */
[----:B------:R0:W1:Y:S02]  /*13cf0*/  SHFL.IDX P6, R14, R13, R12, R11 ;  /* 0x0000000c0d0e7389 */ /* 0x00006400000c000b */
[----:B01----:R-:W-:Y:S01]  /*13d00*/  ENDCOLLECTIVE ;  /* 0x000000000000791b */ /* 0x003fe20003800000 */
.L_x_2104:
[----:B------:R-:W-:Y:S02]  /*13d10*/  IMAD.MOV.U32 R13, RZ, RZ, R6 ;  /* 0x000000ffff0d7224 */ /* 0x000fe400078e0006 */
[----:B------:R-:W-:Y:S01]  /*13d20*/  IMAD.MOV.U32 R12, RZ, RZ, 0x2 ;  /* 0x00000002ff0c7424 */ /* 0x000fe200078e00ff */
[----:B------:R-:W-:-:S13]  /*13d30*/  @!P0 LEA R4, P2, R24, R14, 0x1 ;  /* 0x0000000e18048211 */ /* 0x000fda00078408ff */
[----:B------:R-:W-:Y:S05]  /*13d40*/  WARPSYNC.COLLECTIVE R15, `(.L_x_2105) ;  /* 0x000000000f087348 */ /* 0x000fea0003c00000 */
[----:B------:R0:W1:Y:S02]  /*13d50*/  SHFL.IDX P6, R14, R13, R12, R11 ;  /* 0x0000000c0d0e7389 */ /* 0x00006400000c000b */
[----:B01----:R-:W-:Y:S01]  /*13d60*/  ENDCOLLECTIVE ;  /* 0x000000000000791b */ /* 0x003fe20003800000 */
.L_x_2105:
[----:B------:R-:W-:Y:S02]  /*13d70*/  @!P0 IMAD.X R5, RZ, RZ, R8, P2 ;  /* 0x000000ffff058224 */ /* 0x000fe400010e0608 */
[----:B------:R-:W-:-:S03]  /*13d80*/  VIADD R8, R0, 0x20 ;  /* 0x0000002000087836 */ /* 0x000fc60000000000 */
[----:B------:R-:W-:Y:S01]  /*13d90*/  @!PT LDS RZ, [RZ] ;  /* 0x00000000fffff984 */ /* 0x000fe20000000800 */
[----:B------:R-:W-:Y:S01]  /*13da0*/  @!PT LDS RZ, [RZ] ;  /* 0x00000000fffff984 */ /* 0x000fe20000000800 */
[----:B------:R-:W-:Y:S01]  /*13db0*/  @!PT LDS RZ, [RZ] ;  /* 0x00000000fffff984 */ /* 0x000fe20000000800 */
[----:B------:R0:W-:Y:S02]  /*13dc0*/  @!P0 LDGSTS.E.BYPASS.LTC128B.128 [R21+0x18c00], desc[UR36][R4.64], !P1 ;  /* 0x18c0000004158fae */ /* 0x0001e4000c901d64 */
[----:B------:R-:W-:Y:S01]  /*13dd0*/  ISETP.GE.AND P0, PT, R8, R3, PT ;  /* 0x000000030800720c */ /* 0x000fe20003f06270 */
[----:B------:R-:W-:-:S12]  /*13de0*/  IMAD.MOV.U32 R13, RZ, RZ, R7 ;  /* 0x000000ffff0d7224 */ /* 0x000fd800078e0007 */
[----:B------:R-:W-:Y:S01]  /*13df0*/  @!P0 LEA R9, R17, UR47, 0x1 ;  /* 0x0000002f11098c11 */ /* 0x000fe2000f8e08ff */
[----:B0-----:R-:W-:-:S07]  /*13e00*/  IMAD.MOV.U32 R8, RZ, RZ, R14 ;  /* 0x000000ffff087224 */ /* 0x001fce00078e000e */
[----:B------:R-:W-:Y:S05]  /*13e10*/  WARPSYNC.COLLECTIVE R15, `(.L_x_2106) ;  /* 0x000000000f087348 */ /* 0x000fea0003c00000 */
[----:B------:R0:W1:Y:S02]  /*13e20*/  SHFL.IDX P6, R14, R13, R12, R11 ;  /* 0x0000000c0d0e7389 */ /* 0x00006400000c000b */
[----:B01----:R-:W-:Y:S01]  /*13e30*/  ENDCOLLECTIVE ;  /* 0x000000000000791b */ /* 0x003fe20003800000 */
.L_x_2106:
[----:B------:R-:W-:Y:S02]  /*13e40*/  IMAD.MOV.U32 R13, RZ, RZ, R6 ;  /* 0x000000ffff0d7224 */ /* 0x000fe400078e0006 */
[----:B------:R-:W-:Y:S01]  /*13e50*/  IMAD.MOV.U32 R12, RZ, RZ, 0x3 ;  /* 0x00000003ff0c7424 */ /* 0x000fe200078e00ff */
[----:B------:R-:W-:-:S13]  /*13e60*/  @!P0 LEA R4, P2, R24, R14, 0x1 ;  /* 0x0000000e18048211 */ /* 0x000fda00078408ff */
[----:B------:R-:W-:Y:S05]  /*13e70*/  WARPSYNC.COLLECTIVE R15, `(.L_x_2107) ;  /* 0x000000000f087348 */ /* 0x000fea0003c00000 */
[----:B------:R0:W1:Y:S02]  /*13e80*/  SHFL.IDX P6, R14, R13, R12, R11 ;  /* 0x0000000c0d0e7389 */ /* 0x00006400000c000b */
[----:B01----:R-:W-:Y:S01]  /*13e90*/  ENDCOLLECTIVE ;  /* 0x000000000000791b */ /* 0x003fe20003800000 */
.L_x_2107:
        /* <DEDUP_REMOVED lines=13> */
.L_x_2108:
[----:B------:R-:W-:Y:S02]  /*13f70*/  IMAD.MOV.U32 R13, RZ, RZ, R6 ;  /* 0x000000ffff0d7224 */ /* 0x000fe400078e0006 */
[----:B------:R-:W-:Y:S01]  /*13f80*/  IMAD.MOV.U32 R12, RZ, RZ, 0x4 ;  /* 0x00000004ff0c7424 */ /* 0x000fe200078e00ff */
[----:B------:R-:W-:-:S13]  /*13f90*/  @!P0 LEA R4, P2, R24, R14, 0x1 ;  /* 0x0000000e18048211 */ /* 0x000fda00078408ff */
[----:B------:R-:W-:Y:S05]  /*13fa0*/  WARPSYNC.COLLECTIVE R15, `(.L_x_2109) ;  /* 0x000000000f087348 */ /* 0x000fea0003c00000 */
[----:B------:R0:W1:Y:S02]  /*13fb0*/  SHFL.IDX P6, R14, R13, R12, R11 ;  /* 0x0000000c0d0e7389 */ /* 0x00006400000c000b */
[----:B01----:R-:W-:Y:S01]  /*13fc0*/  ENDCOLLECTIVE ;  /* 0x000000000000791b */ /* 0x003fe20003800000 */
.L_x_2109:
        /* <DEDUP_REMOVED lines=13> */
.L_x_2110:
[----:B------:R-:W-:Y:S02]  /*140a0*/  IMAD.MOV.U32 R13, RZ, RZ, R6 ;  /* 0x000000ffff0d7224 */ /* 0x000fe400078e0006 */
[----:B------:R-:W-:Y:S01]  /*140b0*/  IMAD.MOV.U32 R12, RZ, RZ, 0x5 ;  /* 0x00000005ff0c7424 */ /* 0x000fe200078e00ff */
[----:B------:R-:W-:-:S13]  /*140c0*/  @!P0 LEA R4, P2, R24, R14, 0x1 ;  /* 0x0000000e18048211 */ /* 0x000fda00078408ff */
[----:B------:R-:W-:Y:S05]  /*140d0*/  WARPSYNC.COLLECTIVE R15, `(.L_x_2111) ;  /* 0x000000000f087348 */ /* 0x000fea0003c00000 */
[----:B------:R0:W1:Y:S02]  /*140e0*/  SHFL.IDX P6, R14, R13, R12, R11 ;  /* 0x0000000c0d0e7389 */ /* 0x00006400000c000b */
[----:B01----:R-:W-:Y:S01]  /*140f0*/  ENDCOLLECTIVE ;  /* 0x000000000000791b */ /* 0x003fe20003800000 */
.L_x_2111:
        /* <DEDUP_REMOVED lines=13> */
.L_x_2112:
[----:B------:R-:W-:Y:S02]  /*141d0*/  IMAD.MOV.U32 R13, RZ, RZ, R6 ;  /* 0x000000ffff0d7224 */ /* 0x000fe400078e0006 */
[----:B------:R-:W-:Y:S01]  /*141e0*/  IMAD.MOV.U32 R12, RZ, RZ, 0x6 ;  /* 0x00000006ff0c7424 */ /* 0x000fe200078e00ff */
[----:B------:R-:W-:-:S13]  /*141f0*/  @!P0 LEA R4, P2, R24, R14, 0x1 ;  /* 0x0000000e18048211 */ /* 0x000fda00078408ff */
[----:B------:R-:W-:Y:S05]  /*14200*/  WARPSYNC.COLLECTIVE R15, `(.L_x_2113) ;  /* 0x000000000f087348 */ /* 0x000fea0003c00000 */
[----:B------:R0:W1:Y:S02]  /*14210*/  SHFL.IDX P6, R14, R13, R12, R11 ;  /* 0x0000000c0d0e7389 */ /* 0x00006400000c000b */
[----:B01----:R-:W-:Y:S01]  /*14220*/  ENDCOLLECTIVE ;  /* 0x000000000000791b */ /* 0x003fe20003800000 */
.L_x_2113:
[----:B------:R-:W-:-:S05]  /*14230*/  @!P0 IMAD.X R5, RZ, RZ, R8, P2 ;  /* 0x000000ffff058224 */ /* 0x000fca00010e0608 */
[----:B------:R-:W-:Y:S01]  /*14240*/  @!PT LDS RZ, [RZ] ;  /* 0x00000000fffff984 */ /* 0x000fe20000000800 */
[----:B------:R-:W-:Y:S01]  /*14250*/  @!PT LDS RZ, [RZ] ;  /* 0x00000000fffff984 */ /* 0x000fe20000000800 */
[----:B------:R-:W-:Y:S01]  /*14260*/  @!PT LDS RZ, [RZ] ;  /* 0x00000000fffff984 */ /* 0x000fe20000000800 */
[----:B------:R0:W-:Y:S01]  /*14270*/  @!P0 LDGSTS.E.BYPASS.LTC128B.128 [R21+0x1ac00], desc[UR36][R4.64], !P1 ;  /* 0x1ac0000004158fae */ /* 0x0001e2000c901d64 */
[----:B------:R-:W-:Y:S02]  /*14280*/  IMAD.MOV.U32 R13, RZ, RZ, R7 ;  /* 0x000000ffff0d7224 */ /* 0x000fe400078e0007 */
[----:B0-----:R-:W-:Y:S02]  /*14290*/  VIADD R4, R0, 0x60 ;  /* 0x0000006000047836 */ /* 0x001fe40000000000 */
[----:B------:R-:W-:-:S03]  /*142a0*/  IMAD.MOV.U32 R8, RZ, RZ, R14 ;  /* 0x000000ffff087224 */ /* 0x000fc600078e000e */
[----:B------:R-:W-:-:S13]  /*142b0*/  ISETP.GE.AND P0, PT, R4, R3, PT ;  /* 0x000000030400720c */ /* 0x000fda0003f06270 */
[----:B------:R-:W-:Y:S05]  /*142c0*/  WARPSYNC.COLLECTIVE R15, `(.L_x_2114) ;  /* 0x000000000f087348 */ /* 0x000fea0003c00000 */
[----:B------:R0:W1:Y:S02]  /*142d0*/  SHFL.IDX P6, R14, R13, R12, R11 ;  /* 0x0000000c0d0e7389 */ /* 0x00006400000c000b */
[----:B01----:R-:W-:Y:S01]  /*142e0*/  ENDCOLLECTIVE ;  /* 0x000000000000791b */ /* 0x003fe20003800000 */
.L_x_2114:
[----:B------:R-:W-:Y:S01]  /*142f0*/  @!P0 LEA R9, R17, UR47, 0x1 ;  /* 0x0000002f11098c11 */ /* 0x000fe2000f8e08ff */
[----:B------:R-:W-:Y:S02]  /*14300*/  IMAD.MOV.U32 R13, RZ, RZ, R6 ;  /* 0x000000ffff0d7224 */ /* 0x000fe400078e0006 */
[----:B------:R-:W-:Y:S01]  /*14310*/  IMAD.MOV.U32 R12, RZ, RZ, 0x7 ;  /* 0x00000007ff0c7424 */ /* 0x000fe200078e00ff */
[----:B------:R-:W-:-:S13]  /*14320*/  @!P0 LEA R4, P2, R24, R14, 0x1 ;  /* 0x0000000e18048211 */ /* 0x000fda00078408ff */
[----:B------:R-:W-:Y:S05]  /*14330*/  WARPSYNC.COLLECTIVE R15, `(.L_x_2115) ;  /* 0x000000000f087348 */ /* 0x000fea0003c00000 */
[----:B------:R0:W1:Y:S02]  /*14340*/  SHFL.IDX P6, R14, R13, R12, R11 ;  /* 0x0000000c0d0e7389 */ /* 0x00006400000c000b */
[----:B01----:R-:W-:Y:S01]  /*14350*/  ENDCOLLECTIVE ;  /* 0x000000000000791b */ /* 0x003fe20003800000 */
.L_x_2115:
        /* <DEDUP_REMOVED lines=10> */
.L_x_2116:
[----:B------:R-:W-:Y:S05]  /*14400*/  BRA `(.L_x_2117) ;  /* 0xffffffd000407947 */ /* 0x000fea000383ffff */
.L_x_2051:
[----:B0-----:R-:W-:-:S04]  /*14410*/  IMAD.U32 R3, RZ, RZ, UR47 ;  /* 0x0000002fff037e24 */ /* 0x001fc8000f8e00ff */
[----:B------:R0:W1:Y:S03]  /*14420*/  SYNCS.PHASECHK.TRANS64.TRYWAIT P0, [R3+URZ+0x22820], R0 ;  /* 0x02282000030075a7 */ /* 0x000066000800017f */
[----:B-1----:R-:W-:Y:S05]  /*14430*/  @!P0 NANOSLEEP.SYNCS 0x989680 ;  /* 0x009896800000895d */ /* 0x002fea0003900000 */
[----:B------:R-:W1:Y:S02]  /*14440*/  @!P0 SYNCS.PHASECHK.TRANS64 P0, [R3+URZ+0x22820], R0 ;  /* 0x02282000030085a7 */ /* 0x000e64000800007f */
[----:B-1----:R-:W-:Y:S05]  /*14450*/  @!P0 BRA `(.L_x_2051) ;  /* 0xfffffffc00ec8947 */ /* 0x002fea000383ffff */
[----:B------:R-:W-:Y:S05]  /*14460*/  BRA `(.L_x_2118) ;  /* 0xffffffd000707947 */ /* 0x000fea000383ffff */
.L_x_2053:
[----:B0-----:R-:W-:-:S04]  /*14470*/  IMAD.U32 R3, RZ, RZ, UR47 ;  /* 0x0000002fff037e24 */ /* 0x001fc8000f8e00ff */
[----:B------:R0:W1:Y:S03]  /*14480*/  SYNCS.PHASECHK.TRANS64.TRYWAIT P0, [R3+URZ+0x22860], R0 ;  /* 0x02286000030075a7 */ /* 0x000066000800017f */
[----:B-1----:R-:W-:Y:S05]  /*14490*/  @!P0 NANOSLEEP.SYNCS 0x989680 ;  /* 0x009896800000895d */ /* 0x002fea0003900000 */
[----:B------:R-:W1:Y:S02]  /*144a0*/  @!P0 SYNCS.PHASECHK.TRANS64 P0, [R3+URZ+0x22860], R0 ;  /* 0x02286000030085a7 */ /* 0x000e64000800007f */
[----:B-1----:R-:W-:Y:S05]  /*144b0*/  @!P0 BRA `(.L_x_2053) ;  /* 0xfffffffc00ec8947 */ /* 0x002fea000383ffff */
[----:B------:R-:W-:Y:S05]  /*144c0*/  BRA `(.L_x_2119) ;  /* 0xffffffd0006c7947 */ /* 0x000fea000383ffff */
.L_x_2054:
        /* <DEDUP_REMOVED lines=8> */
.L_x_2121:
[----:B------:R-:W-:Y:S05]  /*14550*/  BSYNC B0 ;  /* 0x0000000000007941 */ /* 0x000fea0003800000 */
.L_x_2120:
[----:B------:R-:W-:Y:S01]  /*14560*/  IMAD.MOV.U32 R13, RZ, RZ, R3 ;  /* 0x000000ffff0d7224 */ /* 0x000fe200078e0003 */
[----:B------:R-:W-:Y:S01]  /*14570*/  LEA R19, R17, UR47, 0x1 ;  /* 0x0000002f11137c11 */ /* 0x000fe2000f8e08ff */
[----:B------:R-:W-:Y:S01]  /*14580*/  IMAD.MOV.U32 R12, RZ, RZ, RZ ;  /* 0x000000ffff0c7224 */ /* 0x000fe200078e00ff */
[C---:B------:R-:W-:Y:S01]  /*14590*/  LOP3.LUT P2, RZ, R8.reuse, 0x2, RZ, 0xc0, !PT ;  /* 0x0000000208ff7812 */ /* 0x040fe2000784c0ff */
[----:B------:R-:W-:Y:S01]  /*145a0*/  IMAD.MOV.U32 R11, RZ, RZ, 0x181f ;  /* 0x0000181fff0b7424 */ /* 0x000fe200078e00ff */
[----:B------:R-:W-:Y:S01]  /*145b0*/  LOP3.LUT P1, RZ, R8, 0x4, RZ, 0xc0, !PT ;  /* 0x0000000408ff7812 */ /* 0x000fe2000782c0ff */
[----:B------:R-:W-:Y:S02]  /*145c0*/  IMAD.MOV.U32 R15, RZ, RZ, -0x1 ;  /* 0xffffffffff0f7424 */ /* 0x000fe400078e00ff */
[----:B------:R-:W-:Y:S01]  /*145d0*/  IMAD.MOV.U32 R0, RZ, RZ, R14 ;  /* 0x000000ffff007224 */ /* 0x000fe200078e000e */
[----:B------:R-:W-:Y:S01]  /*145e0*/  ISETP.LT.OR P3, PT, R35, 0x1, !P1 ;  /* 0x000000012300780c */ /* 0x000fe20004f61670 */
[----:B------:R-:W-:-:S12]  /*145f0*/  IMAD.SHL.U32 R24, R24, 0x2, RZ ;  /* 0x0000000218187824 */ /* 0x000fd800078e00ff */
[----:B------:R-:W-:Y:S05]  /*14600*/  WARPSYNC.COLLECTIVE R15, `(.L_x_2122) ;  /* 0x000000000f087348 */ /* 0x000fea0003c00000 */
[----:B------:R0:W1:Y:S02]  /*14610*/  SHFL.IDX P6, R14, R13, R12, R11 ;  /* 0x0000000c0d0e7389 */ /* 0x00006400000c000b */
[----:B01----:R-:W-:Y:S01]  /*14620*/  ENDCOLLECTIVE ;  /* 0x000000000000791b */ /* 0x003fe20003800000 */
.L_x_2122:
[----:B------:R-:W-:Y:S02]  /*14630*/  IMAD.MOV.U32 R13, RZ, RZ, R10 ;  /* 0x000000ffff0d7224 */ /* 0x000fe400078e000a */
[----:B------:R-:W-:Y:S01]  /*14640*/  IMAD.MOV.U32 R12, RZ, RZ, 0x1 ;  /* 0x00000001ff0c7424 */ /* 0x000fe200078e00ff */
[----:B------:R-:W-:-:S13]  /*14650*/  IADD3 R4, P0, R14, R24, RZ ;  /* 0x000000180e047210 */ /* 0x000fda0007f1e0ff */
[----:B------:R-:W-:Y:S05]  /*14660*/  WARPSYNC.COLLECTIVE R15, `(.L_x_2123) ;  /* 0x000000000f087348 */ /* 0x000fea0003c00000 */
[----:B------:R0:W1:Y:S02]  /*14670*/  SHFL.IDX P6, R14, R13, R12, R11 ;  /* 0x0000000c0d0e7389 */ /* 0x00006400000c000b */
[----:B01----:R-:W-:Y:S01]  /*14680*/  ENDCOLLECTIVE ;  /* 0x000000000000791b */ /* 0x003fe20003800000 */
.L_x_2123:
        /* <DEDUP_REMOVED lines=12> */
.L_x_2124:
[----:B------:R-:W-:Y:S01]  /*14750*/  @!PT LDS RZ, [RZ] ;  /* 0x00000000fffff984 */ /* 0x000fe20000000800 */
[----:B------:R-:W-:Y:S01]  /*14760*/  @!PT LDS RZ, [RZ] ;  /* 0x00000000fffff984 */ /* 0x000fe20000000800 */
[----:B------:R-:W-:Y:S01]  /*14770*/  @!PT LDS RZ, [RZ] ;  /* 0x00000000fffff984 */ /* 0x000fe20000000800 */
[----:B------:R-:W-:Y:S01]  /*14780*/  LDGSTS.E.BYPASS.LTC128B.128 [R19+0x3400], desc[UR36][R4.64+0x80], !P0 ;  /* 0x0340008004137fae */ /* 0x000fe2000c101d64 */
[----:B------:R-:W-:Y:S01]  /*14790*/  LOP3.LUT P0, RZ, R8, 0x8, RZ, 0xc0, !PT ;  /* 0x0000000808ff7812 */ /* 0x000fe2000780c0ff */
[----:B------:R-:W-:Y:S02]  /*147a0*/  IMAD.MOV.U32 R8, RZ, RZ, RZ ;  /* 0x000000ffff087224 */ /* 0x000fe400078e00ff */
        /* <DEDUP_REMOVED lines=9> */
.L_x_2125:
        /* <DEDUP_REMOVED lines=12> */
.L_x_2126:
        /* <DEDUP_REMOVED lines=14> */
.L_x_2127:
        /* <DEDUP_REMOVED lines=12> */
.L_x_2128:
        /* <DEDUP_REMOVED lines=14> */
.L_x_2129:
        /* <DEDUP_REMOVED lines=12> */
.L_x_2130:
        /* <DEDUP_REMOVED lines=14> */
.L_x_2131:
[----:B------:R-:W-:Y:S01]  /*14d20*/  IMAD.X R5, RZ, RZ, R0, P3 ;  /* 0x000000ffff057224 */ /* 0x000fe200018e0600 */
[----:B------:R-:W-:Y:S01]  /*14d30*/  ISETP.LT.OR P3, PT, R35, 0x41, P4 ;  /* 0x000000412300780c */ /* 0x000fe20002761670 */
[----:B------:R-:W-:Y:S02]  /*14d40*/  VIADD R0, R19, 0x400 ;  /* 0x0000040013007836 */ /* 0x000fe40000000000 */
[----:B------:R-:W-:-:S10]  /*14d50*/  IMAD.MOV.U32 R13, RZ, RZ, R3 ;  /* 0x000000ffff0d7224 */ /* 0x000fd400078e0003 */
        /* <DEDUP_REMOVED lines=9> */
.L_x_2132:
        /* <DEDUP_REMOVED lines=9> */
.L_x_2061:
[----:B-1----:R1:W2:Y:S02]  /*14e80*/  SYNCS.PHASECHK.TRANS64.TRYWAIT P0, [R32+URZ+0x22840], R31 ;  /* 0x0228401f200075a7 */ /* 0x0022a4000800017f */
[----:B--2---:R-:W-:Y:S05]  /*14e90*/  @!P0 NANOSLEEP.SYNCS 0x989680 ;  /* 0x009896800000895d */ /* 0x004fea0003900000 */
[----:B------:R-:W2:Y:S02]  /*14ea0*/  @!P0 SYNCS.PHASECHK.TRANS64 P0, [R32+URZ+0x22840], R31 ;  /* 0x0228401f200085a7 */ /* 0x000ea4000800007f */
[----:B--2---:R-:W-:Y:S05]  /*14eb0*/  @!P0 BRA `(.L_x_2061) ;  /* 0xfffffffc00f08947 */ /* 0x004fea000383ffff */
[----:B------:R-:W-:Y:S05]  /*14ec0*/  BRA `(.L_x_2134) ;  /* 0xffffffd000947947 */ /* 0x000fea000383ffff */
.L_x_2062:
        /* <DEDUP_REMOVED lines=8> */
.L_x_2136:
[----:B------:R-:W-:Y:S05]  /*14f50*/  BSYNC B1 ;  /* 0x0000000000017941 */ /* 0x000fea0003800000 */
.L_x_2135:
        /* <DEDUP_REMOVED lines=9> */
.L_x_2137:
[----:B------:R-:W-:Y:S02]  /*14ff0*/  IMAD.MOV.U32 R13, RZ, RZ, R3 ;  /* 0x000000ffff0d7224 */ /* 0x000fe400078e0003 */
[----:B------:R-:W-:Y:S01]  /*15000*/  IMAD.MOV.U32 R12, RZ, RZ, 0x1 ;  /* 0x00000001ff0c7424 */ /* 0x000fe200078e00ff */
[----:B------:R-:W-:-:S13]  /*15010*/  IADD3 R4, P0, R14, R24, RZ ;  /* 0x000000180e047210 */ /* 0x000fda0007f1e0ff */
[----:B------:R-:W-:Y:S05]  /*15020*/  WARPSYNC.COLLECTIVE R15, `(.L_x_2138) ;  /* 0x000000000f087348 */ /* 0x000fea0003c00000 */
[----:B------:R0:W1:Y:S02]  /*15030*/  SHFL.IDX P6, R14, R13, R12, R11 ;  /* 0x0000000c0d0e7389 */ /* 0x00006400000c000b */
[----:B01----:R-:W-:Y:S01]  /*15040*/  ENDCOLLECTIVE ;  /* 0x000000000000791b */ /* 0x003fe20003800000 */
.L_x_2138:
        /* <DEDUP_REMOVED lines=10> */
.L_x_2139:
[----:B------:R-:W-:Y:S02]  /*150f0*/  IMAD.MOV.U32 R13, RZ, RZ, R3 ;  /* 0x000000ffff0d7224 */ /* 0x000fe400078e0003 */
[----:B------:R-:W-:Y:S01]  /*15100*/  IMAD.MOV.U32 R12, RZ, RZ, 0x2 ;  /* 0x00000002ff0c7424 */ /* 0x000fe200078e00ff */
[----:B------:R-:W-:-:S13]  /*15110*/  IADD3 R6, P0, R14, R24, RZ ;  /* 0x000000180e067210 */ /* 0x000fda0007f1e0ff */
[----:B------:R-:W-:Y:S05]  /*15120*/  WARPSYNC.COLLECTIVE R15, `(.L_x_2140) ;  /* 0x000000000f087348 */ /* 0x000fea0003c00000 */
[----:B------:R0:W1:Y:S02]  /*15130*/  SHFL.IDX P6, R14, R13, R12, R11 ;  /* 0x0000000c0d0e7389 */ /* 0x00006400000c000b */
[----:B01----:R-:W-:Y:S01]  /*15140*/  ENDCOLLECTIVE ;  /* 0x000000000000791b */ /* 0x003fe20003800000 */
.L_x_2140:
        /* <DEDUP_REMOVED lines=10> */
.L_x_2141:
[----:B------:R-:W-:Y:S02]  /*151f0*/  IMAD.MOV.U32 R13, RZ, RZ, R3 ;  /* 0x000000ffff0d7224 */ /* 0x000fe400078e0003 */
[----:B------:R-:W-:Y:S01]  /*15200*/  IMAD.MOV.U32 R12, RZ, RZ, 0x3 ;  /* 0x00000003ff0c7424 */ /* 0x000fe200078e00ff */
[----:B------:R-:W-:-:S13]  /*15210*/  IADD3 R6, P0, R14, R24, RZ ;  /* 0x000000180e067210 */ /* 0x000fda0007f1e0ff */
[----:B------:R-:W-:Y:S05]  /*15220*/  WARPSYNC.COLLECTIVE R15, `(.L_x_2142) ;  /* 0x000000000f087348 */ /* 0x000fea0003c00000 */
[----:B------:R0:W1:Y:S02]  /*15230*/  SHFL.IDX P6, R14, R13, R12, R11 ;  /* 0x0000000c0d0e7389 */ /* 0x00006400000c000b */
[----:B01----:R-:W-:Y:S01]  /*15240*/  ENDCOLLECTIVE ;  /* 0x000000000000791b */ /* 0x003fe20003800000 */
.L_x_2142:
        /* <DEDUP_REMOVED lines=10> */
.L_x_2143:
[----:B------:R-:W-:Y:S02]  /*152f0*/  IMAD.MOV.U32 R13, RZ, RZ, R3 ;  /* 0x000000ffff0d7224 */ /* 0x000fe400078e0003 */
[----:B------:R-:W-:Y:S01]  /*15300*/  IMAD.MOV.U32 R12, RZ, RZ, 0x4 ;  /* 0x00000004ff0c7424 */ /* 0x000fe200078e00ff */
[----:B------:R-:W-:-:S13]  /*15310*/  IADD3 R4, P0, R14, R24, RZ ;  /* 0x000000180e047210 */ /* 0x000fda0007f1e0ff */
[----:B------:R-:W-:Y:S05]  /*15320*/  WARPSYNC.COLLECTIVE R15, `(.L_x_2144) ;  /* 0x000000000f087348 */ /* 0x000fea0003c00000 */
[----:B------:R0:W1:Y:S02]  /*15330*/  SHFL.IDX P6, R14, R13, R12, R11 ;  /* 0x0000000c0d0e7389 */ /* 0x00006400000c000b */
[----:B01----:R-:W-:Y:S01]  /*15340*/  ENDCOLLECTIVE ;  /* 0x000000000000791b */ /* 0x003fe20003800000 */
.L_x_2144:
        /* <DEDUP_REMOVED lines=10> */
.L_x_2145:
[----:B------:R-:W-:Y:S02]  /*153f0*/  IMAD.MOV.U32 R13, RZ, RZ, R3 ;  /* 0x000000ffff0d7224 */ /* 0x000fe400078e0003 */
[----:B------:R-:W-:Y:S01]  /*15400*/  IMAD.MOV.U32 R12, RZ, RZ, 0x5 ;  /* 0x00000005ff0c7424 */ /* 0x000fe200078e00ff */
[----:B------:R-:W-:-:S13]  /*15410*/  IADD3 R4, P0, R14, R24, RZ ;  /* 0x000000180e047210 */ /* 0x000fda0007f1e0ff */
[----:B------:R-:W-:Y:S05]  /*15420*/  WARPSYNC.COLLECTIVE R15, `(.L_x_2146) ;  /* 0x000000000f087348 */ /* 0x000fea0003c00000 */
[----:B------:R0:W1:Y:S02]  /*15430*/  SHFL.IDX P6, R14, R13, R12, R11 ;  /* 0x0000000c0d0e7389 */ /* 0x00006400000c000b */
[----:B01----:R-:W-:Y:S01]  /*15440*/  ENDCOLLECTIVE ;  /* 0x000000000000791b */ /* 0x003fe20003800000 */
.L_x_2146:
        /* <DEDUP_REMOVED lines=10> */
.L_x_2147:
[----:B------:R-:W-:Y:S01]  /*154f0*/  IMAD.MOV.U32 R37, RZ, RZ, R14 ;  /* 0x000000ffff257224 */ /* 0x000fe200078e000e */
[----:B------:R-:W-:Y:S06]  /*15500*/  BRA `(.L_x_2148) ;  /* 0xffffffcc00ec7947 */ /* 0x000fec000383ffff */
.L_x_2067:
[----:B---3--:R3:W4:Y:S02]  /*15510*/  SYNCS.PHASECHK.TRANS64.TRYWAIT P0, [R32+URZ+0x22860], R31 ;  /* 0x0228601f200075a7 */ /* 0x008724000800017f */
[----:B----4-:R-:W-:Y:S05]  /*15520*/  @!P0 NANOSLEEP.SYNCS 0x989680 ;  /* 0x009896800000895d */ /* 0x010fea0003900000 */
[----:B------:R-:W4:Y:S02]  /*15530*/  @!P0 SYNCS.PHASECHK.TRANS64 P0, [R32+URZ+0x22860], R31 ;  /* 0x0228601f200085a7 */ /* 0x000f24000800007f */
[----:B----4-:R-:W-:Y:S05]  /*15540*/  @!P0 BRA `(.L_x_2067) ;  /* 0xfffffffc00f08947 */ /* 0x010fea000383ffff */
[----:B------:R-:W-:Y:S05]  /*15550*/  BRA `(.L_x_2149) ;  /* 0xffffffd000387947 */ /* 0x000fea000383ffff */
.L_x_2068:
        /* <DEDUP_REMOVED lines=8> */
.L_x_2151:
[----:B------:R-:W-:Y:S05]  /*155e0*/  BSYNC B1 ;  /* 0x0000000000017941 */ /* 0x000fea0003800000 */
.L_x_2150:
        /* <DEDUP_REMOVED lines=9> */
.L_x_2152:
[----:B------:R-:W-:Y:S02]  /*15680*/  IMAD.MOV.U32 R8, RZ, RZ, RZ ;  /* 0x000000ffff087224 */ /* 0x000fe400078e00ff */
[----:B------:R-:W-:Y:S02]  /*15690*/  IMAD.MOV.U32 R13, RZ, RZ, R27 ;  /* 0x000000ffff0d7224 */ /* 0x000fe400078e001b */
[----:B------:R-:W-:Y:S01]  /*156a0*/  IMAD.MOV.U32 R12, RZ, RZ, 0x1 ;  /* 0x00000001ff0c7424 */ /* 0x000fe200078e00ff */
[----:B------:R-:W-:-:S13]  /*156b0*/  IADD3 R4, P0, R14, R24, RZ ;  /* 0x000000180e047210 */ /* 0x000fda0007f1e0ff */
[----:B------:R-:W-:Y:S05]  /*156c0*/  WARPSYNC.COLLECTIVE R15, `(.L_x_2153) ;  /* 0x000000000f087348 */ /* 0x000fea0003c00000 */
[----:B------:R0:W1:Y:S02]  /*156d0*/  SHFL.IDX P6, R14, R13, R12, R11 ;  /* 0x0000000c0d0e7389 */ /* 0x00006400000c000b */
[----:B01----:R-:W-:Y:S01]  /*156e0*/  ENDCOLLECTIVE ;  /* 0x000000000000791b */ /* 0x003fe20003800000 */
.L_x_2153:
        /* <DEDUP_REMOVED lines=13> */
.L_x_2154:
[----:B------:R-:W-:Y:S02]  /*157c0*/  IMAD.MOV.U32 R13, RZ, RZ, R27 ;  /* 0x000000ffff0d7224 */ /* 0x000fe400078e001b */
[----:B------:R-:W-:Y:S01]  /*157d0*/  IMAD.MOV.U32 R12, RZ, RZ, 0x2 ;  /* 0x00000002ff0c7424 */ /* 0x000fe200078e00ff */
[----:B------:R-:W-:-:S13]  /*157e0*/  IADD3 R4, P0, R14, R24, RZ ;  /* 0x000000180e047210 */ /* 0x000fda0007f1e0ff */
[----:B------:R-:W-:Y:S05]  /*157f0*/  WARPSYNC.COLLECTIVE R15, `(.L_x_2155) ;  /* 0x000000000f087348 */ /* 0x000fea0003c00000 */
[----:B------:R0:W1:Y:S02]  /*15800*/  SHFL.IDX P6, R14, R13, R12, R11 ;  /* 0x0000000c0d0e7389 */ /* 0x00006400000c000b */
[----:B01----:R-:W-:Y:S01]  /*15810*/  ENDCOLLECTIVE ;  /* 0x000000000000791b */ /* 0x003fe20003800000 */
.L_x_2155:
        /* <DEDUP_REMOVED lines=13> */
.L_x_2156:
[----:B------:R-:W-:Y:S02]  /*158f0*/  IMAD.MOV.U32 R13, RZ, RZ, R27 ;  /* 0x000000ffff0d7224 */ /* 0x000fe400078e001b */
[----:B------:R-:W-:Y:S01]  /*15900*/  IMAD.MOV.U32 R12, RZ, RZ, 0x3 ;  /* 0x00000003ff0c7424 */ /* 0x000fe200078e00ff */
[----:B------:R-:W-:-:S13]  /*15910*/  IADD3 R4, P0, R14, R24, RZ ;  /* 0x000000180e047210 */ /* 0x000fda0007f1e0ff */
[----:B------:R-:W-:Y:S05]  /*15920*/  WARPSYNC.COLLECTIVE R15, `(.L_x_2157) ;  /* 0x000000000f087348 */ /* 0x000fea0003c00000 */
[----:B------:R0:W1:Y:S02]  /*15930*/  SHFL.IDX P6, R14, R13, R12, R11 ;  /* 0x0000000c0d0e7389 */ /* 0x00006400000c000b */
[----:B01----:R-:W-:Y:S01]  /*15940*/  ENDCOLLECTIVE ;  /* 0x000000000000791b */ /* 0x003fe20003800000 */
.L_x_2157:
        /* <DEDUP_REMOVED lines=13> */
.L_x_2158:
[----:B------:R-:W-:Y:S02]  /*15a20*/  IMAD.MOV.U32 R13, RZ, RZ, R27 ;  /* 0x000000ffff0d7224 */ /* 0x000fe400078e001b */
[----:B------:R-:W-:Y:S01]  /*15a30*/  IMAD.MOV.U32 R12, RZ, RZ, 0x4 ;  /* 0x00000004ff0c7424 */ /* 0x000fe200078e00ff */
[----:B------:R-:W-:-:S13]  /*15a40*/  IADD3 R4, P0, R14, R24, RZ ;  /* 0x000000180e047210 */ /* 0x000fda0007f1e0ff */
[----:B------:R-:W-:Y:S05]  /*15a50*/  WARPSYNC.COLLECTIVE R15, `(.L_x_2159) ;  /* 0x000000000f087348 */ /* 0x000fea0003c00000 */
[----:B------:R0:W1:Y:S02]  /*15a60*/  SHFL.IDX P6, R14, R13, R12, R11 ;  /* 0x0000000c0d0e7389 */ /* 0x00006400000c000b */
[----:B01----:R-:W-:Y:S01]  /*15a70*/  ENDCOLLECTIVE ;  /* 0x000000000000791b */ /* 0x003fe20003800000 */
.L_x_2159:
        /* <DEDUP_REMOVED lines=13> */
.L_x_2160:
[----:B------:R-:W-:Y:S02]  /*15b50*/  IMAD.MOV.U32 R13, RZ, RZ, R27 ;  /* 0x000000ffff0d7224 */ /* 0x000fe400078e001b */
[----:B------:R-:W-:Y:S01]  /*15b60*/  IMAD.MOV.U32 R12, RZ, RZ, 0x5 ;  /* 0x00000005ff0c7424 */ /* 0x000fe200078e00ff */
[----:B------:R-:W-:-:S13]  /*15b70*/  IADD3 R4, P0, R14, R24, RZ ;  /* 0x000000180e047210 */ /* 0x000fda0007f1e0ff */
[----:B------:R-:W-:Y:S05]  /*15b80*/  WARPSYNC.COLLECTIVE R15, `(.L_x_2161) ;  /* 0x000000000f087348 */ /* 0x000fea0003c00000 */
[----:B------:R0:W1:Y:S02]  /*15b90*/  SHFL.IDX P6, R14, R13, R12, R11 ;  /* 0x0000000c0d0e7389 */ /* 0x00006400000c000b */
[----:B01----:R-:W-:Y:S01]  /*15ba0*/  ENDCOLLECTIVE ;  /* 0x000000000000791b */ /* 0x003fe20003800000 */
.L_x_2161:
        /* <DEDUP_REMOVED lines=13> */
.L_x_2162:
[----:B------:R-:W-:Y:S05]  /*15c80*/  BRA `(.L_x_2163) ;  /* 0xffffffcc00887947 */ /* 0x000fea000383ffff */
.L_x_2073:
[----:B0-----:R0:W4:Y:S02]  /*15c90*/  SYNCS.PHASECHK.TRANS64.TRYWAIT P0, [R4+URZ+0x22820], R8 ;  /* 0x02282008040075a7 */ /* 0x001124000800017f */
[----:B----4-:R-:W-:Y:S05]  /*15ca0*/  @!P0 NANOSLEEP.SYNCS 0x989680 ;  /* 0x009896800000895d */ /* 0x010fea0003900000 */
[----:B------:R-:W4:Y:S02]  /*15cb0*/  @!P0 SYNCS.PHASECHK.TRANS64 P0, [R4+URZ+0x22820], R8 ;  /* 0x02282008040085a7 */ /* 0x000f24000800007f */
[----:B----4-:R-:W-:Y:S05]  /*15cc0*/  @!P0 BRA `(.L_x_2073) ;  /* 0xfffffffc00f08947 */ /* 0x010fea000383ffff */
[----:B------:R-:W-:Y:S05]  /*15cd0*/  BRA `(.L_x_2164) ;  /* 0xffffffd000107947 */ /* 0x000fea000383ffff */
.L_x_2074:
[----:B------:R-:W-:Y:S01]  /*15ce0*/  BSSY B0, `(.L_x_2165) ;  /* 0x0000008000007945 */ /* 0x000fe20003800000 */
[----:B------:R-:W-:Y:S02]  /*15cf0*/  IMAD.MOV.U32 R13, RZ, RZ, R16 ;  /* 0x000000ffff0d7224 */ /* 0x000fe400078e0010 */
[----:B------:R-:W-:Y:S02]  /*15d00*/  IMAD.MOV.U32 R12, RZ, RZ, RZ ;  /* 0x000000ffff0c7224 */ /* 0x000fe400078e00ff */
[----:B------:R-:W-:Y:S02]  /*15d10*/  IMAD.MOV.U32 R11, RZ, RZ, 0x1f ;  /* 0x0000001fff0b7424 */ /* 0x000fe400078e00ff */
[----:B------:R-:W-:-:S07]  /*15d20*/  IMAD.MOV.U32 R15, RZ, RZ, -0x1 ;  /* 0xffffffffff0f7424 */ /* 0x000fce00078e00ff */
[----:B0123-5:R-:W-:Y:S05]  /*15d30*/  WARPSYNC.COLLECTIVE R15, `(.L_x_2166) ;  /* 0x000000000f087348 */ /* 0x02ffea0003c00000 */
[----:B------:R4:W0:Y:S02]  /*15d40*/  SHFL.IDX P6, R14, R13, R12, R11 ;  /* 0x0000000c0d0e7389 */ /* 0x00082400000c000b */
[----:B012345:R-:W-:Y:S01]  /*15d50*/  ENDCOLLECTIVE ;  /* 0x000000000000791b */ /* 0x03ffe20003800000 */
.L_x_2166:
[----:B------:R-:W-:Y:S05]  /*15d60*/  BSYNC B0 ;  /* 0x0000000000007941 */ /* 0x000fea0003800000 */
.L_x_2165:
[----:B------:R-:W-:Y:S05]  /*15d70*/  BRA `(.L_x_2167) ;  /* 0xffffffcc00f87947 */ /* 0x000fea000383ffff */
.L_x_2075:
[----:B------:R-:W-:Y:S01]  /*15d80*/  BSSY B0, `(.L_x_2168) ;  /* 0x0000006000007945 */ /* 0x000fe20003800000 */
[----:B------:R-:W-:-:S07]  /*15d90*/  IMAD.MOV.U32 R15, RZ, RZ, -0x1 ;  /* 0xffffffffff0f7424 */ /* 0x000fce00078e00ff */
[----:B-12345:R-:W-:Y:S05]  /*15da0*/  WARPSYNC.COLLECTIVE R15, `(.L_x_2169) ;  /* 0x000000000f0c7348 */ /* 0x03efea0003c00000 */
[----:B------:R-:W-:Y:S02]  /*15db0*/  ELECT P6, UR62, PT ;  /* 0x00000000003e782f */ /* 0x000fe400038c0000 */
[----:B------:R-:W-:Y:S01]  /*15dc0*/  MOV R14, UR62 ;  /* 0x0000003e000e7c02 */ /* 0x000fe20008000f00 */
[----:B-12345:R-:W-:Y:S10]  /*15dd0*/  ENDCOLLECTIVE ;  /* 0x000000000000791b */ /* 0x03eff40003800000 */
.L_x_2169:
[----:B------:R-:W-:Y:S05]  /*15de0*/  BSYNC B0 ;  /* 0x0000000000007941 */ /* 0x000fea0003800000 */
.L_x_2168:
[----:B------:R-:W-:Y:S05]  /*15df0*/  BRA `(.L_x_2170) ;  /* 0xffffffcc00ec7947 */ /* 0x000fea000383ffff */
.L_x_2077:
[----:B------:R0:W0:Y:S02]  /*15e00*/  SYNCS.PHASECHK.TRANS64.TRYWAIT P1, [R5+URZ+0x22840], R0 ;  /* 0x02284000050075a7 */ /* 0x000024000802017f */
[----:B0-----:R-:W-:Y:S05]  /*15e10*/  @!P1 NANOSLEEP.SYNCS 0x989680 ;  /* 0x009896800000995d */ /* 0x001fea0003900000 */
[----:B------:R-:W0:Y:S02]  /*15e20*/  @!P1 SYNCS.PHASECHK.TRANS64 P1, [R5+URZ+0x22840], R0 ;  /* 0x02284000050095a7 */ /* 0x000e24000802007f */
[----:B0-----:R-:W-:Y:S05]  /*15e30*/  @!P1 BRA `(.L_x_2077) ;  /* 0xfffffffc00f09947 */ /* 0x001fea000383ffff */
[----:B------:R-:W-:Y:S05]  /*15e40*/  BRA `(.L_x_2171) ;  /* 0xffffffd0000c7947 */ /* 0x000fea000383ffff */
.L_x_2079:
[----:B------:R0:W0:Y:S02]  /*15e50*/  SYNCS.PHASECHK.TRANS64.TRYWAIT P1, [R21+URZ+0x22840], R2 ;  /* 0x02284002150075a7 */ /* 0x000024000802017f */
[----:B0-----:R-:W-:Y:S05]  /*15e60*/  @!P1 NANOSLEEP.SYNCS 0x989680 ;  /* 0x009896800000995d */ /* 0x001fea0003900000 */
[----:B------:R-:W0:Y:S02]  /*15e70*/  @!P1 SYNCS.PHASECHK.TRANS64 P1, [R21+URZ+0x22840], R2 ;  /* 0x02284002150095a7 */ /* 0x000e24000802007f */
[----:B0-----:R-:W-:Y:S05]  /*15e80*/  @!P1 BRA `(.L_x_2079) ;  /* 0xfffffffc00f09947 */ /* 0x001fea000383ffff */
[----:B------:R-:W-:Y:S05]  /*15e90*/  BRA `(.L_x_2172) ;  /* 0xffffffd000187947 */ /* 0x000fea000383ffff */
.L_x_2081:
[----:B------:R0:W0:Y:S02]  /*15ea0*/  SYNCS.PHASECHK.TRANS64.TRYWAIT P1, [R5+URZ+0x22860], R0 ;  /* 0x02286000050075a7 */ /* 0x000024000802017f */
[----:B0-----:R-:W-:Y:S05]  /*15eb0*/  @!P1 NANOSLEEP.SYNCS 0x989680 ;  /* 0x009896800000995d */ /* 0x001fea0003900000 */
[----:B------:R-:W0:Y:S02]  /*15ec0*/  @!P1 SYNCS.PHASECHK.TRANS64 P1, [R5+URZ+0x22860], R0 ;  /* 0x02286000050095a7 */ /* 0x000e24000802007f */
[----:B0-----:R-:W-:Y:S05]  /*15ed0*/  @!P1 BRA `(.L_x_2081) ;  /* 0xfffffffc00f09947 */ /* 0x001fea000383ffff */
[----:B------:R-:W-:Y:S05]  /*15ee0*/  BRA `(.L_x_2173) ;  /* 0xffffffd000147947 */ /* 0x000fea000383ffff */
.L_x_2174:
        /* <DEDUP_REMOVED lines=9> */
.L_x_6562:


//--------------------- .text._ZN7cutlass13device_kernelIN5flash11enable_sm90INS1_16FlashAttnFwdSm90INS1_25CollectiveMainloopFwdSm90ILi2EN4cute5tupleIJNS5_1CILi1EEES8_S8_EEENS6_IJNS7_ILi128EEENS7_ILi96EEENS7_ILi64EEEEEELi256ENS_6half_tEfNS_4arch4Sm90ELb0ELb1ELb0ELb0ELb1ELb0ELb1ELb1ELb0ELb1ELb1ELb0EEENS1_21CollectiveEpilogueFwdINS6_IJSA_NS7_ILi256EEESB_EEES9_SE_SG_Li256ELb0ELb1ELb1ELb0EEENS1_19SingleTileSchedulerILb0ELb1ELb1ELi128EEEEEEEEEvNT_6ParamsE --------------------------
	.section	.text._ZN7cutlass13device_kernelIN5flash11enable_sm90INS1_16FlashAttnFwdSm90INS1_25CollectiveMainloopFwdSm90ILi2EN4cute5tupleIJNS5_1CILi1EEES8_S8_EEENS6_IJNS7_ILi128EEENS7_ILi96EEENS7_ILi64EEEEEELi256ENS_6half_tEfNS_4arch4Sm90ELb0ELb1ELb0ELb0ELb1ELb0ELb1ELb1ELb0ELb1ELb1ELb0EEENS1_21CollectiveEpilogueFwdINS6_IJSA_NS7_ILi256EEESB_EEES9_SE_SG_Li256ELb0ELb1ELb1ELb0EEENS1_19SingleTileSchedulerILb0ELb1ELb1ELi128EEEEEEEEEvNT_6ParamsE,"ax",@progbits
	.align	128
.text._ZN7cutlass13device_kernelIN5flash11enable_sm90INS1_16FlashAttnFwdSm90INS1_25CollectiveMainloopFwdSm90ILi2EN4cute5tupleIJNS5_1CILi1EEES8_S8_EEENS6_IJNS7_ILi128EEENS7_ILi96EEENS7_ILi64EEEEEELi256ENS_6half_tEfNS_4arch4Sm90ELb0ELb1ELb0ELb0ELb1ELb0ELb1ELb1ELb0ELb1ELb1ELb0EEENS1_21CollectiveEpilogueFwdINS6_IJSA_NS7_ILi256EEESB_EEES9_SE_SG_Li256ELb0ELb1ELb1ELb0EEENS1_19SingleTileSchedulerILb0ELb1ELb1ELi128EEEEEEEEEvNT_6ParamsE:
        .type           _ZN7cutlass13device_kernelIN5flash11enable_sm90INS1_16FlashAttnFwdSm90INS1_25CollectiveMainloopFwdSm90ILi2EN4cute5tupleIJNS5_1CILi1EEES8_S8_EEENS6_IJNS7_ILi128EEENS7_ILi96EEENS7_ILi64EEEEEELi256ENS_6half_tEfNS_4arch4Sm90ELb0ELb1ELb0ELb0ELb1ELb0ELb1ELb1ELb0ELb1ELb1ELb0EEENS1_21CollectiveEpilogueFwdINS6_IJSA_NS7_ILi256EEESB_EEES9_SE_SG_Li256ELb0ELb1ELb1ELb0EEENS1_19SingleTileSchedulerILb0ELb1ELb1ELi128EEEEEEEEEvNT_6ParamsE,@function
        .size           _ZN7cutlass13device_kernelIN5flash11enable_sm90INS1_16FlashAttnFwdSm90INS1_25CollectiveMainloopFwdSm90ILi2EN4cute5tupleIJNS5_1CILi1EEES8_S8_EEENS6_IJNS7_ILi128EEENS7_ILi96EEENS7_ILi64EEEEEELi256ENS_6half_tEfNS_4arch4Sm90ELb0ELb1ELb0ELb0ELb1ELb0ELb1ELb1ELb0ELb1ELb1ELb0EEENS1_21CollectiveEpilogueFwdINS6_IJSA_NS7_ILi256EEESB_EEES9_SE_SG_Li256ELb0ELb1ELb1ELb0EEENS1_19SingleTileSchedulerILb0ELb1ELb1ELi128EEEEEEEEEvNT_6ParamsE,(.L_x_6563 - _ZN7cutlass13device_kernelIN5flash11enable_sm90INS1_16FlashAttnFwdSm90INS1_25CollectiveMainloopFwdSm90ILi2EN4cute5tupleIJNS5_1CILi1EEES8_S8_EEENS6_IJNS7_ILi128EEENS7_ILi96EEENS7_ILi64EEEEEELi256ENS_6half_tEfNS_4arch4Sm90ELb0ELb1ELb0ELb0ELb1ELb0ELb1ELb1ELb0ELb1ELb1ELb0EEENS1_21CollectiveEpilogueFwdINS6_IJSA_NS7_ILi256EEESB_EEES9_SE_SG_Li256ELb0ELb1ELb1ELb0EEENS1_19SingleTileSchedulerILb0ELb1ELb1ELi128EEEEEEEEEvNT_6ParamsE)
        .other          _ZN7cutlass13device_kernelIN5flash11enable_sm90INS1_16FlashAttnFwdSm90INS1_25CollectiveMainloopFwdSm90ILi2EN4cute5tupleIJNS5_1CILi1EEES8_S8_EEENS6_IJNS7_ILi128EEENS7_ILi96EEENS7_ILi64EEEEEELi256ENS_6half_tEfNS_4arch4Sm90ELb0ELb1ELb0ELb0ELb1ELb0ELb1ELb1ELb0ELb1ELb1ELb0EEENS1_21CollectiveEpilogueFwdINS6_IJSA_NS7_ILi256EEESB_EEES9_SE_SG_Li256ELb0ELb1ELb1ELb0EEENS1_19SingleTileSchedulerILb0ELb1ELb1ELi128EEEEEEEEEvNT_6ParamsE,@"STO_CUDA_ENTRY STV_DEFAULT"
_ZN7cutlass13device_kernelIN5flash11enable_sm90INS1_16FlashAttnFwdSm90INS1_25CollectiveMainloopFwdSm90ILi2EN4cute5tupleIJNS5_1CILi1EEES8_S8_EEENS6_IJNS7_ILi128EEENS7_ILi96EEENS7_ILi64EEEEEELi256ENS_6half_tEfNS_4arch4Sm90ELb0ELb1ELb0ELb0ELb1ELb0ELb1ELb1ELb0ELb1ELb1ELb0EEENS1_21CollectiveEpilogueFwdINS6_IJSA_NS7_ILi256EEESB_EEES9_SE_SG_Li256ELb0ELb1ELb1ELb0EEENS1_19SingleTileSchedulerILb0ELb1ELb1ELi128EEEEEEEEEvNT_6ParamsE:
        /* <DEDUP_REMOVED lines=9> */
[----:B------:R1:W2:Y:S01]  /*0090*/  SHFL.IDX PT, R3, R73, RZ, 0x1f ;  /* 0x00001fff49037589 */ /* 0x0002a200000e0000 */
        /* <DEDUP_REMOVED lines=15> */
[----:B------:R1:W0:Y:S01]  /*0190*/  @!UP0 SYNCS.EXCH.64 URZ, [UR8+0x32400], UR4 ;  /* 0x03240004083f85b2 */ /* 0x0002220008000100 */
[----:B------:R1:W3:Y:S05]  /*01a0*/  @!UP1 SYNCS.EXCH.64 URZ, [UR8+0x32410], UR4 ;  /* 0x03241004083f95b2 */ /* 0x0002ea0008000100 */
[----:B------:R1:W4:Y:S02]  /*01b0*/  @!UP2 SYNCS.EXCH.64 URZ, [UR8+0x32420], UR6 ;  /* 0x03242006083fa5b2 */ /* 0x0003240008000100 */
[----:B-12---:R-:W-:Y:S05]  /*01c0*/  @P1 BRA `(.L_x_2175) ;  /* 0x0000000000481947 */ /* 0x006fea0003800000 */
[----:B------:R-:W1:Y:S01]  /*01d0*/  S2UR UR5, SR_CgaCtaId ;  /* 0x00000000000579c3 */ /* 0x000e620000008800 */
[----:B------:R-:W-:Y:S01]  /*01e0*/  UMOV UR4, 0x400 ;  /* 0x0000040000047882 */ /* 0x000fe20000000000 */
[----:B------:R-:W-:Y:S01]  /*01f0*/  UMOV UR6, 0x80 ;  /* 0x0000008000067882 */ /* 0x000fe20000000000 */
[----:B------:R-:W-:Y:S01]  /*0200*/  UMOV UR7, 0x100 ;  /* 0x0000010000077882 */ /* 0x000fe20000000000 */
[----:B------:R-:W-:Y:S01]  /*0210*/  ELECT P0, URZ, PT ;  /* 0x00000000003f782f */ /* 0x000fe20003800000 */
[----:B-1----:R-:W-:Y:S02]  /*0220*/  ULEA UR8, UR5, UR4, 0x18 ;  /* 0x0000000405087291 */ /* 0x002fe4000f8ec03f */
[----:B------:R-:W-:-:S04]  /*0230*/  UIADD3 UR4, -UR6, 0x100000, URZ ;  /* 0x0010000006047890 */ /* 0x000fc8000fffe13f */
[----:B------:R-:W-:Y:S02]  /*0240*/  USHF.L.U32 UR5, UR4, 0xb, URZ ;  /* 0x0000000b04057899 */ /* 0x000fe4000800063f */
[----:B------:R-:W-:Y:S02]  /*0250*/  USHF.L.U32 UR4, UR4, 0x1, URZ ;  /* 0x0000000104047899 */ /* 0x000fe4000800063f */
[----:B------:R-:W-:-:S04]  /*0260*/  UIADD3 UR6, -UR7, 0x100000, URZ ;  /* 0x0010000007067890 */ /* 0x000fc8000fffe13f */
[----:B------:R-:W-:Y:S02]  /*0270*/  USHF.L.U32 UR7, UR6, 0xb, URZ ;  /* 0x0000000b06077899 */ /* 0x000fe4000800063f */
[----:B------:R-:W-:Y:S01]  /*0280*/  USHF.L.U32 UR6, UR6, 0x1, URZ ;  /* 0x0000000106067899 */ /* 0x000fe2000800063f */
[----:B------:R-:W1:Y:S03]  /*0290*/  FENCE.VIEW.ASYNC.S ;  /* 0x00000000000073c6 */ /* 0x000e660000000000 */
[----:B-1----:R1:W2:Y:S08]  /*02a0*/  SYNCS.EXCH.64 URZ, [UR8+0x32430], UR4 ;  /* 0x03243004083f75b2 */ /* 0x0022b00008000100 */
[----:B------:R1:W0:Y:S01]  /*02b0*/  SYNCS.EXCH.64 URZ, [UR8+0x32440], UR6 ;  /* 0x03244006083f75b2 */ /* 0x0002220008000100 */
[----:B------:R1:W0:Y:S01]  /*02c0*/  SYNCS.EXCH.64 URZ, [UR8+0x32438], UR4 ;  /* 0x03243804083f75b2 */ /* 0x0002220008000100 */
[----:B------:R1:W0:Y:S01]  /*02d0*/  SYNCS.EXCH.64 URZ, [UR8+0x32448], UR6 ;  /* 0x03244806083f75b2 */ /* 0x0002220008000100 */
[----:B------:R-:W-:Y:S01]  /*02e0*/  NOP ;  /* 0x0000000000007918 */ /* 0x000fe20000000000 */
.L_x_2175:
[----:B------:R-:W5:Y:S01]  /*02f0*/  SHFL.IDX PT, R2, R0, RZ, 0x1f ;  /* 0x00001fff00027589 */ /* 0x000f6200000e0000 */
[----:B------:R-:W-:Y:S01]  /*0300*/  NOP ;  /* 0x0000000000007918 */ /* 0x000fe20000000000 */
[----:B-----5:R-:W-:-:S13]  /*0310*/  ISETP.NE.AND P0, PT, R2, RZ, PT ;  /* 0x000000ff0200720c */ /* 0x020fda0003f05270 */
[----:B------:R-:W-:Y:S05]  /*0320*/  @P0 BRA `(.L_x_2176) ;  /* 0x0000000000480947 */ /* 0x000fea0003800000 */
[----:B-1----:R-:W1:Y:S01]  /*0330*/  S2UR UR5, SR_CgaCtaId ;  /* 0x00000000000579c3 */ /* 0x002e620000008800 */
        /* <DEDUP_REMOVED lines=12> */
[----:B-1----:R1:W0:Y:S08]  /*0400*/  SYNCS.EXCH.64 URZ, [UR8+0x32450], UR4 ;  /* 0x03245004083f75b2 */ /* 0x0022300008000100 */
[----:B------:R1:W0:Y:S01]  /*0410*/  SYNCS.EXCH.64 URZ, [UR8+0x32460], UR6 ;  /* 0x03246006083f75b2 */ /* 0x0002220008000100 */
[----:B------:R1:W0:Y:S01]  /*0420*/  SYNCS.EXCH.64 URZ, [UR8+0x32458], UR4 ;  /* 0x03245804083f75b2 */ /* 0x0002220008000100 */
[----:B------:R1:W0:Y:S01]  /*0430*/  SYNCS.EXCH.64 URZ, [UR8+0x32468], UR6 ;  /* 0x03246806083f75b2 */ /* 0x0002220008000100 */
[----:B------:R-:W-:Y:S01]  /*0440*/  NOP ;  /* 0x0000000000007918 */ /* 0x000fe20000000000 */
.L_x_2176:
[----:B------:R-:W5:Y:S01]  /*0450*/  SHFL.IDX PT, R2, R0, RZ, 0x1f ;  /* 0x00001fff00027589 */ /* 0x000f6200000e0000 */
[----:B------:R-:W-:Y:S01]  /*0460*/  NOP ;  /* 0x0000000000007918 */ /* 0x000fe20000000000 */
[----:B-----5:R-:W-:-:S13]  /*0470*/  ISETP.NE.AND P0, PT, R2, RZ, PT ;  /* 0x000000ff0200720c */ /* 0x020fda0003f05270 */
[----:B------:R-:W-:Y:S05]  /*0480*/  @P0 BRA `(.L_x_2177) ;  /* 0x0000000000380947 */ /* 0x000fea0003800000 */
[----:B-1----:R-:W1:Y:S01]  /*0490*/  S2UR UR5, SR_CgaCtaId ;  /* 0x00000000000579c3 */ /* 0x002e620000008800 */
[----:B------:R-:W-:Y:S01]  /*04a0*/  UMOV UR4, 0x400 ;  /* 0x0000040000047882 */ /* 0x000fe20000000000 */
[----:B------:R-:W-:Y:S01]  /*04b0*/  UMOV UR7, 0x80 ;  /* 0x0000008000077882 */ /* 0x000fe20000000000 */
[----:B------:R-:W-:Y:S01]  /*04c0*/  ELECT P0, URZ, PT ;  /* 0x00000000003f782f */ /* 0x000fe20003800000 */
[----:B-1----:R-:W-:Y:S02]  /*04d0*/  ULEA UR6, UR5, UR4, 0x18 ;  /* 0x0000000405067291 */ /* 0x002fe4000f8ec03f */
[----:B------:R-:W-:-:S04]  /*04e0*/  UIADD3 UR4, -UR7, 0x100000, URZ ;  /* 0x0010000007047890 */ /* 0x000fc8000fffe13f */
[----:B------:R-:W-:Y:S02]  /*04f0*/  USHF.L.U32 UR5, UR4, 0xb, URZ ;  /* 0x0000000b04057899 */ /* 0x000fe4000800063f */
[----:B------:R-:W-:Y:S01]  /*0500*/  USHF.L.U32 UR4, UR4, 0x1, URZ ;  /* 0x0000000104047899 */ /* 0x000fe2000800063f */
[----:B------:R-:W1:Y:S11]  /*0510*/  FENCE.VIEW.ASYNC.S ;  /* 0x00000000000073c6 */ /* 0x000e760000000000 */
[----:B-1----:R1:W0:Y:S01]  /*0520*/  SYNCS.EXCH.64 URZ, [UR6+0x32470], UR4 ;  /* 0x03247004063f75b2 */ /* 0x0022220008000100 */
[----:B------:R1:W0:Y:S01]  /*0530*/  SYNCS.EXCH.64 URZ, [UR6+0x32480], UR4 ;  /* 0x03248004063f75b2 */ /* 0x0002220008000100 */
[----:B------:R1:W0:Y:S01]  /*0540*/  SYNCS.EXCH.64 URZ, [UR6+0x32478], UR4 ;  /* 0x03247804063f75b2 */ /* 0x0002220008000100 */
[----:B------:R1:W0:Y:S01]  /*0550*/  SYNCS.EXCH.64 URZ, [UR6+0x32488], UR4 ;  /* 0x03248804063f75b2 */ /* 0x0002220008000100 */
[----:B------:R-:W-:Y:S01]  /*0560*/  NOP ;  /* 0x0000000000007918 */ /* 0x000fe20000000000 */
.L_x_2177:
        /* <DEDUP_REMOVED lines=22> */
.L_x_2178:
[----:B------:R-:W5:Y:S01]  /*06d0*/  SHFL.IDX PT, R2, R0, RZ, 0x1f ;  /* 0x00001fff00027589 */ /* 0x000f6200000e0000 */
[----:B------:R-:W-:Y:S01]  /*06e0*/  R2UR UR9, R3 ;  /* 0x00000000030972ca */ /* 0x000fe200000e0000 */
        /* <DEDUP_REMOVED lines=21> */
.L_x_2179:
[----:B-1----:R-:W-:Y:S01]  /*0840*/  ULDC UR4, c[0x0][0x20] ;  /* 0x0000080000047ab9 */ /* 0x002fe20000000800 */
[----:B------:R-:W-:Y:S01]  /*0850*/  ULDC UR5, c[0x0][0x24] ;  /* 0x0000090000057ab9 */ /* 0x000fe20000000800 */
[----:B------:R-:W-:Y:S01]  /*0860*/  IADD3 R18, P0, R1, UR4, RZ ;  /* 0x0000000401127c10 */ /* 0x000fe2000ff1e0ff */
[----:B------:R-:W-:Y:S01]  /*0870*/  UISETP.NE.AND UP0, UPT, UR9, URZ, UPT ;  /* 0x0000003f0900728c */ /* 0x000fe2000bf05270 */
[----:B------:R-:W-:Y:S01]  /*0880*/  NOP ;  /* 0x0000000000007918 */ /* 0x000fe20000000000 */
[----:B------:R-:W-:Y:S01]  /*0890*/  UMOV UR60, 0x1 ;  /* 0x00000001003c7882 */ /* 0x000fe20000000000 */
[----:B0-234-:R-:W-:Y:S01]  /*08a0*/  BAR.SYNC.DEFER_BLOCKING 0x0 ;  /* 0x0000000000007b1d */ /* 0x01dfe20000010000 */
[----:B------:R-:W-:Y:S01]  /*08b0*/  IMAD.X R19, RZ, RZ, UR5, P0 ;  /* 0x00000005ff137e24 */ /* 0x000fe200080e06ff */
[C---:B------:R-:W-:Y:S01]  /*08c0*/  IADD3 R4, P0, R18.reuse, 0x50, RZ ;  /* 0x0000005012047810 */ /* 0x040fe20007f1e0ff */
[----:B------:R-:W-:Y:S01]  /*08d0*/  USEL UR60, UR60, 0x2, !UP0 ;  /* 0x000000023c3c7887 */ /* 0x000fe2000c000000 */
[----:B------:R-:W-:-:S02]  /*08e0*/  IADD3 R3, P2, R18, 0x230, RZ ;  /* 0x0000023012037810 */ /* 0x000fc40007f5e0ff */
[----:B------:R-:W-:Y:S01]  /*08f0*/  PLOP3.LUT P3, PT, PT, PT, UP0, 0x80, 0x0 ;  /* 0x000000000000781c */ /* 0x000fe20003f6f008 */
[----:B------:R-:W-:Y:S01]  /*0900*/  ULDC.64 UR36, c[0x0][0x208] ;  /* 0x0000820000247ab9 */ /* 0x000fe20000000a00 */
[----:B------:R0:W-:Y:S01]  /*0910*/  STL [R1+0x444], R4 ;  /* 0x0004440401007387 */ /* 0x0001e20000100800 */
[----:B------:R-:W-:Y:S01]  /*0920*/  IADD3 R33, P1, R18, 0x1fc, RZ ;  /* 0x000001fc12217810 */ /* 0x000fe20007f3e0ff */
[----:B------:R-:W-:Y:S02]  /*0930*/  BSSY B6, `(.L_x_2180) ;  /* 0x000365a000067945 */ /* 0x000fe40003800000 */
[----:B------:R1:W-:Y:S02]  /*0940*/  STL [R1+0xa48], R3 ;  /* 0x000a480301007387 */ /* 0x0003e40000100800 */
[--C-:B------:R-:W-:Y:S02]  /*0950*/  IMAD.X R44, RZ, RZ, R19.reuse, P1 ;  /* 0x000000ffff2c7224 */ /* 0x100fe400008e0613 */
[----:B0-----:R-:W-:-:S02]  /*0960*/  IMAD.X R4, RZ, RZ, R19, P0 ;  /* 0x000000ffff047224 */ /* 0x001fc400000e0613 */
[----:B-1----:R-:W-:-:S03]  /*0970*/  IMAD.X R3, RZ, RZ, R19, P2 ;  /* 0x000000ffff037224 */ /* 0x002fc600010e0613 */
[----:B------:R0:W-:Y:S04]  /*0980*/  STL [R1+0x440], R4 ;  /* 0x0004400401007387 */ /* 0x0001e80000100800 */
[----:B------:R0:W-:Y:S01]  /*0990*/  STL [R1+0xa44], R3 ;  /* 0x000a440301007387 */ /* 0x0001e20000100800 */
[----:B------:R-:W-:Y:S05]  /*09a0*/  @!P3 BRA `(.L_x_2181) ;  /* 0x0000031800e4b947 */ /* 0x000fea0003800000 */
.L_x_2182:
[----:B------:R-:W-:-:S08]  /*09b0*/  NOP ;  /* 0x0000000000007918 */ /* 0x000fd00000000000 */
[----:B------:R-:W1:Y:S02]  /*09c0*/  USETMAXREG.TRY_ALLOC.CTAPOOL UP0, 0xe8 ;  /* 0x000000e8000079c8 */ /* 0x000e640008000600 */
[----:B-1----:R-:W-:-:S13]  /*09d0*/  PLOP3.LUT P0, PT, PT, PT, UP0, 0x80, 0x0 ;  /* 0x000000000000781c */ /* 0x002fda0003f0f008 */
[----:B------:R-:W-:Y:S05]  /*09e0*/  @!P0 BRA `(.L_x_2182) ;  /* 0xfffffffc00f08947 */ /* 0x000fea000383ffff */
[----:B------:R-:W1:Y:S01]  /*09f0*/  S2UR UR6, SR_CTAID.Y ;  /* 0x00000000000679c3 */ /* 0x000e620000002600 */
[----:B------:R-:W-:Y:S01]  /*0a00*/  ULDC UR59, c[0x0][0xd50] ;  /* 0x00035400003b7ab9 */ /* 0x000fe20000000800 */
[----:B------:R-:W-:Y:S01]  /*0a10*/  ISETP.NE.AND P0, PT, R73, 0x1, PT ;  /* 0x000000014900780c */ /* 0x000fe20003f05270 */
[----:B------:R-:W-:Y:S01]  /*0a20*/  UISETP.NE.AND UP0, UPT, UR59, 0x1, UPT ;  /* 0x000000013b00788c */ /* 0x000fe2000bf05270 */
[----:B------:R2:W-:Y:S04]  /*0a30*/  STL.64 [R1+0x1f0], RZ ;  /* 0x0001f0ff01007387 */ /* 0x0005e80000100a00 */
[----:B------:R-:W-:Y:S08]  /*0a40*/  BAR.ARV 0x8, 0x180 ;  /* 0x0206000000007b1d */ /* 0x000ff00000002000 */
[----:B------:R-:W3:Y:S01]  /*0a50*/  S2UR UR61, SR_CTAID.Z ;  /* 0x00000000003d79c3 */ /* 0x000ee20000002700 */
[----:B------:R-:W-:Y:S01]  /*0a60*/  @UP0 ULDC UR4, c[0x0][0xd54] ;  /* 0x0003550000040ab9 */ /* 0x000fe20000000800 */
[----:B------:R2:W-:Y:S01]  /*0a70*/  STL [R1+0x1f8], RZ ;  /* 0x0001f8ff01007387 */ /* 0x0005e20000100800 */
[----:B------:R-:W-:-:S05]  /*0a80*/  @UP0 ULDC UR7, c[0x0][0xd58] ;  /* 0x0003560000070ab9 */ /* 0x000fca0000000800 */
[----:B------:R-:W-:Y:S06]  /*0a90*/  @!P0 BAR.ARV 0x9, 0x100 ;  /* 0x0244000000008b1d */ /* 0x000fec0000002000 */
[----:B-1----:R-:W-:Y:S01]  /*0aa0*/  UIMAD.WIDE.U32 UR4, UR6, UR4, URZ ;  /* 0x00000004060472a5 */ /* 0x002fe2000f8e003f */
[----:B------:R-:W-:Y:S01]  /*0ab0*/  IADD3 R42, P1, R18, 0x1f0, RZ ;  /* 0x000001f0122a7810 */ /* 0x000fe20007f3e0ff */
[----:B------:R2:W-:Y:S01]  /*0ac0*/  STL [R1+0x1fc], RZ ;  /* 0x0001fcff01007387 */ /* 0x0005e20000100800 */
[----:B------:R-:W-:Y:S01]  /*0ad0*/  UMOV UR58, UR6 ;  /* 0x00000006003a7c82 */ /* 0x000fe20008000000 */
[----:B------:R-:W-:-:S02]  /*0ae0*/  @UP0 USHF.R.U32.HI UR58, URZ, UR7, UR5 ;  /* 0x000000073f3a0299 */ /* 0x000fc40008011605 */
[----:B------:R-:W-:Y:S02]  /*0af0*/  IMAD.X R67, RZ, RZ, R19, P1 ;  /* 0x000000ffff437224 */ /* 0x000fe400008e0613 */
[----:B------:R-:W-:Y:S01]  /*0b00*/  UIADD3 UR4, -UR58, URZ, URZ ;  /* 0x0000003f3a047290 */ /* 0x000fe2000fffe13f */
[----:B---3--:R-:W-:-:S03]  /*0b10*/  ISETP.LE.AND P0, PT, RZ, UR61, PT ;  /* 0x0000003dff007c0c */ /* 0x008fc6000bf03270 */
[----:B------:R-:W-:-:S10]  /*0b20*/  UIMAD UR59, UR59, UR4, UR6 ;  /* 0x000000043b3b72a4 */ /* 0x000fd4000f8e0206 */
[----:B--2---:R-:W-:Y:S05]  /*0b30*/  @!P0 BRA `(.L_x_2183) ;  /* 0x0000036000e48947 */ /* 0x004fea0003800000 */
[----:B------:R-:W1:Y:S01]  /*0b40*/  S2R R11, SR_CgaCtaId ;  /* 0x00000000000b7919 */ /* 0x000e620000008800 */
[----:B------:R-:W-:Y:S01]  /*0b50*/  MOV R72, 0x400 ;  /* 0x0000040000487802 */ /* 0x000fe20000000f00 */
[----:B------:R-:W2:Y:S01]  /*0b60*/  S2UR UR6, SR_CTAID.X ;  /* 0x00000000000679c3 */ /* 0x000ea20000002500 */
[----:B------:R-:W-:Y:S01]  /*0b70*/  IMAD.U32 R0, RZ, RZ, UR60 ;  /* 0x0000003cff007e24 */ /* 0x000fe2000f8e00ff */
[----:B0-----:R-:W0:Y:S01]  /*0b80*/  S2R R3, SR_SWINHI ;  /* 0x0000000000037919 */ /* 0x001e220000002f00 */
[----:B------:R-:W-:Y:S01]  /*0b90*/  ULDC.64 UR4, c[0x0][0x418] ;  /* 0x0001060000047ab9 */ /* 0x000fe20000000a00 */
[----:B------:R-:W-:Y:S01]  /*0ba0*/  IMAD.MOV.U32 R10, RZ, RZ, 0x100 ;  /* 0x00000100ff0a7424 */ /* 0x000fe200078e00ff */
[----:B------:R-:W-:Y:S01]  /*0bb0*/  UISETP.NE.U32.AND UP0, UPT, UR4, URZ, UPT ;  /* 0x0000003f0400728c */ /* 0x000fe2000bf05070 */
[----:B------:R-:W3:Y:S01]  /*0bc0*/  S2R R4, SR_CTAID.X ;  /* 0x0000000000047919 */ /* 0x000ee20000002500 */
[----:B------:R-:W-:Y:S01]  /*0bd0*/  IMAD.MOV.U32 R9, RZ, RZ, 0x80 ;  /* 0x00000080ff097424 */ /* 0x000fe200078e00ff */
[----:B------:R-:W4:Y:S01]  /*0be0*/  LDC R12, c[0x0][0xa80] ;  /* 0x0002a000ff0c7b82 */ /* 0x000f220000000800 */
[----:B------:R-:W-:Y:S01]  /*0bf0*/  IMAD.MOV.U32 R8, RZ, RZ, R0 ;  /* 0x000000ffff087224 */ /* 0x000fe200078e0000 */
[----:B------:R-:W-:Y:S01]  /*0c00*/  USHF.R.S32.HI UR4, URZ, 0x1f, UR61 ;  /* 0x0000001f3f047899 */ /* 0x000fe2000801143d */
[----:B------:R-:W-:Y:S01]  /*0c10*/  IMAD.U32 R6, RZ, RZ, UR60 ;  /* 0x0000003cff067e24 */ /* 0x000fe2000f8e00ff */
[----:B------:R-:W-:Y:S01]  /*0c20*/  UISETP.NE.AND.EX UP0, UPT, UR5, URZ, UPT, UP0 ;  /* 0x0000003f0500728c */ /* 0x000fe2000bf05300 */
[----:B------:R-:W-:Y:S01]  /*0c30*/  IMAD.MOV.U32 R7, RZ, RZ, 0x80 ;  /* 0x00000080ff077424 */ /* 0x000fe200078e00ff */
[----:B------:R-:W-:Y:S01]  /*0c40*/  ULDC UR42, c[0x0][0x424] ;  /* 0x00010900002a7ab9 */ /* 0x000fe20000000800 */
[----:B------:R-:W-:Y:S01]  /*0c50*/  STL.128 [R1+0x200], RZ ;  /* 0x000200ff01007387 */ /* 0x000fe20000100c00 */
[----:B------:R-:W-:Y:S01]  /*0c60*/  USEL UR42, UR42, 0x1, UP0 ;  /* 0x000000012a2a7887 */ /* 0x000fe20008000000 */
[C---:B------:R-:W-:Y:S01]  /*0c70*/  IADD3 R40, P3, R18.reuse, 0x200, RZ ;  /* 0x0000020012287810 */ /* 0x040fe20007f7e0ff */
[----:B------:R-:W-:Y:S01]  /*0c80*/  ULDC UR10, c[0x0][0x2f0] ;  /* 0x0000bc00000a7ab9 */ /* 0x000fe20000000800 */
[----:B------:R5:W-:Y:S01]  /*0c90*/  STL.64 [R1+0x28], R6 ;  /* 0x0000280601007387 */ /* 0x000be20000100a00 */
[----:B------:R-:W-:Y:S01]  /*0ca0*/  UIMAD UR42, UR42, UR10, URZ ;  /* 0x0000000a2a2a72a4 */ /* 0x000fe2000f8e023f */
[C---:B------:R-:W-:Y:S01]  /*0cb0*/  IADD3 R34, P4, R18.reuse, 0x68, RZ ;  /* 0x0000006812227810 */ /* 0x040fe20007f9e0ff */
[----:B------:R-:W-:Y:S01]  /*0cc0*/  ULDC UR43, c[0x0][0x288] ;  /* 0x0000a200002b7ab9 */ /* 0x000fe20000000800 */
[----:B------:R-:W-:Y:S01]  /*0cd0*/  STL.128 [R1+0x210], RZ ;  /* 0x000210ff01007387 */ /* 0x000fe20000100c00 */
[----:B--2---:R-:W-:Y:S01]  /*0ce0*/  USHF.L.U32 UR6, UR6, 0x7, URZ ;  /* 0x0000000706067899 */ /* 0x004fe2000800063f */
[--C-:B------:R-:W-:Y:S01]  /*0cf0*/  IMAD.X R41, RZ, RZ, R19.reuse, P3 ;  /* 0x000000ffff297224 */ /* 0x100fe200018e0613 */
[C---:B------:R-:W-:Y:S01]  /*0d00*/  IADD3 R32, P6, R18.reuse, 0x70, RZ ;  /* 0x0000007012207810 */ /* 0x040fe20007fde0ff */
[----:B------:R-:W-:Y:S01]  /*0d10*/  STL.128 [R1+0x230], RZ ;  /* 0x000230ff01007387 */ /* 0x000fe20000100c00 */
[----:B------:R-:W-:Y:S01]  /*0d20*/  UIADD3 UR7, UR6, 0x7f, URZ ;  /* 0x0000007f06077890 */ /* 0x000fe2000fffe03f */
[C---:B------:R-:W-:Y:S01]  /*0d30*/  IADD3 R26, P5, R18.reuse, 0x78, RZ ;  /* 0x00000078121a7810 */ /* 0x040fe20007fbe0ff */
[----:B------:R-:W-:Y:S01]  /*0d40*/  UIADD3 UR38, UR42, 0x1, -UR43 ;  /* 0x000000012a267890 */ /* 0x000fe2000fffe82b */
[----:B-1----:R-:W-:Y:S01]  /*0d50*/  LEA R72, R11, R72, 0x18 ;  /* 0x000000480b487211 */ /* 0x002fe200078ec0ff */
[----:B------:R-:W-:Y:S01]  /*0d60*/  STL.64 [R1+0x30], R10 ;  /* 0x0000300a01007387 */ /* 0x000fe20000100a00 */
[----:B------:R-:W-:Y:S01]  /*0d70*/  IADD3 R55, P3, R18, 0x80, RZ ;  /* 0x0000008012377810 */ /* 0x000fe20007f7e0ff */
[----:B------:R-:W-:Y:S01]  /*0d80*/  IMAD.X R61, RZ, RZ, R19, P4 ;  /* 0x000000ffff3d7224 */ /* 0x000fe200020e0613 */
[----:B------:R-:W-:-:S02]  /*0d90*/  MOV R24, R72 ;  /* 0x0000004800187202 */ /* 0x000fc40000000f00 */
[----:B0-----:R-:W-:Y:S01]  /*0da0*/  MOV R25, R3 ;  /* 0x0000000300197202 */ /* 0x001fe20000000f00 */
[----:B------:R0:W-:Y:S01]  /*0db0*/  STL.128 [R1], R8 ;  /* 0x0000000801007387 */ /* 0x0001e20000100c00 */
[--C-:B------:R-:W-:Y:S01]  /*0dc0*/  IMAD.X R59, RZ, RZ, R19.reuse, P6 ;  /* 0x000000ffff3b7224 */ /* 0x100fe200030e0613 */
[----:B------:R-:W-:Y:S01]  /*0dd0*/  IADD3 R47, P4, R18, 0xf8, RZ ;  /* 0x000000f8122f7810 */ /* 0x000fe20007f9e0ff */
[--C-:B------:R-:W-:Y:S01]  /*0de0*/  IMAD.X R57, RZ, RZ, R19.reuse, P5 ;  /* 0x000000ffff397224 */ /* 0x100fe200028e0613 */
[C---:B------:R-:W-:Y:S01]  /*0df0*/  IADD3 R0, P2, R24.reuse, 0x32460, RZ ;  /* 0x0003246018007810 */ /* 0x040fe20007f5e0ff */
[----:B---3--:R1:W-:Y:S01]  /*0e00*/  STL [R1+0x50], R4 ;  /* 0x0000500401007387 */ /* 0x0083e20000100800 */
[C---:B------:R-:W-:Y:S01]  /*0e10*/  IADD3 R2, P1, R24.reuse, 0x32450, RZ ;  /* 0x0003245018027810 */ /* 0x040fe20007f3e0ff */
[----:B------:R-:W-:Y:S01]  /*0e20*/  IMAD.X R58, RZ, RZ, R19, P3 ;  /* 0x000000ffff3a7224 */ /* 0x000fe200018e0613 */
[----:B-----5:R-:W-:Y:S01]  /*0e30*/  IADD3 R6, P0, R24, 0x32430, RZ ;  /* 0x0003243018067810 */ /* 0x020fe20007f1e0ff */
[--C-:B------:R-:W-:Y:S01]  /*0e40*/  IMAD.X R3, RZ, RZ, R25.reuse, P2 ;  /* 0x000000ffff037224 */ /* 0x100fe200010e0619 */
[----:B----4-:R2:W-:Y:S01]  /*0e50*/  STL [R1+0x220], R12 ;  /* 0x0002200c01007387 */ /* 0x0105e20000100800 */
[--C-:B------:R-:W-:Y:S01]  /*0e60*/  IMAD.X R5, RZ, RZ, R25.reuse, P1 ;  /* 0x000000ffff057224 */ /* 0x100fe200008e0619 */
[C---:B------:R-:W-:Y:S01]  /*0e70*/  IADD3 R38, P2, R18.reuse, 0x28, RZ ;  /* 0x0000002812267810 */ /* 0x040fe20007f5e0ff */
[----:B------:R-:W-:Y:S01]  /*0e80*/  IMAD.X R7, RZ, RZ, R25, P0 ;  /* 0x000000ffff077224 */ /* 0x000fe200000e0619 */
[----:B------:R-:W-:Y:S01]  /*0e90*/  IADD3 R36, P0, R18, 0x60, RZ ;  /* 0x0000006012247810 */ /* 0x000fe20007f1e0ff */
[----:B------:R2:W-:Y:S01]  /*0ea0*/  STL.128 [R1+0x240], RZ ;  /* 0x000240ff01007387 */ /* 0x0005e20000100c00 */
[----:B0-----:R-:W-:Y:S01]  /*0eb0*/  IMAD.MOV.U32 R10, RZ, RZ, R0 ;  /* 0x000000ffff0a7224 */ /* 0x001fe200078e0000 */
[----:B-1----:R-:W-:Y:S01]  /*0ec0*/  IADD3 R4, P1, R24, 0x32440, RZ ;  /* 0x0003244018047810 */ /* 0x002fe20007f3e0ff */
[----:B------:R-:W-:Y:S01]  /*0ed0*/  IMAD.U32 R0, RZ, RZ, UR4 ;  /* 0x00000004ff007e24 */ /* 0x000fe2000f8e00ff */
[----:B------:R-:W-:Y:S01]  /*0ee0*/  ULDC UR4, c[0x0][0x448] ;  /* 0x0001120000047ab9 */ /* 0x000fe20000000800 */
[----:B------:R-:W-:Y:S01]  /*0ef0*/  IMAD.MOV.U32 R9, RZ, RZ, R5 ;  /* 0x000000ffff097224 */ /* 0x000fe200078e0005 */
[----:B------:R-:W-:Y:S01]  /*0f00*/  UISETP.NE.AND UP1, UPT, UR4, 0x1, UPT ;  /* 0x000000010400788c */ /* 0x000fe2000bf25270 */
[----:B------:R-:W-:Y:S01]  /*0f10*/  IMAD.MOV.U32 R8, RZ, RZ, R2 ;  /* 0x000000ffff087224 */ /* 0x000fe200078e0002 */
[----:B------:R2:W-:Y:S01]  /*0f20*/  STL.64 [R1+0x18], R6 ;  /* 0x0000180601007387 */ /* 0x0005e20000100a00 */
[----:B------:R-:W-:Y:S01]  /*0f30*/  IMAD.MOV.U32 R11, RZ, RZ, R3 ;  /* 0x000000ffff0b7224 */ /* 0x000fe200078e0003 */
[----:B------:R-:W-:Y:S01]  /*0f40*/  ULDC.64 UR4, c[0x0][0xad8] ;  /* 0x0002b60000047ab9 */ /* 0x000fe20000000a00 */
[----:B------:R-:W-:Y:S01]  /*0f50*/  IMAD.X R5, RZ, RZ, R25, P1 ;  /* 0x000000ffff057224 */ /* 0x000fe200008e0619 */
[----:B------:R-:W-:Y:S01]  /*0f60*/  UISETP.GE.AND UP0, UPT, UR5, 0x1, UPT ;  /* 0x000000010500788c */ /* 0x000fe2000bf06270 */
[--C-:B------:R-:W-:Y:S01]  /*0f70*/  IMAD.X R63, RZ, RZ, R19.reuse, P0 ;  /* 0x000000ffff3f7224 */ /* 0x100fe200000e0613 */
[C---:B------:R-:W-:Y:S01]  /*0f80*/  IADD3 R49, P0, R18.reuse, 0xf0, RZ ;  /* 0x000000f012317810 */ /* 0x040fe20007f1e0ff */
[----:B------:R2:W-:Y:S01]  /*0f90*/  STL.128 [R1+0x40], R8 ;  /* 0x0000400801007387 */ /* 0x0005e20000100c00 */
[C---:B------:R-:W-:Y:S01]  /*0fa0*/  IADD3 R16, P1, R18.reuse, 0x58, RZ ;  /* 0x0000005812107810 */ /* 0x040fe20007f3e0ff */
[----:B------:R-:W-:Y:S01]  /*0fb0*/  @UP1 UIADD3 UR8, UR6, 0x7f, URZ ;  /* 0x0000007f06081890 */ /* 0x000fe2000fffe03f */
[--C-:B------:R-:W-:Y:S01]  /*0fc0*/  IMAD.X R65, RZ, RZ, R19.reuse, P2 ;  /* 0x000000ffff417224 */ /* 0x100fe200010e0613 */
[----:B------:R2:W-:Y:S01]  /*0fd0*/  STL.64 [R1+0x20], R4 ;  /* 0x0000200401007387 */ /* 0x0005e20000100a00 */
[----:B------:R-:W-:Y:S01]  /*0fe0*/  @UP1 ULDC UR9, c[0x0][0x44c] ;  /* 0x0001130000091ab9 */ /* 0x000fe20000000800 */
[--C-:B------:R-:W-:Y:S01]  /*0ff0*/  IMAD.X R52, RZ, RZ, R19.reuse, P0 ;  /* 0x000000ffff347224 */ /* 0x100fe200000e0613 */
[----:B------:R-:W-:Y:S01]  /*1000*/  UIMAD.WIDE.U32 UR8, UR8, UR9, URZ ;  /* 0x00000009080872a5 */ /* 0x000fe2000f8e003f */
[----:B------:R2:W-:Y:S01]  /*1010*/  STL.128 [R1+0x250], RZ ;  /* 0x000250ff01007387 */ /* 0x0005e20000100c00 */
[----:B------:R-:W-:Y:S01]  /*1020*/  PLOP3.LUT P0, PT, PT, PT, UP0, 0x40, 0x0 ;  /* 0x000000000000781c */ /* 0x000fe20003f0e808 */
[----:B------:R-:W-:Y:S01]  /*1030*/  @UP1 ULDC UR11, c[0x0][0x450] ;  /* 0x00011400000b1ab9 */ /* 0x000fe20000000800 */
[--C-:B------:R-:W-:Y:S01]  /*1040*/  IMAD.X R17, RZ, RZ, R19.reuse, P1 ;  /* 0x000000ffff117224 */ /* 0x100fe200008e0613 */
[----:B------:R2:W-:Y:S01]  /*1050*/  STL.128 [R1+0x260], RZ ;  /* 0x000260ff01007387 */ /* 0x0005e20000100c00 */
[C---:B------:R-:W-:Y:S01]  /*1060*/  IADD3 R53, P2, R18.reuse, 0x88, RZ ;  /* 0x0000008812357810 */ /* 0x040fe20007f5e0ff */
[----:B------:R-:W-:Y:S01]  /*1070*/  @UP1 USHF.R.U32.HI UR7, URZ, UR11, UR9 ;  /* 0x0000000b3f071299 */ /* 0x000fe20008011609 */
[C---:B------:R-:W-:Y:S01]  /*1080*/  IADD3 R51, P1, R18.reuse, 0x90, RZ ;  /* 0x0000009012337810 */ /* 0x040fe20007f3e0ff */
[----:B------:R2:W-:Y:S01]  /*1090*/  STL.128 [R1+0x270], RZ ;  /* 0x000270ff01007387 */ /* 0x0005e20000100c00 */
[C---:B------:R-:W-:Y:S01]  /*10a0*/  IADD3 R28, P6, R18.reuse, 0x100, RZ ;  /* 0x00000100121c7810 */ /* 0x040fe20007fde0ff */
[----:B------:R-:W-:Y:S01]  /*10b0*/  UIADD3 UR8, UR38, UR7, URZ ;  /* 0x0000000726087290 */ /* 0x000fe2000fffe03f */
[--C-:B------:R-:W-:Y:S01]  /*10c0*/  IMAD.X R56, RZ, RZ, R19.reuse, P2 ;  /* 0x000000ffff387224 */ /* 0x100fe200010e0613 */
[----:B------:R2:W-:Y:S01]  /*10d0*/  STL.128 [R1+0x280], RZ ;  /* 0x000280ff01007387 */ /* 0x0005e20000100c00 */
[----:B------:R-:W-:Y:S01]  /*10e0*/  IMAD.X R54, RZ, RZ, R19, P1 ;  /* 0x000000ffff367224 */ /* 0x000fe200008e0613 */
[C---:B------:R-:W-:Y:S01]  /*10f0*/  IADD3 R45, P5, R18.reuse, 0x108, RZ ;  /* 0x00000108122d7810 */ /* 0x040fe20007fbe0ff */
[----:B------:R-:W-:Y:S01]  /*1100*/  UP2UR UR39, UPR, URZ, 0x2 ;  /* 0x000000023f277883 */ /* 0x000fe20008000000 */
[----:B------:R2:W-:Y:S01]  /*1110*/  STL.128 [R1+0x290], RZ ;  /* 0x000290ff01007387 */ /* 0x0005e20000100c00 */
[C---:B------:R-:W-:Y:S01]  /*1120*/  IADD3 R39, P3, R18.reuse, 0x118, RZ ;  /* 0x0000011812277810 */ /* 0x040fe20007f7e0ff */
[----:B------:R-:W-:Y:S01]  /*1130*/  UP2UR UR41, UPR, URZ, 0x1 ;  /* 0x000000013f297883 */ /* 0x000fe20008000000 */
[C---:B------:R-:W-:Y:S01]  /*1140*/  IADD3 R23, P2, R18.reuse, 0x11c, RZ ;  /* 0x0000011c12177810 */ /* 0x040fe20007f5e0ff */
[----:B------:R2:W-:Y:S01]  /*1150*/  STL.128 [R1+0x2a0], RZ ;  /* 0x0002a0ff01007387 */ /* 0x0005e20000100c00 */
[C---:B------:R-:W-:Y:S01]  /*1160*/  IADD3 R37, P1, R18.reuse, 0x14c, RZ ;  /* 0x0000014c12257810 */ /* 0x040fe20007f3e0ff */
[----:B------:R-:W-:Y:S01]  /*1170*/  UIADD3 UR4, UR8, UR4, URZ ;  /* 0x0000000408047290 */ /* 0x000fe2000fffe03f */
[----:B------:R-:W-:Y:S01]  /*1180*/  VIADD R161, R18, 0x150 ;  /* 0x0000015012a17836 */ /* 0x000fe20000000000 */
[----:B------:R2:W-:Y:S01]  /*1190*/  STL.128 [R1+0x2b0], RZ ;  /* 0x0002b0ff01007387 */ /* 0x0005e20000100c00 */
[----:B------:R-:W-:-:S02]  /*11a0*/  VIADD R31, R27, 0xffffff80 ;  /* 0xffffff801b1f7836 */ /* 0x000fc40000000000 */
[--C-:B------:R-:W-:Y:S01]  /*11b0*/  IMAD.X R50, RZ, RZ, R19.reuse, P4 ;  /* 0x000000ffff327224 */ /* 0x100fe200020e0613 */
[----:B------:R2:W-:Y:S01]  /*11c0*/  STL.128 [R1+0x2c0], RZ ;  /* 0x0002c0ff01007387 */ /* 0x0005e20000100c00 */
[--C-:B------:R-:W-:Y:S02]  /*11d0*/  IMAD.X R29, RZ, RZ, R19.reuse, P6 ;  /* 0x000000ffff1d7224 */ /* 0x100fe400030e0613 */
[--C-:B------:R-:W-:Y:S01]  /*11e0*/  IMAD.X R43, RZ, RZ, R19.reuse, P5 ;  /* 0x000000ffff2b7224 */ /* 0x100fe200028e0613 */
[----:B------:R2:W-:Y:S01]  /*11f0*/  STL.128 [R1+0x2d0], RZ ;  /* 0x0002d0ff01007387 */ /* 0x0005e20000100c00 */
[--C-:B------:R-:W-:Y:S02]  /*1200*/  IMAD.X R48, RZ, RZ, R19.reuse, P3 ;  /* 0x000000ffff307224 */ /* 0x100fe400018e0613 */
[--C-:B------:R-:W-:Y:S01]  /*1210*/  IMAD.X R22, RZ, RZ, R19.reuse, P2 ;  /* 0x000000ffff167224 */ /* 0x100fe200010e0613 */
[----:B------:R2:W-:Y:S01]  /*1220*/  STL.128 [R1+0x2e0], RZ ;  /* 0x0002e0ff01007387 */ /* 0x0005e20000100c00 */
[----:B------:R-:W-:-:S03]  /*1230*/  IMAD.X R46, RZ, RZ, R19, P1 ;  /* 0x000000ffff2e7224 */ /* 0x000fc600008e0613 */
[----:B------:R2:W-:Y:S04]  /*1240*/  STL.128 [R1+0x2f0], RZ ;  /* 0x0002f0ff01007387 */ /* 0x0005e80000100c00 */
        /* <DEDUP_REMOVED lines=19> */
[----:B------:R2:W-:Y:S04]  /*1380*/  STL [R1+0x10], RZ ;  /* 0x000010ff01007387 */ /* 0x0005e80000100800 */
[----:B------:R2:W-:Y:S01]  /*1390*/  STL [R1+0x38], RZ ;  /* 0x000038ff01007387 */ /* 0x0005e20000100800 */
[----:B------:R-:W-:Y:S05]  /*13a0*/  @P0 BRA `(.L_x_2184) ;  /* 0x0000000000440947 */ /* 0x000fea0003800000 */
        /* <DEDUP_REMOVED lines=10> */
.L_x_2185:
[----:B------:R-:W-:-:S11]  /*1450*/  UISETP.NE.AND UP0, UPT, UR5, 0x1, UPT ;  /* 0x000000010500788c */ /* 0x000fd6000bf05270 */
[----:B------:R-:W-:Y:S02]  /*1460*/  @UP0 ULDC.64 UR10, c[0x0][0xae0] ;  /* 0x0002b800000a0ab9 */ /* 0x000fe40000000a00 */
[----:B------:R-:W-:-:S04]  /*1470*/  UIMAD.WIDE.U32 UR8, UR7, UR10, URZ ;  /* 0x0000000a070872a5 */ /* 0x000fc8000f8e003f */
[----:B------:R-:W-:-:S12]  /*1480*/  @UP0 USHF.R.U32.HI UR7, URZ, UR11, UR9 ;  /* 0x0000000b3f070299 */ /* 0x000fd80008011609 */
.L_x_2186:
[----:B------:R-:W-:-:S04]  /*1490*/  UIMAD UR7, UR7, UR5, UR5 ;  /* 0x00000005070772a4 */ /* 0x000fc8000f8e0205 */
[----:B------:R-:W-:-:S04]  /*14a0*/  UISETP.LT.AND UP0, UPT, UR4, UR7, UPT ;  /* 0x000000070400728c */ /* 0x000fc8000bf01270 */
[----:B------:R-:W-:-:S12]  /*14b0*/  USEL UR4, UR4, UR7, UP0 ;  /* 0x0000000704047287 */ /* 0x000fd80008000000 */
.L_x_2184:
[----:B------:R-:W-:Y:S02]  /*14c0*/  UISETP.NE.AND UP0, UPT, UR39, URZ, UPT ;  /* 0x0000003f2700728c */ /* 0x000fe4000bf05270 */
[----:B------:R-:W-:Y:S02]  /*14d0*/  UIADD3 UR8, UR42, 0x5f, URZ ;  /* 0x0000005f2a087890 */ /* 0x000fe4000fffe03f */
[----:B------:R-:W-:Y:S02]  /*14e0*/  UIADD3 UR10, UR4, 0x5f, URZ ;  /* 0x0000005f040a7890 */ /* 0x000fe4000fffe03f */
[----:B------:R-:W-:Y:S02]  /*14f0*/  UISETP.GE.AND UP1, UPT, UR5, 0x1, UPT ;  /* 0x000000010500788c */ /* 0x000fe4000bf26270 */
[----:B------:R-:W-:Y:S02]  /*1500*/  UIMAD.WIDE UR8, UR8, 0x2aaaaaab, URZ ;  /* 0x2aaaaaab080878a5 */ /* 0x000fe4000f8e023f */
[----:B------:R-:W-:Y:S01]  /*1510*/  UIMAD.WIDE UR10, UR10, 0x2aaaaaab, URZ ;  /* 0x2aaaaaab0a0a78a5 */ /* 0x000fe2000f8e023f */
[----:B------:R-:W-:Y:S01]  /*1520*/  @UP0 ULDC UR12, c[0x0][0x44c] ;  /* 0x00011300000c0ab9 */ /* 0x000fe20000000800 */
[----:B------:R-:W-:Y:S01]  /*1530*/  USHF.R.U32.HI UR4, URZ, 0x1f, UR9 ;  /* 0x0000001f3f047899 */ /* 0x000fe20008011609 */
[----:B------:R-:W-:Y:S01]  /*1540*/  PLOP3.LUT P0, PT, PT, PT, UP1, 0x40, 0x0 ;  /* 0x000000000000781c */ /* 0x000fe20003f0e818 */
[----:B------:R-:W-:-:S02]  /*1550*/  UIMAD.WIDE.U32 UR12, UR6, UR12, URZ ;  /* 0x0000000c060c72a5 */ /* 0x000fc4000f8e003f */
[----:B------:R-:W-:Y:S01]  /*1560*/  USHF.R.U32.HI UR7, URZ, 0x1f, UR11 ;  /* 0x0000001f3f077899 */ /* 0x000fe2000801160b */
[----:B------:R-:W-:Y:S01]  /*1570*/  @UP0 ULDC UR15, c[0x0][0x450] ;  /* 0x00011400000f0ab9 */ /* 0x000fe20000000800 */
[----:B------:R-:W-:Y:S02]  /*1580*/  UIADD3 UR43, UR42, -UR43, URZ ;  /* 0x8000002b2a2b7290 */ /* 0x000fe4000fffe03f */
[----:B------:R-:W-:Y:S02]  /*1590*/  @UP0 USHF.R.U32.HI UR6, URZ, UR15, UR13 ;  /* 0x0000000f3f060299 */ /* 0x000fe4000801160d */
[----:B------:R-:W-:Y:S02]  /*15a0*/  ULEA.HI.SX32 UR4, UR9, UR4, 0x1c ;  /* 0x0000000409047291 */ /* 0x000fe4000f8fe23f */
[----:B------:R-:W-:Y:S02]  /*15b0*/  ULEA.HI.SX32 UR7, UR11, UR7, 0x1c ;  /* 0x000000070b077291 */ /* 0x000fe4000f8fe23f */
[----:B------:R-:W-:-:S02]  /*15c0*/  UIADD3 UR6, UR43, UR6, URZ ;  /* 0x000000062b067290 */ /* 0x000fc4000fffe03f */
[----:B------:R-:W-:Y:S01]  /*15d0*/  UISETP.LT.AND UP0, UPT, UR4, UR7, UPT ;  /* 0x000000070400728c */ /* 0x000fe2000bf01270 */
[----:B------:R-:W-:Y:S02]  /*15e0*/  ULDC UR14, c[0x0][0xad4] ;  /* 0x0002b500000e7ab9 */ /* 0x000fe40000000800 */
[----:B------:R-:W-:Y:S02]  /*15f0*/  UIADD3 UR8, UR6, -UR14, URZ ;  /* 0x8000000e06087290 */ /* 0x000fe4000fffe03f */
[----:B------:R-:W-:Y:S01]  /*1600*/  USEL UR9, UR4, UR7, UP0 ;  /* 0x0000000704097287 */ /* 0x000fe20008000000 */
[----:B------:R-:W-:Y:S11]  /*1610*/  @P0 BRA `(.L_x_2187) ;  /* 0x0000000000480947 */ /* 0x000ff60003800000 */
[----:B------:R-:W-:Y:S02]  /*1620*/  UMOV UR4, UR6 ;  /* 0x0000000600047c82 */ /* 0x000fe40008000000 */
        /* <DEDUP_REMOVED lines=10> */
.L_x_2188:
[----:B------:R-:W-:-:S11]  /*16d0*/  UISETP.NE.AND UP0, UPT, UR5, 0x1, UPT ;  /* 0x000000010500788c */ /* 0x000fd6000bf05270 */
[----:B------:R-:W-:Y:S02]  /*16e0*/  @UP0 ULDC.64 UR10, c[0x0][0xae0] ;  /* 0x0002b800000a0ab9 */ /* 0x000fe40000000a00 */
[----:B------:R-:W-:-:S04]  /*16f0*/  UIMAD.WIDE.U32 UR6, UR4, UR10, URZ ;  /* 0x0000000a040672a5 */ /* 0x000fc8000f8e003f */
[----:B------:R-:W-:-:S12]  /*1700*/  @UP0 USHF.R.U32.HI UR4, URZ, UR11, UR7 ;  /* 0x0000000b3f040299 */ /* 0x000fd80008011607 */
.L_x_2189:
[----:B------:R-:W-:-:S04]  /*1710*/  UIMAD UR4, UR4, UR5, URZ ;  /* 0x00000005040472a4 */ /* 0x000fc8000f8e023f */
[----:B------:R-:W-:-:S04]  /*1720*/  UISETP.LT.AND UP0, UPT, UR8, UR4, UPT ;  /* 0x000000040800728c */ /* 0x000fc8000bf01270 */
[----:B------:R-:W-:-:S12]  /*1730*/  USEL UR8, UR8, UR4, !UP0 ;  /* 0x0000000408087287 */ /* 0x000fd8000c000000 */
.L_x_2187:
[----:B------:R-:W-:Y:S02]  /*1740*/  UIMAD.WIDE UR4, UR8, 0x2aaaaaab, URZ ;  /* 0x2aaaaaab080478a5 */ /* 0x000fe4000f8e023f */
[----:B------:R-:W-:Y:S02]  /*1750*/  ULOP3.LUT UR40, UR59, 0xffff, URZ, 0xc0, !UPT ;  /* 0x0000ffff3b287892 */ /* 0x000fe4000f8ec03f */
[----:B------:R-:W-:-:S04]  /*1760*/  USHF.R.U32.HI UR4, URZ, 0x1f, UR5 ;  /* 0x0000001f3f047899 */ /* 0x000fc80008011605 */
[----:B------:R-:W-:-:S04]  /*1770*/  ULEA.HI.SX32 UR4, UR5, UR4, 0x1c ;  /* 0x0000000405047291 */ /* 0x000fc8000f8fe23f */
[----:B------:R-:W-:-:S04]  /*1780*/  UISETP.LT.AND UP0, UPT, URZ, UR4, UPT ;  /* 0x000000043f00728c */ /* 0x000fc8000bf01270 */
[----:B------:R-:W-:-:S03]  /*1790*/  USEL UR10, URZ, UR4, !UP0 ;  /* 0x000000043f0a7287 */ /* 0x000fc6000c000000 */
[----:B------:R-:W-:Y:S01]  /*17a0*/  UMOV UR4, URZ ;  /* 0x0000003f00047c82 */ /* 0x000fe20008000000 */
[----:B------:R-:W-:-:S06]  /*17b0*/  UISETP.GT.AND UP0, UPT, UR9, UR10, UPT ;  /* 0x0000000a0900728c */ /* 0x000fcc000bf04270 */
[----:B------:R-:W-:-:S13]  /*17c0*/  PLOP3.LUT P0, PT, PT, PT, UP0, 0x80, 0x0 ;  /* 0x000000000000781c */ /* 0x000fda0003f0f008 */
[----:B------:R-:W-:Y:S05]  /*17d0*/  @!P0 BRA `(.L_x_2190) ;  /* 0x0000000000948947 */ /* 0x000fea0003800000 */
[----:B------:R-:W-:-:S04]  /*17e0*/  USHF.R.U32.HI UR11, URZ, 0x10, UR59 ;  /* 0x000000103f0b7899 */ /* 0x000fc8000801163b */
[----:B------:R-:W-:-:S11]  /*17f0*/  UISETP.NE.AND UP0, UPT, UR11, URZ, UPT ;  /* 0x0000003f0b00728c */ /* 0x000fd6000bf05270 */
[----:B------:R-:W-:Y:S02]  /*1800*/  @!UP0 ULDC UR11, c[0x0][0xae8] ;  /* 0x0002ba00000b8ab9 */ /* 0x000fe40000000800 */
[----:B------:R-:W-:Y:S01]  /*1810*/  IMAD.U32 R3, RZ, RZ, UR11 ;  /* 0x0000000bff037e24 */ /* 0x000fe2000f8e00ff */
[----:B------:R-:W-:-:S04]  /*1820*/  UIADD3 UR4, UR11, -0x1, UR9 ;  /* 0xffffffff0b047890 */ /* 0x000fc8000fffe009 */
[-C--:B------:R-:W-:Y:S01]  /*1830*/  IABS R0, R3.reuse ;  /* 0x0000000300007213 */ /* 0x080fe20000000000 */
[----:B------:R-:W-:Y:S01]  /*1840*/  UIADD3 UR6, -UR10, UR4, URZ ;  /* 0x000000040a067290 */ /* 0x000fe2000fffe13f */
[----:B--2---:R-:W-:Y:S02]  /*1850*/  IABS R5, R3 ;  /* 0x0000000300057213 */ /* 0x004fe40000000000 */
[----:B------:R-:W-:Y:S01]  /*1860*/  R2UR UR12, R0 ;  /* 0x00000000000c72ca */ /* 0x000fe200000e0000 */
[----:B------:R-:W-:Y:S02]  /*1870*/  UMOV UR4, URZ ;  /* 0x0000003f00047c82 */ /* 0x000fe40008000000 */
[----:B------:R-:W-:Y:S01]  /*1880*/  IMAD.U32 R4, RZ, RZ, UR6 ;  /* 0x00000006ff047e24 */ /* 0x000fe2000f8e00ff */
[----:B------:R-:W-:-:S04]  /*1890*/  ULOP3.LUT UR6, UR6, UR11, URZ, 0x3c, !UPT ;  /* 0x0000000b06067292 */ /* 0x000fc8000f8e3c3f */
[----:B------:R-:W-:-:S05]  /*18a0*/  IABS R4, R4 ;  /* 0x0000000400047213 */ /* 0x000fca0000000000 */
[----:B------:R-:W0:Y:S01]  /*18b0*/  I2F.RP R0, UR12 ;  /* 0x0000000c00007d06 */ /* 0x000e220008209400 */
[----:B------:R-:W-:-:S05]  /*18c0*/  IMAD.MOV.U32 R3, RZ, RZ, R4 ;  /* 0x000000ffff037224 */ /* 0x000fca00078e0004 */
[----:B------:R-:W-:Y:S02]  /*18d0*/  R2UR UR8, R3 ;  /* 0x00000000030872ca */ /* 0x000fe400000e0000 */
[----:B0-----:R-:W0:Y:S02]  /*18e0*/  MUFU.RCP R0, R0 ;  /* 0x0000000000007308 */ /* 0x001e240000001000 */
[----:B0-----:R-:W-:Y:S02]  /*18f0*/  VIADD R2, R0, 0xffffffe ;  /* 0x0ffffffe00027836 */ /* 0x001fe40000000000 */
        /* <DEDUP_REMOVED lines=19> */
.L_x_2190:
[----:B------:R-:W-:Y:S01]  /*1a30*/  UIMAD UR40, UR40, UR4, UR10 ;  /* 0x00000004282872a4 */ /* 0x000fe2000f8e020a */
[----:B------:R-:W-:Y:S01]  /*1a40*/  IMAD.U32 R0, RZ, RZ, UR9 ;  /* 0x00000009ff007e24 */ /* 0x000fe2000f8e00ff */
[----:B------:R-:W-:Y:S01]  /*1a50*/  PLOP3.LUT P0, PT, PT, PT, PT, 0x80, 0x0 ;  /* 0x000000000000781c */ /* 0x000fe20003f0f070 */
[----:B------:R-:W-:-:S05]  /*1a60*/  IMAD.U32 R3, RZ, RZ, UR4 ;  /* 0x00000004ff037e24 */ /* 0x000fca000f8e00ff */
[----:B------:R-:W-:-:S04]  /*1a70*/  VIADDMNMX R0, R3, UR40, R0, PT ;  /* 0x0000002803007c46 */ /* 0x000fc8000b800100 */
[----:B------:R-:W-:-:S13]  /*1a80*/  R2UR UR44, R0 ;  /* 0x00000000002c72ca */ /* 0x000fda00000e0000 */
[----:B------:R-:W-:-:S06]  /*1a90*/  UISETP.GT.AND UP0, UPT, UR44, UR40, UPT ;  /* 0x000000282c00728c */ /* 0x000fcc000bf04270 */
[----:B------:R-:W-:-:S13]  /*1aa0*/  PLOP3.LUT P1, PT, PT, PT, UP0, 0x80, 0x0 ;  /* 0x000000000000781c */ /* 0x000fda0003f2f008 */
[----:B------:R-:W-:Y:S05]  /*1ab0*/  @!P1 BRA `(.L_x_2191) ;  /* 0x000002e000889947 */ /* 0x000fea0003800000 */
[----:B------:R-:W-:Y:S01]  /*1ac0*/  SHF.R.S32.HI R0, RZ, 0x1f, R31 ;  /* 0x0000001fff007819 */ /* 0x000fe2000001141f */
[----:B------:R-:W-:Y:S01]  /*1ad0*/  VIADD R21, R72, 0x18400 ;  /* 0x0001840048157836 */ /* 0x000fe20000000000 */
[----:B------:R-:W-:Y:S01]  /*1ae0*/  STL.64 [R1+0x58], RZ ;  /* 0x000058ff01007387 */ /* 0x000fe20000100a00 */
[----:B--2---:R-:W-:Y:S01]  /*1af0*/  IMAD.MOV.U32 R4, RZ, RZ, 0x1 ;  /* 0x00000001ff047424 */ /* 0x004fe200078e00ff */
[----:B------:R-:W-:Y:S01]  /*1b00*/  LEA.HI R30, R0, R31, RZ, 0x7 ;  /* 0x0000001f001e7211 */ /* 0x000fe200078f38ff */
[----:B------:R-:W-:Y:S01]  /*1b10*/  IMAD.MOV.U32 R5, RZ, RZ, RZ ;  /* 0x000000ffff057224 */ /* 0x000fe200078e00ff */
[----:B------:R-:W-:Y:S01]  /*1b20*/  STL.128 [R1+0x90], RZ ;  /* 0x000090ff01007387 */ /* 0x000fe20000100c00 */
[----:B------:R-:W-:Y:S01]  /*1b30*/  IMAD.MOV.U32 R6, RZ, RZ, 0x1 ;  /* 0x00000001ff067424 */ /* 0x000fe200078e00ff */
[----:B------:R-:W-:Y:S01]  /*1b40*/  SHF.R.S32.HI R35, RZ, 0x7, R30 ;  /* 0x00000007ff237819 */ /* 0x000fe2000001141e */
[----:B------:R-:W-:Y:S01]  /*1b50*/  IMAD.MOV.U32 R7, RZ, RZ, RZ ;  /* 0x000000ffff077224 */ /* 0x000fe200078e00ff */
[----:B------:R-:W-:Y:S01]  /*1b60*/  STL.128 [R1+0xa0], RZ ;  /* 0x0000a0ff01007387 */ /* 0x000fe20000100c00 */
[----:B------:R-:W-:Y:S01]  /*1b70*/  IMAD.MOV.U32 R10, RZ, RZ, 0x1 ;  /* 0x00000001ff0a7424 */ /* 0x000fe200078e00ff */
[----:B------:R-:W-:Y:S01]  /*1b80*/  LOP3.LUT P0, RZ, R21, 0x1bf, RZ, 0xc0, !PT ;  /* 0x000001bf15ff7812 */ /* 0x000fe2000780c0ff */
[----:B------:R-:W-:Y:S01]  /*1b90*/  IMAD.MOV.U32 R11, RZ, RZ, RZ ;  /* 0x000000ffff0b7224 */ /* 0x000fe200078e00ff */
[----:B------:R-:W0:Y:S01]  /*1ba0*/  SHFL.IDX PT, R0, R35, RZ, 0x1f ;  /* 0x00001fff23007589 */ /* 0x000e2200000e0000 */
[----:B------:R-:W-:-:S02]  /*1bb0*/  IMAD.MOV.U32 R15, RZ, RZ, 0x40000040 ;  /* 0x40000040ff0f7424 */ /* 0x000fc400078e00ff */
[----:B------:R-:W-:Y:S01]  /*1bc0*/  IMAD.MOV.U32 R13, RZ, RZ, 0x40000040 ;  /* 0x40000040ff0d7424 */ /* 0x000fe200078e00ff */
[----:B------:R1:W-:Y:S04]  /*1bd0*/  STL.128 [R1+0x60], R4 ;  /* 0x0000600401007387 */ /* 0x0003e80000100c00 */
[----:B------:R2:W-:Y:S04]  /*1be0*/  STL.64 [R1+0x70], R10 ;  /* 0x0000700a01007387 */ /* 0x0005e80000100a00 */
[----:B------:R2:W-:Y:S04]  /*1bf0*/  STL.128 [R1+0xb0], RZ ;  /* 0x0000b0ff01007387 */ /* 0x0005e80000100c00 */
[----:B------:R2:W-:Y:S01]  /*1c00*/  STL.128 [R1+0xc0], RZ ;  /* 0x0000c0ff01007387 */ /* 0x0005e20000100c00 */
[----:B-1----:R-:W-:-:S03]  /*1c10*/  IMAD.MOV.U32 R5, RZ, RZ, 0x40000040 ;  /* 0x40000040ff057424 */ /* 0x002fc600078e00ff */
[----:B------:R2:W-:Y:S01]  /*1c20*/  STL.128 [R1+0xd0], RZ ;  /* 0x0000d0ff01007387 */ /* 0x0005e20000100c00 */
[----:B------:R-:W-:Y:S01]  /*1c30*/  IMAD.MOV.U32 R7, RZ, RZ, 0x40000040 ;  /* 0x40000040ff077424 */ /* 0x000fe200078e00ff */
[----:B0-----:R-:W-:Y:S02]  /*1c40*/  LEA.HI R2, R0, R0, RZ, 0x1 ;  /* 0x0000000000027211 */ /* 0x001fe400078f08ff */
[----:B------:R2:W-:Y:S02]  /*1c50*/  STL.128 [R1+0xe0], RZ ;  /* 0x0000e0ff01007387 */ /* 0x0005e40000100c00 */
[----:B------:R-:W-:Y:S01]  /*1c60*/  LOP3.LUT R3, R2, 0x7fffe, RZ, 0xc0, !PT ;  /* 0x0007fffe02037812 */ /* 0x000fe200078ec0ff */
[----:B------:R-:W-:-:S04]  /*1c70*/  VIADD R2, R72, 0x1c400 ;  /* 0x0001c40048027836 */ /* 0x000fc80000000000 */
[----:B------:R-:W-:Y:S01]  /*1c80*/  IMAD.IADD R0, R0, 0x1, -R3 ;  /* 0x0000000100007824 */ /* 0x000fe200078e0a03 */
[----:B------:R-:W-:Y:S01]  /*1c90*/  SHF.R.U32.HI R2, RZ, 0x4, R2 ;  /* 0x00000004ff027819 */ /* 0x000fe20000011602 */
[----:B------:R-:W-:Y:S02]  /*1ca0*/  VIADD R3, R72, 0x400 ;  /* 0x0000040048037836 */ /* 0x000fe40000000000 */
[----:B------:R-:W-:Y:S01]  /*1cb0*/  IMAD R0, R0, 0x2000, R21 ;  /* 0x0000200000007824 */ /* 0x000fe200078e0215 */
[----:B------:R-:W-:Y:S02]  /*1cc0*/  LOP3.LUT R2, R2, 0x3fff, RZ, 0xc0, !PT ;  /* 0x00003fff02027812 */ /* 0x000fe400078ec0ff */
[----:B------:R-:W-:Y:S01]  /*1cd0*/  SHF.R.U32.HI R3, RZ, 0x4, R3 ;  /* 0x00000004ff037819 */ /* 0x000fe20000011603 */
[----:B------:R-:W-:Y:S01]  /*1ce0*/  VIADD R8, R0, 0xa000 ;  /* 0x0000a00000087836 */ /* 0x000fe20000000000 */
[----:B------:R-:W-:Y:S02]  /*1cf0*/  SHF.R.U32.HI R0, RZ, 0x4, R0 ;  /* 0x00000004ff007819 */ /* 0x000fe40000011600 */
[----:B------:R-:W-:-:S02]  /*1d00*/  LOP3.LUT R3, R3, 0x3fff, RZ, 0xc0, !PT ;  /* 0x00003fff03037812 */ /* 0x000fc400078ec0ff */
[----:B------:R-:W-:Y:S02]  /*1d10*/  SHF.R.U32.HI R8, RZ, 0x4, R8 ;  /* 0x00000004ff087819 */ /* 0x000fe40000011608 */
[----:B------:R-:W-:Y:S02]  /*1d20*/  LOP3.LUT R9, R2, 0x10000, RZ, 0xfc, !PT ;  /* 0x0001000002097812 */ /* 0x000fe400078efcff */
[C---:B------:R-:W-:Y:S02]  /*1d30*/  LOP3.LUT R6, R3.reuse, 0x3000000, RZ, 0xfc, !PT ;  /* 0x0300000003067812 */ /* 0x040fe400078efcff */
[----:B------:R-:W-:Y:S01]  /*1d40*/  LOP3.LUT R2, R3, 0x10000, RZ, 0xfc, !PT ;  /* 0x0001000003027812 */ /* 0x000fe200078efcff */
[----:B------:R-:W-:Y:S01]  /*1d50*/  IMAD.MOV.U32 R4, RZ, RZ, R9 ;  /* 0x000000ffff047224 */ /* 0x000fe200078e0009 */
[----:B------:R-:W-:Y:S01]  /*1d60*/  LOP3.LUT R0, R0, 0x3fff, RZ, 0xc0, !PT ;  /* 0x00003fff00007812 */ /* 0x000fe200078ec0ff */
[----:B------:R-:W-:Y:S01]  /*1d70*/  IMAD.MOV.U32 R9, RZ, RZ, 0x40000040 ;  /* 0x40000040ff097424 */ /* 0x000fe200078e00ff */
[----:B------:R-:W-:Y:S01]  /*1d80*/  LOP3.LUT R3, R8, 0x3fff, RZ, 0xc0, !PT ;  /* 0x00003fff08037812 */ /* 0x000fe200078ec0ff */
[----:B------:R-:W-:Y:S01]  /*1d90*/  IMAD.MOV.U32 R14, RZ, RZ, R2 ;  /* 0x000000ffff0e7224 */ /* 0x000fe200078e0002 */
[----:B------:R-:W-:Y:S01]  /*1da0*/  LOP3.LUT R8, R0, 0x10000, RZ, 0xfc, !PT ;  /* 0x0001000000087812 */ /* 0x000fe200078efcff */
[----:B------:R2:W-:Y:S01]  /*1db0*/  STL.128 [R1+0x80], R4 ;  /* 0x0000800401007387 */ /* 0x0005e20000100c00 */
[----:B------:R-:W-:-:S03]  /*1dc0*/  LOP3.LUT R12, R3, 0x10000, RZ, 0xfc, !PT ;  /* 0x00010000030c7812 */ /* 0x000fc600078efcff */
[----:B------:R2:W-:Y:S04]  /*1dd0*/  STL.64 [R1+0x78], R8 ;  /* 0x0000780801007387 */ /* 0x0005e80000100a00 */
[----:B------:R2:W-:Y:S01]  /*1de0*/  STL.128 [R1+0xf0], R12 ;  /* 0x0000f00c01007387 */ /* 0x0005e20000100c00 */
[----:B------:R-:W-:Y:S05]  /*1df0*/  @!P0 BRA `(.L_x_2192) ;  /* 0x0000000000408947 */ /* 0x000fea0003800000 */
[----:B------:R-:W-:Y:S01]  /*1e00*/  MOV R0, 0x0 ;  /* 0x0000000000007802 */ /* 0x000fe20000000f00 */
[----:B------:R-:W-:Y:S01]  /*1e10*/  ULDC.64 UR4, c[0x4][0x98] ;  /* 0x0100260000047ab9 */ /* 0x000fe20000000a00 */
[----:B------:R-:W-:Y:S01]  /*1e20*/  ULDC.64 UR6, c[0x4][0x38] ;  /* 0x01000e0000067ab9 */ /* 0x000fe20000000a00 */
[----:B--2---:R-:W-:Y:S01]  /*1e30*/  IMAD.U32 R4, RZ, RZ, UR4 ;  /* 0x00000004ff047e24 */ /* 0x004fe2000f8e00ff */
        /* <DEDUP_REMOVED lines=12> */
.L_x_2192:
[----:B--2---:R-:W2:Y:S01]  /*1f00*/  LDL R15, [R1+0x1fc] ;  /* 0x0001fc00010f7983 */ /* 0x004ea20000100800 */
[----:B------:R-:W-:Y:S01]  /*1f10*/  LOP3.LUT R0, R30, 0xffffff80, RZ, 0xc0, !PT ;  /* 0xffffff801e007812 */ /* 0x000fe200078ec0ff */
[----:B------:R-:W0:Y:S01]  /*1f20*/  LDC.64 R12, c[0x0][0xae0] ;  /* 0x0002b800ff0c7b82 */ /* 0x000e220000000a00 */
[----:B------:R-:W-:Y:S01]  /*1f30*/  BSSY B0, `(.L_x_2193) ;  /* 0x000002f000007945 */ /* 0x000fe20003800000 */
[----:B------:R1:W-:Y:S02]  /*1f40*/  STL.64 [R1+0x108], R28 ;  /* 0x0001081c01007387 */ /* 0x0003e40000100a00 */
[----:B------:R-:W-:Y:S02]  /*1f50*/  IMAD.IADD R0, R31, 0x1, -R0 ;  /* 0x000000011f007824 */ /* 0x000fe400078e0a00 */
[----:B------:R3:W-:Y:S02]  /*1f60*/  STL.64 [R1+0x110], R16 ;  /* 0x0001101001007387 */ /* 0x0007e40000100a00 */
[----:B------:R-:W4:Y:S01]  /*1f70*/  LDC R8, c[0x0][0x288] ;  /* 0x0000a200ff087b82 */ /* 0x000f220000000800 */
[----:B------:R-:W-:Y:S01]  /*1f80*/  SHF.R.S32.HI R5, RZ, 0x1f, R0 ;  /* 0x0000001fff057819 */ /* 0x000fe20000011400 */
[----:B------:R3:W-:Y:S03]  /*1f90*/  STL.U8 [R1+0x118], RZ ;  /* 0x000118ff01007387 */ /* 0x0007e60000100000 */
[CC--:B------:R-:W-:Y:S01]  /*1fa0*/  LEA.HI R6, R5.reuse, R0.reuse, RZ, 0x2 ;  /* 0x0000000005067211 */ /* 0x0c0fe200078f10ff */
[----:B-1----:R-:W-:Y:S01]  /*1fb0*/  IMAD.MOV.U32 R28, RZ, RZ, RZ ;  /* 0x000000ffff1c7224 */ /* 0x002fe200078e00ff */
[----:B------:R-:W-:Y:S01]  /*1fc0*/  LEA.HI R5, R5, R0, RZ, 0x5 ;  /* 0x0000000005057211 */ /* 0x000fe200078f28ff */
[----:B------:R-:W4:Y:S01]  /*1fd0*/  LDC R10, c[0x0][0xad4] ;  /* 0x0002b500ff0a7b82 */ /* 0x000f220000000800 */
[--C-:B------:R-:W-:Y:S01]  /*1fe0*/  SHF.R.S32.HI R4, RZ, 0x2, R6.reuse ;  /* 0x00000002ff047819 */ /* 0x100fe20000011406 */
[----:B------:R3:W-:Y:S01]  /*1ff0*/  STL.U8 [R1+0x14c], RZ ;  /* 0x00014cff01007387 */ /* 0x0007e20000100000 */
[----:B------:R-:W-:-:S02]  /*2000*/  SHF.R.S32.HI R3, RZ, 0x1f, R6 ;  /* 0x0000001fff037819 */ /* 0x000fc40000011406 */
[----:B------:R-:W-:Y:S02]  /*2010*/  SHF.R.S32.HI R20, RZ, 0x5, R5 ;  /* 0x00000005ff147819 */ /* 0x000fe40000011405 */
[----:B------:R-:W-:Y:S01]  /*2020*/  LEA.HI R3, R3, R4, RZ, 0x3 ;  /* 0x0000000403037211 */ /* 0x000fe200078f18ff */
[----:B------:R-:W1:Y:S01]  /*2030*/  LDC R226, c[0x0][0x450] ;  /* 0x00011400ffe27b82 */ /* 0x000e620000000800 */
[----:B0-----:R-:W-:Y:S02]  /*2040*/  IMAD.MOV.U32 R30, RZ, RZ, R12 ;  /* 0x000000ffff1e7224 */ /* 0x001fe400078e000c */
[----:B------:R-:W-:Y:S01]  /*2050*/  LOP3.LUT R7, R3, 0xfffffff8, RZ, 0xc0, !PT ;  /* 0xfffffff803077812 */ /* 0x000fe200078ec0ff */
[----:B------:R-:W-:-:S04]  /*2060*/  IMAD.MOV.U32 R31, RZ, RZ, R13 ;  /* 0x000000ffff1f7224 */ /* 0x000fc800078e000d */
[----:B------:R-:W-:Y:S01]  /*2070*/  IMAD.IADD R7, R4, 0x1, -R7 ;  /* 0x0000000104077824 */ /* 0x000fe200078e0a07 */
[----:B------:R-:W-:Y:S01]  /*2080*/  LEA.HI R4, R35, R35, RZ, 0x1 ;  /* 0x0000002323047211 */ /* 0x000fe200078f08ff */
[----:B------:R-:W0:Y:S02]  /*2090*/  LDC.64 R2, c[0x0][0xad8] ;  /* 0x0002b600ff027b82 */ /* 0x000e240000000a00 */
[----:B------:R-:W-:Y:S01]  /*20a0*/  IMAD R9, R20, 0x10, R7 ;  /* 0x0000001014097824 */ /* 0x000fe200078e0207 */
[----:B------:R-:W-:Y:S02]  /*20b0*/  LOP3.LUT R14, R4, 0x3fffffe, RZ, 0xc0, !PT ;  /* 0x03fffffe040e7812 */ /* 0x000fe400078ec0ff */
[----:B------:R-:W-:-:S03]  /*20c0*/  LOP3.LUT R7, R6, 0x7ffffffc, RZ, 0xc0, !PT ;  /* 0x7ffffffc06077812 */ /* 0x000fc600078ec0ff */
[----:B------:R-:W5:Y:S01]  /*20d0*/  LDC.64 R4, c[0x0][0x448] ;  /* 0x00011200ff047b82 */ /* 0x000f620000000a00 */
[----:B------:R-:W-:Y:S02]  /*20e0*/  IMAD.IADD R14, R35, 0x1, -R14 ;  /* 0x00000001230e7824 */ /* 0x000fe400078e0a0e */
[----:B------:R-:W-:Y:S02]  /*20f0*/  IMAD.IADD R7, R0, 0x1, -R7 ;  /* 0x0000000100077824 */ /* 0x000fe400078e0a07 */
[----:B------:R-:W-:Y:S01]  /*2100*/  IMAD R6, R14, 0x40, R9 ;  /* 0x000000400e067824 */ /* 0x000fe200078e0209 */
[----:B-1----:R3:W-:Y:S01]  /*2110*/  STL [R1+0x148], R226 ;  /* 0x000148e201007387 */ /* 0x0027e20000100800 */
[----:B------:R-:W-:Y:S02]  /*2120*/  VIADD R14, R27, 0xffffff80 ;  /* 0xffffff801b0e7836 */ /* 0x000fe40000000000 */
[----:B------:R-:W-:Y:S02]  /*2130*/  IMAD.U32 R9, RZ, RZ, UR42 ;  /* 0x0000002aff097e24 */ /* 0x000fe4000f8e00ff */
[----:B------:R-:W-:Y:S01]  /*2140*/  IMAD.SHL.U32 R7, R7, 0x2, RZ ;  /* 0x0000000207077824 */ /* 0x000fe200078e00ff */
[----:B------:R3:W-:Y:S01]  /*2150*/  STL [R1+0x11c], R14 ;  /* 0x00011c0e01007387 */ /* 0x0007e20000100800 */
[----:B0-----:R-:W-:-:S03]  /*2160*/  IMAD.MOV.U32 R11, RZ, RZ, R2 ;  /* 0x000000ffff0b7224 */ /* 0x001fc600078e0002 */
[----:B------:R3:W-:Y:S01]  /*2170*/  STL.64 [R1+0x100], R6 ;  /* 0x0001000601007387 */ /* 0x0007e20000100a00 */
[----:B------:R-:W-:-:S03]  /*2180*/  IMAD.MOV.U32 R29, RZ, RZ, R3 ;  /* 0x000000ffff1d7224 */ /* 0x000fc600078e0003 */
[----:B----4-:R3:W-:Y:S04]  /*2190*/  STL.128 [R1+0x120], R8 ;  /* 0x0001200801007387 */ /* 0x0107e80000100c00 */
[----:B------:R3:W-:Y:S04]  /*21a0*/  STL.128 [R1+0x130], R28 ;  /* 0x0001301c01007387 */ /* 0x0007e80000100c00 */
[----:B-----5:R3:W-:Y:S01]  /*21b0*/  STL.64 [R1+0x140], R4 ;  /* 0x0001400401007387 */ /* 0x0207e20000100a00 */
[----:B--2---:R-:W-:-:S04]  /*21c0*/  LEA.HI R0, R15, R15, RZ, 0x1 ;  /* 0x0000000f0f007211 */ /* 0x004fc800078f08ff */
[----:B------:R-:W-:-:S05]  /*21d0*/  LOP3.LUT R0, R0, 0xfffffffe, RZ, 0xc0, !PT ;  /* 0xfffffffe00007812 */ /* 0x000fca00078ec0ff */
[----:B------:R-:W-:-:S05]  /*21e0*/  IMAD.IADD R0, R15, 0x1, -R0 ;  /* 0x000000010f007824 */ /* 0x000fca00078e0a00 */
[----:B------:R-:W-:-:S04]  /*21f0*/  SHF.L.U32 R15, R0, 0x1f, RZ ;  /* 0x0000001f000f7819 */ /* 0x000fc800000006ff */
[----:B------:R-:W0:Y:S02]  /*2200*/  SYNCS.PHASECHK.TRANS64.TRYWAIT P0, [R72+URZ+0x32400], R15 ;  /* 0x0324000f480075a7 */ /* 0x000e24000800017f */
[----:B0--3--:R-:W-:Y:S05]  /*2210*/  @!P0 BRA `(.L_x_2194) ;  /* 0x0000034c00348947 */ /* 0x009fea0003800000 */
.L_x_2348:
[----:B------:R-:W-:Y:S05]  /*2220*/  BSYNC B0 ;  /* 0x0000000000007941 */ /* 0x000fea0003800000 */
.L_x_2193:
[----:B------:R-:W2:Y:S04]  /*2230*/  LDL.64 R16, [R1+0xa40] ;  /* 0x000a400001107983 */ /* 0x000ea80000100a00 */
[----:B------:R-:W3:Y:S04]  /*2240*/  LDL R14, [R1+0xa48] ;  /* 0x000a4800010e7983 */ /* 0x000ee80000100800 */
[----:B------:R-:W4:Y:S04]  /*2250*/  LDL R4, [R1] ;  /* 0x0000000001047983 */ /* 0x000f280000100800 */
[----:B------:R1:W5:Y:S01]  /*2260*/  LDL.64 R6, [R1+0x1f0] ;  /* 0x0001f00001067983 */ /* 0x0003620000100a00 */
[----:B------:R-:W-:Y:S01]  /*2270*/  IMAD.MOV.U32 R28, RZ, RZ, R42 ;  /* 0x000000ffff1c7224 */ /* 0x000fe200078e002a */
[----:B------:R-:W-:Y:S01]  /*2280*/  IADD3 R0, P0, R18, 0x430, RZ ;  /* 0x0000043012007810 */ /* 0x000fe20007f1e0ff */
[----:B------:R-:W-:Y:S01]  /*2290*/  IMAD.MOV.U32 R29, RZ, RZ, R67 ;  /* 0x000000ffff1d7224 */ /* 0x000fe200078e0043 */
[----:B------:R-:W-:Y:S05]  /*22a0*/  WARPSYNC.ALL ;  /* 0x0000000000007948 */ /* 0x000fea0003800000 */
[----:B------:R-:W-:Y:S01]  /*22b0*/  IMAD.MOV.U32 R30, RZ, RZ, R36 ;  /* 0x000000ffff1e7224 */ /* 0x000fe200078e0024 */
[----:B------:R-:W-:Y:S01]  /*22c0*/  BSSY B0, `(.L_x_2195) ;  /* 0x000002e000007945 */ /* 0x000fe20003800000 */
[----:B------:R-:W-:-:S02]  /*22d0*/  IMAD.MOV.U32 R31, RZ, RZ, R63 ;  /* 0x000000ffff1f7224 */ /* 0x000fc400078e003f */
[----:B------:R-:W-:Y:S02]  /*22e0*/  IMAD.MOV.U32 R27, RZ, RZ, R44 ;  /* 0x000000ffff1b7224 */ /* 0x000fe400078e002c */
[----:B------:R-:W-:Y:S01]  /*22f0*/  IMAD.X R9, RZ, RZ, R19, P0 ;  /* 0x000000ffff097224 */ /* 0x000fe200000e0613 */
[----:B------:R0:W-:Y:S01]  /*2300*/  STL.128 [R1+0x150], R28 ;  /* 0x0001501c01007387 */ /* 0x0001e20000100c00 */
[----:B------:R-:W-:Y:S02]  /*2310*/  IMAD.MOV.U32 R10, RZ, RZ, R37 ;  /* 0x000000ffff0a7224 */ /* 0x000fe400078e0025 */
[----:B------:R-:W-:Y:S02]  /*2320*/  IMAD.MOV.U32 R11, RZ, RZ, R46 ;  /* 0x000000ffff0b7224 */ /* 0x000fe400078e002e */
[----:B------:R-:W-:Y:S02]  /*2330*/  IMAD.MOV.U32 R8, RZ, RZ, R0 ;  /* 0x000000ffff087224 */ /* 0x000fe400078e0000 */
[----:B------:R-:W-:-:S02]  /*2340*/  IMAD.MOV.U32 R42, RZ, RZ, R45 ;  /* 0x000000ffff2a7224 */ /* 0x000fc400078e002d */
[----:B------:R-:W-:Y:S01]  /*2350*/  IMAD.MOV.U32 R35, RZ, RZ, R61 ;  /* 0x000000ffff237224 */ /* 0x000fe200078e003d */
[----:B------:R1:W-:Y:S01]  /*2360*/  STL.128 [R1+0x1b0], R8 ;  /* 0x0001b00801007387 */ /* 0x0003e20000100c00 */
[----:B------:R-:W-:-:S03]  /*2370*/  VIADD R225, R73, 0x8 ;  /* 0x0000000849e17836 */ /* 0x000fc60000000000 */
[----:B------:R-:W-:Y:S01]  /*2380*/  STL.128 [R1+0x1c0], R40 ;  /* 0x0001c02801007387 */ /* 0x000fe20000100c00 */
[----:B0-----:R-:W-:Y:S02]  /*2390*/  IMAD.MOV.U32 R28, RZ, RZ, R26 ;  /* 0x000000ffff1c7224 */ /* 0x001fe400078e001a */
[----:B------:R-:W-:Y:S02]  /*23a0*/  IMAD.MOV.U32 R26, RZ, RZ, R33 ;  /* 0x000000ffff1a7224 */ /* 0x000fe400078e0021 */
[----:B------:R-:W-:Y:S02]  /*23b0*/  IMAD.MOV.U32 R29, RZ, RZ, R57 ;  /* 0x000000ffff1d7224 */ /* 0x000fe400078e0039 */
[----:B------:R-:W-:Y:S01]  /*23c0*/  IMAD.MOV.U32 R30, RZ, RZ, R55 ;  /* 0x000000ffff1e7224 */ /* 0x000fe200078e0037 */
[----:B------:R0:W-:Y:S01]  /*23d0*/  STL.128 [R1+0x180], R24 ;  /* 0x0001801801007387 */ /* 0x0001e20000100c00 */
[----:B------:R-:W-:Y:S02]  /*23e0*/  IMAD.MOV.U32 R31, RZ, RZ, R58 ;  /* 0x000000ffff1f7224 */ /* 0x000fe400078e003a */
[----:B-1----:R-:W-:-:S02]  /*23f0*/  IMAD.MOV.U32 R8, RZ, RZ, R51 ;  /* 0x000000ffff087224 */ /* 0x002fc400078e0033 */
[----:B------:R-:W-:Y:S01]  /*2400*/  IMAD.MOV.U32 R9, RZ, RZ, R54 ;  /* 0x000000ffff097224 */ /* 0x000fe200078e0036 */
[----:B------:R-:W-:Y:S01]  /*2410*/  STL.128 [R1+0x170], R28 ;  /* 0x0001701c01007387 */ /* 0x000fe20000100c00 */
[----:B------:R-:W-:Y:S02]  /*2420*/  IMAD.MOV.U32 R10, RZ, RZ, R53 ;  /* 0x000000ffff0a7224 */ /* 0x000fe400078e0035 */
[----:B------:R-:W-:-:S05]  /*2430*/  IMAD.MOV.U32 R11, RZ, RZ, R56 ;  /* 0x000000ffff0b7224 */ /* 0x000fca00078e0038 */
[----:B------:R-:W-:Y:S01]  /*2440*/  STL.128 [R1+0x1e0], R8 ;  /* 0x0001e00801007387 */ /* 0x000fe20000100c00 */
[----:B0-----:R-:W-:Y:S02]  /*2450*/  IMAD.MOV.U32 R24, RZ, RZ, R38 ;  /* 0x000000ffff187224 */ /* 0x001fe400078e0026 */
[----:B------:R-:W-:Y:S02]  /*2460*/  IMAD.MOV.U32 R25, RZ, RZ, R65 ;  /* 0x000000ffff197224 */ /* 0x000fe400078e0041 */
[----:B------:R-:W-:Y:S02]  /*2470*/  IMAD.MOV.U32 R26, RZ, RZ, R32 ;  /* 0x000000ffff1a7224 */ /* 0x000fe400078e0020 */
[----:B------:R-:W-:-:S05]  /*2480*/  IMAD.MOV.U32 R27, RZ, RZ, R59 ;  /* 0x000000ffff1b7224 */ /* 0x000fca00078e003b */
[----:B------:R0:W-:Y:S02]  /*2490*/  STL.128 [R1+0x190], R24 ;  /* 0x0001901801007387 */ /* 0x0001e40000100c00 */
[----:B0-----:R-:W-:Y:S02]  /*24a0*/  IMAD.MOV.U32 R24, RZ, RZ, R49 ;  /* 0x000000ffff187224 */ /* 0x001fe400078e0031 */
[----:B------:R-:W-:Y:S02]  /*24b0*/  IMAD.MOV.U32 R25, RZ, RZ, R52 ;  /* 0x000000ffff197224 */ /* 0x000fe400078e0034 */
[----:B------:R-:W-:Y:S02]  /*24c0*/  IMAD.MOV.U32 R26, RZ, RZ, R47 ;  /* 0x000000ffff1a7224 */ /* 0x000fe400078e002f */
[----:B------:R-:W-:-:S05]  /*24d0*/  IMAD.MOV.U32 R27, RZ, RZ, R50 ;  /* 0x000000ffff1b7224 */ /* 0x000fca00078e0032 */
[----:B------:R0:W-:Y:S01]  /*24e0*/  STL.128 [R1+0x1a0], R24 ;  /* 0x0001a01801007387 */ /* 0x0001e20000100c00 */
[----:B--2---:R-:W-:Y:S02]  /*24f0*/  IMAD.MOV.U32 R33, RZ, RZ, R17 ;  /* 0x000000ffff217224 */ /* 0x004fe400078e0011 */
[----:B------:R-:W-:Y:S02]  /*2500*/  IMAD.MOV.U32 R16, RZ, RZ, R39 ;  /* 0x000000ffff107224 */ /* 0x000fe400078e0027 */
[----:B---3--:R-:W-:Y:S02]  /*2510*/  IMAD.MOV.U32 R32, RZ, RZ, R14 ;  /* 0x000000ffff207224 */ /* 0x008fe400078e000e */
[----:B------:R-:W-:Y:S01]  /*2520*/  IMAD.MOV.U32 R17, RZ, RZ, R48 ;  /* 0x000000ffff117224 */ /* 0x000fe200078e0030 */
[----:B----4-:R-:W-:Y:S02]  /*2530*/  LOP3.LUT R0, R4, 0x1, RZ, 0xfc, !PT ;  /* 0x0000000104007812 */ /* 0x010fe400078efcff */
[----:B------:R0:W-:Y:S01]  /*2540*/  STL.128 [R1+0x1d0], R32 ;  /* 0x0001d02001007387 */ /* 0x0001e20000100c00 */
[----:B------:R0:W-:Y:S01]  /*2550*/  BAR.SYNC.DEFER_BLOCKING R225, 0x100 ;  /* 0x000400e10000751d */ /* 0x0001e20000010000 */
[----:B------:R-:W-:-:S05]  /*2560*/  ISETP.NE.AND P1, PT, R0, 0x3, PT ;  /* 0x000000030000780c */ /* 0x000fca0003f25270 */
[----:B------:R0:W-:Y:S08]  /*2570*/  STL.128 [R1+0x160], R16 ;  /* 0x0001601001007387 */ /* 0x0001f00000100c00 */
[----:B------:R-:W-:Y:S05]  /*2580*/  @!P1 BRA `(.L_x_2196) ;  /* 0x0000000000049947 */ /* 0x000fea0003800000 */
[----:B------:R-:W-:Y:S01]  /*2590*/  BPT.TRAP 0x1 ;  /* 0x000000040000795c */ /* 0x000fe20000300000 */
.L_x_2196:
[----:B------:R-:W-:Y:S05]  /*25a0*/  BSYNC B0 ;  /* 0x0000000000007941 */ /* 0x000fea0003800000 */
.L_x_2195:
[----:B------:R-:W2:Y:S01]  /*25b0*/  LDL.64 R8, [R1+0x18] ;  /* 0x0000180001087983 */ /* 0x000ea20000100a00 */
[----:B-----5:R-:W-:Y:S01]  /*25c0*/  SHF.L.U32 R7, R7, 0x1f, RZ ;  /* 0x0000001f07077819 */ /* 0x020fe200000006ff */
[----:B------:R-:W-:Y:S01]  /*25d0*/  BSSY B0, `(.L_x_2197) ;  /* 0x0000006000007945 */ /* 0x000fe20003800000 */
[----:B--2---:R-:W-:-:S05]  /*25e0*/  MOV R9, R8 ;  /* 0x0000000800097202 */ /* 0x004fca0000000f00 */
[----:B------:R-:W-:-:S04]  /*25f0*/  IMAD R6, R6, 0x8, R9 ;  /* 0x0000000806067824 */ /* 0x000fc800078e0209 */
[----:B------:R1:W2:Y:S01]  /*2600*/  SYNCS.PHASECHK.TRANS64.TRYWAIT P0, [R6+URZ], R7 ;  /* 0x00000007060075a7 */ /* 0x0002a2000800017f */
[----:B------:R-:W-:Y:S05]  /*2610*/  @!P1 BRA `(.L_x_2198) ;  /* 0x0000000000049947 */ /* 0x000fea0003800000 */
[----:B------:R-:W-:Y:S01]  /*2620*/  BPT.TRAP 0x1 ;  /* 0x000000040000795c */ /* 0x000fe20000300000 */
.L_x_2198:
[----:B------:R-:W-:Y:S05]  /*2630*/  BSYNC B0 ;  /* 0x0000000000007941 */ /* 0x000fea0003800000 */
.L_x_2197:
[----:B------:R-:W-:Y:S04]  /*2640*/  BSSY B0, `(.L_x_2199) ;  /* 0x0000004000007945 */ /* 0x000fe80003800000 */
[----:B--2---:R-:W-:Y:S05]  /*2650*/  @P0 BRA `(.L_x_2200) ;  /* 0x0000000000080947 */ /* 0x004fea0003800000 */
[----:B------:R-:W2:Y:S02]  /*2660*/  SYNCS.PHASECHK.TRANS64.TRYWAIT P0, [R6+URZ], R7 ;  /* 0x00000007060075a7 */ /* 0x000ea4000800017f */
[----:B--2---:R-:W-:Y:S05]  /*2670*/  @!P0 BRA `(.L_x_2201) ;  /* 0x0000034800308947 */ /* 0x004fea0003800000 */
.L_x_2200:
[----:B------:R-:W-:Y:S05]  /*2680*/  BSYNC B0 ;  /* 0x0000000000007941 */ /* 0x000fea0003800000 */
.L_x_2199:
[----:B------:R-:W3:Y:S04]  /*2690*/  LDL R11, [R1+0x1f0] ;  /* 0x0001f000010b7983 */ /* 0x000ee80000100800 */
[----:B-12---:R-:W3:Y:S01]  /*26a0*/  LDL.64 R6, [R1+0x80] ;  /* 0x0000800001067983 */ /* 0x006ee20000100a00 */
[----:B------:R-:W-:Y:S05]  /*26b0*/  WARPSYNC.ALL ;  /* 0x0000000000007948 */ /* 0x000fea0003800000 */
[----:B------:R-:W2:Y:S04]  /*26c0*/  LDL.64 R20, [R1+0x78] ;  /* 0x0000780001147983 */ /* 0x000ea80000100a00 */
[----:B------:R-:W4:Y:S04]  /*26d0*/  LDL.64 R8, [R1+0x78] ;  /* 0x0000780001087983 */ /* 0x000f280000100a00 */
[----:B------:R-:W5:Y:S01]  /*26e0*/  LDL.64 R14, [R1+0x78] ;  /* 0x00007800010e7983 */ /* 0x000f620000100a00 */
[----:B---3--:R-:W-:-:S03]  /*26f0*/  IMAD R6, R11, 0x300, R6 ;  /* 0x000003000b067824 */ /* 0x008fc600078e0206 */
[----:B0-----:R-:W3:Y:S01]  /*2700*/  LDL.64 R16, [R1+0x78] ;  /* 0x0000780001107983 */ /* 0x001ee20000100a00 */
[----:B------:R-:W-:Y:S02]  /*2710*/  R2UR UR7, R7 ;  /* 0x00000000070772ca */ /* 0x000fe400000e0000 */
[C---:B------:R-:W-:Y:S01]  /*2720*/  R2UR UR6, R6.reuse ;  /* 0x00000000060672ca */ /* 0x040fe200000e0000 */
[----:B------:R-:W-:Y:S01]  /*2730*/  WARPGROUP.ARRIVE ;  /* 0x00000000000079c5 */ /* 0x000fe20000000000 */
[----:B------:R-:W3:Y:S01]  /*2740*/  LDL R0, [R1+0x1fc] ;  /* 0x0001fc0001007983 */ /* 0x000ee20000100800 */
[----:B------:R-:W-:Y:S01]  /*2750*/  VIADD R10, R6, 0x2 ;  /* 0x00000002060a7836 */ /* 0x000fe20000000000 */
[----:B------:R-:W-:Y:S01]  /*2760*/  BSSY B0, `(.L_x_2202) ;  /* 0x000002d000007945 */ /* 0x000fe20003800000 */
[----:B------:R-:W-:Y:S01]  /*2770*/  IMAD.MOV.U32 R11, RZ, RZ, R7 ;  /* 0x000000ffff0b7224 */ /* 0x000fe200078e0007 */
[----:B------:R0:W-:Y:S01]  /*2780*/  STL [R1+0x60], RZ ;  /* 0x000060ff01007387 */ /* 0x0001e20000100800 */
[----:B------:R-:W-:-:S05]  /*2790*/  IMAD.MOV.U32 R223, RZ, RZ, 0x1 ;  /* 0x00000001ffdf7424 */ /* 0x000fca00078e00ff */
[----:B------:R0:W-:Y:S04]  /*27a0*/  STL [R1+0x60], R223 ;  /* 0x000060df01007387 */ /* 0x0001e80000100800 */
[----:B------:R0:W-:Y:S04]  /*27b0*/  STL [R1+0x60], R223 ;  /* 0x000060df01007387 */ /* 0x0001e80000100800 */
[----:B------:R0:W-:Y:S04]  /*27c0*/  STL [R1+0x60], R223 ;  /* 0x000060df01007387 */ /* 0x0001e80000100800 */
[----:B------:R0:W-:Y:S01]  /*27d0*/  STL [R1+0x60], R223 ;  /* 0x000060df01007387 */ /* 0x0001e20000100800 */
[----:B--2---:R-:W-:-:S02]  /*27e0*/  R2UR UR4, R20 ;  /* 0x00000000140472ca */ /* 0x004fc400000e0000 */
[----:B------:R-:W-:Y:S01]  /*27f0*/  R2UR UR5, R21 ;  /* 0x00000000150572ca */ /* 0x000fe200000e0000 */
[----:B----4-:R-:W-:Y:S02]  /*2800*/  VIADD R8, R8, 0x2 ;  /* 0x0000000208087836 */ /* 0x010fe40000000000 */
[----:B-----5:R-:W-:Y:S02]  /*2810*/  VIADD R14, R14, 0x4 ;  /* 0x000000040e0e7836 */ /* 0x020fe40000000000 */
[----:B---3--:R-:W-:-:S08]  /*2820*/  VIADD R16, R16, 0x6 ;  /* 0x0000000610107836 */ /* 0x008fd00000000000 */
[----:B------:R-:W-:Y:S01]  /*2830*/  HGMMA.64x96x16.F32 R24, gdesc[UR4], RZ, !UPT, gsb0 ;  /* 0x01600000041879f0 */ /* 0x000fe2000c0008ff */
[----:B------:R-:W-:Y:S02]  /*2840*/  R2UR UR6, R10 ;  /* 0x000000000a0672ca */ /* 0x000fe400000e0000 */
[----:B------:R-:W-:Y:S02]  /*2850*/  R2UR UR7, R11 ;  /* 0x000000000b0772ca */ /* 0x000fe400000e0000 */
[----:B------:R-:W-:Y:S01]  /*2860*/  R2UR UR4, R8 ;  /* 0x00000000080472ca */ /* 0x000fe200000e0000 */
[----:B------:R-:W-:Y:S01]  /*2870*/  VIADD R8, R6, 0x4 ;  /* 0x0000000406087836 */ /* 0x000fe20000000000 */
[----:B------:R-:W-:Y:S01]  /*2880*/  R2UR UR5, R9 ;  /* 0x00000000090572ca */ /* 0x000fe200000e0000 */
[----:B------:R-:W-:Y:S01]  /*2890*/  IMAD.MOV.U32 R9, RZ, RZ, R7 ;  /* 0x000000ffff097224 */ /* 0x000fe200078e0007 */
[----:B------:R-:W-:Y:S01]  /*28a0*/  LEA.HI R4, R0, R0, RZ, 0x1 ;  /* 0x0000000000047211 */ /* 0x000fe200078f08ff */
        /* <DEDUP_REMOVED lines=14> */
[----:B------:R-:W-:Y:S02]  /*2990*/  R2UR UR5, R17 ;  /* 0x00000000110572ca */ /* 0x000fe400000e0000 */
[----:B------:R-:W-:-:S05]  /*29a0*/  LOP3.LUT R7, R4, 0xfffffffe, RZ, 0xc0, !PT ;  /* 0xfffffffe04077812 */ /* 0x000fca00078ec0ff */
[----:B------:R-:W-:-:S05]  /*29b0*/  IMAD.IADD R7, R0, 0x1, -R7 ;  /* 0x0000000100077824 */ /* 0x000fca00078e0a07 */
[----:B------:R-:W-:Y:S01]  /*29c0*/  SHF.L.U32 R7, R7, 0x1f, RZ ;  /* 0x0000001f07077819 */ /* 0x000fe200000006ff */
[----:B------:R-:W-:Y:S02]  /*29d0*/  WARPGROUP.DEPBAR.LE gsb0, 0x0 ;  /* 0x00008000000079c5 */ /* 0x000fe40000010000 */
[----:B------:R-:W-:-:S06]  /*29e0*/  WARPGROUP.ARRIVE ;  /* 0x00000000000079c5 */ /* 0x000fcc0000000000 */
[----:B------:R-:W-:Y:S03]  /*29f0*/  HGMMA.64x96x16.F32 R24, gdesc[UR4], R24, gsb0 ;  /* 0x01600000041879f0 */ /* 0x000fe60008000818 */
[----:B------:R-:W-:Y:S02]  /*2a00*/  WARPGROUP.DEPBAR.LE gsb0, 0x0 ;  /* 0x00008000000079c5 */ /* 0x000fe40000010000 */
[----:B------:R-:W1:Y:S02]  /*2a10*/  SYNCS.PHASECHK.TRANS64.TRYWAIT P0, [R72+URZ+0x32410], R7 ;  /* 0x03241007480075a7 */ /* 0x000e64000800017f */
[----:B01----:R-:W-:Y:S05]  /*2a20*/  @!P0 BRA `(.L_x_2203) ;  /* 0x0000034400588947 */ /* 0x003fea0003800000 */
.L_x_2349:
[----:B------:R-:W-:Y:S05]  /*2a30*/  BSYNC B0 ;  /* 0x0000000000007941 */ /* 0x000fea0003800000 */
.L_x_2202:
[----:B------:R-:W2:Y:S04]  /*2a40*/  LDL R0, [R1+0x28] ;  /* 0x0000280001007983 */ /* 0x000ea80000100800 */
[----:B0-----:R0:W5:Y:S01]  /*2a50*/  LDL.64 R6, [R1+0x1f0] ;  /* 0x0001f00001067983 */ /* 0x0011620000100a00 */
[----:B------:R-:W-:Y:S01]  /*2a60*/  BSSY B0, `(.L_x_2204) ;  /* 0x0000005000007945 */ /* 0x000fe20003800000 */
[----:B--2---:R-:W-:-:S04]  /*2a70*/  LOP3.LUT R0, R0, 0x1, RZ, 0xfc, !PT ;  /* 0x0000000100007812 */ /* 0x004fc800078efcff */
[----:B------:R-:W-:-:S13]  /*2a80*/  ISETP.NE.AND P1, PT, R0, 0x3, PT ;  /* 0x000000030000780c */ /* 0x000fda0003f25270 */
[----:B0-----:R-:W-:Y:S05]  /*2a90*/  @!P1 BRA `(.L_x_2205) ;  /* 0x0000000000049947 */ /* 0x001fea0003800000 */
[----:B------:R-:W-:Y:S01]  /*2aa0*/  BPT.TRAP 0x1 ;  /* 0x000000040000795c */ /* 0x000fe20000300000 */
.L_x_2205:
[----:B------:R-:W-:Y:S05]  /*2ab0*/  BSYNC B0 ;  /* 0x0000000000007941 */ /* 0x000fea0003800000 */
.L_x_2204:
[----:B------:R-:W2:Y:S01]  /*2ac0*/  LDL.64 R8, [R1+0x40] ;  /* 0x0000400001087983 */ /* 0x000ea20000100a00 */
[----:B-----5:R-:W-:Y:S01]  /*2ad0*/  SHF.L.U32 R7, R7, 0x1f, RZ ;  /* 0x0000001f07077819 */ /* 0x020fe200000006ff */
[----:B------:R-:W-:Y:S01]  /*2ae0*/  BSSY B0, `(.L_x_2206) ;  /* 0x0000006000007945 */ /* 0x000fe20003800000 */
[----:B--2---:R-:W-:-:S05]  /*2af0*/  MOV R9, R8 ;  /* 0x0000000800097202 */ /* 0x004fca0000000f00 */
[----:B------:R-:W-:-:S04]  /*2b00*/  IMAD R6, R6, 0x8, R9 ;  /* 0x0000000806067824 */ /* 0x000fc800078e0209 */
[----:B------:R0:W1:Y:S01]  /*2b10*/  SYNCS.PHASECHK.TRANS64.TRYWAIT P0, [R6+URZ], R7 ;  /* 0x00000007060075a7 */ /* 0x000062000800017f */
[----:B------:R-:W-:Y:S05]  /*2b20*/  @!P1 BRA `(.L_x_2207) ;  /* 0x0000000000049947 */ /* 0x000fea0003800000 */
[----:B------:R-:W-:Y:S01]  /*2b30*/  BPT.TRAP 0x1 ;  /* 0x000000040000795c */ /* 0x000fe20000300000 */
.L_x_2207:
[----:B------:R-:W-:Y:S05]  /*2b40*/  BSYNC B0 ;  /* 0x0000000000007941 */ /* 0x000fea0003800000 */
.L_x_2206:
[----:B------:R-:W-:Y:S04]  /*2b50*/  BSSY B0, `(.L_x_2208) ;  /* 0x0000004000007945 */ /* 0x000fe80003800000 */
[----:B-1----:R-:W-:Y:S05]  /*2b60*/  @P0 BRA `(.L_x_2209) ;  /* 0x0000000000080947 */ /* 0x002fea0003800000 */
[----:B------:R-:W1:Y:S02]  /*2b70*/  SYNCS.PHASECHK.TRANS64.TRYWAIT P0, [R6+URZ], R7 ;  /* 0x00000007060075a7 */ /* 0x000e64000800017f */
[----:B-1----:R-:W-:Y:S05]  /*2b80*/  @!P0 BRA `(.L_x_2210) ;  /* 0x0000034400148947 */ /* 0x002fea0003800000 */
.L_x_2209:
[----:B------:R-:W-:Y:S05]  /*2b90*/  BSYNC B0 ;  /* 0x0000000000007941 */ /* 0x000fea0003800000 */
.L_x_2208:
[----:B------:R-:W2:Y:S04]  /*2ba0*/  LDL R21, [R1+0x1f0] ;  /* 0x0001f00001157983 */ /* 0x000ea80000100800 */
[----:B01----:R-:W2:Y:S04]  /*2bb0*/  LDL.64 R6, [R1+0xf8] ;  /* 0x0000f80001067983 */ /* 0x003ea80000100a00 */
[----:B------:R-:W3:Y:S04]  /*2bc0*/  LDL R0, [R1+0x70] ;  /* 0x0000700001007983 */ /* 0x000ee80000100800 */
[----:B------:R-:W4:Y:S04]  /*2bd0*/  LDL.64 R8, [R1+0xf0] ;  /* 0x0000f00001087983 */ /* 0x000f280000100a00 */
[----:B------:R-:W4:Y:S04]  /*2be0*/  LDL.64 R10, [R1+0xf0] ;  /* 0x0000f000010a7983 */ /* 0x000f280000100a00 */
[----:B------:R-:W4:Y:S04]  /*2bf0*/  LDL.64 R14, [R1+0xf0] ;  /* 0x0000f000010e7983 */ /* 0x000f280000100a00 */
[----:B------:R-:W4:Y:S01]  /*2c00*/  LDL.64 R16, [R1+0xf0] ;  /* 0x0000f00001107983 */ /* 0x000f220000100a00 */
[----:B------:R-:W-:Y:S05]  /*2c10*/  WARPSYNC.ALL ;  /* 0x0000000000007948 */ /* 0x000fea0003800000 */
[----:B------:R-:W-:Y:S01]  /*2c20*/  WARPGROUP.ARRIVE ;  /* 0x00000000000079c5 */ /* 0x000fe20000000000 */
[----:B------:R-:W4:Y:S01]  /*2c30*/  LDL R4, [R1] ;  /* 0x0000000001047983 */ /* 0x000f220000100800 */
[----:B--2---:R-:W-:Y:S01]  /*2c40*/  IMAD R6, R21, 0xc00, R6 ;  /* 0x00000c0015067824 */ /* 0x004fe200078e0206 */
[----:B------:R-:W-:-:S02]  /*2c50*/  R2UR UR7, R7 ;  /* 0x00000000070772ca */ /* 0x000fc400000e0000 */
[----:B------:R-:W2:Y:S01]  /*2c60*/  LDL.64 R20, [R1+0xf0] ;  /* 0x0000f00001147983 */ /* 0x000ea20000100a00 */
[----:B---3--:R-:W-:Y:S02]  /*2c70*/  ISETP.NE.U32.AND P0, PT, R0, RZ, PT ;  /* 0x000000ff0000720c */ /* 0x008fe40003f05070 */
[----:B------:R-:W-:Y:S01]  /*2c80*/  R2UR UR6, R6 ;  /* 0x00000000060672ca */ /* 0x000fe200000e0000 */
[----:B------:R0:W5:Y:S01]  /*2c90*/  LDL R0, [R1+0x1f0] ;  /* 0x0001f00001007983 */ /* 0x0001620000100800 */
[----:B----4-:R-:W-:Y:S02]  /*2ca0*/  R2UR UR4, R8 ;  /* 0x00000000080472ca */ /* 0x010fe400000e0000 */
[----:B------:R-:W-:-:S07]  /*2cb0*/  R2UR UR5, R9 ;  /* 0x00000000090572ca */ /* 0x000fce00000e0000 */
[----:B------:R-:W-:-:S06]  /*2cc0*/  VOTEU.ANY UP0, P0 ;  /* 0x00000000003f7886 */ /* 0x000fcc0000000100 */
[----:B------:R-:W-:Y:S01]  /*2cd0*/  HGMMA.64x96x16.F32 R24, gdesc[UR4], R24, UP0, gsb0 ;  /* 0x01600000041879f0 */ /* 0x000fe2000b800818 */
[----:B------:R-:W-:Y:S02]  /*2ce0*/  VIADD R10, R10, 0x2 ;  /* 0x000000020a0a7836 */ /* 0x000fe40000000000 */
[----:B------:R-:W-:Y:S02]  /*2cf0*/  VIADD R8, R6, 0x2 ;  /* 0x0000000206087836 */ /* 0x000fe40000000000 */
[----:B------:R-:W-:Y:S01]  /*2d00*/  IMAD.MOV.U32 R9, RZ, RZ, R7 ;  /* 0x000000ffff097224 */ /* 0x000fe200078e0007 */
[----:B------:R-:W-:Y:S02]  /*2d10*/  R2UR UR4, R10 ;  /* 0x000000000a0472ca */ /* 0x000fe400000e0000 */
[----:B------:R-:W-:Y:S02]  /*2d20*/  R2UR UR6, R8 ;  /* 0x00000000080672ca */ /* 0x000fe400000e0000 */
[----:B------:R-:W-:-:S02]  /*2d30*/  R2UR UR7, R9 ;  /* 0x00000000090772ca */ /* 0x000fc400000e0000 */
[----:B------:R-:W-:Y:S02]  /*2d40*/  R2UR UR5, R11 ;  /* 0x000000000b0572ca */ /* 0x000fe400000e0000 */
[----:B------:R-:W3:Y:S01]  /*2d50*/  LDL.64 R10, [R1+0xf0] ;  /* 0x0000f000010a7983 */ /* 0x000ee20000100a00 */
[----:B------:R-:W-:Y:S02]  /*2d60*/  WARPGROUP.DEPBAR.LE gsb0, 0x0 ;  /* 0x00008000000079c5 */ /* 0x000fe40000010000 */
[----:B------:R-:W-:-:S08]  /*2d70*/  WARPGROUP.ARRIVE ;  /* 0x00000000000079c5 */ /* 0x000fd00000000000 */
[----:B------:R-:W-:Y:S01]  /*2d80*/  HGMMA.64x96x16.F32 R24, gdesc[UR4], R24, gsb0 ;  /* 0x01600000041879f0 */ /* 0x000fe20008000818 */
[----:B------:R-:W-:Y:S02]  /*2d90*/  VIADD R14, R14, 0x4 ;  /* 0x000000040e0e7836 */ /* 0x000fe40000000000 */
[----:B------:R-:W-:Y:S02]  /*2da0*/  VIADD R8, R6, 0x4 ;  /* 0x0000000406087836 */ /* 0x000fe40000000000 */
[----:B------:R-:W-:Y:S01]  /*2db0*/  IMAD.MOV.U32 R9, RZ, RZ, R7 ;  /* 0x000000ffff097224 */ /* 0x000fe200078e0007 */
[----:B------:R-:W-:Y:S02]  /*2dc0*/  R2UR UR4, R14 ;  /* 0x000000000e0472ca */ /* 0x000fe400000e0000 */
[----:B------:R-:W-:Y:S02]  /*2dd0*/  R2UR UR6, R8 ;  /* 0x00000000080672ca */ /* 0x000fe400000e0000 */
[----:B------:R-:W-:-:S02]  /*2de0*/  R2UR UR7, R9 ;  /* 0x00000000090772ca */ /* 0x000fc400000e0000 */
[----:B------:R-:W-:Y:S02]  /*2df0*/  R2UR UR5, R15 ;  /* 0x000000000f0572ca */ /* 0x000fe400000e0000 */
[----:B------:R-:W4:Y:S01]  /*2e00*/  LDL.64 R14, [R1+0xf0] ;  /* 0x0000f000010e7983 */ /* 0x000f220000100a00 */
        /* <DEDUP_REMOVED lines=14> */
[----:B--2---:R-:W-:Y:S02]  /*2ef0*/  VIADD R20, R20, 0x400 ;  /* 0x0000040014147836 */ /* 0x004fe40000000000 */
[----:B------:R-:W-:Y:S02]  /*2f00*/  VIADD R8, R6, 0x300 ;  /* 0x0000030006087836 */ /* 0x000fe40000000000 */
[----:B------:R-:W-:Y:S01]  /*2f10*/  IMAD.MOV.U32 R9, RZ, RZ, R7 ;  /* 0x000000ffff097224 */ /* 0x000fe200078e0007 */
[----:B------:R-:W-:Y:S02]  /*2f20*/  R2UR UR4, R20 ;  /* 0x00000000140472ca */ /* 0x000fe400000e0000 */
[----:B------:R-:W-:Y:S02]  /*2f30*/  R2UR UR6, R8 ;  /* 0x00000000080672ca */ /* 0x000fe400000e0000 */
[----:B------:R-:W-:-:S02]  /*2f40*/  R2UR UR7, R9 ;  /* 0x00000000090772ca */ /* 0x000fc400000e0000 */
[----:B------:R-:W-:Y:S02]  /*2f50*/  R2UR UR5, R21 ;  /* 0x00000000150572ca */ /* 0x000fe400000e0000 */
[----:B------:R-:W2:Y:S01]  /*2f60*/  LDL.64 R20, [R1+0xf0] ;  /* 0x0000f00001147983 */ /* 0x000ea20000100a00 */
[----:B------:R-:W-:Y:S02]  /*2f70*/  WARPGROUP.DEPBAR.LE gsb0, 0x0 ;  /* 0x00008000000079c5 */ /* 0x000fe40000010000 */
[----:B------:R-:W-:-:S08]  /*2f80*/  WARPGROUP.ARRIVE ;  /* 0x00000000000079c5 */ /* 0x000fd00000000000 */
[----:B------:R-:W-:Y:S01]  /*2f90*/  HGMMA.64x96x16.F32 R24, gdesc[UR4], R24, gsb0 ;  /* 0x01600000041879f0 */ /* 0x000fe20008000818 */
[----:B---3--:R-:W-:Y:S02]  /*2fa0*/  VIADD R10, R10, 0x402 ;  /* 0x000004020a0a7836 */ /* 0x008fe40000000000 */
        /* <DEDUP_REMOVED lines=10> */
[----:B----4-:R-:W-:Y:S02]  /*3050*/  VIADD R14, R14, 0x404 ;  /* 0x000004040e0e7836 */ /* 0x010fe40000000000 */
        /* <DEDUP_REMOVED lines=71> */
[----:B------:R-:W-:Y:S01]  /*34d0*/  R2UR UR5, R21 ;  /* 0x00000000150572ca */ /* 0x000fe200000e0000 */
[----:B---3--:R-:W-:Y:S01]  /*34e0*/  VIADD R10, R10, 0xc02 ;  /* 0x00000c020a0a7836 */ /* 0x008fe20000000000 */
[----:B------:R0:W5:Y:S01]  /*34f0*/  LDL R21, [R1+0xc] ;  /* 0x00000c0001157983 */ /* 0x0001620000100800 */
[----:B------:R-:W-:Y:S02]  /*3500*/  WARPGROUP.DEPBAR.LE gsb0, 0x0 ;  /* 0x00008000000079c5 */ /* 0x000fe40000010000 */
[----:B------:R-:W-:-:S08]  /*3510*/  WARPGROUP.ARRIVE ;  /* 0x00000000000079c5 */ /* 0x000fd00000000000 */
[----:B------:R-:W-:Y:S01]  /*3520*/  HGMMA.64x96x16.F32 R24, gdesc[UR4], R24, gsb0 ;  /* 0x01600000041879f0 */ /* 0x000fe20008000818 */
[----:B------:R-:W-:Y:S02]  /*3530*/  VIADD R8, R6, 0x902 ;  /* 0x0000090206087836 */ /* 0x000fe40000000000 */
[----:B------:R-:W-:Y:S01]  /*3540*/  IMAD.MOV.U32 R9, RZ, RZ, R7 ;  /* 0x000000ffff097224 */ /* 0x000fe200078e0007 */
[----:B------:R-:W-:Y:S02]  /*3550*/  R2UR UR4, R10 ;  /* 0x000000000a0472ca */ /* 0x000fe400000e0000 */
[----:B------:R-:W-:Y:S02]  /*3560*/  R2UR UR6, R8 ;  /* 0x00000000080672ca */ /* 0x000fe400000e0000 */
[----:B------:R-:W-:Y:S02]  /*3570*/  R2UR UR7, R9 ;  /* 0x00000000090772ca */ /* 0x000fe400000e0000 */
[----:B------:R-:W-:Y:S01]  /*3580*/  R2UR UR5, R11 ;  /* 0x000000000b0572ca */ /* 0x000fe200000e0000 */
[----:B----4-:R-:W-:-:S02]  /*3590*/  VIADD R14, R14, 0xc04 ;  /* 0x00000c040e0e7836 */ /* 0x010fc40000000000 */
[----:B------:R-:W-:Y:S01]  /*35a0*/  VIADD R8, R6, 0x904 ;  /* 0x0000090406087836 */ /* 0x000fe20000000000 */
[----:B------:R-:W-:Y:S02]  /*35b0*/  WARPGROUP.DEPBAR.LE gsb0, 0x0 ;  /* 0x00008000000079c5 */ /* 0x000fe40000010000 */
[----:B------:R-:W-:-:S07]  /*35c0*/  WARPGROUP.ARRIVE ;  /* 0x00000000000079c5 */ /* 0x000fce0000000000 */
[----:B------:R-:W-:Y:S01]  /*35d0*/  HGMMA.64x96x16.F32 R24, gdesc[UR4], R24, gsb0 ;  /* 0x01600000041879f0 */ /* 0x000fe20008000818 */
[----:B------:R-:W-:Y:S01]  /*35e0*/  IMAD.MOV.U32 R9, RZ, RZ, R7 ;  /* 0x000000ffff097224 */ /* 0x000fe200078e0007 */
[----:B------:R-:W-:Y:S02]  /*35f0*/  R2UR UR6, R8 ;  /* 0x00000000080672ca */ /* 0x000fe400000e0000 */
[----:B------:R-:W-:Y:S02]  /*3600*/  R2UR UR4, R14 ;  /* 0x000000000e0472ca */ /* 0x000fe400000e0000 */
[----:B------:R-:W-:Y:S02]  /*3610*/  R2UR UR7, R9 ;  /* 0x00000000090772ca */ /* 0x000fe400000e0000 */
[----:B------:R-:W-:Y:S01]  /*3620*/  R2UR UR5, R15 ;  /* 0x000000000f0572ca */ /* 0x000fe200000e0000 */
[----:B------:R-:W-:Y:S02]  /*3630*/  VIADD R6, R6, 0x906 ;  /* 0x0000090606067836 */ /* 0x000fe40000000000 */
        /* <DEDUP_REMOVED lines=8> */
[----:B------:R0:W-:Y:S04]  /*36c0*/  STL [R1+0x70], R223 ;  /* 0x000070df01007387 */ /* 0x0001e80000100800 */
[----:B------:R0:W-:Y:S04]  /*36d0*/  STL [R1+0x70], R223 ;  /* 0x000070df01007387 */ /* 0x0001e80000100800 */
[----:B------:R0:W-:Y:S04]  /*36e0*/  STL [R1+0x70], R223 ;  /* 0x000070df01007387 */ /* 0x0001e80000100800 */
[----:B------:R0:W-:Y:S04]  /*36f0*/  STL [R1+0x70], R223 ;  /* 0x000070df01007387 */ /* 0x0001e80000100800 */
[----:B------:R0:W-:Y:S04]  /*3700*/  STL [R1+0x70], R223 ;  /* 0x000070df01007387 */ /* 0x0001e80000100800 */
[----:B------:R0:W-:Y:S01]  /*3710*/  STL [R1+0x70], R223 ;  /* 0x000070df01007387 */ /* 0x0001e20000100800 */
[----:B------:R-:W-:-:S02]  /*3720*/  WARPGROUP.DEPBAR.LE gsb0, 0x0 ;  /* 0x00008000000079c5 */ /* 0x000fc40000010000 */
[----:B------:R-:W-:-:S06]  /*3730*/  WARPGROUP.ARRIVE ;  /* 0x00000000000079c5 */ /* 0x000fcc0000000000 */
[----:B------:R-:W-:Y:S01]  /*3740*/  HGMMA.64x96x16.F32 R24, gdesc[UR4], R24, gsb0 ;  /* 0x01600000041879f0 */ /* 0x000fe20008000818 */
[----:B------:R0:W-:Y:S04]  /*3750*/  STL [R1+0x70], R223 ;  /* 0x000070df01007387 */ /* 0x0001e80000100800 */
[----:B------:R0:W-:Y:S04]  /*3760*/  STL [R1+0x70], R223 ;  /* 0x000070df01007387 */ /* 0x0001e80000100800 */
[----:B------:R0:W-:Y:S04]  /*3770*/  STL [R1+0x70], R223 ;  /* 0x000070df01007387 */ /* 0x0001e80000100800 */
[----:B------:R0:W-:Y:S04]  /*3780*/  STL [R1+0x70], R223 ;  /* 0x000070df01007387 */ /* 0x0001e80000100800 */
[----:B------:R0:W-:Y:S04]  /*3790*/  STL [R1+0x70], R223 ;  /* 0x000070df01007387 */ /* 0x0001e80000100800 */
[----:B------:R0:W-:Y:S04]  /*37a0*/  STL [R1+0x70], R223 ;  /* 0x000070df01007387 */ /* 0x0001e80000100800 */
[----:B------:R0:W-:Y:S01]  /*37b0*/  STL [R1+0x70], R223 ;  /* 0x000070df01007387 */ /* 0x0001e20000100800 */
[----:B------:R-:W-:-:S03]  /*37c0*/  LOP3.LUT R4, R4, 0x1, RZ, 0xfc, !PT ;  /* 0x0000000104047812 */ /* 0x000fc600078efcff */
[----:B------:R0:W-:Y:S04]  /*37d0*/  STL [R1+0x70], R223 ;  /* 0x000070df01007387 */ /* 0x0001e80000100800 */
[----:B------:R0:W-:Y:S04]  /*37e0*/  STL [R1+0x70], R223 ;  /* 0x000070df01007387 */ /* 0x0001e80000100800 */
[----:B------:R0:W-:Y:S01]  /*37f0*/  STL [R1+0x70], R223 ;  /* 0x000070df01007387 */ /* 0x0001e20000100800 */
[----:B------:R-:W-:Y:S02]  /*3800*/  ISETP.NE.AND P0, PT, R4, 0x3, PT ;  /* 0x000000030400780c */ /* 0x000fe40003f05270 */
[----:B------:R-:W-:Y:S01]  /*3810*/  IADD3 R224, -R73, 0xb, RZ ;  /* 0x0000000b49e07810 */ /* 0x000fe20007ffe1ff */
[----:B------:R-:W-:Y:S01]  /*3820*/  BSSY B0, `(.L_x_2211) ;  /* 0x0000005000007945 */ /* 0x000fe20003800000 */
[----:B------:R-:W-:-:S03]  /*3830*/  WARPGROUP.DEPBAR.LE gsb0, 0x0 ;  /* 0x00008000000079c5 */ /* 0x000fc60000010000 */
[----:B------:R0:W-:Y:S06]  /*3840*/  BAR.ARV R224, 0x100 ;  /* 0x000400e00000751d */ /* 0x0001ec0000002000 */
[----:B------:R-:W-:Y:S05]  /*3850*/  @!P0 BRA `(.L_x_2212) ;  /* 0x0000000000048947 */ /* 0x000fea0003800000 */
[----:B------:R-:W-:Y:S01]  /*3860*/  BPT.TRAP 0x1 ;  /* 0x000000040000795c */ /* 0x000fe20000300000 */
.L_x_2212:
[----:B------:R-:W-:Y:S05]  /*3870*/  BSYNC B0 ;  /* 0x0000000000007941 */ /* 0x000fea0003800000 */
.L_x_2211:
[----:B------:R-:W2:Y:S02]  /*3880*/  LDL.64 R6, [R1+0x20] ;  /* 0x0000200001067983 */ /* 0x000ea40000100a00 */
[----:B--2---:R-:W-:-:S05]  /*3890*/  MOV R7, R6 ;  /* 0x0000000600077202 */ /* 0x004fca0000000f00 */
[----:B-----5:R-:W-:-:S05]  /*38a0*/  IMAD R0, R0, 0x8, R7 ;  /* 0x0000000800007824 */ /* 0x020fca00078e0207 */
[----:B------:R-:W-:-:S04]  /*38b0*/  PRMT R0, R21, 0x654, R0 ;  /* 0x0000065415007816 */ /* 0x000fc80000000000 */
[----:B------:R1:W-:Y:S01]  /*38c0*/  SYNCS.ARRIVE.TRANS64.RED.A1T0 RZ, [R0+URZ], RZ ;  /* 0x000000ff00ff79a7 */ /* 0x0003e2000810043f */
[----:B------:R-:W2:Y:S04]  /*38d0*/  LDL R20, [R1+0x50] ;  /* 0x0000500001147983 */ /* 0x000ea80000100800 */
[----:B------:R-:W3:Y:S04]  /*38e0*/  LDL.64 R76, [R1+0x140] ;  /* 0x00014000014c7983 */ /* 0x000ee80000100a00 */
[----:B-1----:R-:W4:Y:S04]  /*38f0*/  LDL R0, [R1+0x11c] ;  /* 0x00011c0001007983 */ /* 0x002f280000100800 */
[----:B------:R-:W3:Y:S04]  /*3900*/  LDL R21, [R1+0x148] ;  /* 0x0001480001157983 */ /* 0x000ee80000100800 */
[----:B------:R-:W3:Y:S04]  /*3910*/  LDL.128 R8, [R1+0x120] ;  /* 0x0001200001087983 */ /* 0x000ee80000100c00 */
[----:B------:R-:W3:Y:S01]  /*3920*/  LDL.128 R72, [R1+0x130] ;  /* 0x0001300001487983 */ /* 0x000ee20000100c00 */
[----:B------:R-:W-:-:S02]  /*3930*/  UMOV UR4, 0xffffffa0 ;  /* 0xffffffa000047882 */ /* 0x000fc40000000000 */
[----:B------:R-:W-:Y:S01]  /*3940*/  UIMAD UR4, UR44, UR4, 0x60 ;  /* 0x000000602c0474a4 */ /* 0x000fe2000f8e0204 */
[----:B------:R-:W-:Y:S01]  /*3950*/  BSSY B0, `(.L_x_2213) ;  /* 0x0000044000007945 */ /* 0x000fe20003800000 */
[----:B----4-:R-:W-:-:S04]  /*3960*/  SHF.R.S32.HI R7, RZ, 0x1f, R0 ;  /* 0x0000001fff077819 */ /* 0x010fc80000011400 */
[----:B------:R-:W-:-:S04]  /*3970*/  LEA.HI R4, R7, R0, RZ, 0x7 ;  /* 0x0000000007047211 */ /* 0x000fc800078f38ff */
[----:B------:R-:W-:-:S05]  /*3980*/  LOP3.LUT R15, R4, 0xffffff80, RZ, 0xc0, !PT ;  /* 0xffffff80040f7812 */ /* 0x000fca00078ec0ff */
[----:B------:R-:W-:-:S05]  /*3990*/  IMAD.IADD R15, R0, 0x1, -R15 ;  /* 0x00000001000f7824 */ /* 0x000fca00078e0a0f */
[----:B------:R-:W-:Y:S02]  /*39a0*/  SHF.R.S32.HI R6, RZ, 0x1f, R15 ;  /* 0x0000001fff067819 */ /* 0x000fe4000001140f */
[----:B------:R-:W-:Y:S02]  /*39b0*/  LEA.HI R7, R7, R0, RZ, 0x2 ;  /* 0x0000000007077211 */ /* 0x000fe400078f10ff */
[----:B------:R-:W-:Y:S02]  /*39c0*/  LEA.HI R14, R6, R15, RZ, 0x2 ;  /* 0x0000000f060e7211 */ /* 0x000fe400078f10ff */
[----:B------:R-:W-:Y:S02]  /*39d0*/  LOP3.LUT R81, R7, 0xfffffffc, RZ, 0xc0, !PT ;  /* 0xfffffffc07517812 */ /* 0x000fe400078ec0ff */
[--C-:B------:R-:W-:Y:S02]  /*39e0*/  SHF.R.S32.HI R16, RZ, 0x2, R14.reuse ;  /* 0x00000002ff107819 */ /* 0x100fe4000001140e */
[----:B------:R-:W-:-:S02]  /*39f0*/  SHF.R.S32.HI R17, RZ, 0x1f, R14 ;  /* 0x0000001fff117819 */ /* 0x000fc4000001140e */
[----:B------:R-:W-:Y:S02]  /*3a00*/  SHF.R.S32.HI R79, RZ, 0x7, R4 ;  /* 0x00000007ff4f7819 */ /* 0x000fe40000011404 */
[----:B------:R-:W-:Y:S02]  /*3a10*/  LEA.HI R17, R17, R16, RZ, 0x3 ;  /* 0x0000001011117211 */ /* 0x000fe400078f18ff */
[----:B------:R-:W-:Y:S01]  /*3a20*/  LEA.HI R6, R6, R15, RZ, 0x5 ;  /* 0x0000000f06067211 */ /* 0x000fe200078f28ff */
[----:B------:R-:W-:Y:S01]  /*3a30*/  IMAD.IADD R81, R0, 0x1, -R81 ;  /* 0x0000000100517824 */ /* 0x000fe200078e0a51 */
[----:B------:R-:W-:Y:S02]  /*3a40*/  LOP3.LUT R17, R17, 0xfffffff8, RZ, 0xc0, !PT ;  /* 0xfffffff811117812 */ /* 0x000fe400078ec0ff */
[----:B------:R-:W-:Y:S02]  /*3a50*/  LEA.HI R4, R4, R79, RZ, 0x1 ;  /* 0x0000004f04047211 */ /* 0x000fe400078f08ff */
[----:B------:R-:W-:Y:S01]  /*3a60*/  SHF.R.S32.HI R7, RZ, 0x5, R6 ;  /* 0x00000005ff077819 */ /* 0x000fe20000011406 */
[----:B------:R-:W-:Y:S01]  /*3a70*/  IMAD.IADD R17, R16, 0x1, -R17 ;  /* 0x0000000110117824 */ /* 0x000fe200078e0a11 */
[----:B------:R-:W-:-:S02]  /*3a80*/  LOP3.LUT R4, R4, 0x3fffffe, RZ, 0xc0, !PT ;  /* 0x03fffffe04047812 */ /* 0x000fc400078ec0ff */
[----:B------:R-:W-:Y:S01]  /*3a90*/  LEA.HI R0, R81, R81, RZ, 0x1 ;  /* 0x0000005151007211 */ /* 0x000fe200078f08ff */
[----:B--2---:R-:W-:Y:S01]  /*3aa0*/  IMAD R20, R20, 0x8, R7 ;  /* 0x0000000814147824 */ /* 0x004fe200078e0207 */
[----:B---3--:R-:W-:Y:S01]  /*3ab0*/  ISETP.NE.AND P0, PT, R76, 0x1, PT ;  /* 0x000000014c00780c */ /* 0x008fe20003f05270 */
[----:B------:R-:W-:Y:S01]  /*3ac0*/  IMAD.IADD R4, R79, 0x1, -R4 ;  /* 0x000000014f047824 */ /* 0x000fe200078e0a04 */
[----:B------:R-:W-:Y:S01]  /*3ad0*/  LOP3.LUT R0, R0, 0x1ffffffe, RZ, 0xc0, !PT ;  /* 0x1ffffffe00007812 */ /* 0x000fe200078ec0ff */
[----:B------:R-:W-:-:S04]  /*3ae0*/  IMAD.U32 R17, R20, 0x10, R17 ;  /* 0x0000001014117824 */ /* 0x000fc800078e0011 */
[----:B------:R-:W-:Y:S02]  /*3af0*/  IMAD.IADD R0, R81, 0x1, -R0 ;  /* 0x0000000151007824 */ /* 0x000fe400078e0a00 */
[----:B------:R-:W-:-:S04]  /*3b00*/  IMAD R17, R4, 0x40, R17 ;  /* 0x0000004004117824 */ /* 0x000fc800078e0211 */
[----:B------:R-:W-:-:S04]  /*3b10*/  IMAD R4, R0, 0x8, R17 ;  /* 0x0000000800047824 */ /* 0x000fc800078e0211 */
[----:B------:R-:W-:-:S05]  /*3b20*/  @P0 IMAD.HI.U32 R0, R4, R77, RZ ;  /* 0x0000004d04000227 */ /* 0x000fca00078e00ff */
[----:B------:R-:W-:Y:S01]  /*3b30*/  @P0 SHF.R.U32.HI R4, RZ, R21, R0 ;  /* 0x00000015ff040219 */ /* 0x000fe20000011600 */
[----:B------:R-:W-:Y:S01]  /*3b40*/  IMAD.U32 R6, RZ, RZ, UR44 ;  /* 0x0000002cff067e24 */ /* 0x000fe2000f8e00ff */
[----:B------:R-:W-:-:S03]  /*3b50*/  LOP3.LUT R14, R14, 0x7ffffffc, RZ, 0xc0, !PT ;  /* 0x7ffffffc0e0e7812 */ /* 0x000fc600078ec0ff */
[----:B------:R-:W1:Y:S01]  /*3b60*/  SHFL.IDX PT, R20, R4, RZ, 0x1c1f ;  /* 0x001c1fff04147589 */ /* 0x000e6200000e0000 */
[----:B------:R-:W-:Y:S02]  /*3b70*/  IMAD R0, R6, -0x60, R9 ;  /* 0xffffffa006007824 */ /* 0x000fe400078e0209 */
[----:B------:R-:W-:Y:S02]  /*3b80*/  IMAD.IADD R14, R15, 0x1, -R14 ;  /* 0x000000010f0e7824 */ /* 0x000fe400078e0a0e */
[----:B------:R-:W-:Y:S01]  /*3b90*/  VIADD R7, R0, 0x61 ;  /* 0x0000006100077836 */ /* 0x000fe20000000000 */
[----:B------:R-:W-:-:S03]  /*3ba0*/  ISETP.GE.AND P1, PT, R73, 0x1, PT ;  /* 0x000000014900780c */ /* 0x000fc60003f26270 */
[----:B------:R-:W-:Y:S02]  /*3bb0*/  IMAD R15, R14, -0x2, R7 ;  /* 0xfffffffe0e0f7824 */ /* 0x000fe400078e0207 */
[----:B------:R-:W-:Y:S02]  /*3bc0*/  VIADD R7, R0, 0x60 ;  /* 0x0000006000077836 */ /* 0x000fe40000000000 */
[----:B------:R-:W-:Y:S01]  /*3bd0*/  IMAD.IADD R0, R15, 0x1, -R8 ;  /* 0x000000010f007824 */ /* 0x000fe200078e0a08 */
[----:B------:R-:W-:Y:S01]  /*3be0*/  LOP3.LUT R15, RZ, R10, RZ, 0x33, !PT ;  /* 0x0000000aff0f7212 */ /* 0x000fe200078e33ff */
[----:B------:R-:W-:Y:S02]  /*3bf0*/  IMAD R16, R14, -0x2, R7 ;  /* 0xfffffffe0e107824 */ /* 0x000fe400078e0207 */
[----:B------:R-:W-:Y:S02]  /*3c00*/  IMAD.IADD R11, R0, 0x1, R11 ;  /* 0x00000001000b7824 */ /* 0x000fe400078e020b */
[----:B------:R-:W-:-:S02]  /*3c10*/  IMAD.U32 R17, RZ, RZ, UR4 ;  /* 0x00000004ff117e24 */ /* 0x000fc4000f8e00ff */
[----:B------:R-:W-:Y:S02]  /*3c20*/  IMAD.IADD R15, R0, 0x1, R15 ;  /* 0x00000001000f7824 */ /* 0x000fe400078e020f */
[----:B------:R-:W-:Y:S01]  /*3c30*/  VIADD R72, R72, UR4 ;  /* 0x0000000448487c36 */ /* 0x000fe20008000000 */
[----:B-1----:R-:W-:Y:S01]  /*3c40*/  VIADDMNMX R0, R20, R11, R16, PT ;  /* 0x0000000b14007246 */ /* 0x002fe20003800110 */
[----:B------:R-:W-:Y:S02]  /*3c50*/  IMAD R14, R14, -0x2, R17 ;  /* 0xfffffffe0e0e7824 */ /* 0x000fe400078e0211 */
[----:B------:R-:W-:Y:S01]  /*3c60*/  IMAD.IADD R6, R15, 0x1, R20 ;  /* 0x000000010f067824 */ /* 0x000fe200078e0214 */
[----:B------:R-:W-:Y:S06]  /*3c70*/  @!P1 BRA `(.L_x_2214) ;  /* 0x0000000000449947 */ /* 0x000fec0003800000 */
[----:B------:R-:W-:Y:S01]  /*3c80*/  IADD3 R7, -R8, R9, R20 ;  /* 0x0000000908077210 */ /* 0x000fe20007ffe114 */
[----:B------:R-:W-:Y:S03]  /*3c90*/  BSSY B1, `(.L_x_2215) ;  /* 0x000000c000017945 */ /* 0x000fe60003800000 */
[----:B------:R-:W-:-:S13]  /*3ca0*/  ISETP.GT.AND P0, PT, R7, -0x1, PT ;  /* 0xffffffff0700780c */ /* 0x000fda0003f04270 */
[----:B------:R-:W-:Y:S05]  /*3cb0*/  @P0 BRA `(.L_x_2216) ;  /* 0x0000000000180947 */ /* 0x000fea0003800000 */
[----:B------:R-:W-:Y:S02]  /*3cc0*/  ISETP.NE.AND P0, PT, R73, 0x1, PT ;  /* 0x000000014900780c */ /* 0x000fe40003f05270 */
[----:B------:R-:W-:-:S11]  /*3cd0*/  LOP3.LUT R7, RZ, R7, RZ, 0x33, !PT ;  /* 0x00000007ff077212 */ /* 0x000fd600078e33ff */
[----:B------:R-:W-:-:S05]  /*3ce0*/  @P0 IMAD.HI.U32 R10, R7, R74, RZ ;  /* 0x0000004a070a0227 */ /* 0x000fca00078e00ff */
[----:B------:R-:W-:-:S04]  /*3cf0*/  @P0 SHF.R.U32.HI R7, RZ, R75, R10 ;  /* 0x0000004bff070219 */ /* 0x000fc8000001160a */
[----:B------:R-:W-:Y:S01]  /*3d00*/  LOP3.LUT R7, RZ, R7, RZ, 0x33, !PT ;  /* 0x00000007ff077212 */ /* 0x000fe200078e33ff */
[----:B------:R-:W-:Y:S06]  /*3d10*/  BRA `(.L_x_2217) ;  /* 0x00000000000c7947 */ /* 0x000fec0003800000 */
.L_x_2216:
[----:B------:R-:W-:-:S13]  /*3d20*/  ISETP.NE.AND P0, PT, R73, 0x1, PT ;  /* 0x000000014900780c */ /* 0x000fda0003f05270 */
[----:B------:R-:W-:-:S05]  /*3d30*/  @P0 IMAD.HI.U32 R10, R7, R74, RZ ;  /* 0x0000004a070a0227 */ /* 0x000fca00078e00ff */
[----:B------:R-:W-:-:S07]  /*3d40*/  @P0 SHF.R.U32.HI R7, RZ, R75, R10 ;  /* 0x0000004bff070219 */ /* 0x000fce000001160a */
.L_x_2217:
[----:B------:R-:W-:Y:S05]  /*3d50*/  BSYNC B1 ;  /* 0x0000000000017941 */ /* 0x000fea0003800000 */
.L_x_2215:
[----:B------:R-:W-:-:S05]  /*3d60*/  IMAD R7, R7, R73, R14 ;  /* 0x0000004907077224 */ /* 0x000fca00078e020e */
[----:B------:R-:W-:Y:S02]  /*3d70*/  VIMNMX R6, R6, R7, !PT ;  /* 0x0000000706067248 */ /* 0x000fe40007fe0100 */
[----:B------:R-:W-:-:S07]  /*3d80*/  VIADDMNMX R0, R7, R73, R0, PT ;  /* 0x0000004907007246 */ /* 0x000fce0003800100 */
.L_x_2214:
[----:B------:R-:W-:Y:S05]  /*3d90*/  BSYNC B0 ;  /* 0x0000000000007941 */ /* 0x000fea0003800000 */
.L_x_2213:
[C---:B------:R-:W-:Y:S01]  /*3da0*/  ISETP.GE.AND P0, PT, R72.reuse, 0x2, PT ;  /* 0x000000024800780c */ /* 0x040fe20003f06270 */
[----:B------:R-:W1:Y:S01]  /*3db0*/  SHFL.IDX PT, R4, R4, 0x1, 0x1c1f ;  /* 0x003c1f0004047f89 */ /* 0x000e6200000e0000 */
[----:B------:R-:W-:Y:S01]  /*3dc0*/  ISETP.GE.AND P1, PT, R72, 0x9, PT ;  /* 0x000000094800780c */ /* 0x000fe20003f26270 */
[----:B------:R-:W-:Y:S01]  /*3dd0*/  BSSY B0, `(.L_x_2218) ;  /* 0x0000086000007945 */ /* 0x000fe20003800000 */
[C---:B------:R-:W-:Y:S02]  /*3de0*/  ISETP.GT.AND P3, PT, R6.reuse, 0x1, !P0 ;  /* 0x000000010600780c */ /* 0x040fe40004764270 */
[----:B------:R-:W-:Y:S02]  /*3df0*/  ISETP.GT.AND P2, PT, R6, 0x8, !P1 ;  /* 0x000000080600780c */ /* 0x000fe40004f44270 */
[C---:B------:R-:W-:Y:S02]  /*3e00*/  ISETP.LT.OR P3, PT, R0.reuse, 0x2, P3 ;  /* 0x000000020000780c */ /* 0x040fe40001f61670 */
[----:B------:R-:W-:-:S02]  /*3e10*/  ISETP.LT.OR P2, PT, R0, 0x9, P2 ;  /* 0x000000090000780c */ /* 0x000fc40001741670 */
[----:B------:R-:W-:Y:S02]  /*3e20*/  ISETP.GE.AND P4, PT, R72, 0x11, PT ;  /* 0x000000114800780c */ /* 0x000fe40003f86270 */
[----:B------:R-:W-:Y:S02]  /*3e30*/  FSEL R221, R25, -INF , !P3 ;  /* 0xff80000019dd7808 */ /* 0x000fe40005800000 */
[----:B------:R-:W-:Y:S02]  /*3e40*/  FSEL R25, R28, -INF , !P2 ;  /* 0xff8000001c197808 */ /* 0x000fe40005000000 */
[----:B------:R-:W-:Y:S02]  /*3e50*/  ISETP.GT.AND P2, PT, R6, 0x10, !P4 ;  /* 0x000000100600780c */ /* 0x000fe40006744270 */
[----:B------:R-:W-:Y:S02]  /*3e60*/  ISETP.GE.AND P5, PT, R72, 0xa, PT ;  /* 0x0000000a4800780c */ /* 0x000fe40003fa6270 */
[----:B------:R-:W-:-:S02]  /*3e70*/  P2R R76, PR, RZ, 0x10 ;  /* 0x00000010ff4c7803 */ /* 0x000fc40000000000 */
[----:B------:R-:W-:Y:S02]  /*3e80*/  ISETP.LT.OR P2, PT, R0, 0x11, P2 ;  /* 0x000000110000780c */ /* 0x000fe40001741670 */
[----:B------:R-:W-:Y:S02]  /*3e90*/  ISETP.GT.AND P3, PT, R6, 0x9, !P5 ;  /* 0x000000090600780c */ /* 0x000fe40006f64270 */
[----:B------:R-:W-:Y:S02]  /*3ea0*/  ISETP.GE.AND P4, PT, R72, 0x12, PT ;  /* 0x000000124800780c */ /* 0x000fe40003f86270 */
[----:B------:R-:W-:Y:S02]  /*3eb0*/  FSEL R20, R32, -INF , !P2 ;  /* 0xff80000020147808 */ /* 0x000fe40005000000 */
[----:B------:R-:W-:Y:S02]  /*3ec0*/  ISETP.LT.OR P3, PT, R0, 0xa, P3 ;  /* 0x0000000a0000780c */ /* 0x000fe40001f61670 */
[----:B------:R-:W-:-:S02]  /*3ed0*/  ISETP.GT.AND P2, PT, R6, 0x11, !P4 ;  /* 0x000000110600780c */ /* 0x000fc40006744270 */
[----:B------:R-:W-:Y:S02]  /*3ee0*/  FSEL R29, R29, -INF , !P3 ;  /* 0xff8000001d1d7808 */ /* 0x000fe40005800000 */
        /* <DEDUP_REMOVED lines=87> */
[----:B------:R-:W-:-:S04]  /*4460*/  ISETP.GT.AND P6, PT, R6, RZ, !P6 ;  /* 0x000000ff0600720c */ /* 0x000fc800077c4270 */
[----:B------:R-:W-:-:S04]  /*4470*/  ISETP.LT.OR P6, PT, R0, 0x1, P6 ;  /* 0x000000010000780c */ /* 0x000fc800037c1670 */
[----:B------:R-:W-:Y:S02]  /*4480*/  FSEL R61, R24, -INF , !P6 ;  /* 0xff800000183d7808 */ /* 0x000fe40007000000 */
[----:B------:R-:W-:-:S04]  /*4490*/  ISETP.GE.AND P6, PT, R72, 0x5a, PT ;  /* 0x0000005a4800780c */ /* 0x000fc80003fc6270 */
[----:B------:R-:W-:Y:S02]  /*44a0*/  P2R R24, PR, RZ, 0x40 ;  /* 0x00000040ff187803 */ /* 0x000fe40000000000 */
[----:B------:R-:W-:Y:S01]  /*44b0*/  ISETP.GT.AND P6, PT, R6, 0x59, !P6 ;  /* 0x000000590600780c */ /* 0x000fe200077c4270 */
[----:B-1----:R-:W-:-:S03]  /*44c0*/  IMAD.IADD R6, R15, 0x1, R4 ;  /* 0x000000010f067824 */ /* 0x002fc600078e0204 */
[----:B------:R-:W-:Y:S02]  /*44d0*/  ISETP.LT.OR P6, PT, R0, 0x5a, P6 ;  /* 0x0000005a0000780c */ /* 0x000fe400037c1670 */
[----:B------:R-:W-:Y:S02]  /*44e0*/  VIADDMNMX R0, R4, R11, R16, PT ;  /* 0x0000000b04007246 */ /* 0x000fe40003800110 */
[----:B------:R-:W-:Y:S02]  /*44f0*/  FSEL R179, R69, -INF , !P6 ;  /* 0xff80000045b37808 */ /* 0x000fe40007000000 */
[----:B------:R-:W-:-:S13]  /*4500*/  ISETP.GE.AND P6, PT, R73, 0x1, PT ;  /* 0x000000014900780c */ /* 0x000fda0003fc6270 */
[----:B------:R-:W-:Y:S05]  /*4510*/  @!P6 BRA `(.L_x_2219) ;  /* 0x000000000044e947 */ /* 0x000fea0003800000 */
        /* <DEDUP_REMOVED lines=10> */
.L_x_2221:
[----:B------:R-:W-:-:S13]  /*45c0*/  ISETP.NE.AND P6, PT, R73, 0x1, PT ;  /* 0x000000014900780c */ /* 0x000fda0003fc5270 */
[----:B------:R-:W-:-:S05]  /*45d0*/  @P6 IMAD.HI.U32 R74, R8, R74, RZ ;  /* 0x0000004a084a6227 */ /* 0x000fca00078e00ff */
[----:B------:R-:W-:-:S07]  /*45e0*/  @P6 SHF.R.U32.HI R8, RZ, R75, R74 ;  /* 0x0000004bff086219 */ /* 0x000fce000001164a */
.L_x_2222:
[----:B------:R-:W-:Y:S05]  /*45f0*/  BSYNC B1 ;  /* 0x0000000000017941 */ /* 0x000fea0003800000 */
.L_x_2220:
[----:B------:R-:W-:-:S05]  /*4600*/  IMAD R7, R8, R73, R14 ;  /* 0x0000004908077224 */ /* 0x000fca00078e020e */
[----:B------:R-:W-:Y:S02]  /*4610*/  VIADDMNMX R0, R7, R73, R0, PT ;  /* 0x0000004907007246 */ /* 0x000fe40003800100 */
[----:B------:R-:W-:-:S07]  /*4620*/  VIMNMX R6, R6, R7, !PT ;  /* 0x0000000706067248 */ /* 0x000fce0007fe0100 */
.L_x_2219:
[----:B------:R-:W-:Y:S05]  /*4630*/  BSYNC B0 ;  /* 0x0000000000007941 */ /* 0x000fea0003800000 */
.L_x_2218:
[C---:B------:R-:W-:Y:S01]  /*4640*/  ISETP.GT.AND P0, PT, R6.reuse, 0x1, !P0 ;  /* 0x000000010600780c */ /* 0x040fe20004704270 */
[----:B------:R-:W2:Y:S01]  /*4650*/  LDL R16, [R1+0x250] ;  /* 0x0002500001107983 */ /* 0x000ea20000100800 */
[----:B------:R-:W-:Y:S02]  /*4660*/  ISETP.GT.AND P1, PT, R6, 0x8, !P1 ;  /* 0x000000080600780c */ /* 0x000fe40004f24270 */
[C---:B------:R-:W-:Y:S01]  /*4670*/  ISETP.LT.OR P0, PT, R0.reuse, 0x2, P0 ;  /* 0x000000020000780c */ /* 0x040fe20000701670 */
[----:B------:R-:W3:Y:S01]  /*4680*/  LDL R15, [R1+0x220] ;  /* 0x00022000010f7983 */ /* 0x000ee20000100800 */
[----:B------:R-:W-:Y:S02]  /*4690*/  ISETP.LT.OR P1, PT, R0, 0x9, P1 ;  /* 0x000000090000780c */ /* 0x000fe40000f21670 */
[----:B------:R-:W-:Y:S01]  /*46a0*/  FSEL R53, R27, -INF , !P0 ;  /* 0xff8000001b357808 */ /* 0x000fe20004000000 */
[----:B------:R-:W4:Y:S01]  /*46b0*/  LDL R14, [R1+0x240] ;  /* 0x00024000010e7983 */ /* 0x000f220000100800 */
[----:B------:R-:W-:-:S02]  /*46c0*/  ISETP.NE.AND P0, PT, R17, RZ, PT ;  /* 0x000000ff1100720c */ /* 0x000fc40003f05270 */
[----:B------:R-:W-:Y:S01]  /*46d0*/  FSEL R49, R30, -INF , !P1 ;  /* 0xff8000001e317808 */ /* 0x000fe20004800000 */
[----:B------:R-:W4:Y:S01]  /*46e0*/  LDL R17, [R1+0x1f0] ;  /* 0x0001f00001117983 */ /* 0x000f220000100800 */
[----:B------:R-:W-:Y:S02]  /*46f0*/  ISETP.GT.AND P0, PT, R6, 0x9, !P0 ;  /* 0x000000090600780c */ /* 0x000fe40004704270 */
[----:B------:R-:W-:Y:S01]  /*4700*/  ISETP.NE.AND P1, PT, R32, RZ, PT ;  /* 0x000000ff2000720c */ /* 0x000fe20003f25270 */
[----:B------:R-:W4:Y:S01]  /*4710*/  LDL R220, [R1+0x308] ;  /* 0x0003080001dc7983 */ /* 0x000f220000100800 */
[----:B------:R-:W-:Y:S02]  /*4720*/  ISETP.LT.OR P0, PT, R0, 0xa, P0 ;  /* 0x0000000a0000780c */ /* 0x000fe40000701670 */
[----:B------:R-:W-:Y:S01]  /*4730*/  ISETP.NE.AND P6, PT, R33, RZ, PT ;  /* 0x000000ff2100720c */ /* 0x000fe20003fc5270 */
[----:B------:R-:W4:Y:S01]  /*4740*/  LDL R152, [R1+0x2fc] ;  /* 0x0002fc0001987983 */ /* 0x000f220000100800 */
[----:B------:R-:W-:-:S02]  /*4750*/  FSEL R45, R31, -INF , !P0 ;  /* 0xff8000001f2d7808 */ /* 0x000fc40004000000 */
[----:B------:R-:W-:Y:S01]  /*4760*/  ISETP.NE.AND P0, PT, R76, RZ, PT ;  /* 0x000000ff4c00720c */ /* 0x000fe20003f05270 */
[----:B------:R-:W4:Y:S01]  /*4770*/  LDL R154, [R1+0x304] ;  /* 0x00030400019a7983 */ /* 0x000f220000100800 */
[----:B------:R-:W-:Y:S02]  /*4780*/  FMNMX.FTZ R8, R61, R221, !PT ;  /* 0x000000dd3d087209 */ /* 0x000fe40007810000 */
[----:B------:R-:W-:Y:S01]  /*4790*/  ISETP.GT.AND P0, PT, R6, 0x10, !P0 ;  /* 0x000000100600780c */ /* 0x000fe20004704270 */
[----:B------:R-:W4:Y:S01]  /*47a0*/  LDL R76, [R1+0x234] ;  /* 0x00023400014c7983 */ /* 0x000f220000100800 */
[----:B------:R-:W-:Y:S02]  /*47b0*/  FMNMX.FTZ R8, R25, R8, !PT ;  /* 0x0000000819087209 */ /* 0x000fe40007810000 */
[----:B------:R-:W-:Y:S01]  /*47c0*/  ISETP.LT.OR P0, PT, R0, 0x11, P0 ;  /* 0x000000110000780c */ /* 0x000fe20000701670 */
[----:B------:R-:W4:Y:S01]  /*47d0*/  LDL R80, [R1+0x23c] ;  /* 0x00023c0001507983 */ /* 0x000f220000100800 */
[----:B------:R-:W-:-:S02]  /*47e0*/  FMNMX.FTZ R7, R29, R8, !PT ;  /* 0x000000081d077209 */ /* 0x000fc40007810000 */
[----:B------:R-:W-:Y:S01]  /*47f0*/  FSEL R198, R34, -INF , !P0 ;  /* 0xff80000022c67808 */ /* 0x000fe20004000000 */
[----:B------:R-:W4:Y:S01]  /*4800*/  LDL R82, [R1+0x244] ;  /* 0x0002440001527983 */ /* 0x000f220000100800 */
[----:B------:R-:W-:Y:S02]  /*4810*/  ISETP.NE.AND P0, PT, R28, RZ, PT ;  /* 0x000000ff1c00720c */ /* 0x000fe40003f05270 */
[C---:B------:R-:W-:Y:S01]  /*4820*/  ISETP.GT.AND P2, PT, R6.reuse, 0x49, !P2 ;  /* 0x000000490600780c */ /* 0x040fe20005744270 */
[----:B------:R-:W4:Y:S01]  /*4830*/  LDL R84, [R1+0x248] ;  /* 0x0002480001547983 */ /* 0x000f220000100800 */
[C---:B------:R-:W-:Y:S02]  /*4840*/  ISETP.GT.AND P0, PT, R6.reuse, 0x11, !P0 ;  /* 0x000000110600780c */ /* 0x040fe40004704270 */
[----:B------:R-:W-:Y:S01]  /*4850*/  ISETP.GT.AND P3, PT, R6, 0x50, !P3 ;  /* 0x000000500600780c */ /* 0x000fe20005f64270 */
[----:B------:R-:W4:Y:S01]  /*4860*/  LDL R86, [R1+0x24c] ;  /* 0x00024c0001567983 */ /* 0x000f220000100800 */
[----:B------:R-:W-:-:S02]  /*4870*/  ISETP.LT.OR P0, PT, R0, 0x12, P0 ;  /* 0x000000120000780c */ /* 0x000fc40000701670 */
[----:B------:R-:W-:Y:S01]  /*4880*/  ISETP.LT.OR P2, PT, R0, 0x4a, P2 ;  /* 0x0000004a0000780c */ /* 0x000fe20001741670 */
[----:B------:R-:W4:Y:S01]  /*4890*/  LDL R88, [R1+0x254] ;  /* 0x0002540001587983 */ /* 0x000f220000100800 */
[----:B------:R-:W-:Y:S02]  /*48a0*/  FSEL R197, R35, -INF , !P0 ;  /* 0xff80000023c57808 */ /* 0x000fe40004000000 */
[----:B------:R-:W-:Y:S01]  /*48b0*/  ISETP.GT.AND P0, PT, R6, 0x18, !P1 ;  /* 0x000000180600780c */ /* 0x000fe20004f04270 */
[----:B------:R-:W4:Y:S01]  /*48c0*/  LDL R90, [R1+0x258] ;  /* 0x00025800015a7983 */ /* 0x000f220000100800 */
[----:B------:R-:W-:Y:S02]  /*48d0*/  ISETP.NE.AND P1, PT, R10, RZ, PT ;  /* 0x000000ff0a00720c */ /* 0x000fe40003f25270 */
[----:B------:R-:W-:Y:S01]  /*48e0*/  ISETP.LT.OR P0, PT, R0, 0x19, P0 ;  /* 0x000000190000780c */ /* 0x000fe20000701670 */
[----:B------:R-:W3:Y:S01]  /*48f0*/  LDL R10, [R1+0x230] ;  /* 0x00023000010a7983 */ /* 0x000ee20000100800 */
[----:B------:R-:W-:-:S02]  /*4900*/  ISETP.GT.AND P4, PT, R6, 0x51, !P4 ;  /* 0x000000510600780c */ /* 0x000fc40006784270 */
[----:B------:R-:W-:Y:S01]  /*4910*/  FSEL R158, R38, -INF , !P0 ;  /* 0xff800000269e7808 */ /* 0x000fe20004000000 */
[----:B------:R-:W4:Y:S01]  /*4920*/  LDL R92, [R1+0x25c] ;  /* 0x00025c00015c7983 */ /* 0x000f220000100800 */
[----:B------:R-:W-:Y:S02]  /*4930*/  ISETP.GT.AND P0, PT, R6, 0x19, !P6 ;  /* 0x000000190600780c */ /* 0x000fe40007704270 */
[----:B------:R-:W-:Y:S01]  /*4940*/  ISETP.NE.AND P6, PT, R78, RZ, PT ;  /* 0x000000ff4e00720c */ /* 0x000fe20003fc5270 */
[----:B------:R-:W4:Y:S01]  /*4950*/  LDL R94, [R1+0x264] ;  /* 0x00026400015e7983 */ /* 0x000f220000100800 */
[----:B------:R-:W-:Y:S02]  /*4960*/  ISETP.LT.OR P0, PT, R0, 0x1a, P0 ;  /* 0x0000001a0000780c */ /* 0x000fe40000701670 */
[----:B------:R-:W-:Y:S01]  /*4970*/  ISETP.GT.AND P5, PT, R6, 0x58, !P5 ;  /* 0x000000580600780c */ /* 0x000fe20006fa4270 */
[----:B------:R-:W4:Y:S01]  /*4980*/  LDL R78, [R1+0x238] ;  /* 0x00023800014e7983 */ /* 0x000f220000100800 */
[----:B------:R-:W-:-:S02]  /*4990*/  FSEL R159, R39, -INF , !P0 ;  /* 0xff800000279f7808 */ /* 0x000fc40004000000 */
[----:B------:R-:W-:Y:S01]  /*49a0*/  ISETP.NE.AND P0, PT, R36, RZ, PT ;  /* 0x000000ff2400720c */ /* 0x000fe20003f05270 */
[----:B------:R-:W4:Y:S01]  /*49b0*/  LDL R96, [R1+0x268] ;  /* 0x0002680001607983 */ /* 0x000f220000100800 */
[----:B------:R-:W-:Y:S02]  /*49c0*/  ISETP.LT.OR P3, PT, R0, 0x51, P3 ;  /* 0x000000510000780c */ /* 0x000fe40001f61670 */
[----:B------:R-:W-:Y:S01]  /*49d0*/  ISETP.GT.AND P0, PT, R6, 0x20, !P0 ;  /* 0x000000200600780c */ /* 0x000fe20004704270 */
[----:B------:R-:W4:Y:S01]  /*49e0*/  LDL R98, [R1+0x26c] ;  /* 0x00026c0001627983 */ /* 0x000f220000100800 */
[----:B------:R-:W-:Y:S02]  /*49f0*/  FSEL R193, R63, -INF , !P2 ;  /* 0xff8000003fc17808 */ /* 0x000fe40005000000 */
[C---:B------:R-:W-:Y:S01]  /*4a00*/  ISETP.LT.OR P0, PT, R0.reuse, 0x21, P0 ;  /* 0x000000210000780c */ /* 0x040fe20000701670 */
[----:B------:R-:W4:Y:S01]  /*4a10*/  LDL R34, [R1+0x270] ;  /* 0x0002700001227983 */ /* 0x000f220000100800 */
[----:B------:R-:W-:-:S02]  /*4a20*/  ISETP.LT.OR P4, PT, R0, 0x52, P4 ;  /* 0x000000520000780c */ /* 0x000fc40002781670 */
[----:B------:R-:W-:Y:S01]  /*4a30*/  FSEL R184, R42, -INF , !P0 ;  /* 0xff8000002ab87808 */ /* 0x000fe20004000000 */
[----:B------:R-:W4:Y:S01]  /*4a40*/  LDL R100, [R1+0x274] ;  /* 0x0002740001647983 */ /* 0x000f220000100800 */
[----:B------:R-:W-:Y:S02]  /*4a50*/  ISETP.NE.AND P0, PT, R37, RZ, PT ;  /* 0x000000ff2500720c */ /* 0x000fe40003f05270 */
[----:B------:R-:W-:Y:S01]  /*4a60*/  FSEL R183, R66, -INF , !P3 ;  /* 0xff80000042b77808 */ /* 0x000fe20005800000 */
[----:B------:R-:W4:Y:S01]  /*4a70*/  LDL R102, [R1+0x278] ;  /* 0x0002780001667983 */ /* 0x000f220000100800 */
[----:B------:R-:W-:Y:S02]  /*4a80*/  ISETP.GT.AND P0, PT, R6, 0x21, !P0 ;  /* 0x000000210600780c */ /* 0x000fe40004704270 */
[C---:B------:R-:W-:Y:S01]  /*4a90*/  ISETP.LT.OR P5, PT, R0.reuse, 0x59, P5 ;  /* 0x000000590000780c */ /* 0x040fe20002fa1670 */
[----:B------:R-:W4:Y:S01]  /*4aa0*/  LDL R104, [R1+0x27c] ;  /* 0x00027c0001687983 */ /* 0x000f220000100800 */
[----:B------:R-:W-:-:S02]  /*4ab0*/  ISETP.LT.OR P0, PT, R0, 0x22, P0 ;  /* 0x000000220000780c */ /* 0x000fc40000701670 */
[----:B------:R-:W-:Y:S01]  /*4ac0*/  FSEL R187, R67, -INF , !P4 ;  /* 0xff80000043bb7808 */ /* 0x000fe20006000000 */
[----:B------:R-:W4:Y:S01]  /*4ad0*/  LDL R36, [R1+0x280] ;  /* 0x0002800001247983 */ /* 0x000f220000100800 */
[----:B------:R-:W-:Y:S02]  /*4ae0*/  FSEL R188, R43, -INF , !P0 ;  /* 0xff8000002bbc7808 */ /* 0x000fe40004000000 */
[----:B------:R-:W-:Y:S01]  /*4af0*/  ISETP.NE.AND P0, PT, R40, RZ, PT ;  /* 0x000000ff2800720c */ /* 0x000fe20003f05270 */
[----:B------:R-:W4:Y:S01]  /*4b00*/  LDL R106, [R1+0x284] ;  /* 0x00028400016a7983 */ /* 0x000f220000100800 */
[----:B------:R-:W-:Y:S02]  /*4b10*/  FSEL R191, R70, -INF , !P5 ;  /* 0xff80000046bf7808 */ /* 0x000fe40006800000 */
[----:B------:R-:W-:Y:S01]  /*4b20*/  ISETP.GT.AND P0, PT, R6, 0x28, !P0 ;  /* 0x000000280600780c */ /* 0x000fe20004704270 */
[----:B------:R-:W4:Y:S03]  /*4b30*/  LDL R108, [R1+0x288] ;  /* 0x00028800016c7983 */ /* 0x000f260000100800 */
[----:B------:R-:W-:Y:S01]  /*4b40*/  ISETP.LT.OR P0, PT, R0, 0x29, P0 ;  /* 0x000000290000780c */ /* 0x000fe20000701670 */
[----:B------:R-:W4:Y:S03]  /*4b50*/  LDL R110, [R1+0x28c] ;  /* 0x00028c00016e7983 */ /* 0x000f260000100800 */
[----:B------:R-:W-:Y:S01]  /*4b60*/  FSEL R192, R46, -INF , !P0 ;  /* 0xff8000002ec07808 */ /* 0x000fe20004000000 */
[----:B------:R-:W4:Y:S01]  /*4b70*/  LDL R38, [R1+0x290] ;  /* 0x0002900001267983 */ /* 0x000f220000100800 */
[----:B------:R-:W-:-:S03]  /*4b80*/  ISETP.NE.AND P0, PT, R41, RZ, PT ;  /* 0x000000ff2900720c */ /* 0x000fc60003f05270 */
[----:B------:R-:W4:Y:S01]  /*4b90*/  LDL R112, [R1+0x294] ;  /* 0x0002940001707983 */ /* 0x000f220000100800 */
[----:B------:R-:W-:-:S03]  /*4ba0*/  ISETP.GT.AND P0, PT, R6, 0x29, !P0 ;  /* 0x000000290600780c */ /* 0x000fc60004704270 */
[----:B------:R-:W4:Y:S01]  /*4bb0*/  LDL R114, [R1+0x298] ;  /* 0x0002980001727983 */ /* 0x000f220000100800 */
[----:B------:R-:W-:-:S03]  /*4bc0*/  ISETP.LT.OR P0, PT, R0, 0x2a, P0 ;  /* 0x0000002a0000780c */ /* 0x000fc60000701670 */
[----:B------:R-:W4:Y:S01]  /*4bd0*/  LDL R116, [R1+0x29c] ;  /* 0x00029c0001747983 */ /* 0x000f220000100800 */
[----:B------:R-:W-:Y:S02]  /*4be0*/  FSEL R195, R47, -INF , !P0 ;  /* 0xff8000002fc37808 */ /* 0x000fe40004000000 */
[----:B------:R-:W-:Y:S01]  /*4bf0*/  ISETP.NE.AND P0, PT, R44, RZ, PT ;  /* 0x000000ff2c00720c */ /* 0x000fe20003f05270 */
[----:B------:R-:W4:Y:S03]  /*4c00*/  LDL R40, [R1+0x2a0] ;  /* 0x0002a00001287983 */ /* 0x000f260000100800 */
        /* <DEDUP_REMOVED lines=28> */
[----:B------:R-:W-:Y:S01]  /*4dd0*/  ISETP.GT.AND P0, PT, R6, RZ, !P1 ;  /* 0x000000ff0600720c */ /* 0x000fe20004f04270 */
[----:B------:R-:W4:Y:S01]  /*4de0*/  LDL R138, [R1+0x2d8] ;  /* 0x0002d800018a7983 */ /* 0x000f220000100800 */
[----:B------:R-:W-:Y:S02]  /*4df0*/  ISETP.NE.AND P1, PT, R57, RZ, PT ;  /* 0x000000ff3900720c */ /* 0x000fe40003f25270 */
[----:B------:R-:W-:Y:S01]  /*4e00*/  ISETP.LT.OR P0, PT, R0, 0x1, P0 ;  /* 0x000000010000780c */ /* 0x000fe20000701670 */
[----:B------:R-:W4:Y:S01]  /*4e10*/  LDL R140, [R1+0x2dc] ;  /* 0x0002dc00018c7983 */ /* 0x000f220000100800 */
[----:B------:R-:W-:Y:S02]  /*4e20*/  ISETP.GT.AND P1, PT, R6, 0x48, !P1 ;  /* 0x000000480600780c */ /* 0x000fe40004f24270 */
[----:B------:R-:W-:Y:S01]  /*4e30*/  FSEL R83, R26, -INF , !P0 ;  /* 0xff8000001a537808 */ /* 0x000fe20004000000 */
[----:B------:R-:W4:Y:S01]  /*4e40*/  LDL R48, [R1+0x2e0] ;  /* 0x0002e00001307983 */ /* 0x000f220000100800 */
[----:B------:R-:W-:-:S02]  /*4e50*/  ISETP.GT.AND P0, PT, R6, 0x40, !P6 ;  /* 0x000000400600780c */ /* 0x000fc40007704270 */
[----:B------:R-:W-:Y:S01]  /*4e60*/  FMNMX.FTZ R4, R83, R53, !PT ;  /* 0x0000003553047209 */ /* 0x000fe20007810000 */
[----:B------:R-:W4:Y:S01]  /*4e70*/  LDL R142, [R1+0x2e4] ;  /* 0x0002e400018e7983 */ /* 0x000f220000100800 */
[----:B------:R-:W-:Y:S02]  /*4e80*/  ISETP.LT.OR P0, PT, R0, 0x41, P0 ;  /* 0x000000410000780c */ /* 0x000fe40000701670 */
[----:B------:R-:W-:Y:S01]  /*4e90*/  FMNMX.FTZ R4, R49, R4, !PT ;  /* 0x0000000431047209 */ /* 0x000fe20007810000 */
[----:B------:R-:W4:Y:S01]  /*4ea0*/  LDL R144, [R1+0x2e8] ;  /* 0x0002e80001907983 */ /* 0x000f220000100800 */
[----:B------:R-:W-:Y:S02]  /*4eb0*/  FSEL R182, R58, -INF , !P0 ;  /* 0xff8000003ab67808 */ /* 0x000fe40004000000 */
[----:B------:R-:W-:Y:S01]  /*4ec0*/  FMNMX.FTZ R9, R45, R4, !PT ;  /* 0x000000042d097209 */ /* 0x000fe20007810000 */
[----:B------:R-:W4:Y:S01]  /*4ed0*/  LDL R146, [R1+0x2ec] ;  /* 0x0002ec0001927983 */ /* 0x000f220000100800 */
[----:B------:R-:W-:-:S02]  /*4ee0*/  FMNMX.FTZ R4, R20, R7, !PT ;  /* 0x0000000714047209 */ /* 0x000fc40007810000 */
[----:B------:R-:W-:Y:S01]  /*4ef0*/  FMNMX.FTZ R8, R198, R9, !PT ;  /* 0x00000009c6087209 */ /* 0x000fe20007810000 */
[----:B------:R-:W4:Y:S01]  /*4f00*/  LDL R50, [R1+0x2f0] ;  /* 0x0002f00001327983 */ /* 0x000f220000100800 */
[----:B------:R-:W-:Y:S02]  /*4f10*/  FMNMX.FTZ R7, R21, R4, !PT ;  /* 0x0000000415077209 */ /* 0x000fe40007810000 */
[----:B------:R-:W-:Y:S01]  /*4f20*/  FMNMX.FTZ R9, R197, R8, !PT ;  /* 0x00000008c5097209 */ /* 0x000fe20007810000 */
[----:B------:R-:W4:Y:S01]  /*4f30*/  LDL R148, [R1+0x2f4] ;  /* 0x0002f40001947983 */ /* 0x000f220000100800 */
[----:B------:R-:W-:Y:S02]  /*4f40*/  FMNMX.FTZ R4, R156, R7, !PT ;  /* 0x000000079c047209 */ /* 0x000fe40007810000 */
        /* <DEDUP_REMOVED lines=21> */
[----:B------:R-:W-:Y:S01]  /*50a0*/  ISETP.NE.AND P0, PT, R56, RZ, PT ;  /* 0x000000ff3800720c */ /* 0x000fe20003f05270 */
[----:B------:R-:W4:Y:S01]  /*50b0*/  LDL R37, [R1+0x324] ;  /* 0x0003240001257983 */ /* 0x000f220000100800 */
[----:B------:R-:W-:Y:S02]  /*50c0*/  FMNMX.FTZ R8, R173, R8, !PT ;  /* 0x00000008ad087209 */ /* 0x000fe40007810000 */
[----:B------:R-:W-:Y:S01]  /*50d0*/  FMNMX.FTZ R4, R181, R4, !PT ;  /* 0x00000004b5047209 */ /* 0x000fe20007810000 */
[----:B------:R-:W4:Y:S01]  /*50e0*/  LDL R56, [R1+0x320] ;  /* 0x0003200001387983 */ /* 0x000f220000100800 */
[----:B------:R-:W-:Y:S02]  /*50f0*/  FMNMX.FTZ R7, R177, R8, !PT ;  /* 0x00000008b1077209 */ /* 0x000fe40007810000 */
[----:B------:R-:W-:Y:S01]  /*5100*/  ISETP.GT.AND P0, PT, R6, 0x41, !P0 ;  /* 0x000000410600780c */ /* 0x000fe20004704270 */
[----:B------:R-:W4:Y:S01]  /*5110*/  LDL R39, [R1+0x328] ;  /* 0x0003280001277983 */ /* 0x000f220000100800 */
[----:B------:R-:W-:-:S02]  /*5120*/  FMNMX.FTZ R4, R185, R4, !PT ;  /* 0x00000004b9047209 */ /* 0x000fc40007810000 */
[----:B------:R-:W-:Y:S01]  /*5130*/  FMNMX.FTZ R7, R164, R7, !PT ;  /* 0x00000007a4077209 */ /* 0x000fe20007810000 */
[----:B------:R-:W4:Y:S01]  /*5140*/  LDL R41, [R1+0x32c] ;  /* 0x00032c0001297983 */ /* 0x000f220000100800 */
[----:B------:R-:W-:Y:S02]  /*5150*/  ISETP.LT.OR P0, PT, R0, 0x42, P0 ;  /* 0x000000420000780c */ /* 0x000fe40000701670 */
[----:B------:R-:W-:Y:S01]  /*5160*/  FMNMX.FTZ R9, R189, R4, !PT ;  /* 0x00000004bd097209 */ /* 0x000fe20007810000 */
[----:B------:R-:W4:Y:S01]  /*5170*/  LDL R58, [R1+0x330] ;  /* 0x00033000013a7983 */ /* 0x000f220000100800 */
[----:B------:R-:W-:Y:S02]  /*5180*/  FMNMX.FTZ R7, R170, R7, !PT ;  /* 0x00000007aa077209 */ /* 0x000fe40007810000 */
[----:B------:R-:W-:Y:S01]  /*5190*/  ISETP.LT.OR P1, PT, R0, 0x49, P1 ;  /* 0x000000490000780c */ /* 0x000fe20000f21670 */
[----:B------:R-:W4:Y:S01]  /*51a0*/  LDL R43, [R1+0x334] ;  /* 0x00033400012b7983 */ /* 0x000f220000100800 */
[----:B------:R-:W-:-:S02]  /*51b0*/  FSEL R186, R59, -INF , !P0 ;  /* 0xff8000003bba7808 */ /* 0x000fc40004000000 */
[----:B------:R-:W-:Y:S01]  /*51c0*/  FMNMX.FTZ R9, R182, R9, !PT ;  /* 0x00000009b6097209 */ /* 0x000fe20007810000 */
[----:B------:R-:W4:Y:S01]  /*51d0*/  LDL R47, [R1+0x338] ;  /* 0x00033800012f7983 */ /* 0x000f220000100800 */
[----:B------:R-:W-:Y:S02]  /*51e0*/  ISETP.NE.AND P6, PT, R24, RZ, PT ;  /* 0x000000ff1800720c */ /* 0x000fe40003fc5270 */
[----:B------:R-:W-:Y:S01]  /*51f0*/  FMNMX.FTZ R7, R174, R7, !PT ;  /* 0x00000007ae077209 */ /* 0x000fe20007810000 */
[----:B------:R-:W4:Y:S01]  /*5200*/  LDL R51, [R1+0x33c] ;  /* 0x00033c0001337983 */ /* 0x000f220000100800 */
[----:B------:R-:W-:Y:S02]  /*5210*/  FSEL R190, R62, -INF , !P1 ;  /* 0xff8000003ebe7808 */ /* 0x000fe40004800000 */
[----:B------:R-:W-:Y:S01]  /*5220*/  FMNMX.FTZ R9, R186, R9, !PT ;  /* 0x00000009ba097209 */ /* 0x000fe20007810000 */
[----:B------:R-:W4:Y:S01]  /*5230*/  LDL R60, [R1+0x340] ;  /* 0x00034000013c7983 */ /* 0x000f220000100800 */
[----:B------:R-:W-:-:S02]  /*5240*/  ISETP.GT.AND P6, PT, R6, 0x59, !P6 ;  /* 0x000000590600780c */ /* 0x000fc400077c4270 */
        /* <DEDUP_REMOVED lines=15> */
[----:B------:R-:W-:Y:S01]  /*5340*/  FSEL R194, R71, -INF , !P6 ;  /* 0xff80000047c27808 */ /* 0x000fe20007000000 */
[----:B------:R-:W4:Y:S01]  /*5350*/  LDL R65, [R1+0x358] ;  /* 0x0003580001417983 */ /* 0x000f220000100800 */
[----:B------:R-:W-:-:S03]  /*5360*/  FMNMX.FTZ R9, R191, R4, !PT ;  /* 0x00000004bf097209 */ /* 0x000fc60007810000 */
[----:B------:R-:W1:Y:S01]  /*5370*/  SHFL.BFLY PT, R7, R8, 0x2, 0x1f ;  /* 0x0c401f0008077f89 */ /* 0x000e6200000e0000 */
[----:B------:R-:W-:-:S03]  /*5380*/  FMNMX.FTZ R9, R194, R9, !PT ;  /* 0x00000009c2097209 */ /* 0x000fc60007810000 */
[----:B------:R-:W4:Y:S04]  /*5390*/  LDL R67, [R1+0x35c] ;  /* 0x00035c0001437983 */ /* 0x000f280000100800 */
[----:B------:R-:W-:Y:S04]  /*53a0*/  STL.64 [R1+0x200], R8 ;  /* 0x0002000801007387 */ /* 0x000fe80000100a00 */
[----:B------:R-:W3:Y:S04]  /*53b0*/  LDL R11, [R1+0x204] ;  /* 0x00020400010b7983 */ /* 0x000ee80000100800 */
[----:B------:R-:W4:Y:S04]  /*53c0*/  LDL R64, [R1+0x360] ;  /* 0x0003600001407983 */ /* 0x000f280000100800 */
[----:B------:R-:W4:Y:S01]  /*53d0*/  LDL R69, [R1+0x364] ;  /* 0x0003640001457983 */ /* 0x000f220000100800 */
[----:B-1----:R-:W-:-:S03]  /*53e0*/  FMNMX.FTZ R0, R8, R7, !PT ;  /* 0x0000000708007209 */ /* 0x002fc60007810000 */
[----:B------:R-:W4:Y:S04]  /*53f0*/  LDL R71, [R1+0x368] ;  /* 0x0003680001477983 */ /* 0x000f280000100800 */
[----:B------:R-:W1:Y:S04]  /*5400*/  SHFL.BFLY PT, R7, R0, 0x1, 0x1f ;  /* 0x0c201f0000077f89 */ /* 0x000e6800000e0000 */
[----:B------:R-:W4:Y:S04]  /*5410*/  LDL R73, [R1+0x36c] ;  /* 0x00036c0001497983 */ /* 0x000f280000100800 */
[----:B------:R-:W4:Y:S04]  /*5420*/  LDL R66, [R1+0x370] ;  /* 0x0003700001427983 */ /* 0x000f280000100800 */
[----:B------:R-:W4:Y:S04]  /*5430*/  LDL R75, [R1+0x374] ;  /* 0x00037400014b7983 */ /* 0x000f280000100800 */
[----:B------:R-:W4:Y:S04]  /*5440*/  LDL R77, [R1+0x378] ;  /* 0x00037800014d7983 */ /* 0x000f280000100800 */
[----:B------:R-:W4:Y:S01]  /*5450*/  LDL R79, [R1+0x37c] ;  /* 0x00037c00014f7983 */ /* 0x000f220000100800 */
[----:B-1----:R-:W-:-:S03]  /*5460*/  FMNMX.FTZ R4, R0, R7, !PT ;  /* 0x0000000700047209 */ /* 0x002fc60007810000 */
[----:B------:R-:W4:Y:S04]  /*5470*/  LDL R68, [R1+0x380] ;  /* 0x0003800001447983 */ /* 0x000f280000100800 */
[----:B------:R1:W-:Y:S04]  /*5480*/  STL [R1+0x200], R4 ;  /* 0x0002000401007387 */ /* 0x0003e80000100800 */
[----:B------:R-:W4:Y:S04]  /*5490*/  LDL R74, [R1+0x200] ;  /* 0x00020000014a7983 */ /* 0x000f280000100800 */
[----:B------:R-:W4:Y:S04]  /*54a0*/  LDL.64 R6, [R1+0x88] ;  /* 0x0000880001067983 */ /* 0x000f280000100a00 */
[----:B-1----:R-:W4:Y:S04]  /*54b0*/  LDL R4, [R1+0x260] ;  /* 0x0002600001047983 */ /* 0x002f280000100800 */
[----:B------:R-:W4:Y:S04]  /*54c0*/  LDL R81, [R1+0x384] ;  /* 0x0003840001517983 */ /* 0x000f280000100800 */
        /* <DEDUP_REMOVED lines=42> */
[----:B--2---:R-:W-:Y:S04]  /*5770*/  STL [R1+0x250], R16 ;  /* 0x0002501001007387 */ /* 0x004fe80000100800 */
[----:B---3--:R-:W1:Y:S02]  /*5780*/  SHFL.BFLY PT, R0, R11, 0x2, 0x1f ;  /* 0x0c401f000b007f89 */ /* 0x008e6400000e0000 */
[----:B-1----:R-:W-:-:S05]  /*5790*/  FMNMX.FTZ R0, R0, R11, !PT ;  /* 0x0000000b00007209 */ /* 0x002fca0007810000 */
[----:B------:R-:W1:Y:S04]  /*57a0*/  SHFL.BFLY PT, R11, R0, 0x1, 0x1f ;  /* 0x0c201f00000b7f89 */ /* 0x000e6800000e0000 */
[----:B------:R2:W-:Y:S01]  /*57b0*/  STL [R1+0x230], R10 ;  /* 0x0002300a01007387 */ /* 0x0005e20000100800 */
[----:B----4-:R-:W-:Y:S01]  /*57c0*/  FMUL.FTZ R16, R15, R74 ;  /* 0x0000004a0f107220 */ /* 0x010fe20000410000 */
[----:B------:R-:W-:Y:S02]  /*57d0*/  FSETP.NEU.FTZ.AND P0, PT, R74, -INF , PT ;  /* 0xff8000004a00780b */ /* 0x000fe40003f1d000 */
[----:B-1----:R-:W-:Y:S01]  /*57e0*/  FMNMX.FTZ R0, R0, R11, !PT ;  /* 0x0000000b00007209 */ /* 0x002fe20007810000 */
[----:B------:R-:W-:Y:S01]  /*57f0*/  IMAD R6, R17, 0xc00, R6 ;  /* 0x00000c0011067824 */ /* 0x000fe200078e0206 */
[----:B------:R-:W-:-:S02]  /*5800*/  FSEL R16, R16, RZ, P0 ;  /* 0x000000ff10107208 */ /* 0x000fc40000000000 */
[C---:B------:R-:W-:Y:S01]  /*5810*/  FSETP.NEU.FTZ.AND P0, PT, R0.reuse, -INF , PT ;  /* 0xff8000000000780b */ /* 0x040fe20003f1d000 */
[-C--:B------:R-:W-:Y:S01]  /*5820*/  FMUL.FTZ R17, R0, R15.reuse ;  /* 0x0000000f00117220 */ /* 0x080fe20000410000 */
[----:B------:R1:W-:Y:S04]  /*5830*/  STL [R1+0x240], R14 ;  /* 0x0002400e01007387 */ /* 0x0003e80000100800 */
[----:B------:R-:W-:Y:S01]  /*5840*/  FSEL R17, R17, RZ, P0 ;  /* 0x000000ff11117208 */ /* 0x000fe20000000000 */
[----:B------:R3:W-:Y:S01]  /*5850*/  STL [R1+0x260], R4 ;  /* 0x0002600401007387 */ /* 0x0007e20000100800 */
[-CC-:B------:R-:W-:Y:S01]  /*5860*/  FFMA.FTZ R222, R61, R15.reuse, -R16.reuse ;  /* 0x0000000f3dde7223 */ /* 0x180fe20000010810 */
[-CC-:B------:R-:W-:Y:S01]  /*5870*/  FFMA.FTZ R221, R221, R15.reuse, -R16.reuse ;  /* 0x0000000fdddd7223 */ /* 0x180fe20000010810 */
[-CC-:B------:R-:W-:Y:S01]  /*5880*/  FFMA.FTZ R219, R29, R15.reuse, -R16.reuse ;  /* 0x0000000f1ddb7223 */ /* 0x180fe20000010810 */
[----:B------:R4:W-:Y:S01]  /*5890*/  STL [R1+0x308], R220 ;  /* 0x000308dc01007387 */ /* 0x0009e20000100800 */
[-CC-:B--2---:R-:W-:Y:S01]  /*58a0*/  FFMA.FTZ R10, R53, R15.reuse, -R17.reuse ;  /* 0x0000000f350a7223 */ /* 0x184fe20000010811 */
[-CC-:B------:R-:W-:Y:S01]  /*58b0*/  FFMA.FTZ R11, R49, R15.reuse, -R17.reuse ;  /* 0x0000000f310b7223 */ /* 0x180fe20000010811 */
[-CC-:B-1----:R-:W-:Y:S01]  /*58c0*/  FFMA.FTZ R14, R45, R15.reuse, -R17.reuse ;  /* 0x0000000f2d0e7223 */ /* 0x182fe20000010811 */
[-C--:B---3--:R-:W-:Y:S01]  /*58d0*/  FFMA.FTZ R4, R83, R15.reuse, -R17 ;  /* 0x0000000f53047223 */ /* 0x088fe20000010811 */
[----:B----4-:R-:W-:Y:S01]  /*58e0*/  FFMA.FTZ R220, R25, R15, -R16 ;  /* 0x0000000f19dc7223 */ /* 0x010fe20000010810 */
[----:B------:R-:W-:Y:S08]  /*58f0*/  MUFU.EX2 R222, R222 ;  /* 0x000000de00de7308 */ /* 0x000ff00000000800 */
[----:B------:R-:W-:Y:S08]  /*5900*/  MUFU.EX2 R221, R221 ;  /* 0x000000dd00dd7308 */ /* 0x000ff00000000800 */
[----:B------:R-:W-:Y:S08]  /*5910*/  MUFU.EX2 R220, R220 ;  /* 0x000000dc00dc7308 */ /* 0x000ff00000000800 */
[----:B------:R-:W-:Y:S08]  /*5920*/  MUFU.EX2 R219, R219 ;  /* 0x000000db00db7308 */ /* 0x000ff00000000800 */
[----:B------:R-:W-:Y:S08]  /*5930*/  MUFU.EX2 R4, R4 ;  /* 0x0000000400047308 */ /* 0x000ff00000000800 */
[----:B------:R-:W1:Y:S08]  /*5940*/  MUFU.EX2 R10, R10 ;  /* 0x0000000a000a7308 */ /* 0x000e700000000800 */
[----:B------:R-:W-:Y:S08]  /*5950*/  MUFU.EX2 R11, R11 ;  /* 0x0000000b000b7308 */ /* 0x000ff00000000800 */
[----:B------:R-:W2:Y:S01]  /*5960*/  MUFU.EX2 R14, R14 ;  /* 0x0000000e000e7308 */ /* 0x000ea20000000800 */
[----:B------:R-:W-:-:S02]  /*5970*/  R2UR UR6, R6 ;  /* 0x00000000060672ca */ /* 0x000fc400000e0000 */
[----:B------:R-:W-:Y:S01]  /*5980*/  R2UR UR7, R7 ;  /* 0x00000000070772ca */ /* 0x000fe200000e0000 */
[----:B------:R3:W-:Y:S01]  /*5990*/  STL [R1+0x2fc], R152 ;  /* 0x0002fc9801007387 */ /* 0x0007e20000100800 */
[----:B-1----:R-:W-:-:S03]  /*59a0*/  F2FP.F16.F32.PACK_AB R153, R10, R4 ;  /* 0x000000040a99723e */ /* 0x002fc600000000ff */
[----:B------:R1:W-:Y:S01]  /*59b0*/  STL [R1+0x304], R154 ;  /* 0x0003049a01007387 */ /* 0x0003e20000100800 */
[----:B---3--:R-:W-:Y:S02]  /*59c0*/  F2FP.F16.F32.PACK_AB R152, R221, R222 ;  /* 0x000000dedd98723e */ /* 0x008fe400000000ff */
[----:B--2---:R-:W-:Y:S02]  /*59d0*/  F2FP.F16.F32.PACK_AB R155, R14, R11 ;  /* 0x0000000b0e9b723e */ /* 0x004fe400000000ff */
[----:B-1----:R-:W-:Y:S01]  /*59e0*/  F2FP.F16.F32.PACK_AB R154, R219, R220 ;  /* 0x000000dcdb9a723e */ /* 0x002fe200000000ff */
[----:B------:R-:W-:Y:S04]  /*59f0*/  STL [R1+0x234], R76 ;  /* 0x0002344c01007387 */ /* 0x000fe80000100800 */
        /* <DEDUP_REMOVED lines=90> */
[----:B------:R1:W-:Y:S01]  /*5fa0*/  STL [R1+0x3b8], R32 ;  /* 0x0003b82001007387 */ /* 0x0003e20000100800 */
[----:B------:R2:W-:Y:S06]  /*5fb0*/  BAR.SYNC.DEFER_BLOCKING R225, 0x100 ;  /* 0x000400e10000751d */ /* 0x0005ec0000010000 */
[----:B-1----:R-:W-:-:S06]  /*5fc0*/  WARPGROUP.ARRIVE ;  /* 0x00000000000079c5 */ /* 0x002fcc0000000000 */
[----:B------:R-:W-:Y:S01]  /*5fd0*/  HGMMA.64x256x16.F32 R24, R152, gdesc[UR4].tnspB, RZ, !UPT, gsb0 ;  /* 0x43e0000498187df0 */ /* 0x000fe2000c0008ff */
[----:B------:R1:W-:Y:S01]  /*5fe0*/  STL [R1+0x3bc], R196 ;  /* 0x0003bcc401007387 */ /* 0x0003e20000100800 */
[-CC-:B------:R-:W-:Y:S01]  /*5ff0*/  FFMA.FTZ R20, R20, R15.reuse, -R16.reuse ;  /* 0x0000000f14147223 */ /* 0x180fe20000010810 */
[-CC-:B------:R-:W-:Y:S02]  /*6000*/  FFMA.FTZ R21, R21, R15.reuse, -R16.reuse ;  /* 0x0000000f15157223 */ /* 0x180fe40000010810 */
[----:B------:R3:W-:Y:S01]  /*6010*/  STL [R1+0x3c4], R199 ;  /* 0x0003c4c701007387 */ /* 0x0007e20000100800 */
[-CC-:B------:R-:W-:Y:S01]  /*6020*/  FFMA.FTZ R158, R158, R15.reuse, -R17.reuse ;  /* 0x0000000f9e9e7223 */ /* 0x180fe20000010811 */
[-CC-:B------:R-:W-:Y:S01]  /*6030*/  FFMA.FTZ R159, R159, R15.reuse, -R17.reuse ;  /* 0x0000000f9f9f7223 */ /* 0x180fe20000010811 */
[-CC-:B-1----:R-:W-:Y:S01]  /*6040*/  FFMA.FTZ R196, R156, R15.reuse, -R16.reuse ;  /* 0x0000000f9cc47223 */ /* 0x182fe20000010810 */
[-CC-:B------:R-:W-:Y:S01]  /*6050*/  FFMA.FTZ R156, R198, R15.reuse, -R17.reuse ;  /* 0x0000000fc69c7223 */ /* 0x180fe20000010811 */
[-C--:B---3--:R-:W-:Y:S01]  /*6060*/  FFMA.FTZ R199, R157, R15.reuse, -R16 ;  /* 0x0000000f9dc77223 */ /* 0x088fe20000010810 */
[----:B------:R-:W-:Y:S01]  /*6070*/  FFMA.FTZ R157, R197, R15, -R17 ;  /* 0x0000000fc59d7223 */ /* 0x000fe20000010811 */
[----:B------:R-:W-:Y:S08]  /*6080*/  MUFU.EX2 R20, R20 ;  /* 0x0000001400147308 */ /* 0x000ff00000000800 */
[----:B------:R-:W1:Y:S08]  /*6090*/  MUFU.EX2 R21, R21 ;  /* 0x0000001500157308 */ /* 0x000e700000000800 */
[----:B------:R-:W-:Y:S08]  /*60a0*/  MUFU.EX2 R196, R196 ;  /* 0x000000c400c47308 */ /* 0x000ff00000000800 */
[----:B------:R-:W3:Y:S08]  /*60b0*/  MUFU.EX2 R199, R199 ;  /* 0x000000c700c77308 */ /* 0x000ef00000000800 */
[----:B------:R-:W-:Y:S08]  /*60c0*/  MUFU.EX2 R156, R156 ;  /* 0x0000009c009c7308 */ /* 0x000ff00000000800 */
[----:B------:R-:W4:Y:S08]  /*60d0*/  MUFU.EX2 R157, R157 ;  /* 0x0000009d009d7308 */ /* 0x000f300000000800 */
[----:B------:R-:W-:Y:S08]  /*60e0*/  MUFU.EX2 R158, R158 ;  /* 0x0000009e009e7308 */ /* 0x000ff00000000800 */
[----:B------:R-:W0:Y:S01]  /*60f0*/  MUFU.EX2 R159, R159 ;  /* 0x0000009f009f7308 */ /* 0x000e220000000800 */
[----:B------:R2:W-:Y:S04]  /*6100*/  STL [R1+0x408], R8 ;  /* 0x0004080801007387 */ /* 0x0005e80000100800 */
[----:B------:R1:W-:Y:S01]  /*6110*/  STL [R1+0x420], R9 ;  /* 0x0004200901007387 */ /* 0x0003e20000100800 */
[----:B--2---:R-:W-:-:S02]  /*6120*/  VIADD R8, R6, 0x80 ;  /* 0x0000008006087836 */ /* 0x004fc40000000000 */
[----:B-1----:R-:W-:-:S03]  /*6130*/  IMAD.MOV.U32 R9, RZ, RZ, R7 ;  /* 0x000000ffff097224 */ /* 0x002fc600078e0007 */
[----:B------:R-:W-:Y:S02]  /*6140*/  R2UR UR6, R8 ;  /* 0x00000000080672ca */ /* 0x000fe400000e0000 */
[----:B------:R-:W-:Y:S01]  /*6150*/  R2UR UR7, R9 ;  /* 0x00000000090772ca */ /* 0x000fe200000e0000 */
        /* <DEDUP_REMOVED lines=24> */
[----:B------:R-:W-:Y:S01]  /*62e0*/  STL [R1+0x42c], R163 ;  /* 0x00042ca301007387 */ /* 0x000fe20000100800 */
[----:B------:R-:W-:-:S02]  /*62f0*/  WARPGROUP.DEPBAR.LE gsb0, 0x0 ;  /* 0x00008000000079c5 */ /* 0x000fc40000010000 */
[----:B------:R-:W-:Y:S02]  /*6300*/  F2FP.F16.F32.PACK_AB R152, R21, R20 ;  /* 0x000000141598723e */ /* 0x000fe400000000ff */
[----:B---3--:R-:W-:Y:S02]  /*6310*/  F2FP.F16.F32.PACK_AB R154, R199, R196 ;  /* 0x000000c4c79a723e */ /* 0x008fe400000000ff */
[----:B----4-:R-:W-:Y:S02]  /*6320*/  F2FP.F16.F32.PACK_AB R153, R157, R156 ;  /* 0x0000009c9d99723e */ /* 0x010fe400000000ff */
[----:B0-----:R-:W-:Y:S01]  /*6330*/  F2FP.F16.F32.PACK_AB R155, R159, R158 ;  /* 0x0000009e9f9b723e */ /* 0x001fe200000000ff */
[----:B------:R-:W-:Y:S04]  /*6340*/  STL.128 [R1+0x230], R24 ;  /* 0x0002301801007387 */ /* 0x000fe80000100c00 */
        /* <DEDUP_REMOVED lines=30> */
[----:B------:R0:W-:Y:S02]  /*6530*/  STL.128 [R1+0x420], R148 ;  /* 0x0004209401007387 */ /* 0x0001e40000100c00 */
[----:B0-----:R-:W-:-:S06]  /*6540*/  WARPGROUP.ARRIVE ;  /* 0x00000000000079c5 */ /* 0x001fcc0000000000 */
[----:B------:R-:W-:Y:S01]  /*6550*/  HGMMA.64x256x16.F32 R24, R152, gdesc[UR4].tnspB, R24, gsb0 ;  /* 0x43e0000498187df0 */ /* 0x000fe20008000818 */
[-CC-:B------:R-:W-:Y:S01]  /*6560*/  FFMA.FTZ R163, R169, R15.reuse, -R16.reuse ;  /* 0x0000000fa9a37223 */ /* 0x180fe20000010810 */
[-CC-:B------:R-:W-:Y:S01]  /*6570*/  FFMA.FTZ R162, R172, R15.reuse, -R16.reuse ;  /* 0x0000000faca27223 */ /* 0x180fe20000010810 */
[-CC-:B------:R-:W-:Y:S01]  /*6580*/  FFMA.FTZ R169, R178, R15.reuse, -R16.reuse ;  /* 0x0000000fb2a97223 */ /* 0x180fe20000010810 */
[-C--:B------:R-:W-:Y:S01]  /*6590*/  FFMA.FTZ R160, R166, R15.reuse, -R16 ;  /* 0x0000000fa6a07223 */ /* 0x080fe20000010810 */
[-CC-:B------:R-:W-:Y:S01]  /*65a0*/  FFMA.FTZ R172, R184, R15.reuse, -R17.reuse ;  /* 0x0000000fb8ac7223 */ /* 0x180fe20000010811 */
[-CC-:B------:R-:W-:Y:S01]  /*65b0*/  FFMA.FTZ R197, R188, R15.reuse, -R17.reuse ;  /* 0x0000000fbcc57223 */ /* 0x180fe20000010811 */
[-CC-:B------:R-:W-:Y:S01]  /*65c0*/  FFMA.FTZ R178, R192, R15.reuse, -R17.reuse ;  /* 0x0000000fc0b27223 */ /* 0x180fe20000010811 */
[----:B------:R-:W-:Y:S01]  /*65d0*/  FFMA.FTZ R195, R195, R15, -R17 ;  /* 0x0000000fc3c37223 */ /* 0x000fe20000010811 */
[----:B------:R-:W-:Y:S08]  /*65e0*/  MUFU.EX2 R163, R163 ;  /* 0x000000a300a37308 */ /* 0x000ff00000000800 */
[----:B------:R-:W0:Y:S08]  /*65f0*/  MUFU.EX2 R160, R160 ;  /* 0x000000a000a07308 */ /* 0x000e300000000800 */
[----:B------:R-:W-:Y:S08]  /*6600*/  MUFU.EX2 R162, R162 ;  /* 0x000000a200a27308 */ /* 0x000ff00000000800 */
[----:B------:R-:W1:Y:S08]  /*6610*/  MUFU.EX2 R169, R169 ;  /* 0x000000a900a97308 */ /* 0x000e700000000800 */
[----:B------:R-:W-:Y:S08]  /*6620*/  MUFU.EX2 R172, R172 ;  /* 0x000000ac00ac7308 */ /* 0x000ff00000000800 */
[----:B------:R-:W2:Y:S08]  /*6630*/  MUFU.EX2 R197, R197 ;  /* 0x000000c500c57308 */ /* 0x000eb00000000800 */
[----:B------:R-:W-:Y:S08]  /*6640*/  MUFU.EX2 R178, R178 ;  /* 0x000000b200b27308 */ /* 0x000ff00000000800 */
[----:B------:R-:W3:Y:S01]  /*6650*/  MUFU.EX2 R195, R195 ;  /* 0x000000c300c37308 */ /* 0x000ee20000000800 */
[----:B------:R-:W-:-:S02]  /*6660*/  VIADD R8, R6, 0x100 ;  /* 0x0000010006087836 */ /* 0x000fc40000000000 */
[----:B------:R-:W-:-:S03]  /*6670*/  IMAD.MOV.U32 R9, RZ, RZ, R7 ;  /* 0x000000ffff097224 */ /* 0x000fc600078e0007 */
[----:B------:R-:W-:Y:S02]  /*6680*/  R2UR UR6, R8 ;  /* 0x00000000080672ca */ /* 0x000fe400000e0000 */
[----:B------:R-:W-:Y:S01]  /*6690*/  R2UR UR7, R9 ;  /* 0x00000000090772ca */ /* 0x000fe200000e0000 */
[-CC-:B------:R-:W-:Y:S01]  /*66a0*/  FFMA.FTZ R166, R168, R15.reuse, -R16.reuse ;  /* 0x0000000fa8a67223 */ /* 0x180fe20000010810 */
[-CC-:B------:R-:W-:Y:S01]  /*66b0*/  FFMA.FTZ R168, R173, R15.reuse, -R16.reuse ;  /* 0x0000000fada87223 */ /* 0x180fe20000010810 */
[-CC-:B------:R-:W-:Y:S01]  /*66c0*/  FFMA.FTZ R184, R185, R15.reuse, -R17.reuse ;  /* 0x0000000fb9b87223 */ /* 0x180fe20000010811 */
[-CC-:B------:R-:W-:Y:S01]  /*66d0*/  FFMA.FTZ R165, R165, R15.reuse, -R16.reuse ;  /* 0x0000000fa5a57223 */ /* 0x180fe20000010810 */
[-C--:B------:R-:W-:Y:S01]  /*66e0*/  FFMA.FTZ R173, R177, R15.reuse, -R16 ;  /* 0x0000000fb1ad7223 */ /* 0x080fe20000010810 */
[-CC-:B------:R-:W-:Y:S01]  /*66f0*/  FFMA.FTZ R180, R180, R15.reuse, -R17.reuse ;  /* 0x0000000fb4b47223 */ /* 0x180fe20000010811 */
[-CC-:B------:R-:W-:Y:S01]  /*6700*/  FFMA.FTZ R201, R181, R15.reuse, -R17.reuse ;  /* 0x0000000fb5c97223 */ /* 0x180fe20000010811 */
[----:B------:R-:W-:Y:S01]  /*6710*/  FFMA.FTZ R185, R189, R15, -R17 ;  /* 0x0000000fbdb97223 */ /* 0x000fe20000010811 */
[----:B------:R-:W-:Y:S08]  /*6720*/  MUFU.EX2 R166, R166 ;  /* 0x000000a600a67308 */ /* 0x000ff00000000800 */
[----:B------:R-:W4:Y:S08]  /*6730*/  MUFU.EX2 R165, R165 ;  /* 0x000000a500a57308 */ /* 0x000f300000000800 */
[----:B------:R-:W-:Y:S08]  /*6740*/  MUFU.EX2 R168, R168 ;  /* 0x000000a800a87308 */ /* 0x000ff00000000800 */
[----:B------:R-:W4:Y:S01]  /*6750*/  MUFU.EX2 R173, R173 ;  /* 0x000000ad00ad7308 */ /* 0x000f220000000800 */
[----:B------:R-:W-:-:S02]  /*6760*/  WARPGROUP.DEPBAR.LE gsb0, 0x0 ;  /* 0x00008000000079c5 */ /* 0x000fc40000010000 */
[----:B0-----:R-:W-:Y:S02]  /*6770*/  F2FP.F16.F32.PACK_AB R152, R163, R160 ;  /* 0x000000a0a398723e */ /* 0x001fe400000000ff */
[----:B-1----:R-:W-:Y:S02]  /*6780*/  F2FP.F16.F32.PACK_AB R154, R169, R162 ;  /* 0x000000a2a99a723e */ /* 0x002fe400000000ff */
[----:B--2---:R-:W-:Y:S02]  /*6790*/  F2FP.F16.F32.PACK_AB R153, R197, R172 ;  /* 0x000000acc599723e */ /* 0x004fe400000000ff */
[----:B---3--:R-:W-:Y:S01]  /*67a0*/  F2FP.F16.F32.PACK_AB R155, R195, R178 ;  /* 0x000000b2c39b723e */ /* 0x008fe200000000ff */
        /* <DEDUP_REMOVED lines=34> */
[----:B------:R-:W-:Y:S08]  /*69d0*/  MUFU.EX2 R180, R180 ;  /* 0x000000b400b47308 */ /* 0x000ff00000000800 */
[----:B------:R-:W0:Y:S08]  /*69e0*/  MUFU.EX2 R201, R201 ;  /* 0x000000c900c97308 */ /* 0x000e300000000800 */
[----:B------:R-:W-:Y:S08]  /*69f0*/  MUFU.EX2 R184, R184 ;  /* 0x000000b800b87308 */ /* 0x000ff00000000800 */
[----:B------:R-:W1:Y:S01]  /*6a00*/  MUFU.EX2 R185, R185 ;  /* 0x000000b900b97308 */ /* 0x000e620000000800 */
[----:B------:R-:W-:-:S02]  /*6a10*/  VIADD R8, R6, 0x180 ;  /* 0x0000018006087836 */ /* 0x000fc40000000000 */
[----:B------:R-:W-:-:S03]  /*6a20*/  IMAD.MOV.U32 R9, RZ, RZ, R7 ;  /* 0x000000ffff097224 */ /* 0x000fc600078e0007 */
[----:B------:R-:W-:Y:S02]  /*6a30*/  R2UR UR6, R8 ;  /* 0x00000000080672ca */ /* 0x000fe400000e0000 */
[----:B------:R-:W-:Y:S01]  /*6a40*/  R2UR UR7, R9 ;  /* 0x00000000090772ca */ /* 0x000fe200000e0000 */
        /* <DEDUP_REMOVED lines=9> */
[----:B------:R-:W2:Y:S08]  /*6ae0*/  MUFU.EX2 R164, R164 ;  /* 0x000000a400a47308 */ /* 0x000eb00000000800 */
[----:B------:R-:W-:Y:S08]  /*6af0*/  MUFU.EX2 R170, R170 ;  /* 0x000000aa00aa7308 */ /* 0x000ff00000000800 */
[----:B------:R-:W3:Y:S08]  /*6b00*/  MUFU.EX2 R181, R181 ;  /* 0x000000b500b57308 */ /* 0x000ef00000000800 */
[----:B------:R-:W-:Y:S08]  /*6b10*/  MUFU.EX2 R174, R174 ;  /* 0x000000ae00ae7308 */ /* 0x000ff00000000800 */
[----:B------:R-:W3:Y:S08]  /*6b20*/  MUFU.EX2 R189, R189 ;  /* 0x000000bd00bd7308 */ /* 0x000ef00000000800 */
[----:B------:R-:W-:Y:S08]  /*6b30*/  MUFU.EX2 R176, R176 ;  /* 0x000000b000b07308 */ /* 0x000ff00000000800 */
[----:B------:R-:W3:Y:S01]  /*6b40*/  MUFU.EX2 R193, R193 ;  /* 0x000000c100c17308 */ /* 0x000ee20000000800 */
[----:B------:R-:W-:-:S02]  /*6b50*/  VIADD R8, R6, 0x200 ;  /* 0x0000020006087836 */ /* 0x000fc40000000000 */
[----:B------:R-:W-:Y:S01]  /*6b60*/  IMAD.MOV.U32 R9, RZ, RZ, R7 ;  /* 0x000000ffff097224 */ /* 0x000fe200078e0007 */
[----:B------:R-:W-:Y:S02]  /*6b70*/  WARPGROUP.DEPBAR.LE gsb0, 0x0 ;  /* 0x00008000000079c5 */ /* 0x000fe40000010000 */
[----:B----4-:R-:W-:Y:S02]  /*6b80*/  F2FP.F16.F32.PACK_AB R152, R166, R165 ;  /* 0x000000a5a698723e */ /* 0x010fe400000000ff */
[----:B------:R-:W-:Y:S02]  /*6b90*/  F2FP.F16.F32.PACK_AB R154, R173, R168 ;  /* 0x000000a8ad9a723e */ /* 0x000fe400000000ff */
[----:B0-----:R-:W-:Y:S02]  /*6ba0*/  F2FP.F16.F32.PACK_AB R153, R201, R180 ;  /* 0x000000b4c999723e */ /* 0x001fe400000000ff */
[----:B-1----:R-:W-:Y:S01]  /*6bb0*/  F2FP.F16.F32.PACK_AB R155, R185, R184 ;  /* 0x000000b8b99b723e */ /* 0x002fe200000000ff */
        /* <DEDUP_REMOVED lines=49> */
[----:B------:R-:W4:Y:S08]  /*6ed0*/  MUFU.EX2 R182, R182 ;  /* 0x000000b600b67308 */ /* 0x000f300000000800 */
[----:B------:R-:W-:Y:S08]  /*6ee0*/  MUFU.EX2 R175, R175 ;  /* 0x000000af00af7308 */ /* 0x000ff00000000800 */
[----:B------:R-:W4:Y:S01]  /*6ef0*/  MUFU.EX2 R186, R186 ;  /* 0x000000ba00ba7308 */ /* 0x000f220000000800 */
[----:B------:R-:W-:Y:S01]  /*6f00*/  VIADD R6, R6, 0x280 ;  /* 0x0000028006067836 */ /* 0x000fe20000000000 */
[----:B------:R-:W-:-:S02]  /*6f10*/  WARPGROUP.DEPBAR.LE gsb0, 0x0 ;  /* 0x00008000000079c5 */ /* 0x000fc40000010000 */
[----:B--2---:R-:W-:Y:S02]  /*6f20*/  F2FP.F16.F32.PACK_AB R152, R177, R164 ;  /* 0x000000a4b198723e */ /* 0x004fe400000000ff */
[----:B---3--:R-:W-:Y:S02]  /*6f30*/  F2FP.F16.F32.PACK_AB R154, R181, R170 ;  /* 0x000000aab59a723e */ /* 0x008fe400000000ff */
[----:B------:R-:W-:Y:S02]  /*6f40*/  F2FP.F16.F32.PACK_AB R153, R189, R174 ;  /* 0x000000aebd99723e */ /* 0x000fe400000000ff */
[----:B------:R-:W-:Y:S01]  /*6f50*/  F2FP.F16.F32.PACK_AB R155, R193, R176 ;  /* 0x000000b0c19b723e */ /* 0x000fe200000000ff */
        /* <DEDUP_REMOVED lines=32> */
[----:B--2---:R-:W-:-:S06]  /*7160*/  WARPGROUP.ARRIVE ;  /* 0x00000000000079c5 */ /* 0x004fcc0000000000 */
[----:B------:R-:W-:Y:S01]  /*7170*/  HGMMA.64x256x16.F32 R24, R152, gdesc[UR4].tnspB, R24, gsb0 ;  /* 0x43e0000498187df0 */ /* 0x000fe20008000818 */
[----:B------:R-:W-:Y:S02]  /*7180*/  R2UR UR6, R6 ;  /* 0x00000000060672ca */ /* 0x000fe400000e0000 */
[----:B------:R-:W-:Y:S01]  /*7190*/  R2UR UR7, R7 ;  /* 0x00000000070772ca */ /* 0x000fe200000e0000 */
[----:B------:R2:W5:Y:S04]  /*71a0*/  LDL R6, [R1+0x1f0] ;  /* 0x0001f00001067983 */ /* 0x0005680000100800 */
[----:B------:R-:W3:Y:S01]  /*71b0*/  LDL R7, [R1+0x28] ;  /* 0x0000280001077983 */ /* 0x000ee20000100800 */
[----:B------:R-:W-:Y:S02]  /*71c0*/  WARPGROUP.DEPBAR.LE gsb0, 0x0 ;  /* 0x00008000000079c5 */ /* 0x000fe40000010000 */
[----:B0-----:R-:W-:-:S02]  /*71d0*/  F2FP.F16.F32.PACK_AB R152, R9, R8 ;  /* 0x000000080998723e */ /* 0x001fc400000000ff */
[----:B-1----:R-:W-:Y:S02]  /*71e0*/  F2FP.F16.F32.PACK_AB R154, R16, R167 ;  /* 0x000000a7109a723e */ /* 0x002fe400000000ff */
[----:B----4-:R-:W-:Y:S02]  /*71f0*/  F2FP.F16.F32.PACK_AB R153, R182, R171 ;  /* 0x000000abb699723e */ /* 0x010fe400000000ff */
        /* <DEDUP_REMOVED lines=35> */
[----:B------:R-:W-:Y:S01]  /*7430*/  FADD.FTZ R221, R222, R221 ;  /* 0x000000dddedd7221 */ /* 0x000fe20000010000 */
[----:B------:R-:W-:-:S03]  /*7440*/  FADD.FTZ R4, R4, R10 ;  /* 0x0000000a04047221 */ /* 0x000fc60000010000 */
        /* <DEDUP_REMOVED lines=13> */
[----:B------:R-:W-:Y:S01]  /*7520*/  FADD.FTZ R172, R172, R159 ;  /* 0x0000009facac7221 */ /* 0x000fe20000010000 */
[----:B------:R-:W-:Y:S02]  /*7530*/  WARPGROUP.DEPBAR.LE gsb0, 0x0 ;  /* 0x00008000000079c5 */ /* 0x000fe40000010000 */
        /* <DEDUP_REMOVED lines=21> */
[----:B------:R0:W-:Y:S04]  /*7690*/  STL.128 [R1+0x380], R108 ;  /* 0x0003806c01007387 */ /* 0x0001e80000100c00 */
        /* <DEDUP_REMOVED lines=10> */
[----:B------:R-:W4:Y:S04]  /*7740*/  LDL R153, [R1+0x230] ;  /* 0x0002300001997983 */ /* 0x000f280000100800 */
[----:B0-----:R-:W2:Y:S04]  /*7750*/  LDL R111, [R1+0x234] ;  /* 0x00023400016f7983 */ /* 0x001ea80000100800 */
[----:B------:R-:W2:Y:S04]  /*7760*/  LDL R109, [R1+0x238] ;  /* 0x00023800016d7983 */ /* 0x000ea80000100800 */
        /* <DEDUP_REMOVED lines=61> */
[----:B-1----:R-:W2:Y:S04]  /*7b40*/  LDL R150, [R1+0x330] ;  /* 0x0003300001967983 */ /* 0x002ea80000100800 */
        /* <DEDUP_REMOVED lines=91> */
[----:B------:R0:W-:Y:S02]  /*8100*/  STL [R1+0x68], RZ ;  /* 0x000068ff01007387 */ /* 0x0001e40000100800 */
[----:B------:R-:W-:Y:S01]  /*8110*/  FADD.FTZ R16, R16, R167 ;  /* 0x000000a710107221 */ /* 0x000fe20000010000 */
[----:B------:R-:W-:Y:S01]  /*8120*/  FADD.FTZ R17, R186, R17 ;  /* 0x00000011ba117221 */ /* 0x000fe20000010000 */
[----:B------:R0:W-:Y:S04]  /*8130*/  STL [R1+0x68], R223 ;  /* 0x000068df01007387 */ /* 0x0001e80000100800 */
[----:B------:R0:W-:Y:S04]  /*8140*/  STL [R1+0x68], R223 ;  /* 0x000068df01007387 */ /* 0x0001e80000100800 */
[----:B------:R0:W-:Y:S01]  /*8150*/  STL [R1+0x68], R223 ;  /* 0x000068df01007387 */ /* 0x0001e20000100800 */
[----:B---3--:R-:W-:-:S03]  /*8160*/  LOP3.LUT R7, R7, 0x1, RZ, 0xfc, !PT ;  /* 0x0000000107077812 */ /* 0x008fc600078efcff */
[----:B------:R0:W-:Y:S04]  /*8170*/  STL [R1+0x68], R223 ;  /* 0x000068df01007387 */ /* 0x0001e80000100800 */
[----:B------:R0:W-:Y:S04]  /*8180*/  STL [R1+0x68], R223 ;  /* 0x000068df01007387 */ /* 0x0001e80000100800 */
[----:B------:R0:W-:Y:S04]  /*8190*/  STL [R1+0x68], R223 ;  /* 0x000068df01007387 */ /* 0x0001e80000100800 */
[----:B------:R0:W-:Y:S04]  /*81a0*/  STL [R1+0x204], R0 ;  /* 0x0002040001007387 */ /* 0x0001e80000100800 */
[----:B------:R0:W-:Y:S04]  /*81b0*/  STL.64 [R1+0x210], R16 ;  /* 0x0002101001007387 */ /* 0x0001e80000100a00 */
[----:B----4-:R0:W-:Y:S04]  /*81c0*/  STL [R1+0x230], R153 ;  /* 0x0002309901007387 */ /* 0x0101e80000100800 */
[----:B--2---:R0:W-:Y:S04]  /*81d0*/  STL [R1+0x234], R111 ;  /* 0x0002346f01007387 */ /* 0x0041e80000100800 */
[----:B------:R0:W-:Y:S04]  /*81e0*/  STL [R1+0x238], R109 ;  /* 0x0002386d01007387 */ /* 0x0001e80000100800 */
        /* <DEDUP_REMOVED lines=124> */
[----:B------:R0:W-:Y:S01]  /*89b0*/  STL [R1+0x42c], R24 ;  /* 0x00042c1801007387 */ /* 0x0001e20000100800 */
[----:B------:R-:W-:Y:S01]  /*89c0*/  ISETP.NE.AND P0, PT, R7, 0x3, PT ;  /* 0x000000030700780c */ /* 0x000fe20003f05270 */
[----:B------:R-:W-:-:S12]  /*89d0*/  BSSY B0, `(.L_x_2223) ;  /* 0x0000003000007945 */ /* 0x000fd80003800000 */
[----:B0-----:R-:W-:Y:S05]  /*89e0*/  @!P0 BRA `(.L_x_2224) ;  /* 0x0000000000048947 */ /* 0x001fea0003800000 */
[----:B------:R-:W-:Y:S01]  /*89f0*/  BPT.TRAP 0x1 ;  /* 0x000000040000795c */ /* 0x000fe20000300000 */
.L_x_2224:
[----:B------:R-:W-:Y:S05]  /*8a00*/  BSYNC B0 ;  /* 0x0000000000007941 */ /* 0x000fea0003800000 */
.L_x_2223:
[----:B------:R-:W2:Y:S01]  /*8a10*/  LDL.64 R8, [R1+0x48] ;  /* 0x0000480001087983 */ /* 0x000ea20000100a00 */
[----:B------:R-:W-:Y:S02]  /*8a20*/  UISETP.NE.AND UP1, UPT, UR39, URZ, UPT ;  /* 0x0000003f2700728c */ /* 0x000fe4000bf25270 */
[----:B------:R-:W-:Y:S01]  /*8a30*/  UISETP.NE.AND UP0, UPT, UR41, URZ, UPT ;  /* 0x0000003f2900728c */ /* 0x000fe2000bf05270 */
[----:B------:R-:W3:Y:S01]  /*8a40*/  LDL R0, [R1+0x34] ;  /* 0x0000340001007983 */ /* 0x000ee20000100800 */
[----:B--2---:R-:W-:-:S05]  /*8a50*/  MOV R7, R8 ;  /* 0x0000000800077202 */ /* 0x004fca0000000f00 */
[----:B-----5:R-:W-:-:S05]  /*8a60*/  IMAD R7, R6, 0x8, R7 ;  /* 0x0000000806077824 */ /* 0x020fca00078e0207 */
[----:B---3--:R-:W-:-:S04]  /*8a70*/  PRMT R0, R0, 0x654, R7 ;  /* 0x0000065400007816 */ /* 0x008fc80000000007 */
[----:B------:R0:W-:Y:S02]  /*8a80*/  SYNCS.ARRIVE.TRANS64.RED.A1T0 RZ, [R0+URZ], RZ ;  /* 0x000000ff00ff79a7 */ /* 0x0001e4000810043f */
[----:B0-----:R-:W2:Y:S01]  /*8a90*/  LDL R0, [R1+0x50] ;  /* 0x0000500001007983 */ /* 0x001ea20000100800 */
[----:B------:R-:W-:Y:S02]  /*8aa0*/  PLOP3.LUT P0, PT, PT, PT, UP1, 0x80, 0x0 ;  /* 0x000000000000781c */ /* 0x000fe40003f0f018 */
[----:B------:R-:W-:Y:S01]  /*8ab0*/  PLOP3.LUT P1, PT, PT, PT, UP1, 0x80, 0x0 ;  /* 0x000000000000781c */ /* 0x000fe20003f2f018 */
[----:B------:R-:W-:-:S06]  /*8ac0*/  UIADD3 UR44, UR44, -0x2, URZ ;  /* 0xfffffffe2c2c7890 */ /* 0x000fcc000fffe03f */
[----:B------:R-:W-:Y:S02]  /*8ad0*/  IMAD.U32 R10, RZ, RZ, UR44 ;  /* 0x0000002cff0a7e24 */ /* 0x000fe4000f8e00ff */
[----:B--2---:R-:W-:-:S04]  /*8ae0*/  IMAD.SHL.U32 R0, R0, 0x80, RZ ;  /* 0x0000008000007824 */ /* 0x004fc800078e00ff */
[----:B------:R-:W-:Y:S01]  /*8af0*/  @P0 IMAD.HI.U32 R5, R0, R5, RZ ;  /* 0x0000000500050227 */ /* 0x000fe200078e00ff */
[----:B------:R-:W-:-:S03]  /*8b00*/  PLOP3.LUT P0, PT, PT, PT, UP0, 0x40, 0x0 ;  /* 0x000000000000781c */ /* 0x000fc60003f0e808 */
[----:B------:R-:W-:Y:S01]  /*8b10*/  IMAD.MOV.U32 R4, RZ, RZ, R0 ;  /* 0x000000ffff047224 */ /* 0x000fe200078e0000 */
[----:B------:R-:W-:-:S05]  /*8b20*/  @P1 SHF.R.U32.HI R4, RZ, R226, R5 ;  /* 0x000000e2ff041219 */ /* 0x000fca0000011605 */
[----:B------:R-:W-:-:S04]  /*8b30*/  VIADD R5, R4, UR43 ;  /* 0x0000002b04057c36 */ /* 0x000fc80008000000 */
[----:B------:R-:W-:Y:S01]  /*8b40*/  IMAD.IADD R2, R5, 0x1, R2 ;  /* 0x0000000105027824 */ /* 0x000fe200078e0202 */
[----:B------:R-:W-:Y:S06]  /*8b50*/  @P0 BRA `(.L_x_2225) ;  /* 0x0000000000400947 */ /* 0x000fec0003800000 */
[C---:B------:R-:W-:Y:S01]  /*8b60*/  ISETP.GT.AND P0, PT, R5.reuse, RZ, PT ;  /* 0x000000ff0500720c */ /* 0x040fe20003f04270 */
[----:B------:R-:W-:Y:S01]  /*8b70*/  BSSY B0, `(.L_x_2226) ;  /* 0x000000c000007945 */ /* 0x000fe20003800000 */
[----:B------:R-:W-:-:S11]  /*8b80*/  VIADD R4, R5, 0xffffffff ;  /* 0xffffffff05047836 */ /* 0x000fd60000000000 */
[----:B------:R-:W-:Y:S05]  /*8b90*/  @P0 BRA `(.L_x_2227) ;  /* 0x0000000000180947 */ /* 0x000fea0003800000 */
[----:B------:R-:W-:Y:S01]  /*8ba0*/  ISETP.NE.AND P0, PT, R3, 0x1, PT ;  /* 0x000000010300780c */ /* 0x000fe20003f05270 */
[----:B------:R-:W-:-:S12]  /*8bb0*/  IMAD.MOV R5, RZ, RZ, -R5 ;  /* 0x000000ffff057224 */ /* 0x000fd800078e0a05 */
[----:B------:R-:W-:-:S05]  /*8bc0*/  @P0 IMAD.HI.U32 R12, R5, R12, RZ ;  /* 0x0000000c050c0227 */ /* 0x000fca00078e00ff */
[----:B------:R-:W-:-:S04]  /*8bd0*/  @P0 SHF.R.U32.HI R5, RZ, R13, R12 ;  /* 0x0000000dff050219 */ /* 0x000fc8000001160c */
[----:B------:R-:W-:Y:S01]  /*8be0*/  LOP3.LUT R4, RZ, R5, RZ, 0x33, !PT ;  /* 0x00000005ff047212 */ /* 0x000fe200078e33ff */
[----:B------:R-:W-:Y:S06]  /*8bf0*/  BRA `(.L_x_2228) ;  /* 0x00000000000c7947 */ /* 0x000fec0003800000 */
.L_x_2227:
[----:B------:R-:W-:-:S13]  /*8c00*/  ISETP.NE.AND P0, PT, R3, 0x1, PT ;  /* 0x000000010300780c */ /* 0x000fda0003f05270 */
[----:B------:R-:W-:-:S05]  /*8c10*/  @P0 IMAD.HI.U32 R12, R4, R12, RZ ;  /* 0x0000000c040c0227 */ /* 0x000fca00078e00ff */
[----:B------:R-:W-:-:S07]  /*8c20*/  @P0 SHF.R.U32.HI R4, RZ, R13, R12 ;  /* 0x0000000dff040219 */ /* 0x000fce000001160c */
.L_x_2228:
[----:B------:R-:W-:Y:S05]  /*8c30*/  BSYNC B0 ;  /* 0x0000000000007941 */ /* 0x000fea0003800000 */
.L_x_2226:
[----:B------:R-:W-:-:S05]  /*8c40*/  IMAD R3, R4, R3, R3 ;  /* 0x0000000304037224 */ /* 0x000fca00078e0203 */
[----:B------:R-:W-:-:S07]  /*8c50*/  VIMNMX R2, R2, R3, PT ;  /* 0x0000000302027248 */ /* 0x000fce0003fe0100 */
.L_x_2225:
[----:B------:R-:W-:Y:S01]  /*8c60*/  IMAD.HI R2, R2, 0x2aaaaaab, RZ ;  /* 0x2aaaaaab02027827 */ /* 0x000fe200078e02ff */
[----:B------:R-:W-:Y:S04]  /*8c70*/  BSSY B1, `(.L_x_2229) ;  /* 0x000000f000017945 */ /* 0x000fe80003800000 */
[----:B------:R-:W-:-:S04]  /*8c80*/  SHF.R.U32.HI R3, RZ, 0x1f, R2 ;  /* 0x0000001fff037819 */ /* 0x000fc80000011602 */
[----:B------:R-:W-:-:S04]  /*8c90*/  LEA.HI.SX32 R3, R2, R3, 0x1c ;  /* 0x0000000302037211 */ /* 0x000fc800078fe2ff */
[----:B------:R-:W-:-:S04]  /*8ca0*/  VIMNMX R188, R3, UR40, !PT ;  /* 0x0000002803bc7c48 */ /* 0x000fc8000ffe0100 */
[----:B------:R-:W-:-:S13]  /*8cb0*/  ISETP.GE.AND P0, PT, R10, R188, PT ;  /* 0x000000bc0a00720c */ /* 0x000fda0003f06270 */
[----:B------:R-:W-:Y:S05]  /*8cc0*/  @!P0 BRA `(.L_x_2230) ;  /* 0x0000000000248947 */ /* 0x000fea0003800000 */
[----:B------:R-:W-:Y:S01]  /*8cd0*/  BSSY B0, `(.L_x_2231) ;  /* 0x0000006000007945 */ /* 0x000fe20003800000 */
.L_x_2232:
[----:B------:R-:W-:-:S07]  /*8ce0*/  MOV R190, 0x8d00 ;  /* 0x00008d0000be7802 */ /* 0x000fce0000000f00 */
[----:B------:R-:W-:Y:S05]  /*8cf0*/  CALL.REL.NOINC `($_ZN7cutlass13device_kernelIN5flash11enable_sm90INS1_16FlashAttnFwdSm90INS1_25CollectiveMainloopFwdSm90ILi2EN4cute5tupleIJNS5_1CILi1EEES8_S8_EEENS6_IJNS7_ILi128EEENS7_ILi96EEENS7_ILi64EEEEEELi256ENS_6half_tEfNS_4arch4Sm90ELb0ELb1ELb0ELb0ELb1ELb0ELb1ELb1ELb0ELb1ELb1ELb0EEENS1_21CollectiveEpilogueFwdINS6_IJSA_NS7_ILi256EEESB_EEES9_SE_SG_Li256ELb0ELb1ELb1ELb0EEENS1_19SingleTileSchedulerILb0ELb1ELb1ELi128EEEEEEEEEvNT_6ParamsE$_ZZN5flash25CollectiveMainloopFwdSm90ILi2EN4cute5tupleIJNS1_1CILi1EEES4_S4_EEENS2_IJNS3_ILi128EEENS3_ILi96EEENS3_ILi64EEEEEELi256EN7cutlass6half_tEfNSA_4arch4Sm90ELb0ELb1ELb0ELb0ELb1ELb0ELb1ELb1ELb0ELb1ELb1ELb0EE3mmaINS_16FlashAttnFwdSm90ISE_NS_21CollectiveEpilogueFwdINS2_IJS6_NS3_ILi256EEES7_EEES5_SB_SD_Li256ELb0ELb1ELb1ELb0EEENS_19SingleTileSchedulerILb0ELb1ELb1ELi128EEEE13SharedStorageENS1_6TensorINS1_11ArrayEngineIfLm128EEENS1_6LayoutINS2_IJNS2_IJNS3_ILi2EEEST_NS3_ILi32EEEEEES4_S4_EEENS2_IJNS2_IJS4_ST_NS3_ILi4EEEEEENS3_ILi0EEESZ_EEEEEEENS_7SoftmaxILi2ELi0EEEEEbRKNSE_6ParamsENSA_13PipelineAsyncILi2EEES19_RNSA_13PipelineStateILj2EEERT0_RT1_iRiRKNS_16SeqlenInfoQKNewKILb0ELb0EEENS2_IJiiiiEEERT_ENKUliT_T0_T1_E_clIZSF_ISO_S12_S14_EbS17_S19_S19_S1C_S1E_S1G_iS1H_S1L_S1M_S1O_EUlRS1P_iE1_NS3_ILb0EEENS3_ILb1EEEEEDaiS1P_S1Q_S1R_) ;  /* 0x0000031c00487944 */ /* 0x000fea0003c00000 */
[C---:B------:R-:W-:Y:S01]  /*8d00*/  ISETP.GT.AND P0, PT, R10.reuse, R188, PT ;  /* 0x000000bc0a00720c */ /* 0x040fe20003f04270 */
[----:B------:R-:W-:-:S12]  /*8d10*/  VIADD R10, R10, 0xffffffff ;  /* 0xffffffff0a0a7836 */ /* 0x000fd80000000000 */
[----:B------:R-:W-:Y:S05]  /*8d20*/  @P0 BRA `(.L_x_2232) ;  /* 0xfffffffc00ec0947 */ /* 0x000fea000383ffff */
[----:B------:R-:W-:Y:S05]  /*8d30*/  BSYNC B0 ;  /* 0x0000000000007941 */ /* 0x000fea0003800000 */
.L_x_2231:
[----:B------:R-:W2:Y:S02]  /*8d40*/  LDL R0, [R1+0x50] ;  /* 0x0000500001007983 */ /* 0x000ea40000100800 */
[----:B--2---:R-:W-:-:S07]  /*8d50*/  IMAD.SHL.U32 R0, R0, 0x80, RZ ;  /* 0x0000008000007824 */ /* 0x004fce00078e00ff */
.L_x_2230:
[----:B------:R-:W-:Y:S05]  /*8d60*/  BSYNC B1 ;  /* 0x0000000000017941 */ /* 0x000fea0003800000 */
.L_x_2229:
[----:B------:R-:W-:Y:S01]  /*8d70*/  UISETP.NE.AND UP1, UPT, UR39, URZ, UPT ;  /* 0x0000003f2700728c */ /* 0x000fe2000bf25270 */
[----:B------:R-:W-:Y:S01]  /*8d80*/  VIADD R0, R0, 0x7f ;  /* 0x0000007f00007836 */ /* 0x000fe20000000000 */
[----:B------:R-:W-:-:S04]  /*8d90*/  UISETP.NE.AND UP0, UPT, UR41, URZ, UPT ;  /* 0x0000003f2900728c */ /* 0x000fc8000bf05270 */
[----:B------:R-:W-:Y:S02]  /*8da0*/  PLOP3.LUT P0, PT, PT, PT, UP1, 0x80, 0x0 ;  /* 0x000000000000781c */ /* 0x000fe40003f0f018 */
[----:B------:R-:W-:-:S03]  /*8db0*/  PLOP3.LUT P1, PT, PT, PT, UP1, 0x80, 0x0 ;  /* 0x000000000000781c */ /* 0x000fc60003f2f018 */
[----:B------:R-:W-:-:S08]  /*8dc0*/  @UP1 ULDC UR4, c[0x0][0x44c] ;  /* 0x0001130000041ab9 */ /* 0x000fd00000000800 */
[----:B------:R-:W-:Y:S01]  /*8dd0*/  @P0 IMAD.HI.U32 R2, R0, UR4, RZ ;  /* 0x0000000400020c27 */ /* 0x000fe2000f8e00ff */
[----:B------:R-:W-:Y:S01]  /*8de0*/  PLOP3.LUT P0, PT, PT, PT, UP0, 0x40, 0x0 ;  /* 0x000000000000781c */ /* 0x000fe20003f0e808 */
[----:B------:R-:W-:-:S03]  /*8df0*/  @UP1 ULDC UR4, c[0x0][0x450] ;  /* 0x0001140000041ab9 */ /* 0x000fc60000000800 */
[----:B------:R-:W-:Y:S01]  /*8e00*/  @P1 SHF.R.U32.HI R0, RZ, UR4, R2 ;  /* 0x00000004ff001c19 */ /* 0x000fe20008011602 */
[----:B------:R-:W-:-:S04]  /*8e10*/  ULDC UR4, c[0x0][0xad4] ;  /* 0x0002b50000047ab9 */ /* 0x000fc80000000800 */
[----:B------:R-:W-:-:S04]  /*8e20*/  VIADD R0, R0, UR38 ;  /* 0x0000002600007c36 */ /* 0x000fc80008000000 */
[----:B------:R-:W-:Y:S01]  /*8e30*/  VIADD R2, R0, -UR4 ;  /* 0x8000000400027c36 */ /* 0x000fe20008000000 */
[----:B------:R-:W-:Y:S06]  /*8e40*/  @P0 BRA `(.L_x_2233) ;  /* 0x0000000000540947 */ /* 0x000fec0003800000 */
[----:B------:R-:W-:Y:S01]  /*8e50*/  ISETP.GT.AND P0, PT, R0, -0x1, PT ;  /* 0xffffffff0000780c */ /* 0x000fe20003f04270 */
[----:B------:R-:W-:-:S12]  /*8e60*/  BSSY B0, `(.L_x_2234) ;  /* 0x0000011000007945 */ /* 0x000fd80003800000 */
        /* <DEDUP_REMOVED lines=10> */
.L_x_2235:
[----:B------:R-:W-:Y:S02]  /*8f10*/  ULDC UR4, c[0x0][0xadc] ;  /* 0x0002b70000047ab9 */ /* 0x000fe40000000800 */
[----:B------:R-:W-:-:S05]  /*8f20*/  IMAD.U32 R5, RZ, RZ, UR4 ;  /* 0x00000004ff057e24 */ /* 0x000fca000f8e00ff */
[----:B------:R-:W-:-:S13]  /*8f30*/  ISETP.NE.AND P0, PT, R5, 0x1, PT ;  /* 0x000000010500780c */ /* 0x000fda0003f05270 */
[----:B------:R-:W0:Y:S02]  /*8f40*/  @P0 LDC.64 R6, c[0x0][0xae0] ;  /* 0x0002b800ff060b82 */ /* 0x000e240000000a00 */
[----:B0-----:R-:W-:-:S05]  /*8f50*/  @P0 IMAD.HI.U32 R4, R0, R6, RZ ;  /* 0x0000000600040227 */ /* 0x001fca00078e00ff */
[----:B------:R-:W-:-:S07]  /*8f60*/  @P0 SHF.R.U32.HI R0, RZ, R7, R4 ;  /* 0x00000007ff000219 */ /* 0x000fce0000011604 */
.L_x_2236:
[----:B------:R-:W-:Y:S05]  /*8f70*/  BSYNC B0 ;  /* 0x0000000000007941 */ /* 0x000fea0003800000 */
.L_x_2234:
[----:B------:R-:W-:-:S05]  /*8f80*/  IMAD R3, R0, R5, RZ ;  /* 0x0000000500037224 */ /* 0x000fca00078e02ff */
[----:B------:R-:W-:-:S07]  /*8f90*/  VIMNMX R2, R2, R3, !PT ;  /* 0x0000000302027248 */ /* 0x000fce0007fe0100 */
.L_x_2233:
[----:B------:R-:W-:Y:S01]  /*8fa0*/  VIADD R2, R2, 0x5f ;  /* 0x0000005f02027836 */ /* 0x000fe20000000000 */
[----:B------:R-:W-:-:S03]  /*8fb0*/  IADD3 R6, P1, R18, 0x28, RZ ;  /* 0x0000002812067810 */ /* 0x000fc60007f3e0ff */
[----:B------:R-:W-:-:S04]  /*8fc0*/  IMAD.HI R2, R2, 0x2aaaaaab, RZ ;  /* 0x2aaaaaab02027827 */ /* 0x000fc800078e02ff */
[----:B------:R-:W-:Y:S01]  /*8fd0*/  IMAD.X R7, RZ, RZ, R19, P1 ;  /* 0x000000ffff077224 */ /* 0x000fe200008e0613 */
[----:B------:R-:W-:Y:S01]  /*8fe0*/  SHF.R.U32.HI R3, RZ, 0x1f, R2 ;  /* 0x0000001fff037819 */ /* 0x000fe20000011602 */
[----:B------:R-:W-:Y:S02]  /*8ff0*/  IMAD.MOV.U32 R14, RZ, RZ, R6 ;  /* 0x000000ffff0e7224 */ /* 0x000fe400078e0006 */
[----:B------:R-:W-:Y:S01]  /*9000*/  IMAD.MOV.U32 R15, RZ, RZ, R7 ;  /* 0x000000ffff0f7224 */ /* 0x000fe200078e0007 */
[----:B------:R-:W-:-:S04]  /*9010*/  LEA.HI.SX32 R3, R2, R3, 0x1c ;  /* 0x0000000302037211 */ /* 0x000fc800078fe2ff */
[----:B------:R-:W-:-:S04]  /*9020*/  VIMNMX R222, R3, UR40, !PT ;  /* 0x0000002803de7c48 */ /* 0x000fc8000ffe0100 */
[----:B------:R-:W-:-:S13]  /*9030*/  ISETP.GE.AND P0, PT, R10, R222, PT ;  /* 0x000000de0a00720c */ /* 0x000fda0003f06270 */
[----:B------:R-:W-:Y:S05]  /*9040*/  @!P0 BRA `(.L_x_2237) ;  /* 0x000001ac00108947 */ /* 0x000fea0003800000 */
[----:B------:R0:W5:Y:S01]  /*9050*/  LDL.64 R14, [R1+0x190] ;  /* 0x00019000010e7983 */ /* 0x0001620000100a00 */
[----:B------:R-:W-:-:S07]  /*9060*/  IMAD.MOV.U32 R196, RZ, RZ, R10 ;  /* 0x000000ffffc47224 */ /* 0x000fce00078e000a */
.L_x_2256:
[----:B------:R-:W2:Y:S04]  /*9070*/  LDL R2, [R1+0x1f0] ;  /* 0x0001f00001027983 */ /* 0x000ea80000100800 */
[----:B------:R-:W3:Y:S04]  /*9080*/  LDL R0, [R1+0x1f8] ;  /* 0x0001f80001007983 */ /* 0x000ee80000100800 */
[----:B-1----:R-:W4:Y:S01]  /*9090*/  LDL R3, [R1] ;  /* 0x0000000001037983 */ /* 0x002f220000100800 */
[----:B--2---:R-:W-:-:S05]  /*90a0*/  VIADD R2, R2, 0x1 ;  /* 0x0000000102027836 */ /* 0x004fca0000000000 */
[----:B------:R-:W-:-:S13]  /*90b0*/  ISETP.NE.AND P0, PT, R2, 0x2, PT ;  /* 0x000000020200780c */ /* 0x000fda0003f05270 */
[----:B-----5:R1:W5:Y:S04]  /*90c0*/  @P0 LDL R4, [R1+0x1f4] ;  /* 0x0001f40001040983 */ /* 0x0203680000100800 */
[----:B------:R-:W2:Y:S01]  /*90d0*/  @!P0 LDL R5, [R1+0x1f4] ;  /* 0x0001f40001058983 */ /* 0x000ea20000100800 */
[----:B---3--:R-:W-:Y:S01]  /*90e0*/  VIADD R0, R0, 0x1 ;  /* 0x0000000100007836 */ /* 0x008fe20000000000 */
[----:B----4-:R-:W-:Y:S02]  /*90f0*/  LOP3.LUT R3, R3, 0x1, RZ, 0xfc, !PT ;  /* 0x0000000103037812 */ /* 0x010fe400078efcff */
[----:B------:R3:W-:Y:S04]  /*9100*/  STL [R1+0x1f0], R2 ;  /* 0x0001f00201007387 */ /* 0x0007e80000100800 */
[----:B------:R1:W-:Y:S04]  /*9110*/  STL [R1+0x1f8], R0 ;  /* 0x0001f80001007387 */ /* 0x0003e80000100800 */
[----:B------:R1:W-:Y:S01]  /*9120*/  @!P0 STL [R1+0x1f0], RZ ;  /* 0x0001f0ff01008387 */ /* 0x0003e20000100800 */
[----:B------:R-:W-:Y:S01]  /*9130*/  ISETP.NE.AND P1, PT, R3, 0x3, PT ;  /* 0x000000030300780c */ /* 0x000fe20003f25270 */
[----:B------:R-:W-:Y:S05]  /*9140*/  YIELD ;  /* 0x0000000000007946 */ /* 0x000fea0003800000 */
[----:B------:R-:W-:Y:S01]  /*9150*/  BSSY B0, `(.L_x_2238) ;  /* 0x0000008000007945 */ /* 0x000fe20003800000 */
[----:B---3--:R-:W-:-:S02]  /*9160*/  @!P0 IMAD.MOV.U32 R2, RZ, RZ, RZ ;  /* 0x000000ffff028224 */ /* 0x008fc400078e00ff */
[----:B------:R-:W-:Y:S02]  /*9170*/  IMAD.MOV.U32 R16, RZ, RZ, R6 ;  /* 0x000000ffff107224 */ /* 0x000fe400078e0006 */
[----:B------:R-:W-:Y:S01]  /*9180*/  IMAD.MOV.U32 R17, RZ, RZ, R7 ;  /* 0x000000ffff117224 */ /* 0x000fe200078e0007 */
[----:B--2---:R-:W-:-:S05]  /*9190*/  @!P0 LOP3.LUT R4, R5, 0x1, RZ, 0x3c, !PT ;  /* 0x0000000105048812 */ /* 0x004fca00078e3cff */
[----:B------:R1:W-:Y:S01]  /*91a0*/  @!P0 STL [R1+0x1f4], R4 ;  /* 0x0001f40401008387 */ /* 0x0003e20000100800 */
[----:B------:R-:W-:Y:S05]  /*91b0*/  @!P1 BRA `(.L_x_2239) ;  /* 0x0000000000049947 */ /* 0x000fea0003800000 */
[----:B------:R-:W-:Y:S01]  /*91c0*/  BPT.TRAP 0x1 ;  /* 0x000000040000795c */ /* 0x000fe20000300000 */
.L_x_2239:
[----:B------:R-:W-:Y:S05]  /*91d0*/  BSYNC B0 ;  /* 0x0000000000007941 */ /* 0x000fea0003800000 */
.L_x_2238:
[----:B------:R-:W2:Y:S01]  /*91e0*/  LDL.64 R6, [R1+0x18] ;  /* 0x0000180001067983 */ /* 0x000ea20000100a00 */
[----:B-----5:R-:W-:Y:S02]  /*91f0*/  SHF.L.U32 R5, R4, 0x1f, RZ ;  /* 0x0000001f04057819 */ /* 0x020fe400000006ff */
[----:B--2---:R-:W-:-:S05]  /*9200*/  MOV R3, R6 ;  /* 0x0000000600037202 */ /* 0x004fca0000000f00 */
[----:B------:R-:W-:-:S04]  /*9210*/  IMAD R2, R2, 0x8, R3 ;  /* 0x0000000802027824 */ /* 0x000fc800078e0203 */
[----:B------:R2:W3:Y:S01]  /*9220*/  SYNCS.PHASECHK.TRANS64.TRYWAIT P0, [R2+URZ], R5 ;  /* 0x00000005020075a7 */ /* 0x0004e2000800017f */
[----:B------:R2:W5:Y:S01]  /*9230*/  LDL.64 R6, [R1+0x1f0] ;  /* 0x0001f00001067983 */ /* 0x0005620000100a00 */
[----:B------:R-:W-:Y:S04]  /*9240*/  BSSY B0, `(.L_x_2240) ;  /* 0x0000003000007945 */ /* 0x000fe80003800000 */
[----:B------:R-:W-:Y:S05]  /*9250*/  @!P1 BRA `(.L_x_2241) ;  /* 0x0000000000049947 */ /* 0x000fea0003800000 */
[----:B------:R-:W-:Y:S01]  /*9260*/  BPT.TRAP 0x1 ;  /* 0x000000040000795c */ /* 0x000fe20000300000 */
.L_x_2241:
[----:B------:R-:W-:Y:S05]  /*9270*/  BSYNC B0 ;  /* 0x0000000000007941 */ /* 0x000fea0003800000 */
.L_x_2240:
[----:B------:R-:W-:Y:S04]  /*9280*/  BSSY B0, `(.L_x_2242) ;  /* 0x0000006000007945 */ /* 0x000fe80003800000 */
[----:B---3--:R-:W-:Y:S05]  /*9290*/  @P0 BRA `(.L_x_2243) ;  /* 0x0000000000100947 */ /* 0x008fea0003800000 */
[----:B-----5:R-:W-:Y:S01]  /*92a0*/  IMAD R6, R6, 0x8, R3 ;  /* 0x0000000806067824 */ /* 0x020fe200078e0203 */
[----:B------:R-:W-:-:S04]  /*92b0*/  SHF.L.U32 R7, R7, 0x1f, RZ ;  /* 0x0000001f07077819 */ /* 0x000fc800000006ff */
[----:B------:R-:W3:Y:S02]  /*92c0*/  SYNCS.PHASECHK.TRANS64.TRYWAIT P0, [R6+URZ], R7 ;  /* 0x00000007060075a7 */ /* 0x000ee4000800017f */
[----:B---3--:R-:W-:Y:S05]  /*92d0*/  @!P0 BRA `(.L_x_2244) ;  /* 0x000002dc00548947 */ /* 0x008fea0003800000 */
.L_x_2243:
[----:B------:R-:W-:Y:S05]  /*92e0*/  BSYNC B0 ;  /* 0x0000000000007941 */ /* 0x000fea0003800000 */
.L_x_2242:
[----:B---3-5:R-:W3:Y:S04]  /*92f0*/  LDL R7, [R1+0x1f0] ;  /* 0x0001f00001077983 */ /* 0x028ee80000100800 */
[----:B--2---:R-:W3:Y:S01]  /*9300*/  LDL.64 R2, [R1+0x80] ;  /* 0x0000800001027983 */ /* 0x004ee20000100a00 */
[----:B------:R-:W-:Y:S05]  /*9310*/  WARPSYNC.ALL ;  /* 0x0000000000007948 */ /* 0x000fea0003800000 */
[----:B------:R-:W2:Y:S04]  /*9320*/  LDL.64 R12, [R1+0x78] ;  /* 0x00007800010c7983 */ /* 0x000ea80000100a00 */
[----:B-1----:R-:W4:Y:S04]  /*9330*/  LDL.64 R4, [R1+0x78] ;  /* 0x0000780001047983 */ /* 0x002f280000100a00 */
[----:B------:R-:W4:Y:S01]  /*9340*/  LDL.64 R8, [R1+0x78] ;  /* 0x0000780001087983 */ /* 0x000f220000100a00 */
[----:B---3--:R-:W-:Y:S01]  /*9350*/  IMAD R2, R7, 0x300, R2 ;  /* 0x0000030007027824 */ /* 0x008fe200078e0202 */
[----:B------:R-:W-:-:S02]  /*9360*/  R2UR UR7, R3 ;  /* 0x00000000030772ca */ /* 0x000fc400000e0000 */
[----:B------:R-:W3:Y:S01]  /*9370*/  LDL.64 R10, [R1+0x78] ;  /* 0x00007800010a7983 */ /* 0x000ee20000100a00 */
[----:B------:R-:W-:Y:S01]  /*9380*/  WARPGROUP.ARRIVE ;  /* 0x00000000000079c5 */ /* 0x000fe20000000000 */
[C---:B------:R-:W-:Y:S01]  /*9390*/  R2UR UR6, R2.reuse ;  /* 0x00000000020672ca */ /* 0x040fe200000e0000 */
[----:B------:R-:W-:Y:S01]  /*93a0*/  IMAD.MOV.U32 R223, RZ, RZ, 0x1 ;  /* 0x00000001ffdf7424 */ /* 0x000fe200078e00ff */
[----:B------:R1:W-:Y:S04]  /*93b0*/  STL [R1+0x60], RZ ;  /* 0x000060ff01007387 */ /* 0x0003e80000100800 */
[----:B------:R1:W-:Y:S04]  /*93c0*/  STL [R1+0x60], R223 ;  /* 0x000060df01007387 */ /* 0x0003e80000100800 */
[----:B------:R1:W-:Y:S04]  /*93d0*/  STL [R1+0x60], R223 ;  /* 0x000060df01007387 */ /* 0x0003e80000100800 */
[----:B------:R1:W-:Y:S04]  /*93e0*/  STL [R1+0x60], R223 ;  /* 0x000060df01007387 */ /* 0x0003e80000100800 */
[----:B------:R1:W-:Y:S01]  /*93f0*/  STL [R1+0x60], R223 ;  /* 0x000060df01007387 */ /* 0x0003e20000100800 */
[----:B------:R-:W-:-:S02]  /*9400*/  VIADD R6, R2, 0x2 ;  /* 0x0000000202067836 */ /* 0x000fc40000000000 */
[----:B------:R-:W-:Y:S01]  /*9410*/  IMAD.MOV.U32 R7, RZ, RZ, R3 ;  /* 0x000000ffff077224 */ /* 0x000fe200078e0003 */
[----:B--2---:R-:W-:Y:S02]  /*9420*/  R2UR UR4, R12 ;  /* 0x000000000c0472ca */ /* 0x004fe400000e0000 */
[----:B------:R-:W-:Y:S01]  /*9430*/  R2UR UR5, R13 ;  /* 0x000000000d0572ca */ /* 0x000fe200000e0000 */
[----:B----4-:R-:W-:Y:S01]  /*9440*/  VIADD R4, R4, 0x2 ;  /* 0x0000000204047836 */ /* 0x010fe20000000000 */
[----:B------:R1:W5:Y:S11]  /*9450*/  LDL.64 R12, [R1+0x1f0] ;  /* 0x0001f000010c7983 */ /* 0x0003760000100a00 */
[----:B------:R-:W-:Y:S01]  /*9460*/  HGMMA.64x96x16.F32 R144, gdesc[UR4], RZ, !UPT, gsb0 ;  /* 0x01600000049079f0 */ /* 0x000fe2000c0008ff */
[----:B------:R-:W-:-:S02]  /*9470*/  R2UR UR6, R6 ;  /* 0x00000000060672ca */ /* 0x000fc400000e0000 */
[----:B------:R-:W-:Y:S02]  /*9480*/  R2UR UR7, R7 ;  /* 0x00000000070772ca */ /* 0x000fe400000e0000 */
[----:B------:R-:W-:Y:S02]  /*9490*/  R2UR UR4, R4 ;  /* 0x00000000040472ca */ /* 0x000fe400000e0000 */
[----:B------:R-:W-:Y:S01]  /*94a0*/  R2UR UR5, R5 ;  /* 0x00000000050572ca */ /* 0x000fe200000e0000 */
[----:B------:R-:W-:Y:S02]  /*94b0*/  WARPGROUP.DEPBAR.LE gsb0, 0x0 ;  /* 0x00008000000079c5 */ /* 0x000fe40000010000 */
[----:B------:R-:W2:Y:S01]  /*94c0*/  LD.E R0, desc[UR36][R16.64] ;  /* 0x0000002410007980 */ /* 0x000ea2000c101900 */
[----:B------:R-:W-:-:S09]  /*94d0*/  WARPGROUP.ARRIVE ;  /* 0x00000000000079c5 */ /* 0x000fd20000000000 */
[----:B------:R-:W-:Y:S01]  /*94e0*/  HGMMA.64x96x16.F32 R144, gdesc[UR4], R144, gsb0 ;  /* 0x01600000049079f0 */ /* 0x000fe20008000890 */
[----:B------:R-:W-:Y:S02]  /*94f0*/  VIADD R8, R8, 0x4 ;  /* 0x0000000408087836 */ /* 0x000fe40000000000 */
[----:B------:R-:W-:Y:S02]  /*9500*/  VIADD R4, R2, 0x4 ;  /* 0x0000000402047836 */ /* 0x000fe40000000000 */
[----:B------:R-:W-:Y:S01]  /*9510*/  IMAD.MOV.U32 R5, RZ, RZ, R3 ;  /* 0x000000ffff057224 */ /* 0x000fe200078e0003 */
[----:B------:R-:W-:Y:S02]  /*9520*/  R2UR UR4, R8 ;  /* 0x00000000080472ca */ /* 0x000fe400000e0000 */
[----:B------:R-:W-:Y:S02]  /*9530*/  R2UR UR6, R4 ;  /* 0x00000000040672ca */ /* 0x000fe400000e0000 */
[----:B------:R-:W-:-:S02]  /*9540*/  R2UR UR7, R5 ;  /* 0x00000000050772ca */ /* 0x000fc400000e0000 */
[----:B------:R-:W-:Y:S01]  /*9550*/  R2UR UR5, R9 ;  /* 0x00000000090572ca */ /* 0x000fe200000e0000 */
[----:B------:R-:W-:Y:S01]  /*9560*/  VIADD R2, R2, 0x6 ;  /* 0x0000000602027836 */ /* 0x000fe20000000000 */
[----:B------:R-:W-:Y:S02]  /*9570*/  WARPGROUP.DEPBAR.LE gsb0, 0x0 ;  /* 0x00008000000079c5 */ /* 0x000fe40000010000 */
[----:B------:R-:W-:-:S09]  /*9580*/  WARPGROUP.ARRIVE ;  /* 0x00000000000079c5 */ /* 0x000fd20000000000 */
[----:B------:R-:W-:Y:S01]  /*9590*/  HGMMA.64x96x16.F32 R144, gdesc[UR4], R144, gsb0 ;  /* 0x01600000049079f0 */ /* 0x000fe20008000890 */
[----:B---3--:R-:W-:Y:S01]  /*95a0*/  VIADD R10, R10, 0x6 ;  /* 0x000000060a0a7836 */ /* 0x008fe20000000000 */
[----:B------:R-:W-:Y:S02]  /*95b0*/  R2UR UR6, R2 ;  /* 0x00000000020672ca */ /* 0x000fe400000e0000 */
[----:B------:R-:W-:Y:S02]  /*95c0*/  R2UR UR7, R3 ;  /* 0x00000000030772ca */ /* 0x000fe400000e0000 */
[----:B------:R-:W-:Y:S02]  /*95d0*/  R2UR UR4, R10 ;  /* 0x000000000a0472ca */ /* 0x000fe400000e0000 */
[----:B------:R-:W-:Y:S01]  /*95e0*/  R2UR UR5, R11 ;  /* 0x000000000b0572ca */ /* 0x000fe200000e0000 */
[----:B------:R-:W-:Y:S02]  /*95f0*/  WARPGROUP.DEPBAR.LE gsb0, 0x0 ;  /* 0x00008000000079c5 */ /* 0x000fe40000010000 */
[----:B------:R-:W-:-:S10]  /*9600*/  WARPGROUP.ARRIVE ;  /* 0x00000000000079c5 */ /* 0x000fd40000000000 */
[----:B------:R-:W-:Y:S01]  /*9610*/  HGMMA.64x96x16.F32 R144, gdesc[UR4], R144, gsb0 ;  /* 0x01600000049079f0 */ /* 0x000fe20008000890 */
[----:B------:R-:W-:Y:S01]  /*9620*/  BSSY B0, `(.L_x_2245) ;  /* 0x0000006000007945 */ /* 0x000fe20003800000 */
[----:B--2---:R-:W-:-:S04]  /*9630*/  LOP3.LUT R0, R0, 0x1, RZ, 0xfc, !PT ;  /* 0x0000000100007812 */ /* 0x004fc800078efcff */
[----:B------:R-:W-:Y:S01]  /*9640*/  ISETP.NE.AND P0, PT, R0, 0x3, PT ;  /* 0x000000030000780c */ /* 0x000fe20003f05270 */
[----:B------:R-:W-:-:S12]  /*9650*/  WARPGROUP.DEPBAR.LE gsb0, 0x0 ;  /* 0x00008000000079c5 */ /* 0x000fd80000010000 */
[----:B-1----:R-:W-:Y:S05]  /*9660*/  @!P0 BRA `(.L_x_2246) ;  /* 0x0000000000048947 */ /* 0x002fea0003800000 */
[----:B------:R-:W-:Y:S01]  /*9670*/  BPT.TRAP 0x1 ;  /* 0x000000040000795c */ /* 0x000fe20000300000 */
.L_x_2246:
[----:B------:R-:W-:Y:S05]  /*9680*/  BSYNC B0 ;  /* 0x0000000000007941 */ /* 0x000fea0003800000 */
.L_x_2245:
[----:B------:R-:W2:Y:S01]  /*9690*/  LD.E.64 R2, desc[UR36][R16.64+0x18] ;  /* 0x0000182410027980 */ /* 0x000ea2000c101b00 */
[----:B-----5:R-:W-:Y:S02]  /*96a0*/  SHF.L.U32 R13, R13, 0x1f, RZ ;  /* 0x0000001f0d0d7819 */ /* 0x020fe400000006ff */
[----:B--2---:R-:W-:-:S05]  /*96b0*/  MOV R3, R2 ;  /* 0x0000000200037202 */ /* 0x004fca0000000f00 */
[----:B------:R-:W-:-:S04]  /*96c0*/  IMAD R0, R12, 0x8, R3 ;  /* 0x000000080c007824 */ /* 0x000fc800078e0203 */
[----:B------:R1:W2:Y:S01]  /*96d0*/  SYNCS.PHASECHK.TRANS64.TRYWAIT P0, [R0+URZ], R13 ;  /* 0x0000000d000075a7 */ /* 0x0002a2000800017f */
[----:B------:R-:W3:Y:S01]  /*96e0*/  LD.E R2, desc[UR36][R16.64] ;  /* 0x0000002410027980 */ /* 0x000ee2000c101900 */
[----:B------:R-:W-:Y:S01]  /*96f0*/  BSSY B0, `(.L_x_2247) ;  /* 0x0000005000007945 */ /* 0x000fe20003800000 */
[----:B---3--:R-:W-:-:S04]  /*9700*/  LOP3.LUT R2, R2, 0x1, RZ, 0xfc, !PT ;  /* 0x0000000102027812 */ /* 0x008fc800078efcff */
[----:B------:R-:W-:-:S13]  /*9710*/  ISETP.NE.AND P1, PT, R2, 0x3, PT ;  /* 0x000000030200780c */ /* 0x000fda0003f25270 */
[----:B-12---:R-:W-:Y:S05]  /*9720*/  @!P1 BRA `(.L_x_2248) ;  /* 0x0000000000049947 */ /* 0x006fea0003800000 */
[----:B------:R-:W-:Y:S01]  /*9730*/  BPT.TRAP 0x1 ;  /* 0x000000040000795c */ /* 0x000fe20000300000 */
.L_x_2248:
[----:B------:R-:W-:Y:S05]  /*9740*/  BSYNC B0 ;  /* 0x0000000000007941 */ /* 0x000fea0003800000 */
.L_x_2247:
[----:B------:R-:W-:Y:S04]  /*9750*/  BSSY B0, `(.L_x_2249) ;  /* 0x0000007000007945 */ /* 0x000fe80003800000 */
[----:B------:R-:W-:Y:S05]  /*9760*/  @P0 BRA `(.L_x_2250) ;  /* 0x0000000000140947 */ /* 0x000fea0003800000 */
[----:B------:R-:W2:Y:S02]  /*9770*/  LD.E.64 R2, desc[UR36][R16.64+0x18] ;  /* 0x0000182410027980 */ /* 0x000ea4000c101b00 */
[----:B--2---:R-:W-:-:S05]  /*9780*/  MOV R3, R2 ;  /* 0x0000000200037202 */ /* 0x004fca0000000f00 */
[----:B------:R-:W-:-:S04]  /*9790*/  IMAD R12, R12, 0x8, R3 ;  /* 0x000000080c0c7824 */ /* 0x000fc800078e0203 */
[----:B------:R-:W1:Y:S02]  /*97a0*/  SYNCS.PHASECHK.TRANS64.TRYWAIT P0, [R12+URZ], R13 ;  /* 0x0000000d0c0075a7 */ /* 0x000e64000800017f */
[----:B-1----:R-:W-:Y:S05]  /*97b0*/  @!P0 BRA `(.L_x_2251) ;  /* 0x000002d800308947 */ /* 0x002fea0003800000 */
.L_x_2250:
[----:B------:R-:W-:Y:S05]  /*97c0*/  BSYNC B0 ;  /* 0x0000000000007941 */ /* 0x000fea0003800000 */
.L_x_2249:
[----:B-1----:R-:W2:Y:S04]  /*97d0*/  LDL R13, [R1+0x1f0] ;  /* 0x0001f000010d7983 */ /* 0x002ea80000100800 */
[----:B------:R-:W2:Y:S04]  /*97e0*/  LDL.64 R2, [R1+0xf8] ;  /* 0x0000f80001027983 */ /* 0x000ea80000100a00 */
[----:B------:R-:W3:Y:S04]  /*97f0*/  LDL R0, [R1+0x70] ;  /* 0x0000700001007983 */ /* 0x000ee80000100800 */
[----:B------:R-:W4:Y:S04]  /*9800*/  LDL.64 R4, [R1+0xf0] ;  /* 0x0000f00001047983 */ /* 0x000f280000100a00 */
[----:B------:R-:W4:Y:S04]  /*9810*/  LDL.64 R6, [R1+0xf0] ;  /* 0x0000f00001067983 */ /* 0x000f280000100a00 */
[----:B------:R-:W4:Y:S04]  /*9820*/  LDL.64 R8, [R1+0xf0] ;  /* 0x0000f00001087983 */ /* 0x000f280000100a00 */
[----:B------:R-:W4:Y:S01]  /*9830*/  LDL.64 R10, [R1+0xf0] ;  /* 0x0000f000010a7983 */ /* 0x000f220000100a00 */
[----:B------:R-:W-:Y:S05]  /*9840*/  WARPSYNC.ALL ;  /* 0x0000000000007948 */ /* 0x000fea0003800000 */
[----:B------:R-:W-:Y:S01]  /*9850*/  WARPGROUP.ARRIVE ;  /* 0x00000000000079c5 */ /* 0x000fe20000000000 */
[----:B--2---:R-:W-:Y:S01]  /*9860*/  IMAD R2, R13, 0xc00, R2 ;  /* 0x00000c000d027824 */ /* 0x004fe200078e0202 */
[----:B------:R-:W-:Y:S01]  /*9870*/  R2UR UR7, R3 ;  /* 0x00000000030772ca */ /* 0x000fe200000e0000 */
[----:B------:R-:W2:Y:S01]  /*9880*/  LDL.64 R12, [R1+0xf0] ;  /* 0x0000f000010c7983 */ /* 0x000ea20000100a00 */
[----:B---3--:R-:W-:-:S02]  /*9890*/  ISETP.NE.U32.AND P0, PT, R0, RZ, PT ;  /* 0x000000ff0000720c */ /* 0x008fc40003f05070 */
        /* <DEDUP_REMOVED lines=131> */
[----:B------:R-:W-:Y:S01]  /*a0d0*/  R2UR UR6, R4 ;  /* 0x00000000040672ca */ /* 0x000fe200000e0000 */
[----:B------:R-:W2:Y:S01]  /*a0e0*/  LDL R12, [R1] ;  /* 0x00000000010c7983 */ /* 0x000ea20000100800 */
        /* <DEDUP_REMOVED lines=48> */
[----:B--2---:R-:W-:-:S03]  /*a3f0*/  LOP3.LUT R12, R12, 0x1, RZ, 0xfc, !PT ;  /* 0x000000010c0c7812 */ /* 0x004fc600078efcff */
[----:B------:R1:W-:Y:S04]  /*a400*/  STL [R1+0x70], R223 ;  /* 0x000070df01007387 */ /* 0x0003e80000100800 */
[----:B------:R1:W-:Y:S04]  /*a410*/  STL [R1+0x70], R223 ;  /* 0x000070df01007387 */ /* 0x0003e80000100800 */
[----:B------:R1:W-:Y:S01]  /*a420*/  STL [R1+0x70], R223 ;  /* 0x000070df01007387 */ /* 0x0003e20000100800 */
[----:B------:R-:W-:Y:S01]  /*a430*/  ISETP.NE.AND P0, PT, R12, 0x3, PT ;  /* 0x000000030c00780c */ /* 0x000fe20003f05270 */
[----:B------:R-:W-:Y:S01]  /*a440*/  BSSY B0, `(.L_x_2252) ;  /* 0x0000005000007945 */ /* 0x000fe20003800000 */
[----:B------:R-:W-:-:S02]  /*a450*/  WARPGROUP.DEPBAR.LE gsb0, 0x0 ;  /* 0x00008000000079c5 */ /* 0x000fc40000010000 */
[----:B------:R1:W-:Y:S09]  /*a460*/  BAR.ARV R224, 0x100 ;  /* 0x000400e00000751d */ /* 0x0003f20000002000 */
[----:B-1----:R-:W-:Y:S05]  /*a470*/  @!P0 BRA `(.L_x_2253) ;  /* 0x0000000000048947 */ /* 0x002fea0003800000 */
[----:B------:R-:W-:Y:S01]  /*a480*/  BPT.TRAP 0x1 ;  /* 0x000000040000795c */ /* 0x000fe20000300000 */
.L_x_2253:
[----:B------:R-:W-:Y:S05]  /*a490*/  BSYNC B0 ;  /* 0x0000000000007941 */ /* 0x000fea0003800000 */
.L_x_2252:
[----:B------:R-:W2:Y:S04]  /*a4a0*/  LDL.64 R2, [R1+0x20] ;  /* 0x0000200001027983 */ /* 0x000ea80000100a00 */
[----:B------:R-:W-:Y:S04]  /*a4b0*/  STL [R1+0xfd4], R222 ;  /* 0x000fd4de01007387 */ /* 0x000fe80000100800 */
[----:B------:R-:W-:Y:S04]  /*a4c0*/  STL [R1+0xfd0], R196 ;  /* 0x000fd0c401007387 */ /* 0x000fe80000100800 */
[----:B------:R-:W-:Y:S04]  /*a4d0*/  STL [R1+0xcc4], R18 ;  /* 0x000cc41201007387 */ /* 0x000fe80000100800 */
[----:B------:R-:W-:Y:S04]  /*a4e0*/  STL [R1+0xcc0], R19 ;  /* 0x000cc01301007387 */ /* 0x000fe80000100800 */
[----:B------:R-:W-:Y:S04]  /*a4f0*/  STL [R1+0xcbc], R14 ;  /* 0x000cbc0e01007387 */ /* 0x000fe80000100800 */
[----:B------:R-:W-:Y:S01]  /*a500*/  STL [R1+0xcb8], R15 ;  /* 0x000cb80f01007387 */ /* 0x000fe20000100800 */
[----:B--2---:R-:W-:-:S05]  /*a510*/  MOV R3, R2 ;  /* 0x0000000200037202 */ /* 0x004fca0000000f00 */
[----:B-----5:R-:W-:-:S05]  /*a520*/  IMAD R0, R0, 0x8, R3 ;  /* 0x0000000800007824 */ /* 0x020fca00078e0203 */
[----:B------:R-:W-:-:S04]  /*a530*/  PRMT R0, R13, 0x654, R0 ;  /* 0x000006540d007816 */ /* 0x000fc80000000000 */
[----:B------:R1:W-:Y:S01]  /*a540*/  SYNCS.ARRIVE.TRANS64.RED.A1T0 RZ, [R0+URZ], RZ ;  /* 0x000000ff00ff79a7 */ /* 0x0003e2000810043f */
[----:B------:R-:W1:Y:S04]  /*a550*/  LDL.64 R28, [R1+0x200] ;  /* 0x00020000011c7983 */ /* 0x000e680000100a00 */
[----:B------:R-:W2:Y:S04]  /*a560*/  LDL.64 R126, [R1+0x280] ;  /* 0x00028000017e7983 */ /* 0x000ea80000100a00 */
[----:B------:R-:W3:Y:S04]  /*a570*/  LDL.64 R124, [R1+0x290] ;  /* 0x00029000017c7983 */ /* 0x000ee80000100a00 */
[----:B------:R-:W4:Y:S04]  /*a580*/  LDL.64 R94, [R1+0x360] ;  /* 0x00036000015e7983 */ /* 0x000f280000100a00 */
        /* <DEDUP_REMOVED lines=67> */
[----:B------:R-:W4:Y:S04]  /*a9c0*/  LDL.64 R24, [R1+0x3d8] ;  /* 0x0003d80001187983 */ /* 0x000f280000100a00 */
[----:B------:R-:W4:Y:S04]  /*a9d0*/  LDL.64 R16, [R1+0x3e8] ;  /* 0x0003e80001107983 */ /* 0x000f280000100a00 */
[----:B------:R-:W4:Y:S04]  /*a9e0*/  LDL.64 R10, [R1+0x3f8] ;  /* 0x0003f800010a7983 */ /* 0x000f280000100a00 */
[----:B------:R-:W4:Y:S01]  /*a9f0*/  LDL.64 R8, [R1+0x408] ;  /* 0x0004080001087983 */ /* 0x000f220000100a00 */
[----:B-1----:R-:W-:-:S03]  /*aa00*/  FMNMX.FTZ R0, R144, R28, !PT ;  /* 0x0000001c90007209 */ /* 0x002fc60007810000 */
[----:B------:R-:W4:Y:S01]  /*aa10*/  LDL.64 R6, [R1+0x418] ;  /* 0x0004180001067983 */ /* 0x000f220000100a00 */
[----:B------:R-:W-:-:S04]  /*aa20*/  FMNMX.FTZ R3, R145, R0, !PT ;  /* 0x0000000091037209 */ /* 0x000fc80007810000 */
[----:B------:R-:W-:-:S04]  /*aa30*/  FMNMX.FTZ R0, R148, R3, !PT ;  /* 0x0000000394007209 */ /* 0x000fc80007810000 */
[----:B------:R-:W-:-:S04]  /*aa40*/  FMNMX.FTZ R3, R149, R0, !PT ;  /* 0x0000000095037209 */ /* 0x000fc80007810000 */
[----:B------:R-:W-:-:S04]  /*aa50*/  FMNMX.FTZ R0, R152, R3, !PT ;  /* 0x0000000398007209 */ /* 0x000fc80007810000 */
[----:B------:R-:W-:-:S04]  /*aa60*/  FMNMX.FTZ R3, R153, R0, !PT ;  /* 0x0000000099037209 */ /* 0x000fc80007810000 */
[----:B------:R-:W-:-:S04]  /*aa70*/  FMNMX.FTZ R0, R156, R3, !PT ;  /* 0x000000039c007209 */ /* 0x000fc80007810000 */
[----:B------:R-:W-:Y:S02]  /*aa80*/  FMNMX.FTZ R3, R157, R0, !PT ;  /* 0x000000009d037209 */ /* 0x000fe40007810000 */
[----:B------:R-:W-:Y:S02]  /*aa90*/  FMNMX.FTZ R0, R146, R29, !PT ;  /* 0x0000001d92007209 */ /* 0x000fe40007810000 */
[----:B------:R-:W-:Y:S02]  /*aaa0*/  FMNMX.FTZ R2, R160, R3, !PT ;  /* 0x00000003a0027209 */ /* 0x000fe40007810000 */
[----:B------:R-:W-:Y:S02]  /*aab0*/  FMNMX.FTZ R3, R147, R0, !PT ;  /* 0x0000000093037209 */ /* 0x000fe40007810000 */
[----:B------:R-:W-:Y:S01]  /*aac0*/  FMNMX.FTZ R5, R161, R2, !PT ;  /* 0x00000002a1057209 */ /* 0x000fe20007810000 */
[----:B0-----:R-:W4:Y:S01]  /*aad0*/  LDL.LU.128 R144, [R1+0x55e0] ;  /* 0x0055e00001907983 */ /* 0x001f220000300c00 */
[----:B------:R-:W-:-:S04]  /*aae0*/  FMNMX.FTZ R0, R150, R3, !PT ;  /* 0x0000000396007209 */ /* 0x000fc80007810000 */
[----:B------:R-:W-:Y:S02]  /*aaf0*/  FMNMX.FTZ R3, R151, R0, !PT ;  /* 0x0000000097037209 */ /* 0x000fe40007810000 */
[----:B------:R-:W-:Y:S01]  /*ab00*/  FMNMX.FTZ R2, R164, R5, !PT ;  /* 0x00000005a4027209 */ /* 0x000fe20007810000 */
[----:B------:R-:W4:Y:S01]  /*ab10*/  LDL.LU.128 R148, [R1+0x55f0] ;  /* 0x0055f00001947983 */ /* 0x000f220000300c00 */
        /* <DEDUP_REMOVED lines=16> */
[----:B------:R-:W-:Y:S02]  /*ac20*/  FMNMX.FTZ R0, R170, R3, !PT ;  /* 0x00000003aa007209 */ /* 0x000fe40007810000 */
[----:B------:R-:W-:Y:S02]  /*ac30*/  FMNMX.FTZ R5, R173, R2, !PT ;  /* 0x00000002ad057209 */ /* 0x000fe40007810000 */
[----:B------:R-:W-:Y:S02]  /*ac40*/  FMNMX.FTZ R3, R171, R0, !PT ;  /* 0x00000000ab037209 */ /* 0x000fe40007810000 */
[----:B------:R-:W-:Y:S01]  /*ac50*/  FMNMX.FTZ R2, R176, R5, !PT ;  /* 0x00000005b0027209 */ /* 0x000fe20007810000 */
[----:B------:R-:W4:Y:S01]  /*ac60*/  LDL.LU.128 R168, [R1+0x5640] ;  /* 0x0056400001a87983 */ /* 0x000f220000300c00 */
[----:B------:R-:W-:-:S02]  /*ac70*/  FMNMX.FTZ R0, R174, R3, !PT ;  /* 0x00000003ae007209 */ /* 0x000fc40007810000 */
[----:B------:R-:W-:Y:S02]  /*ac80*/  FMNMX.FTZ R5, R177, R2, !PT ;  /* 0x00000002b1057209 */ /* 0x000fe40007810000 */
[----:B------:R-:W-:Y:S02]  /*ac90*/  FMNMX.FTZ R3, R175, R0, !PT ;  /* 0x00000000af037209 */ /* 0x000fe40007810000 */
[----:B------:R-:W-:Y:S01]  /*aca0*/  FMNMX.FTZ R2, R180, R5, !PT ;  /* 0x00000005b4027209 */ /* 0x000fe20007810000 */
[----:B------:R-:W4:Y:S01]  /*acb0*/  LDL.LU.128 R172, [R1+0x5650] ;  /* 0x0056500001ac7983 */ /* 0x000f220000300c00 */
[----:B------:R-:W-:Y:S02]  /*acc0*/  FMNMX.FTZ R0, R178, R3, !PT ;  /* 0x00000003b2007209 */ /* 0x000fe40007810000 */
[----:B------:R-:W-:Y:S02]  /*acd0*/  FMNMX.FTZ R5, R181, R2, !PT ;  /* 0x00000002b5057209 */ /* 0x000fe40007810000 */
[----:B------:R-:W-:-:S02]  /*ace0*/  FMNMX.FTZ R3, R179, R0, !PT ;  /* 0x00000000b3037209 */ /* 0x000fc40007810000 */
        /* <DEDUP_REMOVED lines=10> */
[----:B------:R-:W4:Y:S02]  /*ad90*/  LDL.LU.128 R184, [R1+0x5680] ;  /* 0x0056800001b87983 */ /* 0x000f240000300c00 */
[----:B------:R-:W-:Y:S02]  /*ada0*/  FMNMX.FTZ R0, R190, R3, !PT ;  /* 0x00000003be007209 */ /* 0x000fe40007810000 */
[----:B------:R-:W0:Y:S02]  /*adb0*/  SHFL.BFLY PT, R5, R2, 0x2, 0x1f ;  /* 0x0c401f0002057f89 */ /* 0x000e2400000e0000 */
[----:B------:R-:W-:-:S02]  /*adc0*/  FMNMX.FTZ R3, R191, R0, !PT ;  /* 0x00000000bf037209 */ /* 0x000fc40007810000 */
[----:B------:R-:W2:Y:S04]  /*add0*/  LDL R0, [R1+0x220] ;  /* 0x0002200001007983 */ /* 0x000ea80000100800 */
[----:B------:R-:W-:Y:S04]  /*ade0*/  STL.64 [R1+0x200], R2 ;  /* 0x0002000201007387 */ /* 0x000fe80000100a00 */
[----:B------:R-:W3:Y:S04]  /*adf0*/  LDL R143, [R1+0x204] ;  /* 0x00020400018f7983 */ /* 0x000ee80000100800 */
[----:B------:R-:W4:Y:S01]  /*ae00*/  LDL.LU.128 R188, [R1+0x5690] ;  /* 0x0056900001bc7983 */ /* 0x000f220000300c00 */
[----:B0-----:R-:W-:-:S05]  /*ae10*/  FMNMX.FTZ R5, R2, R5, !PT ;  /* 0x0000000502057209 */ /* 0x001fca0007810000 */
[----:B------:R-:W0:Y:S02]  /*ae20*/  SHFL.BFLY PT, R4, R5, 0x1, 0x1f ;  /* 0x0c201f0005047f89 */ /* 0x000e2400000e0000 */
[----:B0-----:R-:W-:-:S05]  /*ae30*/  FMNMX.FTZ R4, R5, R4, !PT ;  /* 0x0000000405047209 */ /* 0x001fca0007810000 */
[----:B------:R0:W-:Y:S04]  /*ae40*/  STL [R1+0x200], R4 ;  /* 0x0002000401007387 */ /* 0x0001e80000100800 */
[----:B------:R-:W2:Y:S04]  /*ae50*/  LDL R13, [R1+0x200] ;  /* 0x00020000010d7983 */ /* 0x000ea80000100800 */
[----:B0-----:R-:W4:Y:S04]  /*ae60*/  LDL.64 R4, [R1+0x428] ;  /* 0x0004280001047983 */ /* 0x001f280000100a00 */
[----:B---3--:R-:W0:Y:S02]  /*ae70*/  SHFL.BFLY PT, R2, R143, 0x2, 0x1f ;  /* 0x0c401f008f027f89 */ /* 0x008e2400000e0000 */
[----:B0-----:R-:W-:-:S05]  /*ae80*/  FMNMX.FTZ R2, R2, R143, !PT ;  /* 0x0000008f02027209 */ /* 0x001fca0007810000 */
[----:B------:R-:W0:Y:S01]  /*ae90*/  SHFL.BFLY PT, R129, R2, 0x1, 0x1f ;  /* 0x0c201f0002817f89 */ /* 0x000e2200000e0000 */
[----:B--2---:R-:W-:Y:S01]  /*aea0*/  FADD.FTZ R3, R28, -R13 ;  /* 0x8000000d1c037221 */ /* 0x004fe20000010000 */
[----:B0-----:R-:W-:-:S03]  /*aeb0*/  FMNMX.FTZ R12, R2, R129, !PT ;  /* 0x00000081020c7209 */ /* 0x001fc60007810000 */
[----:B------:R-:W-:Y:S02]  /*aec0*/  FMUL.FTZ R3, R3, R0 ;  /* 0x0000000003037220 */ /* 0x000fe40000410000 */
[----:B------:R-:W-:-:S04]  /*aed0*/  FADD.FTZ R29, R29, -R12 ;  /* 0x8000000c1d1d7221 */ /* 0x000fc80000010000 */
[----:B------:R-:W0:Y:S01]  /*aee0*/  MUFU.EX2 R3, R3 ;  /* 0x0000000300037308 */ /* 0x000e220000000800 */
[----:B------:R-:W-:-:S07]  /*aef0*/  FMUL.FTZ R2, R0, R29 ;  /* 0x0000001d00027220 */ /* 0x000fce0000410000 */
[----:B------:R-:W1:Y:S01]  /*af00*/  MUFU.EX2 R2, R2 ;  /* 0x0000000200027308 */ /* 0x000e620000000800 */
[C---:B0-----:R-:W-:Y:S01]  /*af10*/  FMUL.FTZ R127, R3.reuse, R127 ;  /* 0x0000007f037f7220 */ /* 0x041fe20000410000 */
[C---:B------:R-:W-:Y:S01]  /*af20*/  FMUL.FTZ R126, R3.reuse, R126 ;  /* 0x0000007e037e7220 */ /* 0x040fe20000410000 */
[C---:B------:R-:W-:Y:S01]  /*af30*/  FMUL.FTZ R125, R3.reuse, R125 ;  /* 0x0000007d037d7220 */ /* 0x040fe20000410000 */
[C---:B------:R-:W-:Y:S01]  /*af40*/  FMUL.FTZ R124, R3.reuse, R124 ;  /* 0x0000007c037c7220 */ /* 0x040fe20000410000 */
[C---:B----4-:R-:W-:Y:S01]  /*af50*/  FMUL.FTZ R95, R3.reuse, R95 ;  /* 0x0000005f035f7220 */ /* 0x050fe20000410000 */
[C---:B------:R-:W-:Y:S01]  /*af60*/  FMUL.FTZ R94, R3.reuse, R94 ;  /* 0x0000005e035e7220 */ /* 0x040fe20000410000 */
[----:B------:R0:W-:Y:S01]  /*af70*/  STL.64 [R1+0x280], R126 ;  /* 0x0002807e01007387 */ /* 0x0001e20000100a00 */
[C---:B-1----:R-:W-:Y:S01]  /*af80*/  FMUL.FTZ R39, R2.reuse, R39 ;  /* 0x0000002702277220 */ /* 0x042fe20000410000 */
[C---:B------:R-:W-:Y:S02]  /*af90*/  FMUL.FTZ R38, R2.reuse, R38 ;  /* 0x0000002602267220 */ /* 0x040fe40000410000 */
[----:B------:R1:W-:Y:S01]  /*afa0*/  STL.64 [R1+0x290], R124 ;  /* 0x0002907c01007387 */ /* 0x0003e20000100a00 */
[C---:B------:R-:W-:Y:S01]  /*afb0*/  FMUL.FTZ R133, R3.reuse, R133 ;  /* 0x0000008503857220 */ /* 0x040fe20000410000 */
[C---:B------:R-:W-:Y:S01]  /*afc0*/  FMUL.FTZ R132, R3.reuse, R132 ;  /* 0x0000008403847220 */ /* 0x040fe20000410000 */
[C---:B------:R-:W-:Y:S01]  /*afd0*/  FMUL.FTZ R135, R3.reuse, R135 ;  /* 0x0000008703877220 */ /* 0x040fe20000410000 */
[C---:B------:R-:W-:Y:S01]  /*afe0*/  FMUL.FTZ R134, R3.reuse, R134 ;  /* 0x0000008603867220 */ /* 0x040fe20000410000 */
[C---:B------:R-:W-:Y:S01]  /*aff0*/  FMUL.FTZ R123, R3.reuse, R123 ;  /* 0x0000007b037b7220 */ /* 0x040fe20000410000 */
[C---:B0-----:R-:W-:Y:S01]  /*b000*/  FMUL.FTZ R127, R2.reuse, R21 ;  /* 0x00000015027f7220 */ /* 0x041fe20000410000 */
[C---:B------:R-:W-:Y:S01]  /*b010*/  FMUL.FTZ R126, R2.reuse, R20 ;  /* 0x00000014027e7220 */ /* 0x040fe20000410000 */
[C---:B-1----:R-:W-:Y:S01]  /*b020*/  FMUL.FTZ R125, R2.reuse, R23 ;  /* 0x00000017027d7220 */ /* 0x042fe20000410000 */
[C---:B------:R-:W-:Y:S01]  /*b030*/  FMUL.FTZ R124, R2.reuse, R22 ;  /* 0x00000016027c7220 */ /* 0x040fe20000410000 */
        /* <DEDUP_REMOVED lines=65> */
[----:B------:R-:W-:Y:S01]  /*b450*/  STL.64 [R1+0x360], R94 ;  /* 0x0003605e01007387 */ /* 0x000fe20000100a00 */
[C---:B------:R-:W-:Y:S01]  /*b460*/  FMUL.FTZ R87, R3.reuse, R87 ;  /* 0x0000005703577220 */ /* 0x040fe20000410000 */
[C---:B------:R-:W-:Y:S01]  /*b470*/  FMUL.FTZ R86, R3.reuse, R86 ;  /* 0x0000005603567220 */ /* 0x040fe20000410000 */
[C---:B------:R-:W-:Y:S01]  /*b480*/  FMUL.FTZ R79, R3.reuse, R79 ;  /* 0x0000004f034f7220 */ /* 0x040fe20000410000 */
[C---:B------:R-:W-:Y:S01]  /*b490*/  FMUL.FTZ R78, R3.reuse, R78 ;  /* 0x0000004e034e7220 */ /* 0x040fe20000410000 */
[----:B------:R-:W-:Y:S04]  /*b4a0*/  STL.64 [R1+0x348], R38 ;  /* 0x0003482601007387 */ /* 0x000fe80000100a00 */
[----:B------:R0:W-:Y:S04]  /*b4b0*/  STL.64 [R1+0x398], R124 ;  /* 0x0003987c01007387 */ /* 0x0001e80000100a00 */
[----:B------:R1:W-:Y:S04]  /*b4c0*/  STL.64 [R1+0x3a8], R126 ;  /* 0x0003a87e01007387 */ /* 0x0003e80000100a00 */
[----:B------:R-:W-:Y:S04]  /*b4d0*/  STL.64 [R1+0x240], R132 ;  /* 0x0002408401007387 */ /* 0x000fe80000100a00 */
[----:B0-----:R-:W2:Y:S04]  /*b4e0*/  LDL R124, [R1+0x360] ;  /* 0x00036000017c7983 */ /* 0x001ea80000100800 */
[----:B-1----:R-:W3:Y:S04]  /*b4f0*/  LDL R126, [R1+0x34c] ;  /* 0x00034c00017e7983 */ /* 0x002ee80000100800 */
[----:B------:R-:W-:Y:S04]  /*b500*/  STL.64 [R1+0x250], R134 ;  /* 0x0002508601007387 */ /* 0x000fe80000100a00 */
        /* <DEDUP_REMOVED lines=10> */
[----:B------:R0:W-:Y:S04]  /*b5b0*/  STL.64 [R1+0x3a0], R92 ;  /* 0x0003a05c01007387 */ /* 0x0001e80000100a00 */
        /* <DEDUP_REMOVED lines=12> */
[----:B------:R4:W-:Y:S04]  /*b680*/  STL.64 [R1+0x318], R46 ;  /* 0x0003182e01007387 */ /* 0x0009e80000100a00 */
[----:B------:R4:W-:Y:S04]  /*b690*/  STL.64 [R1+0x338], R40 ;  /* 0x0003382801007387 */ /* 0x0009e80000100a00 */
[----:B------:R-:W-:Y:S04]  /*b6a0*/  STL.64 [R1+0x378], R30 ;  /* 0x0003781e01007387 */ /* 0x000fe80000100a00 */
[----:B------:R-:W-:Y:S04]  /*b6b0*/  STL.64 [R1+0x388], R26 ;  /* 0x0003881a01007387 */ /* 0x000fe80000100a00 */
[----:B------:R-:W-:Y:S04]  /*b6c0*/  STL.64 [R1+0x230], R130 ;  /* 0x0002308201007387 */ /* 0x000fe80000100a00 */
[----:B------:R4:W-:Y:S04]  /*b6d0*/  STL.64 [R1+0x3b0], R90 ;  /* 0x0003b05a01007387 */ /* 0x0009e80000100a00 */
[----:B------:R4:W-:Y:S04]  /*b6e0*/  STL.64 [R1+0x288], R56 ;  /* 0x0002883801007387 */ /* 0x0009e80000100a00 */
[----:B0-----:R-:W2:Y:S04]  /*b6f0*/  LDL R93, [R1+0x23c] ;  /* 0x00023c00015d7983 */ /* 0x001ea80000100800 */
        /* <DEDUP_REMOVED lines=12> */
[----:B----4-:R-:W4:Y:S04]  /*b7c0*/  LDL R47, [R1+0x2bc] ;  /* 0x0002bc00012f7983 */ /* 0x010f280000100800 */
        /* <DEDUP_REMOVED lines=12> */
[----:B------:R-:W-:Y:S04]  /*b890*/  STL.64 [R1+0x260], R136 ;  /* 0x0002608801007387 */ /* 0x000fe80000100a00 */
[----:B------:R-:W-:Y:S04]  /*b8a0*/  STL.64 [R1+0x2e0], R116 ;  /* 0x0002e07401007387 */ /* 0x000fe80000100a00 */
[----:B------:R0:W-:Y:S04]  /*b8b0*/  STL.64 [R1+0x2f0], R114 ;  /* 0x0002f07201007387 */ /* 0x0001e80000100a00 */
[----:B------:R-:W-:Y:S04]  /*b8c0*/  STL.64 [R1+0x3c0], R86 ;  /* 0x0003c05601007387 */ /* 0x000fe80000100a00 */
[----:B------:R1:W-:Y:S04]  /*b8d0*/  STL.64 [R1+0x410], R78 ;  /* 0x0004104e01007387 */ /* 0x0003e80000100a00 */
        /* <DEDUP_REMOVED lines=10> */
[----:B0-----:R-:W4:Y:S04]  /*b980*/  LDL R115, [R1+0x268] ;  /* 0x0002680001737983 */ /* 0x001f280000100800 */
[----:B------:R-:W4:Y:S04]  /*b990*/  LDL R117, [R1+0x26c] ;  /* 0x00026c0001757983 */ /* 0x000f280000100800 */
[----:B-1----:R-:W4:Y:S04]  /*b9a0*/  LDL R79, [R1+0x27c] ;  /* 0x00027c00014f7983 */ /* 0x002f280000100800 */
[----:B------:R-:W4:Y:S04]  /*b9b0*/  LDL R78, [R1+0x3ac] ;  /* 0x0003ac00014e7983 */ /* 0x000f280000100800 */
[----:B------:R-:W4:Y:S01]  /*b9c0*/  LDL R76, [R1+0x3c0] ;  /* 0x0003c000014c7983 */ /* 0x000f220000100800 */
        /* <DEDUP_REMOVED lines=27> */
[----:B------:R-:W-:Y:S01]  /*bb80*/  FMUL.FTZ R34, R2, R34 ;  /* 0x0000002202227220 */ /* 0x000fe20000410000 */
[----:B------:R-:W-:Y:S04]  /*bb90*/  STL.64 [R1+0x3c8], R44 ;  /* 0x0003c82c01007387 */ /* 0x000fe80000100a00 */
[----:B------:R-:W4:Y:S04]  /*bba0*/  LDL R68, [R1+0x3c8] ;  /* 0x0003c80001447983 */ /* 0x000f280000100800 */
[----:B------:R-:W4:Y:S04]  /*bbb0*/  LDL R70, [R1+0x3cc] ;  /* 0x0003cc0001467983 */ /* 0x000f280000100800 */
[----:B---3--:R0:W-:Y:S04]  /*bbc0*/  STL [R1+0x55b0], R126 ;  /* 0x0055b07e01007387 */ /* 0x0081e80000100800 */
[----:B--2---:R1:W-:Y:S04]  /*bbd0*/  STL [R1+0x55ac], R124 ;  /* 0x0055ac7c01007387 */ /* 0x0043e80000100800 */
[----:B------:R-:W-:Y:S04]  /*bbe0*/  STL.64 [R1+0x270], R138 ;  /* 0x0002708a01007387 */ /* 0x000fe80000100a00 */
[----:B0-----:R-:W2:Y:S04]  /*bbf0*/  LDL.LU R126, [R1+0x55b0] ;  /* 0x0055b000017e7983 */ /* 0x001ea80000300800 */
[----:B-1----:R-:W3:Y:S04]  /*bc00*/  LDL.LU R124, [R1+0x55ac] ;  /* 0x0055ac00017c7983 */ /* 0x002ee80000300800 */
[----:B------:R-:W-:Y:S04]  /*bc10*/  STL.64 [R1+0x2d0], R118 ;  /* 0x0002d07601007387 */ /* 0x000fe80000100a00 */
[----:B------:R-:W-:Y:S04]  /*bc20*/  STL.64 [R1+0x330], R106 ;  /* 0x0003306a01007387 */ /* 0x000fe80000100a00 */
[----:B------:R0:W-:Y:S04]  /*bc30*/  STL.64 [R1+0x340], R104 ;  /* 0x0003406801007387 */ /* 0x0001e80000100a00 */
[----:B------:R-:W-:Y:S04]  /*bc40*/  STL.64 [R1+0x3e0], R84 ;  /* 0x0003e05401007387 */ /* 0x000fe80000100a00 */
[----:B------:R-:W-:Y:S04]  /*bc50*/  STL.64 [R1+0x3f0], R82 ;  /* 0x0003f05201007387 */ /* 0x000fe80000100a00 */
[----:B------:R1:W-:Y:S04]  /*bc60*/  STL.64 [R1+0x400], R80 ;  /* 0x0004005001007387 */ /* 0x0003e80000100a00 */
[----:B------:R1:W-:Y:S04]  /*bc70*/  STL.64 [R1+0x2e8], R54 ;  /* 0x0002e83601007387 */ /* 0x0003e80000100a00 */
[----:B------:R-:W-:Y:S04]  /*bc80*/  STL.64 [R1+0x3b8], R52 ;  /* 0x0003b83401007387 */ /* 0x000fe80000100a00 */
[----:B------:R4:W-:Y:S04]  /*bc90*/  STL.64 [R1+0x2d8], R42 ;  /* 0x0002d82a01007387 */ /* 0x0009e80000100a00 */
[----:B------:R4:W-:Y:S04]  /*bca0*/  STL.64 [R1+0x328], R32 ;  /* 0x0003282001007387 */ /* 0x0009e80000100a00 */
[----:B------:R-:W-:Y:S04]  /*bcb0*/  STL.64 [R1+0x358], R36 ;  /* 0x0003582401007387 */ /* 0x000fe80000100a00 */
[----:B------:R4:W-:Y:S04]  /*bcc0*/  STL.64 [R1+0x368], R34 ;  /* 0x0003682201007387 */ /* 0x0009e80000100a00 */
[----:B------:R-:W3:Y:S04]  /*bcd0*/  LDL R87, [R1+0x230] ;  /* 0x0002300001577983 */ /* 0x000ee80000100800 */
[----:B0-----:R-:W3:Y:S04]  /*bce0*/  LDL R105, [R1+0x254] ;  /* 0x0002540001697983 */ /* 0x001ee80000100800 */
        /* <DEDUP_REMOVED lines=30> */
[----:B----4-:R-:W-:Y:S04]  /*bed0*/  STL [R1+0x5590], R110 ;  /* 0x0055906e01007387 */ /* 0x010fe80000100800 */
[----:B------:R-:W-:Y:S04]  /*bee0*/  STL [R1+0x558c], R108 ;  /* 0x00558c6c01007387 */ /* 0x000fe80000100800 */
[----:B------:R-:W-:Y:S04]  /*bef0*/  STL [R1+0x5580], R102 ;  /* 0x0055806601007387 */ /* 0x000fe80000100800 */
[----:B------:R-:W-:Y:S04]  /*bf00*/  STL [R1+0x557c], R100 ;  /* 0x00557c6401007387 */ /* 0x000fe80000100800 */
[----:B------:R-:W-:Y:S04]  /*bf10*/  STL [R1+0x5578], R98 ;  /* 0x0055786201007387 */ /* 0x000fe80000100800 */
[----:B------:R-:W-:Y:S04]  /*bf20*/  STL [R1+0x5574], R96 ;  /* 0x0055746001007387 */ /* 0x000fe80000100800 */
[----:B------:R-:W-:Y:S04]  /*bf30*/  STL [R1+0x5570], R94 ;  /* 0x0055705e01007387 */ /* 0x000fe80000100800 */
[----:B------:R0:W-:Y:S04]  /*bf40*/  STL [R1+0x556c], R92 ;  /* 0x00556c5c01007387 */ /* 0x0001e80000100800 */
[----:B------:R-:W-:Y:S04]  /*bf50*/  STL [R1+0x2bc], R47 ;  /* 0x0002bc2f01007387 */ /* 0x000fe80000100800 */
[----:B------:R-:W-:Y:S04]  /*bf60*/  STL [R1+0x2c0], R49 ;  /* 0x0002c03101007387 */ /* 0x000fe80000100800 */
[----:B------:R-:W-:Y:S04]  /*bf70*/  STL [R1+0x2c4], R51 ;  /* 0x0002c43301007387 */ /* 0x000fe80000100800 */
[----:B------:R-:W-:Y:S04]  /*bf80*/  STL [R1+0x2c8], R39 ;  /* 0x0002c82701007387 */ /* 0x000fe80000100800 */
[----:B------:R-:W-:Y:S04]  /*bf90*/  STL [R1+0x2cc], R41 ;  /* 0x0002cc2901007387 */ /* 0x000fe80000100800 */
        /* <DEDUP_REMOVED lines=14> */
[----:B------:R-:W-:Y:S04]  /*c080*/  STL [R1+0x234], R89 ;  /* 0x0002345901007387 */ /* 0x000fe80000100800 */
[----:B------:R-:W-:Y:S04]  /*c090*/  STL [R1+0x238], R91 ;  /* 0x0002385b01007387 */ /* 0x000fe80000100800 */
[----:B------:R-:W-:Y:S04]  /*c0a0*/  STL [R1+0x290], R57 ;  /* 0x0002903901007387 */ /* 0x000fe80000100800 */
[----:B------:R-:W-:Y:S04]  /*c0b0*/  STL [R1+0x294], R59 ;  /* 0x0002943b01007387 */ /* 0x000fe80000100800 */
[----:B------:R-:W-:Y:S04]  /*c0c0*/  STL [R1+0x298], R61 ;  /* 0x0002983d01007387 */ /* 0x000fe80000100800 */
[----:B------:R-:W-:Y:S04]  /*c0d0*/  STL [R1+0x29c], R63 ;  /* 0x00029c3f01007387 */ /* 0x000fe80000100800 */
[----:B------:R-:W-:Y:S04]  /*c0e0*/  STL [R1+0x5568], R90 ;  /* 0x0055685a01007387 */ /* 0x000fe80000100800 */
[----:B------:R1:W-:Y:S04]  /*c0f0*/  STL [R1+0x5564], R88 ;  /* 0x0055645801007387 */ /* 0x0003e80000100800 */
[----:B0-----:R-:W4:Y:S04]  /*c100*/  LDL.128 R92, [R1+0x2a0] ;  /* 0x0002a000015c7983 */ /* 0x001f280000100c00 */
[----:B------:R-:W4:Y:S04]  /*c110*/  LDL.128 R96, [R1+0x2b0] ;  /* 0x0002b00001607983 */ /* 0x000f280000100c00 */
[----:B------:R-:W4:Y:S04]  /*c120*/  LDL.128 R100, [R1+0x2c0] ;  /* 0x0002c00001647983 */ /* 0x000f280000100c00 */
[----:B------:R-:W4:Y:S04]  /*c130*/  LDL.LU R110, [R1+0x5590] ;  /* 0x00559000016e7983 */ /* 0x000f280000300800 */
[----:B------:R-:W4:Y:S04]  /*c140*/  LDL.LU R108, [R1+0x558c] ;  /* 0x00558c00016c7983 */ /* 0x000f280000300800 */
[----:B------:R-:W-:Y:S04]  /*c150*/  STL [R1+0x260], R111 ;  /* 0x0002606f01007387 */ /* 0x000fe80000100800 */
[----:B------:R-:W-:Y:S04]  /*c160*/  STL [R1+0x264], R113 ;  /* 0x0002647101007387 */ /* 0x000fe80000100800 */
[----:B------:R-:W-:Y:S04]  /*c170*/  STL [R1+0x268], R115 ;  /* 0x0002687301007387 */ /* 0x000fe80000100800 */
[----:B------:R-:W-:Y:S04]  /*c180*/  STL [R1+0x26c], R117 ;  /* 0x00026c7501007387 */ /* 0x000fe80000100800 */
[----:B------:R-:W-:Y:S04]  /*c190*/  STL [R1+0x27c], R79 ;  /* 0x00027c4f01007387 */ /* 0x000fe80000100800 */
[----:B------:R-:W-:Y:S04]  /*c1a0*/  STL [R1+0x5550], R78 ;  /* 0x0055504e01007387 */ /* 0x000fe80000100800 */
[----:B------:R0:W-:Y:S04]  /*c1b0*/  STL [R1+0x554c], R76 ;  /* 0x00554c4c01007387 */ /* 0x0001e80000100800 */
[----:B-1----:R-:W4:Y:S04]  /*c1c0*/  LDL.128 R88, [R1+0x290] ;  /* 0x0002900001587983 */ /* 0x002f280000100c00 */
[----:B------:R-:W-:Y:S04]  /*c1d0*/  STL [R1+0x5540], R70 ;  /* 0x0055404601007387 */ /* 0x000fe80000100800 */
[----:B0-----:R-:W4:Y:S04]  /*c1e0*/  LDL.128 R76, [R1+0x260] ;  /* 0x00026000014c7983 */ /* 0x001f280000100c00 */
[----:B------:R0:W-:Y:S04]  /*c1f0*/  STL [R1+0x553c], R68 ;  /* 0x00553c4401007387 */ /* 0x0001e80000100800 */
[----:B--2---:R1:W-:Y:S04]  /*c200*/  STL [R1+0x5448], R126 ;  /* 0x0054487e01007387 */ /* 0x0043e80000100800 */
[----:B---3--:R2:W-:Y:S04]  /*c210*/  STL [R1+0x5444], R124 ;  /* 0x0054447c01007387 */ /* 0x0085e80000100800 */
[----:B0-----:R-:W3:Y:S04]  /*c220*/  LDL.128 R68, [R1+0x240] ;  /* 0x0002400001447983 */ /* 0x001ee80000100c00 */
[----:B------:R-:W3:Y:S04]  /*c230*/  LDL R27, [R1+0x2e0] ;  /* 0x0002e000011b7983 */ /* 0x000ee80000100800 */
[----:B------:R-:W3:Y:S04]  /*c240*/  LDL R29, [R1+0x2e4] ;  /* 0x0002e400011d7983 */ /* 0x000ee80000100800 */
[----:B------:R-:W3:Y:S04]  /*c250*/  LDL R31, [R1+0x2e8] ;  /* 0x0002e800011f7983 */ /* 0x000ee80000100800 */
[----:B------:R-:W3:Y:S04]  /*c260*/  LDL R228, [R1+0x2ec] ;  /* 0x0002ec0001e47983 */ /* 0x000ee80000100800 */
[----:B-1----:R-:W3:Y:S04]  /*c270*/  LDL.LU R126, [R1+0x5448] ;  /* 0x00544800017e7983 */ /* 0x002ee80000300800 */
[----:B--2---:R-:W2:Y:S04]  /*c280*/  LDL.LU R124, [R1+0x5444] ;  /* 0x00544400017c7983 */ /* 0x004ea80000300800 */
        /* <DEDUP_REMOVED lines=19> */
[----:B------:R-:W2:Y:S04]  /*c3c0*/  LDL R210, [R1+0x318] ;  /* 0x0003180001d27983 */ /* 0x000ea80000100800 */
[----:B------:R-:W2:Y:S04]  /*c3d0*/  LDL R132, [R1+0x340] ;  /* 0x0003400001847983 */ /* 0x000ea80000100800 */
[----:B------:R-:W2:Y:S04]  /*c3e0*/  LDL R134, [R1+0x344] ;  /* 0x0003440001867983 */ /* 0x000ea80000100800 */
[----:B------:R-:W2:Y:S04]  /*c3f0*/  LDL R136, [R1+0x348] ;  /* 0x0003480001887983 */ /* 0x000ea80000100800 */
[----:B0-----:R-:W2:Y:S04]  /*c400*/  LDL.128 R72, [R1+0x250] ;  /* 0x0002500001487983 */ /* 0x001ea80000100c00 */
[----:B------:R-:W2:Y:S04]  /*c410*/  LDL.128 R80, [R1+0x270] ;  /* 0x0002700001507983 */ /* 0x000ea80000100c00 */
[----:B------:R-:W2:Y:S01]  /*c420*/  LDL.128 R84, [R1+0x280] ;  /* 0x0002800001547983 */ /* 0x000ea20000100c00 */
[C---:B------:R-:W-:Y:S01]  /*c430*/  FMUL.FTZ R141, R3.reuse, R141 ;  /* 0x0000008d038d7220 */ /* 0x040fe20000410000 */
[----:B------:R-:W-:-:S02]  /*c440*/  FMUL.FTZ R140, R3, R140 ;  /* 0x0000008c038c7220 */ /* 0x000fc40000410000 */
[----:B------:R-:W2:Y:S04]  /*c450*/  LDL R208, [R1+0x314] ;  /* 0x0003140001d07983 */ /* 0x000ea80000100800 */
[----:B------:R-:W2:Y:S04]  /*c460*/  LDL R138, [R1+0x334] ;  /* 0x00033400018a7983 */ /* 0x000ea80000100800 */
[----:B----4-:R-:W-:Y:S04]  /*c470*/  STL [R1+0x2d0], R43 ;  /* 0x0002d02b01007387 */ /* 0x010fe80000100800 */
[----:B------:R-:W-:Y:S04]  /*c480*/  STL [R1+0x2d4], R33 ;  /* 0x0002d42101007387 */ /* 0x000fe80000100800 */
[----:B------:R-:W-:Y:S04]  /*c490*/  STL [R1+0x2d8], R35 ;  /* 0x0002d82301007387 */ /* 0x000fe80000100800 */
[----:B------:R-:W-:Y:S04]  /*c4a0*/  STL [R1+0x2dc], R37 ;  /* 0x0002dc2501007387 */ /* 0x000fe80000100800 */
[----:B------:R-:W-:Y:S04]  /*c4b0*/  STL [R1+0x55b4], R128 ;  /* 0x0055b48001007387 */ /* 0x000fe80000100800 */
[----:B------:R0:W-:Y:S04]  /*c4c0*/  STL [R1+0x55b8], R130 ;  /* 0x0055b88201007387 */ /* 0x0001e80000100800 */
[----:B------:R-:W-:Y:S04]  /*c4d0*/  STL [R1+0x55a4], R120 ;  /* 0x0055a47801007387 */ /* 0x000fe80000100800 */
[----:B------:R1:W-:Y:S04]  /*c4e0*/  STL [R1+0x55a8], R122 ;  /* 0x0055a87a01007387 */ /* 0x0003e80000100800 */
[----:B------:R-:W-:Y:S04]  /*c4f0*/  STL [R1+0x5598], R114 ;  /* 0x0055987201007387 */ /* 0x000fe80000100800 */
[----:B------:R-:W-:Y:S04]  /*c500*/  STL [R1+0x559c], R116 ;  /* 0x00559c7401007387 */ /* 0x000fe80000100800 */
[----:B------:R4:W-:Y:S04]  /*c510*/  STL [R1+0x55a0], R118 ;  /* 0x0055a07601007387 */ /* 0x0009e80000100800 */
[----:B------:R4:W-:Y:S04]  /*c520*/  STL [R1+0x5594], R112 ;  /* 0x0055947001007387 */ /* 0x0009e80000100800 */
[----:B------:R-:W-:Y:S04]  /*c530*/  STL [R1+0x5584], R104 ;  /* 0x0055846801007387 */ /* 0x000fe80000100800 */
[----:B------:R4:W-:Y:S04]  /*c540*/  STL [R1+0x5588], R106 ;  /* 0x0055886a01007387 */ /* 0x0009e80000100800 */
[----:B0-----:R-:W2:Y:S04]  /*c550*/  LDL.LU R130, [R1+0x55b8] ;  /* 0x0055b80001827983 */ /* 0x001ea80000300800 */
[----:B------:R-:W2:Y:S04]  /*c560*/  LDL.LU R128, [R1+0x55b4] ;  /* 0x0055b40001807983 */ /* 0x000ea80000300800 */
[----:B-1----:R-:W2:Y:S04]  /*c570*/  LDL.LU R122, [R1+0x55a8] ;  /* 0x0055a800017a7983 */ /* 0x002ea80000300800 */
[----:B------:R-:W2:Y:S04]  /*c580*/  LDL.LU R120, [R1+0x55a4] ;  /* 0x0055a40001787983 */ /* 0x000ea80000300800 */
[----:B----4-:R-:W4:Y:S04]  /*c590*/  LDL.LU R118, [R1+0x55a0] ;  /* 0x0055a00001767983 */ /* 0x010f280000300800 */
[----:B------:R-:W4:Y:S04]  /*c5a0*/  LDL.LU R116, [R1+0x559c] ;  /* 0x00559c0001747983 */ /* 0x000f280000300800 */
[----:B------:R-:W4:Y:S04]  /*c5b0*/  LDL.LU R114, [R1+0x5598] ;  /* 0x0055980001727983 */ /* 0x000f280000300800 */
[----:B------:R-:W4:Y:S01]  /*c5c0*/  LDL.LU R112, [R1+0x5594] ;  /* 0x0055940001707983 */ /* 0x000f220000300800 */
[----:B------:R-:W-:-:S03]  /*c5d0*/  IMAD.MOV.U32 R226, RZ, RZ, R92 ;  /* 0x000000ffffe27224 */ /* 0x000fc600078e005c */
[----:B------:R-:W4:Y:S01]  /*c5e0*/  LDL.LU R106, [R1+0x5588] ;  /* 0x00558800016a7983 */ /* 0x000f220000300800 */
[----:B------:R-:W-:Y:S02]  /*c5f0*/  IMAD.MOV.U32 R224, RZ, RZ, R94 ;  /* 0x000000ffffe07224 */ /* 0x000fe400078e005e */
[----:B------:R-:W-:Y:S01]  /*c600*/  IMAD.MOV.U32 R223, RZ, RZ, R96 ;  /* 0x000000ffffdf7224 */ /* 0x000fe200078e0060 */
[----:B------:R-:W4:Y:S01]  /*c610*/  LDL.LU R104, [R1+0x5584] ;  /* 0x0055840001687983 */ /* 0x000f220000300800 */
[----:B------:R-:W-:Y:S02]  /*c620*/  IMAD.MOV.U32 R222, RZ, RZ, R98 ;  /* 0x000000ffffde7224 */ /* 0x000fe400078e0062 */
[----:B------:R-:W-:Y:S01]  /*c630*/  IMAD.MOV.U32 R213, RZ, RZ, R100 ;  /* 0x000000ffffd57224 */ /* 0x000fe200078e0064 */
[----:B------:R-:W4:Y:S01]  /*c640*/  LDL.LU R98, [R1+0x5578] ;  /* 0x0055780001627983 */ /* 0x000f220000300800 */
[----:B------:R-:W-:-:S03]  /*c650*/  IMAD.MOV.U32 R212, RZ, RZ, R102 ;  /* 0x000000ffffd47224 */ /* 0x000fc600078e0066 */
[----:B------:R-:W-:Y:S04]  /*c660*/  STL [R1+0x5428], R110 ;  /* 0x0054286e01007387 */ /* 0x000fe80000100800 */
[----:B------:R0:W-:Y:S04]  /*c670*/  STL [R1+0x5424], R108 ;  /* 0x0054246c01007387 */ /* 0x0001e80000100800 */
[----:B------:R-:W4:Y:S04]  /*c680*/  LDL.LU R102, [R1+0x5580] ;  /* 0x0055800001667983 */ /* 0x000f280000300800 */
[----:B------:R-:W4:Y:S04]  /*c690*/  LDL.LU R100, [R1+0x557c] ;  /* 0x00557c0001647983 */ /* 0x000f280000300800 */
[----:B------:R-:W4:Y:S04]  /*c6a0*/  LDL.LU R96, [R1+0x5574] ;  /* 0x0055740001607983 */ /* 0x000f280000300800 */
[----:B------:R-:W4:Y:S04]  /*c6b0*/  LDL.LU R94, [R1+0x5570] ;  /* 0x00557000015e7983 */ /* 0x000f280000300800 */
[----:B------:R-:W4:Y:S04]  /*c6c0*/  LDL.LU R92, [R1+0x556c] ;  /* 0x00556c00015c7983 */ /* 0x000f280000300800 */
[----:B0-----:R-:W4:Y:S04]  /*c6d0*/  LDL.128 R108, [R1+0x2d0] ;  /* 0x0002d000016c7983 */ /* 0x001f280000100c00 */
[----:B------:R-:W4:Y:S01]  /*c6e0*/  LDL R142, [R1+0x33c] ;  /* 0x00033c00018e7983 */ /* 0x000f220000100800 */
[----:B------:R-:W-:-:S03]  /*c6f0*/  IMAD.MOV.U32 R227, RZ, RZ, R90 ;  /* 0x000000ffffe37224 */ /* 0x000fc600078e005a */
[----:B------:R-:W-:Y:S04]  /*c700*/  STL.128 [R1+0x5520], R188 ;  /* 0x005520bc01007387 */ /* 0x000fe80000100c00 */
[----:B------:R-:W4:Y:S04]  /*c710*/  LDL.LU R90, [R1+0x5568] ;  /* 0x00556800015a7983 */ /* 0x000f280000300800 */
[----:B------:R0:W-:Y:S04]  /*c720*/  STL [R1+0x470], R76 ;  /* 0x0004704c01007387 */ /* 0x0001e80000100800 */
[----:B------:R1:W-:Y:S04]  /*c730*/  STL [R1+0x478], R78 ;  /* 0x0004784e01007387 */ /* 0x0003e80000100800 */
[----:B------:R2:W-:Y:S04]  /*c740*/  STL.64 [R1+0x420], R140 ;  /* 0x0004208c01007387 */ /* 0x0005e80000100a00 */
[----:B0-----:R-:W4:Y:S04]  /*c750*/  LDL.LU R76, [R1+0x554c] ;  /* 0x00554c00014c7983 */ /* 0x001f280000300800 */
[----:B-1----:R-:W4:Y:S01]  /*c760*/  LDL.LU R78, [R1+0x5550] ;  /* 0x00555000014e7983 */ /* 0x002f220000300800 */
[----:B---3--:R-:W-:-:S03]  /*c770*/  IMAD.MOV.U32 R193, RZ, RZ, R68 ;  /* 0x000000ffffc17224 */ /* 0x008fc600078e0044 */
[----:B------:R-:W-:Y:S04]  /*c780*/  STL [R1+0x2e0], R27 ;  /* 0x0002e01b01007387 */ /* 0x000fe80000100800 */
[----:B------:R-:W-:Y:S04]  /*c790*/  STL [R1+0x2e4], R29 ;  /* 0x0002e41d01007387 */ /* 0x000fe80000100800 */
[----:B------:R-:W-:Y:S04]  /*c7a0*/  STL [R1+0x2e8], R31 ;  /* 0x0002e81f01007387 */ /* 0x000fe80000100800 */
[----:B------:R-:W-:Y:S04]  /*c7b0*/  STL [R1+0x2ec], R228 ;  /* 0x0002ece401007387 */ /* 0x000fe80000100800 */
[----:B------:R-:W-:Y:S04]  /*c7c0*/  STL [R1+0x52f0], R126 ;  /* 0x0052f07e01007387 */ /* 0x000fe80000100800 */
[----:B--2---:R0:W-:Y:S04]  /*c7d0*/  STL [R1+0x52ec], R124 ;  /* 0x0052ec7c01007387 */ /* 0x0041e80000100800 */
[----:B------:R1:W-:Y:S04]  /*c7e0*/  STL [R1+0x4a0], R88 ;  /* 0x0004a05801007387 */ /* 0x0003e80000100800 */
[----:B------:R-:W2:Y:S04]  /*c7f0*/  LDL R140, [R1+0x338] ;  /* 0x00033800018c7983 */ /* 0x000ea80000100800 */
[----:B0-----:R-:W3:Y:S04]  /*c800*/  LDL.128 R124, [R1+0x2e0] ;  /* 0x0002e000017c7983 */ /* 0x001ee80000100c00 */
[----:B-1----:R-:W2:Y:S04]  /*c810*/  LDL.LU R88, [R1+0x5564] ;  /* 0x0055640001587983 */ /* 0x002ea80000300800 */
[----:B------:R0:W-:Y:S04]  /*c820*/  STL [R1+0x5530], R193 ;  /* 0x005530c101007387 */ /* 0x0001e80000100800 */
        /* <DEDUP_REMOVED lines=11> */
[----:B0-----:R-:W2:Y:S04]  /*c8e0*/  LDL.LU R193, [R1+0x5530] ;  /* 0x0055300001c17983 */ /* 0x001ea80000300800 */
[----:B------:R-:W2:Y:S04]  /*c8f0*/  LDL.LU.128 R188, [R1+0x5520] ;  /* 0x0055200001bc7983 */ /* 0x000ea80000300c00 */
[----:B-1----:R-:W2:Y:S04]  /*c900*/  LDL.LU.128 R184, [R1+0x5510] ;  /* 0x0055100001b87983 */ /* 0x002ea80000300c00 */
        /* <DEDUP_REMOVED lines=9> */
[----:B------:R1:W-:Y:S04]  /*c9a0*/  STL [R1+0x498], R86 ;  /* 0x0004985601007387 */ /* 0x0003e80000100800 */
[----:B0-----:R-:W2:Y:S04]  /*c9b0*/  LDL.LU R136, [R1+0x55c4] ;  /* 0x0055c40001887983 */ /* 0x001ea80000300800 */
[----:B------:R-:W2:Y:S04]  /*c9c0*/  LDL.LU R134, [R1+0x55c0] ;  /* 0x0055c00001867983 */ /* 0x000ea80000300800 */
[----:B------:R-:W2:Y:S04]  /*c9d0*/  LDL.LU R132, [R1+0x55bc] ;  /* 0x0055bc0001847983 */ /* 0x000ea80000300800 */
[----:B-1----:R-:W2:Y:S04]  /*c9e0*/  LDL.LU R86, [R1+0x5560] ;  /* 0x0055600001567983 */ /* 0x002ea80000300800 */
[----:B------:R-:W2:Y:S04]  /*c9f0*/  LDL.LU R84, [R1+0x555c] ;  /* 0x00555c0001547983 */ /* 0x000ea80000300800 */
[----:B------:R-:W2:Y:S04]  /*ca00*/  LDL.LU R82, [R1+0x5558] ;  /* 0x0055580001527983 */ /* 0x000ea80000300800 */
[----:B------:R-:W2:Y:S04]  /*ca10*/  LDL.LU R80, [R1+0x5554] ;  /* 0x0055540001507983 */ /* 0x000ea80000300800 */
[----:B------:R-:W2:Y:S04]  /*ca20*/  LDL.LU R74, [R1+0x5548] ;  /* 0x00554800014a7983 */ /* 0x000ea80000300800 */
[----:B------:R-:W2:Y:S04]  /*ca30*/  LDL.LU R72, [R1+0x5544] ;  /* 0x0055440001487983 */ /* 0x000ea80000300800 */
[----:B------:R-:W2:Y:S04]  /*ca40*/  LDL.LU.128 R180, [R1+0x5500] ;  /* 0x0055000001b47983 */ /* 0x000ea80000300c00 */
[----:B------:R-:W2:Y:S04]  /*ca50*/  LDL.LU.128 R176, [R1+0x54f0] ;  /* 0x0054f00001b07983 */ /* 0x000ea80000300c00 */
[----:B------:R-:W2:Y:S04]  /*ca60*/  LDL.LU.128 R172, [R1+0x54e0] ;  /* 0x0054e00001ac7983 */ /* 0x000ea80000300c00 */
[----:B------:R-:W2:Y:S04]  /*ca70*/  LDL.LU.128 R168, [R1+0x54d0] ;  /* 0x0054d00001a87983 */ /* 0x000ea80000300c00 */
[----:B------:R0:W-:Y:S04]  /*ca80*/  STL [R1+0x5450], R130 ;  /* 0x0054508201007387 */ /* 0x0001e80000100800 */
[----:B------:R1:W-:Y:S04]  /*ca90*/  STL [R1+0x544c], R128 ;  /* 0x00544c8001007387 */ /* 0x0003e80000100800 */
[----:B------:R1:W-:Y:S04]  /*caa0*/  STL [R1+0x5440], R122 ;  /* 0x0054407a01007387 */ /* 0x0003e80000100800 */
[----:B------:R1:W-:Y:S04]  /*cab0*/  STL [R1+0x543c], R120 ;  /* 0x00543c7801007387 */ /* 0x0003e80000100800 */
[----:B----4-:R4:W-:Y:S04]  /*cac0*/  STL [R1+0x5438], R118 ;  /* 0x0054387601007387 */ /* 0x0109e80000100800 */
[----:B------:R4:W-:Y:S04]  /*cad0*/  STL [R1+0x5434], R116 ;  /* 0x0054347401007387 */ /* 0x0009e80000100800 */
[----:B------:R4:W-:Y:S04]  /*cae0*/  STL [R1+0x5430], R114 ;  /* 0x0054307201007387 */ /* 0x0009e80000100800 */
[----:B------:R4:W-:Y:S04]  /*caf0*/  STL [R1+0x542c], R112 ;  /* 0x00542c7001007387 */ /* 0x0009e80000100800 */
[----:B------:R4:W-:Y:S04]  /*cb00*/  STL [R1+0x5420], R106 ;  /* 0x0054206a01007387 */ /* 0x0009e80000100800 */
[----:B------:R4:W-:Y:S04]  /*cb10*/  STL [R1+0x541c], R104 ;  /* 0x00541c6801007387 */ /* 0x0009e80000100800 */
[----:B------:R-:W-:Y:S04]  /*cb20*/  STL [R1+0x5410], R98 ;  /* 0x0054106201007387 */ /* 0x000fe80000100800 */
[----:B------:R-:W2:Y:S04]  /*cb30*/  LDL.LU.128 R164, [R1+0x54c0] ;  /* 0x0054c00001a47983 */ /* 0x000ea80000300c00 */
[----:B------:R-:W2:Y:S04]  /*cb40*/  LDL.LU.128 R160, [R1+0x54b0] ;  /* 0x0054b00001a07983 */ /* 0x000ea80000300c00 */
[----:B------:R4:W-:Y:S04]  /*cb50*/  STL [R1+0x5418], R102 ;  /* 0x0054186601007387 */ /* 0x0009e80000100800 */
[----:B------:R4:W-:Y:S04]  /*cb60*/  STL [R1+0x5414], R100 ;  /* 0x0054146401007387 */ /* 0x0009e80000100800 */
[----:B------:R4:W-:Y:S04]  /*cb70*/  STL [R1+0x540c], R96 ;  /* 0x00540c6001007387 */ /* 0x0009e80000100800 */
[----:B------:R4:W-:Y:S04]  /*cb80*/  STL [R1+0x5408], R94 ;  /* 0x0054085e01007387 */ /* 0x0009e80000100800 */
[----:B------:R4:W-:Y:S01]  /*cb90*/  STL [R1+0x5404], R92 ;  /* 0x0054045c01007387 */ /* 0x0009e20000100800 */
[----:B------:R-:W-:-:S03]  /*cba0*/  IMAD.MOV.U32 R211, RZ, RZ, R108 ;  /* 0x000000ffffd37224 */ /* 0x000fc600078e006c */
[----:B------:R-:W2:Y:S01]  /*cbb0*/  LDL.LU.128 R156, [R1+0x54a0] ;  /* 0x0054a000019c7983 */ /* 0x000ea20000300c00 */
[----:B------:R-:W-:-:S03]  /*cbc0*/  IMAD.MOV.U32 R210, RZ, RZ, R110 ;  /* 0x000000ffffd27224 */ /* 0x000fc600078e006e */
[----:B------:R-:W2:Y:S04]  /*cbd0*/  LDL.LU.128 R152, [R1+0x5490] ;  /* 0x0054900001987983 */ /* 0x000ea80000300c00 */
[----:B------:R-:W2:Y:S04]  /*cbe0*/  LDL.LU.128 R148, [R1+0x5480] ;  /* 0x0054800001947983 */ /* 0x000ea80000300c00 */
[----:B------:R3:W-:Y:S04]  /*cbf0*/  STL [R1+0x5400], R90 ;  /* 0x0054005a01007387 */ /* 0x0007e80000100800 */
[----:B------:R-:W2:Y:S04]  /*cc00*/  LDL.LU.128 R144, [R1+0x5470] ;  /* 0x0054700001907983 */ /* 0x000ea80000300c00 */
[----:B0-----:R-:W2:Y:S04]  /*cc10*/  LDL.LU R130, [R1+0x5450] ;  /* 0x0054500001827983 */ /* 0x001ea80000300800 */
[----:B-1----:R-:W2:Y:S04]  /*cc20*/  LDL.LU R128, [R1+0x544c] ;  /* 0x00544c0001807983 */ /* 0x002ea80000300800 */
[----:B------:R-:W2:Y:S04]  /*cc30*/  LDL.LU R122, [R1+0x5440] ;  /* 0x00544000017a7983 */ /* 0x000ea80000300800 */
[----:B------:R-:W2:Y:S04]  /*cc40*/  LDL.LU R120, [R1+0x543c] ;  /* 0x00543c0001787983 */ /* 0x000ea80000300800 */
[----:B----4-:R-:W4:Y:S04]  /*cc50*/  LDL.LU R118, [R1+0x5438] ;  /* 0x0054380001767983 */ /* 0x010f280000300800 */
[----:B------:R-:W4:Y:S04]  /*cc60*/  LDL.LU R116, [R1+0x5434] ;  /* 0x0054340001747983 */ /* 0x000f280000300800 */
        /* <DEDUP_REMOVED lines=12> */
[----:B------:R0:W-:Y:S04]  /*cd30*/  STL [R1+0x458], R70 ;  /* 0x0004584601007387 */ /* 0x0001e80000100800 */
[----:B------:R1:W-:Y:S04]  /*cd40*/  STL [R1+0x53e8], R78 ;  /* 0x0053e84e01007387 */ /* 0x0003e80000100800 */
[----:B------:R1:W-:Y:S04]  /*cd50*/  STL [R1+0x53e4], R76 ;  /* 0x0053e44c01007387 */ /* 0x0003e80000100800 */
[----:B---3--:R-:W3:Y:S04]  /*cd60*/  LDL.LU R90, [R1+0x5400] ;  /* 0x00540000015a7983 */ /* 0x008ee80000300800 */
[----:B0-----:R-:W3:Y:S04]  /*cd70*/  LDL.LU R70, [R1+0x5540] ;  /* 0x0055400001467983 */ /* 0x001ee80000300800 */
[----:B------:R-:W3:Y:S04]  /*cd80*/  LDL.LU R68, [R1+0x553c] ;  /* 0x00553c0001447983 */ /* 0x000ee80000300800 */
[----:B-1----:R-:W3:Y:S04]  /*cd90*/  LDL.LU R78, [R1+0x53e8] ;  /* 0x0053e800014e7983 */ /* 0x002ee80000300800 */
[----:B------:R-:W3:Y:S01]  /*cda0*/  LDL.LU R76, [R1+0x53e4] ;  /* 0x0053e400014c7983 */ /* 0x000ee20000300800 */
[C---:B------:R-:W-:Y:S01]  /*cdb0*/  FMUL.FTZ R25, R2.reuse, R25 ;  /* 0x0000001902197220 */ /* 0x040fe20000410000 */
[----:B------:R-:W-:Y:S01]  /*cdc0*/  FMUL.FTZ R24, R2, R24 ;  /* 0x0000001802187220 */ /* 0x000fe20000410000 */
[----:B------:R-:W-:Y:S01]  /*cdd0*/  IMAD.MOV.U32 R209, RZ, RZ, R124 ;  /* 0x000000ffffd17224 */ /* 0x000fe200078e007c */
[----:B------:R0:W-:Y:S04]  /*cde0*/  STL [R1+0x314], R208 ;  /* 0x000314d001007387 */ /* 0x0001e80000100800 */
[----:B------:R-:W3:Y:S04]  /*cdf0*/  LDL R21, [R1+0x2f0] ;  /* 0x0002f00001157983 */ /* 0x000ee80000100800 */
[----:B------:R-:W3:Y:S01]  /*ce00*/  LDL R23, [R1+0x2f4] ;  /* 0x0002f40001177983 */ /* 0x000ee20000100800 */
[----:B0-----:R-:W-:-:S03]  /*ce10*/  IMAD.MOV.U32 R208, RZ, RZ, R126 ;  /* 0x000000ffffd07224 */ /* 0x001fc600078e007e */
[----:B------:R-:W3:Y:S04]  /*ce20*/  LDL R218, [R1+0x2f8] ;  /* 0x0002f80001da7983 */ /* 0x000ee80000100800 */
[----:B------:R-:W3:Y:S04]  /*ce30*/  LDL R220, [R1+0x2fc] ;  /* 0x0002fc0001dc7983 */ /* 0x000ee80000100800 */
[----:B------:R-:W3:Y:S04]  /*ce40*/  LDL.LU R126, [R1+0x52f0] ;  /* 0x0052f000017e7983 */ /* 0x000ee80000300800 */
[----:B------:R-:W3:Y:S04]  /*ce50*/  LDL.LU R124, [R1+0x52ec] ;  /* 0x0052ec00017c7983 */ /* 0x000ee80000300800 */
[----:B------:R-:W-:Y:S04]  /*ce60*/  STL.64 [R1+0x3d8], R24 ;  /* 0x0003d81801007387 */ /* 0x000fe80000100a00 */
[----:B------:R0:W-:Y:S04]  /*ce70*/  STL [R1+0x55d0], R142 ;  /* 0x0055d08e01007387 */ /* 0x0001e80000100800 */
[----:B--2---:R1:W-:Y:S04]  /*ce80*/  STL [R1+0x55cc], R140 ;  /* 0x0055cc8c01007387 */ /* 0x0043e80000100800 */
[----:B------:R2:W-:Y:S04]  /*ce90*/  STL [R1+0x55c8], R138 ;  /* 0x0055c88a01007387 */ /* 0x0005e80000100800 */
[----:B------:R-:W-:Y:S04]  /*cea0*/  STL [R1+0x53fc], R88 ;  /* 0x0053fc5801007387 */ /* 0x000fe80000100800 */
[----:B------:R-:W3:Y:S04]  /*ceb0*/  LDL R66, [R1+0x3c4] ;  /* 0x0003c40001427983 */ /* 0x000ee80000100800 */
        /* <DEDUP_REMOVED lines=9> */
[----:B------:R-:W3:Y:S04]  /*cf50*/  LDL R64, [R1+0x3d8] ;  /* 0x0003d80001407983 */ /* 0x000ee80000100800 */
[----:B0-----:R-:W3:Y:S04]  /*cf60*/  LDL.LU R142, [R1+0x55d0] ;  /* 0x0055d000018e7983 */ /* 0x001ee80000300800 */
[----:B-1----:R-:W3:Y:S04]  /*cf70*/  LDL.LU R140, [R1+0x55cc] ;  /* 0x0055cc00018c7983 */ /* 0x002ee80000300800 */
[----:B--2---:R-:W2:Y:S04]  /*cf80*/  LDL.LU R138, [R1+0x55c8] ;  /* 0x0055c800018a7983 */ /* 0x004ea80000300800 */
[----:B------:R-:W2:Y:S04]  /*cf90*/  LDL.LU R136, [R1+0x545c] ;  /* 0x00545c0001887983 */ /* 0x000ea80000300800 */
        /* <DEDUP_REMOVED lines=9> */
[----:B------:R0:W-:Y:S04]  /*d030*/  STL [R1+0x53d0], R193 ;  /* 0x0053d0c101007387 */ /* 0x0001e80000100800 */
[----:B------:R1:W-:Y:S04]  /*d040*/  STL.128 [R1+0x53c0], R188 ;  /* 0x0053c0bc01007387 */ /* 0x0003e80000100c00 */
        /* <DEDUP_REMOVED lines=29> */
[----:B0-----:R-:W2:Y:S04]  /*d220*/  LDL.LU R193, [R1+0x53d0] ;  /* 0x0053d00001c17983 */ /* 0x001ea80000300800 */
[----:B-1----:R-:W2:Y:S04]  /*d230*/  LDL.LU.128 R188, [R1+0x53c0] ;  /* 0x0053c00001bc7983 */ /* 0x002ea80000300c00 */
[----:B------:R-:W2:Y:S04]  /*d240*/  LDL.LU.128 R184, [R1+0x53b0] ;  /* 0x0053b00001b87983 */ /* 0x000ea80000300c00 */
[----:B---3--:R0:W-:Y:S04]  /*d250*/  STL [R1+0x52a8], R90 ;  /* 0x0052a85a01007387 */ /* 0x0081e80000100800 */
[----:B------:R-:W3:Y:S04]  /*d260*/  LDL.LU.128 R180, [R1+0x53a0] ;  /* 0x0053a00001b47983 */ /* 0x000ee80000300c00 */
        /* <DEDUP_REMOVED lines=9> */
[----:B------:R-:W3:Y:S04]  /*d300*/  LDL.LU R130, [R1+0x52f8] ;  /* 0x0052f80001827983 */ /* 0x000ee80000300800 */
[----:B------:R-:W3:Y:S04]  /*d310*/  LDL.LU R128, [R1+0x52f4] ;  /* 0x0052f40001807983 */ /* 0x000ee80000300800 */
[----:B------:R-:W3:Y:S04]  /*d320*/  LDL.LU R122, [R1+0x52e8] ;  /* 0x0052e800017a7983 */ /* 0x000ee80000300800 */
[----:B------:R-:W3:Y:S04]  /*d330*/  LDL.LU R120, [R1+0x52e4] ;  /* 0x0052e40001787983 */ /* 0x000ee80000300800 */
        /* <DEDUP_REMOVED lines=17> */
[----:B------:R1:W-:Y:S04]  /*d450*/  STL [R1+0x528c], R76 ;  /* 0x00528c4c01007387 */ /* 0x0003e80000100800 */
[----:B0-----:R-:W4:Y:S04]  /*d460*/  LDL.LU R90, [R1+0x52a8] ;  /* 0x0052a800015a7983 */ /* 0x001f280000300800 */
[----:B------:R-:W4:Y:S04]  /*d470*/  LDL R214, [R1+0x308] ;  /* 0x0003080001d67983 */ /* 0x000f280000100800 */
[----:B------:R-:W4:Y:S04]  /*d480*/  LDL R216, [R1+0x30c] ;  /* 0x00030c0001d87983 */ /* 0x000f280000100800 */
[----:B-1----:R-:W4:Y:S04]  /*d490*/  LDL.LU R70, [R1+0x53d8] ;  /* 0x0053d80001467983 */ /* 0x002f280000300800 */
[----:B------:R-:W4:Y:S04]  /*d4a0*/  LDL.LU R68, [R1+0x53d4] ;  /* 0x0053d40001447983 */ /* 0x000f280000300800 */
[----:B------:R-:W4:Y:S04]  /*d4b0*/  LDL.LU R78, [R1+0x5290] ;  /* 0x00529000014e7983 */ /* 0x000f280000300800 */
[----:B------:R-:W4:Y:S01]  /*d4c0*/  LDL.LU R76, [R1+0x528c] ;  /* 0x00528c00014c7983 */ /* 0x000f220000300800 */
[----:B------:R-:W-:-:S02]  /*d4d0*/  IMAD.MOV.U32 R29, RZ, RZ, R69 ;  /* 0x000000ffff1d7224 */ /* 0x000fc400078e0045 */
[----:B------:R-:W-:Y:S01]  /*d4e0*/  IMAD.MOV.U32 R31, RZ, RZ, R71 ;  /* 0x000000ffff1f7224 */ /* 0x000fe200078e0047 */
[----:B------:R-:W-:Y:S01]  /*d4f0*/  STL [R1+0x2f0], R21 ;  /* 0x0002f01501007387 */ /* 0x000fe20000100800 */
[----:B------:R-:W-:Y:S02]  /*d500*/  IMAD.MOV.U32 R69, RZ, RZ, R125 ;  /* 0x000000ffff457224 */ /* 0x000fe400078e007d */
[----:B------:R-:W-:Y:S01]  /*d510*/  IMAD.MOV.U32 R71, RZ, RZ, R127 ;  /* 0x000000ffff477224 */ /* 0x000fe200078e007f */
[----:B------:R-:W-:Y:S04]  /*d520*/  STL [R1+0x2f4], R23 ;  /* 0x0002f41701007387 */ /* 0x000fe80000100800 */
[----:B------:R-:W-:Y:S04]  /*d530*/  STL [R1+0x2f8], R218 ;  /* 0x0002f8da01007387 */ /* 0x000fe80000100800 */
[----:B------:R-:W-:Y:S04]  /*d540*/  STL [R1+0x2fc], R220 ;  /* 0x0002fcdc01007387 */ /* 0x000fe80000100800 */
[----:B------:R-:W-:Y:S04]  /*d550*/  STL [R1+0x51a8], R126 ;  /* 0x0051a87e01007387 */ /* 0x000fe80000100800 */
[----:B------:R0:W-:Y:S04]  /*d560*/  STL [R1+0x51a4], R124 ;  /* 0x0051a47c01007387 */ /* 0x0001e80000100800 */
[----:B------:R1:W-:Y:S04]  /*d570*/  STL [R1+0x5538], R66 ;  /* 0x0055384201007387 */ /* 0x0003e80000100800 */
[----:B------:R1:W-:Y:S04]  /*d580*/  STL [R1+0x5534], R64 ;  /* 0x0055344001007387 */ /* 0x0003e80000100800 */
[----:B0-----:R-:W4:Y:S04]  /*d590*/  LDL.128 R124, [R1+0x2f0] ;  /* 0x0002f000017c7983 */ /* 0x001f280000100c00 */
[----:B------:R0:W-:Y:S04]  /*d5a0*/  STL [R1+0x5468], R142 ;  /* 0x0054688e01007387 */ /* 0x0001e80000100800 */
[----:B------:R0:W-:Y:S04]  /*d5b0*/  STL [R1+0x5464], R140 ;  /* 0x0054648c01007387 */ /* 0x0001e80000100800 */
        /* <DEDUP_REMOVED lines=11> */
[----:B------:R-:W-:Y:S04]  /*d670*/  STL [R1+0xcc8], R3 ;  /* 0x000cc80301007387 */ /* 0x000fe80000100800 */
[----:B------:R-:W-:Y:S04]  /*d680*/  STL [R1+0xccc], R2 ;  /* 0x000ccc0201007387 */ /* 0x000fe80000100800 */
[----:B-1----:R-:W4:Y:S04]  /*d690*/  LDL.LU R66, [R1+0x5538] ;  /* 0x0055380001427983 */ /* 0x002f280000300800 */
[----:B------:R-:W4:Y:S04]  /*d6a0*/  LDL.LU R64, [R1+0x5534] ;  /* 0x0055340001407983 */ /* 0x000f280000300800 */
[----:B0-----:R-:W4:Y:S04]  /*d6b0*/  LDL.LU R142, [R1+0x5468] ;  /* 0x00546800018e7983 */ /* 0x001f280000300800 */
[----:B------:R-:W4:Y:S04]  /*d6c0*/  LDL.LU R140, [R1+0x5464] ;  /* 0x00546400018c7983 */ /* 0x000f280000300800 */
        /* <DEDUP_REMOVED lines=11> */
[----:B------:R-:W-:Y:S04]  /*d780*/  STL [R1+0x5280], R193 ;  /* 0x005280c101007387 */ /* 0x000fe80000100800 */
[----:B------:R-:W-:Y:S04]  /*d790*/  STL.128 [R1+0x5270], R188 ;  /* 0x005270bc01007387 */ /* 0x000fe80000100c00 */
[----:B------:R-:W-:Y:S04]  /*d7a0*/  STL.128 [R1+0x5260], R184 ;  /* 0x005260b801007387 */ /* 0x000fe80000100c00 */
[----:B---3--:R-:W-:Y:S04]  /*d7b0*/  STL.128 [R1+0x5250], R180 ;  /* 0x005250b401007387 */ /* 0x008fe80000100c00 */
        /* <DEDUP_REMOVED lines=31> */
[----:B------:R1:W-:Y:S04]  /*d9b0*/  STL [R1+0x5144], R76 ;  /* 0x0051444c01007387 */ /* 0x0003e80000100800 */
[----:B------:R3:W-:Y:S04]  /*d9c0*/  STL.128 [R1+0x50c0], R68 ;  /* 0x0050c04401007387 */ /* 0x0007e80000100c00 */
[----:B0-----:R-:W4:Y:S04]  /*d9d0*/  LDL.LU R78, [R1+0x5148] ;  /* 0x00514800014e7983 */ /* 0x001f280000300800 */
[----:B-1----:R-:W4:Y:S01]  /*d9e0*/  LDL.LU R76, [R1+0x5144] ;  /* 0x00514400014c7983 */ /* 0x002f220000300800 */
[----:B------:R-:W-:-:S02]  /*d9f0*/  IMAD.MOV.U32 R33, RZ, RZ, R73 ;  /* 0x000000ffff217224 */ /* 0x000fc400078e0049 */
[C---:B------:R-:W-:Y:S01]  /*da00*/  FMUL.FTZ R17, R2.reuse, R17 ;  /* 0x0000001102117220 */ /* 0x040fe20000410000 */
[----:B------:R-:W-:Y:S02]  /*da10*/  IMAD.MOV.U32 R35, RZ, RZ, R75 ;  /* 0x000000ffff237224 */ /* 0x000fe400078e004b */
[C---:B------:R-:W-:Y:S01]  /*da20*/  FMUL.FTZ R16, R2.reuse, R16 ;  /* 0x0000001002107220 */ /* 0x040fe20000410000 */
[C---:B------:R-:W-:Y:S01]  /*da30*/  FMUL.FTZ R11, R2.reuse, R11 ;  /* 0x0000000b020b7220 */ /* 0x040fe20000410000 */
[C---:B------:R-:W-:Y:S01]  /*da40*/  FMUL.FTZ R10, R2.reuse, R10 ;  /* 0x0000000a020a7220 */ /* 0x040fe20000410000 */
[C---:B------:R-:W-:Y:S01]  /*da50*/  FMUL.FTZ R9, R2.reuse, R9 ;  /* 0x0000000902097220 */ /* 0x040fe20000410000 */
[----:B---3--:R-:W3:Y:S01]  /*da60*/  LDL.128 R68, [R1+0x300] ;  /* 0x0003000001447983 */ /* 0x008ee20000100c00 */
[----:B------:R-:W-:Y:S01]  /*da70*/  FMUL.FTZ R8, R2, R8 ;  /* 0x0000000802087220 */ /* 0x000fe20000410000 */
[----:B------:R-:W-:Y:S02]  /*da80*/  IMAD.MOV.U32 R39, RZ, RZ, R79 ;  /* 0x000000ffff277224 */ /* 0x000fe400078e004f */
[----:B------:R-:W-:Y:S04]  /*da90*/  STL.64 [R1+0x3e8], R16 ;  /* 0x0003e81001007387 */ /* 0x000fe80000100a00 */
[----:B------:R-:W-:Y:S04]  /*daa0*/  STL.64 [R1+0x3f8], R10 ;  /* 0x0003f80a01007387 */ /* 0x000fe80000100a00 */
[----:B------:R-:W3:Y:S01]  /*dab0*/  LDL R206, [R1+0x310] ;  /* 0x0003100001ce7983 */ /* 0x000ee20000100800 */
[----:B------:R-:W-:-:S03]  /*dac0*/  IMAD.MOV.U32 R73, RZ, RZ, R125 ;  /* 0x000000ffff497224 */ /* 0x000fc600078e007d */
[----:B------:R-:W3:Y:S01]  /*dad0*/  LDL R200, [R1+0x31c] ;  /* 0x00031c0001c87983 */ /* 0x000ee20000100800 */
[----:B------:R-:W-:-:S03]  /*dae0*/  IMAD.MOV.U32 R75, RZ, RZ, R127 ;  /* 0x000000ffff4b7224 */ /* 0x000fc600078e007f */
[----:B------:R-:W-:Y:S04]  /*daf0*/  STL.64 [R1+0x408], R8 ;  /* 0x0004080801007387 */ /* 0x000fe80000100a00 */
        /* <DEDUP_REMOVED lines=14> */
[----:B------:R-:W3:Y:S04]  /*dbe0*/  LDL.LU R106, [R1+0x5180] ;  /* 0x00518000016a7983 */ /* 0x000ee80000300800 */
[----:B------:R-:W3:Y:S04]  /*dbf0*/  LDL.LU R104, [R1+0x517c] ;  /* 0x00517c0001687983 */ /* 0x000ee80000300800 */
[----:B------:R-:W3:Y:S04]  /*dc00*/  LDL.LU R102, [R1+0x5178] ;  /* 0x0051780001667983 */ /* 0x000ee80000300800 */
[----:B------:R-:W3:Y:S04]  /*dc10*/  LDL.LU R100, [R1+0x5174] ;  /* 0x0051740001647983 */ /* 0x000ee80000300800 */
[----:B------:R-:W3:Y:S04]  /*dc20*/  LDL.LU R98, [R1+0x5170] ;  /* 0x0051700001627983 */ /* 0x000ee80000300800 */
[----:B------:R-:W3:Y:S04]  /*dc30*/  LDL.LU R96, [R1+0x516c] ;  /* 0x00516c0001607983 */ /* 0x000ee80000300800 */
[----:B------:R-:W3:Y:S04]  /*dc40*/  LDL.LU R94, [R1+0x5168] ;  /* 0x00516800015e7983 */ /* 0x000ee80000300800 */
[----:B------:R-:W3:Y:S04]  /*dc50*/  LDL.LU R92, [R1+0x5164] ;  /* 0x00516400015c7983 */ /* 0x000ee80000300800 */
[----:B--2---:R0:W-:Y:S04]  /*dc60*/  STL [R1+0x515c], R88 ;  /* 0x00515c5801007387 */ /* 0x0041e80000100800 */
[----:B------:R1:W-:Y:S04]  /*dc70*/  STL [R1+0x5158], R86 ;  /* 0x0051585601007387 */ /* 0x0003e80000100800 */
[----:B------:R2:W-:Y:S04]  /*dc80*/  STL [R1+0x5154], R84 ;  /* 0x0051545401007387 */ /* 0x0005e80000100800 */
[----:B------:R2:W-:Y:S04]  /*dc90*/  STL [R1+0x5150], R82 ;  /* 0x0051505201007387 */ /* 0x0005e80000100800 */
[----:B------:R2:W-:Y:S04]  /*dca0*/  STL [R1+0x514c], R80 ;  /* 0x00514c5001007387 */ /* 0x0005e80000100800 */
[----:B------:R-:W3:Y:S04]  /*dcb0*/  LDL.LU R90, [R1+0x5160] ;  /* 0x00516000015a7983 */ /* 0x000ee80000300800 */
[----:B------:R2:W-:Y:S04]  /*dcc0*/  STL.128 [R1+0x50d0], R72 ;  /* 0x0050d04801007387 */ /* 0x0005e80000100c00 */
[----:B0-----:R-:W3:Y:S04]  /*dcd0*/  LDL.LU R88, [R1+0x515c] ;  /* 0x00515c0001587983 */ /* 0x001ee80000300800 */
[----:B-1----:R-:W3:Y:S04]  /*dce0*/  LDL.LU R86, [R1+0x5158] ;  /* 0x0051580001567983 */ /* 0x002ee80000300800 */
[----:B--2---:R-:W2:Y:S04]  /*dcf0*/  LDL.LU R84, [R1+0x5154] ;  /* 0x0051540001547983 */ /* 0x004ea80000300800 */
[----:B------:R-:W2:Y:S04]  /*dd00*/  LDL.LU R82, [R1+0x5150] ;  /* 0x0051500001527983 */ /* 0x000ea80000300800 */
[----:B------:R-:W2:Y:S04]  /*dd10*/  LDL.LU R80, [R1+0x514c] ;  /* 0x00514c0001507983 */ /* 0x000ea80000300800 */
[----:B------:R-:W2:Y:S04]  /*dd20*/  LDL.LU.128 R72, [R1+0x50d0] ;  /* 0x0050d00001487983 */ /* 0x000ea80000300c00 */
[----:B------:R-:W2:Y:S04]  /*dd30*/  LDL R32, [R1+0x410] ;  /* 0x0004100001207983 */ /* 0x000ea80000100800 */
[----:B------:R-:W2:Y:S01]  /*dd40*/  LDL R34, [R1+0x414] ;  /* 0x0004140001227983 */ /* 0x000ea20000100800 */
[C---:B------:R-:W-:Y:S01]  /*dd50*/  FMUL.FTZ R5, R2.reuse, R5 ;  /* 0x0000000502057220 */ /* 0x040fe20000410000 */
[C---:B------:R-:W-:Y:S01]  /*dd60*/  FMUL.FTZ R7, R2.reuse, R7 ;  /* 0x0000000702077220 */ /* 0x040fe20000410000 */
[C---:B------:R-:W-:Y:S01]  /*dd70*/  FMUL.FTZ R6, R2.reuse, R6 ;  /* 0x0000000602067220 */ /* 0x040fe20000410000 */
[----:B------:R-:W-:Y:S01]  /*dd80*/  FMUL.FTZ R4, R2, R4 ;  /* 0x0000000402047220 */ /* 0x000fe20000410000 */
[----:B------:R-:W-:Y:S01]  /*dd90*/  IMAD.MOV.U32 R37, RZ, RZ, R77 ;  /* 0x000000ffff257224 */ /* 0x000fe200078e004d */
[----:B------:R-:W2:Y:S01]  /*dda0*/  LDL R202, [R1+0x320] ;  /* 0x0003200001ca7983 */ /* 0x000ea20000100800 */
[----:B------:R-:W-:-:S02]  /*ddb0*/  IMAD.MOV.U32 R41, RZ, RZ, R81 ;  /* 0x000000ffff297224 */ /* 0x000fc400078e0051 */
[----:B------:R-:W-:Y:S01]  /*ddc0*/  IMAD.MOV.U32 R43, RZ, RZ, R83 ;  /* 0x000000ffff2b7224 */ /* 0x000fe200078e0053 */
[----:B------:R-:W2:Y:S01]  /*ddd0*/  LDL R28, [R1+0x420] ;  /* 0x00042000011c7983 */ /* 0x000ea20000100800 */
[----:B------:R-:W-:Y:S02]  /*dde0*/  IMAD.MOV.U32 R45, RZ, RZ, R85 ;  /* 0x000000ffff2d7224 */ /* 0x000fe400078e0055 */
[----:B------:R-:W-:Y:S01]  /*ddf0*/  IMAD.MOV.U32 R47, RZ, RZ, R87 ;  /* 0x000000ffff2f7224 */ /* 0x000fe200078e0057 */
[----:B------:R-:W2:Y:S01]  /*de00*/  LDL.LU R112, [R1+0x518c] ;  /* 0x00518c0001707983 */ /* 0x000ea20000300800 */
[----:B------:R-:W-:Y:S02]  /*de10*/  IMAD.MOV.U32 R49, RZ, RZ, R89 ;  /* 0x000000ffff317224 */ /* 0x000fe400078e0059 */
[----:B------:R-:W-:Y:S01]  /*de20*/  IMAD.MOV.U32 R51, RZ, RZ, R91 ;  /* 0x000000ffff337224 */ /* 0x000fe200078e005b */
[----:B------:R-:W2:Y:S01]  /*de30*/  LDL.LU R110, [R1+0x5188] ;  /* 0x00518800016e7983 */ /* 0x000ea20000300800 */
[----:B------:R-:W-:-:S02]  /*de40*/  IMAD.MOV.U32 R53, RZ, RZ, R93 ;  /* 0x000000ffff357224 */ /* 0x000fc400078e005d */
[----:B------:R-:W-:Y:S01]  /*de50*/  IMAD.MOV.U32 R55, RZ, RZ, R95 ;  /* 0x000000ffff377224 */ /* 0x000fe200078e005f */
[----:B------:R-:W2:Y:S01]  /*de60*/  LDL.LU R108, [R1+0x5184] ;  /* 0x00518400016c7983 */ /* 0x000ea20000300800 */
[----:B------:R-:W-:Y:S02]  /*de70*/  IMAD.MOV.U32 R57, RZ, RZ, R97 ;  /* 0x000000ffff397224 */ /* 0x000fe400078e0061 */
[----:B------:R-:W-:Y:S01]  /*de80*/  IMAD.MOV.U32 R59, RZ, RZ, R99 ;  /* 0x000000ffff3b7224 */ /* 0x000fe200078e0063 */
[----:B------:R-:W2:Y:S01]  /*de90*/  LDL R204, [R1+0x324] ;  /* 0x0003240001cc7983 */ /* 0x000ea20000100800 */
[----:B------:R-:W-:Y:S02]  /*dea0*/  IMAD.MOV.U32 R61, RZ, RZ, R101 ;  /* 0x000000ffff3d7224 */ /* 0x000fe400078e0065 */
[----:B------:R-:W-:Y:S01]  /*deb0*/  IMAD.MOV.U32 R63, RZ, RZ, R103 ;  /* 0x000000ffff3f7224 */ /* 0x000fe200078e0067 */
[----:B------:R-:W2:Y:S01]  /*dec0*/  LDL R192, [R1+0x328] ;  /* 0x0003280001c07983 */ /* 0x000ea20000100800 */
[----:B------:R-:W-:-:S02]  /*ded0*/  IMAD.MOV.U32 R65, RZ, RZ, R109 ;  /* 0x000000ffff417224 */ /* 0x000fc400078e006d */
[----:B------:R-:W-:Y:S01]  /*dee0*/  IMAD.MOV.U32 R67, RZ, RZ, R111 ;  /* 0x000000ffff437224 */ /* 0x000fe200078e006f */
[----:B------:R-:W2:Y:S04]  /*def0*/  LDL R194, [R1+0x32c] ;  /* 0x00032c0001c27983 */ /* 0x000ea80000100800 */
[----:B------:R-:W-:Y:S04]  /*df00*/  STL.64 [R1+0x5000], R12 ;  /* 0x0050000c01007387 */ /* 0x000fe80000100a00 */
[----:B------:R-:W2:Y:S04]  /*df10*/  LDL R198, [R1+0x330] ;  /* 0x0003300001c67983 */ /* 0x000ea80000100800 */
[----:B------:R-:W2:Y:S04]  /*df20*/  LDL.LU R118, [R1+0x5198] ;  /* 0x0051980001767983 */ /* 0x000ea80000300800 */
[----:B------:R-:W2:Y:S04]  /*df30*/  LDL.LU R116, [R1+0x5194] ;  /* 0x0051940001747983 */ /* 0x000ea80000300800 */
[----:B------:R-:W2:Y:S01]  /*df40*/  LDL.LU R114, [R1+0x5190] ;  /* 0x0051900001727983 */ /* 0x000ea20000300800 */
[----:B------:R-:W-:-:S03]  /*df50*/  IMAD.MOV.U32 R207, RZ, RZ, R124 ;  /* 0x000000ffffcf7224 */ /* 0x000fc600078e007c */
[----:B------:R-:W2:Y:S04]  /*df60*/  LDL.LU R122, [R1+0x51a0] ;  /* 0x0051a000017a7983 */ /* 0x000ea80000300800 */
[----:B------:R-:W2:Y:S04]  /*df70*/  LDL.LU R120, [R1+0x519c] ;  /* 0x00519c0001787983 */ /* 0x000ea80000300800 */
[----:B------:R-:W2:Y:S04]  /*df80*/  LDL.LU R193, [R1+0x5280] ;  /* 0x0052800001c17983 */ /* 0x000ea80000300800 */
[----:B------:R-:W2:Y:S04]  /*df90*/  LDL.LU.128 R188, [R1+0x5270] ;  /* 0x0052700001bc7983 */ /* 0x000ea80000300c00 */
        /* <DEDUP_REMOVED lines=11> */
[----:B------:R-:W2:Y:S04]  /*e050*/  LDL.LU R130, [R1+0x51b0] ;  /* 0x0051b00001827983 */ /* 0x000ea80000300800 */
[----:B----4-:R0:W-:Y:S04]  /*e060*/  STL [R1+0x50e4], R78 ;  /* 0x0050e44e01007387 */ /* 0x0101e80000100800 */
[----:B------:R1:W-:Y:S04]  /*e070*/  STL [R1+0x50e0], R76 ;  /* 0x0050e04c01007387 */ /* 0x0003e80000100800 */
[----:B------:R-:W4:Y:S04]  /*e080*/  LDL R30, [R1+0x40c] ;  /* 0x00040c00011e7983 */ /* 0x000f280000100800 */
[----:B---3--:R-:W-:Y:S04]  /*e090*/  STL.64 [R1+0x518], R70 ;  /* 0x0005184601007387 */ /* 0x008fe80000100a00 */
[----:B0-----:R-:W3:Y:S04]  /*e0a0*/  LDL.LU R78, [R1+0x50e4] ;  /* 0x0050e400014e7983 */ /* 0x001ee80000300800 */
[----:B-1----:R-:W3:Y:S04]  /*e0b0*/  LDL.LU R76, [R1+0x50e0] ;  /* 0x0050e000014c7983 */ /* 0x002ee80000300800 */
[----:B------:R-:W3:Y:S01]  /*e0c0*/  LDL.LU R79, [R1+0x51c] ;  /* 0x00051c00014f7983 */ /* 0x000ee20000300800 */
[----:B------:R-:W-:-:S02]  /*e0d0*/  IMAD.MOV.U32 R77, RZ, RZ, R69 ;  /* 0x000000ffff4d7224 */ /* 0x000fc400078e0045 */
[----:B------:R-:W-:Y:S01]  /*e0e0*/  IMAD.MOV.U32 R205, RZ, RZ, R68 ;  /* 0x000000ffffcd7224 */ /* 0x000fe200078e0044 */
[----:B------:R-:W-:Y:S04]  /*e0f0*/  STL.64 [R1+0x418], R6 ;  /* 0x0004180601007387 */ /* 0x000fe80000100a00 */
[----:B------:R0:W-:Y:S04]  /*e100*/  STL.64 [R1+0x428], R4 ;  /* 0x0004280401007387 */ /* 0x0001e80000100a00 */
[----:B------:R-:W3:Y:S04]  /*e110*/  LDL R24, [R1+0x418] ;  /* 0x0004180001187983 */ /* 0x000ee80000100800 */
[----:B------:R-:W3:Y:S04]  /*e120*/  LDL R26, [R1+0x41c] ;  /* 0x00041c00011a7983 */ /* 0x000ee80000100800 */
[----:B------:R-:W3:Y:S04]  /*e130*/  LDL R10, [R1+0x424] ;  /* 0x00042400010a7983 */ /* 0x000ee80000100800 */
[----:B------:R-:W3:Y:S04]  /*e140*/  LDL R20, [R1+0x428] ;  /* 0x0004280001147983 */ /* 0x000ee80000100800 */
[----:B------:R-:W3:Y:S04]  /*e150*/  LDL R22, [R1+0x42c] ;  /* 0x00042c0001167983 */ /* 0x000ee80000100800 */
[----:B------:R-:W3:Y:S04]  /*e160*/  LDL R8, [R1+0x68] ;  /* 0x0000680001087983 */ /* 0x000ee80000100800 */
[----:B------:R-:W3:Y:S04]  /*e170*/  LDL R9, [R1+0x1f0] ;  /* 0x0001f00001097983 */ /* 0x000ee80000100800 */
[----:B------:R-:W3:Y:S04]  /*e180*/  LDL.64 R16, [R1+0x88] ;  /* 0x0000880001107983 */ /* 0x000ee80000100a00 */
[----:B0-----:R-:W3:Y:S04]  /*e190*/  LDL.128 R4, [R1+0x230] ;  /* 0x0002300001047983 */ /* 0x001ee80000100c00 */
[----:B------:R-:W-:Y:S04]  /*e1a0*/  STL [R1+0x310], R206 ;  /* 0x000310ce01007387 */ /* 0x000fe80000100800 */
[----:B------:R-:W-:Y:S04]  /*e1b0*/  STL [R1+0x31c], R200 ;  /* 0x00031cc801007387 */ /* 0x000fe80000100800 */
[----:B------:R-:W-:Y:S04]  /*e1c0*/  STL.128 [R1+0x50b0], R64 ;  /* 0x0050b04001007387 */ /* 0x000fe80000100c00 */
[----:B------:R-:W-:Y:S04]  /*e1d0*/  STL.128 [R1+0x50a0], R60 ;  /* 0x0050a03c01007387 */ /* 0x000fe80000100c00 */
[----:B------:R-:W-:Y:S04]  /*e1e0*/  STL.128 [R1+0x5090], R56 ;  /* 0x0050903801007387 */ /* 0x000fe80000100c00 */
        /* <DEDUP_REMOVED lines=8> */
[----:B------:R-:W-:Y:S04]  /*e270*/  STL.128 [R1+0x5080], R52 ;  /* 0x0050803401007387 */ /* 0x000fe80000100c00 */
[----:B------:R-:W-:Y:S04]  /*e280*/  STL.128 [R1+0x5070], R48 ;  /* 0x0050703001007387 */ /* 0x000fe80000100c00 */
[----:B------:R-:W-:Y:S04]  /*e290*/  STL.128 [R1+0x5060], R44 ;  /* 0x0050602c01007387 */ /* 0x000fe80000100c00 */
[----:B------:R-:W-:Y:S04]  /*e2a0*/  STL.128 [R1+0x5050], R40 ;  /* 0x0050502801007387 */ /* 0x000fe80000100c00 */
[----:B------:R-:W-:Y:S04]  /*e2b0*/  STL.128 [R1+0x5040], R36 ;  /* 0x0050402401007387 */ /* 0x000fe80000100c00 */
[----:B------:R1:W-:Y:S04]  /*e2c0*/  STL [R1+0x50fc], R90 ;  /* 0x0050fc5a01007387 */ /* 0x0003e80000100800 */
[----:B0-----:R-:W3:Y:S04]  /*e2d0*/  LDL.LU R106, [R1+0x511c] ;  /* 0x00511c00016a7983 */ /* 0x001ee80000300800 */
[----:B------:R0:W-:Y:S04]  /*e2e0*/  STL [R1+0x50f8], R88 ;  /* 0x0050f85801007387 */ /* 0x0001e80000100800 */
[----:B------:R0:W-:Y:S04]  /*e2f0*/  STL [R1+0x50f4], R86 ;  /* 0x0050f45601007387 */ /* 0x0001e80000100800 */
[----:B--2---:R2:W-:Y:S04]  /*e300*/  STL [R1+0x50f0], R84 ;  /* 0x0050f05401007387 */ /* 0x0045e80000100800 */
[----:B------:R2:W-:Y:S04]  /*e310*/  STL [R1+0x50ec], R82 ;  /* 0x0050ec5201007387 */ /* 0x0005e80000100800 */
[----:B------:R2:W-:Y:S04]  /*e320*/  STL [R1+0x50e8], R80 ;  /* 0x0050e85001007387 */ /* 0x0005e80000100800 */
[----:B------:R2:W-:Y:S04]  /*e330*/  STL.128 [R1+0x4f70], R72 ;  /* 0x004f704801007387 */ /* 0x0005e80000100c00 */
[----:B-1----:R-:W3:Y:S04]  /*e340*/  LDL.LU R104, [R1+0x5118] ;  /* 0x0051180001687983 */ /* 0x002ee80000300800 */
[----:B------:R1:W-:Y:S04]  /*e350*/  STL.128 [R1+0x5030], R32 ;  /* 0x0050302001007387 */ /* 0x0003e80000100c00 */
[----:B------:R-:W3:Y:S04]  /*e360*/  LDL.LU R102, [R1+0x5114] ;  /* 0x0051140001667983 */ /* 0x000ee80000300800 */
[----:B------:R-:W3:Y:S04]  /*e370*/  LDL.LU R100, [R1+0x5110] ;  /* 0x0051100001647983 */ /* 0x000ee80000300800 */
[----:B------:R-:W3:Y:S04]  /*e380*/  LDL.LU R98, [R1+0x510c] ;  /* 0x00510c0001627983 */ /* 0x000ee80000300800 */
[----:B------:R-:W3:Y:S04]  /*e390*/  LDL.LU R96, [R1+0x5108] ;  /* 0x0051080001607983 */ /* 0x000ee80000300800 */
[----:B------:R-:W3:Y:S04]  /*e3a0*/  LDL.LU R94, [R1+0x5104] ;  /* 0x00510400015e7983 */ /* 0x000ee80000300800 */
[----:B------:R-:W3:Y:S04]  /*e3b0*/  LDL.LU R92, [R1+0x5100] ;  /* 0x00510000015c7983 */ /* 0x000ee80000300800 */
[----:B------:R-:W3:Y:S04]  /*e3c0*/  LDL.LU R90, [R1+0x50fc] ;  /* 0x0050fc00015a7983 */ /* 0x000ee80000300800 */
[----:B0-----:R-:W3:Y:S04]  /*e3d0*/  LDL.LU R88, [R1+0x50f8] ;  /* 0x0050f80001587983 */ /* 0x001ee80000300800 */
[----:B------:R-:W3:Y:S04]  /*e3e0*/  LDL.LU R86, [R1+0x50f4] ;  /* 0x0050f40001567983 */ /* 0x000ee80000300800 */
[----:B--2---:R-:W2:Y:S04]  /*e3f0*/  LDL.LU R84, [R1+0x50f0] ;  /* 0x0050f00001547983 */ /* 0x004ea80000300800 */
        /* <DEDUP_REMOVED lines=11> */
[----:B------:R-:W2:Y:S04]  /*e4b0*/  LDL.128 R72, [R1+0x310] ;  /* 0x0003100001487983 */ /* 0x000ea80000100c00 */
[----:B-1----:R-:W2:Y:S04]  /*e4c0*/  LDL.LU.128 R32, [R1+0x5030] ;  /* 0x0050300001207983 */ /* 0x002ea80000300c00 */
[----:B------:R-:W-:Y:S04]  /*e4d0*/  STL [R1+0x320], R202 ;  /* 0x000320ca01007387 */ /* 0x000fe80000100800 */
[----:B------:R0:W-:Y:S04]  /*e4e0*/  STL [R1+0x5128], R112 ;  /* 0x0051287001007387 */ /* 0x0001e80000100800 */
[----:B------:R1:W-:Y:S04]  /*e4f0*/  STL [R1+0x5124], R110 ;  /* 0x0051246e01007387 */ /* 0x0003e80000100800 */
[----:B------:R1:W-:Y:S04]  /*e500*/  STL [R1+0x5120], R108 ;  /* 0x0051206c01007387 */ /* 0x0003e80000100800 */
[----:B------:R-:W-:Y:S04]  /*e510*/  STL [R1+0x324], R204 ;  /* 0x000324cc01007387 */ /* 0x000fe80000100800 */
[----:B------:R-:W-:Y:S04]  /*e520*/  STL [R1+0x328], R192 ;  /* 0x000328c001007387 */ /* 0x000fe80000100800 */
[----:B------:R-:W-:Y:S04]  /*e530*/  STL [R1+0x32c], R194 ;  /* 0x00032cc201007387 */ /* 0x000fe80000100800 */
[----:B0-----:R-:W2:Y:S04]  /*e540*/  LDL.LU R112, [R1+0x5128] ;  /* 0x0051280001707983 */ /* 0x001ea80000300800 */
[----:B----4-:R0:W-:Y:S04]  /*e550*/  STL.128 [R1+0x5020], R28 ;  /* 0x0050201c01007387 */ /* 0x0101e80000100c00 */
[----:B-1----:R-:W4:Y:S04]  /*e560*/  LDL.LU R110, [R1+0x5124] ;  /* 0x00512400016e7983 */ /* 0x002f280000300800 */
[----:B------:R-:W4:Y:S04]  /*e570*/  LDL.LU R108, [R1+0x5120] ;  /* 0x00512000016c7983 */ /* 0x000f280000300800 */
[----:B------:R-:W4:Y:S04]  /*e580*/  LDL.LU.64 R12, [R1+0x5000] ;  /* 0x00500000010c7983 */ /* 0x000f280000300a00 */
[----:B---3--:R1:W-:Y:S04]  /*e590*/  STL.128 [R1+0x4f80], R76 ;  /* 0x004f804c01007387 */ /* 0x0083e80000100c00 */
[----:B0-----:R-:W3:Y:S04]  /*e5a0*/  LDL.LU.128 R28, [R1+0x5020] ;  /* 0x00502000011c7983 */ /* 0x001ee80000300c00 */
[----:B------:R-:W-:Y:S04]  /*e5b0*/  STL [R1+0x330], R198 ;  /* 0x000330c601007387 */ /* 0x000fe80000100800 */
[----:B------:R-:W-:Y:S04]  /*e5c0*/  STL [R1+0x5018], R24 ;  /* 0x0050181801007387 */ /* 0x000fe80000100800 */
[----:B-1----:R-:W4:Y:S04]  /*e5d0*/  LDL.LU.128 R76, [R1+0x4f80] ;  /* 0x004f8000014c7983 */ /* 0x002f280000300c00 */
[----:B------:R0:W-:Y:S04]  /*e5e0*/  STL [R1+0x501c], R26 ;  /* 0x00501c1a01007387 */ /* 0x0001e80000100800 */
[----:B------:R-:W-:Y:S04]  /*e5f0*/  STL [R1+0x5010], R20 ;  /* 0x0050101401007387 */ /* 0x000fe80000100800 */
[----:B------:R1:W-:Y:S04]  /*e600*/  STL [R1+0x5014], R22 ;  /* 0x0050141601007387 */ /* 0x0003e80000100800 */
[----:B------:R-:W-:Y:S04]  /*e610*/  STL [R1+0x4ff8], R10 ;  /* 0x004ff80a01007387 */ /* 0x000fe80000100800 */
[----:B------:R-:W-:Y:S04]  /*e620*/  STL.64 [R1+0x4ff0], R8 ;  /* 0x004ff00801007387 */ /* 0x000fe80000100a00 */
[----:B------:R1:W-:Y:S04]  /*e630*/  STL.64 [R1+0x5008], R16 ;  /* 0x0050081001007387 */ /* 0x0003e80000100a00 */
[----:B------:R1:W-:Y:S04]  /*e640*/  STL.128 [R1+0x4fe0], R4 ;  /* 0x004fe00401007387 */ /* 0x0003e80000100c00 */
[----:B0-----:R-:W3:Y:S04]  /*e650*/  LDL.LU R26, [R1+0x501c] ;  /* 0x00501c00011a7983 */ /* 0x001ee80000300800 */
[----:B------:R-:W3:Y:S04]  /*e660*/  LDL.LU R24, [R1+0x5018] ;  /* 0x0050180001187983 */ /* 0x000ee80000300800 */
[----:B-1----:R-:W3:Y:S04]  /*e670*/  LDL.LU R22, [R1+0x5014] ;  /* 0x0050140001167983 */ /* 0x002ee80000300800 */
[----:B------:R-:W3:Y:S04]  /*e680*/  LDL.LU R20, [R1+0x5010] ;  /* 0x0050100001147983 */ /* 0x000ee80000300800 */
[----:B------:R-:W3:Y:S04]  /*e690*/  LDL.LU.64 R16, [R1+0x5008] ;  /* 0x0050080001107983 */ /* 0x000ee80000300a00 */
[----:B------:R-:W3:Y:S04]  /*e6a0*/  LDL.LU R10, [R1+0x4ff8] ;  /* 0x004ff800010a7983 */ /* 0x000ee80000300800 */
[----:B------:R-:W3:Y:S04]  /*e6b0*/  LDL.LU.64 R8, [R1+0x4ff0] ;  /* 0x004ff00001087983 */ /* 0x000ee80000300a00 */
[----:B------:R-:W3:Y:S04]  /*e6c0*/  LDL.LU.128 R4, [R1+0x4fe0] ;  /* 0x004fe00001047983 */ /* 0x000ee80000300c00 */
[----:B------:R0:W-:Y:S04]  /*e6d0*/  STL [R1+0x5134], R118 ;  /* 0x0051347601007387 */ /* 0x0001e80000100800 */
[----:B------:R1:W-:Y:S04]  /*e6e0*/  STL [R1+0x5130], R116 ;  /* 0x0051307401007387 */ /* 0x0003e80000100800 */
[----:B------:R1:W-:Y:S04]  /*e6f0*/  STL [R1+0x512c], R114 ;  /* 0x00512c7201007387 */ /* 0x0003e80000100800 */
[----:B------:R-:W3:Y:S04]  /*e700*/  LDL.LU R124, [R1+0x51a4] ;  /* 0x0051a400017c7983 */ /* 0x000ee80000300800 */
[----:B0-----:R-:W3:Y:S04]  /*e710*/  LDL.LU R118, [R1+0x5134] ;  /* 0x0051340001767983 */ /* 0x001ee80000300800 */
[----:B-1----:R-:W3:Y:S04]  /*e720*/  LDL.LU R116, [R1+0x5130] ;  /* 0x0051300001747983 */ /* 0x002ee80000300800 */
[----:B------:R-:W3:Y:S01]  /*e730*/  LDL.LU R114, [R1+0x512c] ;  /* 0x00512c0001727983 */ /* 0x000ee20000300800 */
[----:B------:R-:W-:-:S03]  /*e740*/  IMAD.MOV.U32 R206, RZ, RZ, R126 ;  /* 0x000000ffffce7224 */ /* 0x000fc600078e007e */
[----:B------:R0:W-:Y:S04]  /*e750*/  STL [R1+0x513c], R122 ;  /* 0x00513c7a01007387 */ /* 0x0001e80000100800 */
[----:B------:R1:W-:Y:S04]  /*e760*/  STL [R1+0x5138], R120 ;  /* 0x0051387801007387 */ /* 0x0003e80000100800 */
[----:B------:R-:W3:Y:S04]  /*e770*/  LDL.LU R128, [R1+0x51ac] ;  /* 0x0051ac0001807983 */ /* 0x000ee80000300800 */
[----:B------:R-:W3:Y:S04]  /*e780*/  LDL.LU R126, [R1+0x51a8] ;  /* 0x0051a800017e7983 */ /* 0x000ee80000300800 */
[----:B------:R1:W-:Y:S04]  /*e790*/  STL [R1+0x4fc4], R106 ;  /* 0x004fc46a01007387 */ /* 0x0003e80000100800 */
[----:B0-----:R-:W3:Y:S04]  /*e7a0*/  LDL.LU R122, [R1+0x513c] ;  /* 0x00513c00017a7983 */ /* 0x001ee80000300800 */
[----:B-1----:R-:W3:Y:S04]  /*e7b0*/  LDL.LU R120, [R1+0x5138] ;  /* 0x0051380001787983 */ /* 0x002ee80000300800 */
[----:B------:R-:W3:Y:S04]  /*e7c0*/  LDL.LU R106, [R1+0x4fc4] ;  /* 0x004fc400016a7983 */ /* 0x000ee80000300800 */
[----:B------:R-:W3:Y:S04]  /*e7d0*/  LDL.LU R204, [R1+0x518] ;  /* 0x0005180001cc7983 */ /* 0x000ee80000300800 */
        /* <DEDUP_REMOVED lines=10> */
[----:B--2---:R2:W-:Y:S04]  /*e880*/  STL [R1+0x4f98], R84 ;  /* 0x004f985401007387 */ /* 0x0045e80000100800 */
[----:B------:R2:W-:Y:S04]  /*e890*/  STL [R1+0x4f94], R82 ;  /* 0x004f945201007387 */ /* 0x0005e80000100800 */
[----:B------:R2:W-:Y:S04]  /*e8a0*/  STL [R1+0x4f90], R80 ;  /* 0x004f905001007387 */ /* 0x0005e80000100800 */
        /* <DEDUP_REMOVED lines=8> */
[----:B------:R-:W-:Y:S01]  /*e930*/  STL.128 [R1+0x4ee0], R36 ;  /* 0x004ee02401007387 */ /* 0x000fe20000100c00 */
[----:B------:R-:W-:-:S03]  /*e940*/  IMAD.MOV.U32 R202, RZ, RZ, R72 ;  /* 0x000000ffffca7224 */ /* 0x000fc600078e0048 */
[----:B------:R2:W-:Y:S01]  /*e950*/  STL.64 [R1+0x528], R74 ;  /* 0x0005284a01007387 */ /* 0x0005e20000100a00 */
[----:B------:R-:W-:-:S03]  /*e960*/  IMAD.MOV.U32 R81, RZ, RZ, R73 ;  /* 0x000000ffff517224 */ /* 0x000fc600078e0049 */
[----:B------:R-:W-:Y:S04]  /*e970*/  STL.128 [R1+0x4ed0], R32 ;  /* 0x004ed02001007387 */ /* 0x000fe80000100c00 */
[----:B0-----:R-:W3:Y:S04]  /*e980*/  LDL.LU R104, [R1+0x4fc0] ;  /* 0x004fc00001687983 */ /* 0x001ee80000300800 */
[----:B-1----:R-:W3:Y:S04]  /*e990*/  LDL.LU R102, [R1+0x4fbc] ;  /* 0x004fbc0001667983 */ /* 0x002ee80000300800 */
        /* <DEDUP_REMOVED lines=8> */
[----:B--2---:R-:W2:Y:S04]  /*ea20*/  LDL.LU R84, [R1+0x4f98] ;  /* 0x004f980001547983 */ /* 0x004ea80000300800 */
[----:B------:R-:W2:Y:S04]  /*ea30*/  LDL.LU R82, [R1+0x4f94] ;  /* 0x004f940001527983 */ /* 0x000ea80000300800 */
[----:B------:R-:W2:Y:S04]  /*ea40*/  LDL.LU R80, [R1+0x4f90] ;  /* 0x004f900001507983 */ /* 0x000ea80000300800 */
[----:B------:R-:W2:Y:S04]  /*ea50*/  LDL.LU.128 R72, [R1+0x4f70] ;  /* 0x004f700001487983 */ /* 0x000ea80000300c00 */
[----:B------:R-:W2:Y:S04]  /*ea60*/  LDL.LU.128 R68, [R1+0x4f60] ;  /* 0x004f600001447983 */ /* 0x000ea80000300c00 */
[----:B------:R-:W2:Y:S04]  /*ea70*/  LDL.LU.128 R64, [R1+0x4f50] ;  /* 0x004f500001407983 */ /* 0x000ea80000300c00 */
[----:B----4-:R0:W-:Y:S04]  /*ea80*/  STL.128 [R1+0x4e20], R76 ;  /* 0x004e204c01007387 */ /* 0x0101e80000100c00 */
[----:B------:R-:W4:Y:S04]  /*ea90*/  LDL.LU.128 R60, [R1+0x4f40] ;  /* 0x004f4000013c7983 */ /* 0x000f280000300c00 */
[----:B------:R-:W4:Y:S04]  /*eaa0*/  LDL.LU.128 R56, [R1+0x4f30] ;  /* 0x004f300001387983 */ /* 0x000f280000300c00 */
[----:B------:R-:W4:Y:S04]  /*eab0*/  LDL.LU.128 R52, [R1+0x4f20] ;  /* 0x004f200001347983 */ /* 0x000f280000300c00 */
[----:B------:R-:W4:Y:S04]  /*eac0*/  LDL.LU.128 R48, [R1+0x4f10] ;  /* 0x004f100001307983 */ /* 0x000f280000300c00 */
[----:B------:R-:W4:Y:S04]  /*ead0*/  LDL.LU.128 R44, [R1+0x4f00] ;  /* 0x004f0000012c7983 */ /* 0x000f280000300c00 */
[----:B------:R-:W4:Y:S04]  /*eae0*/  LDL.LU.128 R40, [R1+0x4ef0] ;  /* 0x004ef00001287983 */ /* 0x000f280000300c00 */
[----:B------:R-:W4:Y:S04]  /*eaf0*/  LDL.LU.128 R36, [R1+0x4ee0] ;  /* 0x004ee00001247983 */ /* 0x000f280000300c00 */
[----:B------:R-:W4:Y:S04]  /*eb00*/  LDL.LU R83, [R1+0x52c] ;  /* 0x00052c0001537983 */ /* 0x000f280000300800 */
[----:B0-----:R-:W4:Y:S04]  /*eb10*/  LDL.128 R76, [R1+0x320] ;  /* 0x00032000014c7983 */ /* 0x001f280000100c00 */
[----:B------:R-:W4:Y:S04]  /*eb20*/  LDL.LU.128 R32, [R1+0x4ed0] ;  /* 0x004ed00001207983 */ /* 0x000f280000300c00 */
[----:B------:R0:W-:Y:S04]  /*eb30*/  STL [R1+0x4fd0], R112 ;  /* 0x004fd07001007387 */ /* 0x0001e80000100800 */
[----:B------:R1:W-:Y:S04]  /*eb40*/  STL [R1+0x4fcc], R110 ;  /* 0x004fcc6e01007387 */ /* 0x0003e80000100800 */
[----:B------:R1:W-:Y:S04]  /*eb50*/  STL [R1+0x4fc8], R108 ;  /* 0x004fc86c01007387 */ /* 0x0003e80000100800 */
[----:B---3--:R3:W-:Y:S04]  /*eb60*/  STL.128 [R1+0x4ec0], R28 ;  /* 0x004ec01c01007387 */ /* 0x0087e80000100c00 */
[----:B------:R3:W-:Y:S04]  /*eb70*/  STL [R1+0x4ebc], R26 ;  /* 0x004ebc1a01007387 */ /* 0x0007e80000100800 */
[----:B------:R3:W-:Y:S04]  /*eb80*/  STL [R1+0x4eb8], R24 ;  /* 0x004eb81801007387 */ /* 0x0007e80000100800 */
[----:B------:R3:W-:Y:S04]  /*eb90*/  STL [R1+0x4eb4], R22 ;  /* 0x004eb41601007387 */ /* 0x0007e80000100800 */
[----:B------:R3:W-:Y:S04]  /*eba0*/  STL [R1+0x4eb0], R20 ;  /* 0x004eb01401007387 */ /* 0x0007e80000100800 */
[----:B------:R3:W-:Y:S04]  /*ebb0*/  STL.64 [R1+0x4ea8], R16 ;  /* 0x004ea81001007387 */ /* 0x0007e80000100a00 */
[----:B------:R3:W-:Y:S04]  /*ebc0*/  STL.64 [R1+0x4ea0], R12 ;  /* 0x004ea00c01007387 */ /* 0x0007e80000100a00 */
[----:B------:R3:W-:Y:S04]  /*ebd0*/  STL [R1+0x4e98], R10 ;  /* 0x004e980a01007387 */ /* 0x0007e80000100800 */
[----:B------:R3:W-:Y:S04]  /*ebe0*/  STL.64 [R1+0x4e90], R8 ;  /* 0x004e900801007387 */ /* 0x0007e80000100a00 */
[----:B------:R3:W-:Y:S04]  /*ebf0*/  STL.128 [R1+0x4e80], R4 ;  /* 0x004e800401007387 */ /* 0x0007e80000100c00 */
[----:B0-----:R-:W4:Y:S04]  /*ec00*/  LDL.LU R112, [R1+0x4fd0] ;  /* 0x004fd00001707983 */ /* 0x001f280000300800 */
[----:B-1----:R-:W4:Y:S04]  /*ec10*/  LDL.LU R110, [R1+0x4fcc] ;  /* 0x004fcc00016e7983 */ /* 0x002f280000300800 */
[----:B------:R-:W4:Y:S04]  /*ec20*/  LDL.LU R108, [R1+0x4fc8] ;  /* 0x004fc800016c7983 */ /* 0x000f280000300800 */
[----:B---3--:R-:W3:Y:S04]  /*ec30*/  LDL.LU.128 R28, [R1+0x4ec0] ;  /* 0x004ec000011c7983 */ /* 0x008ee80000300c00 */
[----:B------:R-:W3:Y:S04]  /*ec40*/  LDL.LU R26, [R1+0x4ebc] ;  /* 0x004ebc00011a7983 */ /* 0x000ee80000300800 */
[----:B------:R-:W3:Y:S04]  /*ec50*/  LDL.LU R24, [R1+0x4eb8] ;  /* 0x004eb80001187983 */ /* 0x000ee80000300800 */
[----:B------:R-:W3:Y:S04]  /*ec60*/  LDL.LU R22, [R1+0x4eb4] ;  /* 0x004eb40001167983 */ /* 0x000ee80000300800 */
[----:B------:R-:W3:Y:S04]  /*ec70*/  LDL.LU R20, [R1+0x4eb0] ;  /* 0x004eb00001147983 */ /* 0x000ee80000300800 */
[----:B------:R-:W3:Y:S04]  /*ec80*/  LDL.LU.64 R16, [R1+0x4ea8] ;  /* 0x004ea80001107983 */ /* 0x000ee80000300a00 */
[----:B------:R-:W3:Y:S04]  /*ec90*/  LDL.LU.64 R12, [R1+0x4ea0] ;  /* 0x004ea000010c7983 */ /* 0x000ee80000300a00 */
[----:B------:R-:W3:Y:S04]  /*eca0*/  LDL.LU R10, [R1+0x4e98] ;  /* 0x004e9800010a7983 */ /* 0x000ee80000300800 */
[----:B------:R-:W3:Y:S04]  /*ecb0*/  LDL.LU.64 R8, [R1+0x4e90] ;  /* 0x004e900001087983 */ /* 0x000ee80000300a00 */
[----:B------:R-:W3:Y:S04]  /*ecc0*/  LDL.LU.128 R4, [R1+0x4e80] ;  /* 0x004e800001047983 */ /* 0x000ee80000300c00 */
[----:B------:R0:W-:Y:S04]  /*ecd0*/  STL [R1+0x4e6c], R106 ;  /* 0x004e6c6a01007387 */ /* 0x0001e80000100800 */
[----:B------:R1:W-:Y:S04]  /*ece0*/  STL [R1+0x5140], R124 ;  /* 0x0051407c01007387 */ /* 0x0003e80000100800 */
[----:B------:R1:W-:Y:S04]  /*ecf0*/  STL [R1+0x4fdc], R118 ;  /* 0x004fdc7601007387 */ /* 0x0003e80000100800 */
[----:B0-----:R-:W3:Y:S04]  /*ed00*/  LDL.LU R106, [R1+0x4e6c] ;  /* 0x004e6c00016a7983 */ /* 0x001ee80000300800 */
[----:B------:R0:W-:Y:S04]  /*ed10*/  STL [R1+0x4fd8], R116 ;  /* 0x004fd87401007387 */ /* 0x0001e80000100800 */
[----:B------:R0:W-:Y:S04]  /*ed20*/  STL [R1+0x4fd4], R114 ;  /* 0x004fd47201007387 */ /* 0x0001e80000100800 */
[----:B-1----:R-:W3:Y:S04]  /*ed30*/  LDL.LU R124, [R1+0x5140] ;  /* 0x00514000017c7983 */ /* 0x002ee80000300800 */
[----:B------:R-:W3:Y:S04]  /*ed40*/  LDL.LU R118, [R1+0x4fdc] ;  /* 0x004fdc0001767983 */ /* 0x000ee80000300800 */
[----:B0-----:R-:W3:Y:S04]  /*ed50*/  LDL.LU R116, [R1+0x4fd8] ;  /* 0x004fd80001747983 */ /* 0x001ee80000300800 */
        /* <DEDUP_REMOVED lines=13> */
[----:B0-----:R-:W3:Y:S04]  /*ee30*/  LDL.LU R104, [R1+0x4e68] ;  /* 0x004e680001687983 */ /* 0x001ee80000300800 */
[----:B-1----:R-:W3:Y:S04]  /*ee40*/  LDL.LU R102, [R1+0x4e64] ;  /* 0x004e640001667983 */ /* 0x002ee80000300800 */
[----:B------:R-:W-:Y:S04]  /*ee50*/  STL.128 [R1+0x4e10], R72 ;  /* 0x004e104801007387 */ /* 0x000fe80000100c00 */
[----:B------:R-:W-:Y:S04]  /*ee60*/  STL.128 [R1+0x4e00], R68 ;  /* 0x004e004401007387 */ /* 0x000fe80000100c00 */
[----:B------:R-:W-:Y:S04]  /*ee70*/  STL.128 [R1+0x4df0], R64 ;  /* 0x004df04001007387 */ /* 0x000fe80000100c00 */
[----:B------:R-:W3:Y:S04]  /*ee80*/  LDL.LU R100, [R1+0x4e60] ;  /* 0x004e600001647983 */ /* 0x000ee80000300800 */
[----:B----4-:R-:W-:Y:S04]  /*ee90*/  STL.128 [R1+0x4de0], R60 ;  /* 0x004de03c01007387 */ /* 0x010fe80000100c00 */
[----:B------:R-:W-:Y:S04]  /*eea0*/  STL.128 [R1+0x4dd0], R56 ;  /* 0x004dd03801007387 */ /* 0x000fe80000100c00 */
[----:B------:R-:W-:Y:S04]  /*eeb0*/  STL.128 [R1+0x4dc0], R52 ;  /* 0x004dc03401007387 */ /* 0x000fe80000100c00 */
[----:B------:R-:W-:Y:S04]  /*eec0*/  STL.128 [R1+0x4db0], R48 ;  /* 0x004db03001007387 */ /* 0x000fe80000100c00 */
[----:B------:R-:W-:Y:S04]  /*eed0*/  STL.128 [R1+0x4da0], R44 ;  /* 0x004da02c01007387 */ /* 0x000fe80000100c00 */
[----:B------:R-:W-:Y:S04]  /*eee0*/  STL.128 [R1+0x4d90], R40 ;  /* 0x004d902801007387 */ /* 0x000fe80000100c00 */
[----:B------:R-:W-:Y:S04]  /*eef0*/  STL.128 [R1+0x4d80], R36 ;  /* 0x004d802401007387 */ /* 0x000fe80000100c00 */
[----:B------:R0:W-:Y:S01]  /*ef00*/  STL.128 [R1+0x4e30], R80 ;  /* 0x004e305001007387 */ /* 0x0001e20000100c00 */
[----:B------:R-:W-:-:S03]  /*ef10*/  IMAD.MOV.U32 R198, RZ, RZ, R76 ;  /* 0x000000ffffc67224 */ /* 0x000fc600078e004c */
[----:B------:R1:W-:Y:S01]  /*ef20*/  STL.64 [R1+0x538], R78 ;  /* 0x0005384e01007387 */ /* 0x0003e20000100a00 */
[----:B------:R-:W-:-:S03]  /*ef30*/  IMAD.MOV.U32 R85, RZ, RZ, R77 ;  /* 0x000000ffff557224 */ /* 0x000fc600078e004d */
        /* <DEDUP_REMOVED lines=9> */
[----:B0-----:R-:W2:Y:S04]  /*efd0*/  LDL.LU.128 R80, [R1+0x4e30] ;  /* 0x004e300001507983 */ /* 0x001ea80000300c00 */
[----:B-1----:R-:W2:Y:S04]  /*efe0*/  LDL.LU.128 R76, [R1+0x4e20] ;  /* 0x004e2000014c7983 */ /* 0x002ea80000300c00 */
        /* <DEDUP_REMOVED lines=11> */
[----:B----4-:R-:W4:Y:S04]  /*f0a0*/  LDL.LU.128 R32, [R1+0x4d70] ;  /* 0x004d700001207983 */ /* 0x010f280000300c00 */
        /* <DEDUP_REMOVED lines=26> */
[----:B------:R-:W3:Y:S04]  /*f250*/  LDL.LU R196, [R1+0x538] ;  /* 0x0005380001c47983 */ /* 0x000ee80000300800 */
[----:B------:R-:W-:Y:S04]  /*f260*/  STL [R1+0x4d14], R106 ;  /* 0x004d146a01007387 */ /* 0x000fe80000100800 */
[----:B------:R-:W-:Y:S04]  /*f270*/  STL [R1+0x4d10], R104 ;  /* 0x004d106801007387 */ /* 0x000fe80000100800 */
[----:B------:R-:W-:Y:S04]  /*f280*/  STL [R1+0x4d0c], R102 ;  /* 0x004d0c6601007387 */ /* 0x000fe80000100800 */
[----:B------:R-:W-:Y:S04]  /*f290*/  STL [R1+0x4d08], R100 ;  /* 0x004d086401007387 */ /* 0x000fe80000100800 */
[----:B------:R0:W-:Y:S04]  /*f2a0*/  STL [R1+0x4d04], R98 ;  /* 0x004d046201007387 */ /* 0x0001e80000100800 */
[----:B------:R1:W-:Y:S04]  /*f2b0*/  STL [R1+0x4d00], R96 ;  /* 0x004d006001007387 */ /* 0x0003e80000100800 */
[----:B------:R-:W-:Y:S04]  /*f2c0*/  STL [R1+0x4cfc], R94 ;  /* 0x004cfc5e01007387 */ /* 0x000fe80000100800 */
[----:B------:R-:W-:Y:S04]  /*f2d0*/  STL [R1+0x4cf8], R92 ;  /* 0x004cf85c01007387 */ /* 0x000fe80000100800 */
[----:B------:R-:W-:Y:S04]  /*f2e0*/  STL [R1+0x4cf4], R90 ;  /* 0x004cf45a01007387 */ /* 0x000fe80000100800 */
[----:B------:R-:W-:Y:S04]  /*f2f0*/  STL [R1+0x4cf0], R88 ;  /* 0x004cf05801007387 */ /* 0x000fe80000100800 */
[----:B--2---:R2:W-:Y:S04]  /*f300*/  STL.128 [R1+0x4cd0], R80 ;  /* 0x004cd05001007387 */ /* 0x0045e80000100c00 */
        /* <DEDUP_REMOVED lines=12> */
[----:B----4-:R-:W-:Y:S04]  /*f3d0*/  STL.128 [R1+0x4c10], R32 ;  /* 0x004c102001007387 */ /* 0x010fe80000100c00 */
[----:B0-----:R-:W4:Y:S04]  /*f3e0*/  LDL.LU R98, [R1+0x4d04] ;  /* 0x004d040001627983 */ /* 0x001f280000300800 */
[----:B-1----:R-:W4:Y:S04]  /*f3f0*/  LDL.LU R96, [R1+0x4d00] ;  /* 0x004d000001607983 */ /* 0x002f280000300800 */
[----:B--2---:R-:W2:Y:S04]  /*f400*/  LDL.LU.128 R80, [R1+0x4cd0] ;  /* 0x004cd00001507983 */ /* 0x004ea80000300c00 */
[----:B------:R-:W2:Y:S04]  /*f410*/  LDL.LU R94, [R1+0x4cfc] ;  /* 0x004cfc00015e7983 */ /* 0x000ea80000300800 */
[----:B------:R-:W2:Y:S04]  /*f420*/  LDL.LU R92, [R1+0x4cf8] ;  /* 0x004cf800015c7983 */ /* 0x000ea80000300800 */
        /* <DEDUP_REMOVED lines=11> */
[----:B------:R-:W2:Y:S04]  /*f4e0*/  LDL.128 R76, [R1+0x330] ;  /* 0x00033000014c7983 */ /* 0x000ea80000100c00 */
[----:B------:R-:W2:Y:S04]  /*f4f0*/  LDL.LU R100, [R1+0x4d08] ;  /* 0x004d080001647983 */ /* 0x000ea80000300800 */
[----:B------:R1:W-:Y:S04]  /*f500*/  STL.128 [R1+0x49b0], R172 ;  /* 0x0049b0ac01007387 */ /* 0x0003e80000100c00 */
[----:B------:R1:W-:Y:S04]  /*f510*/  STL.128 [R1+0x49a0], R168 ;  /* 0x0049a0a801007387 */ /* 0x0003e80000100c00 */
[----:B------:R-:W2:Y:S04]  /*f520*/  LDL.LU.128 R84, [R1+0x4ce0] ;  /* 0x004ce00001547983 */ /* 0x000ea80000300c00 */
[----:B0-----:R-:W2:Y:S04]  /*f530*/  LDL.LU R120, [R1+0x490] ;  /* 0x0004900001787983 */ /* 0x001ea80000300800 */
[----:B-1----:R-:W2:Y:S04]  /*f540*/  LDL.128 R172, [R1+0x350] ;  /* 0x0003500001ac7983 */ /* 0x002ea80000100c00 */
[----:B------:R-:W2:Y:S04]  /*f550*/  LDL.LU.128 R168, [R1+0x49a0] ;  /* 0x0049a00001a87983 */ /* 0x000ea80000300c00 */
[----:B------:R-:W2:Y:S04]  /*f560*/  LDL.LU R122, [R1+0x498] ;  /* 0x00049800017a7983 */ /* 0x000ea80000300800 */
[----:B------:R-:W-:Y:S04]  /*f570*/  STL [R1+0x360], R124 ;  /* 0x0003607c01007387 */ /* 0x000fe80000100800 */
[----:B------:R-:W-:Y:S04]  /*f580*/  STL [R1+0x364], R114 ;  /* 0x0003647201007387 */ /* 0x000fe80000100800 */
[----:B------:R-:W-:Y:S04]  /*f590*/  STL [R1+0x368], R116 ;  /* 0x0003687401007387 */ /* 0x000fe80000100800 */
[----:B------:R-:W-:Y:S04]  /*f5a0*/  STL [R1+0x36c], R118 ;  /* 0x00036c7601007387 */ /* 0x000fe80000100800 */
[----:B------:R-:W2:Y:S04]  /*f5b0*/  LDL.LU R90, [R1+0x4cf4] ;  /* 0x004cf400015a7983 */ /* 0x000ea80000300800 */
[----:B------:R-:W2:Y:S04]  /*f5c0*/  LDL.LU R88, [R1+0x4cf0] ;  /* 0x004cf00001587983 */ /* 0x000ea80000300800 */
[----:B------:R0:W-:Y:S04]  /*f5d0*/  STL.128 [R1+0x49c0], R176 ;  /* 0x0049c0b001007387 */ /* 0x0001e80000100c00 */
[----:B------:R-:W2:Y:S04]  /*f5e0*/  LDL.LU R106, [R1+0x4d14] ;  /* 0x004d1400016a7983 */ /* 0x000ea80000300800 */
[----:B------:R-:W2:Y:S04]  /*f5f0*/  LDL.LU R104, [R1+0x4d10] ;  /* 0x004d100001687983 */ /* 0x000ea80000300800 */
[----:B------:R-:W2:Y:S04]  /*f600*/  LDL.LU R102, [R1+0x4d0c] ;  /* 0x004d0c0001667983 */ /* 0x000ea80000300800 */
[----:B------:R1:W-:Y:S04]  /*f610*/  STL [R1+0x4a08], R198 ;  /* 0x004a08c601007387 */ /* 0x0003e80000100800 */
[----:B---3--:R3:W-:Y:S04]  /*f620*/  STL [R1+0x4a04], R196 ;  /* 0x004a04c401007387 */ /* 0x0087e80000100800 */
[----:B0-----:R-:W2:Y:S04]  /*f630*/  LDL.128 R176, [R1+0x360] ;  /* 0x0003600001b07983 */ /* 0x001ea80000100c00 */
[----:B------:R0:W-:Y:S04]  /*f640*/  STL [R1+0x4a00], R193 ;  /* 0x004a00c101007387 */ /* 0x0001e80000100800 */
[----:B-1----:R-:W2:Y:S04]  /*f650*/  LDL.LU R198, [R1+0x4a08] ;  /* 0x004a080001c67983 */ /* 0x002ea80000300800 */
[----:B---3--:R-:W3:Y:S04]  /*f660*/  LDL.LU R196, [R1+0x4a04] ;  /* 0x004a040001c47983 */ /* 0x008ee80000300800 */
[----:B------:R1:W-:Y:S04]  /*f670*/  STL.128 [R1+0x4990], R164 ;  /* 0x004990a401007387 */ /* 0x0003e80000100c00 */
[----:B------:R1:W-:Y:S04]  /*f680*/  STL.128 [R1+0x4980], R160 ;  /* 0x004980a001007387 */ /* 0x0003e80000100c00 */
[----:B0-----:R-:W3:Y:S04]  /*f690*/  LDL.LU R193, [R1+0x4a00] ;  /* 0x004a000001c17983 */ /* 0x001ee80000300800 */
[----:B------:R0:W-:Y:S04]  /*f6a0*/  STL [R1+0x370], R108 ;  /* 0x0003706c01007387 */ /* 0x0001e80000100800 */
[----:B-1----:R-:W3:Y:S04]  /*f6b0*/  LDL.LU.128 R164, [R1+0x4990] ;  /* 0x0049900001a47983 */ /* 0x002ee80000300c00 */
[----:B------:R-:W3:Y:S04]  /*f6c0*/  LDL.LU.128 R160, [R1+0x4980] ;  /* 0x0049800001a07983 */ /* 0x000ee80000300c00 */
[----:B------:R1:W-:Y:S04]  /*f6d0*/  STL [R1+0x374], R110 ;  /* 0x0003746e01007387 */ /* 0x0003e80000100800 */
[----:B0-----:R-:W3:Y:S04]  /*f6e0*/  LDL.LU R108, [R1+0x480] ;  /* 0x00048000016c7983 */ /* 0x001ee80000300800 */
[----:B------:R-:W-:Y:S04]  /*f6f0*/  STL [R1+0x378], R112 ;  /* 0x0003787001007387 */ /* 0x000fe80000100800 */
[----:B-1----:R-:W3:Y:S04]  /*f700*/  LDL.LU R110, [R1+0x488] ;  /* 0x00048800016e7983 */ /* 0x002ee80000300800 */
[----:B------:R0:W-:Y:S04]  /*f710*/  STL.128 [R1+0x4a20], R204 ;  /* 0x004a20cc01007387 */ /* 0x0001e80000100c00 */
[----:B------:R1:W-:Y:S04]  /*f720*/  STL [R1+0x4a10], R202 ;  /* 0x004a10ca01007387 */ /* 0x0003e80000100800 */
        /* <DEDUP_REMOVED lines=8> */
[----:B0-----:R-:W3:Y:S04]  /*f7b0*/  LDL.LU.128 R204, [R1+0x4a20] ;  /* 0x004a200001cc7983 */ /* 0x001ee80000300c00 */
[----:B-1----:R-:W3:Y:S04]  /*f7c0*/  LDL.LU R202, [R1+0x4a10] ;  /* 0x004a100001ca7983 */ /* 0x002ee80000300800 */
[----:B------:R-:W3:Y:S04]  /*f7d0*/  LDL.LU R200, [R1+0x4a0c] ;  /* 0x004a0c0001c87983 */ /* 0x000ee80000300800 */
        /* <DEDUP_REMOVED lines=8> */
[----:B------:R-:W3:Y:S04]  /*f860*/  LDL.LU.128 R72, [R1+0x4cb0] ;  /* 0x004cb00001487983 */ /* 0x000ee80000300c00 */
[----:B------:R-:W-:Y:S04]  /*f870*/  STL.128 [R1+0x4a30], R208 ;  /* 0x004a30d001007387 */ /* 0x000fe80000100c00 */
[----:B------:R-:W-:Y:S04]  /*f880*/  STL.64 [R1+0x4a40], R212 ;  /* 0x004a40d401007387 */ /* 0x000fe80000100a00 */
[----:B----4-:R0:W-:Y:S04]  /*f890*/  STL [R1+0x4bac], R98 ;  /* 0x004bac6201007387 */ /* 0x0101e80000100800 */
[----:B------:R1:W-:Y:S04]  /*f8a0*/  STL [R1+0x4ba8], R96 ;  /* 0x004ba86001007387 */ /* 0x0003e80000100800 */
[----:B--2---:R2:W-:Y:S04]  /*f8b0*/  STL.128 [R1+0x4b70], R80 ;  /* 0x004b705001007387 */ /* 0x0045e80000100c00 */
[----:B0-----:R-:W4:Y:S04]  /*f8c0*/  LDL.LU R98, [R1+0x4bac] ;  /* 0x004bac0001627983 */ /* 0x001f280000300800 */
[----:B-1----:R-:W4:Y:S04]  /*f8d0*/  LDL.LU R96, [R1+0x4ba8] ;  /* 0x004ba80001607983 */ /* 0x002f280000300800 */
[----:B------:R0:W-:Y:S04]  /*f8e0*/  STL [R1+0x4ba4], R94 ;  /* 0x004ba45e01007387 */ /* 0x0001e80000100800 */
[----:B--2---:R-:W2:Y:S04]  /*f8f0*/  LDL.128 R80, [R1+0x340] ;  /* 0x0003400001507983 */ /* 0x004ea80000100c00 */
[----:B------:R1:W-:Y:S04]  /*f900*/  STL [R1+0x4ba0], R92 ;  /* 0x004ba05c01007387 */ /* 0x0003e80000100800 */
[----:B0-----:R-:W2:Y:S04]  /*f910*/  LDL.LU R94, [R1+0x4ba4] ;  /* 0x004ba400015e7983 */ /* 0x001ea80000300800 */
[----:B------:R-:W2:Y:S04]  /*f920*/  LDL.LU.128 R208, [R1+0x4a30] ;  /* 0x004a300001d07983 */ /* 0x000ea80000300c00 */
[----:B-1----:R-:W2:Y:S04]  /*f930*/  LDL.LU R92, [R1+0x4ba0] ;  /* 0x004ba000015c7983 */ /* 0x002ea80000300800 */
[----:B------:R-:W-:Y:S04]  /*f940*/  STL.128 [R1+0x4c00], R28 ;  /* 0x004c001c01007387 */ /* 0x000fe80000100c00 */
[----:B------:R-:W-:Y:S04]  /*f950*/  STL [R1+0x4bfc], R26 ;  /* 0x004bfc1a01007387 */ /* 0x000fe80000100800 */
[----:B------:R-:W-:Y:S04]  /*f960*/  STL [R1+0x4bf8], R24 ;  /* 0x004bf81801007387 */ /* 0x000fe80000100800 */
[----:B------:R-:W-:Y:S04]  /*f970*/  STL [R1+0x4bf4], R22 ;  /* 0x004bf41601007387 */ /* 0x000fe80000100800 */
[----:B------:R-:W-:Y:S04]  /*f980*/  STL [R1+0x4bf0], R20 ;  /* 0x004bf01401007387 */ /* 0x000fe80000100800 */
[----:B------:R-:W-:Y:S04]  /*f990*/  STL.64 [R1+0x548], R78 ;  /* 0x0005484e01007387 */ /* 0x000fe80000100a00 */
[----:B------:R0:W-:Y:S04]  /*f9a0*/  STL [R1+0x4bb0], R100 ;  /* 0x004bb06401007387 */ /* 0x0001e80000100800 */
[----:B------:R-:W2:Y:S04]  /*f9b0*/  LDL.LU R91, [R1+0x54c] ;  /* 0x00054c00015b7983 */ /* 0x000ea80000300800 */
[----:B------:R-:W2:Y:S04]  /*f9c0*/  LDL.LU R142, [R1+0x548] ;  /* 0x00054800018e7983 */ /* 0x000ea80000300800 */
[----:B0-----:R-:W2:Y:S01]  /*f9d0*/  LDL.LU R100, [R1+0x4bb0] ;  /* 0x004bb00001647983 */ /* 0x001ea20000300800 */
[----:B------:R-:W-:-:S02]  /*f9e0*/  IMAD.MOV.U32 R89, RZ, RZ, R77 ;  /* 0x000000ffff597224 */ /* 0x000fc400078e004d */
[----:B------:R-:W-:Y:S01]  /*f9f0*/  IMAD.MOV.U32 R143, RZ, RZ, R76 ;  /* 0x000000ffff8f7224 */ /* 0x000fe200078e004c */
[----:B------:R0:W-:Y:S01]  /*fa00*/  STL.128 [R1+0x4b80], R84 ;  /* 0x004b805401007387 */ /* 0x0001e20000100c00 */
[----:B------:R-:W-:-:S03]  /*fa10*/  IMAD.MOV.U32 R97, RZ, RZ, R173 ;  /* 0x000000ffff617224 */ /* 0x000fc600078e00ad */
[----:B------:R-:W2:Y:S01]  /*fa20*/  LDL.LU.128 R76, [R1+0x4cc0] ;  /* 0x004cc000014c7983 */ /* 0x000ea20000300c00 */
[----:B------:R-:W-:-:S03]  /*fa30*/  IMAD.MOV.U32 R99, RZ, RZ, R175 ;  /* 0x000000ffff637224 */ /* 0x000fc600078e00af */
[----:B------:R1:W-:Y:S04]  /*fa40*/  STL.128 [R1+0x4880], R168 ;  /* 0x004880a801007387 */ /* 0x0003e80000100c00 */
[----:B------:R-:W-:Y:S04]  /*fa50*/  STL.64 [R1+0x4be8], R16 ;  /* 0x004be81001007387 */ /* 0x000fe80000100a00 */
[----:B0-----:R-:W2:Y:S04]  /*fa60*/  LDL.LU.128 R84, [R1+0x4b80] ;  /* 0x004b800001547983 */ /* 0x001ea80000300c00 */
[----:B------:R-:W-:Y:S04]  /*fa70*/  STL.64 [R1+0x4be0], R12 ;  /* 0x004be00c01007387 */ /* 0x000fe80000100a00 */
[----:B-1----:R-:W2:Y:S04]  /*fa80*/  LDL.LU.128 R168, [R1+0x4880] ;  /* 0x0048800001a87983 */ /* 0x002ea80000300c00 */
[----:B------:R-:W-:Y:S04]  /*fa90*/  STL [R1+0x4bd8], R10 ;  /* 0x004bd80a01007387 */ /* 0x000fe80000100800 */
[----:B------:R-:W-:Y:S04]  /*faa0*/  STL.64 [R1+0x4bd0], R8 ;  /* 0x004bd00801007387 */ /* 0x000fe80000100a00 */
[----:B------:R-:W-:Y:S04]  /*fab0*/  STL.128 [R1+0x4bc0], R4 ;  /* 0x004bc00401007387 */ /* 0x000fe80000100c00 */
[----:B------:R-:W2:Y:S04]  /*fac0*/  LDL.LU.128 R68, [R1+0x4ca0] ;  /* 0x004ca00001447983 */ /* 0x000ea80000300c00 */
[----:B------:R0:W-:Y:S04]  /*fad0*/  STL [R1+0x384], R106 ;  /* 0x0003846a01007387 */ /* 0x0001e80000100800 */
[----:B------:R-:W-:Y:S04]  /*fae0*/  STL [R1+0x380], R104 ;  /* 0x0003806801007387 */ /* 0x000fe80000100800 */
[----:B------:R1:W-:Y:S04]  /*faf0*/  STL [R1+0x37c], R102 ;  /* 0x00037c6601007387 */ /* 0x0003e80000100800 */
[----:B0-----:R-:W2:Y:S04]  /*fb00*/  LDL.LU R106, [R1+0x478] ;  /* 0x00047800016a7983 */ /* 0x001ea80000300800 */
[----:B------:R-:W2:Y:S04]  /*fb10*/  LDL.LU.128 R64, [R1+0x4c90] ;  /* 0x004c900001407983 */ /* 0x000ea80000300c00 */
[----:B------:R-:W-:Y:S04]  /*fb20*/  STL [R1+0x574], R177 ;  /* 0x000574b101007387 */ /* 0x000fe80000100800 */
[----:B------:R-:W-:Y:S04]  /*fb30*/  STL.64 [R1+0x578], R178 ;  /* 0x000578b201007387 */ /* 0x000fe80000100a00 */
[----:B------:R-:W2:Y:S04]  /*fb40*/  LDL.LU R101, [R1+0x574] ;  /* 0x0005740001657983 */ /* 0x000ea80000300800 */
[----:B-1----:R-:W2:Y:S04]  /*fb50*/  LDL.LU R102, [R1+0x578] ;  /* 0x0005780001667983 */ /* 0x002ea80000300800 */
[----:B------:R-:W2:Y:S04]  /*fb60*/  LDL.LU R103, [R1+0x57c] ;  /* 0x00057c0001677983 */ /* 0x000ea80000300800 */
[----:B------:R0:W-:Y:S04]  /*fb70*/  STL [R1+0x48e8], R198 ;  /* 0x0048e8c601007387 */ /* 0x0001e80000100800 */
[----:B---3--:R1:W-:Y:S04]  /*fb80*/  STL [R1+0x48e4], R196 ;  /* 0x0048e4c401007387 */ /* 0x0083e80000100800 */
[----:B------:R3:W-:Y:S04]  /*fb90*/  STL [R1+0x48e0], R193 ;  /* 0x0048e0c101007387 */ /* 0x0007e80000100800 */
[----:B0-----:R-:W2:Y:S04]  /*fba0*/  LDL.LU R198, [R1+0x48e8] ;  /* 0x0048e80001c67983 */ /* 0x001ea80000300800 */
[----:B-1----:R-:W2:Y:S04]  /*fbb0*/  LDL.LU R196, [R1+0x48e4] ;  /* 0x0048e40001c47983 */ /* 0x002ea80000300800 */
[----:B------:R0:W-:Y:S04]  /*fbc0*/  STL.128 [R1+0x4870], R164 ;  /* 0x004870a401007387 */ /* 0x0001e80000100c00 */
[----:B------:R1:W-:Y:S04]  /*fbd0*/  STL.128 [R1+0x4860], R160 ;  /* 0x004860a001007387 */ /* 0x0003e80000100c00 */
[----:B---3--:R-:W3:Y:S04]  /*fbe0*/  LDL.LU R193, [R1+0x48e0] ;  /* 0x0048e00001c17983 */ /* 0x008ee80000300800 */
[----:B------:R-:W3:Y:S04]  /*fbf0*/  LDL.LU.128 R60, [R1+0x4c80] ;  /* 0x004c8000013c7983 */ /* 0x000ee80000300c00 */
[----:B0-----:R-:W3:Y:S04]  /*fc00*/  LDL.LU.128 R164, [R1+0x4870] ;  /* 0x0048700001a47983 */ /* 0x001ee80000300c00 */
[----:B-1----:R-:W3:Y:S04]  /*fc10*/  LDL.LU.128 R160, [R1+0x4860] ;  /* 0x0048600001a07983 */ /* 0x002ee80000300c00 */
        /* <DEDUP_REMOVED lines=16> */
[----:B------:R-:W-:Y:S04]  /*fd20*/  STL.128 [R1+0x4830], R148 ;  /* 0x0048309401007387 */ /* 0x000fe80000100c00 */
[----:B------:R-:W-:Y:S04]  /*fd30*/  STL.128 [R1+0x4820], R144 ;  /* 0x0048209001007387 */ /* 0x000fe80000100c00 */
[----:B0-----:R-:W3:Y:S04]  /*fd40*/  LDL.LU.128 R204, [R1+0x4900] ;  /* 0x0049000001cc7983 */ /* 0x001ee80000300c00 */
[----:B-1----:R-:W3:Y:S04]  /*fd50*/  LDL.LU R202, [R1+0x48f0] ;  /* 0x0048f00001ca7983 */ /* 0x002ee80000300800 */
[----:B------:R-:W3:Y:S04]  /*fd60*/  LDL.LU R200, [R1+0x48ec] ;  /* 0x0048ec0001c87983 */ /* 0x000ee80000300800 */
[----:B------:R-:W3:Y:S04]  /*fd70*/  LDL.LU.128 R188, [R1+0x48d0] ;  /* 0x0048d00001bc7983 */ /* 0x000ee80000300c00 */
[----:B------:R-:W3:Y:S04]  /*fd80*/  LDL.LU.128 R184, [R1+0x48c0] ;  /* 0x0048c00001b87983 */ /* 0x000ee80000300c00 */
[----:B------:R-:W3:Y:S04]  /*fd90*/  LDL.LU.128 R180, [R1+0x48b0] ;  /* 0x0048b00001b47983 */ /* 0x000ee80000300c00 */
[----:B------:R-:W3:Y:S04]  /*fda0*/  LDL.LU.128 R156, [R1+0x4850] ;  /* 0x00485000019c7983 */ /* 0x000ee80000300c00 */
[----:B----4-:R0:W-:Y:S04]  /*fdb0*/  STL [R1+0x38c], R98 ;  /* 0x00038c6201007387 */ /* 0x0101e80000100800 */
[----:B------:R1:W-:Y:S04]  /*fdc0*/  STL [R1+0x388], R96 ;  /* 0x0003886001007387 */ /* 0x0003e80000100800 */
[----:B------:R-:W4:Y:S01]  /*fdd0*/  LDL.LU.128 R152, [R1+0x4840] ;  /* 0x0048400001987983 */ /* 0x000f220000300c00 */
[----:B0-----:R-:W-:-:S03]  /*fde0*/  IMAD.MOV.U32 R98, RZ, RZ, R174 ;  /* 0x000000ffff627224 */ /* 0x001fc600078e00ae */
[----:B--2---:R-:W-:Y:S01]  /*fdf0*/  STL.64 [R1+0x558], R82 ;  /* 0x0005585201007387 */ /* 0x004fe20000100a00 */
[----:B-1----:R-:W-:-:S03]  /*fe00*/  IMAD.MOV.U32 R96, RZ, RZ, R172 ;  /* 0x000000ffff607224 */ /* 0x002fc600078e00ac */
[----:B------:R-:W2:Y:S04]  /*fe10*/  LDL.LU R140, [R1+0x558] ;  /* 0x00055800018c7983 */ /* 0x000ea80000300800 */
[----:B------:R-:W3:Y:S04]  /*fe20*/  LDL.LU R95, [R1+0x55c] ;  /* 0x00055c00015f7983 */ /* 0x000ee80000300800 */
[----:B------:R-:W4:Y:S01]  /*fe30*/  LDL.LU.128 R172, [R1+0x49b0] ;  /* 0x0049b00001ac7983 */ /* 0x000f220000300c00 */
[----:B------:R-:W-:Y:S02]  /*fe40*/  IMAD.MOV.U32 R141, RZ, RZ, R80 ;  /* 0x000000ffff8d7224 */ /* 0x000fe400078e0050 */
[----:B------:R-:W-:Y:S01]  /*fe50*/  IMAD.MOV.U32 R93, RZ, RZ, R81 ;  /* 0x000000ffff5d7224 */ /* 0x000fe200078e0051 */
[----:B------:R0:W-:Y:S04]  /*fe60*/  STL [R1+0x398], R92 ;  /* 0x0003985c01007387 */ /* 0x0001e80000100800 */
[----:B------:R1:W-:Y:S04]  /*fe70*/  STL [R1+0x39c], R94 ;  /* 0x00039c5e01007387 */ /* 0x0003e80000100800 */
[----:B------:R1:W-:Y:S01]  /*fe80*/  STL.128 [R1+0x47f0], R96 ;  /* 0x0047f06001007387 */ /* 0x0003e20000100c00 */
[----:B0-----:R-:W-:-:S03]  /*fe90*/  IMAD.MOV.U32 R92, RZ, RZ, R122 ;  /* 0x000000ffff5c7224 */ /* 0x001fc600078e007a */
[----:B------:R-:W4:Y:S01]  /*fea0*/  LDL.LU.128 R80, [R1+0x4b70] ;  /* 0x004b700001507983 */ /* 0x000f220000300c00 */
[----:B-1----:R-:W-:-:S03]  /*feb0*/  IMAD.MOV.U32 R94, RZ, RZ, R120 ;  /* 0x000000ffff5e7224 */ /* 0x002fc600078e0078 */
[----:B------:R-:W4:Y:S04]  /*fec0*/  LDL.LU.128 R148, [R1+0x4830] ;  /* 0x0048300001947983 */ /* 0x000f280000300c00 */
[----:B------:R-:W4:Y:S04]  /*fed0*/  LDL.LU.128 R144, [R1+0x4820] ;  /* 0x0048200001907983 */ /* 0x000f280000300c00 */
[----:B------:R-:W4:Y:S04]  /*fee0*/  LDL.LU.128 R96, [R1+0x47f0] ;  /* 0x0047f00001607983 */ /* 0x000f280000300c00 */
[----:B------:R0:W-:Y:S04]  /*fef0*/  STL.128 [R1+0x4b50], R72 ;  /* 0x004b504801007387 */ /* 0x0001e80000100c00 */
[----:B------:R1:W-:Y:S04]  /*ff00*/  STL.128 [R1+0x4b90], R88 ;  /* 0x004b905801007387 */ /* 0x0003e80000100c00 */
[----:B------:R-:W-:Y:S04]  /*ff10*/  STL.128 [R1+0x4910], R208 ;  /* 0x004910d001007387 */ /* 0x000fe80000100c00 */
[----:B------:R1:W-:Y:S04]  /*ff20*/  STL [R1+0x390], R100 ;  /* 0x0003906401007387 */ /* 0x0003e80000100800 */
[----:B0-----:R-:W4:Y:S04]  /*ff30*/  LDL.LU.128 R72, [R1+0x4b50] ;  /* 0x004b500001487983 */ /* 0x001f280000300c00 */
[----:B-1----:R-:W4:Y:S01]  /*ff40*/  LDL.LU.128 R88, [R1+0x4b90] ;  /* 0x004b900001587983 */ /* 0x002f220000300c00 */
[----:B------:R-:W-:-:S03]  /*ff50*/  IMAD.MOV.U32 R100, RZ, RZ, R176 ;  /* 0x000000ffff647224 */ /* 0x000fc600078e00b0 */
[----:B------:R-:W4:Y:S04]  /*ff60*/  LDL.LU.128 R176, [R1+0x49c0] ;  /* 0x0049c00001b07983 */ /* 0x000f280000300c00 */
[----:B------:R0:W-:Y:S04]  /*ff70*/  STL.128 [R1+0x4b60], R76 ;  /* 0x004b604c01007387 */ /* 0x0001e80000100c00 */
[----:B------:R-:W-:Y:S04]  /*ff80*/  STL [R1+0x3a0], R84 ;  /* 0x0003a05401007387 */ /* 0x000fe80000100800 */
[----:B------:R-:W-:Y:S04]  /*ff90*/  STL [R1+0x3a4], R86 ;  /* 0x0003a45601007387 */ /* 0x000fe80000100800 */
[----:B------:R1:W-:Y:S04]  /*ffa0*/  STL.128 [R1+0x4740], R168 ;  /* 0x004740a801007387 */ /* 0x0003e80000100c00 */
[----:B0-----:R-:W4:Y:S04]  /*ffb0*/  LDL.LU.128 R76, [R1+0x4b60] ;  /* 0x004b6000014c7983 */ /* 0x001f280000300c00 */
[----:B------:R-:W4:Y:S04]  /*ffc0*/  LDL.LU R26, [R1+0x4bfc] ;  /* 0x004bfc00011a7983 */ /* 0x000f280000300800 */
[----:B------:R-:W4:Y:S04]  /*ffd0*/  LDL.LU R24, [R1+0x4bf8] ;  /* 0x004bf80001187983 */ /* 0x000f280000300800 */
[----:B-1----:R-:W4:Y:S04]  /*ffe0*/  LDL.128 R168, [R1+0x380] ;  /* 0x0003800001a87983 */ /* 0x002f280000100c00 */
[----:B------:R-:W4:Y:S04]  /*fff0*/  LDL.LU R22, [R1+0x4bf4] ;  /* 0x004bf40001167983 */ /* 0x000f280000300800 */
[----:B------:R-:W4:Y:S04]  /*10000*/  LDL.LU R20, [R1+0x4bf0] ;  /* 0x004bf00001147983 */ /* 0x000f280000300800 */
[----:B------:R-:W4:Y:S04]  /*10010*/  LDL.LU.64 R16, [R1+0x4be8] ;  /* 0x004be80001107983 */ /* 0x000f280000300a00 */
[----:B------:R-:W4:Y:S04]  /*10020*/  LDL.LU.64 R12, [R1+0x4be0] ;  /* 0x004be000010c7983 */ /* 0x000f280000300a00 */
[----:B------:R-:W4:Y:S04]  /*10030*/  LDL.LU R10, [R1+0x4bd8] ;  /* 0x004bd800010a7983 */ /* 0x000f280000300800 */
[----:B------:R-:W4:Y:S04]  /*10040*/  LDL.LU.64 R8, [R1+0x4bd0] ;  /* 0x004bd00001087983 */ /* 0x000f280000300a00 */
[----:B------:R-:W4:Y:S04]  /*10050*/  LDL.LU.128 R4, [R1+0x4bc0] ;  /* 0x004bc00001047983 */ /* 0x000f280000300c00 */
[----:B------:R-:W4:Y:S04]  /*10060*/  LDL.LU.64 R212, [R1+0x4a40] ;  /* 0x004a400001d47983 */ /* 0x000f280000300a00 */
[----:B--2---:R0:W-:Y:S04]  /*10070*/  STL.128 [R1+0x4930], R140 ;  /* 0x0049308c01007387 */ /* 0x0041e80000100c00 */
[----:B---3--:R1:W-:Y:S04]  /*10080*/  STL.128 [R1+0x47e0], R92 ;  /* 0x0047e05c01007387 */ /* 0x0083e80000100c00 */
[----:B----4-:R2:W-:Y:S04]  /*10090*/  STL.128 [R1+0x4890], R172 ;  /* 0x004890ac01007387 */ /* 0x0105e80000100c00 */
[----:B------:R-:W-:Y:S04]  /*100a0*/  STL [R1+0x47a8], R198 ;  /* 0x0047a8c601007387 */ /* 0x000fe80000100800 */
[----:B0-----:R-:W3:Y:S04]  /*100b0*/  LDL.LU.128 R140, [R1+0x4930] ;  /* 0x00493000018c7983 */ /* 0x001ee80000300c00 */
[----:B-1----:R-:W4:Y:S04]  /*100c0*/  LDL.LU.128 R92, [R1+0x47e0] ;  /* 0x0047e000015c7983 */ /* 0x002f280000300c00 */
[----:B--2---:R-:W2:Y:S01]  /*100d0*/  LDL.128 R172, [R1+0x370] ;  /* 0x0003700001ac7983 */ /* 0x004ea20000100c00 */
[----:B------:R-:W-:-:S02]  /*100e0*/  IMAD.MOV.U32 R84, RZ, RZ, R110 ;  /* 0x000000ffff547224 */ /* 0x000fc400078e006e */
[----:B------:R-:W-:Y:S01]  /*100f0*/  IMAD.MOV.U32 R86, RZ, RZ, R108 ;  /* 0x000000ffff567224 */ /* 0x000fe200078e006c */
[----:B------:R0:W-:Y:S04]  /*10100*/  STL.128 [R1+0x4800], R100 ;  /* 0x0048006401007387 */ /* 0x0001e80000100c00 */
[----:B------:R1:W-:Y:S04]  /*10110*/  STL.128 [R1+0x4670], R84 ;  /* 0x0046705401007387 */ /* 0x0003e80000100c00 */
[----:B------:R1:W-:Y:S04]  /*10120*/  STL.128 [R1+0x46a0], R96 ;  /* 0x0046a06001007387 */ /* 0x0003e80000100c00 */
[----:B------:R-:W-:Y:S04]  /*10130*/  STL [R1+0x47a4], R196 ;  /* 0x0047a4c401007387 */ /* 0x000fe80000100800 */
[----:B0-----:R-:W2:Y:S04]  /*10140*/  LDL.LU.128 R100, [R1+0x4800] ;  /* 0x0048000001647983 */ /* 0x001ea80000300c00 */
[----:B-1----:R-:W2:Y:S04]  /*10150*/  LDL.LU.128 R84, [R1+0x4670] ;  /* 0x0046700001547983 */ /* 0x002ea80000300c00 */
[----:B------:R-:W2:Y:S04]  /*10160*/  LDL.LU R96, [R1+0x470] ;  /* 0x0004700001607983 */ /* 0x000ea80000300800 */
[----:B------:R-:W-:Y:S04]  /*10170*/  STL [R1+0x47a0], R193 ;  /* 0x0047a0c101007387 */ /* 0x000fe80000100800 */
[----:B------:R0:W-:Y:S04]  /*10180*/  STL [R1+0x3a8], R88 ;  /* 0x0003a85801007387 */ /* 0x0001e80000100800 */
[----:B------:R1:W-:Y:S04]  /*10190*/  STL.128 [R1+0x48a0], R176 ;  /* 0x0048a0b001007387 */ /* 0x0003e80000100c00 */
[----:B------:R-:W2:Y:S01]  /*101a0*/  LDL.LU R198, [R1+0x47a8] ;  /* 0x0047a80001c67983 */ /* 0x000ea20000300800 */
[----:B0-----:R-:W-:-:S03]  /*101b0*/  IMAD.MOV.U32 R88, RZ, RZ, R106 ;  /* 0x000000ffff587224 */ /* 0x001fc600078e006a */
[----:B------:R-:W2:Y:S04]  /*101c0*/  LDL.LU R196, [R1+0x47a4] ;  /* 0x0047a40001c47983 */ /* 0x000ea80000300800 */
[----:B------:R0:W-:Y:S04]  /*101d0*/  STL.128 [R1+0x4730], R164 ;  /* 0x004730a401007387 */ /* 0x0001e80000100c00 */
[----:B-1----:R-:W2:Y:S04]  /*101e0*/  LDL.LU.128 R176, [R1+0x48a0] ;  /* 0x0048a00001b07983 */ /* 0x002ea80000300c00 */
[----:B------:R1:W-:Y:S04]  /*101f0*/  STL.128 [R1+0x4720], R160 ;  /* 0x004720a001007387 */ /* 0x0003e80000100c00 */
[----:B------:R-:W2:Y:S04]  /*10200*/  LDL.LU R193, [R1+0x47a0] ;  /* 0x0047a00001c17983 */ /* 0x000ea80000300800 */
[----:B0-----:R-:W2:Y:S04]  /*10210*/  LDL.LU.128 R164, [R1+0x4730] ;  /* 0x0047300001a47983 */ /* 0x001ea80000300c00 */
[----:B------:R-:W-:Y:S01]  /*10220*/  STL [R1+0x594], R169 ;  /* 0x000594a901007387 */ /* 0x000fe20000100800 */
[----:B------:R-:W-:-:S03]  /*10230*/  IMAD.MOV.U32 R108, RZ, RZ, R168 ;  /* 0x000000ffff6c7224 */ /* 0x000fc600078e00a8 */
[----:B------:R0:W-:Y:S04]  /*10240*/  STL.64 [R1+0x598], R170 ;  /* 0x000598aa01007387 */ /* 0x0001e80000100a00 */
[----:B-1----:R-:W2:Y:S04]  /*10250*/  LDL.LU.128 R160, [R1+0x4720] ;  /* 0x0047200001a07983 */ /* 0x002ea80000300c00 */
[----:B------:R-:W-:Y:S04]  /*10260*/  STL [R1+0x394], R90 ;  /* 0x0003945a01007387 */ /* 0x000fe80000100800 */
[----:B0-----:R-:W2:Y:S04]  /*10270*/  LDL.LU.128 R168, [R1+0x4740] ;  /* 0x0047400001a87983 */ /* 0x001ea80000300c00 */
[----:B------:R-:W-:Y:S04]  /*10280*/  STL [R1+0x3ac], R78 ;  /* 0x0003ac4e01007387 */ /* 0x000fe80000100800 */
[----:B------:R-:W-:Y:S04]  /*10290*/  STL [R1+0x3b0], R80 ;  /* 0x0003b05001007387 */ /* 0x000fe80000100800 */
[----:B------:R-:W-:Y:S04]  /*102a0*/  STL [R1+0x3b4], R82 ;  /* 0x0003b45201007387 */ /* 0x000fe80000100800 */
[----:B------:R-:W-:Y:S04]  /*102b0*/  STL.128 [R1+0x47c0], R204 ;  /* 0x0047c0cc01007387 */ /* 0x000fe80000100c00 */
[----:B------:R-:W-:Y:S04]  /*102c0*/  STL [R1+0x47b0], R202 ;  /* 0x0047b0ca01007387 */ /* 0x000fe80000100800 */
[----:B------:R-:W-:Y:S04]  /*102d0*/  STL [R1+0x47ac], R200 ;  /* 0x0047acc801007387 */ /* 0x000fe80000100800 */
[----:B------:R-:W-:Y:S04]  /*102e0*/  STL.128 [R1+0x4790], R188 ;  /* 0x004790bc01007387 */ /* 0x000fe80000100c00 */
[----:B------:R-:W-:Y:S04]  /*102f0*/  STL.128 [R1+0x4780], R184 ;  /* 0x004780b801007387 */ /* 0x000fe80000100c00 */
[----:B------:R-:W-:Y:S04]  /*10300*/  STL.128 [R1+0x4770], R180 ;  /* 0x004770b401007387 */ /* 0x000fe80000100c00 */
[----:B------:R-:W-:Y:S04]  /*10310*/  STL.128 [R1+0x4710], R156 ;  /* 0x0047109c01007387 */ /* 0x000fe80000100c00 */
[----:B------:R-:W-:Y:S04]  /*10320*/  STL.128 [R1+0x4700], R152 ;  /* 0x0047009801007387 */ /* 0x000fe80000100c00 */
[----:B------:R-:W-:Y:S04]  /*10330*/  STL.128 [R1+0x46f0], R148 ;  /* 0x0046f09401007387 */ /* 0x000fe80000100c00 */
[----:B------:R-:W-:Y:S04]  /*10340*/  STL.128 [R1+0x46e0], R144 ;  /* 0x0046e09001007387 */ /* 0x000fe80000100c00 */
[----:B------:R-:W2:Y:S04]  /*10350*/  LDL.LU.128 R208, [R1+0x4910] ;  /* 0x0049100001d07983 */ /* 0x000ea80000300c00 */
[----:B---3--:R0:W-:Y:S04]  /*10360*/  STL.128 [R1+0x4810], R140 ;  /* 0x0048108c01007387 */ /* 0x0081e80000100c00 */
[----:B----4-:R-:W-:Y:S04]  /*10370*/  STL.128 [R1+0x4690], R92 ;  /* 0x0046905c01007387 */ /* 0x010fe80000100c00 */
[----:B--2---:R-:W-:Y:S01]  /*10380*/  STL [R1+0x584], R173 ;  /* 0x000584ad01007387 */ /* 0x004fe20000100800 */
[----:B------:R-:W-:-:S03]  /*10390*/  IMAD.MOV.U32 R104, RZ, RZ, R172 ;  /* 0x000000ffff687224 */ /* 0x000fc600078e00ac */
[----:B------:R1:W-:Y:S04]  /*103a0*/  STL.64 [R1+0x588], R174 ;  /* 0x000588ae01007387 */ /* 0x0003e80000100a00 */
[----:B0-----:R-:W2:Y:S04]  /*103b0*/  LDL.LU.128 R140, [R1+0x4810] ;  /* 0x00481000018c7983 */ /* 0x001ea80000300c00 */
[----:B------:R-:W3:Y:S04]  /*103c0*/  LDL.LU R105, [R1+0x584] ;  /* 0x0005840001697983 */ /* 0x000ee80000300800 */
[----:B-1----:R-:W4:Y:S04]  /*103d0*/  LDL.LU.128 R172, [R1+0x4890] ;  /* 0x0048900001ac7983 */ /* 0x002f280000300c00 */
[----:B------:R-:W3:Y:S04]  /*103e0*/  LDL.LU R106, [R1+0x588] ;  /* 0x00058800016a7983 */ /* 0x000ee80000300800 */
[----:B------:R-:W3:Y:S04]  /*103f0*/  LDL.LU R107, [R1+0x58c] ;  /* 0x00058c00016b7983 */ /* 0x000ee80000300800 */
[----:B------:R-:W3:Y:S04]  /*10400*/  LDL.LU R92, [R1+0x460] ;  /* 0x00046000015c7983 */ /* 0x000ee80000300800 */
[----:B------:R-:W3:Y:S01]  /*10410*/  LDL.LU R94, [R1+0x468] ;  /* 0x00046800015e7983 */ /* 0x000ee20000300800 */
[----:B------:R-:W-:-:S02]  /*10420*/  IMAD.MOV.U32 R90, RZ, RZ, R124 ;  /* 0x000000ffff5a7224 */ /* 0x000fc400078e007c */
[----:B------:R-:W-:Y:S01]  /*10430*/  IMAD.MOV.U32 R78, RZ, RZ, R96 ;  /* 0x000000ffff4e7224 */ /* 0x000fe200078e0060 */
[----:B------:R-:W-:Y:S04]  /*10440*/  STL.128 [R1+0x46b0], R100 ;  /* 0x0046b06401007387 */ /* 0x000fe80000100c00 */
[----:B------:R-:W-:Y:S04]  /*10450*/  STL.128 [R1+0x4680], R88 ;  /* 0x0046805801007387 */ /* 0x000fe80000100c00 */
[----:B------:R-:W-:Y:S04]  /*10460*/  STL.128 [R1+0x4500], R84 ;  /* 0x0045005401007387 */ /* 0x000fe80000100c00 */
[----:B------:R-:W3:Y:S04]  /*10470*/  LDL.LU.128 R204, [R1+0x47c0] ;  /* 0x0047c00001cc7983 */ /* 0x000ee80000300c00 */
[----:B------:R-:W3:Y:S04]  /*10480*/  LDL.LU R202, [R1+0x47b0] ;  /* 0x0047b00001ca7983 */ /* 0x000ee80000300800 */
[----:B------:R0:W-:Y:S04]  /*10490*/  STL.128 [R1+0x4760], R176 ;  /* 0x004760b001007387 */ /* 0x0001e80000100c00 */
[----:B------:R-:W3:Y:S04]  /*104a0*/  LDL.LU R200, [R1+0x47ac] ;  /* 0x0047ac0001c87983 */ /* 0x000ee80000300800 */
[----:B------:R-:W3:Y:S04]  /*104b0*/  LDL.LU.128 R188, [R1+0x4790] ;  /* 0x0047900001bc7983 */ /* 0x000ee80000300c00 */
[----:B------:R-:W3:Y:S04]  /*104c0*/  LDL.LU.128 R184, [R1+0x4780] ;  /* 0x0047800001b87983 */ /* 0x000ee80000300c00 */
[----:B------:R-:W3:Y:S04]  /*104d0*/  LDL.LU.128 R180, [R1+0x4770] ;  /* 0x0047700001b47983 */ /* 0x000ee80000300c00 */
[----:B0-----:R-:W3:Y:S04]  /*104e0*/  LDL.LU.128 R176, [R1+0x4760] ;  /* 0x0047600001b07983 */ /* 0x001ee80000300c00 */
[----:B------:R-:W3:Y:S04]  /*104f0*/  LDL.LU.128 R156, [R1+0x4710] ;  /* 0x00471000019c7983 */ /* 0x000ee80000300c00 */
[----:B------:R-:W3:Y:S04]  /*10500*/  LDL.LU.128 R152, [R1+0x4700] ;  /* 0x0047000001987983 */ /* 0x000ee80000300c00 */
[----:B------:R0:W-:Y:S04]  /*10510*/  STL.128 [R1+0x45e0], R168 ;  /* 0x0045e0a801007387 */ /* 0x0001e80000100c00 */
        /* <DEDUP_REMOVED lines=8> */
[----:B------:R1:W-:Y:S04]  /*105a0*/  STL [R1+0x4648], R198 ;  /* 0x004648c601007387 */ /* 0x0003e80000100800 */
[----:B------:R1:W-:Y:S04]  /*105b0*/  STL [R1+0x4644], R196 ;  /* 0x004644c401007387 */ /* 0x0003e80000100800 */
[----:B------:R-:W3:Y:S04]  /*105c0*/  LDL.LU R86, [R1+0x458] ;  /* 0x0004580001567983 */ /* 0x000ee80000300800 */
[----:B0-----:R-:W3:Y:S04]  /*105d0*/  LDL.128 R168, [R1+0x390] ;  /* 0x0003900001a87983 */ /* 0x001ee80000100c00 */
[----:B------:R0:W-:Y:S04]  /*105e0*/  STL [R1+0x4640], R193 ;  /* 0x004640c101007387 */ /* 0x0001e80000100800 */
[----:B-1----:R-:W3:Y:S04]  /*105f0*/  LDL.LU R198, [R1+0x4648] ;  /* 0x0046480001c67983 */ /* 0x002ee80000300800 */
[----:B------:R-:W3:Y:S04]  /*10600*/  LDL.LU R196, [R1+0x4644] ;  /* 0x0046440001c47983 */ /* 0x000ee80000300800 */
[----:B------:R1:W-:Y:S04]  /*10610*/  STL.128 [R1+0x45d0], R164 ;  /* 0x0045d0a401007387 */ /* 0x0003e80000100c00 */
[----:B------:R1:W-:Y:S04]  /*10620*/  STL.128 [R1+0x45c0], R160 ;  /* 0x0045c0a001007387 */ /* 0x0003e80000100c00 */
[----:B0-----:R-:W3:Y:S04]  /*10630*/  LDL.LU R193, [R1+0x4640] ;  /* 0x0046400001c17983 */ /* 0x001ee80000300800 */
[----:B-1----:R-:W3:Y:S04]  /*10640*/  LDL.LU.128 R164, [R1+0x45d0] ;  /* 0x0045d00001a47983 */ /* 0x002ee80000300c00 */
[----:B------:R-:W3:Y:S04]  /*10650*/  LDL.LU.128 R160, [R1+0x45c0] ;  /* 0x0045c00001a07983 */ /* 0x000ee80000300c00 */
[----:B--2---:R0:W-:Y:S04]  /*10660*/  STL.128 [R1+0x46d0], R140 ;  /* 0x0046d08c01007387 */ /* 0x0041e80000100c00 */
[----:B----4-:R1:W-:Y:S04]  /*10670*/  STL.128 [R1+0x4750], R172 ;  /* 0x004750ac01007387 */ /* 0x0103e80000100c00 */
[----:B---3--:R2:W-:Y:S01]  /*10680*/  STL.128 [R1+0x46c0], R104 ;  /* 0x0046c06801007387 */ /* 0x0085e20000100c00 */
[----:B------:R-:W-:-:S03]  /*10690*/  IMAD.MOV.U32 R82, RZ, RZ, R92 ;  /* 0x000000ffff527224 */ /* 0x000fc600078e005c */
[----:B0-----:R-:W3:Y:S01]  /*106a0*/  LDL.LU.128 R140, [R1+0x46d0] ;  /* 0x0046d000018c7983 */ /* 0x001ee20000300c00 */
[----:B------:R-:W-:-:S03]  /*106b0*/  IMAD.MOV.U32 R80, RZ, RZ, R94 ;  /* 0x000000ffff507224 */ /* 0x000fc600078e005e */
[----:B-1----:R-:W4:Y:S04]  /*106c0*/  LDL.LU.128 R172, [R1+0x4750] ;  /* 0x0047500001ac7983 */ /* 0x002f280000300c00 */
[----:B------:R-:W4:Y:S04]  /*106d0*/  LDL.LU.128 R92, [R1+0x4690] ;  /* 0x00469000015c7983 */ /* 0x000f280000300c00 */
[----:B--2---:R-:W2:Y:S04]  /*106e0*/  LDL.LU.128 R104, [R1+0x46c0] ;  /* 0x0046c00001687983 */ /* 0x004ea80000300c00 */
        /* <DEDUP_REMOVED lines=21> */
[----:B------:R1:W-:Y:S01]  /*10840*/  STL.64 [R1+0x4a58], R226 ;  /* 0x004a58e201007387 */ /* 0x0003e20000100a00 */
[----:B0-----:R-:W-:-:S03]  /*10850*/  IMAD.MOV.U32 R72, RZ, RZ, R86 ;  /* 0x000000ffff487224 */ /* 0x001fc600078e0056 */
[----:B------:R0:W-:Y:S01]  /*10860*/  STL [R1+0x4a50], R224 ;  /* 0x004a50e001007387 */ /* 0x0001e20000100800 */
[----:B------:R-:W-:-:S03]  /*10870*/  IMAD.MOV.U32 R112, RZ, RZ, R168 ;  /* 0x000000ffff707224 */ /* 0x000fc600078e00a8 */
[----:B------:R0:W-:Y:S04]  /*10880*/  STL.64 [R1+0x4a48], R222 ;  /* 0x004a48de01007387 */ /* 0x0001e80000100a00 */
[----:B------:R0:W-:Y:S04]  /*10890*/  STL.64 [R1+0x4920], R212 ;  /* 0x004920d401007387 */ /* 0x0001e80000100a00 */
[----:B------:R0:W-:Y:S04]  /*108a0*/  STL.128 [R1+0x47d0], R208 ;  /* 0x0047d0d001007387 */ /* 0x0001e80000100c00 */
[----:B------:R0:W-:Y:S04]  /*108b0*/  STL.128 [R1+0x4660], R204 ;  /* 0x004660cc01007387 */ /* 0x0001e80000100c00 */
[----:B------:R0:W-:Y:S04]  /*108c0*/  STL [R1+0x4650], R202 ;  /* 0x004650ca01007387 */ /* 0x0001e80000100800 */
[----:B------:R2:W-:Y:S04]  /*108d0*/  STL [R1+0x464c], R200 ;  /* 0x00464cc801007387 */ /* 0x0005e80000100800 */
[----:B------:R2:W-:Y:S04]  /*108e0*/  STL.128 [R1+0x4630], R188 ;  /* 0x004630bc01007387 */ /* 0x0005e80000100c00 */
[----:B------:R2:W-:Y:S04]  /*108f0*/  STL.128 [R1+0x4620], R184 ;  /* 0x004620b801007387 */ /* 0x0005e80000100c00 */
[----:B------:R2:W-:Y:S04]  /*10900*/  STL.128 [R1+0x4610], R180 ;  /* 0x004610b401007387 */ /* 0x0005e80000100c00 */
        /* <DEDUP_REMOVED lines=11> */
[----:B------:R-:W-:Y:S04]  /*109c0*/  STL.64 [R1+0x5a8], R170 ;  /* 0x0005a8aa01007387 */ /* 0x000fe80000100a00 */
        /* <DEDUP_REMOVED lines=12> */
[----:B------:R-:W2:Y:S04]  /*10a90*/  LDL.LU R24, [R1+0x4a98] ;  /* 0x004a980001187983 */ /* 0x000ea80000300800 */
[----:B------:R-:W2:Y:S04]  /*10aa0*/  LDL.LU R22, [R1+0x4a94] ;  /* 0x004a940001167983 */ /* 0x000ea80000300800 */
[----:B------:R-:W2:Y:S04]  /*10ab0*/  LDL.LU R20, [R1+0x4a90] ;  /* 0x004a900001147983 */ /* 0x000ea80000300800 */
[----:B------:R-:W2:Y:S04]  /*10ac0*/  LDL.LU.64 R16, [R1+0x4a88] ;  /* 0x004a880001107983 */ /* 0x000ea80000300a00 */
[----:B------:R-:W2:Y:S04]  /*10ad0*/  LDL.LU.64 R12, [R1+0x4a80] ;  /* 0x004a8000010c7983 */ /* 0x000ea80000300a00 */
[----:B------:R-:W2:Y:S04]  /*10ae0*/  LDL.LU R10, [R1+0x4a78] ;  /* 0x004a7800010a7983 */ /* 0x000ea80000300800 */
[----:B------:R-:W2:Y:S04]  /*10af0*/  LDL.LU.64 R8, [R1+0x4a70] ;  /* 0x004a700001087983 */ /* 0x000ea80000300a00 */
[----:B------:R-:W2:Y:S04]  /*10b00*/  LDL.LU.128 R4, [R1+0x4a60] ;  /* 0x004a600001047983 */ /* 0x000ea80000300c00 */
[----:B------:R-:W2:Y:S04]  /*10b10*/  LDL.LU.64 R226, [R1+0x4a58] ;  /* 0x004a580001e27983 */ /* 0x000ea80000300a00 */
[----:B0-----:R-:W2:Y:S04]  /*10b20*/  LDL.LU R224, [R1+0x4a50] ;  /* 0x004a500001e07983 */ /* 0x001ea80000300800 */
[----:B------:R-:W2:Y:S04]  /*10b30*/  LDL.LU.64 R222, [R1+0x4a48] ;  /* 0x004a480001de7983 */ /* 0x000ea80000300a00 */
[----:B------:R-:W2:Y:S04]  /*10b40*/  LDL.LU.64 R212, [R1+0x4920] ;  /* 0x0049200001d47983 */ /* 0x000ea80000300a00 */
[----:B------:R-:W2:Y:S04]  /*10b50*/  LDL.LU.128 R208, [R1+0x47d0] ;  /* 0x0047d00001d07983 */ /* 0x000ea80000300c00 */
[----:B------:R-:W2:Y:S04]  /*10b60*/  LDL.LU.128 R204, [R1+0x4660] ;  /* 0x0046600001cc7983 */ /* 0x000ea80000300c00 */
[----:B------:R-:W2:Y:S04]  /*10b70*/  LDL.LU R202, [R1+0x4650] ;  /* 0x0046500001ca7983 */ /* 0x000ea80000300800 */
[----:B---3--:R-:W-:Y:S04]  /*10b80*/  STL.128 [R1+0x4570], R140 ;  /* 0x0045708c01007387 */ /* 0x008fe80000100c00 */
[----:B----4-:R0:W-:Y:S04]  /*10b90*/  STL.128 [R1+0x45f0], R172 ;  /* 0x0045f0ac01007387 */ /* 0x0101e80000100c00 */
[----:B------:R-:W-:Y:S04]  /*10ba0*/  STL.128 [R1+0x4520], R92 ;  /* 0x0045205c01007387 */ /* 0x000fe80000100c00 */
[----:B--2---:R1:W-:Y:S04]  /*10bb0*/  STL.128 [R1+0x4550], R104 ;  /* 0x0045506801007387 */ /* 0x0043e80000100c00 */
[----:B------:R-:W2:Y:S04]  /*10bc0*/  LDL.LU R200, [R1+0x464c] ;  /* 0x00464c0001c87983 */ /* 0x000ea80000300800 */
[----:B------:R-:W3:Y:S04]  /*10bd0*/  LDL.LU.128 R188, [R1+0x4630] ;  /* 0x0046300001bc7983 */ /* 0x000ee80000300c00 */
[----:B------:R-:W4:Y:S04]  /*10be0*/  LDL.LU.128 R184, [R1+0x4620] ;  /* 0x0046200001b87983 */ /* 0x000f280000300c00 */
[----:B------:R-:W2:Y:S04]  /*10bf0*/  LDL.LU.128 R180, [R1+0x4610] ;  /* 0x0046100001b47983 */ /* 0x000ea80000300c00 */
[----:B------:R-:W3:Y:S04]  /*10c00*/  LDL.LU.128 R176, [R1+0x4600] ;  /* 0x0046000001b07983 */ /* 0x000ee80000300c00 */
[----:B0-----:R-:W4:Y:S04]  /*10c10*/  LDL.LU.128 R172, [R1+0x45f0] ;  /* 0x0045f00001ac7983 */ /* 0x001f280000300c00 */
[----:B------:R-:W4:Y:S04]  /*10c20*/  LDL.LU.128 R168, [R1+0x45e0] ;  /* 0x0045e00001a87983 */ /* 0x000f280000300c00 */
[----:B------:R-:W4:Y:S04]  /*10c30*/  LDL.LU.128 R156, [R1+0x45b0] ;  /* 0x0045b000019c7983 */ /* 0x000f280000300c00 */
[----:B------:R-:W4:Y:S04]  /*10c40*/  LDL.LU.128 R152, [R1+0x45a0] ;  /* 0x0045a00001987983 */ /* 0x000f280000300c00 */
[----:B------:R-:W2:Y:S04]  /*10c50*/  LDL.LU.128 R148, [R1+0x4590] ;  /* 0x0045900001947983 */ /* 0x000ea80000300c00 */
[----:B------:R-:W3:Y:S04]  /*10c60*/  LDL.LU.128 R144, [R1+0x4580] ;  /* 0x0045800001907983 */ /* 0x000ee80000300c00 */
[----:B------:R-:W4:Y:S04]  /*10c70*/  LDL.LU.128 R140, [R1+0x4570] ;  /* 0x00457000018c7983 */ /* 0x000f280000300c00 */
[----:B------:R-:W2:Y:S04]  /*10c80*/  LDL.LU.128 R108, [R1+0x4560] ;  /* 0x00456000016c7983 */ /* 0x000ea80000300c00 */
[----:B-1----:R-:W3:Y:S04]  /*10c90*/  LDL.LU.128 R104, [R1+0x4550] ;  /* 0x0045500001687983 */ /* 0x002ee80000300c00 */
[----:B------:R-:W4:Y:S04]  /*10ca0*/  LDL.LU.128 R100, [R1+0x4540] ;  /* 0x0045400001647983 */ /* 0x000f280000300c00 */
[----:B------:R-:W4:Y:S04]  /*10cb0*/  LDL.LU.128 R96, [R1+0x4530] ;  /* 0x0045300001607983 */ /* 0x000f280000300c00 */
[----:B------:R-:W4:Y:S04]  /*10cc0*/  LDL.LU.128 R92, [R1+0x4520] ;  /* 0x00452000015c7983 */ /* 0x000f280000300c00 */
[----:B------:R-:W4:Y:S04]  /*10cd0*/  LDL.LU.128 R88, [R1+0x4510] ;  /* 0x0045100001587983 */ /* 0x000f280000300c00 */
[----:B------:R-:W4:Y:S04]  /*10ce0*/  LDL.LU.128 R84, [R1+0x4500] ;  /* 0x0045000001547983 */ /* 0x000f280000300c00 */
[----:B------:R-:W4:Y:S04]  /*10cf0*/  LDL.LU.128 R80, [R1+0x44f0] ;  /* 0x0044f00001507983 */ /* 0x000f280000300c00 */
[----:B------:R-:W2:Y:S04]  /*10d00*/  LDL.LU R113, [R1+0x5a4] ;  /* 0x0005a40001717983 */ /* 0x000ea80000300800 */
[----:B------:R-:W2:Y:S04]  /*10d10*/  LDL.LU R114, [R1+0x5a8] ;  /* 0x0005a80001727983 */ /* 0x000ea80000300800 */
[----:B------:R-:W2:Y:S04]  /*10d20*/  LDL.LU R115, [R1+0x5ac] ;  /* 0x0005ac0001737983 */ /* 0x000ea80000300800 */
[----:B------:R-:W-:Y:S04]  /*10d30*/  STL [R1+0x44e8], R198 ;  /* 0x0044e8c601007387 */ /* 0x000fe80000100800 */
[----:B------:R-:W-:Y:S04]  /*10d40*/  STL [R1+0x44e4], R196 ;  /* 0x0044e4c401007387 */ /* 0x000fe80000100800 */
[----:B------:R-:W-:Y:S04]  /*10d50*/  STL [R1+0x44e0], R193 ;  /* 0x0044e0c101007387 */ /* 0x000fe80000100800 */
[----:B------:R0:W-:Y:S04]  /*10d60*/  STL.128 [R1+0x4470], R164 ;  /* 0x004470a401007387 */ /* 0x0001e80000100c00 */
[----:B------:R1:W-:Y:S04]  /*10d70*/  STL.128 [R1+0x4460], R160 ;  /* 0x004460a001007387 */ /* 0x0003e80000100c00 */
[----:B------:R-:W-:Y:S04]  /*10d80*/  STL [R1+0x3bc], R74 ;  /* 0x0003bc4a01007387 */ /* 0x000fe80000100800 */
[----:B------:R-:W-:Y:S04]  /*10d90*/  STL [R1+0x3c0], R76 ;  /* 0x0003c04c01007387 */ /* 0x000fe80000100800 */
[----:B0-----:R-:W3:Y:S04]  /*10da0*/  LDL.128 R164, [R1+0x3a0] ;  /* 0x0003a00001a47983 */ /* 0x001ee80000100c00 */
[----:B-1----:R-:W4:Y:S04]  /*10db0*/  LDL.LU.128 R160, [R1+0x4460] ;  /* 0x0044600001a07983 */ /* 0x002f280000300c00 */
[----:B------:R-:W4:Y:S04]  /*10dc0*/  LDL.LU R193, [R1+0x44e0] ;  /* 0x0044e00001c17983 */ /* 0x000f280000300800 */
[----:B------:R-:W4:Y:S04]  /*10dd0*/  LDL.LU R198, [R1+0x44e8] ;  /* 0x0044e80001c67983 */ /* 0x000f280000300800 */
[----:B------:R-:W4:Y:S04]  /*10de0*/  LDL.LU R196, [R1+0x44e4] ;  /* 0x0044e40001c47983 */ /* 0x000f280000300800 */
[----:B--2---:R0:W-:Y:S04]  /*10df0*/  STL.128 [R1+0x4400], R112 ;  /* 0x0044007001007387 */ /* 0x0041e80000100c00 */
[----:B0-----:R-:W2:Y:S04]  /*10e00*/  LDL.LU.128 R112, [R1+0x4400] ;  /* 0x0044000001707983 */ /* 0x001ea80000300c00 */
[----:B---3--:R-:W-:Y:S01]  /*10e10*/  STL [R1+0x5b4], R165 ;  /* 0x0005b4a501007387 */ /* 0x008fe20000100800 */
[----:B------:R-:W-:-:S03]  /*10e20*/  IMAD.MOV.U32 R116, RZ, RZ, R164 ;  /* 0x000000ffff747224 */ /* 0x000fc600078e00a4 */
[----:B------:R0:W-:Y:S04]  /*10e30*/  STL.64 [R1+0x5b8], R166 ;  /* 0x0005b8a601007387 */ /* 0x0001e80000100a00 */
[----:B----4-:R1:W-:Y:S04]  /*10e40*/  STL.128 [R1+0x42e0], R160 ;  /* 0x0042e0a001007387 */ /* 0x0103e80000100c00 */
[----:B------:R-:W3:Y:S04]  /*10e50*/  LDL.LU R117, [R1+0x5b4] ;  /* 0x0005b40001757983 */ /* 0x000ee80000300800 */
[----:B0-----:R-:W4:Y:S04]  /*10e60*/  LDL.LU.128 R164, [R1+0x4470] ;  /* 0x0044700001a47983 */ /* 0x001f280000300c00 */
[----:B------:R-:W3:Y:S04]  /*10e70*/  LDL.LU R118, [R1+0x5b8] ;  /* 0x0005b80001767983 */ /* 0x000ee80000300800 */
[----:B-1----:R-:W3:Y:S04]  /*10e80*/  LDL.LU.128 R160, [R1+0x42e0] ;  /* 0x0042e00001a07983 */ /* 0x002ee80000300c00 */
[----:B------:R-:W3:Y:S04]  /*10e90*/  LDL.LU R119, [R1+0x5bc] ;  /* 0x0005bc0001777983 */ /* 0x000ee80000300800 */
[----:B------:R0:W-:Y:S04]  /*10ea0*/  STL.128 [R1+0x43f0], R108 ;  /* 0x0043f06c01007387 */ /* 0x0001e80000100c00 */
[----:B------:R1:W-:Y:S04]  /*10eb0*/  STL.128 [R1+0x43e0], R104 ;  /* 0x0043e06801007387 */ /* 0x0003e80000100c00 */
[----:B------:R1:W-:Y:S04]  /*10ec0*/  STL.128 [R1+0x43d0], R100 ;  /* 0x0043d06401007387 */ /* 0x0003e80000100c00 */
[----:B------:R1:W-:Y:S04]  /*10ed0*/  STL.128 [R1+0x43c0], R96 ;  /* 0x0043c06001007387 */ /* 0x0003e80000100c00 */
[----:B------:R1:W-:Y:S04]  /*10ee0*/  STL.128 [R1+0x43b0], R92 ;  /* 0x0043b05c01007387 */ /* 0x0003e80000100c00 */
[----:B------:R1:W-:Y:S04]  /*10ef0*/  STL.128 [R1+0x43a0], R88 ;  /* 0x0043a05801007387 */ /* 0x0003e80000100c00 */
[----:B------:R-:W-:Y:S04]  /*10f00*/  STL [R1+0x3c4], R66 ;  /* 0x0003c44201007387 */ /* 0x000fe80000100800 */
[----:B------:R-:W-:Y:S04]  /*10f10*/  STL [R1+0x3c8], R68 ;  /* 0x0003c84401007387 */ /* 0x000fe80000100800 */
[----:B------:R-:W-:Y:S04]  /*10f20*/  STL [R1+0x3cc], R70 ;  /* 0x0003cc4601007387 */ /* 0x000fe80000100800 */
[----:B------:R1:W-:Y:S04]  /*10f30*/  STL.128 [R1+0x4390], R84 ;  /* 0x0043905401007387 */ /* 0x0003e80000100c00 */
[----:B0-----:R-:W3:Y:S04]  /*10f40*/  LDL.LU.128 R108, [R1+0x43f0] ;  /* 0x0043f000016c7983 */ /* 0x001ee80000300c00 */
[----:B-1----:R-:W3:Y:S04]  /*10f50*/  LDL.LU.128 R104, [R1+0x43e0] ;  /* 0x0043e00001687983 */ /* 0x002ee80000300c00 */
[----:B------:R-:W3:Y:S04]  /*10f60*/  LDL.LU.128 R100, [R1+0x43d0] ;  /* 0x0043d00001647983 */ /* 0x000ee80000300c00 */
[----:B------:R-:W3:Y:S04]  /*10f70*/  LDL.LU.128 R96, [R1+0x43c0] ;  /* 0x0043c00001607983 */ /* 0x000ee80000300c00 */
[----:B------:R-:W3:Y:S04]  /*10f80*/  LDL.LU.128 R92, [R1+0x43b0] ;  /* 0x0043b000015c7983 */ /* 0x000ee80000300c00 */
[----:B------:R-:W3:Y:S04]  /*10f90*/  LDL.LU.128 R88, [R1+0x43a0] ;  /* 0x0043a00001587983 */ /* 0x000ee80000300c00 */
[----:B------:R-:W3:Y:S04]  /*10fa0*/  LDL.LU.128 R84, [R1+0x4390] ;  /* 0x0043900001547983 */ /* 0x000ee80000300c00 */
[----:B------:R0:W-:Y:S04]  /*10fb0*/  STL.128 [R1+0x4380], R80 ;  /* 0x0043805001007387 */ /* 0x0001e80000100c00 */
[----:B------:R1:W-:Y:S04]  /*10fc0*/  STL.64 [R1+0x4378], R78 ;  /* 0x0043784e01007387 */ /* 0x0003e80000100a00 */
[----:B------:R1:W-:Y:S04]  /*10fd0*/  STL.64 [R1+0x4368], R72 ;  /* 0x0043684801007387 */ /* 0x0003e80000100a00 */
[----:B0-----:R-:W3:Y:S04]  /*10fe0*/  LDL.LU.128 R80, [R1+0x4380] ;  /* 0x0043800001507983 */ /* 0x001ee80000300c00 */
[----:B-1----:R-:W3:Y:S04]  /*10ff0*/  LDL.LU.64 R78, [R1+0x4378] ;  /* 0x00437800014e7983 */ /* 0x002ee80000300a00 */
[----:B------:R-:W3:Y:S04]  /*11000*/  LDL.LU.64 R72, [R1+0x4368] ;  /* 0x0043680001487983 */ /* 0x000ee80000300a00 */
[----:B------:R0:W-:Y:S04]  /*11010*/  STL [R1+0x4374], R77 ;  /* 0x0043744d01007387 */ /* 0x0001e80000100800 */
[----:B------:R1:W-:Y:S04]  /*11020*/  STL [R1+0x4370], R75 ;  /* 0x0043704b01007387 */ /* 0x0003e80000100800 */
[----:B0-----:R-:W3:Y:S04]  /*11030*/  LDL.LU R77, [R1+0x4374] ;  /* 0x00437400014d7983 */ /* 0x001ee80000300800 */
[----:B-1----:R-:W3:Y:S04]  /*11040*/  LDL.LU R75, [R1+0x4370] ;  /* 0x00437000014b7983 */ /* 0x002ee80000300800 */
[----:B--2---:R0:W-:Y:S04]  /*11050*/  STL.128 [R1+0x4270], R112 ;  /* 0x0042707001007387 */ /* 0x0041e80000100c00 */
[----:B0-----:R-:W2:Y:S04]  /*11060*/  LDL.LU.128 R112, [R1+0x4270] ;  /* 0x0042700001707983 */ /* 0x001ea80000300c00 */
[----:B----4-:R0:W-:Y:S04]  /*11070*/  STL.128 [R1+0x42f0], R164 ;  /* 0x0042f0a401007387 */ /* 0x0101e80000100c00 */
[----:B---3--:R1:W-:Y:S04]  /*11080*/  STL.128 [R1+0x4160], R160 ;  /* 0x004160a001007387 */ /* 0x0083e80000100c00 */
[----:B0-----:R-:W3:Y:S04]  /*11090*/  LDL.128 R164, [R1+0x3b0] ;  /* 0x0003b00001a47983 */ /* 0x001ee80000100c00 */
[----:B-1----:R-:W4:Y:S04]  /*110a0*/  LDL.128 R160, [R1+0x3c0] ;  /* 0x0003c00001a07983 */ /* 0x002f280000100c00 */
[----:B------:R0:W-:Y:S04]  /*110b0*/  STL.128 [R1+0x4280], R116 ;  /* 0x0042807401007387 */ /* 0x0001e80000100c00 */
[----:B0-----:R-:W4:Y:S04]  /*110c0*/  LDL.LU.128 R116, [R1+0x4280] ;  /* 0x0042800001747983 */ /* 0x001f280000300c00 */
[----:B------:R0:W-:Y:S04]  /*110d0*/  STL.128 [R1+0x4260], R108 ;  /* 0x0042606c01007387 */ /* 0x0001e80000100c00 */
[----:B------:R1:W-:Y:S04]  /*110e0*/  STL.128 [R1+0x4250], R104 ;  /* 0x0042506801007387 */ /* 0x0003e80000100c00 */
[----:B------:R1:W-:Y:S04]  /*110f0*/  STL.128 [R1+0x4240], R100 ;  /* 0x0042406401007387 */ /* 0x0003e80000100c00 */
[----:B------:R1:W-:Y:S04]  /*11100*/  STL.128 [R1+0x4230], R96 ;  /* 0x0042306001007387 */ /* 0x0003e80000100c00 */
[----:B------:R1:W-:Y:S04]  /*11110*/  STL.128 [R1+0x4220], R92 ;  /* 0x0042205c01007387 */ /* 0x0003e80000100c00 */
[----:B------:R1:W-:Y:S04]  /*11120*/  STL.128 [R1+0x4210], R88 ;  /* 0x0042105801007387 */ /* 0x0003e80000100c00 */
[----:B------:R1:W-:Y:S04]  /*11130*/  STL.128 [R1+0x4200], R84 ;  /* 0x0042005401007387 */ /* 0x0003e80000100c00 */
[----:B0-----:R-:W4:Y:S04]  /*11140*/  LDL.LU.128 R108, [R1+0x4260] ;  /* 0x00426000016c7983 */ /* 0x001f280000300c00 */
[----:B-1----:R-:W4:Y:S04]  /*11150*/  LDL.LU.128 R104, [R1+0x4250] ;  /* 0x0042500001687983 */ /* 0x002f280000300c00 */
[----:B------:R-:W4:Y:S04]  /*11160*/  LDL.LU.128 R100, [R1+0x4240] ;  /* 0x0042400001647983 */ /* 0x000f280000300c00 */
[----:B------:R-:W4:Y:S04]  /*11170*/  LDL.LU.128 R96, [R1+0x4230] ;  /* 0x0042300001607983 */ /* 0x000f280000300c00 */
[----:B------:R-:W4:Y:S04]  /*11180*/  LDL.LU.128 R92, [R1+0x4220] ;  /* 0x00422000015c7983 */ /* 0x000f280000300c00 */
[----:B------:R-:W4:Y:S04]  /*11190*/  LDL.LU.128 R88, [R1+0x4210] ;  /* 0x0042100001587983 */ /* 0x000f280000300c00 */
[----:B------:R-:W4:Y:S04]  /*111a0*/  LDL.LU.128 R84, [R1+0x4200] ;  /* 0x0042000001547983 */ /* 0x000f280000300c00 */
[----:B------:R0:W-:Y:S04]  /*111b0*/  STL.128 [R1+0x41f0], R80 ;  /* 0x0041f05001007387 */ /* 0x0001e80000100c00 */
[----:B------:R1:W-:Y:S04]  /*111c0*/  STL.64 [R1+0x41e8], R78 ;  /* 0x0041e84e01007387 */ /* 0x0003e80000100a00 */
[----:B------:R1:W-:Y:S04]  /*111d0*/  STL.64 [R1+0x41d8], R72 ;  /* 0x0041d84801007387 */ /* 0x0003e80000100a00 */
[----:B0-----:R-:W4:Y:S04]  /*111e0*/  LDL.LU.128 R80, [R1+0x41f0] ;  /* 0x0041f00001507983 */ /* 0x001f280000300c00 */
[----:B-1----:R-:W4:Y:S04]  /*111f0*/  LDL.LU.64 R78, [R1+0x41e8] ;  /* 0x0041e800014e7983 */ /* 0x002f280000300a00 */
[----:B------:R-:W4:Y:S04]  /*11200*/  LDL.LU.64 R72, [R1+0x41d8] ;  /* 0x0041d80001487983 */ /* 0x000f280000300a00 */
[----:B------:R0:W-:Y:S04]  /*11210*/  STL [R1+0x41e4], R77 ;  /* 0x0041e44d01007387 */ /* 0x0001e80000100800 */
[----:B------:R1:W-:Y:S04]  /*11220*/  STL [R1+0x41e0], R75 ;  /* 0x0041e04b01007387 */ /* 0x0003e80000100800 */
[----:B------:R1:W-:Y:S04]  /*11230*/  STL [R1+0x41d4], R71 ;  /* 0x0041d44701007387 */ /* 0x0003e80000100800 */
[----:B------:R1:W-:Y:S04]  /*11240*/  STL [R1+0x41d0], R69 ;  /* 0x0041d04501007387 */ /* 0x0003e80000100800 */
[----:B0-----:R-:W4:Y:S04]  /*11250*/  LDL.LU R77, [R1+0x41e4] ;  /* 0x0041e400014d7983 */ /* 0x001f280000300800 */
[----:B-1----:R-:W4:Y:S04]  /*11260*/  LDL.LU R75, [R1+0x41e0] ;  /* 0x0041e000014b7983 */ /* 0x002f280000300800 */
[----:B------:R-:W4:Y:S04]  /*11270*/  LDL.LU R71, [R1+0x41d4] ;  /* 0x0041d40001477983 */ /* 0x000f280000300800 */
[----:B------:R-:W4:Y:S04]  /*11280*/  LDL.LU R69, [R1+0x41d0] ;  /* 0x0041d00001457983 */ /* 0x000f280000300800 */
[----:B--2---:R0:W-:Y:S04]  /*11290*/  STL.128 [R1+0x40e0], R112 ;  /* 0x0040e07001007387 */ /* 0x0041e80000100c00 */
[----:B0-----:R-:W2:Y:S04]  /*112a0*/  LDL.LU.128 R112, [R1+0x40e0] ;  /* 0x0040e00001707983 */ /* 0x001ea80000300c00 */
[----:B---3--:R-:W-:Y:S04]  /*112b0*/  STL [R1+0x5c4], R165 ;  /* 0x0005c4a501007387 */ /* 0x008fe80000100800 */
[----:B------:R-:W-:Y:S04]  /*112c0*/  STL.64 [R1+0x5c8], R166 ;  /* 0x0005c8a601007387 */ /* 0x000fe80000100a00 */
[----:B----4-:R-:W-:Y:S01]  /*112d0*/  STL [R1+0x5d4], R161 ;  /* 0x0005d4a101007387 */ /* 0x010fe20000100800 */
[----:B------:R-:W-:-:S03]  /*112e0*/  IMAD.MOV.U32 R124, RZ, RZ, R160 ;  /* 0x000000ffff7c7224 */ /* 0x000fc600078e00a0 */
[----:B------:R0:W-:Y:S04]  /*112f0*/  STL.64 [R1+0x5d8], R162 ;  /* 0x0005d8a201007387 */ /* 0x0001e80000100a00 */
[----:B------:R-:W3:Y:S04]  /*11300*/  LDL.LU R121, [R1+0x5c4] ;  /* 0x0005c40001797983 */ /* 0x000ee80000300800 */
[----:B------:R-:W3:Y:S04]  /*11310*/  LDL.LU R122, [R1+0x5c8] ;  /* 0x0005c800017a7983 */ /* 0x000ee80000300800 */
[----:B------:R-:W3:Y:S04]  /*11320*/  LDL.LU R123, [R1+0x5cc] ;  /* 0x0005cc00017b7983 */ /* 0x000ee80000300800 */
[----:B0-----:R-:W4:Y:S04]  /*11330*/  LDL.LU.128 R160, [R1+0x4160] ;  /* 0x0041600001a07983 */ /* 0x001f280000300c00 */
[----:B------:R0:W-:Y:S04]  /*11340*/  STL.128 [R1+0x40f0], R116 ;  /* 0x0040f07401007387 */ /* 0x0001e80000100c00 */
[----:B------:R1:W-:Y:S04]  /*11350*/  STL.128 [R1+0x4430], R148 ;  /* 0x0044309401007387 */ /* 0x0003e80000100c00 */
[----:B------:R1:W-:Y:S01]  /*11360*/  STL.128 [R1+0x4420], R144 ;  /* 0x0044209001007387 */ /* 0x0003e20000100c00 */
[----:B------:R-:W-:-:S03]  /*11370*/  IMAD.MOV.U32 R120, RZ, RZ, R164 ;  /* 0x000000ffff787224 */ /* 0x000fc600078e00a4 */
[----:B------:R1:W-:Y:S04]  /*11380*/  STL.128 [R1+0x44b0], R180 ;  /* 0x0044b0b401007387 */ /* 0x0003e80000100c00 */
[----:B0-----:R-:W4:Y:S04]  /*11390*/  LDL.LU.128 R116, [R1+0x40f0] ;  /* 0x0040f00001747983 */ /* 0x001f280000300c00 */
[----:B-1----:R-:W4:Y:S04]  /*113a0*/  LDL.LU.128 R148, [R1+0x4430] ;  /* 0x0044300001947983 */ /* 0x002f280000300c00 */
[----:B------:R-:W4:Y:S04]  /*113b0*/  LDL.LU.128 R144, [R1+0x4420] ;  /* 0x0044200001907983 */ /* 0x000f280000300c00 */
[----:B------:R0:W-:Y:S04]  /*113c0*/  STL.128 [R1+0x44a0], R176 ;  /* 0x0044a0b001007387 */ /* 0x0001e80000100c00 */
[----:B------:R1:W-:Y:S04]  /*113d0*/  STL.128 [R1+0x4490], R172 ;  /* 0x004490ac01007387 */ /* 0x0003e80000100c00 */
[----:B------:R1:W-:Y:S04]  /*113e0*/  STL.128 [R1+0x4480], R168 ;  /* 0x004480a801007387 */ /* 0x0003e80000100c00 */
[----:B------:R1:W-:Y:S04]  /*113f0*/  STL.128 [R1+0x4450], R156 ;  /* 0x0044509c01007387 */ /* 0x0003e80000100c00 */
[----:B------:R1:W-:Y:S04]  /*11400*/  STL.128 [R1+0x4440], R152 ;  /* 0x0044409801007387 */ /* 0x0003e80000100c00 */
[----:B------:R1:W-:Y:S04]  /*11410*/  STL.128 [R1+0x4410], R140 ;  /* 0x0044108c01007387 */ /* 0x0003e80000100c00 */
[----:B------:R-:W4:Y:S04]  /*11420*/  LDL.LU.128 R180, [R1+0x44b0] ;  /* 0x0044b00001b47983 */ /* 0x000f280000300c00 */
[----:B0-----:R-:W4:Y:S04]  /*11430*/  LDL.LU.128 R176, [R1+0x44a0] ;  /* 0x0044a00001b07983 */ /* 0x001f280000300c00 */
[----:B-1----:R-:W4:Y:S04]  /*11440*/  LDL.LU.128 R172, [R1+0x4490] ;  /* 0x0044900001ac7983 */ /* 0x002f280000300c00 */
[----:B------:R-:W4:Y:S04]  /*11450*/  LDL.LU.128 R168, [R1+0x4480] ;  /* 0x0044800001a87983 */ /* 0x000f280000300c00 */
[----:B------:R-:W4:Y:S04]  /*11460*/  LDL.LU.128 R156, [R1+0x4450] ;  /* 0x00445000019c7983 */ /* 0x000f280000300c00 */
[----:B------:R-:W4:Y:S04]  /*11470*/  LDL.LU.128 R152, [R1+0x4440] ;  /* 0x0044400001987983 */ /* 0x000f280000300c00 */
[----:B------:R-:W4:Y:S04]  /*11480*/  LDL.LU.128 R140, [R1+0x4410] ;  /* 0x00441000018c7983 */ /* 0x000f280000300c00 */
[----:B------:R-:W-:Y:S04]  /*11490*/  STL [R1+0x3d0], R60 ;  /* 0x0003d03c01007387 */ /* 0x000fe80000100800 */
[----:B------:R-:W-:Y:S04]  /*114a0*/  STL [R1+0x3d4], R62 ;  /* 0x0003d43e01007387 */ /* 0x000fe80000100800 */
[----:B------:R-:W-:Y:S04]  /*114b0*/  STL [R1+0x3d8], R64 ;  /* 0x0003d84001007387 */ /* 0x000fe80000100800 */
[----:B------:R0:W-:Y:S04]  /*114c0*/  STL.128 [R1+0x40d0], R108 ;  /* 0x0040d06c01007387 */ /* 0x0001e80000100c00 */
[----:B------:R1:W-:Y:S04]  /*114d0*/  STL.128 [R1+0x40c0], R104 ;  /* 0x0040c06801007387 */ /* 0x0003e80000100c00 */
[----:B------:R1:W-:Y:S04]  /*114e0*/  STL.128 [R1+0x40b0], R100 ;  /* 0x0040b06401007387 */ /* 0x0003e80000100c00 */
[----:B------:R1:W-:Y:S04]  /*114f0*/  STL.128 [R1+0x40a0], R96 ;  /* 0x0040a06001007387 */ /* 0x0003e80000100c00 */
[----:B------:R1:W-:Y:S04]  /*11500*/  STL.128 [R1+0x4090], R92 ;  /* 0x0040905c01007387 */ /* 0x0003e80000100c00 */
[----:B------:R1:W-:Y:S04]  /*11510*/  STL.128 [R1+0x4080], R88 ;  /* 0x0040805801007387 */ /* 0x0003e80000100c00 */
[----:B------:R-:W-:Y:S04]  /*11520*/  STL [R1+0x3dc], R54 ;  /* 0x0003dc3601007387 */ /* 0x000fe80000100800 */
[----:B------:R1:W-:Y:S04]  /*11530*/  STL.128 [R1+0x4070], R84 ;  /* 0x0040705401007387 */ /* 0x0003e80000100c00 */
[----:B0-----:R-:W4:Y:S04]  /*11540*/  LDL.LU.128 R108, [R1+0x40d0] ;  /* 0x0040d000016c7983 */ /* 0x001f280000300c00 */
[----:B-1----:R-:W4:Y:S04]  /*11550*/  LDL.LU.128 R104, [R1+0x40c0] ;  /* 0x0040c00001687983 */ /* 0x002f280000300c00 */
[----:B------:R-:W4:Y:S04]  /*11560*/  LDL.LU.128 R100, [R1+0x40b0] ;  /* 0x0040b00001647983 */ /* 0x000f280000300c00 */
[----:B------:R-:W4:Y:S04]  /*11570*/  LDL.LU.128 R96, [R1+0x40a0] ;  /* 0x0040a00001607983 */ /* 0x000f280000300c00 */
[----:B------:R-:W4:Y:S04]  /*11580*/  LDL.LU.128 R92, [R1+0x4090] ;  /* 0x00409000015c7983 */ /* 0x000f280000300c00 */
[----:B------:R-:W4:Y:S04]  /*11590*/  LDL.LU.128 R88, [R1+0x4080] ;  /* 0x0040800001587983 */ /* 0x000f280000300c00 */
[----:B------:R-:W4:Y:S04]  /*115a0*/  LDL.LU R125, [R1+0x5d4] ;  /* 0x0005d400017d7983 */ /* 0x000f280000300800 */
[----:B------:R-:W4:Y:S04]  /*115b0*/  LDL.LU R126, [R1+0x5d8] ;  /* 0x0005d800017e7983 */ /* 0x000f280000300800 */
[----:B------:R-:W4:Y:S04]  /*115c0*/  LDL.LU R127, [R1+0x5dc] ;  /* 0x0005dc00017f7983 */ /* 0x000f280000300800 */
[----:B------:R-:W4:Y:S04]  /*115d0*/  LDL.LU.128 R84, [R1+0x4070] ;  /* 0x0040700001547983 */ /* 0x000f280000300c00 */
[----:B------:R0:W-:Y:S04]  /*115e0*/  STL.128 [R1+0x4060], R80 ;  /* 0x0040605001007387 */ /* 0x0001e80000100c00 */
[----:B------:R1:W-:Y:S04]  /*115f0*/  STL.64 [R1+0x4058], R78 ;  /* 0x0040584e01007387 */ /* 0x0003e80000100a00 */
[----:B------:R1:W-:Y:S04]  /*11600*/  STL.64 [R1+0x4048], R72 ;  /* 0x0040484801007387 */ /* 0x0003e80000100a00 */
[----:B------:R1:W-:Y:S04]  /*11610*/  STL [R1+0x4054], R77 ;  /* 0x0040544d01007387 */ /* 0x0003e80000100800 */
[----:B0-----:R-:W4:Y:S04]  /*11620*/  LDL.LU.128 R80, [R1+0x4060] ;  /* 0x0040600001507983 */ /* 0x001f280000300c00 */
[----:B-1----:R-:W4:Y:S04]  /*11630*/  LDL.LU.64 R78, [R1+0x4058] ;  /* 0x00405800014e7983 */ /* 0x002f280000300a00 */
[----:B------:R-:W4:Y:S04]  /*11640*/  LDL.LU.64 R72, [R1+0x4048] ;  /* 0x0040480001487983 */ /* 0x000f280000300a00 */
[----:B------:R0:W-:Y:S04]  /*11650*/  STL [R1+0x4050], R75 ;  /* 0x0040504b01007387 */ /* 0x0001e80000100800 */
[----:B------:R1:W-:Y:S04]  /*11660*/  STL [R1+0x4044], R71 ;  /* 0x0040444701007387 */ /* 0x0003e80000100800 */
[----:B------:R1:W-:Y:S04]  /*11670*/  STL [R1+0x4040], R69 ;  /* 0x0040404501007387 */ /* 0x0003e80000100800 */
[----:B------:R1:W-:Y:S04]  /*11680*/  STL [R1+0x403c], R67 ;  /* 0x00403c4301007387 */ /* 0x0003e80000100800 */
[----:B------:R1:W-:Y:S04]  /*11690*/  STL [R1+0x4038], R65 ;  /* 0x0040384101007387 */ /* 0x0003e80000100800 */
[----:B------:R1:W-:Y:S04]  /*116a0*/  STL [R1+0x4034], R63 ;  /* 0x0040343f01007387 */ /* 0x0003e80000100800 */
[----:B------:R1:W-:Y:S04]  /*116b0*/  STL [R1+0x4030], R61 ;  /* 0x0040303d01007387 */ /* 0x0003e80000100800 */
[----:B------:R-:W4:Y:S04]  /*116c0*/  LDL.LU R77, [R1+0x4054] ;  /* 0x00405400014d7983 */ /* 0x000f280000300800 */
[----:B0-----:R-:W4:Y:S04]  /*116d0*/  LDL.LU R75, [R1+0x4050] ;  /* 0x00405000014b7983 */ /* 0x001f280000300800 */
[----:B-1----:R-:W4:Y:S04]  /*116e0*/  LDL.LU R71, [R1+0x4044] ;  /* 0x0040440001477983 */ /* 0x002f280000300800 */
[----:B------:R-:W4:Y:S04]  /*116f0*/  LDL.LU R69, [R1+0x4040] ;  /* 0x0040400001457983 */ /* 0x000f280000300800 */
[----:B------:R-:W4:Y:S04]  /*11700*/  LDL.LU R67, [R1+0x403c] ;  /* 0x00403c0001437983 */ /* 0x000f280000300800 */
[----:B------:R-:W4:Y:S04]  /*11710*/  LDL.LU R65, [R1+0x4038] ;  /* 0x0040380001417983 */ /* 0x000f280000300800 */
[----:B------:R-:W4:Y:S04]  /*11720*/  LDL.LU R63, [R1+0x4034] ;  /* 0x00403400013f7983 */ /* 0x000f280000300800 */
[----:B------:R-:W4:Y:S04]  /*11730*/  LDL.LU R61, [R1+0x4030] ;  /* 0x00403000013d7983 */ /* 0x000f280000300800 */
[----:B--2---:R0:W-:Y:S04]  /*11740*/  STL.128 [R1+0x3f40], R112 ;  /* 0x003f407001007387 */ /* 0x0041e80000100c00 */
[----:B------:R1:W-:Y:S04]  /*11750*/  STL.128 [R1+0x44c0], R184 ;  /* 0x0044c0b801007387 */ /* 0x0003e80000100c00 */
[----:B------:R-:W2:Y:S04]  /*11760*/  LDL.LU.128 R164, [R1+0x42f0] ;  /* 0x0042f00001a47983 */ /* 0x000ea80000300c00 */
[----:B0-----:R-:W2:Y:S04]  /*11770*/  LDL.LU.128 R112, [R1+0x3f40] ;  /* 0x003f400001707983 */ /* 0x001ea80000300c00 */
[----:B-1----:R-:W2:Y:S04]  /*11780*/  LDL.LU.128 R184, [R1+0x44c0] ;  /* 0x0044c00001b87983 */ /* 0x002ea80000300c00 */
[----:B---3--:R0:W-:Y:S04]  /*11790*/  STL.128 [R1+0x4100], R120 ;  /* 0x0041007801007387 */ /* 0x0081e80000100c00 */
[----:B----4-:R1:W-:Y:S04]  /*117a0*/  STL.128 [R1+0x3fd0], R160 ;  /* 0x003fd0a001007387 */ /* 0x0103e80000100c00 */
[----:B0-----:R-:W3:Y:S04]  /*117b0*/  LDL.LU.128 R120, [R1+0x4100] ;  /* 0x0041000001787983 */ /* 0x001ee80000300c00 */
[----:B-1----:R-:W4:Y:S04]  /*117c0*/  LDL.128 R160, [R1+0x3d0] ;  /* 0x0003d00001a07983 */ /* 0x002f280000100c00 */
[----:B------:R0:W-:Y:S04]  /*117d0*/  STL.128 [R1+0x3f50], R116 ;  /* 0x003f507401007387 */ /* 0x0001e80000100c00 */
[----:B0-----:R-:W4:Y:S04]  /*117e0*/  LDL.LU.128 R116, [R1+0x3f50] ;  /* 0x003f500001747983 */ /* 0x001f280000300c00 */
[----:B------:R0:W-:Y:S04]  /*117f0*/  STL.128 [R1+0x42b0], R148 ;  /* 0x0042b09401007387 */ /* 0x0001e80000100c00 */
[----:B------:R1:W-:Y:S04]  /*11800*/  STL.128 [R1+0x42a0], R144 ;  /* 0x0042a09001007387 */ /* 0x0003e80000100c00 */
[----:B0-----:R-:W4:Y:S04]  /*11810*/  LDL.LU.128 R148, [R1+0x42b0] ;  /* 0x0042b00001947983 */ /* 0x001f280000300c00 */
[----:B-1----:R-:W4:Y:S04]  /*11820*/  LDL.LU.128 R144, [R1+0x42a0] ;  /* 0x0042a00001907983 */ /* 0x002f280000300c00 */
        /* <DEDUP_REMOVED lines=14> */
[----:B------:R-:W-:Y:S04]  /*11910*/  STL [R1+0x3e0], R56 ;  /* 0x0003e03801007387 */ /* 0x000fe80000100800 */
[----:B------:R-:W-:Y:S04]  /*11920*/  STL [R1+0x3e4], R58 ;  /* 0x0003e43a01007387 */ /* 0x000fe80000100800 */
[----:B------:R0:W-:Y:S04]  /*11930*/  STL.128 [R1+0x3f30], R108 ;  /* 0x003f306c01007387 */ /* 0x0001e80000100c00 */
[----:B------:R1:W-:Y:S04]  /*11940*/  STL.128 [R1+0x3f20], R104 ;  /* 0x003f206801007387 */ /* 0x0003e80000100c00 */
[----:B------:R-:W-:Y:S04]  /*11950*/  STL.128 [R1+0x3f10], R100 ;  /* 0x003f106401007387 */ /* 0x000fe80000100c00 */
[----:B------:R-:W-:Y:S04]  /*11960*/  STL.128 [R1+0x3f00], R96 ;  /* 0x003f006001007387 */ /* 0x000fe80000100c00 */
[----:B------:R-:W-:Y:S04]  /*11970*/  STL.128 [R1+0x3ef0], R92 ;  /* 0x003ef05c01007387 */ /* 0x000fe80000100c00 */
[----:B------:R-:W-:Y:S04]  /*11980*/  STL.128 [R1+0x3ee0], R88 ;  /* 0x003ee05801007387 */ /* 0x000fe80000100c00 */
[----:B------:R-:W-:Y:S04]  /*11990*/  STL [R1+0x3e8], R48 ;  /* 0x0003e83001007387 */ /* 0x000fe80000100800 */
[----:B------:R-:W-:Y:S04]  /*119a0*/  STL [R1+0x3ec], R50 ;  /* 0x0003ec3201007387 */ /* 0x000fe80000100800 */
        /* <DEDUP_REMOVED lines=20> */
[----:B------:R-:W-:Y:S04]  /*11af0*/  STL [R1+0x3e94], R67 ;  /* 0x003e944301007387 */ /* 0x000fe80000100800 */
[----:B------:R-:W-:Y:S04]  /*11b00*/  STL [R1+0x3e90], R65 ;  /* 0x003e904101007387 */ /* 0x000fe80000100800 */
[----:B------:R-:W-:Y:S04]  /*11b10*/  STL [R1+0x3e8c], R63 ;  /* 0x003e8c3f01007387 */ /* 0x000fe80000100800 */
[----:B------:R-:W-:Y:S04]  /*11b20*/  STL [R1+0x3e88], R61 ;  /* 0x003e883d01007387 */ /* 0x000fe80000100800 */
[----:B------:R-:W-:Y:S04]  /*11b30*/  STL [R1+0x3e84], R59 ;  /* 0x003e843b01007387 */ /* 0x000fe80000100800 */
[----:B------:R-:W-:Y:S04]  /*11b40*/  STL [R1+0x3e80], R57 ;  /* 0x003e803901007387 */ /* 0x000fe80000100800 */
[----:B0-----:R-:W4:Y:S04]  /*11b50*/  LDL.LU R77, [R1+0x3eac] ;  /* 0x003eac00014d7983 */ /* 0x001f280000300800 */
[----:B--2---:R0:W-:Y:S04]  /*11b60*/  STL.128 [R1+0x3e30], R112 ;  /* 0x003e307001007387 */ /* 0x0041e80000100c00 */
[----:B-1----:R-:W2:Y:S04]  /*11b70*/  LDL.LU R75, [R1+0x3ea8] ;  /* 0x003ea800014b7983 */ /* 0x002ea80000300800 */
[----:B------:R-:W2:Y:S04]  /*11b80*/  LDL.LU R71, [R1+0x3e9c] ;  /* 0x003e9c0001477983 */ /* 0x000ea80000300800 */
[----:B------:R-:W2:Y:S04]  /*11b90*/  LDL.LU R69, [R1+0x3e98] ;  /* 0x003e980001457983 */ /* 0x000ea80000300800 */
[----:B0-----:R-:W2:Y:S04]  /*11ba0*/  LDL.128 R112, [R1+0x3e0] ;  /* 0x0003e00001707983 */ /* 0x001ea80000100c00 */
[----:B------:R-:W2:Y:S04]  /*11bb0*/  LDL.LU R67, [R1+0x3e94] ;  /* 0x003e940001437983 */ /* 0x000ea80000300800 */
[----:B------:R-:W2:Y:S04]  /*11bc0*/  LDL.LU R65, [R1+0x3e90] ;  /* 0x003e900001417983 */ /* 0x000ea80000300800 */
[----:B------:R-:W2:Y:S04]  /*11bd0*/  LDL.LU R63, [R1+0x3e8c] ;  /* 0x003e8c00013f7983 */ /* 0x000ea80000300800 */
[----:B------:R-:W2:Y:S04]  /*11be0*/  LDL.LU R61, [R1+0x3e88] ;  /* 0x003e8800013d7983 */ /* 0x000ea80000300800 */
[----:B------:R-:W2:Y:S04]  /*11bf0*/  LDL.LU R59, [R1+0x3e84] ;  /* 0x003e8400013b7983 */ /* 0x000ea80000300800 */
[----:B---3--:R0:W-:Y:S04]  /*11c00*/  STL.128 [R1+0x3f60], R120 ;  /* 0x003f607801007387 */ /* 0x0081e80000100c00 */
[----:B----4-:R-:W-:Y:S04]  /*11c10*/  STL [R1+0x5e4], R161 ;  /* 0x0005e4a101007387 */ /* 0x010fe80000100800 */
[----:B------:R-:W-:Y:S04]  /*11c20*/  STL.64 [R1+0x5e8], R162 ;  /* 0x0005e8a201007387 */ /* 0x000fe80000100a00 */
[----:B------:R-:W3:Y:S04]  /*11c30*/  LDL.LU R129, [R1+0x5e4] ;  /* 0x0005e40001817983 */ /* 0x000ee80000300800 */
[----:B0-----:R-:W4:Y:S04]  /*11c40*/  LDL.LU.128 R120, [R1+0x3f60] ;  /* 0x003f600001787983 */ /* 0x001f280000300c00 */
[----:B------:R-:W3:Y:S04]  /*11c50*/  LDL.LU R130, [R1+0x5e8] ;  /* 0x0005e80001827983 */ /* 0x000ee80000300800 */
[----:B------:R-:W3:Y:S04]  /*11c60*/  LDL.LU R131, [R1+0x5ec] ;  /* 0x0005ec0001837983 */ /* 0x000ee80000300800 */
[----:B------:R0:W-:Y:S04]  /*11c70*/  STL.128 [R1+0x3e40], R116 ;  /* 0x003e407401007387 */ /* 0x0001e80000100c00 */
[----:B------:R-:W3:Y:S04]  /*11c80*/  LDL.LU R57, [R1+0x3e80] ;  /* 0x003e800001397983 */ /* 0x000ee80000300800 */
[----:B0-----:R-:W3:Y:S04]  /*11c90*/  LDL.LU.128 R116, [R1+0x3e40] ;  /* 0x003e400001747983 */ /* 0x001ee80000300c00 */
[----:B------:R0:W-:Y:S04]  /*11ca0*/  STL.128 [R1+0x4130], R148 ;  /* 0x0041309401007387 */ /* 0x0001e80000100c00 */
[----:B------:R1:W-:Y:S01]  /*11cb0*/  STL.128 [R1+0x4120], R144 ;  /* 0x0041209001007387 */ /* 0x0003e20000100c00 */
[----:B------:R-:W-:-:S03]  /*11cc0*/  IMAD.MOV.U32 R128, RZ, RZ, R160 ;  /* 0x000000ffff807224 */ /* 0x000fc600078e00a0 */
[----:B------:R1:W-:Y:S04]  /*11cd0*/  STL.128 [R1+0x44d0], R188 ;  /* 0x0044d0bc01007387 */ /* 0x0003e80000100c00 */
[----:B------:R1:W-:Y:S04]  /*11ce0*/  STL.128 [R1+0x4340], R184 ;  /* 0x004340b801007387 */ /* 0x0003e80000100c00 */
[----:B0-----:R-:W3:Y:S04]  /*11cf0*/  LDL.LU.128 R148, [R1+0x4130] ;  /* 0x0041300001947983 */ /* 0x001ee80000300c00 */
[----:B-1----:R-:W3:Y:S04]  /*11d00*/  LDL.LU.128 R144, [R1+0x4120] ;  /* 0x0041200001907983 */ /* 0x002ee80000300c00 */
[----:B------:R-:W-:Y:S04]  /*11d10*/  STL.128 [R1+0x4170], R164 ;  /* 0x004170a401007387 */ /* 0x000fe80000100c00 */
[----:B------:R-:W3:Y:S04]  /*11d20*/  LDL.LU.128 R188, [R1+0x44d0] ;  /* 0x0044d00001bc7983 */ /* 0x000ee80000300c00 */
[----:B------:R0:W-:Y:S04]  /*11d30*/  STL.128 [R1+0x41b0], R180 ;  /* 0x0041b0b401007387 */ /* 0x0001e80000100c00 */
[----:B------:R1:W-:Y:S04]  /*11d40*/  STL.128 [R1+0x41a0], R176 ;  /* 0x0041a0b001007387 */ /* 0x0003e80000100c00 */
[----:B------:R1:W-:Y:S04]  /*11d50*/  STL.128 [R1+0x4190], R172 ;  /* 0x004190ac01007387 */ /* 0x0003e80000100c00 */
[----:B------:R1:W-:Y:S04]  /*11d60*/  STL.128 [R1+0x4180], R168 ;  /* 0x004180a801007387 */ /* 0x0003e80000100c00 */
[----:B------:R1:W-:Y:S04]  /*11d70*/  STL.128 [R1+0x4150], R156 ;  /* 0x0041509c01007387 */ /* 0x0003e80000100c00 */
[----:B------:R1:W-:Y:S04]  /*11d80*/  STL.128 [R1+0x4140], R152 ;  /* 0x0041409801007387 */ /* 0x0003e80000100c00 */
[----:B------:R1:W-:Y:S04]  /*11d90*/  STL.128 [R1+0x4110], R140 ;  /* 0x0041108c01007387 */ /* 0x0003e80000100c00 */
        /* <DEDUP_REMOVED lines=9> */
[----:B------:R-:W-:Y:S04]  /*11e30*/  STL.128 [R1+0x3d20], R28 ;  /* 0x003d201c01007387 */ /* 0x000fe80000100c00 */
[----:B------:R-:W-:Y:S04]  /*11e40*/  STL.128 [R1+0x3d30], R32 ;  /* 0x003d302001007387 */ /* 0x000fe80000100c00 */
[----:B------:R-:W-:Y:S04]  /*11e50*/  STL [R1+0x3d1c], R26 ;  /* 0x003d1c1a01007387 */ /* 0x000fe80000100800 */
[----:B------:R-:W-:Y:S04]  /*11e60*/  STL.128 [R1+0x3e20], R108 ;  /* 0x003e206c01007387 */ /* 0x000fe80000100c00 */
[----:B------:R-:W-:Y:S04]  /*11e70*/  STL.128 [R1+0x3e10], R104 ;  /* 0x003e106801007387 */ /* 0x000fe80000100c00 */
[----:B------:R0:W-:Y:S04]  /*11e80*/  STL.128 [R1+0x3e60], R124 ;  /* 0x003e607c01007387 */ /* 0x0001e80000100c00 */
[----:B------:R1:W-:Y:S04]  /*11e90*/  STL.128 [R1+0x3e00], R100 ;  /* 0x003e006401007387 */ /* 0x0003e80000100c00 */
[----:B------:R1:W-:Y:S04]  /*11ea0*/  STL.128 [R1+0x3df0], R96 ;  /* 0x003df06001007387 */ /* 0x0003e80000100c00 */
[----:B------:R1:W-:Y:S04]  /*11eb0*/  STL.128 [R1+0x3de0], R92 ;  /* 0x003de05c01007387 */ /* 0x0003e80000100c00 */
[----:B------:R1:W-:Y:S04]  /*11ec0*/  STL.128 [R1+0x3dd0], R88 ;  /* 0x003dd05801007387 */ /* 0x0003e80000100c00 */
[----:B------:R1:W-:Y:S04]  /*11ed0*/  STL.128 [R1+0x3dc0], R84 ;  /* 0x003dc05401007387 */ /* 0x0003e80000100c00 */
[----:B0-----:R-:W3:Y:S04]  /*11ee0*/  LDL.LU.128 R124, [R1+0x3e60] ;  /* 0x003e6000017c7983 */ /* 0x001ee80000300c00 */
[----:B------:R-:W3:Y:S04]  /*11ef0*/  LDL.LU.128 R108, [R1+0x3e20] ;  /* 0x003e2000016c7983 */ /* 0x000ee80000300c00 */
[----:B------:R-:W3:Y:S04]  /*11f00*/  LDL.LU.128 R104, [R1+0x3e10] ;  /* 0x003e100001687983 */ /* 0x000ee80000300c00 */
[----:B-1----:R-:W3:Y:S04]  /*11f10*/  LDL.LU.128 R100, [R1+0x3e00] ;  /* 0x003e000001647983 */ /* 0x002ee80000300c00 */
[----:B------:R-:W3:Y:S04]  /*11f20*/  LDL.LU.128 R96, [R1+0x3df0] ;  /* 0x003df00001607983 */ /* 0x000ee80000300c00 */
[----:B------:R-:W3:Y:S04]  /*11f30*/  LDL.LU.128 R92, [R1+0x3de0] ;  /* 0x003de000015c7983 */ /* 0x000ee80000300c00 */
[----:B------:R-:W3:Y:S04]  /*11f40*/  LDL.LU.128 R88, [R1+0x3dd0] ;  /* 0x003dd00001587983 */ /* 0x000ee80000300c00 */
[----:B------:R-:W3:Y:S04]  /*11f50*/  LDL.LU.128 R84, [R1+0x3dc0] ;  /* 0x003dc00001547983 */ /* 0x000ee80000300c00 */
[----:B------:R0:W-:Y:S04]  /*11f60*/  STL [R1+0x3d18], R24 ;  /* 0x003d181801007387 */ /* 0x0001e80000100800 */
[----:B------:R1:W-:Y:S04]  /*11f70*/  STL [R1+0x3d14], R22 ;  /* 0x003d141601007387 */ /* 0x0003e80000100800 */
[----:B------:R1:W-:Y:S04]  /*11f80*/  STL [R1+0x3d10], R20 ;  /* 0x003d101401007387 */ /* 0x0003e80000100800 */
[----:B------:R1:W-:Y:S04]  /*11f90*/  STL [R1+0x3cf8], R10 ;  /* 0x003cf80a01007387 */ /* 0x0003e80000100800 */
[----:B------:R-:W3:Y:S04]  /*11fa0*/  LDL.LU.128 R28, [R1+0x3d20] ;  /* 0x003d2000011c7983 */ /* 0x000ee80000300c00 */
[----:B------:R-:W3:Y:S04]  /*11fb0*/  LDL.LU.128 R32, [R1+0x3d30] ;  /* 0x003d300001207983 */ /* 0x000ee80000300c00 */
[----:B------:R-:W3:Y:S04]  /*11fc0*/  LDL.LU R26, [R1+0x3d1c] ;  /* 0x003d1c00011a7983 */ /* 0x000ee80000300800 */
[----:B0-----:R-:W3:Y:S04]  /*11fd0*/  LDL.LU R24, [R1+0x3d18] ;  /* 0x003d180001187983 */ /* 0x001ee80000300800 */
[----:B-1----:R-:W3:Y:S04]  /*11fe0*/  LDL.LU R22, [R1+0x3d14] ;  /* 0x003d140001167983 */ /* 0x002ee80000300800 */
[----:B------:R-:W3:Y:S04]  /*11ff0*/  LDL.LU R20, [R1+0x3d10] ;  /* 0x003d100001147983 */ /* 0x000ee80000300800 */
[----:B------:R-:W3:Y:S04]  /*12000*/  LDL.LU R10, [R1+0x3cf8] ;  /* 0x003cf800010a7983 */ /* 0x000ee80000300800 */
[----:B------:R0:W-:Y:S04]  /*12010*/  STL.128 [R1+0x3db0], R80 ;  /* 0x003db05001007387 */ /* 0x0001e80000100c00 */
[----:B------:R1:W-:Y:S04]  /*12020*/  STL.64 [R1+0x3da8], R78 ;  /* 0x003da84e01007387 */ /* 0x0003e80000100a00 */
[----:B------:R1:W-:Y:S01]  /*12030*/  STL.64 [R1+0x3d98], R72 ;  /* 0x003d984801007387 */ /* 0x0003e20000100a00 */
[----:B--2---:R-:W-:-:S03]  /*12040*/  IMAD.MOV.U32 R132, RZ, RZ, R112 ;  /* 0x000000ffff847224 */ /* 0x004fc600078e0070 */
[----:B------:R-:W-:Y:S01]  /*12050*/  STL [R1+0x3f0], R52 ;  /* 0x0003f03401007387 */ /* 0x000fe20000100800 */
[----:B------:R-:W-:Y:S02]  /*12060*/  IMAD.MOV.U32 R133, RZ, RZ, R113 ;  /* 0x000000ffff857224 */ /* 0x000fe400078e0071 */
[----:B------:R-:W-:Y:S01]  /*12070*/  IMAD.MOV.U32 R134, RZ, RZ, R114 ;  /* 0x000000ffff867224 */ /* 0x000fe200078e0072 */
[----:B0-----:R-:W2:Y:S01]  /*12080*/  LDL.LU.128 R80, [R1+0x3db0] ;  /* 0x003db00001507983 */ /* 0x001ea20000300c00 */
[----:B------:R-:W-:-:S03]  /*12090*/  IMAD.MOV.U32 R135, RZ, RZ, R115 ;  /* 0x000000ffff877224 */ /* 0x000fc600078e0073 */
[----:B------:R-:W2:Y:S04]  /*120a0*/  LDL.LU.128 R112, [R1+0x3e30] ;  /* 0x003e300001707983 */ /* 0x000ea80000300c00 */
[----:B-1----:R-:W2:Y:S04]  /*120b0*/  LDL.LU.64 R78, [R1+0x3da8] ;  /* 0x003da800014e7983 */ /* 0x002ea80000300a00 */
[----:B------:R-:W2:Y:S04]  /*120c0*/  LDL.LU.64 R72, [R1+0x3d98] ;  /* 0x003d980001487983 */ /* 0x000ea80000300a00 */
[----:B------:R-:W-:Y:S04]  /*120d0*/  STL [R1+0x3f4], R42 ;  /* 0x0003f42a01007387 */ /* 0x000fe80000100800 */
[----:B------:R-:W-:Y:S04]  /*120e0*/  STL [R1+0x3f8], R44 ;  /* 0x0003f82c01007387 */ /* 0x000fe80000100800 */
[----:B------:R-:W-:Y:S04]  /*120f0*/  STL [R1+0x3fc], R46 ;  /* 0x0003fc2e01007387 */ /* 0x000fe80000100800 */
[----:B------:R-:W-:Y:S04]  /*12100*/  STL [R1+0x3da4], R77 ;  /* 0x003da44d01007387 */ /* 0x000fe80000100800 */
[----:B------:R-:W-:Y:S04]  /*12110*/  STL [R1+0x3da0], R75 ;  /* 0x003da04b01007387 */ /* 0x000fe80000100800 */
[----:B----4-:R0:W-:Y:S04]  /*12120*/  STL.128 [R1+0x3e50], R120 ;  /* 0x003e507801007387 */ /* 0x0101e80000100c00 */
[----:B------:R-:W-:Y:S04]  /*12130*/  STL [R1+0x3d90], R71 ;  /* 0x003d904701007387 */ /* 0x000fe80000100800 */
[----:B---3--:R1:W-:Y:S04]  /*12140*/  STL.128 [R1+0x3e70], R128 ;  /* 0x003e708001007387 */ /* 0x0083e80000100c00 */
[----:B------:R3:W-:Y:S04]  /*12150*/  STL [R1+0x3d8c], R69 ;  /* 0x003d8c4501007387 */ /* 0x0007e80000100800 */
[----:B0-----:R-:W4:Y:S04]  /*12160*/  LDL.LU.128 R120, [R1+0x3e50] ;  /* 0x003e500001787983 */ /* 0x001f280000300c00 */
[----:B------:R0:W-:Y:S04]  /*12170*/  STL [R1+0x3d88], R67 ;  /* 0x003d884301007387 */ /* 0x0001e80000100800 */
[----:B-1----:R-:W4:Y:S04]  /*12180*/  LDL.LU.128 R128, [R1+0x3e70] ;  /* 0x003e700001807983 */ /* 0x002f280000300c00 */
        /* <DEDUP_REMOVED lines=12> */
[----:B------:R1:W-:Y:S04]  /*12250*/  STL.64 [R1+0x3d50], R40 ;  /* 0x003d502801007387 */ /* 0x0003e80000100a00 */
[----:B------:R1:W-:Y:S04]  /*12260*/  STL.128 [R1+0x3d40], R36 ;  /* 0x003d402401007387 */ /* 0x0003e80000100c00 */
[----:B------:R1:W-:Y:S04]  /*12270*/  STL.128 [R1+0x3ca0], R116 ;  /* 0x003ca07401007387 */ /* 0x0003e80000100c00 */
[----:B------:R-:W4:Y:S04]  /*12280*/  LDL.LU R77, [R1+0x3da4] ;  /* 0x003da400014d7983 */ /* 0x000f280000300800 */
[----:B------:R-:W4:Y:S04]  /*12290*/  LDL.LU R75, [R1+0x3da0] ;  /* 0x003da000014b7983 */ /* 0x000f280000300800 */
[----:B------:R-:W4:Y:S04]  /*122a0*/  LDL.LU R71, [R1+0x3d90] ;  /* 0x003d900001477983 */ /* 0x000f280000300800 */
[----:B---3--:R-:W3:Y:S04]  /*122b0*/  LDL.LU R69, [R1+0x3d8c] ;  /* 0x003d8c0001457983 */ /* 0x008ee80000300800 */
        /* <DEDUP_REMOVED lines=13> */
[----:B------:R-:W3:Y:S04]  /*12390*/  LDL.LU.64 R40, [R1+0x3d50] ;  /* 0x003d500001287983 */ /* 0x000ee80000300a00 */
[----:B------:R-:W3:Y:S04]  /*123a0*/  LDL.LU.128 R36, [R1+0x3d40] ;  /* 0x003d400001247983 */ /* 0x000ee80000300c00 */
[----:B------:R-:W3:Y:S04]  /*123b0*/  LDL.128 R116, [R1+0x3f0] ;  /* 0x0003f00001747983 */ /* 0x000ee80000100c00 */
[----:B------:R0:W-:Y:S04]  /*123c0*/  STL.64 [R1+0x3d00], R12 ;  /* 0x003d000c01007387 */ /* 0x0001e80000100a00 */
[----:B------:R1:W-:Y:S04]  /*123d0*/  STL.128 [R1+0x3fa0], R148 ;  /* 0x003fa09401007387 */ /* 0x0003e80000100c00 */
[----:B------:R1:W-:Y:S04]  /*123e0*/  STL.128 [R1+0x3f90], R144 ;  /* 0x003f909001007387 */ /* 0x0003e80000100c00 */
[----:B0-----:R-:W3:Y:S04]  /*123f0*/  LDL.LU.64 R12, [R1+0x3d00] ;  /* 0x003d0000010c7983 */ /* 0x001ee80000300a00 */
[----:B------:R0:W-:Y:S04]  /*12400*/  STL [R1+0x4360], R193 ;  /* 0x004360c101007387 */ /* 0x0001e80000100800 */
[----:B-1----:R-:W3:Y:S04]  /*12410*/  LDL.LU.128 R148, [R1+0x3fa0] ;  /* 0x003fa00001947983 */ /* 0x002ee80000300c00 */
        /* <DEDUP_REMOVED lines=11> */
[----:B------:R2:W-:Y:S04]  /*124d0*/  STL.64 [R1+0x3d08], R16 ;  /* 0x003d081001007387 */ /* 0x0005e80000100a00 */
[----:B------:R2:W-:Y:S04]  /*124e0*/  STL.64 [R1+0x3cf0], R8 ;  /* 0x003cf00801007387 */ /* 0x0005e80000100a00 */
[----:B------:R2:W-:Y:S04]  /*124f0*/  STL.128 [R1+0x3ce0], R4 ;  /* 0x003ce00401007387 */ /* 0x0005e80000100c00 */
[----:B0-----:R-:W3:Y:S04]  /*12500*/  LDL.LU R193, [R1+0x4360] ;  /* 0x0043600001c17983 */ /* 0x001ee80000300800 */
        /* <DEDUP_REMOVED lines=9> */
[----:B--2---:R-:W2:Y:S04]  /*125a0*/  LDL.LU.128 R152, [R1+0x3fb0] ;  /* 0x003fb00001987983 */ /* 0x004ea80000300c00 */
[----:B------:R-:W2:Y:S04]  /*125b0*/  LDL.LU.128 R140, [R1+0x3f80] ;  /* 0x003f8000018c7983 */ /* 0x000ea80000300c00 */
[----:B------:R-:W2:Y:S04]  /*125c0*/  LDL.LU.64 R16, [R1+0x3d08] ;  /* 0x003d080001107983 */ /* 0x000ea80000300a00 */
[----:B------:R-:W2:Y:S04]  /*125d0*/  LDL.LU.64 R8, [R1+0x3cf0] ;  /* 0x003cf00001087983 */ /* 0x000ea80000300a00 */
[----:B------:R-:W2:Y:S04]  /*125e0*/  LDL.LU.128 R4, [R1+0x3ce0] ;  /* 0x003ce00001047983 */ /* 0x000ea80000300c00 */
[----:B------:R-:W-:Y:S04]  /*125f0*/  STL.128 [R1+0x3cc0], R124 ;  /* 0x003cc07c01007387 */ /* 0x000fe80000100c00 */
[----:B------:R-:W-:Y:S04]  /*12600*/  STL.128 [R1+0x3c90], R112 ;  /* 0x003c907001007387 */ /* 0x000fe80000100c00 */
[----:B----4-:R-:W-:Y:S04]  /*12610*/  STL.128 [R1+0x3cb0], R120 ;  /* 0x003cb07801007387 */ /* 0x010fe80000100c00 */
        /* <DEDUP_REMOVED lines=9> */
[----:B------:R1:W-:Y:S04]  /*126b0*/  STL.128 [R1+0x3ba0], R32 ;  /* 0x003ba02001007387 */ /* 0x0003e80000100c00 */
[----:B------:R4:W-:Y:S04]  /*126c0*/  STL [R1+0x3b8c], R26 ;  /* 0x003b8c1a01007387 */ /* 0x0009e80000100800 */
[----:B------:R4:W-:Y:S04]  /*126d0*/  STL [R1+0x3b88], R24 ;  /* 0x003b881801007387 */ /* 0x0009e80000100800 */
[----:B------:R4:W-:Y:S04]  /*126e0*/  STL [R1+0x3b84], R22 ;  /* 0x003b841601007387 */ /* 0x0009e80000100800 */
[----:B------:R4:W-:Y:S04]  /*126f0*/  STL [R1+0x3b80], R20 ;  /* 0x003b801401007387 */ /* 0x0009e80000100800 */
[----:B------:R4:W-:Y:S04]  /*12700*/  STL [R1+0x3b68], R10 ;  /* 0x003b680a01007387 */ /* 0x0009e80000100800 */
[----:B0-----:R-:W2:Y:S04]  /*12710*/  LDL.LU.128 R28, [R1+0x3b90] ;  /* 0x003b9000011c7983 */ /* 0x001ea80000300c00 */
[----:B-1----:R-:W2:Y:S04]  /*12720*/  LDL.LU.128 R32, [R1+0x3ba0] ;  /* 0x003ba00001207983 */ /* 0x002ea80000300c00 */
[----:B----4-:R-:W4:Y:S04]  /*12730*/  LDL.LU R26, [R1+0x3b8c] ;  /* 0x003b8c00011a7983 */ /* 0x010f280000300800 */
[----:B------:R-:W4:Y:S04]  /*12740*/  LDL.LU R24, [R1+0x3b88] ;  /* 0x003b880001187983 */ /* 0x000f280000300800 */
[----:B------:R-:W4:Y:S04]  /*12750*/  LDL.LU R22, [R1+0x3b84] ;  /* 0x003b840001167983 */ /* 0x000f280000300800 */
[----:B------:R-:W4:Y:S04]  /*12760*/  LDL.LU R20, [R1+0x3b80] ;  /* 0x003b800001147983 */ /* 0x000f280000300800 */
[----:B------:R-:W4:Y:S04]  /*12770*/  LDL.LU R10, [R1+0x3b68] ;  /* 0x003b6800010a7983 */ /* 0x000f280000300800 */
[----:B------:R-:W4:Y:S04]  /*12780*/  LDL.LU.128 R92, [R1+0x3c40] ;  /* 0x003c4000015c7983 */ /* 0x000f280000300c00 */
[----:B------:R0:W-:Y:S04]  /*12790*/  STL.128 [R1+0x3c10], R80 ;  /* 0x003c105001007387 */ /* 0x0001e80000100c00 */
[----:B------:R1:W-:Y:S04]  /*127a0*/  STL.64 [R1+0x3c08], R78 ;  /* 0x003c084e01007387 */ /* 0x0003e80000100a00 */
[----:B------:R1:W-:Y:S04]  /*127b0*/  STL.64 [R1+0x3bf8], R72 ;  /* 0x003bf84801007387 */ /* 0x0003e80000100a00 */
[----:B------:R-:W4:Y:S04]  /*127c0*/  LDL.LU.128 R88, [R1+0x3c30] ;  /* 0x003c300001587983 */ /* 0x000f280000300c00 */
[----:B------:R-:W4:Y:S04]  /*127d0*/  LDL.LU.128 R84, [R1+0x3c20] ;  /* 0x003c200001547983 */ /* 0x000f280000300c00 */
[----:B0-----:R-:W4:Y:S04]  /*127e0*/  LDL.LU.128 R80, [R1+0x3c10] ;  /* 0x003c100001507983 */ /* 0x001f280000300c00 */
[----:B-1----:R-:W4:Y:S04]  /*127f0*/  LDL.LU.64 R78, [R1+0x3c08] ;  /* 0x003c0800014e7983 */ /* 0x002f280000300a00 */
[----:B------:R-:W4:Y:S04]  /*12800*/  LDL.LU.64 R72, [R1+0x3bf8] ;  /* 0x003bf80001487983 */ /* 0x000f280000300a00 */
[----:B------:R0:W-:Y:S04]  /*12810*/  STL [R1+0x3c04], R77 ;  /* 0x003c044d01007387 */ /* 0x0001e80000100800 */
[----:B------:R1:W-:Y:S04]  /*12820*/  STL [R1+0x3c00], R75 ;  /* 0x003c004b01007387 */ /* 0x0003e80000100800 */
[----:B------:R1:W-:Y:S04]  /*12830*/  STL [R1+0x3bf4], R71 ;  /* 0x003bf44701007387 */ /* 0x0003e80000100800 */
[----:B---3--:R3:W-:Y:S04]  /*12840*/  STL [R1+0x3bf0], R69 ;  /* 0x003bf04501007387 */ /* 0x0087e80000100800 */
[----:B------:R3:W-:Y:S04]  /*12850*/  STL [R1+0x3bec], R67 ;  /* 0x003bec4301007387 */ /* 0x0007e80000100800 */
[----:B------:R3:W-:Y:S01]  /*12860*/  STL [R1+0x3be8], R65 ;  /* 0x003be84101007387 */ /* 0x0007e20000100800 */
[----:B------:R-:W-:-:S02]  /*12870*/  IMAD.MOV.U32 R136, RZ, RZ, R116 ;  /* 0x000000ffff887224 */ /* 0x000fc400078e0074 */
[----:B------:R-:W-:Y:S01]  /*12880*/  IMAD.MOV.U32 R137, RZ, RZ, R117 ;  /* 0x000000ffff897224 */ /* 0x000fe200078e0075 */
[----:B------:R3:W-:Y:S01]  /*12890*/  STL [R1+0x3be4], R63 ;  /* 0x003be43f01007387 */ /* 0x0007e20000100800 */
[----:B------:R-:W-:Y:S02]  /*128a0*/  IMAD.MOV.U32 R138, RZ, RZ, R118 ;  /* 0x000000ffff8a7224 */ /* 0x000fe400078e0076 */
[----:B------:R-:W-:Y:S01]  /*128b0*/  IMAD.MOV.U32 R139, RZ, RZ, R119 ;  /* 0x000000ffff8b7224 */ /* 0x000fe200078e0077 */
        /* <DEDUP_REMOVED lines=13> */
[----:B------:R-:W4:Y:S04]  /*12990*/  LDL.LU.128 R128, [R1+0x3cd0] ;  /* 0x003cd00001807983 */ /* 0x000f280000300c00 */
        /* <DEDUP_REMOVED lines=8> */
[----:B0-----:R-:W4:Y:S04]  /*12a20*/  LDL.LU R77, [R1+0x3c04] ;  /* 0x003c0400014d7983 */ /* 0x001f280000300800 */
[----:B-1----:R-:W4:Y:S04]  /*12a30*/  LDL.LU R75, [R1+0x3c00] ;  /* 0x003c0000014b7983 */ /* 0x002f280000300800 */
[----:B------:R-:W4:Y:S04]  /*12a40*/  LDL.LU R71, [R1+0x3bf4] ;  /* 0x003bf40001477983 */ /* 0x000f280000300800 */
[----:B---3--:R-:W3:Y:S04]  /*12a50*/  LDL.LU R69, [R1+0x3bf0] ;  /* 0x003bf00001457983 */ /* 0x008ee80000300800 */
        /* <DEDUP_REMOVED lines=16> */
[----:B------:R0:W-:Y:S04]  /*12b60*/  STL.64 [R1+0x3b70], R12 ;  /* 0x003b700c01007387 */ /* 0x0001e80000100a00 */
[----:B------:R1:W-:Y:S04]  /*12b70*/  STL.128 [R1+0x3b10], R148 ;  /* 0x003b109401007387 */ /* 0x0003e80000100c00 */
[----:B------:R1:W-:Y:S04]  /*12b80*/  STL.128 [R1+0x3b00], R144 ;  /* 0x003b009001007387 */ /* 0x0003e80000100c00 */
[----:B0-----:R-:W3:Y:S04]  /*12b90*/  LDL.LU.64 R12, [R1+0x3b70] ;  /* 0x003b7000010c7983 */ /* 0x001ee80000300a00 */
[----:B-1----:R-:W3:Y:S04]  /*12ba0*/  LDL.LU.128 R148, [R1+0x3b10] ;  /* 0x003b100001947983 */ /* 0x002ee80000300c00 */
[----:B------:R-:W3:Y:S04]  /*12bb0*/  LDL.LU.128 R144, [R1+0x3b00] ;  /* 0x003b000001907983 */ /* 0x000ee80000300c00 */
[----:B--2---:R0:W-:Y:S04]  /*12bc0*/  STL.64 [R1+0x3b78], R16 ;  /* 0x003b781001007387 */ /* 0x0041e80000100a00 */
[----:B------:R1:W-:Y:S04]  /*12bd0*/  STL.64 [R1+0x3b60], R8 ;  /* 0x003b600801007387 */ /* 0x0003e80000100a00 */
[----:B------:R-:W-:Y:S04]  /*12be0*/  STL [R1+0x400], R36 ;  /* 0x0004002401007387 */ /* 0x000fe80000100800 */
[----:B------:R-:W-:Y:S04]  /*12bf0*/  STL [R1+0x404], R38 ;  /* 0x0004042601007387 */ /* 0x000fe80000100800 */
[----:B------:R-:W-:Y:S04]  /*12c00*/  STL [R1+0x408], R40 ;  /* 0x0004082801007387 */ /* 0x000fe80000100800 */
[----:B0-----:R-:W2:Y:S04]  /*12c10*/  LDL.LU.64 R16, [R1+0x3b78] ;  /* 0x003b780001107983 */ /* 0x001ea80000300a00 */
[----:B-1----:R-:W2:Y:S04]  /*12c20*/  LDL.LU.64 R8, [R1+0x3b60] ;  /* 0x003b600001087983 */ /* 0x002ea80000300a00 */
[----:B------:R0:W-:Y:S04]  /*12c30*/  STL.128 [R1+0x3b20], R152 ;  /* 0x003b209801007387 */ /* 0x0001e80000100c00 */
[----:B------:R-:W-:Y:S04]  /*12c40*/  STL [R1+0x40c], R30 ;  /* 0x00040c1e01007387 */ /* 0x000fe80000100800 */
[----:B------:R1:W-:Y:S04]  /*12c50*/  STL.128 [R1+0x3b50], R4 ;  /* 0x003b500401007387 */ /* 0x0003e80000100c00 */
[----:B------:R-:W-:Y:S04]  /*12c60*/  STL.128 [R1+0x3b40], R160 ;  /* 0x003b40a001007387 */ /* 0x000fe80000100c00 */
[----:B------:R1:W-:Y:S04]  /*12c70*/  STL.128 [R1+0x3b30], R156 ;  /* 0x003b309c01007387 */ /* 0x0003e80000100c00 */
[----:B------:R-:W-:Y:S04]  /*12c80*/  STL [R1+0x410], R32 ;  /* 0x0004102001007387 */ /* 0x000fe80000100800 */
[----:B------:R-:W-:Y:S04]  /*12c90*/  STL [R1+0x414], R34 ;  /* 0x0004142201007387 */ /* 0x000fe80000100800 */
[----:B0-----:R-:W2:Y:S04]  /*12ca0*/  LDL.128 R152, [R1+0x400] ;  /* 0x0004000001987983 */ /* 0x001ea80000100c00 */
[----:B----4-:R-:W-:Y:S04]  /*12cb0*/  STL [R1+0x418], R24 ;  /* 0x0004181801007387 */ /* 0x010fe80000100800 */
[----:B------:R-:W-:Y:S04]  /*12cc0*/  STL [R1+0x41c], R26 ;  /* 0x00041c1a01007387 */ /* 0x000fe80000100800 */
[----:B------:R-:W-:Y:S04]  /*12cd0*/  STL [R1+0x420], R28 ;  /* 0x0004201c01007387 */ /* 0x000fe80000100800 */
[----:B------:R-:W-:Y:S04]  /*12ce0*/  STL [R1+0x424], R10 ;  /* 0x0004240a01007387 */ /* 0x000fe80000100800 */
[----:B------:R-:W-:Y:S04]  /*12cf0*/  STL [R1+0x428], R20 ;  /* 0x0004281401007387 */ /* 0x000fe80000100800 */
[----:B------:R-:W-:Y:S04]  /*12d00*/  STL [R1+0x42c], R22 ;  /* 0x00042c1601007387 */ /* 0x000fe80000100800 */
[----:B-1----:R-:W4:Y:S04]  /*12d10*/  LDL.LU.128 R4, [R1+0x3b50] ;  /* 0x003b500001047983 */ /* 0x002f280000300c00 */
[----:B------:R0:W-:Y:S04]  /*12d20*/  STL.128 [R1+0x3a30], R92 ;  /* 0x003a305c01007387 */ /* 0x0001e80000100c00 */
[----:B------:R-:W4:Y:S04]  /*12d30*/  LDL.128 R156, [R1+0x410] ;  /* 0x00041000019c7983 */ /* 0x000f280000100c00 */
[----:B------:R-:W4:Y:S04]  /*12d40*/  LDL.128 R160, [R1+0x420] ;  /* 0x0004200001a07983 */ /* 0x000f280000100c00 */
[----:B------:R1:W-:Y:S04]  /*12d50*/  STL.128 [R1+0x3af0], R140 ;  /* 0x003af08c01007387 */ /* 0x0003e80000100c00 */
[----:B------:R1:W-:Y:S04]  /*12d60*/  STL.128 [R1+0x3a20], R88 ;  /* 0x003a205801007387 */ /* 0x0003e80000100c00 */
[----:B0-----:R-:W4:Y:S04]  /*12d70*/  LDL.LU.128 R92, [R1+0x3a30] ;  /* 0x003a3000015c7983 */ /* 0x001f280000300c00 */
[----:B------:R0:W-:Y:S04]  /*12d80*/  STL.128 [R1+0x3a10], R84 ;  /* 0x003a105401007387 */ /* 0x0001e80000100c00 */
[----:B------:R0:W-:Y:S04]  /*12d90*/  STL.128 [R1+0x3a00], R80 ;  /* 0x003a005001007387 */ /* 0x0001e80000100c00 */
[----:B------:R0:W-:Y:S04]  /*12da0*/  STL.64 [R1+0x39f8], R78 ;  /* 0x0039f84e01007387 */ /* 0x0001e80000100a00 */
[----:B------:R0:W-:Y:S04]  /*12db0*/  STL.64 [R1+0x39e8], R72 ;  /* 0x0039e84801007387 */ /* 0x0001e80000100a00 */
[----:B-1----:R-:W4:Y:S04]  /*12dc0*/  LDL.LU.128 R140, [R1+0x3af0] ;  /* 0x003af000018c7983 */ /* 0x002f280000300c00 */
[----:B------:R-:W4:Y:S04]  /*12dd0*/  LDL.LU.128 R88, [R1+0x3a20] ;  /* 0x003a200001587983 */ /* 0x000f280000300c00 */
[----:B0-----:R-:W4:Y:S04]  /*12de0*/  LDL.LU.128 R84, [R1+0x3a10] ;  /* 0x003a100001547983 */ /* 0x001f280000300c00 */
[----:B------:R-:W4:Y:S04]  /*12df0*/  LDL.LU.128 R80, [R1+0x3a00] ;  /* 0x003a000001507983 */ /* 0x000f280000300c00 */
[----:B------:R-:W4:Y:S04]  /*12e00*/  LDL.LU.64 R78, [R1+0x39f8] ;  /* 0x0039f800014e7983 */ /* 0x000f280000300a00 */
[----:B------:R-:W4:Y:S04]  /*12e10*/  LDL.LU.64 R72, [R1+0x39e8] ;  /* 0x0039e80001487983 */ /* 0x000f280000300a00 */
        /* <DEDUP_REMOVED lines=14> */
[----:B---3--:R3:W-:Y:S04]  /*12f00*/  STL [R1+0x39e0], R69 ;  /* 0x0039e04501007387 */ /* 0x0087e80000100800 */
        /* <DEDUP_REMOVED lines=28> */
[----:B------:R-:W4:Y:S04]  /*130d0*/  LDL.LU R75, [R1+0x39f0] ;  /* 0x0039f000014b7983 */ /* 0x000f280000300800 */
        /* <DEDUP_REMOVED lines=17> */
[----:B------:R-:W3:Y:S01]  /*131f0*/  LDL.LU R37, [R1+0x39a0] ;  /* 0x0039a00001257983 */ /* 0x000ee20000300800 */
[----:B------:R-:W0:Y:S01]  /*13200*/  S2R R225, SR_TID.X ;  /* 0x0000000000e17919 */ /* 0x000e220000002100 */
[----:B------:R-:W-:Y:S01]  /*13210*/  FMUL.FTZ R13, R0, R13 ;  /* 0x0000000d000d7220 */ /* 0x000fe20000410000 */
[----:B------:R-:W-:-:S03]  /*13220*/  FMUL.FTZ R197, R12, R0 ;  /* 0x000000000cc57220 */ /* 0x000fc60000410000 */
        /* <DEDUP_REMOVED lines=8> */
[----:B------:R-:W-:Y:S01]  /*132b0*/  MUFU.EX2 R221, R221 ;  /* 0x000000dd00dd7308 */ /* 0x000fe20000000800 */
[----:B0-----:R-:W-:-:S05]  /*132c0*/  SHF.R.U32.HI R225, RZ, 0x7, R225 ;  /* 0x00000007ffe17819 */ /* 0x001fca00000116e1 */
[----:B------:R-:W-:Y:S02]  /*132d0*/  VIADD R225, R225, 0x8 ;  /* 0x00000008e1e17836 */ /* 0x000fe40000000000 */
[----:B------:R-:W0:Y:S08]  /*132e0*/  MUFU.EX2 R220, R220 ;  /* 0x000000dc00dc7308 */ /* 0x000e300000000800 */
[----:B------:R-:W-:Y:S08]  /*132f0*/  MUFU.EX2 R219, R219 ;  /* 0x000000db00db7308 */ /* 0x000ff00000000800 */
[----:B------:R-:W-:Y:S08]  /*13300*/  MUFU.EX2 R218, R218 ;  /* 0x000000da00da7308 */ /* 0x000ff00000000800 */
[----:B------:R-:W-:Y:S08]  /*13310*/  MUFU.EX2 R217, R217 ;  /* 0x000000d900d97308 */ /* 0x000ff00000000800 */
[----:B------:R-:W1:Y:S08]  /*13320*/  MUFU.EX2 R216, R216 ;  /* 0x000000d800d87308 */ /* 0x000e700000000800 */
[----:B------:R-:W-:Y:S08]  /*13330*/  MUFU.EX2 R215, R215 ;  /* 0x000000d700d77308 */ /* 0x000ff00000000800 */
[----:B------:R-:W1:Y:S01]  /*13340*/  MUFU.EX2 R214, R214 ;  /* 0x000000d600d67308 */ /* 0x000e620000000800 */
[----:B--2---:R-:W-:Y:S01]  /*13350*/  ISETP.NE.U32.AND P0, PT, R8, RZ, PT ;  /* 0x000000ff0800720c */ /* 0x004fe20003f05070 */
[----:B------:R-:W-:-:S02]  /*13360*/  IMAD R16, R9, 0xc00, R16 ;  /* 0x00000c0009107824 */ /* 0x000fc400078e0210 */
[----:B------:R-:W-:Y:S02]  /*13370*/  IMAD.MOV.U32 R27, RZ, RZ, R152 ;  /* 0x000000ffff1b7224 */ /* 0x000fe400078e0098 */
[----:B------:R-:W-:Y:S02]  /*13380*/  IMAD.MOV.U32 R25, RZ, RZ, R153 ;  /* 0x000000ffff197224 */ /* 0x000fe400078e0099 */
[----:B------:R-:W-:Y:S02]  /*13390*/  IMAD.MOV.U32 R74, RZ, RZ, R193 ;  /* 0x000000ffff4a7224 */ /* 0x000fe400078e00c1 */
[----:B------:R-:W-:Y:S02]  /*133a0*/  IMAD.MOV.U32 R23, RZ, RZ, R154 ;  /* 0x000000ffff177224 */ /* 0x000fe400078e009a */
[----:B------:R-:W-:Y:S02]  /*133b0*/  IMAD.MOV.U32 R21, RZ, RZ, R155 ;  /* 0x000000ffff157224 */ /* 0x000fe400078e009b */
[----:B----4-:R-:W-:-:S02]  /*133c0*/  IMAD.MOV.U32 R19, RZ, RZ, R156 ;  /* 0x000000ffff137224 */ /* 0x010fc400078e009c */
[----:B------:R-:W-:Y:S02]  /*133d0*/  IMAD.MOV.U32 R18, RZ, RZ, R157 ;  /* 0x000000ffff127224 */ /* 0x000fe400078e009d */
[----:B------:R-:W-:Y:S02]  /*133e0*/  IMAD.MOV.U32 R15, RZ, RZ, R158 ;  /* 0x000000ffff0f7224 */ /* 0x000fe400078e009e */
[----:B------:R-:W-:Y:S02]  /*133f0*/  IMAD.MOV.U32 R14, RZ, RZ, R159 ;  /* 0x000000ffff0e7224 */ /* 0x000fe400078e009f */
[----:B------:R-:W-:Y:S02]  /*13400*/  IMAD.MOV.U32 R11, RZ, RZ, R160 ;  /* 0x000000ffff0b7224 */ /* 0x000fe400078e00a0 */
[----:B------:R-:W-:Y:S02]  /*13410*/  IMAD.MOV.U32 R10, RZ, RZ, R161 ;  /* 0x000000ffff0a7224 */ /* 0x000fe400078e00a1 */
[----:B------:R-:W-:-:S02]  /*13420*/  IMAD.MOV.U32 R3, RZ, RZ, R162 ;  /* 0x000000ffff037224 */ /* 0x000fc400078e00a2 */
[----:B------:R-:W-:Y:S02]  /*13430*/  IMAD.MOV.U32 R2, RZ, RZ, R163 ;  /* 0x000000ffff027224 */ /* 0x000fe400078e00a3 */
[----:B------:R-:W-:Y:S02]  /*13440*/  IMAD.MOV.U32 R203, RZ, RZ, R7 ;  /* 0x000000ffffcb7224 */ /* 0x000fe400078e0007 */
[----:B------:R-:W-:Y:S02]  /*13450*/  IMAD.MOV.U32 R201, RZ, RZ, R6 ;  /* 0x000000ffffc97224 */ /* 0x000fe400078e0006 */
[----:B------:R-:W-:Y:S02]  /*13460*/  IMAD.MOV.U32 R199, RZ, RZ, R5 ;  /* 0x000000ffffc77224 */ /* 0x000fe400078e0005 */
[----:B------:R-:W-:Y:S02]  /*13470*/  IMAD.MOV.U32 R44, RZ, RZ, R94 ;  /* 0x000000ffff2c7224 */ /* 0x000fe400078e005e */
[----:B------:R-:W-:Y:S01]  /*13480*/  IMAD.MOV.U32 R46, RZ, RZ, R92 ;  /* 0x000000ffff2e7224 */ /* 0x000fe200078e005c */
[----:B------:R-:W-:Y:S01]  /*13490*/  R2UR UR6, R16 ;  /* 0x00000000100672ca */ /* 0x000fe200000e0000 */
[----:B------:R-:W-:Y:S01]  /*134a0*/  IMAD.MOV.U32 R38, RZ, RZ, R88 ;  /* 0x000000ffff267224 */ /* 0x000fe200078e0058 */
[----:B------:R-:W-:Y:S01]  /*134b0*/  R2UR UR7, R17 ;  /* 0x00000000110772ca */ /* 0x000fe200000e0000 */
[----:B------:R-:W-:-:S02]  /*134c0*/  IMAD.MOV.U32 R48, RZ, RZ, R90 ;  /* 0x000000ffff307224 */ /* 0x000fc400078e005a */
        /* <DEDUP_REMOVED lines=18> */
[----:B------:R-:W-:Y:S01]  /*135f0*/  IMAD.MOV.U32 R76, RZ, RZ, R205 ;  /* 0x000000ffff4c7224 */ /* 0x000fe200078e00cd */
[----:B0-----:R-:W-:Y:S01]  /*13600*/  F2FP.F16.F32.PACK_AB R192, R220, R221 ;  /* 0x000000dddcc0723e */ /* 0x001fe200000000ff */
[----:B------:R-:W-:Y:S01]  /*13610*/  IMAD.MOV.U32 R92, RZ, RZ, R141 ;  /* 0x000000ffff5c7224 */ /* 0x000fe200078e008d */
[----:B-1----:R-:W-:Y:S01]  /*13620*/  F2FP.F16.F32.PACK_AB R193, R216, R217 ;  /* 0x000000d9d8c1723e */ /* 0x002fe200000000ff */
[----:B------:R-:W-:Y:S01]  /*13630*/  IMAD.MOV.U32 R94, RZ, RZ, R140 ;  /* 0x000000ffff5e7224 */ /* 0x000fe200078e008c */
[----:B------:R-:W-:Y:S01]  /*13640*/  F2FP.F16.F32.PACK_AB R194, R218, R219 ;  /* 0x000000dbdac2723e */ /* 0x000fe200000000ff */
[----:B------:R-:W-:Y:S01]  /*13650*/  IMAD.MOV.U32 R28, RZ, RZ, R74 ;  /* 0x000000ffff1c7224 */ /* 0x000fe200078e004a */
[----:B------:R-:W-:Y:S01]  /*13660*/  F2FP.F16.F32.PACK_AB R195, R214, R215 ;  /* 0x000000d7d6c3723e */ /* 0x000fe200000000ff */
[----:B------:R-:W-:Y:S01]  /*13670*/  IMAD.MOV.U32 R88, RZ, RZ, R143 ;  /* 0x000000ffff587224 */ /* 0x000fe200078e008f */
[----:B------:R-:W-:Y:S01]  /*13680*/  VOTEU.ANY UP0, P0 ;  /* 0x00000000003f7886 */ /* 0x000fe20000000100 */
[----:B------:R-:W-:Y:S01]  /*13690*/  IMAD.MOV.U32 R90, RZ, RZ, R142 ;  /* 0x000000ffff5a7224 */ /* 0x000fe200078e008e */
[----:B------:R0:W-:Y:S01]  /*136a0*/  STL.128 [R1+0x3910], R184 ;  /* 0x003910b801007387 */ /* 0x0001e20000100c00 */
[----:B------:R-:W-:-:S02]  /*136b0*/  IMAD.MOV.U32 R140, RZ, RZ, R27 ;  /* 0x000000ffff8c7224 */ /* 0x000fc400078e001b */
[----:B------:R-:W-:Y:S01]  /*136c0*/  IMAD.MOV.U32 R141, RZ, RZ, R25 ;  /* 0x000000ffff8d7224 */ /* 0x000fe200078e0019 */
[----:B------:R1:W-:Y:S01]  /*136d0*/  STL.128 [R1+0x3900], R180 ;  /* 0x003900b401007387 */ /* 0x0003e20000100c00 */
[----:B------:R-:W-:Y:S02]  /*136e0*/  IMAD.MOV.U32 R72, RZ, RZ, R207 ;  /* 0x000000ffff487224 */ /* 0x000fe400078e00cf */
[----:B------:R-:W-:Y:S01]  /*136f0*/  IMAD.MOV.U32 R74, RZ, RZ, R206 ;  /* 0x000000ffff4a7224 */ /* 0x000fe200078e00ce */
[----:B------:R-:W2:Y:S01]  /*13700*/  LDL.LU.128 R156, [R1+0x3b30] ;  /* 0x003b3000019c7983 */ /* 0x000ea20000300c00 */
[----:B------:R-:W-:Y:S02]  /*13710*/  IMAD.MOV.U32 R78, RZ, RZ, R204 ;  /* 0x000000ffff4e7224 */ /* 0x000fe400078e00cc */
[----:B------:R-:W-:Y:S01]  /*13720*/  IMAD.MOV.U32 R80, RZ, RZ, R202 ;  /* 0x000000ffff507224 */ /* 0x000fe200078e00ca */
[----:B------:R-:W4:Y:S01]  /*13730*/  LDL.LU.128 R152, [R1+0x3b20] ;  /* 0x003b200001987983 */ /* 0x000f220000300c00 */
[----:B------:R-:W-:-:S02]  /*13740*/  IMAD.MOV.U32 R82, RZ, RZ, R200 ;  /* 0x000000ffff527224 */ /* 0x000fc400078e00c8 */
[----:B------:R-:W-:Y:S01]  /*13750*/  IMAD.MOV.U32 R84, RZ, RZ, R198 ;  /* 0x000000ffff547224 */ /* 0x000fe200078e00c6 */
[----:B0-----:R-:W2:Y:S01]  /*13760*/  LDL.LU.128 R184, [R1+0x3910] ;  /* 0x0039100001b87983 */ /* 0x001ea20000300c00 */
[----:B------:R-:W-:Y:S02]  /*13770*/  IMAD.MOV.U32 R86, RZ, RZ, R196 ;  /* 0x000000ffff567224 */ /* 0x000fe400078e00c4 */
[----:B------:R-:W-:Y:S01]  /*13780*/  IMAD.MOV.U32 R142, RZ, RZ, R23 ;  /* 0x000000ffff8e7224 */ /* 0x000fe200078e0017 */
[----:B------:R-:W4:Y:S01]  /*13790*/  LDL.LU.128 R160, [R1+0x3b40] ;  /* 0x003b400001a07983 */ /* 0x000f220000300c00 */
        /* <DEDUP_REMOVED lines=11> */
[----:B------:R-:W-:Y:S01]  /*13850*/  IMAD.MOV.U32 R25, RZ, RZ, R199 ;  /* 0x000000ffff197224 */ /* 0x000fe200078e00c7 */
[----:B------:R0:W-:Y:S06]  /*13860*/  BAR.SYNC.DEFER_BLOCKING R225, 0x100 ;  /* 0x000400e10000751d */ /* 0x0001ec0000010000 */
[----:B---3--:R-:W-:-:S06]  /*13870*/  WARPGROUP.ARRIVE ;  /* 0x00000000000079c5 */ /* 0x008fcc0000000000 */
[----:B------:R-:W-:Y:S03]  /*13880*/  HGMMA.64x256x16.F32 R24, R192, gdesc[UR4].tnspB, R24, UP0, gsb0 ;  /* 0x43e00004c0187df0 */ /* 0x000fe6000b800818 */
[----:B------:R-:W-:Y:S02]  /*13890*/  WARPGROUP.DEPBAR.LE gsb0, 0x0 ;  /* 0x00008000000079c5 */ /* 0x000fe40000010000 */
[----:B------:R-:W-:Y:S04]  /*138a0*/  STL [R1+0x58c], R107 ;  /* 0x00058c6b01007387 */ /* 0x000fe80000100800 */
[----:B------:R-:W-:Y:S04]  /*138b0*/  STL [R1+0x588], R106 ;  /* 0x0005886a01007387 */ /* 0x000fe80000100800 */
[----:B------:R-:W-:Y:S04]  /*138c0*/  STL [R1+0x584], R105 ;  /* 0x0005846901007387 */ /* 0x000fe80000100800 */
[----:B------:R-:W-:Y:S04]  /*138d0*/  STL [R1+0x580], R104 ;  /* 0x0005806801007387 */ /* 0x000fe80000100800 */
[----:B-1----:R-:W3:Y:S04]  /*138e0*/  LDL.128 R180, [R1+0x580] ;  /* 0x0005800001b47983 */ /* 0x002ee80000100c00 */
[----:B------:R1:W-:Y:S04]  /*138f0*/  STL [R1+0x574], R101 ;  /* 0x0005746501007387 */ /* 0x0003e80000100800 */
[----:B------:R0:W-:Y:S04]  /*13900*/  STL [R1+0x570], R100 ;  /* 0x0005706401007387 */ /* 0x0001e80000100800 */
[----:B-1----:R-:W4:Y:S04]  /*13910*/  LDL.LU R101, [R1+0x588] ;  /* 0x0005880001657983 */ /* 0x002f280000300800 */
[----:B0-----:R-:W4:Y:S01]  /*13920*/  LDL.LU R100, [R1+0x584] ;  /* 0x0005840001647983 */ /* 0x001f220000300800 */
[----:B------:R-:W-:-:S02]  /*13930*/  VIADD R4, R16, 0x80 ;  /* 0x0000008010047836 */ /* 0x000fc40000000000 */
[----:B------:R-:W-:Y:S01]  /*13940*/  IMAD.MOV.U32 R107, RZ, RZ, R31 ;  /* 0x000000ffff6b7224 */ /* 0x000fe200078e001f */
[----:B------:R-:W-:Y:S01]  /*13950*/  STL [R1+0x578], R102 ;  /* 0x0005786601007387 */ /* 0x000fe20000100800 */
[----:B------:R-:W-:Y:S02]  /*13960*/  IMAD.MOV.U32 R106, RZ, RZ, R30 ;  /* 0x000000ffff6a7224 */ /* 0x000fe400078e001e */
[----:B------:R-:W-:Y:S01]  /*13970*/  IMAD.MOV.U32 R105, RZ, RZ, R29 ;  /* 0x000000ffff697224 */ /* 0x000fe200078e001d */
[----:B------:R-:W-:Y:S01]  /*13980*/  STL [R1+0x59c], R111 ;  /* 0x00059c6f01007387 */ /* 0x000fe20000100800 */
[----:B------:R-:W-:-:S03]  /*13990*/  IMAD.MOV.U32 R104, RZ, RZ, R28 ;  /* 0x000000ffff687224 */ /* 0x000fc600078e001c */
[----:B------:R-:W-:Y:S04]  /*139a0*/  STL [R1+0x598], R110 ;  /* 0x0005986e01007387 */ /* 0x000fe80000100800 */
[----:B------:R-:W-:Y:S04]  /*139b0*/  STL [R1+0x594], R109 ;  /* 0x0005946d01007387 */ /* 0x000fe80000100800 */
[----:B------:R-:W-:Y:S04]  /*139c0*/  STL [R1+0x590], R108 ;  /* 0x0005906c01007387 */ /* 0x000fe80000100800 */
[----:B------:R-:W-:Y:S04]  /*139d0*/  STL [R1+0x57c], R103 ;  /* 0x00057c6701007387 */ /* 0x000fe80000100800 */
[----:B------:R0:W-:Y:S04]  /*139e0*/  STL.128 [R1+0x38f0], R176 ;  /* 0x0038f0b001007387 */ /* 0x0001e80000100c00 */
[----:B--2---:R1:W-:Y:S01]  /*139f0*/  STL.128 [R1+0x3810], R184 ;  /* 0x003810b801007387 */ /* 0x0043e20000100c00 */
[----:B------:R-:W-:Y:S01]  /*13a00*/  R2UR UR6, R4 ;  /* 0x00000000040672ca */ /* 0x000fe200000e0000 */
[----:B------:R-:W-:-:S02]  /*13a10*/  IMAD.MOV.U32 R20, RZ, RZ, R24 ;  /* 0x000000ffff147224 */ /* 0x000fc400078e0018 */
[----:B------:R2:W-:Y:S01]  /*13a20*/  STL.128 [R1+0x38e0], R172 ;  /* 0x0038e0ac01007387 */ /* 0x0005e20000100c00 */
[----:B------:R-:W-:Y:S02]  /*13a30*/  IMAD.MOV.U32 R24, RZ, RZ, R105 ;  /* 0x000000ffff187224 */ /* 0x000fe400078e0069 */
[----:B------:R-:W-:Y:S01]  /*13a40*/  IMAD.MOV.U32 R4, RZ, RZ, R104 ;  /* 0x000000ffff047224 */ /* 0x000fe200078e0068 */
[----:B------:R2:W-:Y:S04]  /*13a50*/  STL.128 [R1+0x240], R104 ;  /* 0x0002406801007387 */ /* 0x0005e80000100c00 */
[----:B0-----:R-:W4:Y:S04]  /*13a60*/  LDL.LU.128 R176, [R1+0x570] ;  /* 0x0005700001b07983 */ /* 0x001f280000300c00 */
[----:B-1----:R-:W4:Y:S01]  /*13a70*/  LDL.128 R184, [R1+0x590] ;  /* 0x0005900001b87983 */ /* 0x002f220000100c00 */
[----:B--2---:R-:W-:-:S03]  /*13a80*/  IMAD.MOV.U32 R175, RZ, RZ, R99 ;  /* 0x000000ffffaf7224 */ /* 0x004fc600078e0063 */
[----:B------:R-:W2:Y:S04]  /*13a90*/  LDL.LU R103, [R1+0x590] ;  /* 0x0005900001677983 */ /* 0x000ea80000300800 */
[----:B------:R-:W2:Y:S04]  /*13aa0*/  LDL.LU R99, [R1+0x580] ;  /* 0x0005800001637983 */ /* 0x000ea80000300800 */
[----:B------:R-:W2:Y:S04]  /*13ab0*/  LDL.LU R105, [R1+0x598] ;  /* 0x0005980001697983 */ /* 0x000ea80000300800 */
[----:B------:R-:W2:Y:S01]  /*13ac0*/  LDL.LU R104, [R1+0x594] ;  /* 0x0005940001687983 */ /* 0x000ea20000300800 */
[----:B---3--:R-:W-:-:S05]  /*13ad0*/  IMAD.MOV.U32 R102, RZ, RZ, R183 ;  /* 0x000000ffff667224 */ /* 0x008fca00078e00b7 */
[----:B------:R0:W-:Y:S04]  /*13ae0*/  STL [R1+0x3798], R102 ;  /* 0x0037986601007387 */ /* 0x0001e80000100800 */
[----:B0-----:R-:W3:Y:S04]  /*13af0*/  LDL.LU R102, [R1+0x3798] ;  /* 0x0037980001667983 */ /* 0x001ee80000300800 */
[----:B----4-:R0:W-:Y:S04]  /*13b00*/  STL.64 [R1+0x3790], R100 ;  /* 0x0037906401007387 */ /* 0x0101e80000100a00 */
[----:B0-----:R-:W3:Y:S01]  /*13b10*/  LDL.LU.64 R100, [R1+0x3790] ;  /* 0x0037900001647983 */ /* 0x001ee20000300a00 */
        /* <DEDUP_REMOVED lines=11> */
[----:B------:R-:W-:Y:S08]  /*13bd0*/  MUFU.EX2 R210, R210 ;  /* 0x000000d200d27308 */ /* 0x000ff00000000800 */
[----:B------:R-:W-:Y:S08]  /*13be0*/  MUFU.EX2 R209, R209 ;  /* 0x000000d100d17308 */ /* 0x000ff00000000800 */
[----:B------:R-:W1:Y:S08]  /*13bf0*/  MUFU.EX2 R208, R208 ;  /* 0x000000d000d07308 */ /* 0x000e700000000800 */
[----:B------:R-:W-:Y:S08]  /*13c00*/  MUFU.EX2 R207, R207 ;  /* 0x000000cf00cf7308 */ /* 0x000ff00000000800 */
[----:B------:R-:W4:Y:S01]  /*13c10*/  MUFU.EX2 R206, R206 ;  /* 0x000000ce00ce7308 */ /* 0x000f220000000800 */
[----:B0-----:R-:W-:-:S02]  /*13c20*/  F2FP.F16.F32.PACK_AB R152, R212, R213 ;  /* 0x000000d5d498723e */ /* 0x001fc400000000ff */
[----:B-1----:R-:W-:Y:S02]  /*13c30*/  F2FP.F16.F32.PACK_AB R153, R208, R209 ;  /* 0x000000d1d099723e */ /* 0x002fe400000000ff */
[----:B------:R-:W-:Y:S01]  /*13c40*/  F2FP.F16.F32.PACK_AB R154, R210, R211 ;  /* 0x000000d3d29a723e */ /* 0x000fe200000000ff */
[----:B------:R0:W-:Y:S01]  /*13c50*/  STL [R1+0xcd0], R12 ;  /* 0x000cd00c01007387 */ /* 0x0001e20000100800 */
[----:B------:R-:W-:Y:S02]  /*13c60*/  IMAD.MOV.U32 R7, RZ, RZ, R151 ;  /* 0x000000ffff077224 */ /* 0x000fe400078e0097 */
[----:B------:R-:W-:Y:S01]  /*13c70*/  IMAD.MOV.U32 R8, RZ, RZ, R150 ;  /* 0x000000ffff087224 */ /* 0x000fe200078e0096 */
[----:B------:R1:W-:Y:S01]  /*13c80*/  STL [R1+0x5ac], R115 ;  /* 0x0005ac7301007387 */ /* 0x0003e20000100800 */
[----:B------:R-:W-:Y:S01]  /*13c90*/  IMAD.MOV.U32 R9, RZ, RZ, R149 ;  /* 0x000000ffff097224 */ /* 0x000fe200078e0095 */
[----:B----4-:R-:W-:Y:S02]  /*13ca0*/  F2FP.F16.F32.PACK_AB R155, R206, R207 ;  /* 0x000000cfce9b723e */ /* 0x010fe400000000ff */
[----:B------:R4:W-:Y:S01]  /*13cb0*/  STL [R1+0x5a8], R114 ;  /* 0x0005a87201007387 */ /* 0x0009e20000100800 */
[----:B------:R-:W-:-:S02]  /*13cc0*/  IMAD.MOV.U32 R10, RZ, RZ, R148 ;  /* 0x000000ffff0a7224 */ /* 0x000fc400078e0094 */
[----:B------:R-:W-:Y:S01]  /*13cd0*/  IMAD.MOV.U32 R11, RZ, RZ, R147 ;  /* 0x000000ffff0b7224 */ /* 0x000fe200078e0093 */
[----:B------:R4:W-:Y:S01]  /*13ce0*/  STL [R1+0x5a4], R113 ;  /* 0x0005a47101007387 */ /* 0x0009e20000100800 */
[----:B0-----:R-:W-:Y:S02]  /*13cf0*/  IMAD.MOV.U32 R12, RZ, RZ, R146 ;  /* 0x000000ffff0c7224 */ /* 0x001fe400078e0092 */
[----:B------:R-:W-:Y:S01]  /*13d00*/  IMAD.MOV.U32 R14, RZ, RZ, R145 ;  /* 0x000000ffff0e7224 */ /* 0x000fe200078e0091 */
[----:B------:R0:W-:Y:S01]  /*13d10*/  STL [R1+0x5a0], R112 ;  /* 0x0005a07001007387 */ /* 0x0001e20000100800 */
[----:B------:R-:W-:Y:S02]  /*13d20*/  IMAD.MOV.U32 R15, RZ, RZ, R144 ;  /* 0x000000ffff0f7224 */ /* 0x000fe400078e0090 */
[----:B------:R-:W-:Y:S01]  /*13d30*/  IMAD.MOV.U32 R18, RZ, RZ, R143 ;  /* 0x000000ffff127224 */ /* 0x000fe200078e008f */
[----:B------:R-:W-:Y:S01]  /*13d40*/  STL [R1+0x5dc], R127 ;  /* 0x0005dc7f01007387 */ /* 0x000fe20000100800 */
[----:B------:R-:W-:-:S02]  /*13d50*/  IMAD.MOV.U32 R19, RZ, RZ, R142 ;  /* 0x000000ffff137224 */ /* 0x000fc400078e008e */
[----:B------:R-:W-:Y:S01]  /*13d60*/  IMAD.MOV.U32 R21, RZ, RZ, R141 ;  /* 0x000000ffff157224 */ /* 0x000fe200078e008d */
[----:B------:R-:W-:Y:S01]  /*13d70*/  STL [R1+0x5d8], R126 ;  /* 0x0005d87e01007387 */ /* 0x000fe20000100800 */
[----:B------:R-:W-:Y:S02]  /*13d80*/  IMAD.MOV.U32 R22, RZ, RZ, R140 ;  /* 0x000000ffff167224 */ /* 0x000fe400078e008c */
[----:B------:R-:W-:Y:S01]  /*13d90*/  IMAD.MOV.U32 R23, RZ, RZ, R139 ;  /* 0x000000ffff177224 */ /* 0x000fe200078e008b */
[----:B------:R-:W-:Y:S01]  /*13da0*/  STL [R1+0x5d4], R125 ;  /* 0x0005d47d01007387 */ /* 0x000fe20000100800 */
        /* <DEDUP_REMOVED lines=16> */
[----:B-1----:R-:W-:Y:S01]  /*13eb0*/  IMAD.MOV.U32 R115, RZ, RZ, R39 ;  /* 0x000000ffff737224 */ /* 0x002fe200078e0027 */
[----:B------:R-:W-:Y:S01]  /*13ec0*/  STL [R1+0x5bc], R119 ;  /* 0x0005bc7701007387 */ /* 0x000fe20000100800 */
[----:B----4-:R-:W-:Y:S02]  /*13ed0*/  IMAD.MOV.U32 R114, RZ, RZ, R38 ;  /* 0x000000ffff727224 */ /* 0x010fe400078e0026 */
[----:B------:R-:W-:Y:S01]  /*13ee0*/  IMAD.MOV.U32 R113, RZ, RZ, R37 ;  /* 0x000000ffff717224 */ /* 0x000fe200078e0025 */
[----:B------:R-:W-:Y:S01]  /*13ef0*/  STL [R1+0x5b8], R118 ;  /* 0x0005b87601007387 */ /* 0x000fe20000100800 */
[----:B0-----:R-:W-:-:S02]  /*13f00*/  IMAD.MOV.U32 R112, RZ, RZ, R36 ;  /* 0x000000ffff707224 */ /* 0x001fc400078e0024 */
[----:B------:R-:W-:Y:S01]  /*13f10*/  IMAD.MOV.U32 R174, RZ, RZ, R98 ;  /* 0x000000ffffae7224 */ /* 0x000fe200078e0062 */
[----:B------:R-:W-:Y:S01]  /*13f20*/  STL [R1+0x5b4], R117 ;  /* 0x0005b47501007387 */ /* 0x000fe20000100800 */
[----:B------:R-:W-:Y:S02]  /*13f30*/  IMAD.MOV.U32 R173, RZ, RZ, R97 ;  /* 0x000000ffffad7224 */ /* 0x000fe400078e0061 */
[----:B------:R-:W-:Y:S01]  /*13f40*/  IMAD.MOV.U32 R172, RZ, RZ, R96 ;  /* 0x000000ffffac7224 */ /* 0x000fe200078e0060 */
[----:B------:R-:W-:Y:S01]  /*13f50*/  STL [R1+0x5b0], R116 ;  /* 0x0005b07401007387 */ /* 0x000fe20000100800 */
[----:B------:R-:W-:Y:S02]  /*13f60*/  IMAD.MOV.U32 R159, RZ, RZ, R83 ;  /* 0x000000ffff9f7224 */ /* 0x000fe400078e0053 */
[----:B------:R-:W-:Y:S01]  /*13f70*/  IMAD.MOV.U32 R158, RZ, RZ, R82 ;  /* 0x000000ffff9e7224 */ /* 0x000fe200078e0052 */
[----:B------:R0:W-:Y:S01]  /*13f80*/  STL.128 [R1+0x38d0], R168 ;  /* 0x0038d0a801007387 */ /* 0x0001e20000100c00 */
[----:B------:R-:W-:-:S02]  /*13f90*/  IMAD.MOV.U32 R157, RZ, RZ, R81 ;  /* 0x000000ffff9d7224 */ /* 0x000fc400078e0051 */
[----:B------:R-:W-:Y:S01]  /*13fa0*/  IMAD.MOV.U32 R156, RZ, RZ, R80 ;  /* 0x000000ffff9c7224 */ /* 0x000fe200078e0050 */
[----:B------:R1:W-:Y:S01]  /*13fb0*/  STL.128 [R1+0x38c0], R164 ;  /* 0x0038c0a401007387 */ /* 0x0003e20000100c00 */
[----:B------:R-:W-:Y:S02]  /*13fc0*/  IMAD.MOV.U32 R151, RZ, RZ, R75 ;  /* 0x000000ffff977224 */ /* 0x000fe400078e004b */
[----:B------:R-:W-:Y:S01]  /*13fd0*/  IMAD.MOV.U32 R150, RZ, RZ, R74 ;  /* 0x000000ffff967224 */ /* 0x000fe200078e004a */
[----:B------:R4:W-:Y:S01]  /*13fe0*/  STL.128 [R1+0x38b0], R160 ;  /* 0x0038b0a001007387 */ /* 0x0009e20000100c00 */
[----:B------:R-:W-:Y:S02]  /*13ff0*/  IMAD.MOV.U32 R149, RZ, RZ, R73 ;  /* 0x000000ffff957224 */ /* 0x000fe400078e0049 */
[----:B------:R-:W-:Y:S01]  /*14000*/  IMAD.MOV.U32 R148, RZ, RZ, R72 ;  /* 0x000000ffff947224 */ /* 0x000fe200078e0048 */
[----:B------:R2:W-:Y:S01]  /*14010*/  STL.128 [R1+0x38a0], R152 ;  /* 0x0038a09801007387 */ /* 0x0005e20000100c00 */
[----:B------:R-:W-:-:S02]  /*14020*/  IMAD.MOV.U32 R147, RZ, RZ, R71 ;  /* 0x000000ffff937224 */ /* 0x000fc400078e0047 */
[----:B------:R-:W-:Y:S02]  /*14030*/  IMAD.MOV.U32 R146, RZ, RZ, R70 ;  /* 0x000000ffff927224 */ /* 0x000fe400078e0046 */
[----:B0-----:R-:W-:Y:S02]  /*14040*/  IMAD.MOV.U32 R171, RZ, RZ, R95 ;  /* 0x000000ffffab7224 */ /* 0x001fe400078e005f */
[----:B------:R-:W-:Y:S02]  /*14050*/  IMAD.MOV.U32 R170, RZ, RZ, R94 ;  /* 0x000000ffffaa7224 */ /* 0x000fe400078e005e */
[----:B------:R-:W-:Y:S02]  /*14060*/  IMAD.MOV.U32 R169, RZ, RZ, R93 ;  /* 0x000000ffffa97224 */ /* 0x000fe400078e005d */
[----:B------:R-:W-:Y:S02]  /*14070*/  IMAD.MOV.U32 R168, RZ, RZ, R92 ;  /* 0x000000ffffa87224 */ /* 0x000fe400078e005c */
[----:B-1----:R-:W-:-:S02]  /*14080*/  IMAD.MOV.U32 R167, RZ, RZ, R91 ;  /* 0x000000ffffa77224 */ /* 0x002fc400078e005b */
[----:B------:R-:W-:Y:S02]  /*14090*/  IMAD.MOV.U32 R166, RZ, RZ, R90 ;  /* 0x000000ffffa67224 */ /* 0x000fe400078e005a */
[----:B------:R-:W-:Y:S02]  /*140a0*/  IMAD.MOV.U32 R165, RZ, RZ, R89 ;  /* 0x000000ffffa57224 */ /* 0x000fe400078e0059 */
[----:B------:R-:W-:Y:S02]  /*140b0*/  IMAD.MOV.U32 R164, RZ, RZ, R88 ;  /* 0x000000ffffa47224 */ /* 0x000fe400078e0058 */
[----:B----4-:R-:W-:Y:S02]  /*140c0*/  IMAD.MOV.U32 R163, RZ, RZ, R87 ;  /* 0x000000ffffa37224 */ /* 0x010fe400078e0057 */
[----:B------:R-:W-:Y:S02]  /*140d0*/  IMAD.MOV.U32 R162, RZ, RZ, R86 ;  /* 0x000000ffffa27224 */ /* 0x000fe400078e0056 */
[----:B------:R-:W-:-:S02]  /*140e0*/  IMAD.MOV.U32 R161, RZ, RZ, R85 ;  /* 0x000000ffffa17224 */ /* 0x000fc400078e0055 */
[----:B------:R-:W-:Y:S02]  /*140f0*/  IMAD.MOV.U32 R160, RZ, RZ, R84 ;  /* 0x000000ffffa07224 */ /* 0x000fe400078e0054 */
[----:B--2---:R-:W-:Y:S02]  /*14100*/  IMAD.MOV.U32 R155, RZ, RZ, R79 ;  /* 0x000000ffff9b7224 */ /* 0x004fe400078e004f */
        /* <DEDUP_REMOVED lines=37> */
[----:B------:R-:W-:Y:S01]  /*14360*/  IMAD.MOV.U32 R2, RZ, RZ, R25 ;  /* 0x000000ffff027224 */ /* 0x000fe200078e0019 */
[----:B------:R0:W-:Y:S01]  /*14370*/  STL.128 [R1+0x260], R112 ;  /* 0x0002607001007387 */ /* 0x0001e20000100c00 */
        /* <DEDUP_REMOVED lines=12> */
[----:B------:R-:W-:Y:S01]  /*14440*/  IMAD.MOV.U32 R38, RZ, RZ, R119 ;  /* 0x000000ffff267224 */ /* 0x000fe200078e0077 */
[----:B0-----:R-:W2:Y:S01]  /*14450*/  LDL.128 R112, [R1+0x5a0] ;  /* 0x0005a00001707983 */ /* 0x001ea20000100c00 */
        /* <DEDUP_REMOVED lines=80> */
[----:B0-----:R-:W2:Y:S04]  /*14960*/  LDL.LU.128 R220, [R1+0x3990] ;  /* 0x0039900001dc7983 */ /* 0x001ea80000300c00 */
[----:B-1----:R-:W2:Y:S04]  /*14970*/  LDL.LU.128 R216, [R1+0x3980] ;  /* 0x0039800001d87983 */ /* 0x002ea80000300c00 */
[----:B----4-:R-:W4:Y:S04]  /*14980*/  LDL.LU.128 R212, [R1+0x3970] ;  /* 0x0039700001d47983 */ /* 0x010f280000300c00 */
[----:B---3--:R-:W3:Y:S04]  /*14990*/  LDL.LU.128 R208, [R1+0x3960] ;  /* 0x0039600001d07983 */ /* 0x008ee80000300c00 */
        /* <DEDUP_REMOVED lines=11> */
[----:B------:R0:W-:Y:S04]  /*14a50*/  STL [R1+0x3788], R106 ;  /* 0x0037886a01007387 */ /* 0x0001e80000100800 */
[----:B------:R1:W-:Y:S04]  /*14a60*/  STL.64 [R1+0x3780], R104 ;  /* 0x0037806801007387 */ /* 0x0003e80000100a00 */
        /* <DEDUP_REMOVED lines=20> */
[----:B0-----:R-:W3:Y:S04]  /*14bb0*/  LDL.LU R106, [R1+0x3788] ;  /* 0x00378800016a7983 */ /* 0x001ee80000300800 */
[----:B-1----:R-:W3:Y:S04]  /*14bc0*/  LDL.LU.64 R104, [R1+0x3780] ;  /* 0x0037800001687983 */ /* 0x002ee80000300a00 */
        /* <DEDUP_REMOVED lines=23> */
[----:B------:R0:W-:Y:S01]  /*14d40*/  STL.128 [R1+0x3630], R20 ;  /* 0x0036301401007387 */ /* 0x0001e20000100c00 */
[----:B------:R-:W-:-:S03]  /*14d50*/  IMAD.MOV.U32 R5, RZ, RZ, R17 ;  /* 0x000000ffff057224 */ /* 0x000fc600078e0011 */
[----:B0-----:R-:W3:Y:S02]  /*14d60*/  LDL.LU.128 R20, [R1+0x3630] ;  /* 0x0036300001147983 */ /* 0x001ee40000300c00 */
[----:B------:R-:W-:Y:S02]  /*14d70*/  R2UR UR7, R5 ;  /* 0x00000000050772ca */ /* 0x000fe400000e0000 */
[----:B------:R0:W-:Y:S04]  /*14d80*/  STL.128 [R1+0x3620], R16 ;  /* 0x0036201001007387 */ /* 0x0001e80000100c00 */
[----:B------:R1:W-:Y:S04]  /*14d90*/  STL.128 [R1+0x3610], R12 ;  /* 0x0036100c01007387 */ /* 0x0003e80000100c00 */
[----:B------:R1:W-:Y:S04]  /*14da0*/  STL.128 [R1+0x3600], R8 ;  /* 0x0036000801007387 */ /* 0x0003e80000100c00 */
[----:B------:R2:W-:Y:S04]  /*14db0*/  STL.128 [R1+0x35f0], R4 ;  /* 0x0035f00401007387 */ /* 0x0005e80000100c00 */
[----:B0-----:R-:W3:Y:S04]  /*14dc0*/  LDL.LU.128 R16, [R1+0x3620] ;  /* 0x0036200001107983 */ /* 0x001ee80000300c00 */
[----:B-1----:R-:W3:Y:S04]  /*14dd0*/  LDL.LU.128 R12, [R1+0x3610] ;  /* 0x00361000010c7983 */ /* 0x002ee80000300c00 */
[----:B------:R-:W3:Y:S04]  /*14de0*/  LDL.LU.128 R8, [R1+0x3600] ;  /* 0x0036000001087983 */ /* 0x000ee80000300c00 */
[----:B--2---:R-:W2:Y:S01]  /*14df0*/  LDL.LU.128 R4, [R1+0x35f0] ;  /* 0x0035f00001047983 */ /* 0x004ea20000300c00 */
[----:B------:R-:W-:-:S03]  /*14e00*/  IMAD.MOV.U32 R110, RZ, RZ, R115 ;  /* 0x000000ffff6e7224 */ /* 0x000fc600078e0073 */
[----:B------:R0:W-:Y:S04]  /*14e10*/  STL.128 [R1+0x3890], R220 ;  /* 0x003890dc01007387 */ /* 0x0001e80000100c00 */
[----:B------:R1:W-:Y:S04]  /*14e20*/  STL.128 [R1+0x3880], R216 ;  /* 0x003880d801007387 */ /* 0x0003e80000100c00 */
[----:B----4-:R4:W-:Y:S04]  /*14e30*/  STL.128 [R1+0x3870], R212 ;  /* 0x003870d401007387 */ /* 0x0109e80000100c00 */
[----:B---3--:R3:W-:Y:S04]  /*14e40*/  STL.128 [R1+0x3860], R208 ;  /* 0x003860d001007387 */ /* 0x0087e80000100c00 */
        /* <DEDUP_REMOVED lines=13> */
[----:B0-----:R-:W2:Y:S04]  /*14f20*/  LDL.LU.128 R220, [R1+0x3890] ;  /* 0x0038900001dc7983 */ /* 0x001ea80000300c00 */
[----:B-1----:R-:W2:Y:S04]  /*14f30*/  LDL.LU.128 R216, [R1+0x3880] ;  /* 0x0038800001d87983 */ /* 0x002ea80000300c00 */
[----:B----4-:R-:W4:Y:S04]  /*14f40*/  LDL.LU.128 R212, [R1+0x3870] ;  /* 0x0038700001d47983 */ /* 0x010f280000300c00 */
[----:B---3--:R-:W3:Y:S04]  /*14f50*/  LDL.LU.128 R208, [R1+0x3860] ;  /* 0x0038600001d07983 */ /* 0x008ee80000300c00 */
[----:B------:R-:W4:Y:S04]  /*14f60*/  LDL.LU.128 R204, [R1+0x3850] ;  /* 0x0038500001cc7983 */ /* 0x000f280000300c00 */
        /* <DEDUP_REMOVED lines=11> */
[----:B------:R-:W-:Y:S04]  /*15020*/  STL [R1+0x35e8], R110 ;  /* 0x0035e86e01007387 */ /* 0x000fe80000100800 */
        /* <DEDUP_REMOVED lines=21> */
[----:B------:R1:W-:Y:S04]  /*15180*/  STL.64 [R1+0x35e0], R108 ;  /* 0x0035e06c01007387 */ /* 0x0003e80000100a00 */
[----:B------:R1:W-:Y:S04]  /*15190*/  STL.128 [R1+0x35d0], R104 ;  /* 0x0035d06801007387 */ /* 0x0003e80000100c00 */
[----:B------:R-:W4:Y:S04]  /*151a0*/  LDL.128 R116, [R1+0x5b0] ;  /* 0x0005b00001747983 */ /* 0x000f280000100c00 */
[----:B------:R2:W-:Y:S04]  /*151b0*/  STL.128 [R1+0x3480], R20 ;  /* 0x0034801401007387 */ /* 0x0005e80000100c00 */
[----:B0-----:R-:W3:Y:S04]  /*151c0*/  LDL.LU R113, [R1+0x5b8] ;  /* 0x0005b80001717983 */ /* 0x001ee80000300800 */
[----:B------:R-:W3:Y:S04]  /*151d0*/  LDL.LU R112, [R1+0x5b4] ;  /* 0x0005b40001707983 */ /* 0x000ee80000300800 */
[----:B------:R-:W3:Y:S04]  /*151e0*/  LDL.LU R110, [R1+0x35e8] ;  /* 0x0035e800016e7983 */ /* 0x000ee80000300800 */
[----:B-1----:R-:W3:Y:S04]  /*151f0*/  LDL.LU.64 R108, [R1+0x35e0] ;  /* 0x0035e000016c7983 */ /* 0x002ee80000300a00 */
        /* <DEDUP_REMOVED lines=22> */
[----:B------:R1:W-:Y:S04]  /*15360*/  STL.128 [R1+0x3460], R12 ;  /* 0x0034600c01007387 */ /* 0x0003e80000100c00 */
[----:B------:R1:W-:Y:S04]  /*15370*/  STL.128 [R1+0x3450], R8 ;  /* 0x0034500801007387 */ /* 0x0003e80000100c00 */
[----:B--2---:R2:W-:Y:S04]  /*15380*/  STL.128 [R1+0x3440], R4 ;  /* 0x0034400401007387 */ /* 0x0045e80000100c00 */
[----:B------:R-:W3:Y:S04]  /*15390*/  LDL.LU.128 R24, [R1+0x3490] ;  /* 0x0034900001187983 */ /* 0x000ee80000300c00 */
[----:B------:R-:W3:Y:S04]  /*153a0*/  LDL.LU.128 R20, [R1+0x3480] ;  /* 0x0034800001147983 */ /* 0x000ee80000300c00 */
[----:B0-----:R-:W3:Y:S04]  /*153b0*/  LDL.LU.128 R16, [R1+0x3470] ;  /* 0x0034700001107983 */ /* 0x001ee80000300c00 */
[----:B-1----:R-:W3:Y:S04]  /*153c0*/  LDL.LU.128 R12, [R1+0x3460] ;  /* 0x00346000010c7983 */ /* 0x002ee80000300c00 */
[----:B------:R-:W3:Y:S04]  /*153d0*/  LDL.LU.128 R8, [R1+0x3450] ;  /* 0x0034500001087983 */ /* 0x000ee80000300c00 */
[----:B--2---:R-:W2:Y:S04]  /*153e0*/  LDL.LU.128 R4, [R1+0x3440] ;  /* 0x0034400001047983 */ /* 0x004ea80000300c00 */
[----:B------:R0:W-:Y:S04]  /*153f0*/  STL.128 [R1+0x280], R120 ;  /* 0x0002807801007387 */ /* 0x0001e80000100c00 */
[----:B0-----:R-:W2:Y:S04]  /*15400*/  LDL.128 R120, [R1+0x5c0] ;  /* 0x0005c00001787983 */ /* 0x001ea80000100c00 */
[----:B------:R-:W2:Y:S01]  /*15410*/  LDL.LU R115, [R1+0x5c0] ;  /* 0x0005c00001737983 */ /* 0x000ea20000300800 */
[----:B----4-:R-:W-:-:S03]  /*15420*/  IMAD.MOV.U32 R114, RZ, RZ, R119 ;  /* 0x000000ffff727224 */ /* 0x010fc600078e0077 */
[----:B------:R-:W-:Y:S04]  /*15430*/  STL.128 [R1+0x3a0], R116 ;  /* 0x0003a07401007387 */ /* 0x000fe80000100c00 */
[----:B------:R0:W-:Y:S04]  /*15440*/  STL [R1+0x3438], R114 ;  /* 0x0034387201007387 */ /* 0x0001e80000100800 */
[----:B0-----:R-:W4:Y:S04]  /*15450*/  LDL.LU R114, [R1+0x3438] ;  /* 0x0034380001727983 */ /* 0x001f280000300800 */
[----:B------:R-:W4:Y:S04]  /*15460*/  LDL.LU R117, [R1+0x5c8] ;  /* 0x0005c80001757983 */ /* 0x000f280000300800 */
[----:B------:R-:W4:Y:S04]  /*15470*/  LDL.LU R116, [R1+0x5c4] ;  /* 0x0005c40001747983 */ /* 0x000f280000300800 */
[----:B---3--:R0:W-:Y:S04]  /*15480*/  STL.64 [R1+0x3430], R112 ;  /* 0x0034307001007387 */ /* 0x0081e80000100a00 */
[----:B------:R1:W-:Y:S04]  /*15490*/  STL.128 [R1+0x3420], R108 ;  /* 0x0034206c01007387 */ /* 0x0003e80000100c00 */
[----:B0-----:R-:W3:Y:S04]  /*154a0*/  LDL.LU.64 R112, [R1+0x3430] ;  /* 0x0034300001707983 */ /* 0x001ee80000300a00 */
[----:B------:R0:W-:Y:S04]  /*154b0*/  STL.128 [R1+0x3410], R104 ;  /* 0x0034106801007387 */ /* 0x0001e80000100c00 */
[----:B------:R0:W-:Y:S04]  /*154c0*/  STL.128 [R1+0x3400], R100 ;  /* 0x0034006401007387 */ /* 0x0001e80000100c00 */
[----:B-1----:R-:W3:Y:S04]  /*154d0*/  LDL.LU.128 R108, [R1+0x3420] ;  /* 0x00342000016c7983 */ /* 0x002ee80000300c00 */
[----:B------:R1:W-:Y:S04]  /*154e0*/  STL.128 [R1+0x33f0], R96 ;  /* 0x0033f06001007387 */ /* 0x0003e80000100c00 */
[----:B0-----:R-:W3:Y:S04]  /*154f0*/  LDL.LU.128 R104, [R1+0x3410] ;  /* 0x0034100001687983 */ /* 0x001ee80000300c00 */
[----:B------:R0:W-:Y:S04]  /*15500*/  STL.128 [R1+0x33e0], R92 ;  /* 0x0033e05c01007387 */ /* 0x0001e80000100c00 */
[----:B------:R-:W3:Y:S04]  /*15510*/  LDL.LU.128 R100, [R1+0x3400] ;  /* 0x0034000001647983 */ /* 0x000ee80000300c00 */
[----:B-1----:R-:W3:Y:S04]  /*15520*/  LDL.LU.128 R96, [R1+0x33f0] ;  /* 0x0033f00001607983 */ /* 0x002ee80000300c00 */
[----:B------:R1:W-:Y:S04]  /*15530*/  STL.128 [R1+0x33d0], R88 ;  /* 0x0033d05801007387 */ /* 0x0003e80000100c00 */
[----:B0-----:R-:W3:Y:S04]  /*15540*/  LDL.LU.128 R92, [R1+0x33e0] ;  /* 0x0033e000015c7983 */ /* 0x001ee80000300c00 */
        /* <DEDUP_REMOVED lines=26> */
[----:B--2---:R-:W2:Y:S04]  /*156f0*/  LDL.LU.128 R40, [R1+0x3310] ;  /* 0x0033100001287983 */ /* 0x004ea80000300c00 */
[----:B-1----:R-:W2:Y:S04]  /*15700*/  LDL.LU.128 R36, [R1+0x3300] ;  /* 0x0033000001247983 */ /* 0x002ea80000300c00 */
[----:B------:R1:W-:Y:S04]  /*15710*/  STL.128 [R1+0x32e0], R28 ;  /* 0x0032e01c01007387 */ /* 0x0003e80000100c00 */
[----:B0-----:R-:W2:Y:S04]  /*15720*/  LDL.LU.128 R32, [R1+0x32f0] ;  /* 0x0032f00001207983 */ /* 0x001ea80000300c00 */
[----:B------:R0:W-:Y:S04]  /*15730*/  STL.128 [R1+0x32d0], R24 ;  /* 0x0032d01801007387 */ /* 0x0001e80000100c00 */
[----:B------:R0:W-:Y:S04]  /*15740*/  STL.128 [R1+0x32c0], R20 ;  /* 0x0032c01401007387 */ /* 0x0001e80000100c00 */
[----:B-1----:R-:W2:Y:S04]  /*15750*/  LDL.LU.128 R28, [R1+0x32e0] ;  /* 0x0032e000011c7983 */ /* 0x002ea80000300c00 */
[----:B------:R1:W-:Y:S04]  /*15760*/  STL.128 [R1+0x32b0], R16 ;  /* 0x0032b01001007387 */ /* 0x0003e80000100c00 */
[----:B------:R1:W-:Y:S04]  /*15770*/  STL.128 [R1+0x32a0], R12 ;  /* 0x0032a00c01007387 */ /* 0x0003e80000100c00 */
[----:B------:R1:W-:Y:S04]  /*15780*/  STL.128 [R1+0x3290], R8 ;  /* 0x0032900801007387 */ /* 0x0003e80000100c00 */
[----:B------:R1:W-:Y:S04]  /*15790*/  STL.128 [R1+0x3280], R4 ;  /* 0x0032800401007387 */ /* 0x0003e80000100c00 */
[----:B0-----:R-:W2:Y:S04]  /*157a0*/  LDL.LU.128 R24, [R1+0x32d0] ;  /* 0x0032d00001187983 */ /* 0x001ea80000300c00 */
[----:B------:R-:W2:Y:S04]  /*157b0*/  LDL.LU.128 R20, [R1+0x32c0] ;  /* 0x0032c00001147983 */ /* 0x000ea80000300c00 */
[----:B-1----:R-:W2:Y:S04]  /*157c0*/  LDL.LU.128 R16, [R1+0x32b0] ;  /* 0x0032b00001107983 */ /* 0x002ea80000300c00 */
[----:B------:R-:W2:Y:S04]  /*157d0*/  LDL.LU.128 R12, [R1+0x32a0] ;  /* 0x0032a000010c7983 */ /* 0x000ea80000300c00 */
[----:B------:R-:W2:Y:S04]  /*157e0*/  LDL.LU.128 R8, [R1+0x3290] ;  /* 0x0032900001087983 */ /* 0x000ea80000300c00 */
[----:B------:R-:W2:Y:S01]  /*157f0*/  LDL.LU.128 R4, [R1+0x3280] ;  /* 0x0032800001047983 */ /* 0x000ea20000300c00 */
[----:B------:R-:W-:-:S03]  /*15800*/  IMAD.MOV.U32 R118, RZ, RZ, R123 ;  /* 0x000000ffff767224 */ /* 0x000fc600078e007b */
[----:B------:R0:W-:Y:S04]  /*15810*/  STL.128 [R1+0x290], R124 ;  /* 0x0002907c01007387 */ /* 0x0001e80000100c00 */
[----:B------:R1:W-:Y:S04]  /*15820*/  STL.128 [R1+0x3b0], R120 ;  /* 0x0003b07801007387 */ /* 0x0003e80000100c00 */
[----:B------:R1:W-:Y:S04]  /*15830*/  STL [R1+0x3278], R118 ;  /* 0x0032787601007387 */ /* 0x0003e80000100800 */
[----:B0-----:R-:W2:Y:S04]  /*15840*/  LDL.128 R124, [R1+0x5d0] ;  /* 0x0005d000017c7983 */ /* 0x001ea80000100c00 */
[----:B-1----:R-:W2:Y:S04]  /*15850*/  LDL.LU R121, [R1+0x5d8] ;  /* 0x0005d80001797983 */ /* 0x002ea80000300800 */
[----:B------:R-:W2:Y:S04]  /*15860*/  LDL.LU R120, [R1+0x5d4] ;  /* 0x0005d40001787983 */ /* 0x000ea80000300800 */
[----:B------:R-:W2:Y:S04]  /*15870*/  LDL.LU R119, [R1+0x5d0] ;  /* 0x0005d00001777983 */ /* 0x000ea80000300800 */
[----:B------:R-:W2:Y:S04]  /*15880*/  LDL.LU R118, [R1+0x3278] ;  /* 0x0032780001767983 */ /* 0x000ea80000300800 */
[----:B----4-:R0:W-:Y:S04]  /*15890*/  STL.64 [R1+0x3270], R116 ;  /* 0x0032707401007387 */ /* 0x0101e80000100a00 */
[----:B0-----:R-:W4:Y:S04]  /*158a0*/  LDL.LU.64 R116, [R1+0x3270] ;  /* 0x0032700001747983 */ /* 0x001f280000300a00 */
[----:B---3--:R0:W-:Y:S04]  /*158b0*/  STL.128 [R1+0x3260], R112 ;  /* 0x0032607001007387 */ /* 0x0081e80000100c00 */
[----:B------:R1:W-:Y:S04]  /*158c0*/  STL.128 [R1+0x3250], R108 ;  /* 0x0032506c01007387 */ /* 0x0003e80000100c00 */
[----:B0-----:R-:W3:Y:S04]  /*158d0*/  LDL.LU.128 R112, [R1+0x3260] ;  /* 0x0032600001707983 */ /* 0x001ee80000300c00 */
[----:B------:R0:W-:Y:S04]  /*158e0*/  STL.128 [R1+0x3240], R104 ;  /* 0x0032406801007387 */ /* 0x0001e80000100c00 */
[----:B-1----:R-:W3:Y:S04]  /*158f0*/  LDL.LU.128 R108, [R1+0x3250] ;  /* 0x00325000016c7983 */ /* 0x002ee80000300c00 */
[----:B------:R1:W-:Y:S04]  /*15900*/  STL.128 [R1+0x3230], R100 ;  /* 0x0032306401007387 */ /* 0x0003e80000100c00 */
[----:B------:R1:W-:Y:S04]  /*15910*/  STL.128 [R1+0x3220], R96 ;  /* 0x0032206001007387 */ /* 0x0003e80000100c00 */
[----:B0-----:R-:W3:Y:S04]  /*15920*/  LDL.LU.128 R104, [R1+0x3240] ;  /* 0x0032400001687983 */ /* 0x001ee80000300c00 */
[----:B------:R0:W-:Y:S04]  /*15930*/  STL.128 [R1+0x3210], R92 ;  /* 0x0032105c01007387 */ /* 0x0001e80000100c00 */
[----:B-1----:R-:W3:Y:S04]  /*15940*/  LDL.LU.128 R100, [R1+0x3230] ;  /* 0x0032300001647983 */ /* 0x002ee80000300c00 */
[----:B------:R-:W3:Y:S04]  /*15950*/  LDL.LU.128 R96, [R1+0x3220] ;  /* 0x0032200001607983 */ /* 0x000ee80000300c00 */
        /* <DEDUP_REMOVED lines=23> */
[----:B--2---:R2:W-:Y:S04]  /*15ad0*/  STL.128 [R1+0x3140], R40 ;  /* 0x0031402801007387 */ /* 0x0045e80000100c00 */
        /* <DEDUP_REMOVED lines=9> */
[----:B-1----:R-:W2:Y:S04]  /*15b70*/  LDL.LU.128 R28, [R1+0x3110] ;  /* 0x00311000011c7983 */ /* 0x002ea80000300c00 */
[----:B------:R1:W-:Y:S04]  /*15b80*/  STL.128 [R1+0x30f0], R20 ;  /* 0x0030f01401007387 */ /* 0x0003e80000100c00 */
[----:B------:R1:W-:Y:S04]  /*15b90*/  STL.128 [R1+0x30e0], R16 ;  /* 0x0030e01001007387 */ /* 0x0003e80000100c00 */
[----:B------:R1:W-:Y:S04]  /*15ba0*/  STL.128 [R1+0x30d0], R12 ;  /* 0x0030d00c01007387 */ /* 0x0003e80000100c00 */
[----:B------:R1:W-:Y:S04]  /*15bb0*/  STL.128 [R1+0x30c0], R8 ;  /* 0x0030c00801007387 */ /* 0x0003e80000100c00 */
[----:B------:R1:W-:Y:S04]  /*15bc0*/  STL.128 [R1+0x30b0], R4 ;  /* 0x0030b00401007387 */ /* 0x0003e80000100c00 */
[----:B0-----:R-:W2:Y:S04]  /*15bd0*/  LDL.LU.128 R24, [R1+0x3100] ;  /* 0x0031000001187983 */ /* 0x001ea80000300c00 */
[----:B-1----:R-:W2:Y:S04]  /*15be0*/  LDL.LU.128 R20, [R1+0x30f0] ;  /* 0x0030f00001147983 */ /* 0x002ea80000300c00 */
[----:B------:R-:W2:Y:S04]  /*15bf0*/  LDL.LU.128 R16, [R1+0x30e0] ;  /* 0x0030e00001107983 */ /* 0x000ea80000300c00 */
[----:B------:R-:W2:Y:S04]  /*15c00*/  LDL.LU.128 R12, [R1+0x30d0] ;  /* 0x0030d000010c7983 */ /* 0x000ea80000300c00 */
[----:B------:R-:W2:Y:S04]  /*15c10*/  LDL.LU.128 R8, [R1+0x30c0] ;  /* 0x0030c00001087983 */ /* 0x000ea80000300c00 */
[----:B------:R-:W2:Y:S01]  /*15c20*/  LDL.LU.128 R4, [R1+0x30b0] ;  /* 0x0030b00001047983 */ /* 0x000ea20000300c00 */
[----:B------:R-:W-:-:S03]  /*15c30*/  IMAD.MOV.U32 R122, RZ, RZ, R127 ;  /* 0x000000ffff7a7224 */ /* 0x000fc600078e007f */
[----:B------:R0:W-:Y:S01]  /*15c40*/  STL.128 [R1+0x3c0], R124 ;  /* 0x0003c07c01007387 */ /* 0x0001e20000100c00 */
[----:B------:R-:W-:Y:S02]  /*15c50*/  IMAD.MOV.U32 R123, RZ, RZ, R118 ;  /* 0x000000ffff7b7224 */ /* 0x000fe400078e0076 */
[----:B0-----:R-:W-:Y:S02]  /*15c60*/  IMAD.MOV.U32 R127, RZ, RZ, R122 ;  /* 0x000000ffff7f7224 */ /* 0x001fe400078e007a */
[----:B------:R-:W-:Y:S02]  /*15c70*/  IMAD.MOV.U32 R126, RZ, RZ, R121 ;  /* 0x000000ffff7e7224 */ /* 0x000fe400078e0079 */
[----:B------:R-:W-:Y:S02]  /*15c80*/  IMAD.MOV.U32 R125, RZ, RZ, R120 ;  /* 0x000000ffff7d7224 */ /* 0x000fe400078e0078 */
[----:B------:R-:W-:Y:S01]  /*15c90*/  IMAD.MOV.U32 R124, RZ, RZ, R119 ;  /* 0x000000ffff7c7224 */ /* 0x000fe200078e0077 */
[----:B------:R0:W-:Y:S04]  /*15ca0*/  STL.128 [R1+0x2a0], R128 ;  /* 0x0002a08001007387 */ /* 0x0001e80000100c00 */
[----:B------:R1:W-:Y:S04]  /*15cb0*/  STL.128 [R1+0x2b0], R132 ;  /* 0x0002b08401007387 */ /* 0x0003e80000100c00 */
[----:B------:R1:W-:Y:S01]  /*15cc0*/  STL.128 [R1+0x2c0], R136 ;  /* 0x0002c08801007387 */ /* 0x0003e20000100c00 */
[----:B----4-:R-:W-:-:S02]  /*15cd0*/  IMAD.MOV.U32 R122, RZ, RZ, R117 ;  /* 0x000000ffff7a7224 */ /* 0x010fc400078e0075 */
[----:B------:R-:W-:Y:S01]  /*15ce0*/  IMAD.MOV.U32 R121, RZ, RZ, R116 ;  /* 0x000000ffff797224 */ /* 0x000fe200078e0074 */
[----:B------:R4:W-:Y:S01]  /*15cf0*/  STL.128 [R1+0x2d0], R140 ;  /* 0x0002d08c01007387 */ /* 0x0009e20000100c00 */
[----:B---3--:R-:W-:Y:S02]  /*15d00*/  IMAD.MOV.U32 R120, RZ, RZ, R115 ;  /* 0x000000ffff787224 */ /* 0x008fe400078e0073 */
        /* <DEDUP_REMOVED lines=81> */
[----:B------:R2:W-:Y:S01]  /*16220*/  STL.128 [R1+0x2e0], R144 ;  /* 0x0002e09001007387 */ /* 0x0005e20000100c00 */
[----:B------:R-:W-:-:S02]  /*16230*/  IMAD.MOV.U32 R38, RZ, RZ, R33 ;  /* 0x000000ffff267224 */ /* 0x000fc400078e0021 */
[----:B------:R-:W-:Y:S01]  /*16240*/  IMAD.MOV.U32 R37, RZ, RZ, R32 ;  /* 0x000000ffff257224 */ /* 0x000fe200078e0020 */
[----:B------:R3:W-:Y:S01]  /*16250*/  STL.128 [R1+0x2f0], R148 ;  /* 0x0002f09401007387 */ /* 0x0007e20000100c00 */
[----:B0-----:R-:W-:Y:S02]  /*16260*/  IMAD.MOV.U32 R128, RZ, RZ, R223 ;  /* 0x000000ffff807224 */ /* 0x001fe400078e00df */
[----:B------:R-:W-:Y:S02]  /*16270*/  IMAD.MOV.U32 R129, RZ, RZ, R222 ;  /* 0x000000ffff817224 */ /* 0x000fe400078e00de */
[----:B------:R-:W-:Y:S02]  /*16280*/  IMAD.MOV.U32 R36, RZ, RZ, R31 ;  /* 0x000000ffff247224 */ /* 0x000fe400078e001f */
[----:B------:R-:W-:Y:S02]  /*16290*/  IMAD.MOV.U32 R35, RZ, RZ, R30 ;  /* 0x000000ffff237224 */ /* 0x000fe400078e001e */
[----:B------:R-:W-:-:S02]  /*162a0*/  IMAD.MOV.U32 R34, RZ, RZ, R29 ;  /* 0x000000ffff227224 */ /* 0x000fc400078e001d */
[----:B------:R-:W-:Y:S02]  /*162b0*/  IMAD.MOV.U32 R33, RZ, RZ, R28 ;  /* 0x000000ffff217224 */ /* 0x000fe400078e001c */
[----:B------:R-:W-:Y:S02]  /*162c0*/  IMAD.MOV.U32 R130, RZ, RZ, R205 ;  /* 0x000000ffff827224 */ /* 0x000fe400078e00cd */
[----:B------:R-:W-:Y:S02]  /*162d0*/  IMAD.MOV.U32 R131, RZ, RZ, R204 ;  /* 0x000000ffff837224 */ /* 0x000fe400078e00cc */
[----:B-1----:R-:W-:Y:S02]  /*162e0*/  IMAD.MOV.U32 R132, RZ, RZ, R203 ;  /* 0x000000ffff847224 */ /* 0x002fe400078e00cb */
        /* <DEDUP_REMOVED lines=11> */
[----:B----4-:R-:W-:Y:S02]  /*163a0*/  IMAD.MOV.U32 R140, RZ, RZ, R22 ;  /* 0x000000ffff8c7224 */ /* 0x010fe400078e0016 */
[----:B------:R-:W-:Y:S02]  /*163b0*/  IMAD.MOV.U32 R141, RZ, RZ, R21 ;  /* 0x000000ffff8d7224 */ /* 0x000fe400078e0015 */
[----:B------:R-:W-:-:S02]  /*163c0*/  IMAD.MOV.U32 R142, RZ, RZ, R19 ;  /* 0x000000ffff8e7224 */ /* 0x000fc400078e0013 */
[----:B------:R-:W-:Y:S02]  /*163d0*/  IMAD.MOV.U32 R143, RZ, RZ, R18 ;  /* 0x000000ffff8f7224 */ /* 0x000fe400078e0012 */
[----:B------:R-:W-:Y:S02]  /*163e0*/  IMAD.MOV.U32 R28, RZ, RZ, R4 ;  /* 0x000000ffff1c7224 */ /* 0x000fe400078e0004 */
[----:B--2---:R-:W-:Y:S02]  /*163f0*/  IMAD.MOV.U32 R144, RZ, RZ, R15 ;  /* 0x000000ffff907224 */ /* 0x004fe400078e000f */
[----:B------:R-:W-:Y:S02]  /*16400*/  IMAD.MOV.U32 R145, RZ, RZ, R14 ;  /* 0x000000ffff917224 */ /* 0x000fe400078e000e */
[----:B------:R-:W-:Y:S02]  /*16410*/  IMAD.MOV.U32 R146, RZ, RZ, R12 ;  /* 0x000000ffff927224 */ /* 0x000fe400078e000c */
[----:B------:R-:W-:-:S02]  /*16420*/  IMAD.MOV.U32 R147, RZ, RZ, R11 ;  /* 0x000000ffff937224 */ /* 0x000fc400078e000b */
[----:B---3--:R-:W-:Y:S02]  /*16430*/  IMAD.MOV.U32 R148, RZ, RZ, R10 ;  /* 0x000000ffff947224 */ /* 0x008fe400078e000a */
[----:B------:R-:W-:Y:S02]  /*16440*/  IMAD.MOV.U32 R149, RZ, RZ, R9 ;  /* 0x000000ffff957224 */ /* 0x000fe400078e0009 */
[----:B------:R-:W-:Y:S02]  /*16450*/  IMAD.MOV.U32 R150, RZ, RZ, R8 ;  /* 0x000000ffff967224 */ /* 0x000fe400078e0008 */
[----:B------:R-:W-:Y:S02]  /*16460*/  IMAD.MOV.U32 R151, RZ, RZ, R7 ;  /* 0x000000ffff977224 */ /* 0x000fe400078e0007 */
[----:B------:R-:W-:Y:S02]  /*16470*/  IMAD.MOV.U32 R24, RZ, RZ, R20 ;  /* 0x000000ffff187224 */ /* 0x000fe400078e0014 */
[----:B------:R-:W-:-:S02]  /*16480*/  IMAD.MOV.U32 R25, RZ, RZ, R2 ;  /* 0x000000ffff197224 */ /* 0x000fc400078e0002 */
[----:B------:R-:W-:Y:S02]  /*16490*/  IMAD.MOV.U32 R26, RZ, RZ, R3 ;  /* 0x000000ffff1a7224 */ /* 0x000fe400078e0003 */
[----:B------:R-:W-:-:S06]  /*164a0*/  IMAD.MOV.U32 R27, RZ, RZ, R6 ;  /* 0x000000ffff1b7224 */ /* 0x000fcc00078e0006 */
[----:B------:R-:W-:-:S06]  /*164b0*/  WARPGROUP.ARRIVE ;  /* 0x00000000000079c5 */ /* 0x000fcc0000000000 */
[----:B------:R-:W-:Y:S03]  /*164c0*/  HGMMA.64x256x16.F32 R24, R152, gdesc[UR4].tnspB, R24, gsb0 ;  /* 0x43e0000498187df0 */ /* 0x000fe60008000818 */
[----:B------:R-:W-:Y:S02]  /*164d0*/  WARPGROUP.DEPBAR.LE gsb0, 0x0 ;  /* 0x00008000000079c5 */ /* 0x000fe40000010000 */
[----:B------:R0:W-:Y:S04]  /*164e0*/  STL.128 [R1+0x2ff0], R104 ;  /* 0x002ff06801007387 */ /* 0x0001e80000100c00 */
[----:B------:R1:W-:Y:S04]  /*164f0*/  STL.128 [R1+0x2fe0], R100 ;  /* 0x002fe06401007387 */ /* 0x0003e80000100c00 */
[----:B0-----:R-:W2:Y:S04]  /*16500*/  LDL.LU.128 R104, [R1+0x2ff0] ;  /* 0x002ff00001687983 */ /* 0x001ea80000300c00 */
[----:B-1----:R-:W3:Y:S04]  /*16510*/  LDL.LU.128 R100, [R1+0x2fe0] ;  /* 0x002fe00001647983 */ /* 0x002ee80000300c00 */
[----:B------:R0:W-:Y:S04]  /*16520*/  STL.128 [R1+0x3080], R140 ;  /* 0x0030808c01007387 */ /* 0x0001e80000100c00 */
[----:B------:R1:W-:Y:S04]  /*16530*/  STL.128 [R1+0x3070], R136 ;  /* 0x0030708801007387 */ /* 0x0003e80000100c00 */
[----:B------:R4:W-:Y:S01]  /*16540*/  STL.128 [R1+0x30a0], R148 ;  /* 0x0030a09401007387 */ /* 0x0009e20000100c00 */
[----:B0-----:R-:W-:-:S02]  /*16550*/  IMAD.MOV.U32 R140, RZ, RZ, R203 ;  /* 0x000000ffff8c7224 */ /* 0x001fc400078e00cb */
[----:B------:R-:W-:Y:S02]  /*16560*/  IMAD.MOV.U32 R141, RZ, RZ, R202 ;  /* 0x000000ffff8d7224 */ /* 0x000fe400078e00ca */
[----:B-1----:R-:W-:Y:S02]  /*16570*/  IMAD.MOV.U32 R136, RZ, RZ, R223 ;  /* 0x000000ffff887224 */ /* 0x002fe400078e00df */
[----:B------:R-:W-:Y:S02]  /*16580*/  IMAD.MOV.U32 R137, RZ, RZ, R222 ;  /* 0x000000ffff897224 */ /* 0x000fe400078e00de */
[----:B------:R-:W-:Y:S02]  /*16590*/  IMAD.MOV.U32 R138, RZ, RZ, R205 ;  /* 0x000000ffff8a7224 */ /* 0x000fe400078e00cd */
[----:B------:R-:W-:Y:S02]  /*165a0*/  IMAD.MOV.U32 R139, RZ, RZ, R204 ;  /* 0x000000ffff8b7224 */ /* 0x000fe400078e00cc */
[----:B------:R-:W-:-:S02]  /*165b0*/  IMAD.MOV.U32 R142, RZ, RZ, R201 ;  /* 0x000000ffff8e7224 */ /* 0x000fc400078e00c9 */
[----:B------:R-:W-:Y:S01]  /*165c0*/  IMAD.MOV.U32 R143, RZ, RZ, R200 ;  /* 0x000000ffff8f7224 */ /* 0x000fe200078e00c8 */
[----:B------:R0:W-:Y:S04]  /*165d0*/  STL.128 [R1+0x3d0], R136 ;  /* 0x0003d08801007387 */ /* 0x0001e80000100c00 */
[----:B------:R1:W-:Y:S01]  /*165e0*/  STL.128 [R1+0x3e0], R140 ;  /* 0x0003e08c01007387 */ /* 0x0003e20000100c00 */
[----:B----4-:R-:W-:Y:S02]  /*165f0*/  IMAD.MOV.U32 R148, RZ, RZ, R22 ;  /* 0x000000ffff947224 */ /* 0x010fe400078e0016 */
[----:B------:R-:W-:Y:S01]  /*16600*/  IMAD.MOV.U32 R149, RZ, RZ, R21 ;  /* 0x000000ffff957224 */ /* 0x000fe200078e0015 */
[----:B------:R4:W-:Y:S01]  /*16610*/  STL.128 [R1+0x3090], R144 ;  /* 0x0030909001007387 */ /* 0x0009e20000100c00 */
[----:B------:R-:W-:-:S02]  /*16620*/  IMAD.MOV.U32 R150, RZ, RZ, R19 ;  /* 0x000000ffff967224 */ /* 0x000fc400078e0013 */
[----:B------:R-:W-:Y:S01]  /*16630*/  IMAD.MOV.U32 R151, RZ, RZ, R18 ;  /* 0x000000ffff977224 */ /* 0x000fe200078e0012 */
[----:B0-----:R-:W3:Y:S04]  /*16640*/  LDL.LU.128 R136, [R1+0x3070] ;  /* 0x0030700001887983 */ /* 0x001ee80000300c00 */
[----:B-1----:R-:W3:Y:S01]  /*16650*/  LDL.LU.128 R140, [R1+0x3080] ;  /* 0x00308000018c7983 */ /* 0x002ee20000300c00 */
[----:B----4-:R-:W-:Y:S02]  /*16660*/  IMAD.MOV.U32 R144, RZ, RZ, R199 ;  /* 0x000000ffff907224 */ /* 0x010fe400078e00c7 */
[----:B------:R-:W-:Y:S02]  /*16670*/  IMAD.MOV.U32 R145, RZ, RZ, R198 ;  /* 0x000000ffff917224 */ /* 0x000fe400078e00c6 */
[----:B------:R-:W-:-:S02]  /*16680*/  IMAD.MOV.U32 R146, RZ, RZ, R196 ;  /* 0x000000ffff927224 */ /* 0x000fc400078e00c4 */
[----:B------:R-:W-:Y:S01]  /*16690*/  IMAD.MOV.U32 R147, RZ, RZ, R23 ;  /* 0x000000ffff937224 */ /* 0x000fe200078e0017 */
[----:B------:R0:W-:Y:S04]  /*166a0*/  STL.128 [R1+0x3060], R132 ;  /* 0x0030608401007387 */ /* 0x0001e80000100c00 */
[----:B------:R1:W-:Y:S04]  /*166b0*/  STL.128 [R1+0x2fd0], R96 ;  /* 0x002fd06001007387 */ /* 0x0003e80000100c00 */
[----:B------:R4:W-:Y:S04]  /*166c0*/  STL.128 [R1+0x2fc0], R92 ;  /* 0x002fc05c01007387 */ /* 0x0009e80000100c00 */
[----:B------:R4:W-:Y:S04]  /*166d0*/  STL.128 [R1+0x2f90], R80 ;  /* 0x002f905001007387 */ /* 0x0009e80000100c00 */
[----:B------:R4:W-:Y:S04]  /*166e0*/  STL.128 [R1+0x2f80], R76 ;  /* 0x002f804c01007387 */ /* 0x0009e80000100c00 */
[----:B------:R4:W-:Y:S04]  /*166f0*/  STL.128 [R1+0x3000], R108 ;  /* 0x0030006c01007387 */ /* 0x0009e80000100c00 */
[----:B0-----:R-:W3:Y:S04]  /*16700*/  LDL.LU.128 R132, [R1+0x3060] ;  /* 0x0030600001847983 */ /* 0x001ee80000300c00 */
[----:B-1----:R-:W3:Y:S04]  /*16710*/  LDL.LU.128 R96, [R1+0x2fd0] ;  /* 0x002fd00001607983 */ /* 0x002ee80000300c00 */
[----:B----4-:R-:W4:Y:S04]  /*16720*/  LDL.LU.128 R92, [R1+0x2fc0] ;  /* 0x002fc000015c7983 */ /* 0x010f280000300c00 */
[----:B------:R-:W4:Y:S04]  /*16730*/  LDL.LU.128 R80, [R1+0x2f90] ;  /* 0x002f900001507983 */ /* 0x000f280000300c00 */
[----:B------:R-:W4:Y:S04]  /*16740*/  LDL.LU.128 R76, [R1+0x2f80] ;  /* 0x002f8000014c7983 */ /* 0x000f280000300c00 */
[----:B------:R0:W-:Y:S04]  /*16750*/  STL.128 [R1+0x2e30], R184 ;  /* 0x002e30b801007387 */ /* 0x0001e80000100c00 */
[----:B------:R-:W-:Y:S04]  /*16760*/  STL.128 [R1+0x2e20], R180 ;  /* 0x002e20b401007387 */ /* 0x000fe80000100c00 */
[----:B------:R-:W4:Y:S04]  /*16770*/  LDL.LU.128 R108, [R1+0x3000] ;  /* 0x00300000016c7983 */ /* 0x000f280000300c00 */
[----:B------:R-:W-:Y:S04]  /*16780*/  STL.128 [R1+0x3f0], R144 ;  /* 0x0003f09001007387 */ /* 0x000fe80000100c00 */
[----:B0-----:R-:W4:Y:S04]  /*16790*/  LDL.LU.128 R184, [R1+0x2e30] ;  /* 0x002e300001b87983 */ /* 0x001f280000300c00 */
[----:B------:R0:W-:Y:S04]  /*167a0*/  STL.128 [R1+0x400], R148 ;  /* 0x0004009401007387 */ /* 0x0001e80000100c00 */
[----:B------:R1:W-:Y:S04]  /*167b0*/  STL.128 [R1+0x2fb0], R88 ;  /* 0x002fb05801007387 */ /* 0x0003e80000100c00 */
[----:B------:R1:W-:Y:S04]  /*167c0*/  STL.128 [R1+0x2fa0], R84 ;  /* 0x002fa05401007387 */ /* 0x0003e80000100c00 */
[----:B------:R1:W-:Y:S04]  /*167d0*/  STL.128 [R1+0x2f70], R72 ;  /* 0x002f704801007387 */ /* 0x0003e80000100c00 */
[----:B------:R1:W-:Y:S04]  /*167e0*/  STL.128 [R1+0x2f60], R68 ;  /* 0x002f604401007387 */ /* 0x0003e80000100c00 */
[----:B0-----:R-:W4:Y:S04]  /*167f0*/  LDL.LU.128 R148, [R1+0x30a0] ;  /* 0x0030a00001947983 */ /* 0x001f280000300c00 */
[----:B------:R-:W4:Y:S04]  /*16800*/  LDL.LU.128 R144, [R1+0x3090] ;  /* 0x0030900001907983 */ /* 0x000f280000300c00 */
[----:B-1----:R-:W4:Y:S04]  /*16810*/  LDL.LU.128 R88, [R1+0x2fb0] ;  /* 0x002fb00001587983 */ /* 0x002f280000300c00 */
[----:B------:R-:W4:Y:S04]  /*16820*/  LDL.LU.128 R84, [R1+0x2fa0] ;  /* 0x002fa00001547983 */ /* 0x000f280000300c00 */
[----:B------:R-:W4:Y:S04]  /*16830*/  LDL.LU.128 R72, [R1+0x2f70] ;  /* 0x002f700001487983 */ /* 0x000f280000300c00 */
[----:B------:R-:W4:Y:S04]  /*16840*/  LDL.LU.128 R68, [R1+0x2f60] ;  /* 0x002f600001447983 */ /* 0x000f280000300c00 */
[----:B------:R0:W-:Y:S04]  /*16850*/  STL.128 [R1+0x2e10], R176 ;  /* 0x002e10b001007387 */ /* 0x0001e80000100c00 */
[----:B--2---:R-:W-:Y:S04]  /*16860*/  STL [R1+0x58c], R107 ;  /* 0x00058c6b01007387 */ /* 0x004fe80000100800 */
[----:B------:R-:W-:Y:S04]  /*16870*/  STL [R1+0x588], R106 ;  /* 0x0005886a01007387 */ /* 0x000fe80000100800 */
[----:B------:R-:W-:Y:S04]  /*16880*/  STL [R1+0x584], R105 ;  /* 0x0005846901007387 */ /* 0x000fe80000100800 */
[----:B------:R-:W-:Y:S04]  /*16890*/  STL [R1+0x580], R104 ;  /* 0x0005806801007387 */ /* 0x000fe80000100800 */
[----:B------:R-:W2:Y:S04]  /*168a0*/  LDL.128 R180, [R1+0x580] ;  /* 0x0005800001b47983 */ /* 0x000ea80000100c00 */
[----:B---3--:R-:W-:Y:S04]  /*168b0*/  STL [R1+0x57c], R103 ;  /* 0x00057c6701007387 */ /* 0x008fe80000100800 */
[----:B------:R-:W-:Y:S04]  /*168c0*/  STL [R1+0x578], R102 ;  /* 0x0005786601007387 */ /* 0x000fe80000100800 */
[----:B------:R1:W-:Y:S04]  /*168d0*/  STL [R1+0x574], R101 ;  /* 0x0005746501007387 */ /* 0x0003e80000100800 */
[----:B------:R3:W-:Y:S04]  /*168e0*/  STL [R1+0x570], R100 ;  /* 0x0005706401007387 */ /* 0x0007e80000100800 */
[----:B0-----:R-:W2:Y:S04]  /*168f0*/  LDL.LU.128 R176, [R1+0x570] ;  /* 0x0005700001b07983 */ /* 0x001ea80000300c00 */
[----:B-1----:R-:W2:Y:S04]  /*16900*/  LDL.LU R101, [R1+0x588] ;  /* 0x0005880001657983 */ /* 0x002ea80000300800 */
[----:B---3--:R-:W3:Y:S01]  /*16910*/  LDL.LU R100, [R1+0x584] ;  /* 0x0005840001647983 */ /* 0x008ee20000300800 */
        /* <DEDUP_REMOVED lines=15> */
[----:B------:R-:W1:Y:S01]  /*16a10*/  MUFU.EX2 R198, R198 ;  /* 0x000000c600c67308 */ /* 0x000e620000000800 */
[----:B------:R0:W-:Y:S01]  /*16a20*/  STL.128 [R1+0x310], R156 ;  /* 0x0003109c01007387 */ /* 0x0001e20000100c00 */
[----:B------:R-:W-:-:S02]  /*16a30*/  IMAD.MOV.U32 R152, RZ, RZ, R15 ;  /* 0x000000ffff987224 */ /* 0x000fc400078e000f */
[----:B------:R-:W-:Y:S02]  /*16a40*/  IMAD.MOV.U32 R153, RZ, RZ, R14 ;  /* 0x000000ffff997224 */ /* 0x000fe400078e000e */
[----:B------:R-:W-:Y:S02]  /*16a50*/  IMAD.MOV.U32 R154, RZ, RZ, R12 ;  /* 0x000000ffff9a7224 */ /* 0x000fe400078e000c */
[----:B------:R-:W-:Y:S01]  /*16a60*/  IMAD.MOV.U32 R155, RZ, RZ, R11 ;  /* 0x000000ffff9b7224 */ /* 0x000fe200078e000b */
[----:B------:R-:W-:Y:S01]  /*16a70*/  STL.128 [R1+0x3050], R128 ;  /* 0x0030508001007387 */ /* 0x000fe20000100c00 */
[----:B0-----:R-:W-:Y:S02]  /*16a80*/  IMAD.MOV.U32 R156, RZ, RZ, R10 ;  /* 0x000000ffff9c7224 */ /* 0x001fe400078e000a */
[----:B------:R-:W-:Y:S02]  /*16a90*/  IMAD.MOV.U32 R157, RZ, RZ, R9 ;  /* 0x000000ffff9d7224 */ /* 0x000fe400078e0009 */
[----:B------:R-:W-:-:S02]  /*16aa0*/  IMAD.MOV.U32 R158, RZ, RZ, R8 ;  /* 0x000000ffff9e7224 */ /* 0x000fc400078e0008 */
[----:B------:R-:W-:Y:S01]  /*16ab0*/  IMAD.MOV.U32 R159, RZ, RZ, R7 ;  /* 0x000000ffff9f7224 */ /* 0x000fe200078e0007 */
[----:B------:R0:W-:Y:S04]  /*16ac0*/  STL.128 [R1+0x410], R152 ;  /* 0x0004109801007387 */ /* 0x0001e80000100c00 */
[----:B------:R1:W-:Y:S04]  /*16ad0*/  STL.128 [R1+0x420], R156 ;  /* 0x0004209c01007387 */ /* 0x0003e80000100c00 */
[----:B------:R4:W-:Y:S04]  /*16ae0*/  STL.128 [R1+0x3040], R124 ;  /* 0x0030407c01007387 */ /* 0x0009e80000100c00 */
[----:B------:R4:W-:Y:S01]  /*16af0*/  STL.128 [R1+0x3030], R120 ;  /* 0x0030307801007387 */ /* 0x0009e20000100c00 */
[----:B0-----:R-:W-:-:S03]  /*16b00*/  F2FP.F16.F32.PACK_AB R152, R204, R205 ;  /* 0x000000cdcc98723e */ /* 0x001fc600000000ff */
[----:B------:R0:W-:Y:S01]  /*16b10*/  STL.128 [R1+0x3020], R116 ;  /* 0x0030207401007387 */ /* 0x0001e20000100c00 */
[----:B-1----:R-:W-:Y:S02]  /*16b20*/  F2FP.F16.F32.PACK_AB R153, R200, R201 ;  /* 0x000000c9c899723e */ /* 0x002fe400000000ff */
[----:B------:R-:W-:Y:S01]  /*16b30*/  F2FP.F16.F32.PACK_AB R154, R202, R203 ;  /* 0x000000cbca9a723e */ /* 0x000fe200000000ff */
[----:B------:R-:W-:Y:S01]  /*16b40*/  IMAD.MOV.U32 R158, RZ, RZ, R142 ;  /* 0x000000ffff9e7224 */ /* 0x000fe200078e008e */
[----:B------:R-:W-:Y:S01]  /*16b50*/  F2FP.F16.F32.PACK_AB R155, R198, R199 ;  /* 0x000000c7c69b723e */ /* 0x000fe200000000ff */
[----:B------:R-:W-:Y:S01]  /*16b60*/  IMAD.MOV.U32 R157, RZ, RZ, R141 ;  /* 0x000000ffff9d7224 */ /* 0x000fe200078e008d */
[----:B------:R1:W-:Y:S01]  /*16b70*/  STL.128 [R1+0x3010], R112 ;  /* 0x0030107001007387 */ /* 0x0003e20000100c00 */
[----:B------:R-:W-:Y:S02]  /*16b80*/  IMAD.MOV.U32 R156, RZ, RZ, R140 ;  /* 0x000000ffff9c7224 */ /* 0x000fe400078e008c */
[----:B------:R-:W-:Y:S01]  /*16b90*/  IMAD.MOV.U32 R159, RZ, RZ, R139 ;  /* 0x000000ffff9f7224 */ /* 0x000fe200078e008b */
[----:B------:R1:W-:Y:S01]  /*16ba0*/  STL.128 [R1+0x2f50], R64 ;  /* 0x002f504001007387 */ /* 0x0003e20000100c00 */
[----:B------:R-:W-:-:S03]  /*16bb0*/  VIADD R4, R16, 0x100 ;  /* 0x0000010010047836 */ /* 0x000fc60000000000 */
[----:B------:R1:W-:Y:S01]  /*16bc0*/  STL.128 [R1+0x2f40], R60 ;  /* 0x002f403c01007387 */ /* 0x0003e20000100c00 */
[----:B------:R-:W-:-:S03]  /*16bd0*/  IMAD.MOV.U32 R192, RZ, RZ, R138 ;  /* 0x000000ffffc07224 */ /* 0x000fc600078e008a */
        /* <DEDUP_REMOVED lines=10> */
[----:B------:R-:W3:Y:S01]  /*16c80*/  LDL.LU.128 R128, [R1+0x3050] ;  /* 0x0030500001807983 */ /* 0x000ee20000300c00 */
[----:B------:R-:W-:-:S03]  /*16c90*/  IMAD.MOV.U32 R223, RZ, RZ, R132 ;  /* 0x000000ffffdf7224 */ /* 0x000fc600078e0084 */
[----:B----4-:R-:W4:Y:S04]  /*16ca0*/  LDL.LU.128 R124, [R1+0x3040] ;  /* 0x00304000017c7983 */ /* 0x010f280000300c00 */
[----:B------:R-:W4:Y:S04]  /*16cb0*/  LDL.LU.128 R120, [R1+0x3030] ;  /* 0x0030300001787983 */ /* 0x000f280000300c00 */
[----:B0-----:R-:W4:Y:S01]  /*16cc0*/  LDL.LU.128 R116, [R1+0x3020] ;  /* 0x0030200001747983 */ /* 0x001f220000300c00 */
[----:B------:R-:W-:-:S03]  /*16cd0*/  IMAD.MOV.U32 R107, RZ, RZ, R31 ;  /* 0x000000ffff6b7224 */ /* 0x000fc600078e001f */
[----:B------:R0:W-:Y:S01]  /*16ce0*/  STL.128 [R1+0x2ee0], R36 ;  /* 0x002ee02401007387 */ /* 0x0001e20000100c00 */
[----:B------:R-:W-:-:S03]  /*16cf0*/  IMAD.MOV.U32 R106, RZ, RZ, R30 ;  /* 0x000000ffff6a7224 */ /* 0x000fc600078e001e */
[----:B-1----:R-:W4:Y:S01]  /*16d00*/  LDL.LU.128 R112, [R1+0x3010] ;  /* 0x0030100001707983 */ /* 0x002f220000300c00 */
[----:B------:R-:W-:-:S03]  /*16d10*/  IMAD.MOV.U32 R105, RZ, RZ, R29 ;  /* 0x000000ffff697224 */ /* 0x000fc600078e001d */
[----:B------:R-:W4:Y:S01]  /*16d20*/  LDL.LU.128 R64, [R1+0x2f50] ;  /* 0x002f500001407983 */ /* 0x000f220000300c00 */
[----:B------:R-:W-:-:S03]  /*16d30*/  IMAD.MOV.U32 R104, RZ, RZ, R28 ;  /* 0x000000ffff687224 */ /* 0x000fc600078e001c */
[----:B------:R-:W4:Y:S04]  /*16d40*/  LDL.LU.128 R60, [R1+0x2f40] ;  /* 0x002f4000013c7983 */ /* 0x000f280000300c00 */
[----:B------:R-:W4:Y:S04]  /*16d50*/  LDL.LU.128 R56, [R1+0x2f30] ;  /* 0x002f300001387983 */ /* 0x000f280000300c00 */
[----:B------:R-:W4:Y:S04]  /*16d60*/  LDL.LU.128 R52, [R1+0x2f20] ;  /* 0x002f200001347983 */ /* 0x000f280000300c00 */
[----:B------:R-:W4:Y:S04]  /*16d70*/  LDL.LU.128 R48, [R1+0x2f10] ;  /* 0x002f100001307983 */ /* 0x000f280000300c00 */
[----:B------:R-:W4:Y:S04]  /*16d80*/  LDL.LU.128 R44, [R1+0x2f00] ;  /* 0x002f0000012c7983 */ /* 0x000f280000300c00 */
[----:B------:R-:W4:Y:S04]  /*16d90*/  LDL.LU.128 R40, [R1+0x2ef0] ;  /* 0x002ef00001287983 */ /* 0x000f280000300c00 */
[----:B0-----:R-:W4:Y:S04]  /*16da0*/  LDL.LU.128 R36, [R1+0x2ee0] ;  /* 0x002ee00001247983 */ /* 0x001f280000300c00 */
[----:B------:R0:W-:Y:S04]  /*16db0*/  STL.128 [R1+0x2e00], R172 ;  /* 0x002e00ac01007387 */ /* 0x0001e80000100c00 */
[----:B------:R1:W-:Y:S04]  /*16dc0*/  STL.128 [R1+0x2df0], R168 ;  /* 0x002df0a801007387 */ /* 0x0003e80000100c00 */
[----:B------:R1:W-:Y:S04]  /*16dd0*/  STL.128 [R1+0x2de0], R156 ;  /* 0x002de09c01007387 */ /* 0x0003e80000100c00 */
[----:B------:R1:W-:Y:S01]  /*16de0*/  STL.128 [R1+0x2dd0], R152 ;  /* 0x002dd09801007387 */ /* 0x0003e20000100c00 */
[----:B------:R-:W-:-:S02]  /*16df0*/  IMAD.MOV.U32 R7, RZ, RZ, R151 ;  /* 0x000000ffff077224 */ /* 0x000fc400078e0097 */
[----:B0-----:R-:W-:Y:S01]  /*16e00*/  IMAD.MOV.U32 R175, RZ, RZ, R99 ;  /* 0x000000ffffaf7224 */ /* 0x001fe200078e0063 */
[----:B------:R0:W-:Y:S01]  /*16e10*/  STL.128 [R1+0x2ed0], R32 ;  /* 0x002ed02001007387 */ /* 0x0001e20000100c00 */
[----:B------:R-:W-:Y:S02]  /*16e20*/  IMAD.MOV.U32 R174, RZ, RZ, R98 ;  /* 0x000000ffffae7224 */ /* 0x000fe400078e0062 */
[----:B------:R-:W-:Y:S01]  /*16e30*/  IMAD.MOV.U32 R173, RZ, RZ, R97 ;  /* 0x000000ffffad7224 */ /* 0x000fe200078e0061 */
[----:B------:R-:W-:Y:S01]  /*16e40*/  STL [R1+0x59c], R111 ;  /* 0x00059c6f01007387 */ /* 0x000fe20000100800 */
[----:B------:R-:W-:Y:S02]  /*16e50*/  IMAD.MOV.U32 R172, RZ, RZ, R96 ;  /* 0x000000ffffac7224 */ /* 0x000fe400078e0060 */
[----:B-1----:R-:W-:Y:S01]  /*16e60*/  IMAD.MOV.U32 R171, RZ, RZ, R95 ;  /* 0x000000ffffab7224 */ /* 0x002fe200078e005f */
        /* <DEDUP_REMOVED lines=12> */
[----:B0-----:R-:W4:Y:S01]  /*16f30*/  LDL.LU.128 R32, [R1+0x2ed0] ;  /* 0x002ed00001207983 */ /* 0x001f220000300c00 */
[----:B------:R-:W-:Y:S02]  /*16f40*/  IMAD.MOV.U32 R154, RZ, RZ, R78 ;  /* 0x000000ffff9a7224 */ /* 0x000fe400078e004e */
[----:B------:R-:W-:Y:S02]  /*16f50*/  IMAD.MOV.U32 R153, RZ, RZ, R77 ;  /* 0x000000ffff997224 */ /* 0x000fe400078e004d */
[----:B------:R-:W-:Y:S02]  /*16f60*/  IMAD.MOV.U32 R152, RZ, RZ, R76 ;  /* 0x000000ffff987224 */ /* 0x000fe400078e004c */
[----:B------:R-:W-:Y:S02]  /*16f70*/  IMAD.MOV.U32 R9, RZ, RZ, R150 ;  /* 0x000000ffff097224 */ /* 0x000fe400078e0096 */
[----:B------:R-:W-:-:S02]  /*16f80*/  IMAD.MOV.U32 R10, RZ, RZ, R149 ;  /* 0x000000ffff0a7224 */ /* 0x000fc400078e0095 */
[----:B------:R-:W-:Y:S01]  /*16f90*/  IMAD.MOV.U32 R11, RZ, RZ, R148 ;  /* 0x000000ffff0b7224 */ /* 0x000fe200078e0094 */
[----:B-1----:R-:W4:Y:S01]  /*16fa0*/  LDL.128 R184, [R1+0x590] ;  /* 0x0005900001b87983 */ /* 0x002f220000100c00 */
[----:B------:R-:W-:Y:S01]  /*16fb0*/  IMAD.MOV.U32 R12, RZ, RZ, R147 ;  /* 0x000000ffff0c7224 */ /* 0x000fe200078e0093 */
[----:B------:R-:W-:Y:S01]  /*16fc0*/  R2UR UR6, R4 ;  /* 0x00000000040672ca */ /* 0x000fe200000e0000 */
[----:B------:R-:W-:Y:S01]  /*16fd0*/  IMAD.MOV.U32 R167, RZ, RZ, R91 ;  /* 0x000000ffffa77224 */ /* 0x000fe200078e005b */
[----:B------:R0:W-:Y:S01]  /*16fe0*/  STL.128 [R1+0x2ec0], R220 ;  /* 0x002ec0dc01007387 */ /* 0x0001e20000100c00 */
[----:B------:R-:W-:Y:S02]  /*16ff0*/  IMAD.MOV.U32 R166, RZ, RZ, R90 ;  /* 0x000000ffffa67224 */ /* 0x000fe400078e005a */
[----:B------:R-:W-:Y:S01]  /*17000*/  IMAD.MOV.U32 R165, RZ, RZ, R89 ;  /* 0x000000ffffa57224 */ /* 0x000fe200078e0059 */
[----:B------:R1:W-:Y:S01]  /*17010*/  STL.128 [R1+0x2eb0], R216 ;  /* 0x002eb0d801007387 */ /* 0x0003e20000100c00 */
[----:B------:R-:W-:-:S02]  /*17020*/  IMAD.MOV.U32 R164, RZ, RZ, R88 ;  /* 0x000000ffffa47224 */ /* 0x000fc400078e0058 */
[----:B------:R-:W-:Y:S01]  /*17030*/  IMAD.MOV.U32 R163, RZ, RZ, R87 ;  /* 0x000000ffffa37224 */ /* 0x000fe200078e0057 */
[----:B------:R1:W-:Y:S01]  /*17040*/  STL.128 [R1+0x2ea0], R212 ;  /* 0x002ea0d401007387 */ /* 0x0003e20000100c00 */
[----:B------:R-:W-:Y:S02]  /*17050*/  IMAD.MOV.U32 R151, RZ, RZ, R75 ;  /* 0x000000ffff977224 */ /* 0x000fe400078e004b */
[----:B------:R-:W-:Y:S02]  /*17060*/  IMAD.MOV.U32 R150, RZ, RZ, R74 ;  /* 0x000000ffff967224 */ /* 0x000fe400078e004a */
[----:B--2---:R-:W-:Y:S01]  /*17070*/  IMAD.MOV.U32 R102, RZ, RZ, R183 ;  /* 0x000000ffff667224 */ /* 0x004fe200078e00b7 */
        /* <DEDUP_REMOVED lines=18> */
[----:B------:R-:W-:Y:S01]  /*171a0*/  STL.128 [R1+0x300], R152 ;  /* 0x0003009801007387 */ /* 0x000fe20000100c00 */
[----:B------:R-:W-:Y:S02]  /*171b0*/  IMAD.MOV.U32 R90, RZ, RZ, R171 ;  /* 0x000000ffff5a7224 */ /* 0x000fe400078e00ab */
[----:B------:R-:W-:Y:S01]  /*171c0*/  IMAD.MOV.U32 R89, RZ, RZ, R170 ;  /* 0x000000ffff597224 */ /* 0x000fe200078e00aa */
[----:B------:R-:W-:Y:S01]  /*171d0*/  STL.128 [R1+0x310], R156 ;  /* 0x0003109c01007387 */ /* 0x000fe20000100c00 */
[----:B------:R-:W-:-:S02]  /*171e0*/  IMAD.MOV.U32 R88, RZ, RZ, R169 ;  /* 0x000000ffff587224 */ /* 0x000fc400078e00a9 */
[----:B------:R-:W-:Y:S01]  /*171f0*/  IMAD.MOV.U32 R87, RZ, RZ, R168 ;  /* 0x000000ffff577224 */ /* 0x000fe200078e00a8 */
[----:B------:R-:W-:Y:S01]  /*17200*/  STL.128 [R1+0x340], R168 ;  /* 0x000340a801007387 */ /* 0x000fe20000100c00 */
        /* <DEDUP_REMOVED lines=14> */
[----:B0-----:R-:W4:Y:S04]  /*172f0*/  LDL.LU.128 R220, [R1+0x2ec0] ;  /* 0x002ec00001dc7983 */ /* 0x001f280000300c00 */
[----:B-1----:R-:W4:Y:S04]  /*17300*/  LDL.LU.128 R216, [R1+0x2eb0] ;  /* 0x002eb00001d87983 */ /* 0x002f280000300c00 */
[----:B------:R-:W4:Y:S04]  /*17310*/  LDL.LU.128 R212, [R1+0x2ea0] ;  /* 0x002ea00001d47983 */ /* 0x000f280000300c00 */
[----:B--2---:R-:W2:Y:S04]  /*17320*/  LDL.LU.128 R208, [R1+0x2e90] ;  /* 0x002e900001d07983 */ /* 0x004ea80000300c00 */
        /* <DEDUP_REMOVED lines=11> */
[----:B------:R0:W-:Y:S04]  /*173e0*/  STL [R1+0x2cc8], R102 ;  /* 0x002cc86601007387 */ /* 0x0001e80000100800 */
[----:B---3--:R1:W-:Y:S04]  /*173f0*/  STL.64 [R1+0x2cc0], R100 ;  /* 0x002cc06401007387 */ /* 0x0083e80000100a00 */
[----:B------:R-:W3:Y:S04]  /*17400*/  LDL.LU R99, [R1+0x580] ;  /* 0x0005800001637983 */ /* 0x000ee80000300800 */
[----:B0-----:R-:W3:Y:S04]  /*17410*/  LDL.LU R102, [R1+0x2cc8] ;  /* 0x002cc80001667983 */ /* 0x001ee80000300800 */
[----:B-1----:R-:W3:Y:S04]  /*17420*/  LDL.LU.64 R100, [R1+0x2cc0] ;  /* 0x002cc00001647983 */ /* 0x002ee80000300a00 */
[----:B------:R-:W3:Y:S04]  /*17430*/  LDL.LU R105, [R1+0x598] ;  /* 0x0005980001697983 */ /* 0x000ee80000300800 */
[----:B------:R-:W3:Y:S04]  /*17440*/  LDL.LU R104, [R1+0x594] ;  /* 0x0005940001687983 */ /* 0x000ee80000300800 */
[----:B------:R-:W3:Y:S01]  /*17450*/  LDL.LU R103, [R1+0x590] ;  /* 0x0005900001677983 */ /* 0x000ee20000300800 */
        /* <DEDUP_REMOVED lines=14> */
[----:B------:R0:W-:Y:S04]  /*17540*/  STL [R1+0x5ec], R131 ;  /* 0x0005ec8301007387 */ /* 0x0001e80000100800 */
[----:B------:R1:W-:Y:S04]  /*17550*/  STL [R1+0x5e8], R130 ;  /* 0x0005e88201007387 */ /* 0x0003e80000100800 */
[----:B------:R1:W-:Y:S04]  /*17560*/  STL [R1+0x5e4], R129 ;  /* 0x0005e48101007387 */ /* 0x0003e80000100800 */
[----:B------:R1:W-:Y:S04]  /*17570*/  STL [R1+0x5e0], R128 ;  /* 0x0005e08001007387 */ /* 0x0003e80000100800 */
[----:B----4-:R4:W-:Y:S04]  /*17580*/  STL [R1+0x5dc], R127 ;  /* 0x0005dc7f01007387 */ /* 0x0109e80000100800 */
[----:B------:R4:W-:Y:S04]  /*17590*/  STL [R1+0x5d8], R126 ;  /* 0x0005d87e01007387 */ /* 0x0009e80000100800 */
[----:B------:R4:W-:Y:S01]  /*175a0*/  STL [R1+0x5d4], R125 ;  /* 0x0005d47d01007387 */ /* 0x0009e20000100800 */
[----:B------:R-:W-:-:S02]  /*175b0*/  IMAD.MOV.U32 R143, RZ, RZ, R67 ;  /* 0x000000ffff8f7224 */ /* 0x000fc400078e0043 */
[----:B------:R-:W-:Y:S01]  /*175c0*/  IMAD.MOV.U32 R142, RZ, RZ, R66 ;  /* 0x000000ffff8e7224 */ /* 0x000fe200078e0042 */
[----:B------:R4:W-:Y:S01]  /*175d0*/  STL [R1+0x5d0], R124 ;  /* 0x0005d07c01007387 */ /* 0x0009e20000100800 */
[----:B------:R-:W-:Y:S02]  /*175e0*/  IMAD.MOV.U32 R141, RZ, RZ, R65 ;  /* 0x000000ffff8d7224 */ /* 0x000fe400078e0041 */
[----:B------:R-:W-:Y:S01]  /*175f0*/  IMAD.MOV.U32 R140, RZ, RZ, R64 ;  /* 0x000000ffff8c7224 */ /* 0x000fe200078e0040 */
[----:B------:R4:W-:Y:S01]  /*17600*/  STL [R1+0x5cc], R123 ;  /* 0x0005cc7b01007387 */ /* 0x0009e20000100800 */
[----:B------:R-:W-:Y:S02]  /*17610*/  IMAD.MOV.U32 R139, RZ, RZ, R63 ;  /* 0x000000ffff8b7224 */ /* 0x000fe400078e003f */
[----:B------:R-:W-:Y:S01]  /*17620*/  IMAD.MOV.U32 R138, RZ, RZ, R62 ;  /* 0x000000ffff8a7224 */ /* 0x000fe200078e003e */
        /* <DEDUP_REMOVED lines=10> */
[----:B0-----:R-:W-:-:S02]  /*176d0*/  IMAD.MOV.U32 R131, RZ, RZ, R55 ;  /* 0x000000ffff837224 */ /* 0x001fc400078e0037 */
[----:B-1----:R-:W-:Y:S01]  /*176e0*/  IMAD.MOV.U32 R130, RZ, RZ, R54 ;  /* 0x000000ffff827224 */ /* 0x002fe200078e0036 */
[----:B------:R0:W-:Y:S01]  /*176f0*/  STL [R1+0x5b8], R118 ;  /* 0x0005b87601007387 */ /* 0x0001e20000100800 */
[----:B------:R-:W-:Y:S02]  /*17700*/  IMAD.MOV.U32 R129, RZ, RZ, R53 ;  /* 0x000000ffff817224 */ /* 0x000fe400078e0035 */
[----:B------:R-:W-:Y:S01]  /*17710*/  IMAD.MOV.U32 R128, RZ, RZ, R52 ;  /* 0x000000ffff807224 */ /* 0x000fe200078e0034 */
[----:B------:R1:W-:Y:S01]  /*17720*/  STL [R1+0x5b4], R117 ;  /* 0x0005b47501007387 */ /* 0x0003e20000100800 */
[----:B----4-:R-:W-:Y:S02]  /*17730*/  IMAD.MOV.U32 R127, RZ, RZ, R51 ;  /* 0x000000ffff7f7224 */ /* 0x010fe400078e0033 */
        /* <DEDUP_REMOVED lines=12> */
[----:B0-----:R-:W-:Y:S02]  /*17800*/  IMAD.MOV.U32 R118, RZ, RZ, R42 ;  /* 0x000000ffff767224 */ /* 0x001fe400078e002a */
[----:B-1----:R-:W-:Y:S01]  /*17810*/  IMAD.MOV.U32 R117, RZ, RZ, R41 ;  /* 0x000000ffff757224 */ /* 0x002fe200078e0029 */
[----:B------:R0:W-:Y:S01]  /*17820*/  STL [R1+0x5a0], R112 ;  /* 0x0005a07001007387 */ /* 0x0001e20000100800 */
[----:B----4-:R-:W-:Y:S02]  /*17830*/  IMAD.MOV.U32 R116, RZ, RZ, R40 ;  /* 0x000000ffff747224 */ /* 0x010fe400078e0028 */
[----:B------:R-:W-:Y:S02]  /*17840*/  IMAD.MOV.U32 R115, RZ, RZ, R39 ;  /* 0x000000ffff737224 */ /* 0x000fe400078e0027 */
[----:B------:R-:W-:Y:S02]  /*17850*/  IMAD.MOV.U32 R114, RZ, RZ, R38 ;  /* 0x000000ffff727224 */ /* 0x000fe400078e0026 */
[----:B------:R-:W-:-:S02]  /*17860*/  IMAD.MOV.U32 R113, RZ, RZ, R37 ;  /* 0x000000ffff717224 */ /* 0x000fc400078e0025 */
[----:B------:R-:W-:Y:S02]  /*17870*/  IMAD.MOV.U32 R38, RZ, RZ, R119 ;  /* 0x000000ffff267224 */ /* 0x000fe400078e0077 */
        /* <DEDUP_REMOVED lines=52> */
[----:B------:R-:W-:-:S03]  /*17bc0*/  IMAD.MOV.U32 R31, RZ, RZ, R112 ;  /* 0x000000ffff1f7224 */ /* 0x000fc600078e0070 */
[----:B------:R1:W-:Y:S04]  /*17bd0*/  STL.128 [R1+0x2db0], R216 ;  /* 0x002db0d801007387 */ /* 0x0003e80000100c00 */
[----:B------:R4:W-:Y:S04]  /*17be0*/  STL.128 [R1+0x2da0], R212 ;  /* 0x002da0d401007387 */ /* 0x0009e80000100c00 */
[----:B--2---:R2:W-:Y:S04]  /*17bf0*/  STL.128 [R1+0x2d90], R208 ;  /* 0x002d90d001007387 */ /* 0x0045e80000100c00 */
        /* <DEDUP_REMOVED lines=12> */
[----:B0-----:R-:W3:Y:S04]  /*17cc0*/  LDL.LU.128 R220, [R1+0x2dc0] ;  /* 0x002dc00001dc7983 */ /* 0x001ee80000300c00 */
[----:B-1----:R-:W3:Y:S04]  /*17cd0*/  LDL.LU.128 R216, [R1+0x2db0] ;  /* 0x002db00001d87983 */ /* 0x002ee80000300c00 */
[----:B----4-:R-:W4:Y:S04]  /*17ce0*/  LDL.LU.128 R212, [R1+0x2da0] ;  /* 0x002da00001d47983 */ /* 0x010f280000300c00 */
[----:B--2---:R-:W2:Y:S04]  /*17cf0*/  LDL.LU.128 R208, [R1+0x2d90] ;  /* 0x002d900001d07983 */ /* 0x004ea80000300c00 */
[----:B------:R-:W2:Y:S04]  /*17d00*/  LDL.LU.128 R204, [R1+0x2d80] ;  /* 0x002d800001cc7983 */ /* 0x000ea80000300c00 */
[----:B------:R-:W2:Y:S04]  /*17d10*/  LDL.LU.128 R200, [R1+0x2d70] ;  /* 0x002d700001c87983 */ /* 0x000ea80000300c00 */
[----:B------:R-:W4:Y:S04]  /*17d20*/  LDL.LU.128 R196, [R1+0x2d60] ;  /* 0x002d600001c47983 */ /* 0x000f280000300c00 */
[----:B------:R-:W2:Y:S04]  /*17d30*/  LDL.LU.128 R192, [R1+0x2d50] ;  /* 0x002d500001c07983 */ /* 0x000ea80000300c00 */
[----:B------:R-:W2:Y:S04]  /*17d40*/  LDL.LU.128 R188, [R1+0x2d40] ;  /* 0x002d400001bc7983 */ /* 0x000ea80000300c00 */
[----:B---3--:R-:W3:Y:S04]  /*17d50*/  LDL.LU.128 R184, [R1+0x2d30] ;  /* 0x002d300001b87983 */ /* 0x008ee80000300c00 */
[----:B------:R-:W3:Y:S04]  /*17d60*/  LDL.LU.128 R180, [R1+0x2d20] ;  /* 0x002d200001b47983 */ /* 0x000ee80000300c00 */
[----:B------:R-:W3:Y:S04]  /*17d70*/  LDL.LU.128 R176, [R1+0x2d10] ;  /* 0x002d100001b07983 */ /* 0x000ee80000300c00 */
[----:B------:R-:W3:Y:S04]  /*17d80*/  LDL.LU.128 R172, [R1+0x2d00] ;  /* 0x002d000001ac7983 */ /* 0x000ee80000300c00 */
[----:B------:R-:W3:Y:S04]  /*17d90*/  LDL.LU.128 R168, [R1+0x2cf0] ;  /* 0x002cf00001a87983 */ /* 0x000ee80000300c00 */
[----:B------:R-:W3:Y:S04]  /*17da0*/  LDL.LU.128 R156, [R1+0x2ce0] ;  /* 0x002ce000019c7983 */ /* 0x000ee80000300c00 */
[----:B------:R-:W3:Y:S04]  /*17db0*/  LDL.LU.128 R152, [R1+0x2cd0] ;  /* 0x002cd00001987983 */ /* 0x000ee80000300c00 */
[----:B------:R0:W-:Y:S04]  /*17dc0*/  STL [R1+0x2cb8], R106 ;  /* 0x002cb86a01007387 */ /* 0x0001e80000100800 */
[----:B------:R-:W-:Y:S04]  /*17dd0*/  STL.64 [R1+0x2cb0], R104 ;  /* 0x002cb06801007387 */ /* 0x000fe80000100a00 */
        /* <DEDUP_REMOVED lines=18> */
[----:B------:R1:W-:Y:S04]  /*17f00*/  STL.128 [R1+0x260], R112 ;  /* 0x0002607001007387 */ /* 0x0003e80000100c00 */
[----:B------:R-:W-:Y:S01]  /*17f10*/  STL.128 [R1+0x2b90], R32 ;  /* 0x002b902001007387 */ /* 0x000fe20000100c00 */
[----:B------:R-:W-:Y:S02]  /*17f20*/  IMAD.MOV.U32 R22, RZ, RZ, R3 ;  /* 0x000000ffff167224 */ /* 0x000fe400078e0003 */
[----:B------:R-:W-:Y:S01]  /*17f30*/  IMAD.MOV.U32 R2, RZ, RZ, R27 ;  /* 0x000000ffff027224 */ /* 0x000fe200078e001b */
[----:B------:R1:W-:Y:S01]  /*17f40*/  STL.128 [R1+0x250], R108 ;  /* 0x0002506c01007387 */ /* 0x0003e20000100c00 */
[----:B------:R-:W-:Y:S02]  /*17f50*/  IMAD.MOV.U32 R3, RZ, RZ, R26 ;  /* 0x000000ffff037224 */ /* 0x000fe400078e001a */
[----:B------:R-:W-:Y:S01]  /*17f60*/  IMAD.MOV.U32 R28, RZ, RZ, R109 ;  /* 0x000000ffff1c7224 */ /* 0x000fe200078e006d */
[----:B0-----:R-:W4:Y:S04]  /*17f70*/  LDL.LU R106, [R1+0x2cb8] ;  /* 0x002cb800016a7983 */ /* 0x001f280000300800 */
[----:B-1----:R-:W2:Y:S01]  /*17f80*/  LDL.128 R112, [R1+0x5a0] ;  /* 0x0005a00001707983 */ /* 0x002ea20000100c00 */
[----:B------:R-:W-:-:S02]  /*17f90*/  IMAD.MOV.U32 R27, RZ, RZ, R108 ;  /* 0x000000ffff1b7224 */ /* 0x000fc400078e006c */
[----:B------:R-:W-:Y:S01]  /*17fa0*/  IMAD.MOV.U32 R26, RZ, RZ, R107 ;  /* 0x000000ffff1a7224 */ /* 0x000fe200078e006b */
[----:B------:R-:W4:Y:S04]  /*17fb0*/  LDL.LU.64 R104, [R1+0x2cb0] ;  /* 0x002cb00001687983 */ /* 0x000f280000300a00 */
[----:B------:R-:W3:Y:S04]  /*17fc0*/  LDL.LU R109, [R1+0x5a8] ;  /* 0x0005a800016d7983 */ /* 0x000ee80000300800 */
[----:B------:R-:W3:Y:S04]  /*17fd0*/  LDL.LU R108, [R1+0x5a4] ;  /* 0x0005a400016c7983 */ /* 0x000ee80000300800 */
[----:B------:R-:W4:Y:S04]  /*17fe0*/  LDL.LU R107, [R1+0x5a0] ;  /* 0x0005a000016b7983 */ /* 0x000f280000300800 */
[----:B------:R-:W4:Y:S04]  /*17ff0*/  LDL.LU.128 R100, [R1+0x2ca0] ;  /* 0x002ca00001647983 */ /* 0x000f280000300c00 */
[----:B------:R-:W4:Y:S04]  /*18000*/  LDL.LU.128 R96, [R1+0x2c90] ;  /* 0x002c900001607983 */ /* 0x000f280000300c00 */
[----:B------:R-:W4:Y:S04]  /*18010*/  LDL.LU.128 R92, [R1+0x2c80] ;  /* 0x002c8000015c7983 */ /* 0x000f280000300c00 */
[----:B------:R-:W4:Y:S04]  /*18020*/  LDL.LU.128 R88, [R1+0x2c70] ;  /* 0x002c700001587983 */ /* 0x000f280000300c00 */
[----:B------:R-:W4:Y:S04]  /*18030*/  LDL.LU.128 R84, [R1+0x2c60] ;  /* 0x002c600001547983 */ /* 0x000f280000300c00 */
[----:B------:R-:W4:Y:S04]  /*18040*/  LDL.LU.128 R80, [R1+0x2c50] ;  /* 0x002c500001507983 */ /* 0x000f280000300c00 */
[----:B------:R-:W4:Y:S01]  /*18050*/  LDL.LU.128 R76, [R1+0x2c40] ;  /* 0x002c4000014c7983 */ /* 0x000f220000300c00 */
[----:B------:R-:W-:-:S03]  /*18060*/  IMAD.MOV.U32 R30, RZ, RZ, R111 ;  /* 0x000000ffff1e7224 */ /* 0x000fc600078e006f */
[----:B------:R-:W4:Y:S01]  /*18070*/  LDL.LU.128 R72, [R1+0x2c30] ;  /* 0x002c300001487983 */ /* 0x000f220000300c00 */
        /* <DEDUP_REMOVED lines=8> */
[----:B------:R-:W4:Y:S01]  /*18100*/  LDL.LU.128 R44, [R1+0x2bc0] ;  /* 0x002bc000012c7983 */ /* 0x000f220000300c00 */
[----:B------:R-:W-:-:S03]  /*18110*/  R2UR UR7, R5 ;  /* 0x00000000050772ca */ /* 0x000fc600000e0000 */
[----:B------:R-:W4:Y:S04]  /*18120*/  LDL.LU.128 R40, [R1+0x2bb0] ;  /* 0x002bb00001287983 */ /* 0x000f280000300c00 */
[----:B------:R-:W4:Y:S04]  /*18130*/  LDL.LU.128 R36, [R1+0x2ba0] ;  /* 0x002ba00001247983 */ /* 0x000f280000300c00 */
[----:B------:R0:W-:Y:S04]  /*18140*/  STL.128 [R1+0x2b80], R28 ;  /* 0x002b801c01007387 */ /* 0x0001e80000100c00 */
[----:B------:R-:W4:Y:S04]  /*18150*/  LDL.LU.128 R32, [R1+0x2b90] ;  /* 0x002b900001207983 */ /* 0x000f280000300c00 */
[----:B------:R1:W-:Y:S04]  /*18160*/  STL.128 [R1+0x2b70], R24 ;  /* 0x002b701801007387 */ /* 0x0003e80000100c00 */
[----:B------:R1:W-:Y:S04]  /*18170*/  STL.128 [R1+0x2b50], R16 ;  /* 0x002b501001007387 */ /* 0x0003e80000100c00 */
[----:B0-----:R-:W4:Y:S04]  /*18180*/  LDL.LU.128 R28, [R1+0x2b80] ;  /* 0x002b8000011c7983 */ /* 0x001f280000300c00 */
[----:B------:R0:W-:Y:S04]  /*18190*/  STL.128 [R1+0x2b40], R12 ;  /* 0x002b400c01007387 */ /* 0x0001e80000100c00 */
[----:B------:R0:W-:Y:S04]  /*181a0*/  STL.128 [R1+0x2b30], R8 ;  /* 0x002b300801007387 */ /* 0x0001e80000100c00 */
[----:B------:R0:W-:Y:S04]  /*181b0*/  STL.128 [R1+0x2b20], R4 ;  /* 0x002b200401007387 */ /* 0x0001e80000100c00 */
[----:B-1----:R-:W4:Y:S04]  /*181c0*/  LDL.LU.128 R24, [R1+0x2b70] ;  /* 0x002b700001187983 */ /* 0x002f280000300c00 */
[----:B------:R-:W4:Y:S04]  /*181d0*/  LDL.LU.128 R16, [R1+0x2b50] ;  /* 0x002b500001107983 */ /* 0x000f280000300c00 */
[----:B0-----:R-:W4:Y:S04]  /*181e0*/  LDL.LU.128 R12, [R1+0x2b40] ;  /* 0x002b4000010c7983 */ /* 0x001f280000300c00 */
[----:B------:R-:W4:Y:S04]  /*181f0*/  LDL.LU.128 R8, [R1+0x2b30] ;  /* 0x002b300001087983 */ /* 0x000f280000300c00 */
[----:B------:R-:W4:Y:S04]  /*18200*/  LDL.LU.128 R4, [R1+0x2b20] ;  /* 0x002b200001047983 */ /* 0x000f280000300c00 */
[----:B------:R0:W-:Y:S04]  /*18210*/  STL.128 [R1+0x270], R116 ;  /* 0x0002707401007387 */ /* 0x0001e80000100c00 */
[----:B0-----:R-:W4:Y:S04]  /*18220*/  LDL.128 R116, [R1+0x5b0] ;  /* 0x0005b00001747983 */ /* 0x001f280000100c00 */
[----:B------:R-:W4:Y:S01]  /*18230*/  LDL.LU R111, [R1+0x5b0] ;  /* 0x0005b000016f7983 */ /* 0x000f220000300800 */
[----:B--2---:R-:W-:-:S03]  /*18240*/  IMAD.MOV.U32 R110, RZ, RZ, R115 ;  /* 0x000000ffff6e7224 */ /* 0x004fc600078e0073 */
[----:B------:R0:W-:Y:S04]  /*18250*/  STL.128 [R1+0x390], R112 ;  /* 0x0003907001007387 */ /* 0x0001e80000100c00 */
[----:B------:R1:W-:Y:S04]  /*18260*/  STL [R1+0x2b18], R110 ;  /* 0x002b186e01007387 */ /* 0x0003e80000100800 */
[----:B---3--:R2:W-:Y:S04]  /*18270*/  STL.64 [R1+0x2b10], R108 ;  /* 0x002b106c01007387 */ /* 0x0085e80000100a00 */
[----:B----4-:R3:W-:Y:S04]  /*18280*/  STL.128 [R1+0x2b00], R104 ;  /* 0x002b006801007387 */ /* 0x0107e80000100c00 */
[----:B0-----:R-:W4:Y:S04]  /*18290*/  LDL.LU R113, [R1+0x5b8] ;  /* 0x0005b80001717983 */ /* 0x001f280000300800 */
[----:B------:R-:W4:Y:S04]  /*182a0*/  LDL.LU R112, [R1+0x5b4] ;  /* 0x0005b40001707983 */ /* 0x000f280000300800 */
[----:B-1----:R-:W4:Y:S04]  /*182b0*/  LDL.LU R110, [R1+0x2b18] ;  /* 0x002b1800016e7983 */ /* 0x002f280000300800 */
[----:B--2---:R-:W2:Y:S04]  /*182c0*/  LDL.LU.64 R108, [R1+0x2b10] ;  /* 0x002b1000016c7983 */ /* 0x004ea80000300a00 */
[----:B------:R0:W-:Y:S04]  /*182d0*/  STL.128 [R1+0x2af0], R100 ;  /* 0x002af06401007387 */ /* 0x0001e80000100c00 */
[----:B------:R1:W-:Y:S04]  /*182e0*/  STL.128 [R1+0x2ae0], R96 ;  /* 0x002ae06001007387 */ /* 0x0003e80000100c00 */
[----:B---3--:R-:W3:Y:S04]  /*182f0*/  LDL.LU.128 R104, [R1+0x2b00] ;  /* 0x002b000001687983 */ /* 0x008ee80000300c00 */
[----:B------:R1:W-:Y:S04]  /*18300*/  STL.128 [R1+0x2ad0], R92 ;  /* 0x002ad05c01007387 */ /* 0x0003e80000100c00 */
[----:B0-----:R-:W3:Y:S04]  /*18310*/  LDL.LU.128 R100, [R1+0x2af0] ;  /* 0x002af00001647983 */ /* 0x001ee80000300c00 */
[----:B-1----:R-:W3:Y:S04]  /*18320*/  LDL.LU.128 R96, [R1+0x2ae0] ;  /* 0x002ae00001607983 */ /* 0x002ee80000300c00 */
[----:B------:R0:W-:Y:S04]  /*18330*/  STL.128 [R1+0x2ac0], R88 ;  /* 0x002ac05801007387 */ /* 0x0001e80000100c00 */
[----:B------:R-:W3:Y:S04]  /*18340*/  LDL.LU.128 R92, [R1+0x2ad0] ;  /* 0x002ad000015c7983 */ /* 0x000ee80000300c00 */
[----:B------:R1:W-:Y:S04]  /*18350*/  STL.128 [R1+0x2ab0], R84 ;  /* 0x002ab05401007387 */ /* 0x0003e80000100c00 */
[----:B------:R1:W-:Y:S04]  /*18360*/  STL.128 [R1+0x2aa0], R80 ;  /* 0x002aa05001007387 */ /* 0x0003e80000100c00 */
[----:B0-----:R-:W3:Y:S04]  /*18370*/  LDL.LU.128 R88, [R1+0x2ac0] ;  /* 0x002ac00001587983 */ /* 0x001ee80000300c00 */
[----:B------:R0:W-:Y:S04]  /*18380*/  STL.128 [R1+0x2a90], R76 ;  /* 0x002a904c01007387 */ /* 0x0001e80000100c00 */
[----:B-1----:R-:W3:Y:S04]  /*18390*/  LDL.LU.128 R84, [R1+0x2ab0] ;  /* 0x002ab00001547983 */ /* 0x002ee80000300c00 */
[----:B------:R1:W-:Y:S04]  /*183a0*/  STL.128 [R1+0x2a80], R72 ;  /* 0x002a804801007387 */ /* 0x0003e80000100c00 */
[----:B------:R-:W3:Y:S04]  /*183b0*/  LDL.LU.128 R80, [R1+0x2aa0] ;  /* 0x002aa00001507983 */ /* 0x000ee80000300c00 */
        /* <DEDUP_REMOVED lines=27> */
[----:B------:R0:W-:Y:S04]  /*18570*/  STL.128 [R1+0x2980], R8 ;  /* 0x0029800801007387 */ /* 0x0001e80000100c00 */
[----:B------:R0:W-:Y:S04]  /*18580*/  STL.128 [R1+0x2970], R4 ;  /* 0x0029700401007387 */ /* 0x0001e80000100c00 */
[----:B-1----:R-:W3:Y:S04]  /*18590*/  LDL.LU.128 R24, [R1+0x29c0] ;  /* 0x0029c00001187983 */ /* 0x002ee80000300c00 */
[----:B------:R-:W3:Y:S04]  /*185a0*/  LDL.LU.128 R16, [R1+0x29a0] ;  /* 0x0029a00001107983 */ /* 0x000ee80000300c00 */
[----:B0-----:R-:W3:Y:S04]  /*185b0*/  LDL.LU.128 R12, [R1+0x2990] ;  /* 0x00299000010c7983 */ /* 0x001ee80000300c00 */
[----:B------:R-:W3:Y:S04]  /*185c0*/  LDL.LU.128 R8, [R1+0x2980] ;  /* 0x0029800001087983 */ /* 0x000ee80000300c00 */
[----:B------:R-:W3:Y:S01]  /*185d0*/  LDL.LU.128 R4, [R1+0x2970] ;  /* 0x0029700001047983 */ /* 0x000ee20000300c00 */
[----:B------:R-:W-:-:S03]  /*185e0*/  IMAD.MOV.U32 R114, RZ, RZ, R119 ;  /* 0x000000ffff727224 */ /* 0x000fc600078e0077 */
[----:B------:R0:W-:Y:S04]  /*185f0*/  STL.128 [R1+0x280], R120 ;  /* 0x0002807801007387 */ /* 0x0001e80000100c00 */
[----:B------:R1:W-:Y:S04]  /*18600*/  STL.128 [R1+0x3a0], R116 ;  /* 0x0003a07401007387 */ /* 0x0003e80000100c00 */
[----:B------:R1:W-:Y:S04]  /*18610*/  STL [R1+0x2968], R114 ;  /* 0x0029687201007387 */ /* 0x0003e80000100800 */
[----:B0-----:R-:W3:Y:S04]  /*18620*/  LDL.128 R120, [R1+0x5c0] ;  /* 0x0005c00001787983 */ /* 0x001ee80000100c00 */
[----:B-1----:R-:W3:Y:S04]  /*18630*/  LDL.LU R117, [R1+0x5c8] ;  /* 0x0005c80001757983 */ /* 0x002ee80000300800 */
[----:B------:R-:W3:Y:S04]  /*18640*/  LDL.LU R116, [R1+0x5c4] ;  /* 0x0005c40001747983 */ /* 0x000ee80000300800 */
[----:B------:R-:W3:Y:S04]  /*18650*/  LDL.LU R114, [R1+0x2968] ;  /* 0x0029680001727983 */ /* 0x000ee80000300800 */
[----:B------:R-:W3:Y:S04]  /*18660*/  LDL.LU R115, [R1+0x5c0] ;  /* 0x0005c00001737983 */ /* 0x000ee80000300800 */
[----:B----4-:R0:W-:Y:S04]  /*18670*/  STL.64 [R1+0x2960], R112 ;  /* 0x0029607001007387 */ /* 0x0101e80000100a00 */
[----:B--2---:R1:W-:Y:S04]  /*18680*/  STL.128 [R1+0x2950], R108 ;  /* 0x0029506c01007387 */ /* 0x0043e80000100c00 */
[----:B0-----:R-:W2:Y:S04]  /*18690*/  LDL.LU.64 R112, [R1+0x2960] ;  /* 0x0029600001707983 */ /* 0x001ea80000300a00 */
[----:B---3--:R0:W-:Y:S04]  /*186a0*/  STL.128 [R1+0x2940], R104 ;  /* 0x0029406801007387 */ /* 0x0081e80000100c00 */
[----:B-1----:R-:W3:Y:S04]  /*186b0*/  LDL.LU.128 R108, [R1+0x2950] ;  /* 0x00295000016c7983 */ /* 0x002ee80000300c00 */
[----:B------:R1:W-:Y:S04]  /*186c0*/  STL.128 [R1+0x2930], R100 ;  /* 0x0029306401007387 */ /* 0x0003e80000100c00 */
[----:B------:R4:W-:Y:S04]  /*186d0*/  STL.128 [R1+0x2920], R96 ;  /* 0x0029206001007387 */ /* 0x0009e80000100c00 */
[----:B0-----:R-:W3:Y:S04]  /*186e0*/  LDL.LU.128 R104, [R1+0x2940] ;  /* 0x0029400001687983 */ /* 0x001ee80000300c00 */
[----:B------:R0:W-:Y:S04]  /*186f0*/  STL.128 [R1+0x2910], R92 ;  /* 0x0029105c01007387 */ /* 0x0001e80000100c00 */
[----:B-1----:R-:W3:Y:S04]  /*18700*/  LDL.LU.128 R100, [R1+0x2930] ;  /* 0x0029300001647983 */ /* 0x002ee80000300c00 */
[----:B----4-:R-:W4:Y:S04]  /*18710*/  LDL.LU.128 R96, [R1+0x2920] ;  /* 0x0029200001607983 */ /* 0x010f280000300c00 */
[----:B------:R1:W-:Y:S04]  /*18720*/  STL.128 [R1+0x2900], R88 ;  /* 0x0029005801007387 */ /* 0x0003e80000100c00 */
[----:B0-----:R-:W4:Y:S04]  /*18730*/  LDL.LU.128 R92, [R1+0x2910] ;  /* 0x00291000015c7983 */ /* 0x001f280000300c00 */
[----:B------:R0:W-:Y:S04]  /*18740*/  STL.128 [R1+0x28f0], R84 ;  /* 0x0028f05401007387 */ /* 0x0001e80000100c00 */
[----:B-1----:R-:W4:Y:S04]  /*18750*/  LDL.LU.128 R88, [R1+0x2900] ;  /* 0x0029000001587983 */ /* 0x002f280000300c00 */
[----:B------:R1:W-:Y:S04]  /*18760*/  STL.128 [R1+0x28e0], R80 ;  /* 0x0028e05001007387 */ /* 0x0003e80000100c00 */
[----:B------:R1:W-:Y:S04]  /*18770*/  STL.128 [R1+0x28d0], R76 ;  /* 0x0028d04c01007387 */ /* 0x0003e80000100c00 */
[----:B0-----:R-:W4:Y:S04]  /*18780*/  LDL.LU.128 R84, [R1+0x28f0] ;  /* 0x0028f00001547983 */ /* 0x001f280000300c00 */
[----:B------:R0:W-:Y:S04]  /*18790*/  STL.128 [R1+0x28c0], R72 ;  /* 0x0028c04801007387 */ /* 0x0001e80000100c00 */
[----:B-1----:R-:W4:Y:S04]  /*187a0*/  LDL.LU.128 R80, [R1+0x28e0] ;  /* 0x0028e00001507983 */ /* 0x002f280000300c00 */
[----:B------:R-:W4:Y:S04]  /*187b0*/  LDL.LU.128 R76, [R1+0x28d0] ;  /* 0x0028d000014c7983 */ /* 0x000f280000300c00 */
[----:B------:R1:W-:Y:S04]  /*187c0*/  STL.128 [R1+0x28b0], R68 ;  /* 0x0028b04401007387 */ /* 0x0003e80000100c00 */
[----:B0-----:R-:W4:Y:S04]  /*187d0*/  LDL.LU.128 R72, [R1+0x28c0] ;  /* 0x0028c00001487983 */ /* 0x001f280000300c00 */
[----:B------:R0:W-:Y:S04]  /*187e0*/  STL.128 [R1+0x28a0], R64 ;  /* 0x0028a04001007387 */ /* 0x0001e80000100c00 */
[----:B------:R0:W-:Y:S04]  /*187f0*/  STL.128 [R1+0x2890], R60 ;  /* 0x0028903c01007387 */ /* 0x0001e80000100c00 */
[----:B-1----:R-:W4:Y:S04]  /*18800*/  LDL.LU.128 R68, [R1+0x28b0] ;  /* 0x0028b00001447983 */ /* 0x002f280000300c00 */
[----:B------:R1:W-:Y:S04]  /*18810*/  STL.128 [R1+0x2880], R56 ;  /* 0x0028803801007387 */ /* 0x0003e80000100c00 */
[----:B0-----:R-:W4:Y:S04]  /*18820*/  LDL.LU.128 R64, [R1+0x28a0] ;  /* 0x0028a00001407983 */ /* 0x001f280000300c00 */
[----:B------:R0:W-:Y:S04]  /*18830*/  STL.128 [R1+0x2870], R52 ;  /* 0x0028703401007387 */ /* 0x0001e80000100c00 */
[----:B------:R-:W4:Y:S04]  /*18840*/  LDL.LU.128 R60, [R1+0x2890] ;  /* 0x00289000013c7983 */ /* 0x000f280000300c00 */
[----:B-1----:R-:W4:Y:S04]  /*18850*/  LDL.LU.128 R56, [R1+0x2880] ;  /* 0x0028800001387983 */ /* 0x002f280000300c00 */
        /* <DEDUP_REMOVED lines=13> */
[----:B-1----:R-:W4:Y:S04]  /*18930*/  LDL.LU.128 R28, [R1+0x2810] ;  /* 0x00281000011c7983 */ /* 0x002f280000300c00 */
        /* <DEDUP_REMOVED lines=9> */
[----:B------:R0:W-:Y:S04]  /*189d0*/  STL.128 [R1+0x2b60], R20 ;  /* 0x002b601401007387 */ /* 0x0001e80000100c00 */
[----:B0-----:R-:W4:Y:S01]  /*189e0*/  LDL.LU.128 R20, [R1+0x2b60] ;  /* 0x002b600001147983 */ /* 0x001f220000300c00 */
[----:B------:R-:W-:-:S03]  /*189f0*/  IMAD.MOV.U32 R118, RZ, RZ, R123 ;  /* 0x000000ffff767224 */ /* 0x000fc600078e007b */
[----:B------:R0:W-:Y:S04]  /*18a00*/  STL.128 [R1+0x290], R124 ;  /* 0x0002907c01007387 */ /* 0x0001e80000100c00 */
[----:B------:R-:W-:Y:S04]  /*18a10*/  STL.128 [R1+0x3b0], R120 ;  /* 0x0003b07801007387 */ /* 0x000fe80000100c00 */
[----:B------:R1:W-:Y:S04]  /*18a20*/  STL [R1+0x27a8], R118 ;  /* 0x0027a87601007387 */ /* 0x0003e80000100800 */
[----:B------:R1:W-:Y:S04]  /*18a30*/  STL.64 [R1+0x27a0], R116 ;  /* 0x0027a07401007387 */ /* 0x0003e80000100a00 */
[----:B0-----:R-:W4:Y:S04]  /*18a40*/  LDL.128 R124, [R1+0x5d0] ;  /* 0x0005d000017c7983 */ /* 0x001f280000100c00 */
[----:B-1----:R-:W4:Y:S04]  /*18a50*/  LDL.LU R118, [R1+0x27a8] ;  /* 0x0027a80001767983 */ /* 0x002f280000300800 */
[----:B------:R-:W4:Y:S04]  /*18a60*/  LDL.LU.64 R116, [R1+0x27a0] ;  /* 0x0027a00001747983 */ /* 0x000f280000300a00 */
[----:B------:R-:W4:Y:S04]  /*18a70*/  LDL.LU R121, [R1+0x5d8] ;  /* 0x0005d80001797983 */ /* 0x000f280000300800 */
[----:B------:R-:W4:Y:S04]  /*18a80*/  LDL.LU R120, [R1+0x5d4] ;  /* 0x0005d40001787983 */ /* 0x000f280000300800 */
[----:B------:R-:W4:Y:S04]  /*18a90*/  LDL.LU R119, [R1+0x5d0] ;  /* 0x0005d00001777983 */ /* 0x000f280000300800 */
[----:B--2---:R0:W-:Y:S04]  /*18aa0*/  STL.128 [R1+0x2790], R112 ;  /* 0x0027907001007387 */ /* 0x0041e80000100c00 */
[----:B---3--:R1:W-:Y:S04]  /*18ab0*/  STL.128 [R1+0x2780], R108 ;  /* 0x0027806c01007387 */ /* 0x0083e80000100c00 */
[----:B0-----:R-:W2:Y:S04]  /*18ac0*/  LDL.LU.128 R112, [R1+0x2790] ;  /* 0x0027900001707983 */ /* 0x001ea80000300c00 */
[----:B------:R0:W-:Y:S04]  /*18ad0*/  STL.128 [R1+0x2770], R104 ;  /* 0x0027706801007387 */ /* 0x0001e80000100c00 */
[----:B-1----:R-:W3:Y:S04]  /*18ae0*/  LDL.LU.128 R108, [R1+0x2780] ;  /* 0x00278000016c7983 */ /* 0x002ee80000300c00 */
[----:B------:R1:W-:Y:S04]  /*18af0*/  STL.128 [R1+0x2760], R100 ;  /* 0x0027606401007387 */ /* 0x0003e80000100c00 */
[----:B----4-:R4:W-:Y:S04]  /*18b00*/  STL.128 [R1+0x2750], R96 ;  /* 0x0027506001007387 */ /* 0x0109e80000100c00 */
        /* <DEDUP_REMOVED lines=51> */
[----:B------:R1:W-:Y:S04]  /*18e40*/  STL.128 [R1+0x3c0], R124 ;  /* 0x0003c07c01007387 */ /* 0x0003e80000100c00 */
[----:B------:R1:W-:Y:S04]  /*18e50*/  STL [R1+0x25d8], R122 ;  /* 0x0025d87a01007387 */ /* 0x0003e80000100800 */
[----:B------:R1:W-:Y:S04]  /*18e60*/  STL.64 [R1+0x25d0], R120 ;  /* 0x0025d07801007387 */ /* 0x0003e80000100a00 */
[----:B0-----:R-:W4:Y:S04]  /*18e70*/  LDL.128 R128, [R1+0x5e0] ;  /* 0x0005e00001807983 */ /* 0x001f280000100c00 */
[----:B------:R0:W-:Y:S04]  /*18e80*/  STL.128 [R1+0x25c0], R116 ;  /* 0x0025c07401007387 */ /* 0x0001e80000100c00 */
[----:B-1----:R-:W4:Y:S04]  /*18e90*/  LDL.LU R125, [R1+0x5e8] ;  /* 0x0005e800017d7983 */ /* 0x002f280000300800 */
[----:B------:R-:W4:Y:S04]  /*18ea0*/  LDL.LU R124, [R1+0x5e4] ;  /* 0x0005e400017c7983 */ /* 0x000f280000300800 */
[----:B------:R-:W4:Y:S04]  /*18eb0*/  LDL.LU R122, [R1+0x25d8] ;  /* 0x0025d800017a7983 */ /* 0x000f280000300800 */
[----:B------:R-:W4:Y:S04]  /*18ec0*/  LDL.LU.64 R120, [R1+0x25d0] ;  /* 0x0025d00001787983 */ /* 0x000f280000300a00 */
[----:B0-----:R-:W4:Y:S04]  /*18ed0*/  LDL.LU.128 R116, [R1+0x25c0] ;  /* 0x0025c00001747983 */ /* 0x001f280000300c00 */
        /* <DEDUP_REMOVED lines=58> */
[----:B------:R0:W-:Y:S01]  /*19280*/  STL.128 [R1+0x3d0], R128 ;  /* 0x0003d08001007387 */ /* 0x0001e20000100c00 */
        /* <DEDUP_REMOVED lines=11> */
[----:B--2---:R-:W-:-:S02]  /*19340*/  IMAD.MOV.U32 R120, RZ, RZ, R115 ;  /* 0x000000ffff787224 */ /* 0x004fc400078e0073 */
[----:B------:R-:W-:Y:S02]  /*19350*/  IMAD.MOV.U32 R119, RZ, RZ, R114 ;  /* 0x000000ffff777224 */ /* 0x000fe400078e0072 */
[----:B------:R-:W-:Y:S02]  /*19360*/  IMAD.MOV.U32 R118, RZ, RZ, R113 ;  /* 0x000000ffff767224 */ /* 0x000fe400078e0071 */
[----:B------:R-:W-:Y:S02]  /*19370*/  IMAD.MOV.U32 R117, RZ, RZ, R112 ;  /* 0x000000ffff757224 */ /* 0x000fe400078e0070 */
[----:B---3--:R-:W-:Y:S02]  /*19380*/  IMAD.MOV.U32 R116, RZ, RZ, R111 ;  /* 0x000000ffff747224 */ /* 0x008fe400078e006f */
        /* <DEDUP_REMOVED lines=63> */
[----:B------:R0:W-:Y:S01]  /*19780*/  STL.128 [R1+0x2b0], R132 ;  /* 0x0002b08401007387 */ /* 0x0001e20000100c00 */
        /* <DEDUP_REMOVED lines=24> */
[----:B0-----:R-:W-:Y:S02]  /*19910*/  IMAD.MOV.U32 R132, RZ, RZ, R223 ;  /* 0x000000ffff847224 */ /* 0x001fe400078e00df */
[----:B------:R-:W-:Y:S02]  /*19920*/  IMAD.MOV.U32 R133, RZ, RZ, R222 ;  /* 0x000000ffff857224 */ /* 0x000fe400078e00de */
[----:B------:R-:W-:-:S02]  /*19930*/  IMAD.MOV.U32 R134, RZ, RZ, R196 ;  /* 0x000000ffff867224 */ /* 0x000fc400078e00c4 */
[----:B------:R-:W-:Y:S02]  /*19940*/  IMAD.MOV.U32 R135, RZ, RZ, R195 ;  /* 0x000000ffff877224 */ /* 0x000fe400078e00c3 */
[----:B-1----:R-:W-:Y:S02]  /*19950*/  IMAD.MOV.U32 R136, RZ, RZ, R194 ;  /* 0x000000ffff887224 */ /* 0x002fe400078e00c2 */
[----:B------:R-:W-:Y:S02]  /*19960*/  IMAD.MOV.U32 R137, RZ, RZ, R193 ;  /* 0x000000ffff897224 */ /* 0x000fe400078e00c1 */
[----:B------:R-:W-:Y:S02]  /*19970*/  IMAD.MOV.U32 R138, RZ, RZ, R192 ;  /* 0x000000ffff8a7224 */ /* 0x000fe400078e00c0 */
[----:B------:R-:W-:Y:S02]  /*19980*/  IMAD.MOV.U32 R139, RZ, RZ, R159 ;  /* 0x000000ffff8b7224 */ /* 0x000fe400078e009f */
[----:B------:R-:W-:-:S02]  /*19990*/  IMAD.MOV.U32 R32, RZ, RZ, R27 ;  /* 0x000000ffff207224 */ /* 0x000fc400078e001b */
[----:B------:R-:W-:Y:S02]  /*199a0*/  IMAD.MOV.U32 R31, RZ, RZ, R26 ;  /* 0x000000ffff1f7224 */ /* 0x000fe400078e001a */
[----:B------:R-:W-:Y:S02]  /*199b0*/  IMAD.MOV.U32 R30, RZ, RZ, R25 ;  /* 0x000000ffff1e7224 */ /* 0x000fe400078e0019 */
[----:B------:R-:W-:Y:S02]  /*199c0*/  IMAD.MOV.U32 R29, RZ, RZ, R24 ;  /* 0x000000ffff1d7224 */ /* 0x000fe400078e0018 */
[----:B--2---:R-:W-:Y:S02]  /*199d0*/  IMAD.MOV.U32 R140, RZ, RZ, R156 ;  /* 0x000000ffff8c7224 */ /* 0x004fe400078e009c */
[----:B------:R-:W-:Y:S02]  /*199e0*/  IMAD.MOV.U32 R141, RZ, RZ, R157 ;  /* 0x000000ffff8d7224 */ /* 0x000fe400078e009d */
[----:B------:R-:W-:-:S02]  /*199f0*/  IMAD.MOV.U32 R142, RZ, RZ, R158 ;  /* 0x000000ffff8e7224 */ /* 0x000fc400078e009e */
[----:B------:R-:W-:Y:S02]  /*19a00*/  IMAD.MOV.U32 R143, RZ, RZ, R19 ;  /* 0x000000ffff8f7224 */ /* 0x000fe400078e0013 */
[----:B------:R-:W-:Y:S02]  /*19a10*/  IMAD.MOV.U32 R28, RZ, RZ, R4 ;  /* 0x000000ffff1c7224 */ /* 0x000fe400078e0004 */
[----:B---3--:R-:W-:Y:S02]  /*19a20*/  IMAD.MOV.U32 R144, RZ, RZ, R18 ;  /* 0x000000ffff907224 */ /* 0x008fe400078e0012 */
[----:B------:R-:W-:Y:S02]  /*19a30*/  IMAD.MOV.U32 R145, RZ, RZ, R15 ;  /* 0x000000ffff917224 */ /* 0x000fe400078e000f */
[----:B------:R-:W-:Y:S02]  /*19a40*/  IMAD.MOV.U32 R146, RZ, RZ, R14 ;  /* 0x000000ffff927224 */ /* 0x000fe400078e000e */
[----:B------:R-:W-:-:S02]  /*19a50*/  IMAD.MOV.U32 R147, RZ, RZ, R12 ;  /* 0x000000ffff937224 */ /* 0x000fc400078e000c */
[----:B----4-:R-:W-:Y:S02]  /*19a60*/  IMAD.MOV.U32 R148, RZ, RZ, R11 ;  /* 0x000000ffff947224 */ /* 0x010fe400078e000b */
        /* <DEDUP_REMOVED lines=8> */
[----:B------:R-:W-:Y:S01]  /*19af0*/  HGMMA.64x256x16.F32 R24, R152, gdesc[UR4].tnspB, R24, gsb0 ;  /* 0x43e0000498187df0 */ /* 0x000fe20008000818 */
[----:B------:R0:W-:Y:S04]  /*19b00*/  STL.128 [R1+0x2620], R20 ;  /* 0x0026201401007387 */ /* 0x0001e80000100c00 */
[----:B0-----:R-:W2:Y:S01]  /*19b10*/  LDL.LU.128 R20, [R1+0x2620] ;  /* 0x0026200001147983 */ /* 0x001ea20000300c00 */
[----:B------:R-:W-:-:S03]  /*19b20*/  WARPGROUP.DEPBAR.LE gsb0, 0x0 ;  /* 0x00008000000079c5 */ /* 0x000fc60000010000 */
[----:B------:R0:W-:Y:S04]  /*19b30*/  STL.128 [R1+0x23b0], R132 ;  /* 0x0023b08401007387 */ /* 0x0001e80000100c00 */
[----:B------:R1:W-:Y:S04]  /*19b40*/  STL.128 [R1+0x23a0], R128 ;  /* 0x0023a08001007387 */ /* 0x0003e80000100c00 */
[----:B------:R3:W-:Y:S04]  /*19b50*/  STL.128 [R1+0x2390], R124 ;  /* 0x0023907c01007387 */ /* 0x0007e80000100c00 */
[----:B------:R4:W-:Y:S04]  /*19b60*/  STL.128 [R1+0x2380], R120 ;  /* 0x0023807801007387 */ /* 0x0009e80000100c00 */
[----:B------:R4:W-:Y:S04]  /*19b70*/  STL.128 [R1+0x2370], R116 ;  /* 0x0023707401007387 */ /* 0x0009e80000100c00 */
[----:B------:R4:W-:Y:S04]  /*19b80*/  STL.128 [R1+0x2360], R112 ;  /* 0x0023607001007387 */ /* 0x0009e80000100c00 */
[----:B------:R4:W-:Y:S04]  /*19b90*/  STL.128 [R1+0x2350], R108 ;  /* 0x0023506c01007387 */ /* 0x0009e80000100c00 */
[----:B0-----:R-:W2:Y:S04]  /*19ba0*/  LDL.LU.128 R132, [R1+0x23b0] ;  /* 0x0023b00001847983 */ /* 0x001ea80000300c00 */
[----:B-1----:R-:W2:Y:S04]  /*19bb0*/  LDL.LU.128 R128, [R1+0x23a0] ;  /* 0x0023a00001807983 */ /* 0x002ea80000300c00 */
[----:B---3--:R-:W3:Y:S04]  /*19bc0*/  LDL.LU.128 R124, [R1+0x2390] ;  /* 0x00239000017c7983 */ /* 0x008ee80000300c00 */
[----:B----4-:R-:W4:Y:S04]  /*19bd0*/  LDL.LU.128 R120, [R1+0x2380] ;  /* 0x0023800001787983 */ /* 0x010f280000300c00 */
[----:B------:R-:W4:Y:S04]  /*19be0*/  LDL.LU.128 R116, [R1+0x2370] ;  /* 0x0023700001747983 */ /* 0x000f280000300c00 */
[----:B------:R-:W4:Y:S04]  /*19bf0*/  LDL.LU.128 R112, [R1+0x2360] ;  /* 0x0023600001707983 */ /* 0x000f280000300c00 */
[----:B------:R-:W4:Y:S04]  /*19c00*/  LDL.LU.128 R108, [R1+0x2350] ;  /* 0x00235000016c7983 */ /* 0x000f280000300c00 */
[----:B------:R0:W-:Y:S04]  /*19c10*/  STL.128 [R1+0x2340], R104 ;  /* 0x0023406801007387 */ /* 0x0001e80000100c00 */
[----:B------:R1:W-:Y:S04]  /*19c20*/  STL.128 [R1+0x2330], R100 ;  /* 0x0023306401007387 */ /* 0x0003e80000100c00 */
[----:B0-----:R-:W4:Y:S04]  /*19c30*/  LDL.LU.128 R104, [R1+0x2340] ;  /* 0x0023400001687983 */ /* 0x001f280000300c00 */
[----:B-1----:R-:W4:Y:S04]  /*19c40*/  LDL.LU.128 R100, [R1+0x2330] ;  /* 0x0023300001647983 */ /* 0x002f280000300c00 */
[----:B------:R0:W-:Y:S04]  /*19c50*/  STL.128 [R1+0x23f0], R148 ;  /* 0x0023f09401007387 */ /* 0x0001e80000100c00 */
[----:B--2---:R1:W-:Y:S04]  /*19c60*/  STL.128 [R1+0x2440], R20 ;  /* 0x0024401401007387 */ /* 0x0043e80000100c00 */
[----:B------:R2:W-:Y:S01]  /*19c70*/  STL.128 [R1+0x23e0], R144 ;  /* 0x0023e09001007387 */ /* 0x0005e20000100c00 */
[----:B0-----:R-:W-:-:S02]  /*19c80*/  IMAD.MOV.U32 R148, RZ, RZ, R223 ;  /* 0x000000ffff947224 */ /* 0x001fc400078e00df */
[----:B------:R-:W-:Y:S02]  /*19c90*/  IMAD.MOV.U32 R149, RZ, RZ, R222 ;  /* 0x000000ffff957224 */ /* 0x000fe400078e00de */
[----:B------:R-:W-:Y:S01]  /*19ca0*/  IMAD.MOV.U32 R150, RZ, RZ, R196 ;  /* 0x000000ffff967224 */ /* 0x000fe200078e00c4 */
[----:B------:R0:W-:Y:S01]  /*19cb0*/  STL.128 [R1+0x23d0], R140 ;  /* 0x0023d08c01007387 */ /* 0x0001e20000100c00 */
[----:B------:R-:W-:-:S03]  /*19cc0*/  IMAD.MOV.U32 R151, RZ, RZ, R195 ;  /* 0x000000ffff977224 */ /* 0x000fc600078e00c3 */
        /* <DEDUP_REMOVED lines=17> */
[----:B-1----:R-:W4:Y:S04]  /*19de0*/  LDL.LU.128 R20, [R1+0x2440] ;  /* 0x0024400001147983 */ /* 0x002f280000300c00 */
[----:B--2---:R-:W2:Y:S04]  /*19df0*/  LDL.LU.128 R144, [R1+0x23e0] ;  /* 0x0023e00001907983 */ /* 0x004ea80000300c00 */
[----:B0-----:R-:W2:Y:S04]  /*19e00*/  LDL.LU.128 R140, [R1+0x23d0] ;  /* 0x0023d000018c7983 */ /* 0x001ea80000300c00 */
[----:B---3--:R-:W3:Y:S04]  /*19e10*/  LDL.LU.128 R148, [R1+0x23f0] ;  /* 0x0023f00001947983 */ /* 0x008ee80000300c00 */
[----:B------:R-:W2:Y:S04]  /*19e20*/  LDL.LU.128 R136, [R1+0x23c0] ;  /* 0x0023c00001887983 */ /* 0x000ea80000300c00 */
[----:B------:R-:W3:Y:S04]  /*19e30*/  LDL.LU.128 R96, [R1+0x2320] ;  /* 0x0023200001607983 */ /* 0x000ee80000300c00 */
        /* <DEDUP_REMOVED lines=45> */
[----:B------:R0:W-:Y:S04]  /*1a110*/  STL.128 [R1+0x21a0], R184 ;  /* 0x0021a0b801007387 */ /* 0x0001e80000100c00 */
[----:B------:R1:W-:Y:S04]  /*1a120*/  STL.128 [R1+0x2190], R180 ;  /* 0x002190b401007387 */ /* 0x0003e80000100c00 */
[----:B------:R4:W-:Y:S04]  /*1a130*/  STL [R1+0x574], R101 ;  /* 0x0005746501007387 */ /* 0x0009e80000100800 */
[----:B------:R4:W-:Y:S04]  /*1a140*/  STL [R1+0x570], R100 ;  /* 0x0005706401007387 */ /* 0x0009e80000100800 */
[----:B0-----:R-:W2:Y:S04]  /*1a150*/  LDL.LU.128 R184, [R1+0x21a0] ;  /* 0x0021a00001b87983 */ /* 0x001ea80000300c00 */
[----:B-1----:R-:W2:Y:S04]  /*1a160*/  LDL.128 R180, [R1+0x580] ;  /* 0x0005800001b47983 */ /* 0x002ea80000100c00 */
[----:B------:R-:W-:Y:S04]  /*1a170*/  STL [R1+0x45c], R31 ;  /* 0x00045c1f01007387 */ /* 0x000fe80000100800 */
[----:B------:R-:W-:Y:S04]  /*1a180*/  STL [R1+0x458], R30 ;  /* 0x0004581e01007387 */ /* 0x000fe80000100800 */
[----:B------:R-:W-:Y:S04]  /*1a190*/  STL [R1+0x454], R29 ;  /* 0x0004541d01007387 */ /* 0x000fe80000100800 */
[----:B------:R-:W-:Y:S04]  /*1a1a0*/  STL [R1+0x450], R28 ;  /* 0x0004501c01007387 */ /* 0x000fe80000100800 */
[----:B------:R-:W2:Y:S04]  /*1a1b0*/  LDL.LU.128 R104, [R1+0x450] ;  /* 0x0004500001687983 */ /* 0x000ea80000300c00 */
[----:B----4-:R-:W4:Y:S04]  /*1a1c0*/  LDL.LU R101, [R1+0x588] ;  /* 0x0005880001657983 */ /* 0x010f280000300800 */
[----:B------:R-:W4:Y:S01]  /*1a1d0*/  LDL.LU R100, [R1+0x584] ;  /* 0x0005840001647983 */ /* 0x000f220000300800 */
[----:B------:R-:W-:-:S02]  /*1a1e0*/  IMAD.MOV.U32 R153, RZ, RZ, R193 ;  /* 0x000000ffff997224 */ /* 0x000fc400078e00c1 */
[-CC-:B------:R-:W-:Y:S01]  /*1a1f0*/  FFMA.FTZ R193, R172, R0.reuse, -R13.reuse ;  /* 0x00000000acc17223 */ /* 0x180fe2000001080d */
[----:B------:R-:W-:Y:S02]  /*1a200*/  IMAD.MOV.U32 R154, RZ, RZ, R192 ;  /* 0x000000ffff9a7224 */ /* 0x000fe400078e00c0 */
[-C--:B------:R-:W-:Y:S01]  /*1a210*/  FFMA.FTZ R192, R173, R0.reuse, -R13 ;  /* 0x00000000adc07223 */ /* 0x080fe2000001080d */
[-CC-:B------:R-:W-:Y:S01]  /*1a220*/  FFMA.FTZ R173, R170, R0.reuse, -R197.reuse ;  /* 0x00000000aaad7223 */ /* 0x180fe200000108c5 */
[-CC-:B------:R-:W-:Y:S01]  /*1a230*/  FFMA.FTZ R172, R171, R0.reuse, -R197.reuse ;  /* 0x00000000abac7223 */ /* 0x180fe200000108c5 */
[-CC-:B------:R-:W-:Y:S01]  /*1a240*/  FFMA.FTZ R171, R174, R0.reuse, -R197.reuse ;  /* 0x00000000aeab7223 */ /* 0x180fe200000108c5 */
[----:B------:R-:W-:-:S03]  /*1a250*/  FFMA.FTZ R170, R175, R0, -R197 ;  /* 0x00000000afaa7223 */ /* 0x000fc600000108c5 */
[----:B------:R-:W-:Y:S01]  /*1a260*/  MUFU.EX2 R173, R173 ;  /* 0x000000ad00ad7308 */ /* 0x000fe20000000800 */
[----:B------:R-:W-:Y:S02]  /*1a270*/  IMAD.MOV.U32 R152, RZ, RZ, R194 ;  /* 0x000000ffff987224 */ /* 0x000fe400078e00c2 */
[-CC-:B------:R-:W-:Y:S01]  /*1a280*/  FFMA.FTZ R195, R168, R0.reuse, -R13.reuse ;  /* 0x00000000a8c37223 */ /* 0x180fe2000001080d */
[----:B------:R-:W-:-:S04]  /*1a290*/  FFMA.FTZ R194, R169, R0, -R13 ;  /* 0x00000000a9c27223 */ /* 0x000fc8000001080d */
[----:B------:R-:W0:Y:S08]  /*1a2a0*/  MUFU.EX2 R172, R172 ;  /* 0x000000ac00ac7308 */ /* 0x000e300000000800 */
[----:B------:R-:W-:Y:S08]  /*1a2b0*/  MUFU.EX2 R171, R171 ;  /* 0x000000ab00ab7308 */ /* 0x000ff00000000800 */
[----:B------:R-:W1:Y:S01]  /*1a2c0*/  MUFU.EX2 R170, R170 ;  /* 0x000000aa00aa7308 */ /* 0x000e620000000800 */
[----:B------:R-:W-:Y:S01]  /*1a2d0*/  IMAD.MOV.U32 R155, RZ, RZ, R159 ;  /* 0x000000ffff9b7224 */ /* 0x000fe200078e009f */
[----:B------:R-:W-:Y:S01]  /*1a2e0*/  STL [R1+0x578], R102 ;  /* 0x0005786601007387 */ /* 0x000fe20000100800 */
[----:B------:R-:W-:-:S05]  /*1a2f0*/  VIADD R4, R16, 0x180 ;  /* 0x0000018010047836 */ /* 0x000fca0000000000 */
[----:B------:R-:W-:Y:S01]  /*1a300*/  MUFU.EX2 R195, R195 ;  /* 0x000000c300c37308 */ /* 0x000fe20000000800 */
[----:B------:R0:W-:Y:S07]  /*1a310*/  STL.128 [R1+0x3f0], R152 ;  /* 0x0003f09801007387 */ /* 0x0001ee0000100c00 */
[----:B------:R-:W2:Y:S01]  /*1a320*/  MUFU.EX2 R194, R194 ;  /* 0x000000c200c27308 */ /* 0x000ea20000000800 */
[----:B------:R-:W-:Y:S07]  /*1a330*/  STL [R1+0x590], R108 ;  /* 0x0005906c01007387 */ /* 0x000fee0000100800 */
[----:B------:R-:W-:Y:S01]  /*1a340*/  MUFU.EX2 R193, R193 ;  /* 0x000000c100c17308 */ /* 0x000fe20000000800 */
[----:B0-----:R-:W-:Y:S01]  /*1a350*/  F2FP.F16.F32.PACK_AB R153, R172, R173 ;  /* 0x000000adac99723e */ /* 0x001fe200000000ff */
[----:B------:R-:W-:Y:S06]  /*1a360*/  STL [R1+0x57c], R103 ;  /* 0x00057c6701007387 */ /* 0x000fec0000100800 */
[----:B------:R-:W0:Y:S01]  /*1a370*/  MUFU.EX2 R192, R192 ;  /* 0x000000c000c07308 */ /* 0x000e220000000800 */
[----:B---3--:R-:W-:Y:S01]  /*1a380*/  STL [R1+0x56c], R99 ;  /* 0x00056c6301007387 */ /* 0x008fe20000100800 */
[----:B-1----:R-:W-:-:S03]  /*1a390*/  F2FP.F16.F32.PACK_AB R155, R170, R171 ;  /* 0x000000abaa9b723e */ /* 0x002fc600000000ff */
[----:B------:R-:W-:Y:S04]  /*1a3a0*/  STL [R1+0x568], R98 ;  /* 0x0005686201007387 */ /* 0x000fe80000100800 */
[----:B------:R-:W-:Y:S04]  /*1a3b0*/  STL [R1+0x564], R97 ;  /* 0x0005646101007387 */ /* 0x000fe80000100800 */
[----:B------:R-:W-:Y:S04]  /*1a3c0*/  STL [R1+0x560], R96 ;  /* 0x0005606001007387 */ /* 0x000fe80000100800 */
[----:B------:R-:W-:Y:S04]  /*1a3d0*/  STL [R1+0x47c], R39 ;  /* 0x00047c2701007387 */ /* 0x000fe80000100800 */
[----:B------:R-:W-:Y:S04]  /*1a3e0*/  STL [R1+0x478], R38 ;  /* 0x0004782601007387 */ /* 0x000fe80000100800 */
[----:B------:R-:W-:Y:S04]  /*1a3f0*/  STL [R1+0x474], R37 ;  /* 0x0004742501007387 */ /* 0x000fe80000100800 */
[----:B------:R-:W-:Y:S04]  /*1a400*/  STL [R1+0x470], R36 ;  /* 0x0004702401007387 */ /* 0x000fe80000100800 */
[----:B------:R-:W-:Y:S04]  /*1a410*/  STL.128 [R1+0x2180], R176 ;  /* 0x002180b001007387 */ /* 0x000fe80000100c00 */
[----:B------:R1:W-:Y:S01]  /*1a420*/  STL.64 [R1+0x2170], R172 ;  /* 0x002170ac01007387 */ /* 0x0003e20000100a00 */
[----:B------:R-:W-:-:S03]  /*1a430*/  IMAD.MOV.U32 R159, RZ, RZ, R19 ;  /* 0x000000ffff9f7224 */ /* 0x000fc600078e0013 */
[----:B--2---:R-:W-:Y:S01]  /*1a440*/  STL [R1+0x55c], R95 ;  /* 0x00055c5f01007387 */ /* 0x004fe20000100800 */
[----:B------:R-:W-:-:S03]  /*1a450*/  R2UR UR6, R4 ;  /* 0x00000000040672ca */ /* 0x000fc600000e0000 */
[----:B------:R-:W-:Y:S01]  /*1a460*/  STL [R1+0x558], R94 ;  /* 0x0005585e01007387 */ /* 0x000fe20000100800 */
[----:B------:R-:W-:-:S03]  /*1a470*/  IMAD.MOV.U32 R196, RZ, RZ, R24 ;  /* 0x000000ffffc47224 */ /* 0x000fc600078e0018 */
[----:B------:R-:W-:Y:S04]  /*1a480*/  STL [R1+0x554], R93 ;  /* 0x0005545d01007387 */ /* 0x000fe80000100800 */
[----:B------:R-:W-:Y:S04]  /*1a490*/  STL [R1+0x550], R92 ;  /* 0x0005505c01007387 */ /* 0x000fe80000100800 */
[----:B------:R2:W-:Y:S04]  /*1a4a0*/  STL.64 [R1+0x2168], R170 ;  /* 0x002168aa01007387 */ /* 0x0005e80000100a00 */
[----:B------:R-:W3:Y:S04]  /*1a4b0*/  LDL.LU.128 R112, [R1+0x470] ;  /* 0x0004700001707983 */ /* 0x000ee80000300c00 */
[----:B-1----:R-:W3:Y:S04]  /*1a4c0*/  LDL.LU.128 R172, [R1+0x560] ;  /* 0x0005600001ac7983 */ /* 0x002ee80000300c00 */
[----:B------:R-:W3:Y:S04]  /*1a4d0*/  LDL.LU.128 R176, [R1+0x570] ;  /* 0x0005700001b07983 */ /* 0x000ee80000300c00 */
[----:B------:R1:W-:Y:S04]  /*1a4e0*/  STL.128 [R1+0x330], R164 ;  /* 0x000330a401007387 */ /* 0x0003e80000100c00 */
[----:B--2---:R-:W2:Y:S04]  /*1a4f0*/  LDL.LU.128 R168, [R1+0x550] ;  /* 0x0005500001a87983 */ /* 0x004ea80000300c00 */
[----:B------:R0:W-:Y:S04]  /*1a500*/  STL.128 [R1+0x320], R160 ;  /* 0x000320a001007387 */ /* 0x0001e80000100c00 */
[----:B------:R-:W-:Y:S01]  /*1a510*/  STL [R1+0x46c], R35 ;  /* 0x00046c2301007387 */ /* 0x000fe20000100800 */
[----:B-1----:R-:W-:-:S03]  /*1a520*/  IMAD.MOV.U32 R164, RZ, RZ, R11 ;  /* 0x000000ffffa47224 */ /* 0x002fc600078e000b */
[----:B------:R-:W-:Y:S01]  /*1a530*/  STL [R1+0x468], R34 ;  /* 0x0004682201007387 */ /* 0x000fe20000100800 */
[----:B------:R-:W-:Y:S02]  /*1a540*/  IMAD.MOV.U32 R165, RZ, RZ, R10 ;  /* 0x000000ffffa57224 */ /* 0x000fe400078e000a */
[----:B------:R-:W-:Y:S01]  /*1a550*/  IMAD.MOV.U32 R166, RZ, RZ, R9 ;  /* 0x000000ffffa67224 */ /* 0x000fe200078e0009 */
[----:B------:R-:W-:Y:S01]  /*1a560*/  STL [R1+0x464], R33 ;  /* 0x0004642101007387 */ /* 0x000fe20000100800 */
[----:B------:R-:W-:Y:S02]  /*1a570*/  IMAD.MOV.U32 R167, RZ, RZ, R7 ;  /* 0x000000ffffa77224 */ /* 0x000fe400078e0007 */
[----:B0-----:R-:W-:Y:S01]  /*1a580*/  IMAD.MOV.U32 R160, RZ, RZ, R18 ;  /* 0x000000ffffa07224 */ /* 0x001fe200078e0012 */
[----:B------:R-:W-:Y:S01]  /*1a590*/  STL [R1+0x460], R32 ;  /* 0x0004602001007387 */ /* 0x000fe20000100800 */
[----:B------:R-:W-:Y:S02]  /*1a5a0*/  IMAD.MOV.U32 R161, RZ, RZ, R15 ;  /* 0x000000ffffa17224 */ /* 0x000fe400078e000f */
[----:B------:R-:W-:Y:S01]  /*1a5b0*/  IMAD.MOV.U32 R162, RZ, RZ, R14 ;  /* 0x000000ffffa27224 */ /* 0x000fe200078e000e */
[----:B------:R-:W2:Y:S01]  /*1a5c0*/  LDL.LU.128 R108, [R1+0x460] ;  /* 0x00046000016c7983 */ /* 0x000ea20000300c00 */
[----:B------:R-:W-:-:S03]  /*1a5d0*/  IMAD.MOV.U32 R163, RZ, RZ, R12 ;  /* 0x000000ffffa37224 */ /* 0x000fc600078e000c */
[----:B------:R-:W2:Y:S01]  /*1a5e0*/  LDL.LU R99, [R1+0x580] ;  /* 0x0005800001637983 */ /* 0x000ea20000300800 */
[----:B------:R-:W-:-:S03]  /*1a5f0*/  F2FP.F16.F32.PACK_AB R152, R194, R195 ;  /* 0x000000c3c298723e */ /* 0x000fc600000000ff */
[----:B------:R0:W-:Y:S01]  /*1a600*/  STL.128 [R1+0x420], R164 ;  /* 0x000420a401007387 */ /* 0x0001e20000100c00 */
[----:B------:R-:W-:-:S03]  /*1a610*/  F2FP.F16.F32.PACK_AB R154, R192, R193 ;  /* 0x000000c1c09a723e */ /* 0x000fc600000000ff */
[----:B------:R1:W-:Y:S04]  /*1a620*/  STL.128 [R1+0x400], R156 ;  /* 0x0004009c01007387 */ /* 0x0003e80000100c00 */
[----:B------:R1:W-:Y:S01]  /*1a630*/  STL.128 [R1+0x410], R160 ;  /* 0x000410a001007387 */ /* 0x0003e20000100c00 */
[----:B0-----:R-:W-:Y:S02]  /*1a640*/  IMAD.MOV.U32 R164, RZ, RZ, R137 ;  /* 0x000000ffffa47224 */ /* 0x001fe400078e0089 */
[----:B------:R-:W-:Y:S02]  /*1a650*/  IMAD.MOV.U32 R165, RZ, RZ, R136 ;  /* 0x000000ffffa57224 */ /* 0x000fe400078e0088 */
[----:B-1----:R-:W-:Y:S02]  /*1a660*/  IMAD.MOV.U32 R156, RZ, RZ, R145 ;  /* 0x000000ffff9c7224 */ /* 0x002fe400078e0091 */
[----:B------:R-:W-:-:S02]  /*1a670*/  IMAD.MOV.U32 R157, RZ, RZ, R144 ;  /* 0x000000ffff9d7224 */ /* 0x000fc400078e0090 */
[----:B------:R-:W-:Y:S02]  /*1a680*/  IMAD.MOV.U32 R158, RZ, RZ, R143 ;  /* 0x000000ffff9e7224 */ /* 0x000fe400078e008f */
[----:B------:R-:W-:Y:S02]  /*1a690*/  IMAD.MOV.U32 R159, RZ, RZ, R142 ;  /* 0x000000ffff9f7224 */ /* 0x000fe400078e008e */
[----:B------:R-:W-:Y:S02]  /*1a6a0*/  IMAD.MOV.U32 R160, RZ, RZ, R141 ;  /* 0x000000ffffa07224 */ /* 0x000fe400078e008d */
[----:B------:R-:W-:Y:S02]  /*1a6b0*/  IMAD.MOV.U32 R161, RZ, RZ, R140 ;  /* 0x000000ffffa17224 */ /* 0x000fe400078e008c */
[----:B------:R-:W-:Y:S02]  /*1a6c0*/  IMAD.MOV.U32 R162, RZ, RZ, R139 ;  /* 0x000000ffffa27224 */ /* 0x000fe400078e008b */
[----:B------:R-:W-:Y:S01]  /*1a6d0*/  IMAD.MOV.U32 R163, RZ, RZ, R138 ;  /* 0x000000ffffa37224 */ /* 0x000fe200078e008a */
[----:B------:R-:W-:Y:S01]  /*1a6e0*/  STL [R1+0x54c], R91 ;  /* 0x00054c5b01007387 */ /* 0x000fe20000100800 */
[----:B------:R-:W-:-:S03]  /*1a6f0*/  IMAD.MOV.U32 R7, RZ, RZ, R151 ;  /* 0x000000ffff077224 */ /* 0x000fc600078e0097 */
[----:B------:R-:W-:Y:S01]  /*1a700*/  STL [R1+0x548], R90 ;  /* 0x0005485a01007387 */ /* 0x000fe20000100800 */
[----:B------:R-:W-:-:S03]  /*1a710*/  IMAD.MOV.U32 R12, RZ, RZ, R150 ;  /* 0x000000ffff0c7224 */ /* 0x000fc600078e0096 */
[----:B------:R-:W-:Y:S01]  /*1a720*/  STL [R1+0x544], R89 ;  /* 0x0005445901007387 */ /* 0x000fe20000100800 */
[----:B------:R-:W-:-:S03]  /*1a730*/  IMAD.MOV.U32 R14, RZ, RZ, R149 ;  /* 0x000000ffff0e7224 */ /* 0x000fc600078e0095 */
[----:B------:R-:W-:Y:S01]  /*1a740*/  STL [R1+0x540], R88 ;  /* 0x0005405801007387 */ /* 0x000fe20000100800 */
[----:B------:R-:W-:-:S03]  /*1a750*/  IMAD.MOV.U32 R15, RZ, RZ, R148 ;  /* 0x000000ffff0f7224 */ /* 0x000fc600078e0094 */
[----:B------:R-:W-:Y:S01]  /*1a760*/  STL.64 [R1+0x2160], R164 ;  /* 0x002160a401007387 */ /* 0x000fe20000100a00 */
[----:B------:R-:W-:-:S03]  /*1a770*/  IMAD.MOV.U32 R18, RZ, RZ, R147 ;  /* 0x000000ffff127224 */ /* 0x000fc600078e0093 */
[----:B------:R-:W-:Y:S01]  /*1a780*/  STL [R1+0x53c], R87 ;  /* 0x00053c5701007387 */ /* 0x000fe20000100800 */
[----:B------:R-:W-:-:S03]  /*1a790*/  IMAD.MOV.U32 R19, RZ, RZ, R146 ;  /* 0x000000ffff137224 */ /* 0x000fc600078e0092 */
[----:B------:R-:W-:Y:S04]  /*1a7a0*/  STL [R1+0x538], R86 ;  /* 0x0005385601007387 */ /* 0x000fe80000100800 */
[----:B------:R-:W-:Y:S04]  /*1a7b0*/  STL [R1+0x534], R85 ;  /* 0x0005345501007387 */ /* 0x000fe80000100800 */
[----:B------:R-:W-:Y:S04]  /*1a7c0*/  STL [R1+0x530], R84 ;  /* 0x0005305401007387 */ /* 0x000fe80000100800 */
[----:B------:R-:W-:Y:S04]  /*1a7d0*/  STL [R1+0x52c], R83 ;  /* 0x00052c5301007387 */ /* 0x000fe80000100800 */
[----:B------:R-:W-:Y:S04]  /*1a7e0*/  STL [R1+0x528], R82 ;  /* 0x0005285201007387 */ /* 0x000fe80000100800 */
[----:B------:R0:W-:Y:S01]  /*1a7f0*/  STL.128 [R1+0x2090], R184 ;  /* 0x002090b801007387 */ /* 0x0001e20000100c00 */
[----:B------:R-:W-:-:S03]  /*1a800*/  IMAD.MOV.U32 R102, RZ, RZ, R183 ;  /* 0x000000ffff667224 */ /* 0x000fc600078e00b7 */
[----:B------:R-:W-:Y:S04]  /*1a810*/  STL [R1+0x524], R81 ;  /* 0x0005245101007387 */ /* 0x000fe80000100800 */
[----:B------:R1:W-:Y:S04]  /*1a820*/  STL [R1+0x2018], R102 ;  /* 0x0020186601007387 */ /* 0x0003e80000100800 */
[----:B------:R-:W-:Y:S04]  /*1a830*/  STL [R1+0x520], R80 ;  /* 0x0005205001007387 */ /* 0x000fe80000100800 */
[----:B0-----:R-:W2:Y:S04]  /*1a840*/  LDL.128 R184, [R1+0x590] ;  /* 0x0005900001b87983 */ /* 0x001ea80000100c00 */
[----:B-1----:R-:W2:Y:S01]  /*1a850*/  LDL.LU R102, [R1+0x2018] ;  /* 0x0020180001667983 */ /* 0x002ea20000300800 */
[----:B------:R-:W-:-:S03]  /*1a860*/  IMAD.MOV.U32 R24, RZ, RZ, R105 ;  /* 0x000000ffff187224 */ /* 0x000fc600078e0069 */
[----:B------:R0:W-:Y:S01]  /*1a870*/  STL.128 [R1+0x240], R104 ;  /* 0x0002406801007387 */ /* 0x0001e20000100c00 */
[----:B------:R-:W-:-:S03]  /*1a880*/  IMAD.MOV.U32 R4, RZ, RZ, R104 ;  /* 0x000000ffff047224 */ /* 0x000fc600078e0068 */
[----:B------:R-:W2:Y:S04]  /*1a890*/  LDL.LU R103, [R1+0x590] ;  /* 0x0005900001677983 */ /* 0x000ea80000300800 */
[----:B----4-:R1:W-:Y:S04]  /*1a8a0*/  STL.64 [R1+0x2010], R100 ;  /* 0x0020106401007387 */ /* 0x0103e80000100a00 */
[----:B------:R-:W-:Y:S04]  /*1a8b0*/  STL.128 [R1+0x2150], R160 ;  /* 0x002150a001007387 */ /* 0x000fe80000100c00 */
[----:B0-----:R-:W4:Y:S04]  /*1a8c0*/  LDL.LU R105, [R1+0x598] ;  /* 0x0005980001697983 */ /* 0x001f280000300800 */
[----:B-1----:R-:W4:Y:S04]  /*1a8d0*/  LDL.LU.64 R100, [R1+0x2010] ;  /* 0x0020100001647983 */ /* 0x002f280000300a00 */
[----:B------:R-:W4:Y:S04]  /*1a8e0*/  LDL.LU R104, [R1+0x594] ;  /* 0x0005940001687983 */ /* 0x000f280000300800 */
[----:B------:R0:W-:Y:S04]  /*1a8f0*/  STL.128 [R1+0x2140], R156 ;  /* 0x0021409c01007387 */ /* 0x0001e80000100c00 */
[----:B------:R-:W4:Y:S04]  /*1a900*/  LDL.LU.128 R164, [R1+0x540] ;  /* 0x0005400001a47983 */ /* 0x000f280000300c00 */
[----:B------:R-:W-:Y:S04]  /*1a910*/  STL [R1+0x51c], R79 ;  /* 0x00051c4f01007387 */ /* 0x000fe80000100800 */
[----:B------:R-:W-:Y:S04]  /*1a920*/  STL [R1+0x518], R78 ;  /* 0x0005184e01007387 */ /* 0x000fe80000100800 */
[----:B------:R-:W-:Y:S04]  /*1a930*/  STL [R1+0x514], R77 ;  /* 0x0005144d01007387 */ /* 0x000fe80000100800 */
[----:B------:R-:W-:Y:S04]  /*1a940*/  STL [R1+0x510], R76 ;  /* 0x0005104c01007387 */ /* 0x000fe80000100800 */
[----:B------:R1:W-:Y:S04]  /*1a950*/  STL.128 [R1+0x2130], R152 ;  /* 0x0021309801007387 */ /* 0x0003e80000100c00 */
[----:B0-----:R-:W4:Y:S04]  /*1a960*/  LDL.LU.128 R156, [R1+0x520] ;  /* 0x00052000019c7983 */ /* 0x001f280000300c00 */
[----:B------:R-:W4:Y:S04]  /*1a970*/  LDL.LU.128 R160, [R1+0x530] ;  /* 0x0005300001a07983 */ /* 0x000f280000300c00 */
[----:B------:R-:W-:Y:S04]  /*1a980*/  STL [R1+0x50c], R75 ;  /* 0x00050c4b01007387 */ /* 0x000fe80000100800 */
[----:B------:R-:W-:Y:S04]  /*1a990*/  STL [R1+0x508], R74 ;  /* 0x0005084a01007387 */ /* 0x000fe80000100800 */
[----:B------:R-:W-:Y:S04]  /*1a9a0*/  STL [R1+0x504], R73 ;  /* 0x0005044901007387 */ /* 0x000fe80000100800 */
[----:B------:R-:W-:Y:S04]  /*1a9b0*/  STL [R1+0x500], R72 ;  /* 0x0005004801007387 */ /* 0x000fe80000100800 */
[----:B-1----:R-:W4:Y:S04]  /*1a9c0*/  LDL.LU.128 R152, [R1+0x510] ;  /* 0x0005100001987983 */ /* 0x002f280000300c00 */
[----:B------:R-:W-:Y:S04]  /*1a9d0*/  STL [R1+0x4fc], R71 ;  /* 0x0004fc4701007387 */ /* 0x000fe80000100800 */
[----:B------:R-:W-:Y:S04]  /*1a9e0*/  STL [R1+0x4f8], R70 ;  /* 0x0004f84601007387 */ /* 0x000fe80000100800 */
[----:B------:R-:W-:Y:S04]  /*1a9f0*/  STL [R1+0x4f4], R69 ;  /* 0x0004f44501007387 */ /* 0x000fe80000100800 */
[----:B------:R-:W-:Y:S04]  /*1aa00*/  STL [R1+0x4f0], R68 ;  /* 0x0004f04401007387 */ /* 0x000fe80000100800 */
[----:B------:R-:W4:Y:S04]  /*1aa10*/  LDL.LU.128 R148, [R1+0x500] ;  /* 0x0005000001947983 */ /* 0x000f280000300c00 */
        /* <DEDUP_REMOVED lines=13> */
[----:B------:R-:W4:Y:S04]  /*1aaf0*/  LDL.LU.128 R136, [R1+0x4d0] ;  /* 0x0004d00001887983 */ /* 0x000f280000300c00 */
[----:B------:R-:W4:Y:S04]  /*1ab00*/  LDL.LU.128 R140, [R1+0x4e0] ;  /* 0x0004e000018c7983 */ /* 0x000f280000300c00 */
        /* <DEDUP_REMOVED lines=19> */
[----:B------:R-:W4:Y:S04]  /*1ac40*/  LDL.LU.128 R116, [R1+0x480] ;  /* 0x0004800001747983 */ /* 0x000f280000300c00 */
[----:B------:R-:W4:Y:S01]  /*1ac50*/  LDL.LU.128 R120, [R1+0x490] ;  /* 0x0004900001787983 */ /* 0x000f220000300c00 */
[----:B------:R-:W-:-:S02]  /*1ac60*/  IMAD.MOV.U32 R9, RZ, RZ, R6 ;  /* 0x000000ffff097224 */ /* 0x000fc400078e0006 */
[----:B------:R-:W-:Y:S01]  /*1ac70*/  IMAD.MOV.U32 R6, RZ, RZ, R25 ;  /* 0x000000ffff067224 */ /* 0x000fe200078e0019 */
[----:B---3--:R0:W-:Y:S01]  /*1ac80*/  STL.128 [R1+0x260], R112 ;  /* 0x0002607001007387 */ /* 0x0081e20000100c00 */
        /* <DEDUP_REMOVED lines=8> */
[----:B0-----:R-:W3:Y:S01]  /*1ad10*/  LDL.128 R112, [R1+0x5a0] ;  /* 0x0005a00001707983 */ /* 0x001ee20000100c00 */
        /* <DEDUP_REMOVED lines=9> */
[----:B------:R-:W-:Y:S01]  /*1adb0*/  IMAD.MOV.U32 R11, RZ, RZ, R2 ;  /* 0x000000ffff0b7224 */ /* 0x000fe200078e0002 */
[----:B------:R-:W-:Y:S01]  /*1adc0*/  STL.128 [R1+0x250], R108 ;  /* 0x0002506c01007387 */ /* 0x000fe20000100c00 */
[----:B------:R-:W-:Y:S02]  /*1add0*/  IMAD.MOV.U32 R3, RZ, RZ, R26 ;  /* 0x000000ffff037224 */ /* 0x000fe400078e001a */
[----:B------:R-:W-:Y:S02]  /*1ade0*/  IMAD.MOV.U32 R2, RZ, RZ, R27 ;  /* 0x000000ffff027224 */ /* 0x000fe400078e001b */
[----:B------:R-:W-:Y:S01]  /*1adf0*/  IMAD.MOV.U32 R106, RZ, RZ, R187 ;  /* 0x000000ffff6a7224 */ /* 0x000fe200078e00bb */
[----:B------:R-:W-:Y:S01]  /*1ae00*/  STL.128 [R1+0x1fe0], R96 ;  /* 0x001fe06001007387 */ /* 0x000fe20000100c00 */
[----:B------:R-:W-:Y:S02]  /*1ae10*/  IMAD.MOV.U32 R26, RZ, RZ, R107 ;  /* 0x000000ffff1a7224 */ /* 0x000fe400078e006b */
[----:B------:R-:W-:Y:S01]  /*1ae20*/  IMAD.MOV.U32 R28, RZ, RZ, R109 ;  /* 0x000000ffff1c7224 */ /* 0x000fe200078e006d */
[----:B------:R0:W-:Y:S01]  /*1ae30*/  STL [R1+0x2008], R106 ;  /* 0x0020086a01007387 */ /* 0x0001e20000100800 */
[----:B------:R-:W-:-:S03]  /*1ae40*/  IMAD.MOV.U32 R27, RZ, RZ, R108 ;  /* 0x000000ffff1b7224 */ /* 0x000fc600078e006c */
[----:B------:R1:W-:Y:S04]  /*1ae50*/  STL.128 [R1+0x1fd0], R92 ;  /* 0x001fd05c01007387 */ /* 0x0003e80000100c00 */
[----:B------:R-:W-:Y:S04]  /*1ae60*/  STL.128 [R1+0x1fc0], R88 ;  /* 0x001fc05801007387 */ /* 0x000fe80000100c00 */
[----:B0-----:R-:W2:Y:S04]  /*1ae70*/  LDL.LU R106, [R1+0x2008] ;  /* 0x00200800016a7983 */ /* 0x001ea80000300800 */
[----:B------:R-:W2:Y:S04]  /*1ae80*/  LDL.LU.128 R96, [R1+0x1fe0] ;  /* 0x001fe00001607983 */ /* 0x000ea80000300c00 */
[----:B-1----:R-:W2:Y:S04]  /*1ae90*/  LDL.LU.128 R92, [R1+0x1fd0] ;  /* 0x001fd000015c7983 */ /* 0x002ea80000300c00 */
[----:B----4-:R-:W-:Y:S04]  /*1aea0*/  STL.128 [R1+0x1ff0], R100 ;  /* 0x001ff06401007387 */ /* 0x010fe80000100c00 */
[----:B------:R0:W-:Y:S04]  /*1aeb0*/  STL.64 [R1+0x2000], R104 ;  /* 0x0020006801007387 */ /* 0x0001e80000100a00 */
[----:B------:R-:W4:Y:S04]  /*1aec0*/  LDL.LU R109, [R1+0x5a8] ;  /* 0x0005a800016d7983 */ /* 0x000f280000300800 */
[----:B------:R-:W4:Y:S04]  /*1aed0*/  LDL.LU R108, [R1+0x5a4] ;  /* 0x0005a400016c7983 */ /* 0x000f280000300800 */
[----:B0-----:R-:W2:Y:S04]  /*1aee0*/  LDL.LU.64 R104, [R1+0x2000] ;  /* 0x0020000001687983 */ /* 0x001ea80000300a00 */
[----:B------:R-:W2:Y:S04]  /*1aef0*/  LDL.LU.128 R100, [R1+0x1ff0] ;  /* 0x001ff00001647983 */ /* 0x000ea80000300c00 */
[----:B------:R-:W2:Y:S04]  /*1af00*/  LDL.LU R107, [R1+0x5a0] ;  /* 0x0005a000016b7983 */ /* 0x000ea80000300800 */
[----:B------:R-:W2:Y:S01]  /*1af10*/  LDL.LU.128 R88, [R1+0x1fc0] ;  /* 0x001fc00001587983 */ /* 0x000ea20000300c00 */
        /* <DEDUP_REMOVED lines=13> */
[----:B------:R0:W-:Y:S01]  /*1aff0*/  STL.128 [R1+0x1fb0], R84 ;  /* 0x001fb05401007387 */ /* 0x0001e20000100c00 */
[----:B------:R-:W-:-:S02]  /*1b000*/  IMAD.MOV.U32 R74, RZ, RZ, R155 ;  /* 0x000000ffff4a7224 */ /* 0x000fc400078e009b */
[----:B------:R-:W-:Y:S02]  /*1b010*/  IMAD.MOV.U32 R73, RZ, RZ, R154 ;  /* 0x000000ffff497224 */ /* 0x000fe400078e009a */
[----:B------:R-:W-:Y:S02]  /*1b020*/  IMAD.MOV.U32 R72, RZ, RZ, R153 ;  /* 0x000000ffff487224 */ /* 0x000fe400078e0099 */
[----:B------:R-:W-:Y:S01]  /*1b030*/  IMAD.MOV.U32 R71, RZ, RZ, R152 ;  /* 0x000000ffff477224 */ /* 0x000fe200078e0098 */
[----:B------:R1:W-:Y:S04]  /*1b040*/  STL.128 [R1+0x1fa0], R80 ;  /* 0x001fa05001007387 */ /* 0x0003e80000100c00 */
[----:B------:R1:W-:Y:S04]  /*1b050*/  STL.128 [R1+0x1f90], R76 ;  /* 0x001f904c01007387 */ /* 0x0003e80000100c00 */
[----:B0-----:R-:W2:Y:S01]  /*1b060*/  LDL.LU.128 R84, [R1+0x1fb0] ;  /* 0x001fb00001547983 */ /* 0x001ea20000300c00 */
[----:B------:R-:W-:-:S02]  /*1b070*/  IMAD.MOV.U32 R70, RZ, RZ, R151 ;  /* 0x000000ffff467224 */ /* 0x000fc400078e0097 */
[----:B------:R-:W-:Y:S02]  /*1b080*/  IMAD.MOV.U32 R69, RZ, RZ, R150 ;  /* 0x000000ffff457224 */ /* 0x000fe400078e0096 */
[----:B------:R-:W-:Y:S02]  /*1b090*/  IMAD.MOV.U32 R68, RZ, RZ, R149 ;  /* 0x000000ffff447224 */ /* 0x000fe400078e0095 */
[----:B------:R-:W-:Y:S01]  /*1b0a0*/  IMAD.MOV.U32 R67, RZ, RZ, R148 ;  /* 0x000000ffff437224 */ /* 0x000fe200078e0094 */
[----:B------:R0:W-:Y:S04]  /*1b0b0*/  STL.128 [R1+0x1f80], R72 ;  /* 0x001f804801007387 */ /* 0x0001e80000100c00 */
[----:B-1----:R-:W2:Y:S04]  /*1b0c0*/  LDL.LU.128 R80, [R1+0x1fa0] ;  /* 0x001fa00001507983 */ /* 0x002ea80000300c00 */
[----:B------:R-:W2:Y:S01]  /*1b0d0*/  LDL.LU.128 R76, [R1+0x1f90] ;  /* 0x001f9000014c7983 */ /* 0x000ea20000300c00 */
[----:B------:R-:W-:-:S03]  /*1b0e0*/  IMAD.MOV.U32 R30, RZ, RZ, R111 ;  /* 0x000000ffff1e7224 */ /* 0x000fc600078e006f */
[----:B------:R1:W-:Y:S01]  /*1b0f0*/  STL.128 [R1+0x1f70], R68 ;  /* 0x001f704401007387 */ /* 0x0003e20000100c00 */
[----:B------:R-:W-:-:S03]  /*1b100*/  IMAD.MOV.U32 R29, RZ, RZ, R110 ;  /* 0x000000ffff1d7224 */ /* 0x000fc600078e006e */
[----:B0-----:R-:W2:Y:S01]  /*1b110*/  LDL.LU.128 R72, [R1+0x1f80] ;  /* 0x001f800001487983 */ /* 0x001ea20000300c00 */
[----:B------:R-:W-:Y:S02]  /*1b120*/  IMAD.MOV.U32 R5, RZ, RZ, R17 ;  /* 0x000000ffff057224 */ /* 0x000fe400078e0011 */
[----:B------:R-:W-:Y:S01]  /*1b130*/  IMAD.MOV.U32 R66, RZ, RZ, R147 ;  /* 0x000000ffff427224 */ /* 0x000fe200078e0093 */
[----:B-1----:R-:W2:Y:S01]  /*1b140*/  LDL.LU.128 R68, [R1+0x1f70] ;  /* 0x001f700001447983 */ /* 0x002ea20000300c00 */
[----:B------:R-:W-:Y:S02]  /*1b150*/  IMAD.MOV.U32 R65, RZ, RZ, R146 ;  /* 0x000000ffff417224 */ /* 0x000fe400078e0092 */
[----:B------:R-:W-:Y:S02]  /*1b160*/  IMAD.MOV.U32 R64, RZ, RZ, R145 ;  /* 0x000000ffff407224 */ /* 0x000fe400078e0091 */
[----:B------:R-:W-:-:S03]  /*1b170*/  IMAD.MOV.U32 R63, RZ, RZ, R144 ;  /* 0x000000ffff3f7224 */ /* 0x000fc600078e0090 */
[----:B------:R0:W-:Y:S01]  /*1b180*/  STL.128 [R1+0x1f60], R64 ;  /* 0x001f604001007387 */ /* 0x0001e20000100c00 */
[----:B------:R-:W-:Y:S02]  /*1b190*/  IMAD.MOV.U32 R58, RZ, RZ, R139 ;  /* 0x000000ffff3a7224 */ /* 0x000fe400078e008b */
[----:B------:R-:W-:Y:S02]  /*1b1a0*/  IMAD.MOV.U32 R57, RZ, RZ, R138 ;  /* 0x000000ffff397224 */ /* 0x000fe400078e008a */
[----:B------:R-:W-:Y:S01]  /*1b1b0*/  IMAD.MOV.U32 R56, RZ, RZ, R137 ;  /* 0x000000ffff387224 */ /* 0x000fe200078e0089 */
[----:B0-----:R-:W2:Y:S01]  /*1b1c0*/  LDL.LU.128 R64, [R1+0x1f60] ;  /* 0x001f600001407983 */ /* 0x001ea20000300c00 */
[----:B------:R-:W-:Y:S02]  /*1b1d0*/  IMAD.MOV.U32 R62, RZ, RZ, R143 ;  /* 0x000000ffff3e7224 */ /* 0x000fe400078e008f */
[----:B------:R-:W-:Y:S02]  /*1b1e0*/  IMAD.MOV.U32 R61, RZ, RZ, R142 ;  /* 0x000000ffff3d7224 */ /* 0x000fe400078e008e */
[----:B------:R-:W-:-:S02]  /*1b1f0*/  IMAD.MOV.U32 R60, RZ, RZ, R141 ;  /* 0x000000ffff3c7224 */ /* 0x000fc400078e008d */
[----:B------:R-:W-:Y:S02]  /*1b200*/  IMAD.MOV.U32 R59, RZ, RZ, R140 ;  /* 0x000000ffff3b7224 */ /* 0x000fe400078e008c */
[----:B------:R-:W-:Y:S01]  /*1b210*/  IMAD.MOV.U32 R55, RZ, RZ, R136 ;  /* 0x000000ffff377224 */ /* 0x000fe200078e0088 */
[----:B------:R0:W-:Y:S04]  /*1b220*/  STL.128 [R1+0x1f50], R60 ;  /* 0x001f503c01007387 */ /* 0x0001e80000100c00 */
[----:B------:R1:W-:Y:S01]  /*1b230*/  STL.128 [R1+0x1f40], R56 ;  /* 0x001f403801007387 */ /* 0x0003e20000100c00 */
[----:B------:R-:W-:Y:S02]  /*1b240*/  IMAD.MOV.U32 R54, RZ, RZ, R135 ;  /* 0x000000ffff367224 */ /* 0x000fe400078e0087 */
[----:B------:R-:W-:-:S02]  /*1b250*/  IMAD.MOV.U32 R53, RZ, RZ, R134 ;  /* 0x000000ffff357224 */ /* 0x000fc400078e0086 */
[----:B------:R-:W-:Y:S02]  /*1b260*/  IMAD.MOV.U32 R52, RZ, RZ, R133 ;  /* 0x000000ffff347224 */ /* 0x000fe400078e0085 */
[----:B------:R-:W-:Y:S01]  /*1b270*/  IMAD.MOV.U32 R51, RZ, RZ, R132 ;  /* 0x000000ffff337224 */ /* 0x000fe200078e0084 */
[----:B0-----:R-:W2:Y:S04]  /*1b280*/  LDL.LU.128 R60, [R1+0x1f50] ;  /* 0x001f5000013c7983 */ /* 0x001ea80000300c00 */
[----:B------:R0:W-:Y:S04]  /*1b290*/  STL.128 [R1+0x1f30], R52 ;  /* 0x001f303401007387 */ /* 0x0001e80000100c00 */
[----:B-1----:R-:W2:Y:S01]  /*1b2a0*/  LDL.LU.128 R56, [R1+0x1f40] ;  /* 0x001f400001387983 */ /* 0x002ea20000300c00 */
[----:B------:R-:W-:-:S02]  /*1b2b0*/  IMAD.MOV.U32 R50, RZ, RZ, R131 ;  /* 0x000000ffff327224 */ /* 0x000fc400078e0083 */
[----:B------:R-:W-:Y:S02]  /*1b2c0*/  IMAD.MOV.U32 R49, RZ, RZ, R130 ;  /* 0x000000ffff317224 */ /* 0x000fe400078e0082 */
[----:B------:R-:W-:Y:S02]  /*1b2d0*/  IMAD.MOV.U32 R48, RZ, RZ, R129 ;  /* 0x000000ffff307224 */ /* 0x000fe400078e0081 */
[----:B------:R-:W-:Y:S01]  /*1b2e0*/  IMAD.MOV.U32 R47, RZ, RZ, R128 ;  /* 0x000000ffff2f7224 */ /* 0x000fe200078e0080 */
[----:B0-----:R-:W2:Y:S04]  /*1b2f0*/  LDL.LU.128 R52, [R1+0x1f30] ;  /* 0x001f300001347983 */ /* 0x001ea80000300c00 */
[----:B------:R0:W-:Y:S01]  /*1b300*/  STL.128 [R1+0x1f20], R48 ;  /* 0x001f203001007387 */ /* 0x0001e20000100c00 */
[----:B------:R-:W-:-:S03]  /*1b310*/  R2UR UR7, R5 ;  /* 0x00000000050772ca */ /* 0x000fc600000e0000 */
[----:B------:R1:W-:Y:S04]  /*1b320*/  STL.128 [R1+0x1ed0], R28 ;  /* 0x001ed01c01007387 */ /* 0x0003e80000100c00 */
[----:B------:R-:W-:Y:S04]  /*1b330*/  STL.128 [R1+0x1ec0], R24 ;  /* 0x001ec01801007387 */ /* 0x000fe80000100c00 */
[----:B0-----:R-:W2:Y:S04]  /*1b340*/  LDL.LU.128 R48, [R1+0x1f20] ;  /* 0x001f200001307983 */ /* 0x001ea80000300c00 */
[----:B-1----:R-:W2:Y:S01]  /*1b350*/  LDL.LU.128 R28, [R1+0x1ed0] ;  /* 0x001ed000011c7983 */ /* 0x002ea20000300c00 */
        /* <DEDUP_REMOVED lines=12> */
[----:B------:R0:W-:Y:S04]  /*1b420*/  STL.128 [R1+0x1f10], R44 ;  /* 0x001f102c01007387 */ /* 0x0001e80000100c00 */
[----:B------:R1:W-:Y:S04]  /*1b430*/  STL.128 [R1+0x1f00], R40 ;  /* 0x001f002801007387 */ /* 0x0003e80000100c00 */
[----:B------:R3:W-:Y:S04]  /*1b440*/  STL.128 [R1+0x1ef0], R36 ;  /* 0x001ef02401007387 */ /* 0x0007e80000100c00 */
[----:B------:R3:W-:Y:S04]  /*1b450*/  STL.128 [R1+0x1ee0], R32 ;  /* 0x001ee02001007387 */ /* 0x0007e80000100c00 */
[----:B0-----:R-:W2:Y:S04]  /*1b460*/  LDL.LU.128 R44, [R1+0x1f10] ;  /* 0x001f1000012c7983 */ /* 0x001ea80000300c00 */
[----:B-1----:R-:W2:Y:S04]  /*1b470*/  LDL.LU.128 R40, [R1+0x1f00] ;  /* 0x001f000001287983 */ /* 0x002ea80000300c00 */
[----:B---3--:R-:W3:Y:S04]  /*1b480*/  LDL.LU.128 R36, [R1+0x1ef0] ;  /* 0x001ef00001247983 */ /* 0x008ee80000300c00 */
[----:B------:R-:W3:Y:S04]  /*1b490*/  LDL.LU.128 R32, [R1+0x1ee0] ;  /* 0x001ee00001207983 */ /* 0x000ee80000300c00 */
[----:B------:R0:W-:Y:S04]  /*1b4a0*/  STL.128 [R1+0x1ea0], R16 ;  /* 0x001ea01001007387 */ /* 0x0001e80000100c00 */
[----:B------:R1:W-:Y:S04]  /*1b4b0*/  STL.128 [R1+0x1e90], R12 ;  /* 0x001e900c01007387 */ /* 0x0003e80000100c00 */
[----:B------:R1:W-:Y:S04]  /*1b4c0*/  STL.128 [R1+0x1e70], R4 ;  /* 0x001e700401007387 */ /* 0x0003e80000100c00 */
[----:B------:R-:W3:Y:S04]  /*1b4d0*/  LDL.LU.128 R24, [R1+0x1ec0] ;  /* 0x001ec00001187983 */ /* 0x000ee80000300c00 */
[----:B0-----:R-:W3:Y:S04]  /*1b4e0*/  LDL.LU.128 R16, [R1+0x1ea0] ;  /* 0x001ea00001107983 */ /* 0x001ee80000300c00 */
[----:B-1----:R-:W3:Y:S04]  /*1b4f0*/  LDL.LU.128 R12, [R1+0x1e90] ;  /* 0x001e9000010c7983 */ /* 0x002ee80000300c00 */
[----:B------:R-:W3:Y:S01]  /*1b500*/  LDL.LU.128 R4, [R1+0x1e70] ;  /* 0x001e700001047983 */ /* 0x000ee20000300c00 */
[----:B------:R-:W-:-:S03]  /*1b510*/  IMAD.MOV.U32 R110, RZ, RZ, R115 ;  /* 0x000000ffff6e7224 */ /* 0x000fc600078e0073 */
[----:B------:R0:W-:Y:S04]  /*1b520*/  STL.128 [R1+0x270], R116 ;  /* 0x0002707401007387 */ /* 0x0001e80000100c00 */
[----:B------:R1:W-:Y:S04]  /*1b530*/  STL.128 [R1+0x1eb0], R20 ;  /* 0x001eb01401007387 */ /* 0x0003e80000100c00 */
[----:B------:R4:W-:Y:S04]  /*1b540*/  STL.128 [R1+0x1e80], R8 ;  /* 0x001e800801007387 */ /* 0x0009e80000100c00 */
[----:B------:R-:W-:Y:S04]  /*1b550*/  STL.128 [R1+0x390], R112 ;  /* 0x0003907001007387 */ /* 0x000fe80000100c00 */
[----:B0-----:R-:W3:Y:S04]  /*1b560*/  LDL.128 R116, [R1+0x5b0] ;  /* 0x0005b00001747983 */ /* 0x001ee80000100c00 */
[----:B-1----:R-:W3:Y:S04]  /*1b570*/  LDL.LU.128 R20, [R1+0x1eb0] ;  /* 0x001eb00001147983 */ /* 0x002ee80000300c00 */
[----:B----4-:R-:W4:Y:S04]  /*1b580*/  LDL.LU.128 R8, [R1+0x1e80] ;  /* 0x001e800001087983 */ /* 0x010f280000300c00 */
[----:B------:R0:W-:Y:S04]  /*1b590*/  STL [R1+0x1e68], R110 ;  /* 0x001e686e01007387 */ /* 0x0001e80000100800 */
[----:B------:R1:W-:Y:S04]  /*1b5a0*/  STL.64 [R1+0x1e60], R108 ;  /* 0x001e606c01007387 */ /* 0x0003e80000100a00 */
[----:B--2---:R2:W-:Y:S04]  /*1b5b0*/  STL.128 [R1+0x1e50], R104 ;  /* 0x001e506801007387 */ /* 0x0045e80000100c00 */
[----:B------:R2:W-:Y:S04]  /*1b5c0*/  STL.128 [R1+0x1e40], R100 ;  /* 0x001e406401007387 */ /* 0x0005e80000100c00 */
[----:B------:R2:W-:Y:S04]  /*1b5d0*/  STL.128 [R1+0x1e30], R96 ;  /* 0x001e306001007387 */ /* 0x0005e80000100c00 */
[----:B------:R2:W-:Y:S04]  /*1b5e0*/  STL.128 [R1+0x1e20], R92 ;  /* 0x001e205c01007387 */ /* 0x0005e80000100c00 */
[----:B------:R2:W-:Y:S04]  /*1b5f0*/  STL.128 [R1+0x1e10], R88 ;  /* 0x001e105801007387 */ /* 0x0005e80000100c00 */
[----:B0-----:R-:W4:Y:S04]  /*1b600*/  LDL.LU R110, [R1+0x1e68] ;  /* 0x001e6800016e7983 */ /* 0x001f280000300800 */
[----:B-1----:R-:W4:Y:S04]  /*1b610*/  LDL.LU.64 R108, [R1+0x1e60] ;  /* 0x001e6000016c7983 */ /* 0x002f280000300a00 */
[----:B--2---:R-:W2:Y:S04]  /*1b620*/  LDL.LU.128 R104, [R1+0x1e50] ;  /* 0x001e500001687983 */ /* 0x004ea80000300c00 */
[----:B------:R-:W2:Y:S04]  /*1b630*/  LDL.LU.128 R100, [R1+0x1e40] ;  /* 0x001e400001647983 */ /* 0x000ea80000300c00 */
[----:B------:R-:W2:Y:S04]  /*1b640*/  LDL.LU.128 R96, [R1+0x1e30] ;  /* 0x001e300001607983 */ /* 0x000ea80000300c00 */
[----:B------:R-:W2:Y:S04]  /*1b650*/  LDL.LU.128 R92, [R1+0x1e20] ;  /* 0x001e2000015c7983 */ /* 0x000ea80000300c00 */
[----:B------:R-:W2:Y:S04]  /*1b660*/  LDL.LU R113, [R1+0x5b8] ;  /* 0x0005b80001717983 */ /* 0x000ea80000300800 */
[----:B------:R-:W2:Y:S04]  /*1b670*/  LDL.LU R112, [R1+0x5b4] ;  /* 0x0005b40001707983 */ /* 0x000ea80000300800 */
[----:B------:R-:W2:Y:S04]  /*1b680*/  LDL.LU R111, [R1+0x5b0] ;  /* 0x0005b000016f7983 */ /* 0x000ea80000300800 */
[----:B------:R-:W2:Y:S04]  /*1b690*/  LDL.LU.128 R88, [R1+0x1e10] ;  /* 0x001e100001587983 */ /* 0x000ea80000300c00 */
[----:B------:R0:W-:Y:S04]  /*1b6a0*/  STL.128 [R1+0x1e00], R84 ;  /* 0x001e005401007387 */ /* 0x0001e80000100c00 */
[----:B------:R1:W-:Y:S04]  /*1b6b0*/  STL.128 [R1+0x1df0], R80 ;  /* 0x001df05001007387 */ /* 0x0003e80000100c00 */
[----:B------:R1:W-:Y:S04]  /*1b6c0*/  STL.128 [R1+0x1de0], R76 ;  /* 0x001de04c01007387 */ /* 0x0003e80000100c00 */
[----:B------:R1:W-:Y:S04]  /*1b6d0*/  STL.128 [R1+0x1dd0], R72 ;  /* 0x001dd04801007387 */ /* 0x0003e80000100c00 */
[----:B0-----:R-:W2:Y:S04]  /*1b6e0*/  LDL.LU.128 R84, [R1+0x1e00] ;  /* 0x001e000001547983 */ /* 0x001ea80000300c00 */
[----:B-1----:R-:W2:Y:S04]  /*1b6f0*/  LDL.LU.128 R80, [R1+0x1df0] ;  /* 0x001df00001507983 */ /* 0x002ea80000300c00 */
[----:B------:R-:W2:Y:S04]  /*1b700*/  LDL.LU.128 R76, [R1+0x1de0] ;  /* 0x001de000014c7983 */ /* 0x000ea80000300c00 */
[----:B------:R0:W-:Y:S04]  /*1b710*/  STL.128 [R1+0x1dc0], R68 ;  /* 0x001dc04401007387 */ /* 0x0001e80000100c00 */
[----:B------:R-:W2:Y:S04]  /*1b720*/  LDL.LU.128 R72, [R1+0x1dd0] ;  /* 0x001dd00001487983 */ /* 0x000ea80000300c00 */
[----:B0-----:R-:W2:Y:S04]  /*1b730*/  LDL.LU.128 R68, [R1+0x1dc0] ;  /* 0x001dc00001447983 */ /* 0x001ea80000300c00 */
[----:B------:R0:W-:Y:S04]  /*1b740*/  STL.128 [R1+0x1db0], R64 ;  /* 0x001db04001007387 */ /* 0x0001e80000100c00 */
[----:B0-----:R-:W2:Y:S04]  /*1b750*/  LDL.LU.128 R64, [R1+0x1db0] ;  /* 0x001db00001407983 */ /* 0x001ea80000300c00 */
[----:B------:R0:W-:Y:S04]  /*1b760*/  STL.128 [R1+0x1da0], R60 ;  /* 0x001da03c01007387 */ /* 0x0001e80000100c00 */
[----:B------:R1:W-:Y:S04]  /*1b770*/  STL.128 [R1+0x1d90], R56 ;  /* 0x001d903801007387 */ /* 0x0003e80000100c00 */
[----:B0-----:R-:W2:Y:S04]  /*1b780*/  LDL.LU.128 R60, [R1+0x1da0] ;  /* 0x001da000013c7983 */ /* 0x001ea80000300c00 */
[----:B------:R0:W-:Y:S04]  /*1b790*/  STL.128 [R1+0x1d80], R52 ;  /* 0x001d803401007387 */ /* 0x0001e80000100c00 */
[----:B-1----:R-:W2:Y:S04]  /*1b7a0*/  LDL.LU.128 R56, [R1+0x1d90] ;  /* 0x001d900001387983 */ /* 0x002ea80000300c00 */
[----:B0-----:R-:W2:Y:S04]  /*1b7b0*/  LDL.LU.128 R52, [R1+0x1d80] ;  /* 0x001d800001347983 */ /* 0x001ea80000300c00 */
[----:B------:R0:W-:Y:S04]  /*1b7c0*/  STL.128 [R1+0x1d70], R48 ;  /* 0x001d703001007387 */ /* 0x0001e80000100c00 */
[----:B------:R1:W-:Y:S04]  /*1b7d0*/  STL.128 [R1+0x1d20], R28 ;  /* 0x001d201c01007387 */ /* 0x0003e80000100c00 */
[----:B0-----:R-:W2:Y:S04]  /*1b7e0*/  LDL.LU.128 R48, [R1+0x1d70] ;  /* 0x001d700001307983 */ /* 0x001ea80000300c00 */
[----:B-1----:R-:W2:Y:S04]  /*1b7f0*/  LDL.LU.128 R28, [R1+0x1d20] ;  /* 0x001d2000011c7983 */ /* 0x002ea80000300c00 */
[----:B------:R0:W-:Y:S04]  /*1b800*/  STL.128 [R1+0x1d60], R44 ;  /* 0x001d602c01007387 */ /* 0x0001e80000100c00 */
[----:B------:R1:W-:Y:S04]  /*1b810*/  STL.128 [R1+0x1d50], R40 ;  /* 0x001d502801007387 */ /* 0x0003e80000100c00 */
[----:B---3--:R3:W-:Y:S04]  /*1b820*/  STL.128 [R1+0x1d40], R36 ;  /* 0x001d402401007387 */ /* 0x0087e80000100c00 */
        /* <DEDUP_REMOVED lines=8> */
[----:B------:R1:W-:Y:S04]  /*1b8b0*/  STL.128 [R1+0x1cc0], R4 ;  /* 0x001cc00401007387 */ /* 0x0003e80000100c00 */
[----:B0-----:R-:W3:Y:S04]  /*1b8c0*/  LDL.LU.128 R24, [R1+0x1d10] ;  /* 0x001d100001187983 */ /* 0x001ee80000300c00 */
[----:B-1----:R-:W3:Y:S04]  /*1b8d0*/  LDL.LU.128 R16, [R1+0x1cf0] ;  /* 0x001cf00001107983 */ /* 0x002ee80000300c00 */
[----:B------:R-:W3:Y:S04]  /*1b8e0*/  LDL.LU.128 R12, [R1+0x1ce0] ;  /* 0x001ce000010c7983 */ /* 0x000ee80000300c00 */
[----:B------:R-:W3:Y:S01]  /*1b8f0*/  LDL.LU.128 R4, [R1+0x1cc0] ;  /* 0x001cc00001047983 */ /* 0x000ee20000300c00 */
[----:B------:R-:W-:-:S03]  /*1b900*/  IMAD.MOV.U32 R114, RZ, RZ, R119 ;  /* 0x000000ffff727224 */ /* 0x000fc600078e0077 */
[----:B------:R0:W-:Y:S04]  /*1b910*/  STL.128 [R1+0x280], R120 ;  /* 0x0002807801007387 */ /* 0x0001e80000100c00 */
[----:B------:R1:W-:Y:S04]  /*1b920*/  STL.128 [R1+0x1d00], R20 ;  /* 0x001d001401007387 */ /* 0x0003e80000100c00 */
[----:B----4-:R4:W-:Y:S04]  /*1b930*/  STL.128 [R1+0x1cd0], R8 ;  /* 0x001cd00801007387 */ /* 0x0109e80000100c00 */
[----:B------:R4:W-:Y:S04]  /*1b940*/  STL.128 [R1+0x3a0], R116 ;  /* 0x0003a07401007387 */ /* 0x0009e80000100c00 */
[----:B0-----:R-:W3:Y:S04]  /*1b950*/  LDL.128 R120, [R1+0x5c0] ;  /* 0x0005c00001787983 */ /* 0x001ee80000100c00 */
[----:B-1----:R-:W3:Y:S04]  /*1b960*/  LDL.LU.128 R20, [R1+0x1d00] ;  /* 0x001d000001147983 */ /* 0x002ee80000300c00 */
[----:B----4-:R-:W4:Y:S04]  /*1b970*/  LDL.LU.128 R8, [R1+0x1cd0] ;  /* 0x001cd00001087983 */ /* 0x010f280000300c00 */
[----:B------:R0:W-:Y:S04]  /*1b980*/  STL [R1+0x1cb8], R114 ;  /* 0x001cb87201007387 */ /* 0x0001e80000100800 */
[----:B------:R-:W4:Y:S04]  /*1b990*/  LDL.LU R117, [R1+0x5c8] ;  /* 0x0005c80001757983 */ /* 0x000f280000300800 */
[----:B------:R-:W4:Y:S04]  /*1b9a0*/  LDL.LU R116, [R1+0x5c4] ;  /* 0x0005c40001747983 */ /* 0x000f280000300800 */
[----:B0-----:R-:W4:Y:S04]  /*1b9b0*/  LDL.LU R114, [R1+0x1cb8] ;  /* 0x001cb80001727983 */ /* 0x001f280000300800 */
[----:B--2---:R0:W-:Y:S04]  /*1b9c0*/  STL.128 [R1+0x1c90], R104 ;  /* 0x001c906801007387 */ /* 0x0041e80000100c00 */
[----:B------:R-:W-:Y:S04]  /*1b9d0*/  STL.128 [R1+0x1c80], R100 ;  /* 0x001c806401007387 */ /* 0x000fe80000100c00 */
[----:B------:R-:W-:Y:S04]  /*1b9e0*/  STL.128 [R1+0x1c70], R96 ;  /* 0x001c706001007387 */ /* 0x000fe80000100c00 */
[----:B------:R-:W-:Y:S04]  /*1b9f0*/  STL.128 [R1+0x1c60], R92 ;  /* 0x001c605c01007387 */ /* 0x000fe80000100c00 */
[----:B0-----:R-:W2:Y:S04]  /*1ba00*/  LDL.LU.128 R104, [R1+0x1c90] ;  /* 0x001c900001687983 */ /* 0x001ea80000300c00 */
[----:B------:R0:W-:Y:S04]  /*1ba10*/  STL.64 [R1+0x1cb0], R112 ;  /* 0x001cb07001007387 */ /* 0x0001e80000100a00 */
[----:B------:R1:W-:Y:S04]  /*1ba20*/  STL.128 [R1+0x1ca0], R108 ;  /* 0x001ca06c01007387 */ /* 0x0003e80000100c00 */
[----:B------:R1:W-:Y:S04]  /*1ba30*/  STL.128 [R1+0x1c50], R88 ;  /* 0x001c505801007387 */ /* 0x0003e80000100c00 */
[----:B0-----:R-:W2:Y:S04]  /*1ba40*/  LDL.LU.64 R112, [R1+0x1cb0] ;  /* 0x001cb00001707983 */ /* 0x001ea80000300a00 */
[----:B------:R-:W2:Y:S04]  /*1ba50*/  LDL.LU.128 R100, [R1+0x1c80] ;  /* 0x001c800001647983 */ /* 0x000ea80000300c00 */
[----:B-1----:R-:W2:Y:S04]  /*1ba60*/  LDL.LU.128 R108, [R1+0x1ca0] ;  /* 0x001ca000016c7983 */ /* 0x002ea80000300c00 */
[----:B------:R-:W2:Y:S04]  /*1ba70*/  LDL.LU.128 R96, [R1+0x1c70] ;  /* 0x001c700001607983 */ /* 0x000ea80000300c00 */
[----:B------:R-:W2:Y:S04]  /*1ba80*/  LDL.LU.128 R92, [R1+0x1c60] ;  /* 0x001c6000015c7983 */ /* 0x000ea80000300c00 */
        /* <DEDUP_REMOVED lines=11> */
[----:B------:R1:W-:Y:S04]  /*1bb40*/  STL.128 [R1+0x1bf0], R64 ;  /* 0x001bf04001007387 */ /* 0x0003e80000100c00 */
[----:B0-----:R-:W2:Y:S04]  /*1bb50*/  LDL.LU.128 R68, [R1+0x1c00] ;  /* 0x001c000001447983 */ /* 0x001ea80000300c00 */
[----:B-1----:R-:W2:Y:S04]  /*1bb60*/  LDL.LU.128 R64, [R1+0x1bf0] ;  /* 0x001bf00001407983 */ /* 0x002ea80000300c00 */
        /* <DEDUP_REMOVED lines=25> */
[----:B------:R-:W3:Y:S04]  /*1bd00*/  LDL.LU.128 R4, [R1+0x1b00] ;  /* 0x001b000001047983 */ /* 0x000ee80000300c00 */
[----:B------:R0:W-:Y:S01]  /*1bd10*/  STL.128 [R1+0x290], R124 ;  /* 0x0002907c01007387 */ /* 0x0001e20000100c00 */
[----:B------:R-:W-:-:S03]  /*1bd20*/  IMAD.MOV.U32 R118, RZ, RZ, R123 ;  /* 0x000000ffff767224 */ /* 0x000fc600078e007b */
[----:B------:R1:W-:Y:S04]  /*1bd30*/  STL.64 [R1+0x2230], R220 ;  /* 0x002230dc01007387 */ /* 0x0003e80000100a00 */
[----:B------:R1:W-:Y:S04]  /*1bd40*/  STL.128 [R1+0x2220], R216 ;  /* 0x002220d801007387 */ /* 0x0003e80000100c00 */
[----:B------:R1:W-:Y:S04]  /*1bd50*/  STL.128 [R1+0x2210], R212 ;  /* 0x002210d401007387 */ /* 0x0003e80000100c00 */
[----:B0-----:R-:W3:Y:S04]  /*1bd60*/  LDL.128 R124, [R1+0x5d0] ;  /* 0x0005d000017c7983 */ /* 0x001ee80000100c00 */
        /* <DEDUP_REMOVED lines=15> */
[----:B----4-:R4:W-:Y:S04]  /*1be60*/  STL.128 [R1+0x1b10], R8 ;  /* 0x001b100801007387 */ /* 0x0109e80000100c00 */
[----:B-1----:R-:W3:Y:S04]  /*1be70*/  LDL.LU.64 R220, [R1+0x2230] ;  /* 0x0022300001dc7983 */ /* 0x002ee80000300a00 */
[----:B------:R-:W3:Y:S04]  /*1be80*/  LDL.LU.128 R216, [R1+0x2220] ;  /* 0x0022200001d87983 */ /* 0x000ee80000300c00 */
[----:B------:R-:W3:Y:S04]  /*1be90*/  LDL.LU.128 R212, [R1+0x2210] ;  /* 0x0022100001d47983 */ /* 0x000ee80000300c00 */
[----:B0-----:R-:W3:Y:S04]  /*1bea0*/  LDL.LU.128 R208, [R1+0x2200] ;  /* 0x0022000001d07983 */ /* 0x001ee80000300c00 */
[----:B------:R-:W3:Y:S04]  /*1beb0*/  LDL.LU.128 R204, [R1+0x21f0] ;  /* 0x0021f00001cc7983 */ /* 0x000ee80000300c00 */
[----:B------:R-:W3:Y:S04]  /*1bec0*/  LDL.LU.128 R200, [R1+0x21e0] ;  /* 0x0021e00001c87983 */ /* 0x000ee80000300c00 */
[----:B------:R-:W3:Y:S04]  /*1bed0*/  LDL.LU.128 R196, [R1+0x21d0] ;  /* 0x0021d00001c47983 */ /* 0x000ee80000300c00 */
[----:B------:R-:W3:Y:S04]  /*1bee0*/  LDL.LU.128 R192, [R1+0x21c0] ;  /* 0x0021c00001c07983 */ /* 0x000ee80000300c00 */
[----:B------:R-:W3:Y:S04]  /*1bef0*/  LDL.LU.128 R188, [R1+0x21b0] ;  /* 0x0021b00001bc7983 */ /* 0x000ee80000300c00 */
[----:B------:R-:W3:Y:S04]  /*1bf00*/  LDL.LU.128 R180, [R1+0x2190] ;  /* 0x0021900001b47983 */ /* 0x000ee80000300c00 */
[----:B------:R-:W3:Y:S04]  /*1bf10*/  LDL.LU.128 R176, [R1+0x2180] ;  /* 0x0021800001b07983 */ /* 0x000ee80000300c00 */
[----:B------:R-:W3:Y:S04]  /*1bf20*/  LDL.LU.64 R172, [R1+0x2170] ;  /* 0x0021700001ac7983 */ /* 0x000ee80000300a00 */
[----:B------:R-:W3:Y:S04]  /*1bf30*/  LDL.LU.64 R170, [R1+0x2168] ;  /* 0x0021680001aa7983 */ /* 0x000ee80000300a00 */
[----:B------:R-:W3:Y:S04]  /*1bf40*/  LDL.LU.64 R164, [R1+0x2160] ;  /* 0x0021600001a47983 */ /* 0x000ee80000300a00 */
[----:B------:R-:W3:Y:S04]  /*1bf50*/  LDL.LU.128 R160, [R1+0x2150] ;  /* 0x0021500001a07983 */ /* 0x000ee80000300c00 */
[----:B------:R-:W3:Y:S04]  /*1bf60*/  LDL.LU.128 R156, [R1+0x2140] ;  /* 0x00214000019c7983 */ /* 0x000ee80000300c00 */
[----:B------:R-:W3:Y:S04]  /*1bf70*/  LDL.LU.128 R152, [R1+0x2130] ;  /* 0x0021300001987983 */ /* 0x000ee80000300c00 */
[----:B------:R-:W-:Y:S04]  /*1bf80*/  STL.128 [R1+0x3b0], R120 ;  /* 0x0003b07801007387 */ /* 0x000fe80000100c00 */
[----:B------:R-:W3:Y:S04]  /*1bf90*/  LDL.LU.128 R20, [R1+0x1b40] ;  /* 0x001b400001147983 */ /* 0x000ee80000300c00 */
        /* <DEDUP_REMOVED lines=32> */
[----:B------:R1:W-:Y:S04]  /*1c1a0*/  STL.128 [R1+0x1a10], R60 ;  /* 0x001a103c01007387 */ /* 0x0003e80000100c00 */
[----:B0-----:R-:W2:Y:S04]  /*1c1b0*/  LDL.LU.128 R68, [R1+0x1a30] ;  /* 0x001a300001447983 */ /* 0x001ea80000300c00 */
[----:B------:R0:W-:Y:S04]  /*1c1c0*/  STL.128 [R1+0x1a00], R56 ;  /* 0x001a003801007387 */ /* 0x0001e80000100c00 */
[----:B-1----:R-:W2:Y:S04]  /*1c1d0*/  LDL.LU.128 R64, [R1+0x1a20] ;  /* 0x001a200001407983 */ /* 0x002ea80000300c00 */
[----:B------:R1:W-:Y:S04]  /*1c1e0*/  STL.128 [R1+0x19f0], R52 ;  /* 0x0019f03401007387 */ /* 0x0003e80000100c00 */
[----:B------:R-:W2:Y:S04]  /*1c1f0*/  LDL.LU.128 R60, [R1+0x1a10] ;  /* 0x001a1000013c7983 */ /* 0x000ea80000300c00 */
[----:B0-----:R-:W2:Y:S04]  /*1c200*/  LDL.LU.128 R56, [R1+0x1a00] ;  /* 0x001a000001387983 */ /* 0x001ea80000300c00 */
[----:B------:R0:W-:Y:S04]  /*1c210*/  STL.128 [R1+0x19e0], R48 ;  /* 0x0019e03001007387 */ /* 0x0001e80000100c00 */
[----:B-1----:R-:W2:Y:S04]  /*1c220*/  LDL.LU.128 R52, [R1+0x19f0] ;  /* 0x0019f00001347983 */ /* 0x002ea80000300c00 */
[----:B------:R1:W-:Y:S04]  /*1c230*/  STL.128 [R1+0x19d0], R44 ;  /* 0x0019d02c01007387 */ /* 0x0003e80000100c00 */
[----:B------:R1:W-:Y:S04]  /*1c240*/  STL.128 [R1+0x19c0], R40 ;  /* 0x0019c02801007387 */ /* 0x0003e80000100c00 */
[----:B0-----:R-:W2:Y:S04]  /*1c250*/  LDL.LU.128 R48, [R1+0x19e0] ;  /* 0x0019e00001307983 */ /* 0x001ea80000300c00 */
[----:B---3--:R0:W-:Y:S04]  /*1c260*/  STL.128 [R1+0x19b0], R36 ;  /* 0x0019b02401007387 */ /* 0x0081e80000100c00 */
        /* <DEDUP_REMOVED lines=11> */
[----:B-1----:R-:W3:Y:S04]  /*1c320*/  LDL.LU.128 R24, [R1+0x1980] ;  /* 0x0019800001187983 */ /* 0x002ee80000300c00 */
[----:B------:R-:W3:Y:S04]  /*1c330*/  LDL.LU.128 R16, [R1+0x1960] ;  /* 0x0019600001107983 */ /* 0x000ee80000300c00 */
[----:B0-----:R-:W3:Y:S04]  /*1c340*/  LDL.LU.128 R12, [R1+0x1950] ;  /* 0x00195000010c7983 */ /* 0x001ee80000300c00 */
[----:B------:R-:W3:Y:S01]  /*1c350*/  LDL.LU.128 R4, [R1+0x1930] ;  /* 0x0019300001047983 */ /* 0x000ee20000300c00 */
[----:B------:R-:W-:-:S03]  /*1c360*/  IMAD.MOV.U32 R122, RZ, RZ, R127 ;  /* 0x000000ffff7a7224 */ /* 0x000fc600078e007f */
        /* <DEDUP_REMOVED lines=11> */
[----:B------:R-:W-:Y:S04]  /*1c420*/  STL.64 [R1+0x2060], R172 ;  /* 0x002060ac01007387 */ /* 0x000fe80000100a00 */
[----:B------:R-:W-:Y:S04]  /*1c430*/  STL.64 [R1+0x2058], R170 ;  /* 0x002058aa01007387 */ /* 0x000fe80000100a00 */
[----:B------:R-:W-:Y:S04]  /*1c440*/  STL.64 [R1+0x2050], R164 ;  /* 0x002050a401007387 */ /* 0x000fe80000100a00 */
[----:B------:R-:W-:Y:S04]  /*1c450*/  STL.128 [R1+0x2040], R160 ;  /* 0x002040a001007387 */ /* 0x000fe80000100c00 */
[----:B------:R-:W-:Y:S04]  /*1c460*/  STL.128 [R1+0x2030], R156 ;  /* 0x0020309c01007387 */ /* 0x000fe80000100c00 */
[----:B------:R-:W-:Y:S04]  /*1c470*/  STL.128 [R1+0x2020], R152 ;  /* 0x0020209801007387 */ /* 0x000fe80000100c00 */
[----:B------:R1:W-:Y:S04]  /*1c480*/  STL.128 [R1+0x380], R184 ;  /* 0x000380b801007387 */ /* 0x0003e80000100c00 */
[----:B------:R1:W-:Y:S04]  /*1c490*/  STL.128 [R1+0x1970], R20 ;  /* 0x0019701401007387 */ /* 0x0003e80000100c00 */
[----:B----4-:R4:W-:Y:S04]  /*1c4a0*/  STL.128 [R1+0x1940], R8 ;  /* 0x0019400801007387 */ /* 0x0109e80000100c00 */
[----:B0-----:R-:W3:Y:S04]  /*1c4b0*/  LDL.LU.64 R220, [R1+0x2120] ;  /* 0x0021200001dc7983 */ /* 0x001ee80000300a00 */
        /* <DEDUP_REMOVED lines=17> */
[----:B------:R-:W3:Y:S04]  /*1c5d0*/  LDL.LU.128 R20, [R1+0x1970] ;  /* 0x0019700001147983 */ /* 0x000ee80000300c00 */
[----:B----4-:R-:W4:Y:S04]  /*1c5e0*/  LDL.LU.128 R8, [R1+0x1940] ;  /* 0x0019400001087983 */ /* 0x010f280000300c00 */
[----:B------:R0:W-:Y:S04]  /*1c5f0*/  STL [R1+0x1928], R122 ;  /* 0x0019287a01007387 */ /* 0x0001e80000100800 */
[----:B--2---:R-:W-:Y:S04]  /*1c600*/  STL.64 [R1+0x1920], R120 ;  /* 0x0019207801007387 */ /* 0x004fe80000100a00 */
        /* <DEDUP_REMOVED lines=9> */
[----:B------:R2:W-:Y:S04]  /*1c6a0*/  STL.128 [R1+0x3c0], R124 ;  /* 0x0003c07c01007387 */ /* 0x0005e80000100c00 */
[----:B0-----:R-:W4:Y:S04]  /*1c6b0*/  LDL.LU R122, [R1+0x1928] ;  /* 0x00192800017a7983 */ /* 0x001f280000300800 */
[----:B-1----:R-:W4:Y:S04]  /*1c6c0*/  LDL.128 R128, [R1+0x5e0] ;  /* 0x0005e00001807983 */ /* 0x002f280000100c00 */
[----:B------:R-:W4:Y:S04]  /*1c6d0*/  LDL.LU.64 R120, [R1+0x1920] ;  /* 0x0019200001787983 */ /* 0x000f280000300a00 */
[----:B--2---:R-:W2:Y:S04]  /*1c6e0*/  LDL.LU R125, [R1+0x5e8] ;  /* 0x0005e800017d7983 */ /* 0x004ea80000300800 */
[----:B------:R-:W2:Y:S04]  /*1c6f0*/  LDL.LU R124, [R1+0x5e4] ;  /* 0x0005e400017c7983 */ /* 0x000ea80000300800 */
[----:B------:R-:W2:Y:S04]  /*1c700*/  LDL.LU.128 R116, [R1+0x1910] ;  /* 0x0019100001747983 */ /* 0x000ea80000300c00 */
[----:B------:R-:W2:Y:S04]  /*1c710*/  LDL.LU R123, [R1+0x5e0] ;  /* 0x0005e000017b7983 */ /* 0x000ea80000300800 */
[----:B------:R-:W2:Y:S04]  /*1c720*/  LDL.LU.128 R112, [R1+0x1900] ;  /* 0x0019000001707983 */ /* 0x000ea80000300c00 */
[----:B------:R-:W2:Y:S04]  /*1c730*/  LDL.LU.128 R108, [R1+0x18f0] ;  /* 0x0018f000016c7983 */ /* 0x000ea80000300c00 */
[----:B------:R-:W2:Y:S04]  /*1c740*/  LDL.LU.128 R104, [R1+0x18e0] ;  /* 0x0018e00001687983 */ /* 0x000ea80000300c00 */
[----:B------:R-:W2:Y:S04]  /*1c750*/  LDL.LU.128 R100, [R1+0x18d0] ;  /* 0x0018d00001647983 */ /* 0x000ea80000300c00 */
[----:B------:R-:W2:Y:S04]  /*1c760*/  LDL.LU.128 R96, [R1+0x18c0] ;  /* 0x0018c00001607983 */ /* 0x000ea80000300c00 */
        /* <DEDUP_REMOVED lines=8> */
[----:B------:R-:W2:Y:S04]  /*1c7f0*/  LDL.LU.128 R76, [R1+0x1870] ;  /* 0x00187000014c7983 */ /* 0x000ea80000300c00 */
[----:B------:R1:W-:Y:S04]  /*1c800*/  STL.128 [R1+0x1850], R68 ;  /* 0x0018504401007387 */ /* 0x0003e80000100c00 */
[----:B0-----:R-:W2:Y:S04]  /*1c810*/  LDL.LU.128 R72, [R1+0x1860] ;  /* 0x0018600001487983 */ /* 0x001ea80000300c00 */
[----:B------:R0:W-:Y:S04]  /*1c820*/  STL.128 [R1+0x1840], R64 ;  /* 0x0018404001007387 */ /* 0x0001e80000100c00 */
[----:B------:R0:W-:Y:S04]  /*1c830*/  STL.128 [R1+0x1830], R60 ;  /* 0x0018303c01007387 */ /* 0x0001e80000100c00 */
[----:B-1----:R-:W2:Y:S04]  /*1c840*/  LDL.LU.128 R68, [R1+0x1850] ;  /* 0x0018500001447983 */ /* 0x002ea80000300c00 */
[----:B------:R1:W-:Y:S04]  /*1c850*/  STL.128 [R1+0x1820], R56 ;  /* 0x0018203801007387 */ /* 0x0003e80000100c00 */
[----:B0-----:R-:W2:Y:S04]  /*1c860*/  LDL.LU.128 R64, [R1+0x1840] ;  /* 0x0018400001407983 */ /* 0x001ea80000300c00 */
[----:B------:R0:W-:Y:S04]  /*1c870*/  STL.128 [R1+0x1810], R52 ;  /* 0x0018103401007387 */ /* 0x0001e80000100c00 */
[----:B------:R-:W2:Y:S04]  /*1c880*/  LDL.LU.128 R60, [R1+0x1830] ;  /* 0x00183000013c7983 */ /* 0x000ea80000300c00 */
[----:B-1----:R-:W2:Y:S04]  /*1c890*/  LDL.LU.128 R56, [R1+0x1820] ;  /* 0x0018200001387983 */ /* 0x002ea80000300c00 */
[----:B------:R1:W-:Y:S04]  /*1c8a0*/  STL.128 [R1+0x1800], R48 ;  /* 0x0018003001007387 */ /* 0x0003e80000100c00 */
[----:B0-----:R-:W2:Y:S04]  /*1c8b0*/  LDL.LU.128 R52, [R1+0x1810] ;  /* 0x0018100001347983 */ /* 0x001ea80000300c00 */
[----:B---3--:R0:W-:Y:S04]  /*1c8c0*/  STL.128 [R1+0x17f0], R44 ;  /* 0x0017f02c01007387 */ /* 0x0081e80000100c00 */
[----:B------:R3:W-:Y:S04]  /*1c8d0*/  STL.128 [R1+0x17e0], R40 ;  /* 0x0017e02801007387 */ /* 0x0007e80000100c00 */
[----:B-1----:R-:W2:Y:S04]  /*1c8e0*/  LDL.LU.128 R48, [R1+0x1800] ;  /* 0x0018000001307983 */ /* 0x002ea80000300c00 */
[----:B------:R1:W-:Y:S04]  /*1c8f0*/  STL.128 [R1+0x17d0], R36 ;  /* 0x0017d02401007387 */ /* 0x0003e80000100c00 */
[----:B0-----:R-:W2:Y:S04]  /*1c900*/  LDL.LU.128 R44, [R1+0x17f0] ;  /* 0x0017f000012c7983 */ /* 0x001ea80000300c00 */
[----:B------:R0:W-:Y:S04]  /*1c910*/  STL.128 [R1+0x17c0], R32 ;  /* 0x0017c02001007387 */ /* 0x0001e80000100c00 */
[----:B---3--:R-:W3:Y:S04]  /*1c920*/  LDL.LU.128 R40, [R1+0x17e0] ;  /* 0x0017e00001287983 */ /* 0x008ee80000300c00 */
[----:B-1----:R-:W3:Y:S04]  /*1c930*/  LDL.LU.128 R36, [R1+0x17d0] ;  /* 0x0017d00001247983 */ /* 0x002ee80000300c00 */
[----:B------:R1:W-:Y:S04]  /*1c940*/  STL.128 [R1+0x17b0], R28 ;  /* 0x0017b01c01007387 */ /* 0x0003e80000100c00 */
[----:B0-----:R-:W3:Y:S04]  /*1c950*/  LDL.LU.128 R32, [R1+0x17c0] ;  /* 0x0017c00001207983 */ /* 0x001ee80000300c00 */
[----:B------:R0:W-:Y:S04]  /*1c960*/  STL.128 [R1+0x17a0], R24 ;  /* 0x0017a01801007387 */ /* 0x0001e80000100c00 */
[----:B------:R0:W-:Y:S04]  /*1c970*/  STL.128 [R1+0x1780], R16 ;  /* 0x0017801001007387 */ /* 0x0001e80000100c00 */
[----:B-1----:R-:W3:Y:S04]  /*1c980*/  LDL.LU.128 R28, [R1+0x17b0] ;  /* 0x0017b000011c7983 */ /* 0x002ee80000300c00 */
[----:B------:R1:W-:Y:S04]  /*1c990*/  STL.128 [R1+0x1770], R12 ;  /* 0x0017700c01007387 */ /* 0x0003e80000100c00 */
[----:B------:R1:W-:Y:S04]  /*1c9a0*/  STL.128 [R1+0x1750], R4 ;  /* 0x0017500401007387 */ /* 0x0003e80000100c00 */
[----:B0-----:R-:W3:Y:S04]  /*1c9b0*/  LDL.LU.128 R24, [R1+0x17a0] ;  /* 0x0017a00001187983 */ /* 0x001ee80000300c00 */
[----:B------:R-:W3:Y:S04]  /*1c9c0*/  LDL.LU.128 R16, [R1+0x1780] ;  /* 0x0017800001107983 */ /* 0x000ee80000300c00 */
[----:B-1----:R-:W3:Y:S04]  /*1c9d0*/  LDL.LU.128 R12, [R1+0x1770] ;  /* 0x00177000010c7983 */ /* 0x002ee80000300c00 */
[----:B------:R-:W3:Y:S04]  /*1c9e0*/  LDL.LU.128 R4, [R1+0x1750] ;  /* 0x0017500001047983 */ /* 0x000ee80000300c00 */
[----:B------:R0:W-:Y:S04]  /*1c9f0*/  STL.128 [R1+0x2b0], R132 ;  /* 0x0002b08401007387 */ /* 0x0001e80000100c00 */
[----:B0-----:R-:W3:Y:S04]  /*1ca00*/  LDL.128 R132, [R1+0x5f0] ;  /* 0x0005f00001847983 */ /* 0x001ee80000100c00 */
[----:B------:R-:W3:Y:S01]  /*1ca10*/  LDL.LU R127, [R1+0x5f0] ;  /* 0x0005f000017f7983 */ /* 0x000ee20000300800 */
[----:B----4-:R-:W-:-:S03]  /*1ca20*/  IMAD.MOV.U32 R126, RZ, RZ, R131 ;  /* 0x000000ffff7e7224 */ /* 0x010fc600078e0083 */
[----:B------:R0:W-:Y:S04]  /*1ca30*/  STL.128 [R1+0x3d0], R128 ;  /* 0x0003d08001007387 */ /* 0x0001e80000100c00 */
[----:B------:R1:W-:Y:S04]  /*1ca40*/  STL [R1+0x1748], R126 ;  /* 0x0017487e01007387 */ /* 0x0003e80000100800 */
[----:B--2---:R2:W-:Y:S04]  /*1ca50*/  STL.64 [R1+0x1740], R124 ;  /* 0x0017407c01007387 */ /* 0x0045e80000100a00 */
[----:B------:R-:W-:Y:S04]  /*1ca60*/  STL.128 [R1+0x1720], R116 ;  /* 0x0017207401007387 */ /* 0x000fe80000100c00 */
[----:B0-----:R-:W4:Y:S04]  /*1ca70*/  LDL.LU R129, [R1+0x5f8] ;  /* 0x0005f80001817983 */ /* 0x001f280000300800 */
[----:B------:R0:W-:Y:S04]  /*1ca80*/  STL.128 [R1+0x1730], R120 ;  /* 0x0017307801007387 */ /* 0x0001e80000100c00 */
[----:B-1----:R-:W4:Y:S04]  /*1ca90*/  LDL.LU R126, [R1+0x1748] ;  /* 0x00174800017e7983 */ /* 0x002f280000300800 */
[----:B--2---:R-:W2:Y:S04]  /*1caa0*/  LDL.LU.64 R124, [R1+0x1740] ;  /* 0x00174000017c7983 */ /* 0x004ea80000300a00 */
[----:B------:R-:W2:Y:S04]  /*1cab0*/  LDL.LU R128, [R1+0x5f4] ;  /* 0x0005f40001807983 */ /* 0x000ea80000300800 */
[----:B------:R1:W-:Y:S04]  /*1cac0*/  STL.128 [R1+0x1710], R112 ;  /* 0x0017107001007387 */ /* 0x0003e80000100c00 */
[----:B0-----:R-:W2:Y:S04]  /*1cad0*/  LDL.LU.128 R120, [R1+0x1730] ;  /* 0x0017300001787983 */ /* 0x001ea80000300c00 */
[----:B------:R-:W2:Y:S04]  /*1cae0*/  LDL.LU.128 R116, [R1+0x1720] ;  /* 0x0017200001747983 */ /* 0x000ea80000300c00 */
[----:B------:R0:W-:Y:S04]  /*1caf0*/  STL.128 [R1+0x1700], R108 ;  /* 0x0017006c01007387 */ /* 0x0001e80000100c00 */
[----:B-1----:R-:W2:Y:S04]  /*1cb00*/  LDL.LU.128 R112, [R1+0x1710] ;  /* 0x0017100001707983 */ /* 0x002ea80000300c00 */
        /* <DEDUP_REMOVED lines=31> */
[----:B---3--:R3:W-:Y:S04]  /*1cd00*/  STL.128 [R1+0x15f0], R40 ;  /* 0x0015f02801007387 */ /* 0x0087e80000100c00 */
[----:B0-----:R-:W2:Y:S04]  /*1cd10*/  LDL.LU.128 R48, [R1+0x1610] ;  /* 0x0016100001307983 */ /* 0x001ea80000300c00 */
[----:B------:R0:W-:Y:S04]  /*1cd20*/  STL.128 [R1+0x15e0], R36 ;  /* 0x0015e02401007387 */ /* 0x0001e80000100c00 */
[----:B-1----:R-:W2:Y:S04]  /*1cd30*/  LDL.LU.128 R44, [R1+0x1600] ;  /* 0x00160000012c7983 */ /* 0x002ea80000300c00 */
[----:B------:R1:W-:Y:S04]  /*1cd40*/  STL.128 [R1+0x15d0], R32 ;  /* 0x0015d02001007387 */ /* 0x0003e80000100c00 */
[----:B---3--:R-:W3:Y:S04]  /*1cd50*/  LDL.LU.128 R40, [R1+0x15f0] ;  /* 0x0015f00001287983 */ /* 0x008ee80000300c00 */
        /* <DEDUP_REMOVED lines=13> */
[----:B------:R0:W-:Y:S02]  /*1ce30*/  STL.128 [R1+0x3e0], R132 ;  /* 0x0003e08401007387 */ /* 0x0001e40000100c00 */
[----:B0-----:R-:W-:Y:S02]  /*1ce40*/  IMAD.MOV.U32 R135, RZ, RZ, R130 ;  /* 0x000000ffff877224 */ /* 0x001fe400078e0082 */
[----:B------:R-:W-:Y:S01]  /*1ce50*/  IMAD.MOV.U32 R132, RZ, RZ, R127 ;  /* 0x000000ffff847224 */ /* 0x000fe200078e007f */
[----:B------:R0:W-:Y:S04]  /*1ce60*/  STL.128 [R1+0x2c0], R136 ;  /* 0x0002c08801007387 */ /* 0x0001e80000100c00 */
[----:B------:R1:W-:Y:S04]  /*1ce70*/  STL.128 [R1+0x2d0], R140 ;  /* 0x0002d08c01007387 */ /* 0x0003e80000100c00 */
[----:B------:R1:W-:Y:S04]  /*1ce80*/  STL.128 [R1+0x2e0], R144 ;  /* 0x0002e09001007387 */ /* 0x0003e80000100c00 */
[----:B------:R1:W-:Y:S01]  /*1ce90*/  STL.128 [R1+0x2f0], R148 ;  /* 0x0002f09401007387 */ /* 0x0003e20000100c00 */
[----:B0-----:R-:W-:-:S02]  /*1cea0*/  IMAD.MOV.U32 R136, RZ, RZ, R165 ;  /* 0x000000ffff887224 */ /* 0x001fc400078e00a5 */
[----:B------:R-:W-:Y:S02]  /*1ceb0*/  IMAD.MOV.U32 R137, RZ, RZ, R164 ;  /* 0x000000ffff897224 */ /* 0x000fe400078e00a4 */
[----:B------:R-:W-:Y:S02]  /*1cec0*/  IMAD.MOV.U32 R138, RZ, RZ, R163 ;  /* 0x000000ffff8a7224 */ /* 0x000fe400078e00a3 */
[----:B------:R-:W-:Y:S02]  /*1ced0*/  IMAD.MOV.U32 R139, RZ, RZ, R162 ;  /* 0x000000ffff8b7224 */ /* 0x000fe400078e00a2 */
[----:B----4-:R-:W-:Y:S02]  /*1cee0*/  IMAD.MOV.U32 R134, RZ, RZ, R129 ;  /* 0x000000ffff867224 */ /* 0x010fe400078e0081 */
[----:B------:R-:W-:Y:S02]  /*1cef0*/  IMAD.MOV.U32 R131, RZ, RZ, R126 ;  /* 0x000000ffff837224 */ /* 0x000fe400078e007e */
[----:B--2---:R-:W-:-:S02]  /*1cf00*/  IMAD.MOV.U32 R130, RZ, RZ, R125 ;  /* 0x000000ffff827224 */ /* 0x004fc400078e007d */
        /* <DEDUP_REMOVED lines=82> */
[----:B---3--:R-:W-:Y:S02]  /*1d430*/  IMAD.MOV.U32 R48, RZ, RZ, R43 ;  /* 0x000000ffff307224 */ /* 0x008fe400078e002b */
        /* <DEDUP_REMOVED lines=15> */
[----:B-1----:R-:W-:Y:S02]  /*1d530*/  IMAD.MOV.U32 R140, RZ, RZ, R161 ;  /* 0x000000ffff8c7224 */ /* 0x002fe400078e00a1 */
        /* <DEDUP_REMOVED lines=19> */
[----:B------:R-:W-:-:S06]  /*1d670*/  IMAD.MOV.U32 R27, RZ, RZ, R2 ;  /* 0x000000ffff1b7224 */ /* 0x000fcc00078e0002 */
[----:B------:R-:W-:-:S06]  /*1d680*/  WARPGROUP.ARRIVE ;  /* 0x00000000000079c5 */ /* 0x000fcc0000000000 */
[----:B------:R-:W-:Y:S01]  /*1d690*/  HGMMA.64x256x16.F32 R24, R152, gdesc[UR4].tnspB, R24, gsb0 ;  /* 0x43e0000498187df0 */ /* 0x000fe20008000818 */
[----:B------:R0:W-:Y:S04]  /*1d6a0*/  STL.128 [R1+0x1790], R20 ;  /* 0x0017901401007387 */ /* 0x0001e80000100c00 */
[----:B------:R1:W-:Y:S04]  /*1d6b0*/  STL.128 [R1+0x1760], R8 ;  /* 0x0017600801007387 */ /* 0x0003e80000100c00 */
[----:B0-----:R-:W2:Y:S04]  /*1d6c0*/  LDL.LU.128 R20, [R1+0x1790] ;  /* 0x0017900001147983 */ /* 0x001ea80000300c00 */
[----:B-1----:R-:W3:Y:S01]  /*1d6d0*/  LDL.LU.128 R8, [R1+0x1760] ;  /* 0x0017600001087983 */ /* 0x002ee20000300c00 */
[----:B------:R-:W-:-:S03]  /*1d6e0*/  WARPGROUP.DEPBAR.LE gsb0, 0x0 ;  /* 0x00008000000079c5 */ /* 0x000fc60000010000 */
[----:B------:R0:W-:Y:S04]  /*1d6f0*/  STL.128 [R1+0x1550], R148 ;  /* 0x0015509401007387 */ /* 0x0001e80000100c00 */
[----:B------:R1:W-:Y:S04]  /*1d700*/  STL.128 [R1+0x14e0], R120 ;  /* 0x0014e07801007387 */ /* 0x0003e80000100c00 */
[----:B------:R4:W-:Y:S01]  /*1d710*/  STL.128 [R1+0x1490], R100 ;  /* 0x0014906401007387 */ /* 0x0009e20000100c00 */
[----:B0-----:R-:W-:Y:S02]  /*1d720*/  IMAD.MOV.U32 R148, RZ, RZ, R161 ;  /* 0x000000ffff947224 */ /* 0x001fe400078e00a1 */
[----:B------:R-:W-:-:S02]  /*1d730*/  IMAD.MOV.U32 R149, RZ, RZ, R160 ;  /* 0x000000ffff957224 */ /* 0x000fc400078e00a0 */
[----:B------:R-:W-:Y:S01]  /*1d740*/  IMAD.MOV.U32 R150, RZ, RZ, R159 ;  /* 0x000000ffff967224 */ /* 0x000fe200078e009f */
[----:B-1----:R-:W2:Y:S01]  /*1d750*/  LDL.LU.128 R120, [R1+0x14e0] ;  /* 0x0014e00001787983 */ /* 0x002ea20000300c00 */
[----:B------:R-:W-:-:S03]  /*1d760*/  IMAD.MOV.U32 R151, RZ, RZ, R158 ;  /* 0x000000ffff977224 */ /* 0x000fc600078e009e */
[----:B------:R0:W-:Y:S04]  /*1d770*/  STL.128 [R1+0x1540], R144 ;  /* 0x0015409001007387 */ /* 0x0001e80000100c00 */
[----:B------:R1:W-:Y:S04]  /*1d780*/  STL.128 [R1+0x400], R148 ;  /* 0x0004009401007387 */ /* 0x0003e80000100c00 */
[----:B----4-:R-:W4:Y:S04]  /*1d790*/  LDL.LU.128 R100, [R1+0x1490] ;  /* 0x0014900001647983 */ /* 0x010f280000300c00 */
[----:B------:R1:W-:Y:S04]  /*1d7a0*/  STL.128 [R1+0x1510], R132 ;  /* 0x0015108401007387 */ /* 0x0003e80000100c00 */
[----:B------:R1:W-:Y:S01]  /*1d7b0*/  STL.128 [R1+0x1500], R128 ;  /* 0x0015008001007387 */ /* 0x0003e20000100c00 */
[----:B0-----:R-:W-:-:S02]  /*1d7c0*/  IMAD.MOV.U32 R144, RZ, RZ, R165 ;  /* 0x000000ffff907224 */ /* 0x001fc400078e00a5 */
[----:B------:R-:W-:Y:S01]  /*1d7d0*/  IMAD.MOV.U32 R145, RZ, RZ, R164 ;  /* 0x000000ffff917224 */ /* 0x000fe200078e00a4 */
[----:B-1----:R-:W3:Y:S01]  /*1d7e0*/  LDL.LU.128 R148, [R1+0x1550] ;  /* 0x0015500001947983 */ /* 0x002ee20000300c00 */
[----:B------:R-:W-:Y:S02]  /*1d7f0*/  IMAD.MOV.U32 R146, RZ, RZ, R163 ;  /* 0x000000ffff927224 */ /* 0x000fe400078e00a3 */
[----:B------:R-:W-:Y:S01]  /*1d800*/  IMAD.MOV.U32 R147, RZ, RZ, R162 ;  /* 0x000000ffff937224 */ /* 0x000fe200078e00a2 */
[----:B------:R-:W-:Y:S04]  /*1d810*/  STL.128 [R1+0x1530], R140 ;  /* 0x0015308c01007387 */ /* 0x000fe80000100c00 */
[----:B------:R-:W4:Y:S04]  /*1d820*/  LDL.LU.128 R132, [R1+0x1510] ;  /* 0x0015100001847983 */ /* 0x000f280000300c00 */
[----:B------:R-:W4:Y:S04]  /*1d830*/  LDL.LU.128 R128, [R1+0x1500] ;  /* 0x0015000001807983 */ /* 0x000f280000300c00 */
[----:B------:R-:W-:Y:S04]  /*1d840*/  STL.128 [R1+0x1520], R136 ;  /* 0x0015208801007387 */ /* 0x000fe80000100c00 */
        /* <DEDUP_REMOVED lines=13> */
[----:B------:R-:W4:Y:S04]  /*1d920*/  LDL.LU.128 R140, [R1+0x1530] ;  /* 0x00153000018c7983 */ /* 0x000f280000300c00 */
[----:B------:R-:W4:Y:S04]  /*1d930*/  LDL.LU.128 R136, [R1+0x1520] ;  /* 0x0015200001887983 */ /* 0x000f280000300c00 */
[----:B------:R0:W-:Y:S04]  /*1d940*/  STL.128 [R1+0x14d0], R116 ;  /* 0x0014d07401007387 */ /* 0x0001e80000100c00 */
[----:B------:R0:W-:Y:S04]  /*1d950*/  STL.128 [R1+0x14c0], R112 ;  /* 0x0014c07001007387 */ /* 0x0001e80000100c00 */
[----:B------:R0:W-:Y:S04]  /*1d960*/  STL.128 [R1+0x14b0], R108 ;  /* 0x0014b06c01007387 */ /* 0x0001e80000100c00 */
[----:B------:R0:W-:Y:S04]  /*1d970*/  STL.128 [R1+0x14a0], R104 ;  /* 0x0014a06801007387 */ /* 0x0001e80000100c00 */
        /* <DEDUP_REMOVED lines=21> */
[----:B------:R-:W4:Y:S04]  /*1dad0*/  LDL.LU.128 R104, [R1+0x14a0] ;  /* 0x0014a00001687983 */ /* 0x000f280000300c00 */
[----:B-1----:R-:W4:Y:S04]  /*1dae0*/  LDL.LU.128 R56, [R1+0x13e0] ;  /* 0x0013e00001387983 */ /* 0x002f280000300c00 */
[----:B------:R-:W4:Y:S04]  /*1daf0*/  LDL.LU.128 R52, [R1+0x13d0] ;  /* 0x0013d00001347983 */ /* 0x000f280000300c00 */
[----:B------:R-:W4:Y:S04]  /*1db00*/  LDL.LU.128 R48, [R1+0x13c0] ;  /* 0x0013c00001307983 */ /* 0x000f280000300c00 */
[----:B------:R-:W4:Y:S04]  /*1db10*/  LDL.LU.128 R44, [R1+0x13b0] ;  /* 0x0013b000012c7983 */ /* 0x000f280000300c00 */
[----:B------:R-:W4:Y:S04]  /*1db20*/  LDL.LU.128 R40, [R1+0x13a0] ;  /* 0x0013a00001287983 */ /* 0x000f280000300c00 */
[----:B------:R-:W4:Y:S04]  /*1db30*/  LDL.LU.128 R36, [R1+0x1390] ;  /* 0x0013900001247983 */ /* 0x000f280000300c00 */
[----:B------:R-:W4:Y:S01]  /*1db40*/  LDL.LU.128 R32, [R1+0x1380] ;  /* 0x0013800001207983 */ /* 0x000f220000300c00 */
        /* <DEDUP_REMOVED lines=9> */
[----:B------:R-:W-:-:S07]  /*1dbe0*/  IMAD.MOV.U32 R5, RZ, RZ, R17 ;  /* 0x000000ffff057224 */ /* 0x000fce00078e0011 */
[----:B------:R-:W0:Y:S08]  /*1dbf0*/  MUFU.EX2 R168, R168 ;  /* 0x000000a800a87308 */ /* 0x000e300000000800 */
[----:B------:R-:W-:Y:S08]  /*1dc00*/  MUFU.EX2 R167, R167 ;  /* 0x000000a700a77308 */ /* 0x000ff00000000800 */
[----:B------:R-:W-:Y:S08]  /*1dc10*/  MUFU.EX2 R166, R166 ;  /* 0x000000a600a67308 */ /* 0x000ff00000000800 */
[----:B------:R-:W-:Y:S08]  /*1dc20*/  MUFU.EX2 R165, R165 ;  /* 0x000000a500a57308 */ /* 0x000ff00000000800 */
[----:B------:R-:W1:Y:S08]  /*1dc30*/  MUFU.EX2 R164, R164 ;  /* 0x000000a400a47308 */ /* 0x000e700000000800 */
[----:B------:R-:W-:Y:S08]  /*1dc40*/  MUFU.EX2 R163, R163 ;  /* 0x000000a300a37308 */ /* 0x000ff00000000800 */
[----:B------:R-:W1:Y:S01]  /*1dc50*/  MUFU.EX2 R162, R162 ;  /* 0x000000a200a27308 */ /* 0x000e620000000800 */
[----:B------:R-:W-:-:S02]  /*1dc60*/  VIADD R4, R16, 0x200 ;  /* 0x0000020010047836 */ /* 0x000fc40000000000 */
[----:B------:R-:W-:Y:S02]  /*1dc70*/  IMAD.MOV.U32 R152, RZ, RZ, R157 ;  /* 0x000000ffff987224 */ /* 0x000fe400078e009d */
[----:B------:R-:W-:Y:S01]  /*1dc80*/  IMAD.MOV.U32 R153, RZ, RZ, R156 ;  /* 0x000000ffff997224 */ /* 0x000fe200078e009c */
[----:B------:R-:W-:Y:S01]  /*1dc90*/  R2UR UR7, R5 ;  /* 0x00000000050772ca */ /* 0x000fe200000e0000 */
[----:B------:R-:W-:Y:S02]  /*1dca0*/  IMAD.MOV.U32 R154, RZ, RZ, R19 ;  /* 0x000000ffff9a7224 */ /* 0x000fe400078e0013 */
[----:B------:R-:W-:Y:S02]  /*1dcb0*/  IMAD.MOV.U32 R155, RZ, RZ, R18 ;  /* 0x000000ffff9b7224 */ /* 0x000fe400078e0012 */
[----:B------:R-:W-:Y:S02]  /*1dcc0*/  IMAD.MOV.U32 R156, RZ, RZ, R15 ;  /* 0x000000ffff9c7224 */ /* 0x000fe400078e000f */
[----:B------:R-:W-:-:S02]  /*1dcd0*/  IMAD.MOV.U32 R157, RZ, RZ, R14 ;  /* 0x000000ffff9d7224 */ /* 0x000fc400078e000e */
[----:B------:R-:W-:Y:S02]  /*1dce0*/  IMAD.MOV.U32 R158, RZ, RZ, R12 ;  /* 0x000000ffff9e7224 */ /* 0x000fe400078e000c */
[----:B------:R-:W-:Y:S01]  /*1dcf0*/  IMAD.MOV.U32 R159, RZ, RZ, R7 ;  /* 0x000000ffff9f7224 */ /* 0x000fe200078e0007 */
[----:B------:R-:W-:Y:S01]  /*1dd00*/  R2UR UR6, R4 ;  /* 0x00000000040672ca */ /* 0x000fe200000e0000 */
[----:B------:R-:W-:Y:S02]  /*1dd10*/  IMAD.MOV.U32 R5, RZ, RZ, R6 ;  /* 0x000000ffff057224 */ /* 0x000fe400078e0006 */
[----:B------:R-:W-:Y:S02]  /*1dd20*/  IMAD.MOV.U32 R6, RZ, RZ, R3 ;  /* 0x000000ffff067224 */ /* 0x000fe400078e0003 */
[----:B------:R-:W-:Y:S02]  /*1dd30*/  IMAD.MOV.U32 R7, RZ, RZ, R2 ;  /* 0x000000ffff077224 */ /* 0x000fe400078e0002 */
[----:B--2---:R-:W-:-:S02]  /*1dd40*/  IMAD.MOV.U32 R226, RZ, RZ, R123 ;  /* 0x000000ffffe27224 */ /* 0x004fc400078e007b */
[----:B------:R-:W-:Y:S01]  /*1dd50*/  IMAD.MOV.U32 R227, RZ, RZ, R122 ;  /* 0x000000ffffe37224 */ /* 0x000fe200078e007a */
[----:B------:R0:W-:Y:S01]  /*1dd60*/  STL.128 [R1+0x410], R152 ;  /* 0x0004109801007387 */ /* 0x0001e20000100c00 */
[----:B---3--:R-:W-:Y:S02]  /*1dd70*/  IMAD.MOV.U32 R2, RZ, RZ, R151 ;  /* 0x000000ffff027224 */ /* 0x008fe400078e0097 */
[----:B------:R-:W-:Y:S01]  /*1dd80*/  IMAD.MOV.U32 R3, RZ, RZ, R150 ;  /* 0x000000ffff037224 */ /* 0x000fe200078e0096 */
[----:B------:R2:W-:Y:S01]  /*1dd90*/  STL.128 [R1+0x420], R156 ;  /* 0x0004209c01007387 */ /* 0x0005e20000100c00 */
[----:B----4-:R-:W-:-:S03]  /*1dda0*/  IMAD.MOV.U32 R4, RZ, RZ, R100 ;  /* 0x000000ffff047224 */ /* 0x010fc600078e0064 */
[----:B------:R3:W-:Y:S01]  /*1ddb0*/  STL.128 [R1+0x1310], R196 ;  /* 0x001310c401007387 */ /* 0x0007e20000100c00 */
[----:B------:R-:W-:Y:S02]  /*1ddc0*/  IMAD.MOV.U32 R160, RZ, RZ, R131 ;  /* 0x000000ffffa07224 */ /* 0x000fe400078e0083 */
[----:B------:R-:W-:Y:S02]  /*1ddd0*/  IMAD.MOV.U32 R161, RZ, RZ, R130 ;  /* 0x000000ffffa17224 */ /* 0x000fe400078e0082 */
[----:B------:R-:W-:Y:S01]  /*1dde0*/  IMAD.MOV.U32 R174, RZ, RZ, R129 ;  /* 0x000000ffffae7224 */ /* 0x000fe200078e0081 */
[----:B0-----:R-:W-:Y:S01]  /*1ddf0*/  F2FP.F16.F32.PACK_AB R152, R168, R169 ;  /* 0x000000a9a898723e */ /* 0x001fe200000000ff */
[----:B------:R-:W-:Y:S01]  /*1de00*/  IMAD.MOV.U32 R175, RZ, RZ, R128 ;  /* 0x000000ffffaf7224 */ /* 0x000fe200078e0080 */
[----:B-1----:R-:W-:Y:S02]  /*1de10*/  F2FP.F16.F32.PACK_AB R153, R164, R165 ;  /* 0x000000a5a499723e */ /* 0x002fe400000000ff */
[----:B------:R-:W-:Y:S01]  /*1de20*/  F2FP.F16.F32.PACK_AB R154, R166, R167 ;  /* 0x000000a7a69a723e */ /* 0x000fe200000000ff */
[----:B--2---:R-:W-:Y:S01]  /*1de30*/  IMAD.MOV.U32 R156, RZ, RZ, R135 ;  /* 0x000000ffff9c7224 */ /* 0x004fe200078e0087 */
[----:B------:R-:W-:Y:S01]  /*1de40*/  F2FP.F16.F32.PACK_AB R155, R162, R163 ;  /* 0x000000a3a29b723e */ /* 0x000fe200000000ff */
[----:B------:R-:W-:-:S02]  /*1de50*/  IMAD.MOV.U32 R157, RZ, RZ, R134 ;  /* 0x000000ffff9d7224 */ /* 0x000fc400078e0086 */
[----:B------:R-:W-:Y:S02]  /*1de60*/  IMAD.MOV.U32 R158, RZ, RZ, R133 ;  /* 0x000000ffff9e7224 */ /* 0x000fe400078e0085 */
[----:B------:R-:W-:Y:S01]  /*1de70*/  IMAD.MOV.U32 R159, RZ, RZ, R132 ;  /* 0x000000ffff9f7224 */ /* 0x000fe200078e0084 */
[----:B------:R0:W-:Y:S01]  /*1de80*/  STL [R1+0x5cc], R226 ;  /* 0x0005cce201007387 */ /* 0x0001e20000100800 */
[----:B---3--:R-:W-:Y:S02]  /*1de90*/  IMAD.MOV.U32 R198, RZ, RZ, R227 ;  /* 0x000000ffffc67224 */ /* 0x008fe400078e00e3 */
[----:B------:R-:W-:Y:S01]  /*1dea0*/  IMAD.MOV.U32 R199, RZ, RZ, R226 ;  /* 0x000000ffffc77224 */ /* 0x000fe200078e00e2 */
[----:B------:R1:W-:Y:S01]  /*1deb0*/  STL [R1+0x5c8], R227 ;  /* 0x0005c8e301007387 */ /* 0x0003e20000100800 */
[----:B------:R-:W-:-:S03]  /*1dec0*/  IMAD.MOV.U32 R176, RZ, RZ, R4 ;  /* 0x000000ffffb07224 */ /* 0x000fc600078e0004 */
[----:B------:R2:W-:Y:S01]  /*1ded0*/  STL [R1+0x63c], R2 ;  /* 0x00063c0201007387 */ /* 0x0005e20000100800 */
[----:B0-----:R-:W-:-:S03]  /*1dee0*/  IMAD.MOV.U32 R226, RZ, RZ, R3 ;  /* 0x000000ffffe27224 */ /* 0x001fc600078e0003 */
[----:B------:R0:W-:Y:S01]  /*1def0*/  STL [R1+0x638], R3 ;  /* 0x0006380301007387 */ /* 0x0001e20000100800 */
[----:B-1----:R-:W-:-:S03]  /*1df00*/  IMAD.MOV.U32 R227, RZ, RZ, R2 ;  /* 0x000000ffffe37224 */ /* 0x002fc600078e0002 */
[----:B------:R1:W-:Y:S01]  /*1df10*/  STL [R1+0x570], R4 ;  /* 0x0005700401007387 */ /* 0x0003e20000100800 */
[----:B------:R-:W-:Y:S02]  /*1df20*/  IMAD.MOV.U32 R12, RZ, RZ, R149 ;  /* 0x000000ffff0c7224 */ /* 0x000fe400078e0095 */
[----:B--2---:R-:W-:Y:S01]  /*1df30*/  IMAD.MOV.U32 R2, RZ, RZ, R27 ;  /* 0x000000ffff027224 */ /* 0x004fe200078e001b */
[----:B------:R-:W-:Y:S01]  /*1df40*/  STL.64 [R1+0x1370], R220 ;  /* 0x001370dc01007387 */ /* 0x000fe20000100a00 */
[----:B------:R-:W-:Y:S02]  /*1df50*/  IMAD.MOV.U32 R14, RZ, RZ, R148 ;  /* 0x000000ffff0e7224 */ /* 0x000fe400078e0094 */
[----:B0-----:R-:W-:Y:S01]  /*1df60*/  IMAD.MOV.U32 R3, RZ, RZ, R26 ;  /* 0x000000ffff037224 */ /* 0x001fe200078e001a */
[----:B------:R0:W-:Y:S01]  /*1df70*/  STL.128 [R1+0x1360], R216 ;  /* 0x001360d801007387 */ /* 0x0001e20000100c00 */
[----:B-1----:R-:W-:-:S03]  /*1df80*/  IMAD.MOV.U32 R4, RZ, RZ, R25 ;  /* 0x000000ffff047224 */ /* 0x002fc600078e0019 */
[----:B------:R1:W-:Y:S01]  /*1df90*/  STL.128 [R1+0x1350], R212 ;  /* 0x001350d401007387 */ /* 0x0003e20000100c00 */
[----:B------:R-:W-:-:S03]  /*1dfa0*/  IMAD.MOV.U32 R196, RZ, RZ, R120 ;  /* 0x000000ffffc47224 */ /* 0x000fc600078e0078 */
[----:B------:R2:W-:Y:S01]  /*1dfb0*/  STL.128 [R1+0x1340], R208 ;  /* 0x001340d001007387 */ /* 0x0005e20000100c00 */
[----:B------:R-:W-:-:S03]  /*1dfc0*/  IMAD.MOV.U32 R197, RZ, RZ, R121 ;  /* 0x000000ffffc57224 */ /* 0x000fc600078e0079 */
[----:B------:R3:W-:Y:S01]  /*1dfd0*/  STL.128 [R1+0x1330], R204 ;  /* 0x001330cc01007387 */ /* 0x0007e20000100c00 */
[----:B------:R-:W-:-:S03]  /*1dfe0*/  IMAD.MOV.U32 R15, RZ, RZ, R147 ;  /* 0x000000ffff0f7224 */ /* 0x000fc600078e0093 */
[----:B------:R-:W-:Y:S01]  /*1dff0*/  STL [R1+0x620], R144 ;  /* 0x0006209001007387 */ /* 0x000fe20000100800 */
[----:B------:R-:W-:Y:S02]  /*1e000*/  IMAD.MOV.U32 R18, RZ, RZ, R146 ;  /* 0x000000ffff127224 */ /* 0x000fe400078e0092 */
[----:B------:R-:W-:Y:S01]  /*1e010*/  IMAD.MOV.U32 R19, RZ, RZ, R145 ;  /* 0x000000ffff137224 */ /* 0x000fe200078e0091 */
[----:B------:R-:W-:Y:S01]  /*1e020*/  STL [R1+0x61c], R143 ;  /* 0x00061c8f01007387 */ /* 0x000fe20000100800 */
[----:B0-----:R-:W-:Y:S02]  /*1e030*/  IMAD.MOV.U32 R216, RZ, RZ, R140 ;  /* 0x000000ffffd87224 */ /* 0x001fe400078e008c */
[----:B-1----:R-:W-:Y:S01]  /*1e040*/  IMAD.MOV.U32 R213, RZ, RZ, R137 ;  /* 0x000000ffffd57224 */ /* 0x002fe200078e0089 */
[----:B------:R-:W-:Y:S01]  /*1e050*/  STL [R1+0x618], R142 ;  /* 0x0006188e01007387 */ /* 0x000fe20000100800 */
[----:B--2---:R-:W-:Y:S02]  /*1e060*/  IMAD.MOV.U32 R208, RZ, RZ, R159 ;  /* 0x000000ffffd07224 */ /* 0x004fe400078e009f */
[----:B------:R-:W-:Y:S01]  /*1e070*/  IMAD.MOV.U32 R209, RZ, RZ, R158 ;  /* 0x000000ffffd17224 */ /* 0x000fe200078e009e */
[----:B------:R-:W-:Y:S01]  /*1e080*/  STL [R1+0x614], R141 ;  /* 0x0006148d01007387 */ /* 0x000fe20000100800 */
[----:B---3--:R-:W-:-:S02]  /*1e090*/  IMAD.MOV.U32 R204, RZ, RZ, R175 ;  /* 0x000000ffffcc7224 */ /* 0x008fc400078e00af */
        /* <DEDUP_REMOVED lines=24> */
[----:B0-----:R-:W-:Y:S01]  /*1e220*/  IMAD.MOV.U32 R157, RZ, RZ, R81 ;  /* 0x000000ffff9d7224 */ /* 0x001fe200078e0051 */
[----:B------:R0:W-:Y:S01]  /*1e230*/  STL [R1+0x5ec], R160 ;  /* 0x0005eca001007387 */ /* 0x0001e20000100800 */
[----:B------:R-:W-:-:S02]  /*1e240*/  IMAD.MOV.U32 R156, RZ, RZ, R80 ;  /* 0x000000ffff9c7224 */ /* 0x000fc400078e0050 */
[----:B-1----:R-:W-:Y:S01]  /*1e250*/  IMAD.MOV.U32 R158, RZ, RZ, R82 ;  /* 0x000000ffff9e7224 */ /* 0x002fe200078e0052 */
[----:B------:R1:W-:Y:S01]  /*1e260*/  STL [R1+0x5e8], R161 ;  /* 0x0005e8a101007387 */ /* 0x0003e20000100800 */
[----:B--2---:R-:W-:-:S03]  /*1e270*/  IMAD.MOV.U32 R159, RZ, RZ, R83 ;  /* 0x000000ffff9f7224 */ /* 0x004fc600078e0053 */
[----:B------:R2:W-:Y:S01]  /*1e280*/  STL [R1+0x5e4], R174 ;  /* 0x0005e4ae01007387 */ /* 0x0005e20000100800 */
[----:B------:R-:W-:Y:S02]  /*1e290*/  IMAD.MOV.U32 R151, RZ, RZ, R75 ;  /* 0x000000ffff977224 */ /* 0x000fe400078e004b */
[----:B0-----:R-:W-:Y:S01]  /*1e2a0*/  IMAD.MOV.U32 R160, RZ, RZ, R84 ;  /* 0x000000ffffa07224 */ /* 0x001fe200078e0054 */
[----:B------:R0:W-:Y:S01]  /*1e2b0*/  STL [R1+0x5e0], R175 ;  /* 0x0005e0af01007387 */ /* 0x0001e20000100800 */
[----:B------:R-:W-:Y:S02]  /*1e2c0*/  IMAD.MOV.U32 R150, RZ, RZ, R74 ;  /* 0x000000ffff967224 */ /* 0x000fe400078e004a */
[----:B-1----:R-:W-:Y:S01]  /*1e2d0*/  IMAD.MOV.U32 R161, RZ, RZ, R85 ;  /* 0x000000ffffa17224 */ /* 0x002fe200078e0055 */
[----:B------:R1:W-:Y:S01]  /*1e2e0*/  STL.64 [R1+0x12d0], R172 ;  /* 0x0012d0ac01007387 */ /* 0x0003e20000100a00 */
[----:B------:R-:W-:Y:S02]  /*1e2f0*/  IMAD.MOV.U32 R149, RZ, RZ, R73 ;  /* 0x000000ffff957224 */ /* 0x000fe400078e0049 */
[----:B--2---:R-:W-:Y:S01]  /*1e300*/  IMAD.MOV.U32 R174, RZ, RZ, R98 ;  /* 0x000000ffffae7224 */ /* 0x004fe200078e0062 */
[----:B------:R2:W-:Y:S01]  /*1e310*/  STL.128 [R1+0x12c0], R168 ;  /* 0x0012c0a801007387 */ /* 0x0005e20000100c00 */
[----:B------:R-:W-:-:S02]  /*1e320*/  IMAD.MOV.U32 R148, RZ, RZ, R72 ;  /* 0x000000ffff947224 */ /* 0x000fc400078e0048 */
[----:B0-----:R-:W-:Y:S01]  /*1e330*/  IMAD.MOV.U32 R175, RZ, RZ, R99 ;  /* 0x000000ffffaf7224 */ /* 0x001fe200078e0063 */
[----:B------:R0:W-:Y:S01]  /*1e340*/  STL.128 [R1+0x12b0], R164 ;  /* 0x0012b0a401007387 */ /* 0x0001e20000100c00 */
[----:B------:R-:W-:Y:S02]  /*1e350*/  IMAD.MOV.U32 R147, RZ, RZ, R71 ;  /* 0x000000ffff937224 */ /* 0x000fe400078e0047 */
[----:B------:R-:W-:Y:S01]  /*1e360*/  IMAD.MOV.U32 R146, RZ, RZ, R70 ;  /* 0x000000ffff927224 */ /* 0x000fe200078e0046 */
[----:B------:R3:W-:Y:S01]  /*1e370*/  STL.64 [R1+0x12a0], R162 ;  /* 0x0012a0a201007387 */ /* 0x0007e20000100a00 */
[----:B-1----:R-:W-:Y:S02]  /*1e380*/  IMAD.MOV.U32 R173, RZ, RZ, R97 ;  /* 0x000000ffffad7224 */ /* 0x002fe400078e0061 */
[----:B------:R-:W-:Y:S01]  /*1e390*/  IMAD.MOV.U32 R172, RZ, RZ, R96 ;  /* 0x000000ffffac7224 */ /* 0x000fe200078e0060 */
[----:B------:R1:W-:Y:S01]  /*1e3a0*/  STL.128 [R1+0x1290], R152 ;  /* 0x0012909801007387 */ /* 0x0003e20000100c00 */
[----:B------:R-:W-:-:S02]  /*1e3b0*/  IMAD.MOV.U32 R145, RZ, RZ, R69 ;  /* 0x000000ffff917224 */ /* 0x000fc400078e0045 */
[----:B------:R-:W-:Y:S01]  /*1e3c0*/  IMAD.MOV.U32 R144, RZ, RZ, R68 ;  /* 0x000000ffff907224 */ /* 0x000fe200078e0044 */
[----:B------:R-:W-:Y:S01]  /*1e3d0*/  STL [R1+0x600], R136 ;  /* 0x0006008801007387 */ /* 0x000fe20000100800 */
[----:B--2---:R-:W-:Y:S02]  /*1e3e0*/  IMAD.MOV.U32 R171, RZ, RZ, R95 ;  /* 0x000000ffffab7224 */ /* 0x004fe400078e005f */
[----:B------:R-:W-:Y:S01]  /*1e3f0*/  IMAD.MOV.U32 R170, RZ, RZ, R94 ;  /* 0x000000ffffaa7224 */ /* 0x000fe200078e005e */
[----:B------:R-:W-:Y:S01]  /*1e400*/  STL.128 [R1+0x1300], R192 ;  /* 0x001300c001007387 */ /* 0x000fe20000100c00 */
[----:B------:R-:W-:Y:S02]  /*1e410*/  IMAD.MOV.U32 R169, RZ, RZ, R93 ;  /* 0x000000ffffa97224 */ /* 0x000fe400078e005d */
[----:B------:R-:W-:Y:S01]  /*1e420*/  IMAD.MOV.U32 R168, RZ, RZ, R92 ;  /* 0x000000ffffa87224 */ /* 0x000fe200078e005c */
[----:B------:R-:W-:Y:S01]  /*1e430*/  STL.128 [R1+0x12f0], R188 ;  /* 0x0012f0bc01007387 */ /* 0x000fe20000100c00 */
[----:B0-----:R-:W-:-:S02]  /*1e440*/  IMAD.MOV.U32 R167, RZ, RZ, R91 ;  /* 0x000000ffffa77224 */ /* 0x001fc400078e005b */
[----:B------:R-:W-:Y:S01]  /*1e450*/  IMAD.MOV.U32 R166, RZ, RZ, R90 ;  /* 0x000000ffffa67224 */ /* 0x000fe200078e005a */
[----:B------:R0:W-:Y:S01]  /*1e460*/  STL.128 [R1+0x12e0], R184 ;  /* 0x0012e0b801007387 */ /* 0x0001e20000100c00 */
[----:B------:R-:W-:Y:S02]  /*1e470*/  IMAD.MOV.U32 R165, RZ, RZ, R89 ;  /* 0x000000ffffa57224 */ /* 0x000fe400078e0059 */
[----:B------:R-:W-:Y:S01]  /*1e480*/  IMAD.MOV.U32 R164, RZ, RZ, R88 ;  /* 0x000000ffffa47224 */ /* 0x000fe200078e0058 */
[----:B------:R2:W-:Y:S01]  /*1e490*/  STL [R1+0x5c4], R121 ;  /* 0x0005c47901007387 */ /* 0x0005e20000100800 */
[----:B---3--:R-:W-:Y:S02]  /*1e4a0*/  IMAD.MOV.U32 R163, RZ, RZ, R87 ;  /* 0x000000ffffa37224 */ /* 0x008fe400078e0057 */
[----:B------:R-:W-:Y:S01]  /*1e4b0*/  IMAD.MOV.U32 R162, RZ, RZ, R86 ;  /* 0x000000ffffa27224 */ /* 0x000fe200078e0056 */
[----:B------:R3:W-:Y:S01]  /*1e4c0*/  STL [R1+0x5c0], R120 ;  /* 0x0005c07801007387 */ /* 0x0007e20000100800 */
[----:B-1----:R-:W-:-:S02]  /*1e4d0*/  IMAD.MOV.U32 R155, RZ, RZ, R79 ;  /* 0x000000ffff9b7224 */ /* 0x002fc400078e004f */
        /* <DEDUP_REMOVED lines=21> */
[----:B0-----:R-:W-:Y:S01]  /*1e630*/  IMAD.MOV.U32 R184, RZ, RZ, R108 ;  /* 0x000000ffffb87224 */ /* 0x001fe200078e006c */
        /* <DEDUP_REMOVED lines=36> */
[----:B---3--:R-:W-:Y:S02]  /*1e880*/  IMAD.MOV.U32 R120, RZ, RZ, R44 ;  /* 0x000000ffff787224 */ /* 0x008fe400078e002c */
[----:B-1----:R-:W-:Y:S02]  /*1e890*/  IMAD.MOV.U32 R119, RZ, RZ, R43 ;  /* 0x000000ffff777224 */ /* 0x002fe400078e002b */
[----:B----4-:R-:W-:Y:S02]  /*1e8a0*/  IMAD.MOV.U32 R118, RZ, RZ, R42 ;  /* 0x000000ffff767224 */ /* 0x010fe400078e002a */
[----:B------:R-:W-:Y:S02]  /*1e8b0*/  IMAD.MOV.U32 R117, RZ, RZ, R41 ;  /* 0x000000ffff757224 */ /* 0x000fe400078e0029 */
[----:B------:R-:W-:Y:S02]  /*1e8c0*/  IMAD.MOV.U32 R116, RZ, RZ, R40 ;  /* 0x000000ffff747224 */ /* 0x000fe400078e0028 */
[----:B------:R-:W-:-:S02]  /*1e8d0*/  IMAD.MOV.U32 R115, RZ, RZ, R39 ;  /* 0x000000ffff737224 */ /* 0x000fc400078e0027 */
[----:B------:R-:W-:Y:S02]  /*1e8e0*/  IMAD.MOV.U32 R114, RZ, RZ, R38 ;  /* 0x000000ffff727224 */ /* 0x000fe400078e0026 */
[----:B------:R-:W-:Y:S02]  /*1e8f0*/  IMAD.MOV.U32 R113, RZ, RZ, R37 ;  /* 0x000000ffff717224 */ /* 0x000fe400078e0025 */
[----:B0-----:R-:W-:Y:S02]  /*1e900*/  IMAD.MOV.U32 R112, RZ, RZ, R36 ;  /* 0x000000ffff707224 */ /* 0x001fe400078e0024 */
        /* <DEDUP_REMOVED lines=10> */
[----:B------:R-:W-:Y:S01]  /*1e9b0*/  IMAD.MOV.U32 R27, RZ, RZ, R2 ;  /* 0x000000ffff1b7224 */ /* 0x000fe200078e0002 */
[----:B------:R0:W-:Y:S01]  /*1e9c0*/  STL.128 [R1+0x15a0], R20 ;  /* 0x0015a01401007387 */ /* 0x0001e20000100c00 */
[----:B------:R-:W-:-:S03]  /*1e9d0*/  IMAD.MOV.U32 R177, RZ, RZ, R101 ;  /* 0x000000ffffb17224 */ /* 0x000fc600078e0065 */
[----:B------:R1:W-:Y:S01]  /*1e9e0*/  STL.128 [R1+0x1570], R8 ;  /* 0x0015700801007387 */ /* 0x0003e20000100c00 */
[----:B------:R-:W-:-:S03]  /*1e9f0*/  IMAD.MOV.U32 R178, RZ, RZ, R102 ;  /* 0x000000ffffb27224 */ /* 0x000fc600078e0066 */
[----:B------:R-:W-:Y:S01]  /*1ea00*/  STL [R1+0x634], R12 ;  /* 0x0006340c01007387 */ /* 0x000fe20000100800 */
[----:B------:R-:W-:-:S03]  /*1ea10*/  IMAD.MOV.U32 R179, RZ, RZ, R103 ;  /* 0x000000ffffb37224 */ /* 0x000fc600078e0067 */
[----:B------:R-:W-:Y:S04]  /*1ea20*/  STL [R1+0x630], R14 ;  /* 0x0006300e01007387 */ /* 0x000fe80000100800 */
[----:B0-----:R-:W2:Y:S04]  /*1ea30*/  LDL.LU.128 R20, [R1+0x15a0] ;  /* 0x0015a00001147983 */ /* 0x001ea80000300c00 */
[----:B-1----:R-:W3:Y:S04]  /*1ea40*/  LDL.LU.128 R8, [R1+0x1570] ;  /* 0x0015700001087983 */ /* 0x002ee80000300c00 */
        /* <DEDUP_REMOVED lines=85> */
[----:B------:R-:W-:Y:S04]  /*1efa0*/  STL.128 [R1+0x250], R108 ;  /* 0x0002506c01007387 */ /* 0x000fe80000100c00 */
[----:B------:R-:W-:Y:S04]  /*1efb0*/  STL [R1+0x448], R3 ;  /* 0x0004480301007387 */ /* 0x000fe80000100800 */
[----:B------:R-:W-:Y:S04]  /*1efc0*/  STL.128 [R1+0x260], R112 ;  /* 0x0002607001007387 */ /* 0x000fe80000100c00 */
        /* <DEDUP_REMOVED lines=11> */
[----:B------:R-:W-:Y:S04]  /*1f080*/  STL [R1+0x440], R24 ;  /* 0x0004401801007387 */ /* 0x000fe80000100800 */
[----:B------:R1:W-:Y:S04]  /*1f090*/  STL.128 [R1+0x1280], R24 ;  /* 0x0012801801007387 */ /* 0x0003e80000100c00 */
[----:B------:R-:W4:Y:S04]  /*1f0a0*/  LDL.LU.128 R28, [R1+0x450] ;  /* 0x00045000011c7983 */ /* 0x000f280000300c00 */
[----:B0-----:R-:W4:Y:S04]  /*1f0b0*/  LDL.LU.128 R152, [R1+0x1290] ;  /* 0x0012900001987983 */ /* 0x001f280000300c00 */
[----:B------:R-:W4:Y:S04]  /*1f0c0*/  LDL.LU.128 R32, [R1+0x460] ;  /* 0x0004600001207983 */ /* 0x000f280000300c00 */
        /* <DEDUP_REMOVED lines=33> */
[----:B0-----:R-:W3:Y:S04]  /*1f2e0*/  LDL.LU.128 R184, [R1+0x12e0] ;  /* 0x0012e00001b87983 */ /* 0x001ee80000300c00 */
[----:B-1----:R-:W3:Y:S04]  /*1f2f0*/  LDL.LU.128 R188, [R1+0x12f0] ;  /* 0x0012f00001bc7983 */ /* 0x002ee80000300c00 */
[----:B--2---:R-:W2:Y:S04]  /*1f300*/  LDL.LU.128 R196, [R1+0x1310] ;  /* 0x0013100001c47983 */ /* 0x004ea80000300c00 */
[----:B------:R0:W-:Y:S04]  /*1f310*/  STL.128 [R1+0x1270], R20 ;  /* 0x0012701401007387 */ /* 0x0001e80000100c00 */
[----:B------:R-:W-:Y:S04]  /*1f320*/  STL.128 [R1+0x320], R160 ;  /* 0x000320a001007387 */ /* 0x000fe80000100c00 */
[----:B------:R1:W-:Y:S04]  /*1f330*/  STL.128 [R1+0x330], R164 ;  /* 0x000330a401007387 */ /* 0x0003e80000100c00 */
[----:B------:R1:W-:Y:S04]  /*1f340*/  STL.128 [R1+0x340], R168 ;  /* 0x000340a801007387 */ /* 0x0003e80000100c00 */
[----:B------:R1:W-:Y:S04]  /*1f350*/  STL.128 [R1+0x350], R172 ;  /* 0x000350ac01007387 */ /* 0x0003e80000100c00 */
[----:B0-----:R-:W2:Y:S04]  /*1f360*/  LDL.LU.128 R20, [R1+0x1270] ;  /* 0x0012700001147983 */ /* 0x001ea80000300c00 */
[----:B-1----:R-:W2:Y:S04]  /*1f370*/  LDL.LU.128 R164, [R1+0x12b0] ;  /* 0x0012b00001a47983 */ /* 0x002ea80000300c00 */
[----:B------:R-:W2:Y:S04]  /*1f380*/  LDL.LU.128 R168, [R1+0x12c0] ;  /* 0x0012c00001a87983 */ /* 0x000ea80000300c00 */
[----:B------:R-:W2:Y:S04]  /*1f390*/  LDL.LU.64 R172, [R1+0x12d0] ;  /* 0x0012d00001ac7983 */ /* 0x000ea80000300a00 */
[----:B------:R-:W2:Y:S01]  /*1f3a0*/  LDL.LU.64 R162, [R1+0x12a0] ;  /* 0x0012a00001a27983 */ /* 0x000ea20000300a00 */
[----:B----4-:R-:W-:-:S06]  /*1f3b0*/  WARPGROUP.ARRIVE ;  /* 0x00000000000079c5 */ /* 0x010fcc0000000000 */
[----:B------:R-:W-:Y:S01]  /*1f3c0*/  HGMMA.64x256x16.F32 R24, R152, gdesc[UR4].tnspB, R24, gsb0 ;  /* 0x43e0000498187df0 */ /* 0x000fe20008000818 */
[----:B------:R-:W-:Y:S02]  /*1f3d0*/  STL.128 [R1+0x310], R156 ;  /* 0x0003109c01007387 */ /* 0x000fe40000100c00 */
[----:B------:R-:W-:Y:S02]  /*1f3e0*/  WARPGROUP.DEPBAR.LE gsb0, 0x0 ;  /* 0x00008000000079c5 */ /* 0x000fe40000010000 */
[----:B------:R0:W-:Y:S04]  /*1f3f0*/  STL.128 [R1+0x440], R24 ;  /* 0x0004401801007387 */ /* 0x0001e80000100c00 */
[----:B------:R-:W-:Y:S04]  /*1f400*/  STL.128 [R1+0x450], R28 ;  /* 0x0004501c01007387 */ /* 0x000fe80000100c00 */
[----:B------:R1:W-:Y:S04]  /*1f410*/  STL.128 [R1+0x570], R100 ;  /* 0x0005706401007387 */ /* 0x0003e80000100c00 */
[----:B------:R4:W-:Y:S04]  /*1f420*/  STL.128 [R1+0x580], R104 ;  /* 0x0005806801007387 */ /* 0x0009e80000100c00 */
[----:B0-----:R-:W2:Y:S04]  /*1f430*/  LDL.LU.128 R24, [R1+0x1280] ;  /* 0x0012800001187983 */ /* 0x001ea80000300c00 */
[----:B-1----:R-:W2:Y:S04]  /*1f440*/  LDL.LU.128 R100, [R1+0x440] ;  /* 0x0004400001647983 */ /* 0x002ea80000300c00 */
[----:B----4-:R-:W4:Y:S01]  /*1f450*/  LDL.LU.128 R104, [R1+0x450] ;  /* 0x0004500001687983 */ /* 0x010f220000300c00 */
[-CC-:B---3--:R-:W-:Y:S01]  /*1f460*/  FFMA.FTZ R161, R184, R0.reuse, -R13.reuse ;  /* 0x00000000b8a17223 */ /* 0x188fe2000001080d */
[-CC-:B------:R-:W-:Y:S01]  /*1f470*/  FFMA.FTZ R160, R185, R0.reuse, -R13.reuse ;  /* 0x00000000b9a07223 */ /* 0x180fe2000001080d */
[-CC-:B------:R-:W-:Y:S01]  /*1f480*/  FFMA.FTZ R159, R188, R0.reuse, -R13.reuse ;  /* 0x00000000bc9f7223 */ /* 0x180fe2000001080d */
[-C--:B------:R-:W-:Y:S01]  /*1f490*/  FFMA.FTZ R158, R189, R0.reuse, -R13 ;  /* 0x00000000bd9e7223 */ /* 0x080fe2000001080d */
[-CC-:B--2---:R-:W-:Y:S01]  /*1f4a0*/  FFMA.FTZ R157, R186, R0.reuse, -R197.reuse ;  /* 0x00000000ba9d7223 */ /* 0x184fe200000108c5 */
        /* <DEDUP_REMOVED lines=10> */
[----:B------:R-:W2:Y:S01]  /*1f550*/  MUFU.EX2 R0, R0 ;  /* 0x0000000000007308 */ /* 0x000ea20000000800 */
[----:B------:R-:W-:Y:S01]  /*1f560*/  IMAD.MOV.U32 R200, RZ, RZ, R225 ;  /* 0x000000ffffc87224 */ /* 0x000fe200078e00e1 */
[----:B------:R3:W-:Y:S01]  /*1f570*/  STL.128 [R1+0x360], R176 ;  /* 0x000360b001007387 */ /* 0x0007e20000100c00 */
[----:B------:R-:W-:Y:S01]  /*1f580*/  IMAD.MOV.U32 R201, RZ, RZ, R224 ;  /* 0x000000ffffc97224 */ /* 0x000fe200078e00e0 */
[----:B0-----:R-:W-:Y:S01]  /*1f590*/  F2FP.F16.F32.PACK_AB R152, R160, R161 ;  /* 0x000000a1a098723e */ /* 0x001fe200000000ff */
[----:B------:R-:W-:Y:S01]  /*1f5a0*/  IMAD.MOV.U32 R224, RZ, RZ, R14 ;  /* 0x000000ffffe07224 */ /* 0x000fe200078e000e */
[----:B-1----:R-:W-:Y:S01]  /*1f5b0*/  F2FP.F16.F32.PACK_AB R153, R156, R157 ;  /* 0x0000009d9c99723e */ /* 0x002fe200000000ff */
[----:B------:R-:W-:Y:S01]  /*1f5c0*/  IMAD.MOV.U32 R225, RZ, RZ, R12 ;  /* 0x000000ffffe17224 */ /* 0x000fe200078e000c */
[----:B------:R-:W-:Y:S01]  /*1f5d0*/  F2FP.F16.F32.PACK_AB R154, R158, R159 ;  /* 0x0000009f9e9a723e */ /* 0x000fe200000000ff */
[----:B------:R-:W-:-:S02]  /*1f5e0*/  IMAD.MOV.U32 R175, RZ, RZ, R150 ;  /* 0x000000ffffaf7224 */ /* 0x000fc400078e0096 */
[----:B------:R-:W-:Y:S01]  /*1f5f0*/  IMAD.MOV.U32 R174, RZ, RZ, R151 ;  /* 0x000000ffffae7224 */ /* 0x000fe200078e0097 */
[----:B------:R-:W-:Y:S01]  /*1f600*/  STL.128 [R1+0x370], R180 ;  /* 0x000370b401007387 */ /* 0x000fe20000100c00 */
[----:B------:R-:W-:Y:S01]  /*1f610*/  IMAD.MOV.U32 R202, RZ, RZ, R223 ;  /* 0x000000ffffca7224 */ /* 0x000fe200078e00df */
[----:B--2---:R-:W-:Y:S01]  /*1f620*/  F2FP.F16.F32.PACK_AB R155, R0, R13 ;  /* 0x0000000d009b723e */ /* 0x004fe200000000ff */
[----:B---3--:R-:W-:Y:S02]  /*1f630*/  IMAD.MOV.U32 R179, RZ, RZ, R146 ;  /* 0x000000ffffb37224 */ /* 0x008fe400078e0092 */
[----:B------:R-:W-:Y:S02]  /*1f640*/  IMAD.MOV.U32 R178, RZ, RZ, R147 ;  /* 0x000000ffffb27224 */ /* 0x000fe400078e0093 */
[----:B------:R-:W-:Y:S02]  /*1f650*/  IMAD.MOV.U32 R177, RZ, RZ, R148 ;  /* 0x000000ffffb17224 */ /* 0x000fe400078e0094 */
[----:B------:R-:W-:Y:S01]  /*1f660*/  IMAD.MOV.U32 R176, RZ, RZ, R149 ;  /* 0x000000ffffb07224 */ /* 0x000fe200078e0095 */
[----:B------:R0:W-:Y:S01]  /*1f670*/  STL.128 [R1+0x420], R224 ;  /* 0x000420e001007387 */ /* 0x0001e20000100c00 */
        /* <DEDUP_REMOVED lines=18> */
[----:B0-----:R-:W-:-:S02]  /*1f7a0*/  IMAD.MOV.U32 R227, RZ, RZ, R140 ;  /* 0x000000ffffe37224 */ /* 0x001fc400078e008c */
[----:B------:R-:W-:Y:S01]  /*1f7b0*/  IMAD.MOV.U32 R226, RZ, RZ, R141 ;  /* 0x000000ffffe27224 */ /* 0x000fe200078e008d */
[----:B------:R-:W-:Y:S01]  /*1f7c0*/  STL.128 [R1+0x490], R44 ;  /* 0x0004902c01007387 */ /* 0x000fe20000100c00 */
[----:B------:R-:W-:Y:S02]  /*1f7d0*/  IMAD.MOV.U32 R183, RZ, RZ, R142 ;  /* 0x000000ffffb77224 */ /* 0x000fe400078e008e */
[----:B------:R-:W-:Y:S01]  /*1f7e0*/  IMAD.MOV.U32 R182, RZ, RZ, R143 ;  /* 0x000000ffffb67224 */ /* 0x000fe200078e008f */
[----:B------:R-:W-:Y:S01]  /*1f7f0*/  STL.128 [R1+0x4a0], R48 ;  /* 0x0004a03001007387 */ /* 0x000fe20000100c00 */
[----:B------:R-:W-:Y:S02]  /*1f800*/  IMAD.MOV.U32 R181, RZ, RZ, R144 ;  /* 0x000000ffffb57224 */ /* 0x000fe400078e0090 */
[----:B------:R-:W-:Y:S01]  /*1f810*/  IMAD.MOV.U32 R180, RZ, RZ, R145 ;  /* 0x000000ffffb47224 */ /* 0x000fe200078e0091 */
        /* <DEDUP_REMOVED lines=14> */
[----:B------:R3:W-:Y:S04]  /*1f900*/  STL.128 [R1+0x5b0], R116 ;  /* 0x0005b07401007387 */ /* 0x0007e80000100c00 */
[----:B------:R3:W-:Y:S04]  /*1f910*/  STL.128 [R1+0x5e0], R128 ;  /* 0x0005e08001007387 */ /* 0x0007e80000100c00 */
[----:B------:R3:W-:Y:S04]  /*1f920*/  STL [R1+0x5f0], R132 ;  /* 0x0005f08401007387 */ /* 0x0007e80000100800 */
[----:B-1----:R-:W4:Y:S04]  /*1f930*/  LDL.LU R20, [R1+0x5c0] ;  /* 0x0005c00001147983 */ /* 0x002f280000300800 */
[----:B------:R-:W4:Y:S04]  /*1f940*/  LDL.LU R21, [R1+0x5c8] ;  /* 0x0005c80001157983 */ /* 0x000f280000300800 */
[----:B------:R-:W4:Y:S04]  /*1f950*/  LDL.LU R22, [R1+0x5cc] ;  /* 0x0005cc0001167983 */ /* 0x000f280000300800 */
[----:B------:R-:W4:Y:S04]  /*1f960*/  LDL.LU R23, [R1+0x5d0] ;  /* 0x0005d00001177983 */ /* 0x000f280000300800 */
[----:B------:R-:W-:Y:S04]  /*1f970*/  STL.128 [R1+0x11b0], R176 ;  /* 0x0011b0b001007387 */ /* 0x000fe80000100c00 */
[----:B------:R-:W-:Y:S04]  /*1f980*/  STL.128 [R1+0x11a0], R172 ;  /* 0x0011a0ac01007387 */ /* 0x000fe80000100c00 */
[----:B------:R-:W-:Y:S04]  /*1f990*/  STL.128 [R1+0x1190], R168 ;  /* 0x001190a801007387 */ /* 0x000fe80000100c00 */
[----:B------:R-:W-:Y:S04]  /*1f9a0*/  STL.128 [R1+0x1180], R164 ;  /* 0x001180a401007387 */ /* 0x000fe80000100c00 */
[----:B------:R-:W-:Y:S04]  /*1f9b0*/  STL.128 [R1+0x1170], R160 ;  /* 0x001170a001007387 */ /* 0x000fe80000100c00 */
[----:B------:R-:W-:Y:S04]  /*1f9c0*/  STL.128 [R1+0x1160], R156 ;  /* 0x0011609c01007387 */ /* 0x000fe80000100c00 */
[----:B------:R1:W-:Y:S04]  /*1f9d0*/  STL.128 [R1+0x1150], R152 ;  /* 0x0011509801007387 */ /* 0x0003e80000100c00 */
[----:B0-----:R-:W4:Y:S04]  /*1f9e0*/  LDL.LU.128 R108, [R1+0x460] ;  /* 0x00046000016c7983 */ /* 0x001f280000300c00 */
[----:B--2---:R-:W2:Y:S04]  /*1f9f0*/  LDL.LU.128 R112, [R1+0x470] ;  /* 0x0004700001707983 */ /* 0x004ea80000300c00 */
        /* <DEDUP_REMOVED lines=9> */
[----:B-1----:R-:W3:Y:S04]  /*1fa90*/  LDL.LU.128 R152, [R1+0x510] ;  /* 0x0005100001987983 */ /* 0x002ee80000300c00 */
[----:B------:R-:W3:Y:S04]  /*1faa0*/  LDL.LU.128 R156, [R1+0x520] ;  /* 0x00052000019c7983 */ /* 0x000ee80000300c00 */
[----:B------:R-:W3:Y:S04]  /*1fab0*/  LDL.LU.128 R160, [R1+0x530] ;  /* 0x0005300001a07983 */ /* 0x000ee80000300c00 */
[----:B------:R-:W3:Y:S04]  /*1fac0*/  LDL.LU.128 R164, [R1+0x540] ;  /* 0x0005400001a47983 */ /* 0x000ee80000300c00 */
[----:B------:R-:W3:Y:S04]  /*1fad0*/  LDL.LU.128 R168, [R1+0x550] ;  /* 0x0005500001a87983 */ /* 0x000ee80000300c00 */
[----:B------:R-:W3:Y:S04]  /*1fae0*/  LDL.LU.128 R172, [R1+0x560] ;  /* 0x0005600001ac7983 */ /* 0x000ee80000300c00 */
[----:B------:R-:W3:Y:S01]  /*1faf0*/  LDL.128 R176, [R1+0x570] ;  /* 0x0005700001b07983 */ /* 0x000ee20000100c00 */
[----:B----4-:R-:W-:-:S03]  /*1fb00*/  IMAD.MOV.U32 R28, RZ, RZ, R104 ;  /* 0x000000ffff1c7224 */ /* 0x010fc600078e0068 */
[----:B------:R-:W-:Y:S01]  /*1fb10*/  STL.128 [R1+0x230], R8 ;  /* 0x0002300801007387 */ /* 0x000fe20000100c00 */
[----:B------:R-:W-:-:S03]  /*1fb20*/  IMAD.MOV.U32 R29, RZ, RZ, R105 ;  /* 0x000000ffff1d7224 */ /* 0x000fc600078e0069 */
[----:B------:R-:W-:Y:S01]  /*1fb30*/  STL.128 [R1+0x230], R4 ;  /* 0x0002300401007387 */ /* 0x000fe20000100c00 */
[----:B------:R-:W-:Y:S02]  /*1fb40*/  IMAD.MOV.U32 R30, RZ, RZ, R106 ;  /* 0x000000ffff1e7224 */ /* 0x000fe400078e006a */
[----:B------:R-:W-:Y:S01]  /*1fb50*/  IMAD.MOV.U32 R31, RZ, RZ, R107 ;  /* 0x000000ffff1f7224 */ /* 0x000fe200078e006b */
[----:B------:R0:W-:Y:S04]  /*1fb60*/  STL.128 [R1+0x230], R24 ;  /* 0x0002301801007387 */ /* 0x0001e80000100c00 */
[----:B------:R1:W-:Y:S04]  /*1fb70*/  STL.128 [R1+0x230], R100 ;  /* 0x0002306401007387 */ /* 0x0003e80000100c00 */
[----:B------:R4:W-:Y:S04]  /*1fb80*/  STL.128 [R1+0x240], R104 ;  /* 0x0002406801007387 */ /* 0x0009e80000100c00 */
[----:B------:R-:W-:Y:S01]  /*1fb90*/  STL.64 [R1+0xff0], R18 ;  /* 0x000ff01201007387 */ /* 0x000fe20000100a00 */
[----:B0-----:R-:W-:-:S03]  /*1fba0*/  IMAD.MOV.U32 R25, RZ, RZ, R101 ;  /* 0x000000ffff197224 */ /* 0x001fc600078e0065 */
[----:B------:R-:W-:Y:S01]  /*1fbb0*/  STL.128 [R1+0xfe0], R12 ;  /* 0x000fe00c01007387 */ /* 0x000fe20000100c00 */
[----:B------:R-:W-:Y:S02]  /*1fbc0*/  IMAD.MOV.U32 R26, RZ, RZ, R102 ;  /* 0x000000ffff1a7224 */ /* 0x000fe400078e0066 */
[----:B------:R-:W-:Y:S01]  /*1fbd0*/  IMAD.MOV.U32 R27, RZ, RZ, R103 ;  /* 0x000000ffff1b7224 */ /* 0x000fe200078e0067 */
[----:B-1----:R-:W3:Y:S04]  /*1fbe0*/  LDL.LU R101, [R1+0x574] ;  /* 0x0005740001657983 */ /* 0x002ee80000300800 */
[----:B------:R-:W3:Y:S04]  /*1fbf0*/  LDL.LU R102, [R1+0x578] ;  /* 0x0005780001667983 */ /* 0x000ee80000300800 */
[----:B------:R-:W3:Y:S04]  /*1fc00*/  LDL.LU R103, [R1+0x57c] ;  /* 0x00057c0001677983 */ /* 0x000ee80000300800 */
[----:B----4-:R-:W4:Y:S01]  /*1fc10*/  LDL.128 R104, [R1+0x580] ;  /* 0x0005800001687983 */ /* 0x010f220000100c00 */
[----:B------:R-:W-:-:S03]  /*1fc20*/  IMAD.MOV.U32 R24, RZ, RZ, R100 ;  /* 0x000000ffff187224 */ /* 0x000fc600078e0064 */
[----:B------:R0:W-:Y:S04]  /*1fc30*/  STL.128 [R1+0x1020], R28 ;  /* 0x0010201c01007387 */ /* 0x0001e80000100c00 */
[----:B------:R1:W-:Y:S04]  /*1fc40*/  STL.128 [R1+0x1010], R24 ;  /* 0x0010101801007387 */ /* 0x0003e80000100c00 */
[----:B------:R-:W4:Y:S04]  /*1fc50*/  LDL.LU R197, [R1+0x5c4] ;  /* 0x0005c40001c57983 */ /* 0x000f280000300800 */
[----:B------:R-:W4:Y:S04]  /*1fc60*/  LDL.LU R191, [R1+0x5d4] ;  /* 0x0005d40001bf7983 */ /* 0x000f280000300800 */
[----:B0-----:R-:W4:Y:S04]  /*1fc70*/  LDL.LU.128 R28, [R1+0x1020] ;  /* 0x00102000011c7983 */ /* 0x001f280000300c00 */
[----:B-1----:R-:W4:Y:S04]  /*1fc80*/  LDL.LU.128 R24, [R1+0x1010] ;  /* 0x0010100001187983 */ /* 0x002f280000300c00 */
[----:B------:R-:W4:Y:S04]  /*1fc90*/  LDL.LU R190, [R1+0x5d8] ;  /* 0x0005d80001be7983 */ /* 0x000f280000300800 */
[----:B------:R-:W4:Y:S04]  /*1fca0*/  LDL.LU R187, [R1+0x5dc] ;  /* 0x0005dc0001bb7983 */ /* 0x000f280000300800 */
[----:B------:R-:W4:Y:S04]  /*1fcb0*/  LDL.LU R186, [R1+0x5e0] ;  /* 0x0005e00001ba7983 */ /* 0x000f280000300800 */
[----:B------:R-:W4:Y:S04]  /*1fcc0*/  LDL.LU R189, [R1+0x5e4] ;  /* 0x0005e40001bd7983 */ /* 0x000f280000300800 */
[----:B------:R-:W4:Y:S04]  /*1fcd0*/  LDL.LU R188, [R1+0x5e8] ;  /* 0x0005e80001bc7983 */ /* 0x000f280000300800 */
[----:B------:R-:W4:Y:S04]  /*1fce0*/  LDL.LU R185, [R1+0x5ec] ;  /* 0x0005ec0001b97983 */ /* 0x000f280000300800 */
[----:B------:R-:W4:Y:S04]  /*1fcf0*/  LDL.LU R184, [R1+0x5f0] ;  /* 0x0005f00001b87983 */ /* 0x000f280000300800 */
[----:B------:R-:W4:Y:S04]  /*1fd00*/  LDL.LU.64 R18, [R1+0xff0] ;  /* 0x000ff00001127983 */ /* 0x000f280000300a00 */
[----:B------:R-:W4:Y:S01]  /*1fd10*/  LDL.LU.128 R12, [R1+0xfe0] ;  /* 0x000fe000010c7983 */ /* 0x000f220000300c00 */
[----:B------:R-:W-:Y:S01]  /*1fd20*/  VIADD R16, R16, 0x280 ;  /* 0x0000028010107836 */ /* 0x000fe20000000000 */
[----:B------:R-:W-:-:S02]  /*1fd30*/  R2UR UR7, R17 ;  /* 0x00000000110772ca */ /* 0x000fc400000e0000 */
[----:B------:R-:W-:Y:S04]  /*1fd40*/  STL.128 [R1+0x400], R216 ;  /* 0x000400d801007387 */ /* 0x000fe80000100c00 */
[----:B------:R-:W-:Y:S04]  /*1fd50*/  STL.128 [R1+0x3c0], R200 ;  /* 0x0003c0c801007387 */ /* 0x000fe80000100c00 */
[----:B------:R-:W-:Y:S04]  /*1fd60*/  STL.128 [R1+0x3d0], R204 ;  /* 0x0003d0cc01007387 */ /* 0x000fe80000100c00 */
[----:B------:R-:W-:Y:S04]  /*1fd70*/  STL.128 [R1+0x3e0], R208 ;  /* 0x0003e0d001007387 */ /* 0x000fe80000100c00 */
[----:B------:R-:W-:Y:S04]  /*1fd80*/  STL.128 [R1+0x3f0], R212 ;  /* 0x0003f0d401007387 */ /* 0x000fe80000100c00 */
[----:B------:R-:W-:Y:S04]  /*1fd90*/  STL.128 [R1+0x3a0], R192 ;  /* 0x0003a0c001007387 */ /* 0x000fe80000100c00 */
[----:B------:R-:W-:Y:S04]  /*1fda0*/  STL.64 [R1+0x1208], R198 ;  /* 0x001208c601007387 */ /* 0x000fe80000100a00 */
[----:B------:R-:W4:Y:S04]  /*1fdb0*/  LDL.LU R196, [R1+0xfd0] ;  /* 0x000fd00001c47983 */ /* 0x000f280000300800 */
[----:B------:R0:W-:Y:S01]  /*1fdc0*/  STL.128 [R1+0x1000], R20 ;  /* 0x0010001401007387 */ /* 0x0001e20000100c00 */
[----:B------:R-:W-:-:S03]  /*1fdd0*/  IMAD.MOV.U32 R32, RZ, RZ, R108 ;  /* 0x000000ffff207224 */ /* 0x000fc600078e006c */
[----:B0-----:R-:W4:Y:S01]  /*1fde0*/  LDL.LU.128 R20, [R1+0x1000] ;  /* 0x0010000001147983 */ /* 0x001f220000300c00 */
[----:B------:R-:W-:Y:S02]  /*1fdf0*/  IMAD.MOV.U32 R33, RZ, RZ, R109 ;  /* 0x000000ffff217224 */ /* 0x000fe400078e006d */
[----:B------:R-:W-:Y:S02]  /*1fe00*/  IMAD.MOV.U32 R34, RZ, RZ, R110 ;  /* 0x000000ffff227224 */ /* 0x000fe400078e006e */
[----:B------:R-:W-:Y:S02]  /*1fe10*/  IMAD.MOV.U32 R35, RZ, RZ, R111 ;  /* 0x000000ffff237224 */ /* 0x000fe400078e006f */
[----:B--2---:R-:W-:Y:S02]  /*1fe20*/  IMAD.MOV.U32 R36, RZ, RZ, R112 ;  /* 0x000000ffff247224 */ /* 0x004fe400078e0070 */
[----:B------:R-:W-:Y:S02]  /*1fe30*/  IMAD.MOV.U32 R37, RZ, RZ, R113 ;  /* 0x000000ffff257224 */ /* 0x000fe400078e0071 */
[----:B------:R-:W-:-:S02]  /*1fe40*/  IMAD.MOV.U32 R38, RZ, RZ, R114 ;  /* 0x000000ffff267224 */ /* 0x000fc400078e0072 */
[----:B------:R-:W-:Y:S02]  /*1fe50*/  IMAD.MOV.U32 R39, RZ, RZ, R115 ;  /* 0x000000ffff277224 */ /* 0x000fe400078e0073 */
        /* <DEDUP_REMOVED lines=80> */
[----:B----4-:R4:W-:Y:S04]  /*20360*/  STL.128 [R1+0x370], R104 ;  /* 0x0003706801007387 */ /* 0x0109e80000100c00 */
[----:B0-----:R-:W4:Y:S04]  /*20370*/  LDL.LU.128 R100, [R1+0x1140] ;  /* 0x0011400001647983 */ /* 0x001f280000300c00 */
[----:B-1----:R-:W4:Y:S04]  /*20380*/  LDL.LU.128 R96, [R1+0x1130] ;  /* 0x0011300001607983 */ /* 0x002f280000300c00 */
        /* <DEDUP_REMOVED lines=16> */
[----:B----4-:R-:W4:Y:S04]  /*20490*/  LDL.LU R105, [R1+0x584] ;  /* 0x0005840001697983 */ /* 0x010f280000300800 */
[----:B------:R-:W4:Y:S04]  /*204a0*/  LDL.LU R106, [R1+0x588] ;  /* 0x00058800016a7983 */ /* 0x000f280000300800 */
[----:B------:R-:W4:Y:S04]  /*204b0*/  LDL.LU R107, [R1+0x58c] ;  /* 0x00058c00016b7983 */ /* 0x000f280000300800 */
[----:B------:R-:W4:Y:S04]  /*204c0*/  LDL.128 R108, [R1+0x590] ;  /* 0x00059000016c7983 */ /* 0x000f280000100c00 */
[----:B------:R0:W-:Y:S04]  /*204d0*/  STL.128 [R1+0xe70], R20 ;  /* 0x000e701401007387 */ /* 0x0001e80000100c00 */
[----:B------:R1:W-:Y:S04]  /*204e0*/  STL.128 [R1+0xe90], R28 ;  /* 0x000e901c01007387 */ /* 0x0003e80000100c00 */
[----:B------:R1:W-:Y:S04]  /*204f0*/  STL.128 [R1+0xe80], R24 ;  /* 0x000e801801007387 */ /* 0x0003e80000100c00 */
[----:B------:R1:W-:Y:S04]  /*20500*/  STL.128 [R1+0x260], R112 ;  /* 0x0002607001007387 */ /* 0x0003e80000100c00 */
[----:B0-----:R-:W4:Y:S04]  /*20510*/  LDL.LU.128 R20, [R1+0xe70] ;  /* 0x000e700001147983 */ /* 0x001f280000300c00 */
[----:B-1----:R-:W4:Y:S04]  /*20520*/  LDL.LU.128 R28, [R1+0xe90] ;  /* 0x000e9000011c7983 */ /* 0x002f280000300c00 */
[----:B------:R-:W4:Y:S04]  /*20530*/  LDL.LU.128 R24, [R1+0xe80] ;  /* 0x000e800001187983 */ /* 0x000f280000300c00 */
[----:B------:R0:W-:Y:S01]  /*20540*/  STL.128 [R1+0x270], R116 ;  /* 0x0002707401007387 */ /* 0x0001e20000100c00 */
[----:B------:R-:W-:-:S03]  /*20550*/  R2UR UR6, R16 ;  /* 0x00000000100672ca */ /* 0x000fc600000e0000 */
[----:B------:R-:W4:Y:S04]  /*20560*/  LDL.LU.128 R112, [R1+0x5a0] ;  /* 0x0005a00001707983 */ /* 0x000f280000300c00 */
[----:B------:R1:W-:Y:S04]  /*20570*/  STL.64 [R1+0x1268], R226 ;  /* 0x001268e201007387 */ /* 0x0003e80000100a00 */
[----:B------:R1:W-:Y:S04]  /*20580*/  STL [R1+0x1200], R197 ;  /* 0x001200c501007387 */ /* 0x0003e80000100800 */
[----:B0-----:R-:W4:Y:S04]  /*20590*/  LDL.LU.128 R116, [R1+0x5b0] ;  /* 0x0005b00001747983 */ /* 0x001f280000300c00 */
[----:B------:R0:W-:Y:S04]  /*205a0*/  STL.128 [R1+0x11e0], R188 ;  /* 0x0011e0bc01007387 */ /* 0x0001e80000100c00 */
[----:B------:R0:W-:Y:S04]  /*205b0*/  STL.128 [R1+0x11d0], R184 ;  /* 0x0011d0b801007387 */ /* 0x0001e80000100c00 */
[----:B------:R0:W-:Y:S04]  /*205c0*/  STL.128 [R1+0x11c0], R180 ;  /* 0x0011c0b401007387 */ /* 0x0001e80000100c00 */
[----:B------:R-:W-:Y:S04]  /*205d0*/  STL.128 [R1+0x350], R172 ;  /* 0x000350ac01007387 */ /* 0x000fe80000100c00 */
[----:B------:R0:W-:Y:S04]  /*205e0*/  STL.128 [R1+0x360], R176 ;  /* 0x000360b001007387 */ /* 0x0001e80000100c00 */
[----:B------:R0:W-:Y:S04]  /*205f0*/  STL.64 [R1+0xe60], R18 ;  /* 0x000e601201007387 */ /* 0x0001e80000100a00 */
[----:B------:R0:W-:Y:S04]  /*20600*/  STL.128 [R1+0xe50], R12 ;  /* 0x000e500c01007387 */ /* 0x0001e80000100c00 */
[----:B-1----:R-:W4:Y:S04]  /*20610*/  LDL.LU.64 R226, [R1+0x1268] ;  /* 0x0012680001e27983 */ /* 0x002f280000300a00 */
[----:B------:R-:W4:Y:S04]  /*20620*/  LDL.LU R197, [R1+0x1200] ;  /* 0x0012000001c57983 */ /* 0x000f280000300800 */
[----:B0-----:R-:W4:Y:S04]  /*20630*/  LDL.LU.128 R188, [R1+0x11e0] ;  /* 0x0011e00001bc7983 */ /* 0x001f280000300c00 */
[----:B------:R-:W4:Y:S04]  /*20640*/  LDL.LU.128 R184, [R1+0x11d0] ;  /* 0x0011d00001b87983 */ /* 0x000f280000300c00 */
[----:B------:R-:W4:Y:S04]  /*20650*/  LDL.LU.128 R180, [R1+0x11c0] ;  /* 0x0011c00001b47983 */ /* 0x000f280000300c00 */
[----:B------:R-:W4:Y:S04]  /*20660*/  LDL.LU.128 R176, [R1+0x11b0] ;  /* 0x0011b00001b07983 */ /* 0x000f280000300c00 */
[----:B------:R-:W4:Y:S04]  /*20670*/  LDL.LU.128 R172, [R1+0x11a0] ;  /* 0x0011a00001ac7983 */ /* 0x000f280000300c00 */
[----:B------:R-:W4:Y:S04]  /*20680*/  LDL.LU.64 R18, [R1+0xe60] ;  /* 0x000e600001127983 */ /* 0x000f280000300a00 */
[----:B------:R-:W4:Y:S04]  /*20690*/  LDL.LU.128 R12, [R1+0xe50] ;  /* 0x000e5000010c7983 */ /* 0x000f280000300c00 */
[----:B------:R-:W4:Y:S04]  /*206a0*/  LDL.LU R17, [R1+0x598] ;  /* 0x0005980001117983 */ /* 0x000f280000300800 */
[----:B------:R-:W4:Y:S04]  /*206b0*/  LDL.LU R16, [R1+0x59c] ;  /* 0x00059c0001107983 */ /* 0x000f280000300800 */
[----:B------:R0:W-:Y:S04]  /*206c0*/  STL.128 [R1+0x300], R152 ;  /* 0x0003009801007387 */ /* 0x0001e80000100c00 */
[----:B------:R1:W-:Y:S04]  /*206d0*/  STL.128 [R1+0x410], R220 ;  /* 0x000410dc01007387 */ /* 0x0003e80000100c00 */
[----:B------:R-:W4:Y:S04]  /*206e0*/  LDL.LU.128 R216, [R1+0x1360] ;  /* 0x0013600001d87983 */ /* 0x000f280000300c00 */
[----:B------:R-:W4:Y:S04]  /*206f0*/  LDL.LU.128 R212, [R1+0x1350] ;  /* 0x0013500001d47983 */ /* 0x000f280000300c00 */
[----:B0-----:R-:W4:Y:S04]  /*20700*/  LDL.LU.128 R152, [R1+0x1150] ;  /* 0x0011500001987983 */ /* 0x001f280000300c00 */
[----:B-1----:R-:W4:Y:S04]  /*20710*/  LDL.LU.64 R220, [R1+0x1370] ;  /* 0x0013700001dc7983 */ /* 0x002f280000300a00 */
[----:B------:R-:W4:Y:S04]  /*20720*/  LDL.LU.128 R208, [R1+0x1340] ;  /* 0x0013400001d07983 */ /* 0x000f280000300c00 */
[----:B------:R-:W4:Y:S04]  /*20730*/  LDL.LU.128 R204, [R1+0x1330] ;  /* 0x0013300001cc7983 */ /* 0x000f280000300c00 */
[----:B------:R-:W4:Y:S04]  /*20740*/  LDL.LU.128 R200, [R1+0x1320] ;  /* 0x0013200001c87983 */ /* 0x000f280000300c00 */
[----:B------:R-:W4:Y:S04]  /*20750*/  LDL.LU.128 R192, [R1+0x1300] ;  /* 0x0013000001c07983 */ /* 0x000f280000300c00 */
        /* <DEDUP_REMOVED lines=12> */
[----:B------:R-:W4:Y:S04]  /*20820*/  LDL.LU.64 R198, [R1+0x1208] ;  /* 0x0012080001c67983 */ /* 0x000f280000300a00 */
[----:B------:R0:W-:Y:S04]  /*20830*/  STL.128 [R1+0xfb0], R100 ;  /* 0x000fb06401007387 */ /* 0x0001e80000100c00 */
[----:B------:R1:W-:Y:S04]  /*20840*/  STL.128 [R1+0xfa0], R96 ;  /* 0x000fa06001007387 */ /* 0x0003e80000100c00 */
[----:B--2---:R2:W-:Y:S04]  /*20850*/  STL.128 [R1+0xf90], R92 ;  /* 0x000f905c01007387 */ /* 0x0045e80000100c00 */
[----:B---3--:R3:W-:Y:S04]  /*20860*/  STL.128 [R1+0xf80], R88 ;  /* 0x000f805801007387 */ /* 0x0087e80000100c00 */
        /* <DEDUP_REMOVED lines=14> */
[----:B0-----:R-:W3:Y:S04]  /*20950*/  LDL.LU.128 R100, [R1+0xfb0] ;  /* 0x000fb00001647983 */ /* 0x001ee80000300c00 */
[----:B-1----:R-:W3:Y:S04]  /*20960*/  LDL.LU.128 R96, [R1+0xfa0] ;  /* 0x000fa00001607983 */ /* 0x002ee80000300c00 */
[----:B----4-:R0:W-:Y:S04]  /*20970*/  STL.128 [R1+0xfc0], R104 ;  /* 0x000fc06801007387 */ /* 0x0101e80000100c00 */
[----:B------:R1:W-:Y:S04]  /*20980*/  STL.128 [R1+0x380], R108 ;  /* 0x0003806c01007387 */ /* 0x0003e80000100c00 */
[----:B--2---:R-:W2:Y:S04]  /*20990*/  LDL.LU.128 R92, [R1+0xf90] ;  /* 0x000f9000015c7983 */ /* 0x004ea80000300c00 */
[----:B---3--:R-:W3:Y:S04]  /*209a0*/  LDL.LU.128 R88, [R1+0xf80] ;  /* 0x000f800001587983 */ /* 0x008ee80000300c00 */
[----:B0-----:R-:W4:Y:S04]  /*209b0*/  LDL.LU.128 R104, [R1+0xfc0] ;  /* 0x000fc00001687983 */ /* 0x001f280000300c00 */
        /* <DEDUP_REMOVED lines=14> */
[----:B-1----:R-:W4:Y:S04]  /*20aa0*/  LDL.LU R109, [R1+0x594] ;  /* 0x00059400016d7983 */ /* 0x002f280000300800 */
[----:B------:R0:W-:Y:S04]  /*20ab0*/  STL.128 [R1+0xce0], R20 ;  /* 0x000ce01401007387 */ /* 0x0001e80000100c00 */
[----:B------:R1:W-:Y:S04]  /*20ac0*/  STL.128 [R1+0xd00], R28 ;  /* 0x000d001c01007387 */ /* 0x0003e80000100c00 */
[----:B------:R1:W-:Y:S01]  /*20ad0*/  STL.128 [R1+0xcf0], R24 ;  /* 0x000cf01801007387 */ /* 0x0003e20000100c00 */
[----:B------:R-:W-:-:S02]  /*20ae0*/  IMAD.MOV.U32 R11, RZ, RZ, R112 ;  /* 0x000000ffff0b7224 */ /* 0x000fc400078e0070 */
[----:B------:R-:W-:Y:S02]  /*20af0*/  IMAD.MOV.U32 R10, RZ, RZ, R113 ;  /* 0x000000ffff0a7224 */ /* 0x000fe400078e0071 */
[----:B------:R-:W-:Y:S02]  /*20b00*/  IMAD.MOV.U32 R9, RZ, RZ, R114 ;  /* 0x000000ffff097224 */ /* 0x000fe400078e0072 */
[----:B------:R-:W-:Y:S01]  /*20b10*/  IMAD.MOV.U32 R8, RZ, RZ, R115 ;  /* 0x000000ffff087224 */ /* 0x000fe200078e0073 */
[----:B0-----:R-:W4:Y:S04]  /*20b20*/  LDL.LU.128 R20, [R1+0xce0] ;  /* 0x000ce00001147983 */ /* 0x001f280000300c00 */
[----:B-1----:R-:W4:Y:S04]  /*20b30*/  LDL.LU.128 R28, [R1+0xd00] ;  /* 0x000d0000011c7983 */ /* 0x002f280000300c00 */
[----:B------:R-:W4:Y:S01]  /*20b40*/  LDL.LU.128 R24, [R1+0xcf0] ;  /* 0x000cf00001187983 */ /* 0x000f220000300c00 */
[----:B------:R-:W-:-:S02]  /*20b50*/  IMAD.MOV.U32 R7, RZ, RZ, R116 ;  /* 0x000000ffff077224 */ /* 0x000fc400078e0074 */
[----:B------:R-:W-:Y:S02]  /*20b60*/  IMAD.MOV.U32 R6, RZ, RZ, R117 ;  /* 0x000000ffff067224 */ /* 0x000fe400078e0075 */
        /* <DEDUP_REMOVED lines=8> */
[----:B------:R-:W4:Y:S01]  /*20bf0*/  LDL.LU.128 R168, [R1+0x1190] ;  /* 0x0011900001a87983 */ /* 0x000f220000300c00 */
[----:B------:R-:W-:Y:S02]  /*20c00*/  IMAD.MOV.U32 R128, RZ, RZ, R186 ;  /* 0x000000ffff807224 */ /* 0x000fe400078e00ba */
[----:B------:R-:W-:Y:S01]  /*20c10*/  IMAD.MOV.U32 R129, RZ, RZ, R189 ;  /* 0x000000ffff817224 */ /* 0x000fe200078e00bd */
[----:B------:R-:W4:Y:S01]  /*20c20*/  LDL.LU.128 R164, [R1+0x1180] ;  /* 0x0011800001a47983 */ /* 0x000f220000300c00 */
[----:B------:R-:W-:Y:S02]  /*20c30*/  IMAD.MOV.U32 R130, RZ, RZ, R188 ;  /* 0x000000ffff827224 */ /* 0x000fe400078e00bc */
[----:B------:R-:W-:Y:S01]  /*20c40*/  IMAD.MOV.U32 R131, RZ, RZ, R185 ;  /* 0x000000ffff837224 */ /* 0x000fe200078e00b9 */
[----:B------:R-:W4:Y:S01]  /*20c50*/  LDL.LU.128 R160, [R1+0x1170] ;  /* 0x0011700001a07983 */ /* 0x000f220000300c00 */
[----:B------:R-:W-:-:S02]  /*20c60*/  IMAD.MOV.U32 R132, RZ, RZ, R184 ;  /* 0x000000ffff847224 */ /* 0x000fc400078e00b8 */
[----:B------:R-:W-:Y:S01]  /*20c70*/  IMAD.MOV.U32 R133, RZ, RZ, R12 ;  /* 0x000000ffff857224 */ /* 0x000fe200078e000c */
[----:B------:R-:W4:Y:S04]  /*20c80*/  LDL.LU.128 R156, [R1+0x1160] ;  /* 0x00116000019c7983 */ /* 0x000f280000300c00 */
[----:B------:R-:W4:Y:S04]  /*20c90*/  LDL.LU R222, [R1+0xfd4] ;  /* 0x000fd40001de7983 */ /* 0x000f280000300800 */
[----:B------:R-:W-:Y:S04]  /*20ca0*/  STL.128 [R1+0xe20], R100 ;  /* 0x000e206401007387 */ /* 0x000fe80000100c00 */
[----:B------:R-:W-:Y:S04]  /*20cb0*/  STL.128 [R1+0xe10], R96 ;  /* 0x000e106001007387 */ /* 0x000fe80000100c00 */
[----:B--2---:R-:W-:Y:S04]  /*20cc0*/  STL.128 [R1+0xe00], R92 ;  /* 0x000e005c01007387 */ /* 0x004fe80000100c00 */
[----:B---3--:R-:W-:Y:S04]  /*20cd0*/  STL.128 [R1+0xdf0], R88 ;  /* 0x000df05801007387 */ /* 0x008fe80000100c00 */
[----:B----4-:R0:W-:Y:S04]  /*20ce0*/  STL.128 [R1+0xe30], R104 ;  /* 0x000e306801007387 */ /* 0x0101e80000100c00 */
        /* <DEDUP_REMOVED lines=15> */
[----:B0-----:R-:W2:Y:S04]  /*20de0*/  LDL.LU.128 R104, [R1+0xe30] ;  /* 0x000e300001687983 */ /* 0x001ea80000300c00 */
[----:B------:R-:W2:Y:S04]  /*20df0*/  LDL.LU.128 R100, [R1+0xe20] ;  /* 0x000e200001647983 */ /* 0x000ea80000300c00 */
[----:B-1----:R-:W2:Y:S04]  /*20e00*/  LDL.LU.64 R108, [R1+0xe40] ;  /* 0x000e4000016c7983 */ /* 0x002ea80000300a00 */
        /* <DEDUP_REMOVED lines=30> */
[----:B------:R-:W-:Y:S01]  /*20ff0*/  IMAD.MOV.U32 R123, RZ, RZ, R22 ;  /* 0x000000ffff7b7224 */ /* 0x000fe200078e0016 */
[----:B------:R1:W-:Y:S01]  /*21000*/  STL.64 [R1+0x1260], R220 ;  /* 0x001260dc01007387 */ /* 0x0003e20000100a00 */
        /* <DEDUP_REMOVED lines=14> */
[----:B0-----:R-:W2:Y:S01]  /*210f0*/  LDL.LU.128 R216, [R1+0x1250] ;  /* 0x0012500001d87983 */ /* 0x001ea20000300c00 */
[----:B------:R-:W-:Y:S02]  /*21100*/  IMAD.MOV.U32 R143, RZ, RZ, R182 ;  /* 0x000000ffff8f7224 */ /* 0x000fe400078e00b6 */
[----:B------:R-:W-:Y:S01]  /*21110*/  IMAD.MOV.U32 R144, RZ, RZ, R181 ;  /* 0x000000ffff907224 */ /* 0x000fe200078e00b5 */
[----:B-1----:R-:W2:Y:S01]  /*21120*/  LDL.LU.64 R220, [R1+0x1260] ;  /* 0x0012600001dc7983 */ /* 0x002ea20000300a00 */
[----:B------:R-:W-:-:S02]  /*21130*/  IMAD.MOV.U32 R145, RZ, RZ, R180 ;  /* 0x000000ffff917224 */ /* 0x000fc400078e00b4 */
[----:B------:R-:W-:Y:S01]  /*21140*/  IMAD.MOV.U32 R146, RZ, RZ, R179 ;  /* 0x000000ffff927224 */ /* 0x000fe200078e00b3 */
[----:B---3--:R-:W3:Y:S01]  /*21150*/  LDL.LU.128 R212, [R1+0x1240] ;  /* 0x0012400001d47983 */ /* 0x008ee20000300c00 */
[----:B------:R-:W-:Y:S02]  /*21160*/  IMAD.MOV.U32 R147, RZ, RZ, R178 ;  /* 0x000000ffff937224 */ /* 0x000fe400078e00b2 */
[----:B------:R-:W-:Y:S01]  /*21170*/  IMAD.MOV.U32 R148, RZ, RZ, R177 ;  /* 0x000000ffff947224 */ /* 0x000fe200078e00b1 */
[----:B----4-:R-:W4:Y:S01]  /*21180*/  LDL.LU.128 R208, [R1+0x1230] ;  /* 0x0012300001d07983 */ /* 0x010f220000300c00 */
[----:B------:R-:W-:Y:S02]  /*21190*/  IMAD.MOV.U32 R149, RZ, RZ, R176 ;  /* 0x000000ffff957224 */ /* 0x000fe400078e00b0 */
[----:B------:R-:W-:Y:S01]  /*211a0*/  IMAD.MOV.U32 R150, RZ, RZ, R175 ;  /* 0x000000ffff967224 */ /* 0x000fe200078e00af */
[----:B------:R-:W4:Y:S01]  /*211b0*/  LDL.LU.128 R204, [R1+0x1220] ;  /* 0x0012200001cc7983 */ /* 0x000f220000300c00 */
[----:B------:R-:W-:-:S03]  /*211c0*/  IMAD.MOV.U32 R151, RZ, RZ, R174 ;  /* 0x000000ffff977224 */ /* 0x000fc600078e00ae */
[----:B------:R-:W4:Y:S04]  /*211d0*/  LDL.LU.128 R200, [R1+0x1210] ;  /* 0x0012100001c87983 */ /* 0x000f280000300c00 */
[----:B------:R0:W-:Y:S04]  /*211e0*/  STL.128 [R1+0x11f0], R192 ;  /* 0x0011f0c001007387 */ /* 0x0001e80000100c00 */
[----:B------:R-:W4:Y:S04]  /*211f0*/  LDL.64 R4, [R1+0x210] ;  /* 0x0002100001047983 */ /* 0x000f280000100a00 */
[----:B0-----:R-:W4:Y:S01]  /*21200*/  LDL.LU.128 R192, [R1+0x11f0] ;  /* 0x0011f00001c07983 */ /* 0x001f220000300c00 */
[----:B--2---:R-:W-:-:S06]  /*21210*/  WARPGROUP.ARRIVE ;  /* 0x00000000000079c5 */ /* 0x004fcc0000000000 */
[----:B------:R-:W-:Y:S03]  /*21220*/  HGMMA.64x256x16.F32 R24, R152, gdesc[UR4].tnspB, R24, gsb0 ;  /* 0x43e0000498187df0 */ /* 0x000fe60008000818 */
[----:B------:R-:W0:Y:S01]  /*21230*/  S2R R225, SR_TID.X ;  /* 0x0000000000e17919 */ /* 0x000e220000002100 */
[----:B------:R-:W1:Y:S01]  /*21240*/  S2R R224, SR_TID.X ;  /* 0x0000000000e07919 */ /* 0x000e620000002100 */
[----:B------:R-:W-:Y:S02]  /*21250*/  WARPGROUP.DEPBAR.LE gsb0, 0x0 ;  /* 0x00008000000079c5 */ /* 0x000fe40000010000 */
[----:B------:R2:W-:Y:S04]  /*21260*/  STL.128 [R1+0xb80], R128 ;  /* 0x000b808001007387 */ /* 0x0005e80000100c00 */
[----:B------:R2:W-:Y:S02]  /*21270*/  STL.128 [R1+0xb70], R124 ;  /* 0x000b707c01007387 */ /* 0x0005e40000100c00 */
[----:B--2---:R-:W-:-:S02]  /*21280*/  IMAD.MOV.U32 R131, RZ, RZ, R55 ;  /* 0x000000ffff837224 */ /* 0x004fc400078e0037 */
[----:B------:R-:W-:Y:S02]  /*21290*/  IMAD.MOV.U32 R130, RZ, RZ, R54 ;  /* 0x000000ffff827224 */ /* 0x000fe400078e0036 */
[----:B------:R-:W-:Y:S02]  /*212a0*/  IMAD.MOV.U32 R129, RZ, RZ, R53 ;  /* 0x000000ffff817224 */ /* 0x000fe400078e0035 */
[----:B------:R-:W-:Y:S02]  /*212b0*/  IMAD.MOV.U32 R128, RZ, RZ, R52 ;  /* 0x000000ffff807224 */ /* 0x000fe400078e0034 */
[----:B------:R-:W-:Y:S02]  /*212c0*/  IMAD.MOV.U32 R127, RZ, RZ, R51 ;  /* 0x000000ffff7f7224 */ /* 0x000fe400078e0033 */
[----:B------:R-:W-:Y:S02]  /*212d0*/  IMAD.MOV.U32 R126, RZ, RZ, R50 ;  /* 0x000000ffff7e7224 */ /* 0x000fe400078e0032 */
[----:B------:R-:W-:-:S02]  /*212e0*/  IMAD.MOV.U32 R125, RZ, RZ, R49 ;  /* 0x000000ffff7d7224 */ /* 0x000fc400078e0031 */
[----:B------:R-:W-:Y:S01]  /*212f0*/  IMAD.MOV.U32 R124, RZ, RZ, R48 ;  /* 0x000000ffff7c7224 */ /* 0x000fe200078e0030 */
[----:B------:R2:W-:Y:S04]  /*21300*/  STL.128 [R1+0x2a0], R128 ;  /* 0x0002a08001007387 */ /* 0x0005e80000100c00 */
[----:B------:R3:W-:Y:S01]  /*21310*/  STL.128 [R1+0x290], R124 ;  /* 0x0002907c01007387 */ /* 0x0007e20000100c00 */
[----:B0-----:R-:W-:Y:S02]  /*21320*/  SHF.R.U32.HI R225, RZ, 0x7, R225 ;  /* 0x00000007ffe17819 */ /* 0x001fe400000116e1 */
[----:B-1----:R-:W-:Y:S01]  /*21330*/  SHF.R.U32.HI R224, RZ, 0x7, R224 ;  /* 0x00000007ffe07819 */ /* 0x002fe200000116e0 */
[----:B------:R-:W-:Y:S01]  /*21340*/  IMAD.MOV.U32 R223, RZ, RZ, 0x1 ;  /* 0x00000001ffdf7424 */ /* 0x000fe200078e00ff */
[----:B------:R0:W-:Y:S04]  /*21350*/  STL.128 [R1+0xb50], R116 ;  /* 0x000b507401007387 */ /* 0x0001e80000100c00 */
[----:B--2---:R-:W2:Y:S04]  /*21360*/  LDL.LU.128 R128, [R1+0xb80] ;  /* 0x000b800001807983 */ /* 0x004ea80000300c00 */
[----:B---3--:R-:W3:Y:S01]  /*21370*/  LDL.LU.128 R124, [R1+0xb70] ;  /* 0x000b7000017c7983 */ /* 0x008ee20000300c00 */
[----:B------:R-:W-:Y:S01]  /*21380*/  VIADD R225, R225, 0x8 ;  /* 0x00000008e1e17836 */ /* 0x000fe20000000000 */
[----:B------:R-:W-:-:S02]  /*21390*/  IADD3 R224, -R224, 0xb, RZ ;  /* 0x0000000be0e07810 */ /* 0x000fc40007ffe1ff */
[----:B------:R1:W-:Y:S01]  /*213a0*/  STL.128 [R1+0xc90], R216 ;  /* 0x000c90d801007387 */ /* 0x0003e20000100c00 */
[----:B0-----:R-:W-:Y:S02]  /*213b0*/  IMAD.MOV.U32 R119, RZ, RZ, R43 ;  /* 0x000000ffff777224 */ /* 0x001fe400078e002b */
[----:B------:R-:W-:Y:S01]  /*213c0*/  IMAD.MOV.U32 R118, RZ, RZ, R42 ;  /* 0x000000ffff767224 */ /* 0x000fe200078e002a */
[----:B------:R-:W-:Y:S01]  /*213d0*/  STL.64 [R1+0xcb0], R224 ;  /* 0x000cb0e001007387 */ /* 0x000fe20000100a00 */
[----:B------:R-:W-:Y:S02]  /*213e0*/  IMAD.MOV.U32 R117, RZ, RZ, R41 ;  /* 0x000000ffff757224 */ /* 0x000fe400078e0029 */
[----:B------:R-:W-:Y:S01]  /*213f0*/  IMAD.MOV.U32 R116, RZ, RZ, R40 ;  /* 0x000000ffff747224 */ /* 0x000fe200078e0028 */
[----:B------:R0:W-:Y:S04]  /*21400*/  STL.128 [R1+0xca0], R220 ;  /* 0x000ca0dc01007387 */ /* 0x0001e80000100c00 */
[----:B------:R0:W-:Y:S04]  /*21410*/  STL.128 [R1+0xc80], R212 ;  /* 0x000c80d401007387 */ /* 0x0001e80000100c00 */
[----:B----4-:R4:W-:Y:S01]  /*21420*/  STL.128 [R1+0xc70], R208 ;  /* 0x000c70d001007387 */ /* 0x0109e20000100c00 */
[----:B-1----:R-:W-:-:S02]  /*21430*/  IMAD.MOV.U32 R216, RZ, RZ, R227 ;  /* 0x000000ffffd87224 */ /* 0x002fc400078e00e3 */
[----:B------:R-:W-:Y:S01]  /*21440*/  IMAD.MOV.U32 R217, RZ, RZ, R226 ;  /* 0x000000ffffd97224 */ /* 0x000fe200078e00e2 */
[----:B------:R1:W-:Y:S01]  /*21450*/  STL.128 [R1+0xc60], R204 ;  /* 0x000c60cc01007387 */ /* 0x0003e20000100c00 */
[----:B------:R-:W-:Y:S02]  /*21460*/  IMAD.MOV.U32 R218, RZ, RZ, R183 ;  /* 0x000000ffffda7224 */ /* 0x000fe400078e00b7 */
[----:B------:R-:W-:Y:S01]  /*21470*/  IMAD.MOV.U32 R219, RZ, RZ, R182 ;  /* 0x000000ffffdb7224 */ /* 0x000fe200078e00b6 */
[----:B------:R-:W-:Y:S01]  /*21480*/  STL.128 [R1+0xc50], R200 ;  /* 0x000c50c801007387 */ /* 0x000fe20000100c00 */
[----:B0-----:R-:W-:Y:S02]  /*21490*/  IMAD.MOV.U32 R220, RZ, RZ, R181 ;  /* 0x000000ffffdc7224 */ /* 0x001fe400078e00b5 */
[----:B------:R-:W-:Y:S01]  /*214a0*/  IMAD.MOV.U32 R221, RZ, RZ, R180 ;  /* 0x000000ffffdd7224 */ /* 0x000fe200078e00b4 */
[----:B------:R0:W-:Y:S01]  /*214b0*/  STL.64 [R1+0xc48], R198 ;  /* 0x000c48c601007387 */ /* 0x0001e20000100a00 */
[----:B------:R-:W-:-:S02]  /*214c0*/  IMAD.MOV.U32 R212, RZ, RZ, R18 ;  /* 0x000000ffffd47224 */ /* 0x000fc400078e0012 */
[----:B------:R-:W-:Y:S01]  /*214d0*/  IMAD.MOV.U32 R213, RZ, RZ, R19 ;  /* 0x000000ffffd57224 */ /* 0x000fe200078e0013 */
[----:B------:R0:W-:Y:S01]  /*214e0*/  STL [R1+0xc40], R196 ;  /* 0x000c40c401007387 */ /* 0x0001e20000100800 */
[----:B----4-:R-:W-:Y:S02]  /*214f0*/  IMAD.MOV.U32 R208, RZ, RZ, R184 ;  /* 0x000000ffffd07224 */ /* 0x010fe400078e00b8 */
[----:B------:R-:W-:Y:S01]  /*21500*/  IMAD.MOV.U32 R209, RZ, RZ, R12 ;  /* 0x000000ffffd17224 */ /* 0x000fe200078e000c */
[----:B------:R-:W-:Y:S01]  /*21510*/  STL.128 [R1+0xc10], R168 ;  /* 0x000c10a801007387 */ /* 0x000fe20000100c00 */
[----:B-1----:R-:W-:Y:S02]  /*21520*/  IMAD.MOV.U32 R204, RZ, RZ, R186 ;  /* 0x000000ffffcc7224 */ /* 0x002fe400078e00ba */
        /* <DEDUP_REMOVED lines=25> */
[----:B------:R4:W-:Y:S01]  /*216c0*/  STL.128 [R1+0xb60], R120 ;  /* 0x000b607801007387 */ /* 0x0009e20000100c00 */
[----:B------:R-:W-:Y:S02]  /*216d0*/  IMAD.MOV.U32 R225, RZ, RZ, R176 ;  /* 0x000000ffffe17224 */ /* 0x000fe400078e00b0 */
[----:B------:R-:W-:Y:S01]  /*216e0*/  IMAD.MOV.U32 R226, RZ, RZ, R175 ;  /* 0x000000ffffe27224 */ /* 0x000fe200078e00af */
[----:B------:R4:W-:Y:S01]  /*216f0*/  STL.128 [R1+0xb40], R112 ;  /* 0x000b407001007387 */ /* 0x0009e20000100c00 */
[----:B------:R-:W-:-:S02]  /*21700*/  IMAD.MOV.U32 R227, RZ, RZ, R174 ;  /* 0x000000ffffe37224 */ /* 0x000fc400078e00ae */
[----:B0-----:R-:W-:Y:S01]  /*21710*/  IMAD.MOV.U32 R151, RZ, RZ, R75 ;  /* 0x000000ffff977224 */ /* 0x001fe200078e004b */
[----:B------:R0:W-:Y:S01]  /*21720*/  STL.128 [R1+0xb30], R108 ;  /* 0x000b306c01007387 */ /* 0x0001e20000100c00 */
[----:B------:R-:W-:Y:S02]  /*21730*/  IMAD.MOV.U32 R150, RZ, RZ, R74 ;  /* 0x000000ffff967224 */ /* 0x000fe400078e004a */
[----:B------:R-:W-:Y:S01]  /*21740*/  IMAD.MOV.U32 R149, RZ, RZ, R73 ;  /* 0x000000ffff957224 */ /* 0x000fe200078e0049 */
[----:B------:R0:W-:Y:S01]  /*21750*/  STL.128 [R1+0xb20], R104 ;  /* 0x000b206801007387 */ /* 0x0001e20000100c00 */
[----:B-1----:R-:W-:Y:S02]  /*21760*/  IMAD.MOV.U32 R147, RZ, RZ, R71 ;  /* 0x000000ffff937224 */ /* 0x002fe400078e0047 */
[----:B------:R-:W-:Y:S01]  /*21770*/  IMAD.MOV.U32 R146, RZ, RZ, R70 ;  /* 0x000000ffff927224 */ /* 0x000fe200078e0046 */
[----:B------:R1:W-:Y:S01]  /*21780*/  STL.128 [R1+0x270], R116 ;  /* 0x0002707401007387 */ /* 0x0003e20000100c00 */
[----:B----4-:R-:W-:-:S02]  /*21790*/  IMAD.MOV.U32 R123, RZ, RZ, R47 ;  /* 0x000000ffff7b7224 */ /* 0x010fc400078e002f */
[----:B------:R-:W-:Y:S01]  /*217a0*/  IMAD.MOV.U32 R122, RZ, RZ, R46 ;  /* 0x000000ffff7a7224 */ /* 0x000fe200078e002e */
[----:B------:R-:W-:Y:S01]  /*217b0*/  STL.128 [R1+0xc30], R192 ;  /* 0x000c30c001007387 */ /* 0x000fe20000100c00 */
[----:B------:R-:W-:Y:S02]  /*217c0*/  IMAD.MOV.U32 R115, RZ, RZ, R39 ;  /* 0x000000ffff737224 */ /* 0x000fe400078e0027 */
[----:B------:R-:W-:Y:S01]  /*217d0*/  IMAD.MOV.U32 R114, RZ, RZ, R38 ;  /* 0x000000ffff727224 */ /* 0x000fe200078e0026 */
[----:B------:R-:W-:Y:S01]  /*217e0*/  STL.64 [R1+0xc20], R172 ;  /* 0x000c20ac01007387 */ /* 0x000fe20000100a00 */
[----:B0-----:R-:W-:Y:S02]  /*217f0*/  IMAD.MOV.U32 R111, RZ, RZ, R35 ;  /* 0x000000ffff6f7224 */ /* 0x001fe400078e0023 */
[----:B------:R-:W-:Y:S01]  /*21800*/  IMAD.MOV.U32 R110, RZ, RZ, R34 ;  /* 0x000000ffff6e7224 */ /* 0x000fe200078e0022 */
[----:B------:R-:W-:Y:S01]  /*21810*/  STL.128 [R1+0xb10], R100 ;  /* 0x000b106401007387 */ /* 0x000fe20000100c00 */
[----:B------:R-:W-:-:S02]  /*21820*/  IMAD.MOV.U32 R107, RZ, RZ, R31 ;  /* 0x000000ffff6b7224 */ /* 0x000fc400078e001f */
[----:B------:R-:W-:Y:S01]  /*21830*/  IMAD.MOV.U32 R106, RZ, RZ, R30 ;  /* 0x000000ffff6a7224 */ /* 0x000fe200078e001e */
[----:B-1----:R-:W4:Y:S01]  /*21840*/  LDL.LU.128 R116, [R1+0xb50] ;  /* 0x000b500001747983 */ /* 0x002f220000300c00 */
[----:B------:R-:W-:Y:S02]  /*21850*/  IMAD.MOV.U32 R105, RZ, RZ, R29 ;  /* 0x000000ffff697224 */ /* 0x000fe400078e001d */
[----:B------:R-:W-:Y:S01]  /*21860*/  IMAD.MOV.U32 R104, RZ, RZ, R28 ;  /* 0x000000ffff687224 */ /* 0x000fe200078e001c */
[----:B------:R-:W-:Y:S01]  /*21870*/  STL.128 [R1+0x400], R216 ;  /* 0x000400d801007387 */ /* 0x000fe20000100c00 */
[----:B------:R-:W-:Y:S02]  /*21880*/  IMAD.MOV.U32 R109, RZ, RZ, R33 ;  /* 0x000000ffff6d7224 */ /* 0x000fe400078e0021 */
[----:B------:R-:W-:Y:S01]  /*21890*/  IMAD.MOV.U32 R108, RZ, RZ, R32 ;  /* 0x000000ffff6c7224 */ /* 0x000fe200078e0020 */
[----:B------:R-:W4:Y:S01]  /*218a0*/  LDL.LU R12, [R1+0xcd0] ;  /* 0x000cd000010c7983 */ /* 0x000f220000300800 */
[----:B------:R-:W-:-:S02]  /*218b0*/  IMAD.MOV.U32 R113, RZ, RZ, R37 ;  /* 0x000000ffff717224 */ /* 0x000fc400078e0025 */
[----:B------:R-:W-:Y:S01]  /*218c0*/  IMAD.MOV.U32 R112, RZ, RZ, R36 ;  /* 0x000000ffff707224 */ /* 0x000fe200078e0024 */
[----:B------:R-:W4:Y:S01]  /*218d0*/  LDL.LU R18, [R1+0xcc4] ;  /* 0x000cc40001127983 */ /* 0x000f220000300800 */
[----:B------:R-:W-:Y:S02]  /*218e0*/  IMAD.MOV.U32 R121, RZ, RZ, R45 ;  /* 0x000000ffff797224 */ /* 0x000fe400078e002d */
[----:B------:R-:W-:Y:S01]  /*218f0*/  IMAD.MOV.U32 R120, RZ, RZ, R44 ;  /* 0x000000ffff787224 */ /* 0x000fe200078e002c */
[----:B------:R-:W4:Y:S01]  /*21900*/  LDL.LU R19, [R1+0xcc0] ;  /* 0x000cc00001137983 */ /* 0x000f220000300800 */
[----:B------:R-:W-:Y:S02]  /*21910*/  IMAD.MOV.U32 R145, RZ, RZ, R69 ;  /* 0x000000ffff917224 */ /* 0x000fe400078e0045 */
[----:B------:R-:W-:Y:S01]  /*21920*/  IMAD.MOV.U32 R143, RZ, RZ, R67 ;  /* 0x000000ffff8f7224 */ /* 0x000fe200078e0043 */
[----:B------:R-:W4:Y:S01]  /*21930*/  LDL R53, [R1+0x290] ;  /* 0x0002900001357983 */ /* 0x000f220000100800 */
[----:B------:R-:W-:-:S02]  /*21940*/  IMAD.MOV.U32 R142, RZ, RZ, R66 ;  /* 0x000000ffff8e7224 */ /* 0x000fc400078e0042 */
[----:B------:R-:W-:Y:S01]  /*21950*/  IMAD.MOV.U32 R141, RZ, RZ, R65 ;  /* 0x000000ffff8d7224 */ /* 0x000fe200078e0041 */
[----:B------:R-:W4:Y:S01]  /*21960*/  LDL R51, [R1+0x294] ;  /* 0x0002940001337983 */ /* 0x000f220000100800 */
[----:B------:R-:W-:Y:S02]  /*21970*/  IMAD.MOV.U32 R139, RZ, RZ, R63 ;  /* 0x000000ffff8b7224 */ /* 0x000fe400078e003f */
[----:B------:R-:W-:Y:S01]  /*21980*/  IMAD.MOV.U32 R138, RZ, RZ, R62 ;  /* 0x000000ffff8a7224 */ /* 0x000fe200078e003e */
[----:B------:R-:W4:Y:S01]  /*21990*/  LDL R49, [R1+0x298] ;  /* 0x0002980001317983 */ /* 0x000f220000100800 */
[----:B------:R-:W-:Y:S02]  /*219a0*/  IMAD.MOV.U32 R137, RZ, RZ, R61 ;  /* 0x000000ffff897224 */ /* 0x000fe400078e003d */
[----:B------:R-:W-:Y:S01]  /*219b0*/  IMAD.MOV.U32 R135, RZ, RZ, R59 ;  /* 0x000000ffff877224 */ /* 0x000fe200078e003b */
[----:B------:R-:W4:Y:S01]  /*219c0*/  LDL R43, [R1+0x2a4] ;  /* 0x0002a400012b7983 */ /* 0x000f220000100800 */
[----:B------:R-:W-:-:S02]  /*219d0*/  IMAD.MOV.U32 R134, RZ, RZ, R58 ;  /* 0x000000ffff867224 */ /* 0x000fc400078e003a */
[----:B------:R-:W-:Y:S01]  /*219e0*/  IMAD.MOV.U32 R133, RZ, RZ, R57 ;  /* 0x000000ffff857224 */ /* 0x000fe200078e0039 */
[----:B------:R-:W4:Y:S01]  /*219f0*/  LDL R41, [R1+0x2a8] ;  /* 0x0002a80001297983 */ /* 0x000f220000100800 */
        /* <DEDUP_REMOVED lines=20> */
[----:B------:R-:W-:Y:S01]  /*21b40*/  STL.128 [R1+0x3b0], R196 ;  /* 0x0003b0c401007387 */ /* 0x000fe20000100c00 */
[----:B------:R-:W-:-:S03]  /*21b50*/  IMAD.MOV.U32 R140, RZ, RZ, R64 ;  /* 0x000000ffff8c7224 */ /* 0x000fc600078e0040 */
        /* <DEDUP_REMOVED lines=19> */
[----:B------:R-:W4:Y:S04]  /*21c90*/  LDL.LU R2, [R1+0xccc] ;  /* 0x000ccc0001027983 */ /* 0x000f280000300800 */
[----:B------:R-:W4:Y:S04]  /*21ca0*/  LDL.LU R3, [R1+0xcc8] ;  /* 0x000cc80001037983 */ /* 0x000f280000300800 */
[----:B------:R-:W4:Y:S04]  /*21cb0*/  LDL.LU R14, [R1+0xcbc] ;  /* 0x000cbc00010e7983 */ /* 0x000f280000300800 */
[----:B------:R-:W4:Y:S04]  /*21cc0*/  LDL.LU R15, [R1+0xcb8] ;  /* 0x000cb800010f7983 */ /* 0x000f280000300800 */
[----:B0-----:R0:W5:Y:S04]  /*21cd0*/  LDL.LU.64 R224, [R1+0xcb0] ;  /* 0x000cb00001e07983 */ /* 0x0011680000300a00 */
[----:B------:R-:W4:Y:S04]  /*21ce0*/  LDL.LU.128 R220, [R1+0xca0] ;  /* 0x000ca00001dc7983 */ /* 0x000f280000300c00 */
[----:B------:R-:W4:Y:S04]  /*21cf0*/  LDL.LU.128 R216, [R1+0xc90] ;  /* 0x000c900001d87983 */ /* 0x000f280000300c00 */
[----:B------:R-:W4:Y:S04]  /*21d00*/  LDL.LU.128 R212, [R1+0xc80] ;  /* 0x000c800001d47983 */ /* 0x000f280000300c00 */
[----:B------:R-:W4:Y:S04]  /*21d10*/  LDL.LU.128 R208, [R1+0xc70] ;  /* 0x000c700001d07983 */ /* 0x000f280000300c00 */
[----:B------:R-:W4:Y:S04]  /*21d20*/  LDL.LU.128 R204, [R1+0xc60] ;  /* 0x000c600001cc7983 */ /* 0x000f280000300c00 */
[----:B------:R-:W4:Y:S04]  /*21d30*/  LDL.LU.128 R200, [R1+0xc50] ;  /* 0x000c500001c87983 */ /* 0x000f280000300c00 */
[----:B------:R-:W4:Y:S04]  /*21d40*/  LDL.LU.64 R198, [R1+0xc48] ;  /* 0x000c480001c67983 */ /* 0x000f280000300a00 */
[----:B------:R0:W5:Y:S04]  /*21d50*/  LDL.LU R196, [R1+0xc40] ;  /* 0x000c400001c47983 */ /* 0x0001680000300800 */
[----:B------:R-:W4:Y:S04]  /*21d60*/  LDL.LU.128 R192, [R1+0xc30] ;  /* 0x000c300001c07983 */ /* 0x000f280000300c00 */
[----:B------:R-:W4:Y:S04]  /*21d70*/  LDL.LU.64 R172, [R1+0xc20] ;  /* 0x000c200001ac7983 */ /* 0x000f280000300a00 */
        /* <DEDUP_REMOVED lines=14> */
[----:B--2---:R1:W-:Y:S04]  /*21e60*/  STL.128 [R1+0xb00], R128 ;  /* 0x000b008001007387 */ /* 0x0043e80000100c00 */
[----:B---3--:R2:W-:Y:S04]  /*21e70*/  STL.128 [R1+0xaf0], R124 ;  /* 0x000af07c01007387 */ /* 0x0085e80000100c00 */
[----:B------:R3:W-:Y:S01]  /*21e80*/  STL.128 [R1+0xac0], R24 ;  /* 0x000ac01801007387 */ /* 0x0007e20000100c00 */
[----:B------:R-:W-:-:S02]  /*21e90*/  IMAD.MOV.U32 R178, RZ, RZ, R99 ;  /* 0x000000ffffb27224 */ /* 0x000fc400078e0063 */
[----:B------:R-:W-:Y:S01]  /*21ea0*/  IMAD.MOV.U32 R179, RZ, RZ, R98 ;  /* 0x000000ffffb37224 */ /* 0x000fe200078e0062 */
[----:B------:R-:W4:Y:S04]  /*21eb0*/  LDL R75, [R1+0x264] ;  /* 0x00026400014b7983 */ /* 0x000f280000100800 */
[----:B-1----:R-:W4:Y:S04]  /*21ec0*/  LDL.LU.128 R128, [R1+0xb00] ;  /* 0x000b000001807983 */ /* 0x002f280000300c00 */
[----:B--2---:R-:W2:Y:S04]  /*21ed0*/  LDL.LU.128 R124, [R1+0xaf0] ;  /* 0x000af000017c7983 */ /* 0x004ea80000300c00 */
[----:B---3--:R-:W3:Y:S04]  /*21ee0*/  LDL.LU.128 R24, [R1+0xac0] ;  /* 0x000ac00001187983 */ /* 0x008ee80000300c00 */
[----:B------:R1:W-:Y:S01]  /*21ef0*/  STL.64 [R1+0xa90], R4 ;  /* 0x000a900401007387 */ /* 0x0003e20000100a00 */
[----:B------:R-:W-:-:S02]  /*21f00*/  IMAD.MOV.U32 R28, RZ, RZ, R96 ;  /* 0x000000ffff1c7224 */ /* 0x000fc400078e0060 */
[----:B------:R-:W-:Y:S01]  /*21f10*/  IMAD.MOV.U32 R155, RZ, RZ, R79 ;  /* 0x000000ffff9b7224 */ /* 0x000fe200078e004f */
[----:B------:R-:W2:Y:S01]  /*21f20*/  LDL R73, [R1+0x268] ;  /* 0x0002680001497983 */ /* 0x000ea20000100800 */
[----:B------:R-:W-:Y:S02]  /*21f30*/  IMAD.MOV.U32 R154, RZ, RZ, R78 ;  /* 0x000000ffff9a7224 */ /* 0x000fe400078e004e */
[----:B------:R-:W-:Y:S01]  /*21f40*/  IMAD.MOV.U32 R153, RZ, RZ, R77 ;  /* 0x000000ffff997224 */ /* 0x000fe200078e004d */
[----:B------:R-:W2:Y:S04]  /*21f50*/  LDL R71, [R1+0x26c] ;  /* 0x00026c0001477983 */ /* 0x000ea80000100800 */
[----:B-1----:R-:W2:Y:S04]  /*21f60*/  LDL.LU.64 R4, [R1+0xa90] ;  /* 0x000a900001047983 */ /* 0x002ea80000300a00 */
[----:B----4-:R1:W-:Y:S01]  /*21f70*/  STL.128 [R1+0xad0], R116 ;  /* 0x000ad07401007387 */ /* 0x0103e20000100c00 */
[----:B------:R-:W-:-:S02]  /*21f80*/  IMAD.MOV.U32 R152, RZ, RZ, R76 ;  /* 0x000000ffff987224 */ /* 0x000fc400078e004c */
[----:B------:R-:W-:Y:S01]  /*21f90*/  IMAD.MOV.U32 R180, RZ, RZ, R97 ;  /* 0x000000ffffb47224 */ /* 0x000fe200078e0061 */
[----:B------:R-:W4:Y:S04]  /*21fa0*/  LDL R69, [R1+0x270] ;  /* 0x0002700001457983 */ /* 0x000f280000100800 */
[----:B------:R-:W4:Y:S04]  /*21fb0*/  LDL R67, [R1+0x274] ;  /* 0x0002740001437983 */ /* 0x000f280000100800 */
[----:B------:R-:W4:Y:S04]  /*21fc0*/  LDL R65, [R1+0x278] ;  /* 0x0002780001417983 */ /* 0x000f280000100800 */
[----:B-1----:R-:W4:Y:S04]  /*21fd0*/  LDL.LU.128 R116, [R1+0xad0] ;  /* 0x000ad00001747983 */ /* 0x002f280000300c00 */
        /* <DEDUP_REMOVED lines=18> */
[----:B------:R1:W-:Y:S04]  /*22100*/  STL.128 [R1+0xaa0], R12 ;  /* 0x000aa00c01007387 */ /* 0x0003e80000100c00 */
[----:B-1----:R-:W4:Y:S04]  /*22110*/  LDL.LU.128 R12, [R1+0xaa0] ;  /* 0x000aa000010c7983 */ /* 0x002f280000300c00 */
[----:B------:R1:W-:Y:S04]  /*22120*/  STL.128 [R1+0xae0], R120 ;  /* 0x000ae07801007387 */ /* 0x0003e80000100c00 */
[----:B-1----:R-:W4:Y:S04]  /*22130*/  LDL.LU.128 R120, [R1+0xae0] ;  /* 0x000ae00001787983 */ /* 0x002f280000300c00 */
[----:B---3--:R1:W-:Y:S04]  /*22140*/  STL.128 [R1+0xa80], R24 ;  /* 0x000a801801007387 */ /* 0x0083e80000100c00 */
[----:B-1----:R-:W3:Y:S04]  /*22150*/  LDL.LU.128 R24, [R1+0xa80] ;  /* 0x000a800001187983 */ /* 0x002ee80000300c00 */
[----:B--2---:R1:W-:Y:S04]  /*22160*/  STL.64 [R1+0xa50], R4 ;  /* 0x000a500401007387 */ /* 0x0043e80000100a00 */
[----:B-1----:R-:W2:Y:S01]  /*22170*/  LDL.LU.64 R4, [R1+0xa50] ;  /* 0x000a500001047983 */ /* 0x002ea20000300a00 */
        /* <DEDUP_REMOVED lines=68> */
[----:B------:R-:W2:Y:S01]  /*225c0*/  LDL R128, [R1+0x344] ;  /* 0x0003440001807983 */ /* 0x000ea20000100800 */
[----:B------:R-:W-:Y:S02]  /*225d0*/  IMAD.MOV.U32 R176, RZ, RZ, R117 ;  /* 0x000000ffffb07224 */ /* 0x000fe400078e0075 */
[----:B------:R-:W-:Y:S01]  /*225e0*/  IMAD.MOV.U32 R28, RZ, RZ, R116 ;  /* 0x000000ffff1c7224 */ /* 0x000fe200078e0074 */
[----:B------:R-:W2:Y:S01]  /*225f0*/  LDL R126, [R1+0x348] ;  /* 0x00034800017e7983 */ /* 0x000ea20000100800 */
[----:B------:R-:W-:Y:S02]  /*22600*/  IMAD.MOV.U32 R6, RZ, RZ, R151 ;  /* 0x000000ffff067224 */ /* 0x000fe400078e0097 */
[----:B------:R-:W-:Y:S01]  /*22610*/  IMAD.MOV.U32 R7, RZ, RZ, R150 ;  /* 0x000000ffff077224 */ /* 0x000fe200078e0096 */
[----:B------:R-:W2:Y:S01]  /*22620*/  LDL R124, [R1+0x34c] ;  /* 0x00034c00017c7983 */ /* 0x000ea20000100800 */
[----:B------:R-:W-:-:S02]  /*22630*/  IMAD.MOV.U32 R8, RZ, RZ, R149 ;  /* 0x000000ffff087224 */ /* 0x000fc400078e0095 */
[----:B------:R-:W-:Y:S02]  /*22640*/  IMAD.MOV.U32 R9, RZ, RZ, R148 ;  /* 0x000000ffff097224 */ /* 0x000fe400078e0094 */
[----:B------:R-:W-:Y:S02]  /*22650*/  IMAD.MOV.U32 R22, RZ, RZ, R141 ;  /* 0x000000ffff167224 */ /* 0x000fe400078e008d */
[----:B------:R-:W-:Y:S01]  /*22660*/  IMAD.MOV.U32 R80, RZ, RZ, R177 ;  /* 0x000000ffff507224 */ /* 0x000fe200078e00b1 */
[----:B------:R-:W-:Y:S01]  /*22670*/  STL.128 [R1+0x350], R76 ;  /* 0x0003504c01007387 */ /* 0x000fe20000100c00 */
[----:B------:R-:W-:Y:S02]  /*22680*/  IMAD.MOV.U32 R10, RZ, RZ, R147 ;  /* 0x000000ffff0a7224 */ /* 0x000fe400078e0093 */
[----:B------:R-:W-:Y:S01]  /*22690*/  IMAD.MOV.U32 R11, RZ, RZ, R146 ;  /* 0x000000ffff0b7224 */ /* 0x000fe200078e0092 */
[----:B-1----:R-:W2:Y:S01]  /*226a0*/  LDL R91, [R1+0x244] ;  /* 0x00024400015b7983 */ /* 0x002ea20000100800 */
[----:B------:R-:W-:-:S02]  /*226b0*/  IMAD.MOV.U32 R16, RZ, RZ, R145 ;  /* 0x000000ffff107224 */ /* 0x000fc400078e0091 */
[----:B------:R-:W-:Y:S01]  /*226c0*/  IMAD.MOV.U32 R17, RZ, RZ, R144 ;  /* 0x000000ffff117224 */ /* 0x000fe200078e0090 */
[----:B------:R-:W2:Y:S01]  /*226d0*/  LDL R87, [R1+0x24c] ;  /* 0x00024c0001577983 */ /* 0x000ea20000100800 */
[----:B------:R-:W-:Y:S02]  /*226e0*/  IMAD.MOV.U32 R20, RZ, RZ, R143 ;  /* 0x000000ffff147224 */ /* 0x000fe400078e008f */
[----:B------:R-:W-:Y:S01]  /*226f0*/  IMAD.MOV.U32 R21, RZ, RZ, R142 ;  /* 0x000000ffff157224 */ /* 0x000fe200078e008e */
[----:B------:R1:W-:Y:S01]  /*22700*/  STL.128 [R1+0xa60], R12 ;  /* 0x000a600c01007387 */ /* 0x0003e20000100c00 */
[----:B------:R-:W-:Y:S02]  /*22710*/  IMAD.MOV.U32 R96, RZ, RZ, R28 ;  /* 0x000000ffff607224 */ /* 0x000fe400078e001c */
[----:B------:R-:W-:Y:S01]  /*22720*/  IMAD.MOV.U32 R97, RZ, RZ, R176 ;  /* 0x000000ffff617224 */ /* 0x000fe200078e00b0 */
[----:B------:R-:W-:Y:S01]  /*22730*/  STL.128 [R1+0x3c0], R104 ;  /* 0x0003c06801007387 */ /* 0x000fe20000100c00 */
[----:B------:R-:W-:-:S02]  /*22740*/  IMAD.MOV.U32 R141, RZ, RZ, R137 ;  /* 0x000000ffff8d7224 */ /* 0x000fc400078e0089 */
[----:B------:R-:W-:Y:S01]  /*22750*/  IMAD.MOV.U32 R142, RZ, RZ, R138 ;  /* 0x000000ffff8e7224 */ /* 0x000fe200078e008a */
[----:B----4-:R-:W4:Y:S01]  /*22760*/  LDL R93, [R1+0x240] ;  /* 0x00024000015d7983 */ /* 0x010f220000100800 */
[----:B------:R-:W-:Y:S02]  /*22770*/  IMAD.MOV.U32 R143, RZ, RZ, R139 ;  /* 0x000000ffff8f7224 */ /* 0x000fe400078e008b */
[----:B------:R-:W-:Y:S01]  /*22780*/  IMAD.MOV.U32 R145, RZ, RZ, R22 ;  /* 0x000000ffff917224 */ /* 0x000fe200078e0016 */
[----:B------:R-:W4:Y:S01]  /*22790*/  LDL R89, [R1+0x248] ;  /* 0x0002480001597983 */ /* 0x000f220000100800 */
[----:B------:R-:W-:-:S03]  /*227a0*/  IMAD.MOV.U32 R146, RZ, RZ, R21 ;  /* 0x000000ffff927224 */ /* 0x000fc600078e0015 */
[----:B-1----:R-:W4:Y:S01]  /*227b0*/  LDL.LU.128 R12, [R1+0xa60] ;  /* 0x000a6000010c7983 */ /* 0x002f220000300c00 */
[----:B------:R-:W-:Y:S02]  /*227c0*/  IMAD.MOV.U32 R147, RZ, RZ, R20 ;  /* 0x000000ffff937224 */ /* 0x000fe400078e0014 */
        /* <DEDUP_REMOVED lines=11> */
[----:B------:R-:W-:-:S03]  /*22880*/  IMAD.MOV.U32 R155, RZ, RZ, R6 ;  /* 0x000000ffff9b7224 */ /* 0x000fc600078e0006 */
[----:B------:R1:W-:Y:S04]  /*22890*/  STL.128 [R1+0x360], R80 ;  /* 0x0003605001007387 */ /* 0x0003e80000100c00 */
[----:B------:R-:W-:Y:S04]  /*228a0*/  STL.128 [R1+0x3a0], R96 ;  /* 0x0003a06001007387 */ /* 0x000fe80000100c00 */
[----:B------:R-:W-:Y:S04]  /*228b0*/  STL.128 [R1+0x3d0], R108 ;  /* 0x0003d06c01007387 */ /* 0x000fe80000100c00 */
[----:B------:R-:W-:Y:S04]  /*228c0*/  STL.128 [R1+0x3e0], R112 ;  /* 0x0003e07001007387 */ /* 0x000fe80000100c00 */
[----:B------:R-:W-:Y:S04]  /*228d0*/  STL.128 [R1+0x410], R148 ;  /* 0x0004109401007387 */ /* 0x000fe80000100c00 */
[----:B------:R0:W-:Y:S04]  /*228e0*/  STL.128 [R1+0x420], R152 ;  /* 0x0004209801007387 */ /* 0x0001e80000100c00 */
[----:B-1----:R-:W4:Y:S04]  /*228f0*/  LDL R83, [R1+0x254] ;  /* 0x0002540001537983 */ /* 0x002f280000100800 */
[----:B------:R-:W4:Y:S04]  /*22900*/  LDL R81, [R1+0x258] ;  /* 0x0002580001517983 */ /* 0x000f280000100800 */
[----:B------:R-:W4:Y:S04]  /*22910*/  LDL R79, [R1+0x25c] ;  /* 0x00025c00014f7983 */ /* 0x000f280000100800 */
[----:B------:R-:W4:Y:S04]  /*22920*/  LDL R77, [R1+0x260] ;  /* 0x00026000014d7983 */ /* 0x000f280000100800 */
[----:B------:R-:W4:Y:S04]  /*22930*/  LDL R21, [R1+0x2d0] ;  /* 0x0002d00001157983 */ /* 0x000f280000100800 */
[----:B------:R-:W4:Y:S01]  /*22940*/  LDL R17, [R1+0x2d4] ;  /* 0x0002d40001117983 */ /* 0x000f220000100800 */
[----:B------:R-:W-:-:S03]  /*22950*/  IMAD.MOV.U32 R23, RZ, RZ, R123 ;  /* 0x000000ffff177224 */ /* 0x000fc600078e007b */
[----:B------:R-:W4:Y:S01]  /*22960*/  LDL R11, [R1+0x2d8] ;  /* 0x0002d800010b7983 */ /* 0x000f220000100800 */
[----:B------:R-:W-:-:S03]  /*22970*/  IMAD.MOV.U32 R103, RZ, RZ, R23 ;  /* 0x000000ffff677224 */ /* 0x000fc600078e0017 */
[----:B------:R-:W4:Y:S01]  /*22980*/  LDL R9, [R1+0x2dc] ;  /* 0x0002dc0001097983 */ /* 0x000f220000100800 */
        /* <DEDUP_REMOVED lines=8> */
[----:B------:R-:W-:Y:S04]  /*22a10*/  STL.128 [R1+0x3b0], R100 ;  /* 0x0003b06401007387 */ /* 0x000fe80000100c00 */
[----:B------:R-:W-:Y:S04]  /*22a20*/  STL.128 [R1+0x3f0], R140 ;  /* 0x0003f08c01007387 */ /* 0x000fe80000100c00 */
[----:B------:R1:W-:Y:S04]  /*22a30*/  STL.128 [R1+0x400], R144 ;  /* 0x0004009001007387 */ /* 0x0003e80000100c00 */
[----:B------:R-:W4:Y:S04]  /*22a40*/  LDL R23, [R1+0x2cc] ;  /* 0x0002cc0001177983 */ /* 0x000f280000100800 */
[----:B0-----:R-:W4:Y:S04]  /*22a50*/  LDL R154, [R1+0x310] ;  /* 0x00031000019a7983 */ /* 0x001f280000100800 */
[----:B------:R-:W4:Y:S04]  /*22a60*/  LDL R152, [R1+0x314] ;  /* 0x0003140001987983 */ /* 0x000f280000100800 */
[----:B------:R-:W4:Y:S01]  /*22a70*/  LDL R150, [R1+0x318] ;  /* 0x0003180001967983 */ /* 0x000f220000100800 */
[----:B---3--:R-:W-:-:S03]  /*22a80*/  IMAD.MOV.U32 R174, RZ, RZ, R27 ;  /* 0x000000ffffae7224 */ /* 0x008fc600078e001b */
[----:B------:R-:W3:Y:S01]  /*22a90*/  LDL R148, [R1+0x31c] ;  /* 0x00031c0001947983 */ /* 0x000ee20000100800 */
[----:B------:R-:W-:Y:S02]  /*22aa0*/  IMAD.MOV.U32 R175, RZ, RZ, R26 ;  /* 0x000000ffffaf7224 */ /* 0x000fe400078e001a */
[----:B------:R-:W-:Y:S01]  /*22ab0*/  IMAD.MOV.U32 R29, RZ, RZ, R25 ;  /* 0x000000ffff1d7224 */ /* 0x000fe200078e0019 */
[----:B-1----:R-:W3:Y:S01]  /*22ac0*/  LDL R146, [R1+0x320] ;  /* 0x0003200001927983 */ /* 0x002ee20000100800 */
[----:B------:R-:W-:Y:S02]  /*22ad0*/  IMAD.MOV.U32 R30, RZ, RZ, R175 ;  /* 0x000000ffff1e7224 */ /* 0x000fe400078e00af */
[----:B------:R-:W-:Y:S01]  /*22ae0*/  IMAD.MOV.U32 R31, RZ, RZ, R174 ;  /* 0x000000ffff1f7224 */ /* 0x000fe200078e00ae */
[----:B------:R-:W3:Y:S01]  /*22af0*/  LDL R144, [R1+0x324] ;  /* 0x0003240001907983 */ /* 0x000ee20000100800 */
[----:B------:R-:W-:Y:S02]  /*22b00*/  IMAD.MOV.U32 R26, RZ, RZ, R30 ;  /* 0x000000ffff1a7224 */ /* 0x000fe400078e001e */
[----:B------:R-:W-:Y:S01]  /*22b10*/  IMAD.MOV.U32 R27, RZ, RZ, R31 ;  /* 0x000000ffff1b7224 */ /* 0x000fe200078e001f */
[----:B------:R-:W3:Y:S01]  /*22b20*/  LDL R174, [R1+0x30c] ;  /* 0x00030c0001ae7983 */ /* 0x000ee20000100800 */
[----:B------:R-:W-:-:S03]  /*22b30*/  IMAD.MOV.U32 R25, RZ, RZ, R29 ;  /* 0x000000ffff197224 */ /* 0x000fc600078e001d */
[----:B------:R-:W3:Y:S04]  /*22b40*/  LDL R31, [R1+0x2bc] ;  /* 0x0002bc00011f7983 */ /* 0x000ee80000100800 */
[----:B------:R0:W-:Y:S04]  /*22b50*/  STL.128 [R1+0x230], R24 ;  /* 0x0002301801007387 */ /* 0x0001e80000100c00 */
[----:B------:R-:W3:Y:S04]  /*22b60*/  LDL R101, [R1+0x230] ;  /* 0x0002300001657983 */ /* 0x000ee80000100800 */
[----:B------:R-:W3:Y:S04]  /*22b70*/  LDL R99, [R1+0x234] ;  /* 0x0002340001637983 */ /* 0x000ee80000100800 */
[----:B------:R-:W3:Y:S04]  /*22b80*/  LDL R97, [R1+0x238] ;  /* 0x0002380001617983 */ /* 0x000ee80000100800 */
[----:B------:R-:W3:Y:S04]  /*22b90*/  LDL R95, [R1+0x23c] ;  /* 0x00023c00015f7983 */ /* 0x000ee80000100800 */
[----:B------:R-:W3:Y:S04]  /*22ba0*/  LDL R29, [R1+0x2c0] ;  /* 0x0002c000011d7983 */ /* 0x000ee80000100800 */
[----:B0-----:R-:W3:Y:S04]  /*22bb0*/  LDL R27, [R1+0x2c4] ;  /* 0x0002c400011b7983 */ /* 0x001ee80000100800 */
        /* <DEDUP_REMOVED lines=61> */
[----:B------:R0:W-:Y:S04]  /*22f90*/  STL.64 [R1+0xab0], R18 ;  /* 0x000ab01201007387 */ /* 0x0001e80000100a00 */
[----:B0-----:R-:W3:Y:S01]  /*22fa0*/  LDL.LU.64 R18, [R1+0xab0] ;  /* 0x000ab00001127983 */ /* 0x001ee20000300a00 */
[----:B--2---:R-:W-:Y:S01]  /*22fb0*/  FFMA.FTZ R5, R5, R2, R217 ;  /* 0x0000000205057223 */ /* 0x004fe200000100d9 */
[----:B------:R-:W-:-:S03]  /*22fc0*/  FFMA.FTZ R3, R3, R4, R221 ;  /* 0x0000000403037223 */ /* 0x000fc600000100dd */
        /* <DEDUP_REMOVED lines=42> */
[----:B----4-:R-:W-:Y:S01]  /*23270*/  FADD.FTZ R13, R13, R156 ;  /* 0x0000009c0d0d7221 */ /* 0x010fe20000010000 */
[----:B------:R-:W-:Y:S01]  /*23280*/  FADD.FTZ R3, R159, R160 ;  /* 0x000000a09f037221 */ /* 0x000fe20000010000 */
[----:B------:R-:W-:Y:S02]  /*23290*/  STL [R1+0x68], R223 ;  /* 0x000068df01007387 */ /* 0x000fe40000100800 */
[----:B------:R-:W-:Y:S01]  /*232a0*/  FADD.FTZ R159, R0, R13 ;  /* 0x0000000d009f7221 */ /* 0x000fe20000010000 */
[----:B------:R-:W-:Y:S01]  /*232b0*/  FADD.FTZ R158, R158, R3 ;  /* 0x000000039e9e7221 */ /* 0x000fe20000010000 */
[----:B------:R-:W-:Y:S04]  /*232c0*/  STL [R1+0x68], R223 ;  /* 0x000068df01007387 */ /* 0x000fe80000100800 */
[----:B------:R-:W-:Y:S04]  /*232d0*/  STL [R1+0x68], R223 ;  /* 0x000068df01007387 */ /* 0x000fe80000100800 */
[----:B------:R-:W-:Y:S04]  /*232e0*/  STL [R1+0x68], R223 ;  /* 0x000068df01007387 */ /* 0x000fe80000100800 */
[----:B------:R-:W-:Y:S04]  /*232f0*/  STL [R1+0x68], R223 ;  /* 0x000068df01007387 */ /* 0x000fe80000100800 */
[----:B------:R-:W-:Y:S04]  /*23300*/  STL [R1+0x204], R12 ;  /* 0x0002040c01007387 */ /* 0x000fe80000100800 */
[----:B------:R-:W-:Y:S04]  /*23310*/  STL.64 [R1+0x210], R158 ;  /* 0x0002109e01007387 */ /* 0x000fe80000100a00 */
[----:B------:R-:W-:Y:S04]  /*23320*/  STL [R1+0x68], R223 ;  /* 0x000068df01007387 */ /* 0x000fe80000100800 */
[----:B---3--:R-:W-:Y:S04]  /*23330*/  STL [R1+0x230], R101 ;  /* 0x0002306501007387 */ /* 0x008fe80000100800 */
        /* <DEDUP_REMOVED lines=127> */
[----:B------:R-:W2:Y:S04]  /*23b30*/  LD.E R2, desc[UR36][R14.64] ;  /* 0x000000240e027980 */ /* 0x000ea8000c101900 */
[----:B------:R0:W-:Y:S04]  /*23b40*/  STL.64 [R1+0xa70], R18 ;  /* 0x000a701201007387 */ /* 0x0001e80000100a00 */
[----:B------:R1:W5:Y:S04]  /*23b50*/  LDL R0, [R1+0x1f0] ;  /* 0x0001f00001007983 */ /* 0x0003680000100800 */
[----:B0-----:R1:W5:Y:S01]  /*23b60*/  LDL.LU.64 R18, [R1+0xa70] ;  /* 0x000a700001127983 */ /* 0x0013620000300a00 */
[----:B------:R-:W-:Y:S01]  /*23b70*/  BSSY B0, `(.L_x_2254) ;  /* 0x0000005000007945 */ /* 0x000fe20003800000 */
[----:B--2---:R-:W-:-:S04]  /*23b80*/  LOP3.LUT R2, R2, 0x1, RZ, 0xfc, !PT ;  /* 0x0000000102027812 */ /* 0x004fc800078efcff */
[----:B------:R-:W-:-:S13]  /*23b90*/  ISETP.NE.AND P0, PT, R2, 0x3, PT ;  /* 0x000000030200780c */ /* 0x000fda0003f05270 */
[----:B-1----:R-:W-:Y:S05]  /*23ba0*/  @!P0 BRA `(.L_x_2255) ;  /* 0x0000000000048947 */ /* 0x002fea0003800000 */
[----:B------:R-:W-:Y:S01]  /*23bb0*/  BPT.TRAP 0x1 ;  /* 0x000000040000795c */ /* 0x000fe20000300000 */
.L_x_2255:
[----:B------:R-:W-:Y:S05]  /*23bc0*/  BSYNC B0 ;  /* 0x0000000000007941 */ /* 0x000fea0003800000 */
.L_x_2254:
[----:B------:R-:W2:Y:S04]  /*23bd0*/  LD.E.64 R2, desc[UR36][R14.64+0x20] ;  /* 0x000020240e027980 */ /* 0x000ea8000c101b00 */
[----:B------:R-:W3:Y:S01]  /*23be0*/  LD.E R4, desc[UR36][R14.64+0xc] ;  /* 0x00000c240e047980 */ /* 0x000ee2000c101900 */
[C---:B-----5:R-:W-:Y:S01]  /*23bf0*/  ISETP.GT.AND P0, PT, R196.reuse, R222, PT ;  /* 0x000000dec400720c */ /* 0x060fe20003f04270 */
[----:B------:R-:W-:Y:S02]  /*23c00*/  VIADD R10, R196, 0xffffffff ;  /* 0xffffffffc40a7836 */ /* 0x000fe40000000000 */
[----:B------:R-:W-:Y:S02]  /*23c10*/  IMAD.MOV.U32 R6, RZ, RZ, R14 ;  /* 0x000000ffff067224 */ /* 0x000fe400078e000e */
[----:B------:R-:W-:-:S02]  /*23c20*/  IMAD.MOV.U32 R7, RZ, RZ, R15 ;  /* 0x000000ffff077224 */ /* 0x000fc400078e000f */
[----:B------:R-:W-:Y:S01]  /*23c30*/  IMAD.MOV.U32 R196, RZ, RZ, R10 ;  /* 0x000000ffffc47224 */ /* 0x000fe200078e000a */
[----:B--2---:R-:W-:-:S05]  /*23c40*/  MOV R3, R2 ;  /* 0x0000000200037202 */ /* 0x004fca0000000f00 */
[----:B------:R-:W-:-:S05]  /*23c50*/  IMAD R3, R0, 0x8, R3 ;  /* 0x0000000800037824 */ /* 0x000fca00078e0203 */
[----:B---3--:R-:W-:-:S04]  /*23c60*/  PRMT R3, R4, 0x654, R3 ;  /* 0x0000065404037816 */ /* 0x008fc80000000003 */
[----:B------:R1:W-:Y:S01]  /*23c70*/  SYNCS.ARRIVE.TRANS64.RED.A1T0 RZ, [R3+URZ], RZ ;  /* 0x000000ff03ff79a7 */ /* 0x0003e2000810043f */
[----:B------:R-:W-:Y:S05]  /*23c80*/  @P0 BRA `(.L_x_2256) ;  /* 0xfffffe5000f80947 */ /* 0x000fea000383ffff */
.L_x_2237:
[----:B------:R-:W-:-:S13]  /*23c90*/  ISETP.GE.AND P0, PT, R10, UR40, PT ;  /* 0x000000280a007c0c */ /* 0x000fda000bf06270 */
[----:B------:R-:W-:Y:S05]  /*23ca0*/  @!P0 BRA `(.L_x_2257) ;  /* 0x000000ac00388947 */ /* 0x000fea0003800000 */
[----:B------:R0:W5:Y:S02]  /*23cb0*/  LDL.64 R8, [R1+0x150] ;  /* 0x0001500001087983 */ /* 0x0001640000100a00 */
.L_x_2286:
[----:B--2--5:R-:W2:Y:S04]  /*23cc0*/  LD.E R0, desc[UR36][R8.64] ;  /* 0x0000002408007980 */ /* 0x024ea8000c101900 */
[----:B------:R-:W1:Y:S01]  /*23cd0*/  LD.E R2, desc[UR36][R8.64+0x8] ;  /* 0x0000082408027980 */ /* 0x000e62000c101900 */
[----:B--2---:R-:W-:-:S05]  /*23ce0*/  VIADD R0, R0, 0x1 ;  /* 0x0000000100007836 */ /* 0x004fca0000000000 */
[----:B------:R-:W-:-:S13]  /*23cf0*/  ISETP.NE.AND P0, PT, R0, 0x2, PT ;  /* 0x000000020000780c */ /* 0x000fda0003f05270 */
[----:B------:R2:W5:Y:S04]  /*23d00*/  @P0 LD.E R5, desc[UR36][R8.64+0x4] ;  /* 0x0000042408050980 */ /* 0x000568000c101900 */
[----:B------:R-:W3:Y:S01]  /*23d10*/  @!P0 LD.E R4, desc[UR36][R8.64+0x4] ;  /* 0x0000042408048980 */ /* 0x000ee2000c101900 */
[----:B-1----:R-:W-:-:S03]  /*23d20*/  VIADD R3, R2, 0x1 ;  /* 0x0000000102037836 */ /* 0x002fc60000000000 */
[----:B------:R1:W-:Y:S04]  /*23d30*/  ST.E desc[UR36][R8.64], R0 ;  /* 0x0000000008007985 */ /* 0x0003e8000c101924 */
[----:B------:R2:W-:Y:S04]  /*23d40*/  ST.E desc[UR36][R8.64+0x8], R3 ;  /* 0x0000080308007985 */ /* 0x0005e8000c101924 */
[----:B------:R2:W-:Y:S01]  /*23d50*/  @!P0 ST.E desc[UR36][R8.64], RZ ;  /* 0x000000ff08008985 */ /* 0x0005e2000c101924 */
[----:B---3--:R-:W-:-:S05]  /*23d60*/  @!P0 LOP3.LUT R5, R4, 0x1, RZ, 0x3c, !PT ;  /* 0x0000000104058812 */ /* 0x008fca00078e3cff */
[----:B------:R2:W-:Y:S04]  /*23d70*/  @!P0 ST.E desc[UR36][R8.64+0x4], R5 ;  /* 0x0000040508008985 */ /* 0x0005e8000c101924 */
[----:B------:R-:W3:Y:S04]  /*23d80*/  LDL.64 R74, [R1+0x168] ;  /* 0x00016800014a7983 */ /* 0x000ee80000100a00 */
[----:B---3--:R-:W3:Y:S01]  /*23d90*/  LD.E R2, desc[UR36][R74.64] ;  /* 0x000000244a027980 */ /* 0x008ee2000c101900 */
[----:B------:R-:W-:Y:S05]  /*23da0*/  YIELD ;  /* 0x0000000000007946 */ /* 0x000fea0003800000 */
[----:B------:R-:W-:Y:S01]  /*23db0*/  BSSY B0, `(.L_x_2258) ;  /* 0x0000006000007945 */ /* 0x000fe20003800000 */
[----:B-1----:R-:W-:Y:S01]  /*23dc0*/  @!P0 IMAD.MOV.U32 R0, RZ, RZ, RZ ;  /* 0x000000ffff008224 */ /* 0x002fe200078e00ff */
[----:B---3--:R-:W-:-:S04]  /*23dd0*/  LOP3.LUT R2, R2, 0x1, RZ, 0xfc, !PT ;  /* 0x0000000102027812 */ /* 0x008fc800078efcff */
[----:B------:R-:W-:-:S13]  /*23de0*/  ISETP.NE.AND P1, PT, R2, 0x3, PT ;  /* 0x000000030200780c */ /* 0x000fda0003f25270 */
[----:B--2---:R-:W-:Y:S05]  /*23df0*/  @!P1 BRA `(.L_x_2259) ;  /* 0x0000000000049947 */ /* 0x004fea0003800000 */
[----:B------:R-:W-:Y:S01]  /*23e00*/  BPT.TRAP 0x1 ;  /* 0x000000040000795c */ /* 0x000fe20000300000 */
.L_x_2259:
[----:B------:R-:W-:Y:S05]  /*23e10*/  BSYNC B0 ;  /* 0x0000000000007941 */ /* 0x000fea0003800000 */
.L_x_2258:
[----:B------:R-:W2:Y:S01]  /*23e20*/  LD.E.64 R2, desc[UR36][R74.64+0x18] ;  /* 0x000018244a027980 */ /* 0x000ea2000c101b00 */
[----:B-----5:R-:W-:Y:S02]  /*23e30*/  SHF.L.U32 R7, R5, 0x1f, RZ ;  /* 0x0000001f05077819 */ /* 0x020fe400000006ff */
[----:B--2---:R-:W-:-:S05]  /*23e40*/  MOV R3, R2 ;  /* 0x0000000200037202 */ /* 0x004fca0000000f00 */
[----:B------:R-:W-:-:S04]  /*23e50*/  IMAD R0, R0, 0x8, R3 ;  /* 0x0000000800007824 */ /* 0x000fc800078e0203 */
[----:B------:R1:W2:Y:S01]  /*23e60*/  SYNCS.PHASECHK.TRANS64.TRYWAIT P0, [R0+URZ], R7 ;  /* 0x00000007000075a7 */ /* 0x0002a2000800017f */
[----:B------:R-:W3:Y:S04]  /*23e70*/  LD.E R2, desc[UR36][R74.64] ;  /* 0x000000244a027980 */ /* 0x000ee8000c101900 */
[----:B------:R1:W5:Y:S04]  /*23e80*/  LD.E R4, desc[UR36][R8.64] ;  /* 0x0000002408047980 */ /* 0x000368000c101900 */
[----:B------:R1:W5:Y:S01]  /*23e90*/  LD.E R5, desc[UR36][R8.64+0x4] ;  /* 0x0000042408057980 */ /* 0x000362000c101900 */
[----:B------:R-:W-:Y:S01]  /*23ea0*/  BSSY B0, `(.L_x_2260) ;  /* 0x0000005000007945 */ /* 0x000fe20003800000 */
[----:B---3--:R-:W-:-:S04]  /*23eb0*/  LOP3.LUT R2, R2, 0x1, RZ, 0xfc, !PT ;  /* 0x0000000102027812 */ /* 0x008fc800078efcff */
[----:B------:R-:W-:-:S13]  /*23ec0*/  ISETP.NE.AND P1, PT, R2, 0x3, PT ;  /* 0x000000030200780c */ /* 0x000fda0003f25270 */
[----:B-12---:R-:W-:Y:S05]  /*23ed0*/  @!P1 BRA `(.L_x_2261) ;  /* 0x0000000000049947 */ /* 0x006fea0003800000 */
[----:B------:R-:W-:Y:S01]  /*23ee0*/  BPT.TRAP 0x1 ;  /* 0x000000040000795c */ /* 0x000fe20000300000 */
.L_x_2261:
[----:B------:R-:W-:Y:S05]  /*23ef0*/  BSYNC B0 ;  /* 0x0000000000007941 */ /* 0x000fea0003800000 */
.L_x_2260:
[----:B------:R-:W-:Y:S04]  /*23f00*/  BSSY B0, `(.L_x_2262) ;  /* 0x0000008000007945 */ /* 0x000fe80003800000 */
[----:B------:R-:W-:Y:S05]  /*23f10*/  @P0 BRA `(.L_x_2263) ;  /* 0x0000000000180947 */ /* 0x000fea0003800000 */
[----:B------:R-:W2:Y:S01]  /*23f20*/  LD.E.64 R2, desc[UR36][R74.64+0x18] ;  /* 0x000018244a027980 */ /* 0x000ea2000c101b00 */
[----:B-----5:R-:W-:Y:S02]  /*23f30*/  SHF.L.U32 R5, R5, 0x1f, RZ ;  /* 0x0000001f05057819 */ /* 0x020fe400000006ff */
[----:B--2---:R-:W-:-:S05]  /*23f40*/  MOV R3, R2 ;  /* 0x0000000200037202 */ /* 0x004fca0000000f00 */
[----:B------:R-:W-:-:S04]  /*23f50*/  IMAD R4, R4, 0x8, R3 ;  /* 0x0000000804047824 */ /* 0x000fc800078e0203 */
[----:B------:R-:W1:Y:S02]  /*23f60*/  SYNCS.PHASECHK.TRANS64.TRYWAIT P0, [R4+URZ], R5 ;  /* 0x00000005040075a7 */ /* 0x000e64000800017f */
[----:B-1----:R-:W-:Y:S05]  /*23f70*/  @!P0 BRA `(.L_x_2264) ;  /* 0x0000013000548947 */ /* 0x002fea0003800000 */
.L_x_2263:
[----:B------:R-:W-:Y:S05]  /*23f80*/  BSYNC B0 ;  /* 0x0000000000007941 */ /* 0x000fea0003800000 */
.L_x_2262:
[----:B-1---5:R-:W2:Y:S04]  /*23f90*/  LD.E R5, desc[UR36][R8.64] ;  /* 0x0000002408057980 */ /* 0x022ea8000c101900 */
[----:B------:R-:W2:Y:S01]  /*23fa0*/  LDL.64 R20, [R1+0x80] ;  /* 0x0000800001147983 */ /* 0x000ea20000100a00 */
[----:B------:R-:W-:Y:S05]  /*23fb0*/  WARPSYNC.ALL ;  /* 0x0000000000007948 */ /* 0x000fea0003800000 */
[----:B------:R1:W-:Y:S04]  /*23fc0*/  STL [R1+0x60], RZ ;  /* 0x000060ff01007387 */ /* 0x0003e80000100800 */
[----:B------:R-:W3:Y:S01]  /*23fd0*/  LD.E.64 R2, desc[UR36][R18.64+0x78] ;  /* 0x0000782412027980 */ /* 0x000ee2000c101b00 */
[----:B------:R-:W-:-:S05]  /*23fe0*/  IMAD.MOV.U32 R0, RZ, RZ, 0x1 ;  /* 0x00000001ff007424 */ /* 0x000fca00078e00ff */
[----:B------:R1:W-:Y:S04]  /*23ff0*/  STL [R1+0x60], R0 ;  /* 0x0000600001007387 */ /* 0x0003e80000100800 */
[----:B------:R-:W4:Y:S04]  /*24000*/  LD.E.64 R6, desc[UR36][R18.64+0x78] ;  /* 0x0000782412067980 */ /* 0x000f28000c101b00 */
[----:B------:R1:W-:Y:S04]  /*24010*/  STL [R1+0x60], R0 ;  /* 0x0000600001007387 */ /* 0x0003e80000100800 */
[----:B------:R-:W4:Y:S01]  /*24020*/  LD.E.64 R12, desc[UR36][R18.64+0x78] ;  /* 0x00007824120c7980 */ /* 0x000f22000c101b00 */
[----:B--2---:R-:W-:-:S02]  /*24030*/  IMAD R4, R5, 0x300, R20 ;  /* 0x0000030005047824 */ /* 0x004fc400078e0214 */
[----:B------:R-:W-:Y:S01]  /*24040*/  IMAD.MOV.U32 R5, RZ, RZ, R21 ;  /* 0x000000ffff057224 */ /* 0x000fe200078e0015 */
[----:B------:R1:W-:Y:S02]  /*24050*/  STL [R1+0x60], R0 ;  /* 0x0000600001007387 */ /* 0x0003e40000100800 */
[----:B------:R-:W-:Y:S02]  /*24060*/  R2UR UR6, R4 ;  /* 0x00000000040672ca */ /* 0x000fe400000e0000 */
[----:B------:R-:W-:Y:S01]  /*24070*/  R2UR UR7, R5 ;  /* 0x00000000050772ca */ /* 0x000fe200000e0000 */
[----:B------:R-:W2:Y:S01]  /*24080*/  LD.E.64 R16, desc[UR36][R18.64+0x78] ;  /* 0x0000782412107980 */ /* 0x000ea2000c101b00 */
[----:B------:R-:W-:-:S03]  /*24090*/  WARPGROUP.ARRIVE ;  /* 0x00000000000079c5 */ /* 0x000fc60000000000 */
[----:B------:R1:W-:Y:S01]  /*240a0*/  STL [R1+0x60], R0 ;  /* 0x0000600001007387 */ /* 0x0003e20000100800 */
[----:B---3--:R-:W-:Y:S02]  /*240b0*/  R2UR UR4, R2 ;  /* 0x00000000020472ca */ /* 0x008fe400000e0000 */
[----:B------:R-:W-:-:S13]  /*240c0*/  R2UR UR5, R3 ;  /* 0x00000000030572ca */ /* 0x000fda00000e0000 */
[----:B------:R-:W-:Y:S01]  /*240d0*/  HGMMA.64x96x16.F32 R24, gdesc[UR4], RZ, !UPT, gsb0 ;  /* 0x01600000041879f0 */ /* 0x000fe2000c0008ff */
[----:B----4-:R-:W-:Y:S02]  /*240e0*/  VIADD R6, R6, 0x2 ;  /* 0x0000000206067836 */ /* 0x010fe40000000000 */
[----:B------:R-:W-:Y:S02]  /*240f0*/  VIADD R2, R4, 0x2 ;  /* 0x0000000204027836 */ /* 0x000fe40000000000 */
[----:B------:R-:W-:Y:S01]  /*24100*/  IMAD.MOV.U32 R3, RZ, RZ, R21 ;  /* 0x000000ffff037224 */ /* 0x000fe200078e0015 */
[----:B------:R-:W-:Y:S02]  /*24110*/  R2UR UR4, R6 ;  /* 0x00000000060472ca */ /* 0x000fe400000e0000 */
[----:B------:R-:W-:Y:S02]  /*24120*/  R2UR UR6, R2 ;  /* 0x00000000020672ca */ /* 0x000fe400000e0000 */
[----:B------:R-:W-:-:S02]  /*24130*/  R2UR UR7, R3 ;  /* 0x00000000030772ca */ /* 0x000fc400000e0000 */
[----:B------:R-:W-:Y:S01]  /*24140*/  R2UR UR5, R7 ;  /* 0x00000000070572ca */ /* 0x000fe200000e0000 */
[----:B------:R-:W-:Y:S02]  /*24150*/  WARPGROUP.DEPBAR.LE gsb0, 0x0 ;  /* 0x00008000000079c5 */ /* 0x000fe40000010000 */
[----:B------:R-:W3:Y:S04]  /*24160*/  LD.E R20, desc[UR36][R14.64] ;  /* 0x000000240e147980 */ /* 0x000ee8000c101900 */
[----:B------:R1:W5:Y:S04]  /*24170*/  LD.E R5, desc[UR36][R8.64] ;  /* 0x0000002408057980 */ /* 0x000368000c101900 */
[----:B------:R1:W5:Y:S01]  /*24180*/  LD.E R11, desc[UR36][R8.64+0x4] ;  /* 0x00000424080b7980 */ /* 0x000362000c101900 */
[----:B------:R-:W-:Y:S01]  /*24190*/  WARPGROUP.ARRIVE ;  /* 0x00000000000079c5 */ /* 0x000fe20000000000 */
[----:B------:R-:W-:Y:S01]  /*241a0*/  VIADD R12, R12, 0x4 ;  /* 0x000000040c0c7836 */ /* 0x000fe20000000000 */
[----:B------:R-:W-:Y:S01]  /*241b0*/  BSSY B0, `(.L_x_2265) ;  /* 0x000001a000007945 */ /* 0x000fe20003800000 */
[----:B------:R-:W-:-:S02]  /*241c0*/  VIADD R2, R4, 0x4 ;  /* 0x0000000404027836 */ /* 0x000fc40000000000 */
[--C-:B------:R-:W-:Y:S01]  /*241d0*/  IMAD.MOV.U32 R3, RZ, RZ, R21.reuse ;  /* 0x000000ffff037224 */ /* 0x100fe200078e0015 */
[----:B------:R-:W-:Y:S01]  /*241e0*/  HGMMA.64x96x16.F32 R24, gdesc[UR4], R24, gsb0 ;  /* 0x01600000041879f0 */ /* 0x000fe20008000818 */
[----:B------:R-:W-:Y:S01]  /*241f0*/  R2UR UR4, R12 ;  /* 0x000000000c0472ca */ /* 0x000fe200000e0000 */
[----:B--2---:R-:W-:Y:S01]  /*24200*/  VIADD R16, R16, 0x6 ;  /* 0x0000000610107836 */ /* 0x004fe20000000000 */
[----:B------:R-:W-:Y:S01]  /*24210*/  R2UR UR6, R2 ;  /* 0x00000000020672ca */ /* 0x000fe200000e0000 */
[----:B------:R-:W-:Y:S01]  /*24220*/  VIADD R2, R4, 0x6 ;  /* 0x0000000604027836 */ /* 0x000fe20000000000 */
[----:B------:R-:W-:Y:S01]  /*24230*/  R2UR UR7, R3 ;  /* 0x00000000030772ca */ /* 0x000fe200000e0000 */
[----:B------:R-:W-:Y:S01]  /*24240*/  IMAD.MOV.U32 R3, RZ, RZ, R21 ;  /* 0x000000ffff037224 */ /* 0x000fe200078e0015 */
        /* <DEDUP_REMOVED lines=11> */
[----:B---3--:R-:W-:-:S04]  /*24300*/  LOP3.LUT R20, R20, 0x1, RZ, 0xfc, !PT ;  /* 0x0000000114147812 */ /* 0x008fc800078efcff */
[----:B------:R-:W-:Y:S01]  /*24310*/  ISETP.NE.AND P0, PT, R20, 0x3, PT ;  /* 0x000000031400780c */ /* 0x000fe20003f05270 */
[----:B------:R-:W-:-:S12]  /*24320*/  WARPGROUP.DEPBAR.LE gsb0, 0x0 ;  /* 0x00008000000079c5 */ /* 0x000fd80000010000 */
[----:B-1----:R-:W-:Y:S05]  /*24330*/  @!P0 BRA `(.L_x_2266) ;  /* 0x0000000000048947 */ /* 0x002fea0003800000 */
[----:B------:R-:W-:Y:S01]  /*24340*/  BPT.TRAP 0x1 ;  /* 0x000000040000795c */ /* 0x000fe20000300000 */
.L_x_2266:
[----:B------:R-:W-:Y:S05]  /*24350*/  BSYNC B0 ;  /* 0x0000000000007941 */ /* 0x000fea0003800000 */
.L_x_2265:
        /* <DEDUP_REMOVED lines=13> */
.L_x_2268:
[----:B------:R-:W-:Y:S05]  /*24430*/  BSYNC B0 ;  /* 0x0000000000007941 */ /* 0x000fea0003800000 */
.L_x_2267:
        /* <DEDUP_REMOVED lines=8> */
.L_x_2270:
[----:B------:R-:W-:Y:S05]  /*244c0*/  BSYNC B0 ;  /* 0x0000000000007941 */ /* 0x000fea0003800000 */
.L_x_2269:
[----:B------:R-:W2:Y:S04]  /*244d0*/  LDL R5, [R1+0x70] ;  /* 0x0000700001057983 */ /* 0x000ea80000100800 */
[----:B------:R-:W3:Y:S04]  /*244e0*/  LD.E R11, desc[UR36][R8.64] ;  /* 0x00000024080b7980 */ /* 0x000ee8000c101900 */
[----:B------:R-:W3:Y:S04]  /*244f0*/  LDL.64 R20, [R1+0xf8] ;  /* 0x0000f80001147983 */ /* 0x000ee80000100a00 */
[----:B-1---5:R-:W4:Y:S04]  /*24500*/  LDL.64 R2, [R1+0xf0] ;  /* 0x0000f00001027983 */ /* 0x022f280000100a00 */
[----:B------:R-:W4:Y:S04]  /*24510*/  LDL.64 R6, [R1+0xf0] ;  /* 0x0000f00001067983 */ /* 0x000f280000100a00 */
[----:B------:R-:W4:Y:S04]  /*24520*/  LDL.64 R12, [R1+0xf0] ;  /* 0x0000f000010c7983 */ /* 0x000f280000100a00 */
[----:B------:R-:W4:Y:S01]  /*24530*/  LDL.64 R14, [R1+0xf0] ;  /* 0x0000f000010e7983 */ /* 0x000f220000100a00 */
[----:B------:R-:W-:Y:S05]  /*24540*/  WARPSYNC.ALL ;  /* 0x0000000000007948 */ /* 0x000fea0003800000 */
[----:B------:R-:W-:Y:S01]  /*24550*/  WARPGROUP.ARRIVE ;  /* 0x00000000000079c5 */ /* 0x000fe20000000000 */
[----:B------:R-:W4:Y:S01]  /*24560*/  LDL.64 R16, [R1+0xf0] ;  /* 0x0000f00001107983 */ /* 0x000f220000100a00 */
[----:B--2---:R-:W-:Y:S01]  /*24570*/  ISETP.NE.U32.AND P0, PT, R5, RZ, PT ;  /* 0x000000ff0500720c */ /* 0x004fe20003f05070 */
[----:B---3--:R-:W-:-:S02]  /*24580*/  IMAD R4, R11, 0xc00, R20 ;  /* 0x00000c000b047824 */ /* 0x008fc400078e0214 */
[----:B------:R-:W-:Y:S01]  /*24590*/  IMAD.MOV.U32 R5, RZ, RZ, R21 ;  /* 0x000000ffff057224 */ /* 0x000fe200078e0015 */
[----:B----4-:R-:W-:Y:S02]  /*245a0*/  R2UR UR4, R2 ;  /* 0x00000000020472ca */ /* 0x010fe400000e0000 */
[----:B------:R-:W-:Y:S02]  /*245b0*/  R2UR UR6, R4 ;  /* 0x00000000040672ca */ /* 0x000fe400000e0000 */
[----:B------:R-:W-:Y:S02]  /*245c0*/  R2UR UR7, R5 ;  /* 0x00000000050772ca */ /* 0x000fe400000e0000 */
[----:B------:R-:W-:-:S03]  /*245d0*/  R2UR UR5, R3 ;  /* 0x00000000030572ca */ /* 0x000fc600000e0000 */
[----:B------:R-:W-:-:S10]  /*245e0*/  VOTEU.ANY UP0, P0 ;  /* 0x00000000003f7886 */ /* 0x000fd40000000100 */
        /* <DEDUP_REMOVED lines=129> */
[----:B--2---:R-:W-:Y:S01]  /*24e00*/  VIADD R6, R6, 0xc02 ;  /* 0x00000c0206067836 */ /* 0x004fe20000000000 */
[----:B------:R-:W-:Y:S02]  /*24e10*/  WARPGROUP.DEPBAR.LE gsb0, 0x0 ;  /* 0x00008000000079c5 */ /* 0x000fe40000010000 */
[----:B------:R-:W-:-:S09]  /*24e20*/  WARPGROUP.ARRIVE ;  /* 0x00000000000079c5 */ /* 0x000fd20000000000 */
[----:B------:R-:W-:Y:S01]  /*24e30*/  HGMMA.64x96x16.F32 R24, gdesc[UR4], R24, gsb0 ;  /* 0x01600000041879f0 */ /* 0x000fe20008000818 */
[----:B------:R-:W-:Y:S02]  /*24e40*/  VIADD R2, R4, 0x902 ;  /* 0x0000090204027836 */ /* 0x000fe40000000000 */
[----:B------:R-:W-:Y:S01]  /*24e50*/  IMAD.MOV.U32 R3, RZ, RZ, R21 ;  /* 0x000000ffff037224 */ /* 0x000fe200078e0015 */
[----:B------:R-:W-:Y:S02]  /*24e60*/  R2UR UR4, R6 ;  /* 0x00000000060472ca */ /* 0x000fe400000e0000 */
[----:B------:R-:W-:Y:S02]  /*24e70*/  R2UR UR6, R2 ;  /* 0x00000000020672ca */ /* 0x000fe400000e0000 */
[----:B------:R-:W-:Y:S02]  /*24e80*/  R2UR UR7, R3 ;  /* 0x00000000030772ca */ /* 0x000fe400000e0000 */
[----:B------:R-:W-:Y:S01]  /*24e90*/  R2UR UR5, R7 ;  /* 0x00000000070572ca */ /* 0x000fe200000e0000 */
[----:B---3--:R-:W-:-:S02]  /*24ea0*/  VIADD R12, R12, 0xc04 ;  /* 0x00000c040c0c7836 */ /* 0x008fc40000000000 */
        /* <DEDUP_REMOVED lines=9> */
[----:B----4-:R-:W-:Y:S02]  /*24f40*/  VIADD R14, R14, 0xc06 ;  /* 0x00000c060e0e7836 */ /* 0x010fe40000000000 */
[----:B------:R-:W-:-:S02]  /*24f50*/  VIADD R2, R4, 0x906 ;  /* 0x0000090604027836 */ /* 0x000fc40000000000 */
[----:B------:R-:W-:Y:S01]  /*24f60*/  IMAD.MOV.U32 R3, RZ, RZ, R21 ;  /* 0x000000ffff037224 */ /* 0x000fe200078e0015 */
[----:B------:R-:W-:Y:S02]  /*24f70*/  WARPGROUP.DEPBAR.LE gsb0, 0x0 ;  /* 0x00008000000079c5 */ /* 0x000fe40000010000 */
[----:B------:R-:W-:-:S06]  /*24f80*/  WARPGROUP.ARRIVE ;  /* 0x00000000000079c5 */ /* 0x000fcc0000000000 */
[----:B------:R-:W-:Y:S01]  /*24f90*/  HGMMA.64x96x16.F32 R24, gdesc[UR4], R24, gsb0 ;  /* 0x01600000041879f0 */ /* 0x000fe20008000818 */
[----:B------:R-:W-:Y:S02]  /*24fa0*/  R2UR UR4, R14 ;  /* 0x000000000e0472ca */ /* 0x000fe400000e0000 */
[----:B------:R-:W-:Y:S02]  /*24fb0*/  R2UR UR5, R15 ;  /* 0x000000000f0572ca */ /* 0x000fe400000e0000 */
[----:B------:R-:W-:Y:S02]  /*24fc0*/  R2UR UR6, R2 ;  /* 0x00000000020672ca */ /* 0x000fe400000e0000 */
[----:B------:R-:W-:Y:S01]  /*24fd0*/  R2UR UR7, R3 ;  /* 0x00000000030772ca */ /* 0x000fe200000e0000 */
        /* <DEDUP_REMOVED lines=19> */
[----:B------:R-:W-:-:S02]  /*25110*/  WARPGROUP.DEPBAR.LE gsb0, 0x0 ;  /* 0x00008000000079c5 */ /* 0x000fc40000010000 */
[----:B------:R1:W-:Y:S06]  /*25120*/  BAR.ARV R224, 0x100 ;  /* 0x000400e00000751d */ /* 0x0003ec0000002000 */
[----:B------:R-:W2:Y:S04]  /*25130*/  LD.E R3, desc[UR36][R74.64] ;  /* 0x000000244a037980 */ /* 0x000ea8000c101900 */
[----:B------:R1:W5:Y:S01]  /*25140*/  LD.E R2, desc[UR36][R8.64] ;  /* 0x0000002408027980 */ /* 0x000362000c101900 */
[----:B------:R-:W-:Y:S01]  /*25150*/  BSSY B0, `(.L_x_2272) ;  /* 0x0000005000007945 */ /* 0x000fe20003800000 */
[----:B--2---:R-:W-:-:S04]  /*25160*/  LOP3.LUT R3, R3, 0x1, RZ, 0xfc, !PT ;  /* 0x0000000103037812 */ /* 0x004fc800078efcff */
[----:B------:R-:W-:-:S13]  /*25170*/  ISETP.NE.AND P0, PT, R3, 0x3, PT ;  /* 0x000000030300780c */ /* 0x000fda0003f05270 */
[----:B-1----:R-:W-:Y:S05]  /*25180*/  @!P0 BRA `(.L_x_2273) ;  /* 0x0000000000048947 */ /* 0x002fea0003800000 */
[----:B------:R-:W-:Y:S01]  /*25190*/  BPT.TRAP 0x1 ;  /* 0x000000040000795c */ /* 0x000fe20000300000 */
.L_x_2273:
[----:B------:R-:W-:Y:S05]  /*251a0*/  BSYNC B0 ;  /* 0x0000000000007941 */ /* 0x000fea0003800000 */
.L_x_2272:
[----:B------:R-:W2:Y:S04]  /*251b0*/  LD.E.64 R4, desc[UR36][R74.64+0x20] ;  /* 0x000020244a047980 */ /* 0x000ea8000c101b00 */
[----:B------:R-:W3:Y:S01]  /*251c0*/  LD.E R3, desc[UR36][R74.64+0xc] ;  /* 0x00000c244a037980 */ /* 0x000ee2000c101900 */
[----:B--2---:R-:W-:-:S05]  /*251d0*/  MOV R5, R4 ;  /* 0x0000000400057202 */ /* 0x004fca0000000f00 */
[----:B-----5:R-:W-:-:S05]  /*251e0*/  IMAD R2, R2, 0x8, R5 ;  /* 0x0000000802027824 */ /* 0x020fca00078e0205 */
[----:B---3--:R-:W-:-:S04]  /*251f0*/  PRMT R2, R3, 0x654, R2 ;  /* 0x0000065403027816 */ /* 0x008fc80000000002 */
[----:B------:R1:W-:Y:S01]  /*25200*/  SYNCS.ARRIVE.TRANS64.RED.A1T0 RZ, [R2+URZ], RZ ;  /* 0x000000ff02ff79a7 */ /* 0x0003e2000810043f */
[----:B------:R-:W1:Y:S04]  /*25210*/  LDL R77, [R1+0x11c] ;  /* 0x00011c00014d7983 */ /* 0x000e680000100800 */
[----:B------:R-:W2:Y:S04]  /*25220*/  LDL R22, [R1+0x50] ;  /* 0x0000500001167983 */ /* 0x000ea80000100800 */
[----:B------:R-:W3:Y:S04]  /*25230*/  LDL.64 R72, [R1+0x140] ;  /* 0x0001400001487983 */ /* 0x000ee80000100a00 */
[----:B------:R-:W4:Y:S04]  /*25240*/  LDL R23, [R1+0x148] ;  /* 0x0001480001177983 */ /* 0x000f280000100800 */
[----:B------:R-:W4:Y:S04]  /*25250*/  LDL.128 R12, [R1+0x130] ;  /* 0x00013000010c7983 */ /* 0x000f280000100c00 */
[----:B------:R-:W4:Y:S01]  /*25260*/  LDL.128 R4, [R1+0x120] ;  /* 0x0001200001047983 */ /* 0x000f220000100c00 */
[----:B------:R-:W-:Y:S01]  /*25270*/  BSSY B0, `(.L_x_2274) ;  /* 0x0000040000007945 */ /* 0x000fe20003800000 */
[----:B-1----:R-:W-:-:S04]  /*25280*/  SHF.R.S32.HI R2, RZ, 0x1f, R77 ;  /* 0x0000001fff027819 */ /* 0x002fc8000001144d */
[----:B------:R-:W-:-:S04]  /*25290*/  LEA.HI R3, R2, R77, RZ, 0x7 ;  /* 0x0000004d02037211 */ /* 0x000fc800078f38ff */
[----:B------:R-:W-:-:S05]  /*252a0*/  LOP3.LUT R11, R3, 0xffffff80, RZ, 0xc0, !PT ;  /* 0xffffff80030b7812 */ /* 0x000fca00078ec0ff */
[----:B------:R-:W-:-:S05]  /*252b0*/  IMAD.IADD R11, R77, 0x1, -R11 ;  /* 0x000000014d0b7824 */ /* 0x000fca00078e0a0b */
[----:B------:R-:W-:-:S04]  /*252c0*/  SHF.R.S32.HI R16, RZ, 0x1f, R11 ;  /* 0x0000001fff107819 */ /* 0x000fc8000001140b */
[----:B------:R-:W-:Y:S02]  /*252d0*/  LEA.HI R17, R16, R11, RZ, 0x2 ;  /* 0x0000000b10117211 */ /* 0x000fe400078f10ff */
[----:B------:R-:W-:Y:S02]  /*252e0*/  LEA.HI R2, R2, R77, RZ, 0x2 ;  /* 0x0000004d02027211 */ /* 0x000fe400078f10ff */
[--C-:B------:R-:W-:Y:S02]  /*252f0*/  SHF.R.S32.HI R20, RZ, 0x2, R17.reuse ;  /* 0x00000002ff147819 */ /* 0x100fe40000011411 */
[----:B------:R-:W-:Y:S02]  /*25300*/  SHF.R.S32.HI R21, RZ, 0x1f, R17 ;  /* 0x0000001fff157819 */ /* 0x000fe40000011411 */
[----:B------:R-:W-:Y:S02]  /*25310*/  LOP3.LUT R2, R2, 0xfffffffc, RZ, 0xc0, !PT ;  /* 0xfffffffc02027812 */ /* 0x000fe400078ec0ff */
[----:B------:R-:W-:-:S02]  /*25320*/  LEA.HI R21, R21, R20, RZ, 0x3 ;  /* 0x0000001415157211 */ /* 0x000fc400078f18ff */
[----:B------:R-:W-:Y:S02]  /*25330*/  SHF.R.S32.HI R74, RZ, 0x7, R3 ;  /* 0x00000007ff4a7819 */ /* 0x000fe40000011403 */
        /* <DEDUP_REMOVED lines=17> */
[----:B----4-:R-:W-:Y:S01]  /*25450*/  @P0 SHF.R.U32.HI R2, RZ, R23, R16 ;  /* 0x00000017ff020219 */ /* 0x010fe20000011610 */
[----:B------:R-:W-:Y:S01]  /*25460*/  IMAD.MOV.U32 R3, RZ, RZ, -0x60 ;  /* 0xffffffa0ff037424 */ /* 0x000fe200078e00ff */
[----:B------:R-:W-:-:S03]  /*25470*/  LOP3.LUT R16, R17, 0x7ffffffc, RZ, 0xc0, !PT ;  /* 0x7ffffffc11107812 */ /* 0x000fc600078ec0ff */
[----:B------:R-:W1:Y:S01]  /*25480*/  SHFL.IDX PT, R20, R2, RZ, 0x1c1f ;  /* 0x001c1fff02147589 */ /* 0x000e6200000e0000 */
[----:B------:R-:W-:Y:S02]  /*25490*/  IMAD R3, R10, R3, 0x1 ;  /* 0x000000010a037424 */ /* 0x000fe400078e0203 */
[----:B------:R-:W-:Y:S01]  /*254a0*/  IMAD.IADD R16, R11, 0x1, -R16 ;  /* 0x000000010b107824 */ /* 0x000fe200078e0a10 */
[----:B------:R-:W-:-:S03]  /*254b0*/  ISETP.GE.AND P1, PT, R13, 0x1, PT ;  /* 0x000000010d00780c */ /* 0x000fc60003f26270 */
[----:B------:R-:W-:Y:S01]  /*254c0*/  IMAD R3, R16, -0x2, R3 ;  /* 0xfffffffe10037824 */ /* 0x000fe200078e0203 */
[----:B------:R-:W-:-:S04]  /*254d0*/  LOP3.LUT R11, RZ, R6, RZ, 0x33, !PT ;  /* 0x00000006ff0b7212 */ /* 0x000fc800078e33ff */
[----:B------:R-:W-:Y:S01]  /*254e0*/  IADD3 R16, -R4, R3, R5 ;  /* 0x0000000304107210 */ /* 0x000fe20007ffe105 */
[----:B------:R-:W-:-:S04]  /*254f0*/  VIADD R22, R3, 0xffffffff ;  /* 0xffffffff03167836 */ /* 0x000fc80000000000 */
[C---:B------:R-:W-:Y:S02]  /*25500*/  IMAD.IADD R17, R16.reuse, 0x1, R7 ;  /* 0x0000000110117824 */ /* 0x040fe400078e0207 */
[----:B------:R-:W-:Y:S02]  /*25510*/  IMAD.IADD R11, R16, 0x1, R11 ;  /* 0x00000001100b7824 */ /* 0x000fe400078e020b */
[----:B------:R-:W-:Y:S02]  /*25520*/  IMAD R16, R10, -0x60, R12 ;  /* 0xffffffa00a107824 */ /* 0x000fe400078e020c */
[--C-:B-1----:R-:W-:Y:S02]  /*25530*/  IMAD.IADD R6, R17, 0x1, R20.reuse ;  /* 0x0000000111067824 */ /* 0x102fe400078e0214 */
        /* <DEDUP_REMOVED lines=12> */
.L_x_2277:
[----:B------:R-:W-:-:S13]  /*25600*/  ISETP.NE.AND P0, PT, R13, 0x1, PT ;  /* 0x000000010d00780c */ /* 0x000fda0003f05270 */
[----:B------:R-:W-:-:S05]  /*25610*/  @P0 IMAD.HI.U32 R12, R7, R14, RZ ;  /* 0x0000000e070c0227 */ /* 0x000fca00078e00ff */
[----:B------:R-:W-:-:S07]  /*25620*/  @P0 SHF.R.U32.HI R7, RZ, R15, R12 ;  /* 0x0000000fff070219 */ /* 0x000fce000001160c */
.L_x_2278:
[----:B------:R-:W-:Y:S05]  /*25630*/  BSYNC B1 ;  /* 0x0000000000017941 */ /* 0x000fea0003800000 */
.L_x_2276:
[----:B------:R-:W-:-:S05]  /*25640*/  IMAD R12, R7, R13, R22 ;  /* 0x0000000d070c7224 */ /* 0x000fca00078e0216 */
[----:B------:R-:W-:Y:S02]  /*25650*/  VIMNMX R3, R3, R12, !PT ;  /* 0x0000000c03037248 */ /* 0x000fe40007fe0100 */
[----:B------:R-:W-:-:S07]  /*25660*/  VIADDMNMX R6, R12, R13, R6, PT ;  /* 0x0000000d0c067246 */ /* 0x000fce0003800106 */
.L_x_2275:
[----:B------:R-:W-:Y:S05]  /*25670*/  BSYNC B0 ;  /* 0x0000000000007941 */ /* 0x000fea0003800000 */
.L_x_2274:
[C---:B------:R-:W-:Y:S01]  /*25680*/  ISETP.GE.AND P1, PT, R16.reuse, 0x9, PT ;  /* 0x000000091000780c */ /* 0x040fe20003f26270 */
[----:B------:R-:W1:Y:S01]  /*25690*/  SHFL.IDX PT, R2, R2, 0x1, 0x1c1f ;  /* 0x003c1f0002027f89 */ /* 0x000e6200000e0000 */
[----:B------:R-:W-:Y:S01]  /*256a0*/  ISETP.GE.AND P0, PT, R16, 0x2, PT ;  /* 0x000000021000780c */ /* 0x000fe20003f06270 */
[----:B------:R-:W-:Y:S01]  /*256b0*/  BSSY B0, `(.L_x_2279) ;  /* 0x0000086000007945 */ /* 0x000fe20003800000 */
[C---:B------:R-:W-:Y:S02]  /*256c0*/  ISETP.GT.AND P2, PT, R3.reuse, 0x8, !P1 ;  /* 0x000000080300780c */ /* 0x040fe40004f44270 */
[----:B------:R-:W-:Y:S02]  /*256d0*/  ISETP.GT.AND P3, PT, R3, 0x1, !P0 ;  /* 0x000000010300780c */ /* 0x000fe40004764270 */
[----:B------:R-:W-:Y:S02]  /*256e0*/  ISETP.LT.OR P2, PT, R6, 0x9, P2 ;  /* 0x000000090600780c */ /* 0x000fe40001741670 */
[----:B------:R-:W-:-:S02]  /*256f0*/  ISETP.GE.AND P4, PT, R16, 0x11, PT ;  /* 0x000000111000780c */ /* 0x000fc40003f86270 */
[----:B------:R-:W-:Y:S02]  /*25700*/  FSEL R74, R28, -INF , !P2 ;  /* 0xff8000001c4a7808 */ /* 0x000fe40005000000 */
[----:B------:R-:W-:Y:S02]  /*25710*/  ISETP.LT.OR P3, PT, R6, 0x2, P3 ;  /* 0x000000020600780c */ /* 0x000fe40001f61670 */
[----:B------:R-:W-:Y:S02]  /*25720*/  ISETP.GT.AND P2, PT, R3, 0x10, !P4 ;  /* 0x000000100300780c */ /* 0x000fe40006744270 */
[----:B------:R-:W-:Y:S02]  /*25730*/  ISETP.GE.AND P5, PT, R16, 0xa, PT ;  /* 0x0000000a1000780c */ /* 0x000fe40003fa6270 */
[----:B------:R-:W-:Y:S02]  /*25740*/  FSEL R72, R25, -INF , !P3 ;  /* 0xff80000019487808 */ /* 0x000fe40005800000 */
[----:B------:R-:W-:-:S02]  /*25750*/  P2R R21, PR, RZ, 0x10 ;  /* 0x00000010ff157803 */ /* 0x000fc40000000000 */
[----:B------:R-:W-:Y:S02]  /*25760*/  ISETP.LT.OR P2, PT, R6, 0x11, P2 ;  /* 0x000000110600780c */ /* 0x000fe40001741670 */
[C---:B------:R-:W-:Y:S02]  /*25770*/  ISETP.GT.AND P3, PT, R3.reuse, 0x9, !P5 ;  /* 0x000000090300780c */ /* 0x040fe40006f64270 */
        /* <DEDUP_REMOVED lines=28> */
[C---:B------:R-:W-:Y:S02]  /*25940*/  ISETP.GT.AND P2, PT, R3.reuse, 0x28, !P3 ;  /* 0x000000280300780c */ /* 0x040fe40005f44270 */
        /* <DEDUP_REMOVED lines=70> */
[----:B------:R-:W-:Y:S01]  /*25db0*/  ISETP.LT.OR P6, PT, R6, 0x5a, P6 ;  /* 0x0000005a0600780c */ /* 0x000fe200037c1670 */
[----:B------:R-:W-:-:S03]  /*25dc0*/  IMAD.IADD R6, R17, 0x1, R2 ;  /* 0x0000000111067824 */ /* 0x000fc600078e0202 */
        /* <DEDUP_REMOVED lines=13> */
.L_x_2282:
[----:B------:R-:W-:-:S13]  /*25ea0*/  ISETP.NE.AND P6, PT, R13, 0x1, PT ;  /* 0x000000010d00780c */ /* 0x000fda0003fc5270 */
[----:B------:R-:W-:-:S05]  /*25eb0*/  @P6 IMAD.HI.U32 R14, R4, R14, RZ ;  /* 0x0000000e040e6227 */ /* 0x000fca00078e00ff */
[----:B------:R-:W-:-:S07]  /*25ec0*/  @P6 SHF.R.U32.HI R4, RZ, R15, R14 ;  /* 0x0000000fff046219 */ /* 0x000fce000001160e */
.L_x_2283:
[----:B------:R-:W-:Y:S05]  /*25ed0*/  BSYNC B1 ;  /* 0x0000000000017941 */ /* 0x000fea0003800000 */
.L_x_2281:
[----:B------:R-:W-:-:S05]  /*25ee0*/  IMAD R4, R4, R13, R22 ;  /* 0x0000000d04047224 */ /* 0x000fca00078e0216 */
[----:B------:R-:W-:Y:S02]  /*25ef0*/  VIADDMNMX R6, R4, R13, R6, PT ;  /* 0x0000000d04067246 */ /* 0x000fe40003800106 */
[----:B------:R-:W-:-:S07]  /*25f00*/  VIMNMX R3, R3, R4, !PT ;  /* 0x0000000403037248 */ /* 0x000fce0007fe0100 */
.L_x_2280:
[----:B------:R-:W-:Y:S05]  /*25f10*/  BSYNC B0 ;  /* 0x0000000000007941 */ /* 0x000fea0003800000 */
.L_x_2279:
[C---:B------:R-:W-:Y:S01]  /*25f20*/  ISETP.GT.AND P1, PT, R3.reuse, 0x8, !P1 ;  /* 0x000000080300780c */ /* 0x040fe20004f24270 */
[----:B------:R-:W2:Y:S03]  /*25f30*/  LDL.64 R90, [R1+0xa40] ;  /* 0x000a4000015a7983 */ /* 0x000ea60000100a00 */
[----:B------:R-:W-:Y:S01]  /*25f40*/  ISETP.LT.OR P1, PT, R6, 0x9, P1 ;  /* 0x000000090600780c */ /* 0x000fe20000f21670 */
[----:B------:R-:W3:Y:S01]  /*25f50*/  LDL R88, [R1+0xa48] ;  /* 0x000a480001587983 */ /* 0x000ee20000100800 */
[----:B------:R-:W-:Y:S02]  /*25f60*/  ISETP.GT.AND P0, PT, R3, 0x1, !P0 ;  /* 0x000000010300780c */ /* 0x000fe40004704270 */
[----:B------:R-:W-:Y:S02]  /*25f70*/  FSEL R30, R30, -INF , !P1 ;  /* 0xff8000001e1e7808 */ /* 0x000fe40004800000 */
[----:B------:R-:W-:-:S02]  /*25f80*/  ISETP.NE.AND P1, PT, R23, RZ, PT ;  /* 0x000000ff1700720c */ /* 0x000fc40003f25270 */
[----:B------:R-:W4:Y:S01]  /*25f90*/  LDL.64 R22, [R1+0x200] ;  /* 0x0002000001167983 */ /* 0x000f220000100a00 */
[----:B------:R-:W-:Y:S02]  /*25fa0*/  ISETP.LT.OR P0, PT, R6, 0x2, P0 ;  /* 0x000000020600780c */ /* 0x000fe40000701670 */
[----:B------:R-:W-:Y:S02]  /*25fb0*/  ISETP.NE.AND P6, PT, R25, RZ, PT ;  /* 0x000000ff1900720c */ /* 0x000fe40003fc5270 */
[----:B------:R-:W-:Y:S02]  /*25fc0*/  FSEL R27, R27, -INF , !P0 ;  /* 0xff8000001b1b7808 */ /* 0x000fe40004000000 */
[----:B------:R-:W-:-:S04]  /*25fd0*/  ISETP.NE.AND P0, PT, R12, RZ, PT ;  /* 0x000000ff0c00720c */ /* 0x000fc80003f05270 */
[----:B------:R-:W-:-:S04]  /*25fe0*/  ISETP.GT.AND P0, PT, R3, 0x9, !P0 ;  /* 0x000000090300780c */ /* 0x000fc80004704270 */
[----:B------:R-:W-:-:S04]  /*25ff0*/  ISETP.LT.OR P0, PT, R6, 0xa, P0 ;  /* 0x0000000a0600780c */ /* 0x000fc80000701670 */
[----:B------:R-:W-:Y:S02]  /*26000*/  FSEL R31, R31, -INF , !P0 ;  /* 0xff8000001f1f7808 */ /* 0x000fe40004000000 */
[----:B------:R-:W-:-:S04]  /*26010*/  ISETP.NE.AND P0, PT, R21, RZ, PT ;  /* 0x000000ff1500720c */ /* 0x000fc80003f05270 */
[----:B------:R-:W-:-:S04]  /*26020*/  ISETP.GT.AND P0, PT, R3, 0x10, !P0 ;  /* 0x000000100300780c */ /* 0x000fc80004704270 */
[----:B------:R-:W-:-:S04]  /*26030*/  ISETP.LT.OR P0, PT, R6, 0x11, P0 ;  /* 0x000000110600780c */ /* 0x000fc80000701670 */
[----:B------:R-:W-:Y:S02]  /*26040*/  FSEL R34, R34, -INF , !P0 ;  /* 0xff80000022227808 */ /* 0x000fe40004000000 */
[----:B------:R-:W-:Y:S02]  /*26050*/  ISETP.GT.AND P0, PT, R3, 0x11, !P1 ;  /* 0x000000110300780c */ /* 0x000fe40004f04270 */
[----:B------:R-:W-:Y:S02]  /*26060*/  ISETP.NE.AND P1, PT, R53, RZ, PT ;  /* 0x000000ff3500720c */ /* 0x000fe40003f25270 */
[----:B------:R-:W-:-:S04]  /*26070*/  ISETP.LT.OR P0, PT, R6, 0x12, P0 ;  /* 0x000000120600780c */ /* 0x000fc80000701670 */
[----:B------:R-:W-:Y:S02]  /*26080*/  FSEL R35, R35, -INF , !P0 ;  /* 0xff80000023237808 */ /* 0x000fe40004000000 */
[----:B------:R-:W-:Y:S02]  /*26090*/  ISETP.GT.AND P0, PT, R3, 0x18, !P6 ;  /* 0x000000180300780c */ /* 0x000fe40007704270 */
[----:B------:R-:W-:Y:S02]  /*260a0*/  ISETP.NE.AND P6, PT, R7, RZ, PT ;  /* 0x000000ff0700720c */ /* 0x000fe40003fc5270 */
[----:B------:R-:W-:-:S04]  /*260b0*/  ISETP.LT.OR P0, PT, R6, 0x19, P0 ;  /* 0x000000190600780c */ /* 0x000fc80000701670 */
[----:B------:R-:W-:Y:S02]  /*260c0*/  FSEL R38, R38, -INF , !P0 ;  /* 0xff80000026267808 */ /* 0x000fe40004000000 */
[----:B------:R-:W-:Y:S02]  /*260d0*/  ISETP.NE.AND P0, PT, R28, RZ, PT ;  /* 0x000000ff1c00720c */ /* 0x000fe40003f05270 */
[C---:B------:R-:W-:Y:S01]  /*260e0*/  ISETP.GT.AND P2, PT, R3.reuse, 0x49, !P2 ;  /* 0x000000490300780c */ /* 0x040fe20005744270 */
[----:B------:R-:W2:Y:S01]  /*260f0*/  LDL R28, [R1+0x220] ;  /* 0x00022000011c7983 */ /* 0x000ea20000100800 */
[----:B------:R-:W-:-:S04]  /*26100*/  ISETP.GT.AND P0, PT, R3, 0x19, !P0 ;  /* 0x000000190300780c */ /* 0x000fc80004704270 */
[----:B------:R-:W-:-:S04]  /*26110*/  ISETP.LT.OR P0, PT, R6, 0x1a, P0 ;  /* 0x0000001a0600780c */ /* 0x000fc80000701670 */
        /* <DEDUP_REMOVED lines=37> */
[----:B------:R-:W-:Y:S02]  /*26370*/  ISETP.GT.AND P0, PT, R3, RZ, !P6 ;  /* 0x000000ff0300720c */ /* 0x000fe40007704270 */
[----:B----4-:R-:W-:Y:S02]  /*26380*/  FMNMX.FTZ R2, R32, R22, !PT ;  /* 0x0000001620027209 */ /* 0x010fe40007810000 */
[----:B------:R-:W-:Y:S02]  /*26390*/  ISETP.LT.OR P0, PT, R6, 0x1, P0 ;  /* 0x000000010600780c */ /* 0x000fe40000701670 */
[----:B------:R-:W-:Y:S02]  /*263a0*/  FMNMX.FTZ R2, R72, R2, !PT ;  /* 0x0000000248027209 */ /* 0x000fe40007810000 */
[----:B------:R-:W-:-:S02]  /*263b0*/  FSEL R26, R26, -INF , !P0 ;  /* 0xff8000001a1a7808 */ /* 0x000fc40004000000 */
[----:B------:R-:W-:Y:S02]  /*263c0*/  FMNMX.FTZ R2, R74, R2, !PT ;  /* 0x000000024a027209 */ /* 0x000fe40007810000 */
[----:B------:R-:W-:Y:S02]  /*263d0*/  ISETP.NE.AND P0, PT, R77, RZ, PT ;  /* 0x000000ff4d00720c */ /* 0x000fe40003f05270 */
[----:B------:R-:W-:Y:S02]  /*263e0*/  FMNMX.FTZ R2, R76, R2, !PT ;  /* 0x000000024c027209 */ /* 0x000fe40007810000 */
[C---:B------:R-:W-:Y:S02]  /*263f0*/  ISETP.GT.AND P1, PT, R3.reuse, 0x48, !P1 ;  /* 0x000000480300780c */ /* 0x040fe40004f24270 */
[----:B------:R-:W-:Y:S02]  /*26400*/  FMNMX.FTZ R2, R180, R2, !PT ;  /* 0x00000002b4027209 */ /* 0x000fe40007810000 */
[----:B------:R-:W-:-:S02]  /*26410*/  ISETP.GT.AND P3, PT, R3, 0x50, !P3 ;  /* 0x000000500300780c */ /* 0x000fc40005f64270 */
[----:B------:R-:W-:Y:S02]  /*26420*/  FMNMX.FTZ R2, R78, R2, !PT ;  /* 0x000000024e027209 */ /* 0x000fe40007810000 */
[----:B------:R-:W-:Y:S02]  /*26430*/  ISETP.LT.OR P2, PT, R6, 0x4a, P2 ;  /* 0x0000004a0600780c */ /* 0x000fe40001741670 */
[----:B------:R-:W-:Y:S02]  /*26440*/  FMNMX.FTZ R2, R36, R2, !PT ;  /* 0x0000000224027209 */ /* 0x000fe40007810000 */
[----:B------:R-:W-:Y:S02]  /*26450*/  ISETP.GT.AND P4, PT, R3, 0x51, !P4 ;  /* 0x000000510300780c */ /* 0x000fe40006784270 */
[----:B------:R-:W-:Y:S02]  /*26460*/  FMNMX.FTZ R2, R80, R2, !PT ;  /* 0x0000000250027209 */ /* 0x000fe40007810000 */
[----:B------:R-:W-:-:S02]  /*26470*/  ISETP.NE.AND P6, PT, R16, RZ, PT ;  /* 0x000000ff1000720c */ /* 0x000fc40003fc5270 */
[----:B------:R-:W-:-:S04]  /*26480*/  FMNMX.FTZ R2, R40, R2, !PT ;  /* 0x0000000228027209 */ /* 0x000fc80007810000 */
[----:B------:R-:W-:-:S04]  /*26490*/  FMNMX.FTZ R2, R82, R2, !PT ;  /* 0x0000000252027209 */ /* 0x000fc80007810000 */
[----:B------:R-:W-:-:S04]  /*264a0*/  FMNMX.FTZ R2, R44, R2, !PT ;  /* 0x000000022c027209 */ /* 0x000fc80007810000 */
[----:B------:R-:W-:-:S04]  /*264b0*/  FMNMX.FTZ R2, R84, R2, !PT ;  /* 0x0000000254027209 */ /* 0x000fc80007810000 */
[----:B------:R-:W-:-:S04]  /*264c0*/  FMNMX.FTZ R2, R48, R2, !PT ;  /* 0x0000000230027209 */ /* 0x000fc80007810000 */
[----:B------:R-:W-:Y:S02]  /*264d0*/  FMNMX.FTZ R4, R166, R2, !PT ;  /* 0x00000002a6047209 */ /* 0x000fe40007810000 */
[----:B------:R-:W-:-:S04]  /*264e0*/  FMNMX.FTZ R2, R26, R23, !PT ;  /* 0x000000171a027209 */ /* 0x000fc80007810000 */
[----:B------:R-:W-:-:S04]  /*264f0*/  FMNMX.FTZ R5, R27, R2, !PT ;  /* 0x000000021b057209 */ /* 0x000fc80007810000 */
        /* <DEDUP_REMOVED lines=20> */
[----:B------:R-:W-:-:S03]  /*26640*/  FMNMX.FTZ R2, R50, R5, !PT ;  /* 0x0000000532027209 */ /* 0x000fc60007810000 */
[----:B------:R-:W1:Y:S01]  /*26650*/  SHFL.BFLY PT, R7, R4, 0x2, 0x1f ;  /* 0x0c401f0004077f89 */ /* 0x000e6200000e0000 */
[----:B------:R-:W-:Y:S02]  /*26660*/  FMNMX.FTZ R5, R51, R2, !PT ;  /* 0x0000000233057209 */ /* 0x000fe40007810000 */
[----:B------:R-:W-:Y:S02]  /*26670*/  ISETP.GT.AND P0, PT, R3, 0x41, !P0 ;  /* 0x000000410300780c */ /* 0x000fe40004704270 */
[----:B------:R-:W-:Y:S02]  /*26680*/  FMNMX.FTZ R2, R54, R5, !PT ;  /* 0x0000000536027209 */ /* 0x000fe40007810000 */
[C---:B------:R-:W-:Y:S02]  /*26690*/  ISETP.LT.OR P0, PT, R6.reuse, 0x42, P0 ;  /* 0x000000420600780c */ /* 0x040fe40000701670 */
[----:B------:R-:W-:Y:S02]  /*266a0*/  FMNMX.FTZ R5, R55, R2, !PT ;  /* 0x0000000237057209 */ /* 0x000fe40007810000 */
[----:B------:R-:W-:-:S02]  /*266b0*/  ISETP.LT.OR P1, PT, R6, 0x49, P1 ;  /* 0x000000490600780c */ /* 0x000fc40000f21670 */
[----:B------:R-:W-:Y:S02]  /*266c0*/  FSEL R59, R59, -INF , !P0 ;  /* 0xff8000003b3b7808 */ /* 0x000fe40004000000 */
[----:B------:R-:W-:Y:S02]  /*266d0*/  FMNMX.FTZ R2, R58, R5, !PT ;  /* 0x000000053a027209 */ /* 0x000fe40007810000 */
[----:B------:R-:W-:Y:S02]  /*266e0*/  FSEL R62, R62, -INF , !P1 ;  /* 0xff8000003e3e7808 */ /* 0x000fe40004800000 */
[----:B------:R-:W-:Y:S02]  /*266f0*/  FMNMX.FTZ R5, R59, R2, !PT ;  /* 0x000000023b057209 */ /* 0x000fe40007810000 */
[----:B------:R-:W-:Y:S02]  /*26700*/  ISETP.LT.OR P3, PT, R6, 0x51, P3 ;  /* 0x000000510600780c */ /* 0x000fe40001f61670 */
[----:B------:R-:W-:-:S02]  /*26710*/  FSEL R63, R63, -INF , !P2 ;  /* 0xff8000003f3f7808 */ /* 0x000fc40005000000 */
[----:B------:R-:W-:Y:S02]  /*26720*/  FMNMX.FTZ R2, R62, R5, !PT ;  /* 0x000000053e027209 */ /* 0x000fe40007810000 */
[----:B-1----:R-:W-:Y:S02]  /*26730*/  FMNMX.FTZ R7, R4, R7, !PT ;  /* 0x0000000704077209 */ /* 0x002fe40007810000 */
[----:B------:R-:W-:Y:S02]  /*26740*/  ISETP.GT.AND P5, PT, R3, 0x58, !P5 ;  /* 0x000000580300780c */ /* 0x000fe40006fa4270 */
[----:B------:R-:W-:Y:S02]  /*26750*/  ISETP.LT.OR P4, PT, R6, 0x52, P4 ;  /* 0x000000520600780c */ /* 0x000fe40002781670 */
[----:B------:R-:W-:Y:S02]  /*26760*/  FSEL R66, R66, -INF , !P3 ;  /* 0xff80000042427808 */ /* 0x000fe40005800000 */
[----:B------:R-:W-:Y:S01]  /*26770*/  FMNMX.FTZ R5, R63, R2, !PT ;  /* 0x000000023f057209 */ /* 0x000fe20007810000 */
[----:B------:R-:W1:Y:S01]  /*26780*/  SHFL.BFLY PT, R12, R7, 0x1, 0x1f ;  /* 0x0c201f00070c7f89 */ /* 0x000e6200000e0000 */
[----:B------:R-:W-:-:S02]  /*26790*/  ISETP.GT.AND P0, PT, R3, 0x59, !P6 ;  /* 0x000000590300780c */ /* 0x000fc40007704270 */
[----:B------:R-:W-:Y:S02]  /*267a0*/  ISETP.LT.OR P5, PT, R6, 0x59, P5 ;  /* 0x000000590600780c */ /* 0x000fe40002fa1670 */
[----:B------:R-:W-:Y:S02]  /*267b0*/  FSEL R67, R67, -INF , !P4 ;  /* 0xff80000043437808 */ /* 0x000fe40006000000 */
[----:B------:R-:W-:Y:S02]  /*267c0*/  FMNMX.FTZ R2, R66, R5, !PT ;  /* 0x0000000542027209 */ /* 0x000fe40007810000 */
[----:B------:R-:W-:Y:S02]  /*267d0*/  ISETP.LT.OR P0, PT, R6, 0x5a, P0 ;  /* 0x0000005a0600780c */ /* 0x000fe40000701670 */
[----:B------:R-:W-:Y:S02]  /*267e0*/  FSEL R70, R70, -INF , !P5 ;  /* 0xff80000046467808 */ /* 0x000fe40006800000 */
[----:B------:R-:W-:-:S02]  /*267f0*/  FMNMX.FTZ R3, R67, R2, !PT ;  /* 0x0000000243037209 */ /* 0x000fc40007810000 */
[----:B------:R-:W-:Y:S02]  /*26800*/  FSEL R71, R71, -INF , !P0 ;  /* 0xff80000047477808 */ /* 0x000fe40004000000 */
[----:B------:R-:W-:-:S04]  /*26810*/  FMNMX.FTZ R2, R70, R3, !PT ;  /* 0x0000000346027209 */ /* 0x000fc80007810000 */
[----:B------:R-:W-:-:S05]  /*26820*/  FMNMX.FTZ R5, R71, R2, !PT ;  /* 0x0000000247057209 */ /* 0x000fca0007810000 */
[----:B------:R4:W-:Y:S04]  /*26830*/  STL.64 [R1+0x200], R4 ;  /* 0x0002000401007387 */ /* 0x0009e80000100a00 */
[----:B------:R-:W3:Y:S01]  /*26840*/  LDL R13, [R1+0x204] ;  /* 0x00020400010d7983 */ /* 0x000ee20000100800 */
[----:B-1----:R-:W-:-:S03]  /*26850*/  FMNMX.FTZ R12, R7, R12, !PT ;  /* 0x0000000c070c7209 */ /* 0x002fc60007810000 */
[----:B------:R-:W4:Y:S04]  /*26860*/  LDL.64 R6, [R1+0x210] ;  /* 0x0002100001067983 */ /* 0x000f280000100a00 */
[----:B------:R-:W-:Y:S04]  /*26870*/  STL [R1+0x200], R12 ;  /* 0x0002000c01007387 */ /* 0x000fe80000100800 */
[----:B------:R-:W2:Y:S04]  /*26880*/  LDL R14, [R1+0x200] ;  /* 0x00020000010e7983 */ /* 0x000ea80000100800 */
[----:B---3--:R-:W1:Y:S01]  /*26890*/  SHFL.BFLY PT, R12, R13, 0x2, 0x1f ;  /* 0x0c401f000d0c7f89 */ /* 0x008e6200000e0000 */
[----:B--2---:R-:W-:Y:S01]  /*268a0*/  FMUL.FTZ R2, R28, R14 ;  /* 0x0000000e1c027220 */ /* 0x004fe20000410000 */
[----:B------:R-:W-:-:S04]  /*268b0*/  FSETP.NEU.FTZ.AND P0, PT, R14, -INF , PT ;  /* 0xff8000000e00780b */ /* 0x000fc80003f1d000 */
[----:B------:R-:W-:-:S05]  /*268c0*/  FSEL R11, R2, RZ, P0 ;  /* 0x000000ff020b7208 */ /* 0x000fca0000000000 */
[----:B----4-:R-:W-:Y:S01]  /*268d0*/  FFMA.FTZ R5, R76, R28, -R11 ;  /* 0x0000001c4c057223 */ /* 0x010fe2000001080b */
[----:B-1----:R-:W-:-:S03]  /*268e0*/  FMNMX.FTZ R12, R12, R13, !PT ;  /* 0x0000000d0c0c7209 */ /* 0x002fc60007810000 */
[----:B------:R1:W-:Y:S02]  /*268f0*/  MUFU.EX2 R153, R5 ;  /* 0x0000000500997308 */ /* 0x0003e40000000800 */
[----:B-1----:R-:W1:Y:S01]  /*26900*/  SHFL.BFLY PT, R5, R12, 0x1, 0x1f ;  /* 0x0c201f000c057f89 */ /* 0x002e6200000e0000 */
[----:B------:R-:W-:Y:S01]  /*26910*/  FSEL R13, R14, RZ, P0 ;  /* 0x000000ff0e0d7208 */ /* 0x000fe20000000000 */
[----:B------:R-:W-:-:S04]  /*26920*/  FFMA.FTZ R3, R32, R28, -R11 ;  /* 0x0000001c20037223 */ /* 0x000fc8000001080b */
[----:B------:R-:W-:Y:S01]  /*26930*/  FADD.FTZ R13, R22, -R13 ;  /* 0x8000000d160d7221 */ /* 0x000fe20000010000 */
[----:B-1----:R-:W-:-:S04]  /*26940*/  FMNMX.FTZ R12, R12, R5, !PT ;  /* 0x000000050c0c7209 */ /* 0x002fc80007810000 */
[C---:B------:R-:W-:Y:S01]  /*26950*/  FSETP.NEU.FTZ.AND P0, PT, R12.reuse, -INF , PT ;  /* 0xff8000000c00780b */ /* 0x040fe20003f1d000 */
[----:B------:R-:W-:-:S03]  /*26960*/  FMUL.FTZ R5, R12, R28 ;  /* 0x0000001c0c057220 */ /* 0x000fc60000410000 */
[----:B------:R-:W-:Y:S02]  /*26970*/  FSEL R14, R12, RZ, P0 ;  /* 0x000000ff0c0e7208 */ /* 0x000fe40000000000 */
[----:B------:R-:W-:-:S03]  /*26980*/  FSEL R5, R5, RZ, P0 ;  /* 0x000000ff05057208 */ /* 0x000fc60000000000 */
[----:B------:R-:W-:Y:S01]  /*26990*/  FADD.FTZ R23, R23, -R14 ;  /* 0x8000000e17177221 */ /* 0x000fe20000010000 */
[-C--:B------:R-:W-:Y:S01]  /*269a0*/  FMUL.FTZ R13, R13, R28.reuse ;  /* 0x0000001c0d0d7220 */ /* 0x080fe20000410000 */
[-C--:B------:R-:W-:Y:S01]  /*269b0*/  FFMA.FTZ R190, R26, R28.reuse, -R5 ;  /* 0x0000001c1abe7223 */ /* 0x080fe20000010805 */
[-CC-:B------:R-:W-:Y:S01]  /*269c0*/  FFMA.FTZ R2, R72, R28.reuse, -R11.reuse ;  /* 0x0000001c48027223 */ /* 0x180fe2000001080b */
[----:B------:R-:W-:Y:S01]  /*269d0*/  FMUL.FTZ R23, R28, R23 ;  /* 0x000000171c177220 */ /* 0x000fe20000410000 */
[-C--:B------:R-:W-:Y:S01]  /*269e0*/  FFMA.FTZ R21, R24, R28.reuse, -R11 ;  /* 0x0000001c18157223 */ /* 0x080fe2000001080b */
[-C--:B------:R-:W-:Y:S01]  /*269f0*/  FFMA.FTZ R155, R27, R28.reuse, -R5 ;  /* 0x0000001c1b9b7223 */ /* 0x080fe20000010805 */
[----:B------:R-:W-:Y:S01]  /*26a00*/  MUFU.EX2 R3, R3 ;  /* 0x0000000300037308 */ /* 0x000fe20000000800 */
[-C--:B------:R-:W-:Y:S01]  /*26a10*/  FFMA.FTZ R4, R74, R28.reuse, -R11 ;  /* 0x0000001c4a047223 */ /* 0x080fe2000001080b */
[----:B------:R-:W-:-:S06]  /*26a20*/  FFMA.FTZ R191, R30, R28, -R5 ;  /* 0x0000001c1ebf7223 */ /* 0x000fcc0000010805 */
[----:B------:R-:W1:Y:S01]  /*26a30*/  MUFU.EX2 R24, R13 ;  /* 0x0000000d00187308 */ /* 0x000e620000000800 */
[----:B------:R-:W-:-:S07]  /*26a40*/  FFMA.FTZ R192, R31, R28, -R5 ;  /* 0x0000001c1fc07223 */ /* 0x000fce0000010805 */
[----:B------:R-:W-:Y:S08]  /*26a50*/  MUFU.EX2 R190, R190 ;  /* 0x000000be00be7308 */ /* 0x000ff00000000800 */
[----:B------:R-:W2:Y:S01]  /*26a60*/  MUFU.EX2 R25, R23 ;  /* 0x0000001700197308 */ /* 0x000ea20000000800 */
[----:B------:R-:W-:-:S07]  /*26a70*/  FFMA.FTZ R180, R180, R28, -R11 ;  /* 0x0000001cb4b47223 */ /* 0x000fce000001080b */
[----:B------:R-:W3:Y:S01]  /*26a80*/  MUFU.EX2 R2, R2 ;  /* 0x0000000200027308 */ /* 0x000ee20000000800 */
[----:B------:R-:W-:-:S07]  /*26a90*/  FFMA.FTZ R184, R34, R28, -R5 ;  /* 0x0000001c22b87223 */ /* 0x000fce0000010805 */
[----:B------:R-:W4:Y:S01]  /*26aa0*/  MUFU.EX2 R155, R155 ;  /* 0x0000009b009b7308 */ /* 0x000f220000000800 */
[----:B------:R-:W-:-:S07]  /*26ab0*/  FFMA.FTZ R181, R78, R28, -R11 ;  /* 0x0000001c4eb57223 */ /* 0x000fce000001080b */
[----:B------:R-:W0:Y:S01]  /*26ac0*/  MUFU.EX2 R4, R4 ;  /* 0x0000000400047308 */ /* 0x000e220000000800 */
[-C--:B------:R-:W-:Y:S01]  /*26ad0*/  FFMA.FTZ R17, R20, R28.reuse, -R11 ;  /* 0x0000001c14117223 */ /* 0x080fe2000001080b */
[----:B------:R-:W-:-:S06]  /*26ae0*/  FFMA.FTZ R187, R35, R28, -R5 ;  /* 0x0000001c23bb7223 */ /* 0x000fcc0000010805 */
[----:B------:R-:W0:Y:S01]  /*26af0*/  MUFU.EX2 R191, R191 ;  /* 0x000000bf00bf7308 */ /* 0x000e220000000800 */
[-CC-:B------:R-:W-:Y:S01]  /*26b00*/  FFMA.FTZ R178, R36, R28.reuse, -R11.reuse ;  /* 0x0000001c24b27223 */ /* 0x180fe2000001080b */
[-CC-:B------:R-:W-:Y:S01]  /*26b10*/  FFMA.FTZ R179, R80, R28.reuse, -R11.reuse ;  /* 0x0000001c50b37223 */ /* 0x180fe2000001080b */
[-CC-:B------:R-:W-:Y:S01]  /*26b20*/  FFMA.FTZ R170, R40, R28.reuse, -R11.reuse ;  /* 0x0000001c28aa7223 */ /* 0x180fe2000001080b */
[-CC-:B------:R-:W-:Y:S01]  /*26b30*/  FFMA.FTZ R171, R82, R28.reuse, -R11.reuse ;  /* 0x0000001c52ab7223 */ /* 0x180fe2000001080b */
[----:B------:R-:W-:-:S03]  /*26b40*/  FFMA.FTZ R168, R44, R28, -R11 ;  /* 0x0000001c2ca87223 */ /* 0x000fc6000001080b */
        /* <DEDUP_REMOVED lines=8> */
[----:B------:R-:W0:Y:S01]  /*26bd0*/  MUFU.EX2 R180, R180 ;  /* 0x000000b400b47308 */ /* 0x000e220000000800 */
[-CC-:B------:R-:W-:Y:S01]  /*26be0*/  FFMA.FTZ R159, R60, R28.reuse, -R11.reuse ;  /* 0x0000001c3c9f7223 */ /* 0x180fe2000001080b */
[-CC-:B------:R-:W-:Y:S01]  /*26bf0*/  FFMA.FTZ R160, R160, R28.reuse, -R11.reuse ;  /* 0x0000001ca0a07223 */ /* 0x180fe2000001080b */
[-CC-:B------:R-:W-:Y:S01]  /*26c00*/  FFMA.FTZ R16, R64, R28.reuse, -R11.reuse ;  /* 0x0000001c40107223 */ /* 0x180fe2000001080b */
[----:B------:R-:W-:Y:S01]  /*26c10*/  FFMA.FTZ R20, R68, R28, -R11 ;  /* 0x0000001c44147223 */ /* 0x000fe2000001080b */
[----:B-1----:R-:W-:Y:S01]  /*26c20*/  FFMA.FTZ R11, R24, R6, R3 ;  /* 0x00000006180b7223 */ /* 0x002fe20000010003 */
[----:B--2---:R-:W-:-:S02]  /*26c30*/  FFMA.FTZ R6, R7, R25, R190 ;  /* 0x0000001907067223 */ /* 0x004fc400000100be */
[----:B------:R-:W1:Y:S01]  /*26c40*/  MUFU.EX2 R184, R184 ;  /* 0x000000b800b87308 */ /* 0x000e620000000800 */
[-C--:B------:R-:W-:Y:S01]  /*26c50*/  FFMA.FTZ R186, R38, R28.reuse, -R5 ;  /* 0x0000001c26ba7223 */ /* 0x080fe20000010805 */
[----:B---3--:R-:W-:Y:S01]  /*26c60*/  FADD.FTZ R11, R2, R11 ;  /* 0x0000000b020b7221 */ /* 0x008fe20000010000 */
[----:B----4-:R-:W-:Y:S01]  /*26c70*/  FADD.FTZ R6, R155, R6 ;  /* 0x000000069b067221 */ /* 0x010fe20000010000 */
[----:B------:R-:W-:-:S04]  /*26c80*/  FFMA.FTZ R189, R39, R28, -R5 ;  /* 0x0000001c27bd7223 */ /* 0x000fc80000010805 */
[----:B------:R-:W2:Y:S01]  /*26c90*/  MUFU.EX2 R181, R181 ;  /* 0x000000b500b57308 */ /* 0x000ea20000000800 */
[----:B0-----:R-:W-:Y:S01]  /*26ca0*/  FADD.FTZ R14, R4, R11 ;  /* 0x0000000b040e7221 */ /* 0x001fe20000010000 */
[----:B------:R-:W-:-:S06]  /*26cb0*/  FADD.FTZ R7, R191, R6 ;  /* 0x00000006bf077221 */ /* 0x000fcc0000010000 */
[----:B------:R-:W0:Y:S01]  /*26cc0*/  MUFU.EX2 R187, R187 ;  /* 0x000000bb00bb7308 */ /* 0x000e220000000800 */
[----:B------:R-:W-:Y:S01]  /*26cd0*/  FFMA.FTZ R182, R42, R28, -R5 ;  /* 0x0000001c2ab67223 */ /* 0x000fe20000010805 */
[----:B------:R-:W-:-:S06]  /*26ce0*/  FADD.FTZ R11, R153, R14 ;  /* 0x0000000e990b7221 */ /* 0x000fcc0000010000 */
[----:B------:R-:W3:Y:S01]  /*26cf0*/  MUFU.EX2 R178, R178 ;  /* 0x000000b200b27308 */ /* 0x000ee20000000800 */
[----:B------:R-:W-:Y:S01]  /*26d00*/  FADD.FTZ R7, R192, R7 ;  /* 0x00000007c0077221 */ /* 0x000fe20000010000 */
[----:B------:R-:W-:-:S06]  /*26d10*/  FFMA.FTZ R183, R43, R28, -R5 ;  /* 0x0000001c2bb77223 */ /* 0x000fcc0000010805 */
[----:B------:R-:W4:Y:S01]  /*26d20*/  MUFU.EX2 R186, R186 ;  /* 0x000000ba00ba7308 */ /* 0x000f220000000800 */
[----:B------:R-:W-:Y:S01]  /*26d30*/  FADD.FTZ R6, R180, R11 ;  /* 0x0000000bb4067221 */ /* 0x000fe20000010000 */
[----:B-1----:R-:W-:-:S06]  /*26d40*/  FADD.FTZ R14, R184, R7 ;  /* 0x00000007b80e7221 */ /* 0x002fcc0000010000 */
[----:B------:R-:W1:Y:S01]  /*26d50*/  MUFU.EX2 R179, R179 ;  /* 0x000000b300b37308 */ /* 0x000e620000000800 */
[----:B------:R-:W-:-:S07]  /*26d60*/  FFMA.FTZ R185, R46, R28, -R5 ;  /* 0x0000001c2eb97223 */ /* 0x000fce0000010805 */
[----:B------:R-:W1:Y:S01]  /*26d70*/  MUFU.EX2 R189, R189 ;  /* 0x000000bd00bd7308 */ /* 0x000e620000000800 */
[----:B--2---:R-:W-:Y:S01]  /*26d80*/  FADD.FTZ R7, R181, R6 ;  /* 0x00000006b5077221 */ /* 0x004fe20000010000 */
[----:B0-----:R-:W-:-:S06]  /*26d90*/  FADD.FTZ R11, R187, R14 ;  /* 0x0000000ebb0b7221 */ /* 0x001fcc0000010000 */
[----:B------:R-:W0:Y:S01]  /*26da0*/  MUFU.EX2 R170, R170 ;  /* 0x000000aa00aa7308 */ /* 0x000e220000000800 */
[----:B------:R-:W-:-:S07]  /*26db0*/  FFMA.FTZ R188, R47, R28, -R5 ;  /* 0x0000001c2fbc7223 */ /* 0x000fce0000010805 */
[----:B------:R-:W2:Y:S01]  /*26dc0*/  MUFU.EX2 R182, R182 ;  /* 0x000000b600b67308 */ /* 0x000ea20000000800 */
[----:B---3--:R-:W-:Y:S01]  /*26dd0*/  FADD.FTZ R6, R178, R7 ;  /* 0x00000007b2067221 */ /* 0x008fe20000010000 */
[----:B----4-:R-:W-:-:S06]  /*26de0*/  FADD.FTZ R14, R186, R11 ;  /* 0x0000000bba0e7221 */ /* 0x010fcc0000010000 */
[----:B------:R-:W3:Y:S01]  /*26df0*/  MUFU.EX2 R171, R171 ;  /* 0x000000ab00ab7308 */ /* 0x000ee20000000800 */
[----:B------:R-:W-:-:S07]  /*26e00*/  FFMA.FTZ R177, R50, R28, -R5 ;  /* 0x0000001c32b17223 */ /* 0x000fce0000010805 */
[----:B------:R-:W4:Y:S01]  /*26e10*/  MUFU.EX2 R183, R183 ;  /* 0x000000b700b77308 */ /* 0x000f220000000800 */
[----:B-1----:R-:W-:Y:S01]  /*26e20*/  FADD.FTZ R7, R179, R6 ;  /* 0x00000006b3077221 */ /* 0x002fe20000010000 */
[----:B------:R-:W-:-:S06]  /*26e30*/  FADD.FTZ R11, R189, R14 ;  /* 0x0000000ebd0b7221 */ /* 0x000fcc0000010000 */
[----:B------:R-:W1:Y:S01]  /*26e40*/  MUFU.EX2 R168, R168 ;  /* 0x000000a800a87308 */ /* 0x000e620000000800 */
[----:B------:R-:W-:-:S07]  /*26e50*/  FFMA.FTZ R174, R51, R28, -R5 ;  /* 0x0000001c33ae7223 */ /* 0x000fce0000010805 */
[----:B------:R-:W1:Y:S01]  /*26e60*/  MUFU.EX2 R185, R185 ;  /* 0x000000b900b97308 */ /* 0x000e620000000800 */
[----:B0-----:R-:W-:Y:S01]  /*26e70*/  FADD.FTZ R6, R170, R7 ;  /* 0x00000007aa067221 */ /* 0x001fe20000010000 */
[----:B--2---:R-:W-:-:S06]  /*26e80*/  FADD.FTZ R14, R182, R11 ;  /* 0x0000000bb60e7221 */ /* 0x004fcc0000010000 */
        /* <DEDUP_REMOVED lines=50> */
[----:B------:R-:W3:Y:S08]  /*271b0*/  MUFU.EX2 R17, R17 ;  /* 0x0000001100117308 */ /* 0x000ef00000000800 */
[----:B------:R-:W4:Y:S01]  /*271c0*/  MUFU.EX2 R157, R157 ;  /* 0x0000009d009d7308 */ /* 0x000f220000000800 */
[----:B-1----:R-:W-:Y:S01]  /*271d0*/  FADD.FTZ R5, R160, R5 ;  /* 0x00000005a0057221 */ /* 0x002fe20000010000 */
[----:B------:R-:W-:-:S06]  /*271e0*/  FADD.FTZ R7, R164, R7 ;  /* 0x00000007a4077221 */ /* 0x000fcc0000010000 */
[----:B------:R-:W1:Y:S08]  /*271f0*/  MUFU.EX2 R20, R20 ;  /* 0x0000001400147308 */ /* 0x000e700000000800 */
[----:B------:R-:W1:Y:S01]  /*27200*/  MUFU.EX2 R22, R22 ;  /* 0x0000001600167308 */ /* 0x000e620000000800 */
[----:B0-----:R-:W-:Y:S01]  /*27210*/  FADD.FTZ R6, R16, R5 ;  /* 0x0000000510067221 */ /* 0x001fe20000010000 */
[----:B--2---:R-:W-:-:S06]  /*27220*/  FADD.FTZ R14, R156, R7 ;  /* 0x000000079c0e7221 */ /* 0x004fcc0000010000 */
[----:B------:R-:W0:Y:S08]  /*27230*/  MUFU.EX2 R21, R21 ;  /* 0x0000001500157308 */ /* 0x000e300000000800 */
[----:B------:R-:W2:Y:S01]  /*27240*/  MUFU.EX2 R23, R23 ;  /* 0x0000001700177308 */ /* 0x000ea20000000800 */
[----:B---3--:R-:W-:Y:S01]  /*27250*/  FADD.FTZ R5, R17, R6 ;  /* 0x0000000611057221 */ /* 0x008fe20000010000 */
[----:B----4-:R-:W-:-:S03]  /*27260*/  FADD.FTZ R7, R157, R14 ;  /* 0x0000000e9d077221 */ /* 0x010fc60000010000 */
[----:B-1----:R-:W-:Y:S01]  /*27270*/  FADD.FTZ R6, R20, R5 ;  /* 0x0000000514067221 */ /* 0x002fe20000010000 */
[----:B------:R-:W-:-:S03]  /*27280*/  FADD.FTZ R14, R22, R7 ;  /* 0x00000007160e7221 */ /* 0x000fc60000010000 */
[----:B0-----:R-:W-:Y:S01]  /*27290*/  FADD.FTZ R6, R21, R6 ;  /* 0x0000000615067221 */ /* 0x001fe20000010000 */
[----:B------:R-:W-:Y:S01]  /*272a0*/  STL [R1+0x204], R12 ;  /* 0x0002040c01007387 */ /* 0x000fe20000100800 */
[----:B--2---:R-:W-:-:S03]  /*272b0*/  FADD.FTZ R7, R23, R14 ;  /* 0x0000000e17077221 */ /* 0x004fc60000010000 */
[----:B------:R0:W-:Y:S04]  /*272c0*/  STL.64 [R1+0xa50], R2 ;  /* 0x000a500201007387 */ /* 0x0001e80000100a00 */
[----:B------:R1:W-:Y:S04]  /*272d0*/  STL.64 [R1+0x210], R6 ;  /* 0x0002100601007387 */ /* 0x0003e80000100a00 */
[----:B------:R-:W2:Y:S04]  /*272e0*/  LD.E R5, desc[UR36][R18.64+0x230] ;  /* 0x0002302412057980 */ /* 0x000ea8000c101900 */
[----:B0-----:R0:W3:Y:S01]  /*272f0*/  LDL.64 R2, [R1+0xa40] ;  /* 0x000a400001027983 */ /* 0x0010e20000100a00 */
[----:B--2---:R-:W-:Y:S01]  /*27300*/  FMUL.FTZ R5, R24, R5 ;  /* 0x0000000518057220 */ /* 0x004fe20000410000 */
[----:B---3--:R-:W-:Y:S01]  /*27310*/  IMAD.MOV.U32 R3, RZ, RZ, R91 ;  /* 0x000000ffff037224 */ /* 0x008fe200078e005b */
[----:B------:R-:W-:-:S03]  /*27320*/  LOP3.LUT R2, R88, 0x4, RZ, 0xfc, !PT ;  /* 0x0000000458027812 */ /* 0x000fc600078efcff */
[----:B------:R-:W-:Y:S04]  /*27330*/  ST.E desc[UR36][R18.64+0x230], R5 ;  /* 0x0002300512007985 */ /* 0x000fe8000c101924 */
[----:B------:R-:W2:Y:S02]  /*27340*/  LD.E R11, desc[UR36][R2.64] ;  /* 0x00000024020b7980 */ /* 0x000ea4000c101900 */
[----:B--2---:R-:W-:-:S05]  /*27350*/  FMUL.FTZ R11, R24, R11 ;  /* 0x0000000b180b7220 */ /* 0x004fca0000410000 */
[----:B------:R2:W-:Y:S04]  /*27360*/  ST.E desc[UR36][R2.64], R11 ;  /* 0x0000000b02007985 */ /* 0x0005e8000c101924 */
[----:B------:R-:W3:Y:S04]  /*27370*/  LD.E R15, desc[UR36][R18.64+0x254] ;  /* 0x00025424120f7980 */ /* 0x000ee8000c101900 */
[----:B------:R-:W4:Y:S04]  /*27380*/  LD.E R14, desc[UR36][R18.64+0x424] ;  /* 0x00042424120e7980 */ /* 0x000f28000c101900 */
[----:B------:R-:W4:Y:S04]  /*27390*/  LD.E R13, desc[UR36][R18.64+0x240] ;  /* 0x00024024120d7980 */ /* 0x000f28000c101900 */
[----:B------:R-:W4:Y:S04]  /*273a0*/  LD.E R12, desc[UR36][R18.64+0x244] ;  /* 0x00024424120c7980 */ /* 0x000f28000c101900 */
[----:B-1----:R-:W4:Y:S04]  /*273b0*/  LD.E R7, desc[UR36][R18.64+0x250] ;  /* 0x0002502412077980 */ /* 0x002f28000c101900 */
[----:B------:R-:W4:Y:S04]  /*273c0*/  LD.E R27, desc[UR36][R18.64+0x260] ;  /* 0x00026024121b7980 */ /* 0x000f28000c101900 */
[----:B------:R-:W4:Y:S04]  /*273d0*/  LD.E R29, desc[UR36][R18.64+0x264] ;  /* 0x00026424121d7980 */ /* 0x000f28000c101900 */
[----:B------:R-:W4:Y:S04]  /*273e0*/  LD.E R31, desc[UR36][R18.64+0x270] ;  /* 0x00027024121f7980 */ /* 0x000f28000c101900 */
[----:B------:R-:W4:Y:S04]  /*273f0*/  LD.E R33, desc[UR36][R18.64+0x274] ;  /* 0x0002742412217980 */ /* 0x000f28000c101900 */
[----:B------:R-:W4:Y:S04]  /*27400*/  LD.E R35, desc[UR36][R18.64+0x280] ;  /* 0x0002802412237980 */ /* 0x000f28000c101900 */
[----:B--2---:R-:W2:Y:S04]  /*27410*/  LD.E R11, desc[UR36][R18.64+0x284] ;  /* 0x00028424120b7980 */ /* 0x004ea8000c101900 */
[----:B------:R-:W2:Y:S04]  /*27420*/  LD.E R37, desc[UR36][R18.64+0x290] ;  /* 0x0002902412257980 */ /* 0x000ea8000c101900 */
        /* <DEDUP_REMOVED lines=49> */
[----:B------:R-:W2:Y:S01]  /*27740*/  LD.E R137, desc[UR36][R18.64+0x420] ;  /* 0x0004202412897980 */ /* 0x000ea2000c101900 */
[C---:B---3--:R-:W-:Y:S01]  /*27750*/  FMUL.FTZ R15, R24.reuse, R15 ;  /* 0x0000000f180f7220 */ /* 0x048fe20000410000 */
[----:B----4-:R-:W-:-:S04]  /*27760*/  FMUL.FTZ R139, R24, R14 ;  /* 0x0000000e188b7220 */ /* 0x010fc80000410000 */
[----:B------:R1:W-:Y:S01]  /*27770*/  ST.E desc[UR36][R18.64+0x254], R15 ;  /* 0x0002540f12007985 */ /* 0x0003e2000c101924 */
[----:B------:R-:W-:Y:S01]  /*27780*/  LOP3.LUT R14, R88, 0x8, RZ, 0xfc, !PT ;  /* 0x00000008580e7812 */ /* 0x000fe200078efcff */
[C---:B------:R-:W-:Y:S01]  /*27790*/  FMUL.FTZ R13, R24.reuse, R13 ;  /* 0x0000000d180d7220 */ /* 0x040fe20000410000 */
[C---:B------:R-:W-:Y:S01]  /*277a0*/  FMUL.FTZ R5, R24.reuse, R12 ;  /* 0x0000000c18057220 */ /* 0x040fe20000410000 */
[C---:B------:R-:W-:Y:S01]  /*277b0*/  FMUL.FTZ R7, R24.reuse, R7 ;  /* 0x0000000718077220 */ /* 0x040fe20000410000 */
[--C-:B-1----:R-:W-:Y:S02]  /*277c0*/  IMAD.MOV.U32 R15, RZ, RZ, R3.reuse ;  /* 0x000000ffff0f7224 */ /* 0x102fe400078e0003 */
[C---:B------:R-:W-:Y:S01]  /*277d0*/  FMUL.FTZ R27, R24.reuse, R27 ;  /* 0x0000001b181b7220 */ /* 0x040fe20000410000 */
[C---:B------:R-:W-:Y:S01]  /*277e0*/  FMUL.FTZ R29, R24.reuse, R29 ;  /* 0x0000001d181d7220 */ /* 0x040fe20000410000 */
[C---:B------:R-:W-:Y:S01]  /*277f0*/  FMUL.FTZ R31, R24.reuse, R31 ;  /* 0x0000001f181f7220 */ /* 0x040fe20000410000 */
[C---:B------:R-:W-:Y:S01]  /*27800*/  FMUL.FTZ R33, R24.reuse, R33 ;  /* 0x0000002118217220 */ /* 0x040fe20000410000 */
[C---:B------:R-:W-:Y:S01]  /*27810*/  FMUL.FTZ R35, R24.reuse, R35 ;  /* 0x0000002318237220 */ /* 0x040fe20000410000 */
[C---:B--2---:R-:W-:Y:S01]  /*27820*/  FMUL.FTZ R11, R24.reuse, R11 ;  /* 0x0000000b180b7220 */ /* 0x044fe20000410000 */
        /* <DEDUP_REMOVED lines=51> */
[----:B------:R-:W-:Y:S04]  /*27b60*/  ST.E desc[UR36][R18.64+0x424], R139 ;  /* 0x0004248b12007985 */ /* 0x000fe8000c101924 */
[----:B------:R1:W-:Y:S04]  /*27b70*/  ST.E desc[UR36][R18.64+0x240], R13 ;  /* 0x0002400d12007985 */ /* 0x0003e8000c101924 */
[----:B------:R2:W-:Y:S04]  /*27b80*/  ST.E desc[UR36][R18.64+0x244], R5 ;  /* 0x0002440512007985 */ /* 0x0005e8000c101924 */
[----:B------:R3:W-:Y:S04]  /*27b90*/  ST.E desc[UR36][R18.64+0x250], R7 ;  /* 0x0002500712007985 */ /* 0x0007e8000c101924 */
[----:B------:R-:W-:Y:S04]  /*27ba0*/  ST.E desc[UR36][R18.64+0x260], R27 ;  /* 0x0002601b12007985 */ /* 0x000fe8000c101924 */
[----:B------:R-:W-:Y:S04]  /*27bb0*/  ST.E desc[UR36][R18.64+0x264], R29 ;  /* 0x0002641d12007985 */ /* 0x000fe8000c101924 */
[----:B------:R-:W-:Y:S04]  /*27bc0*/  ST.E desc[UR36][R18.64+0x270], R31 ;  /* 0x0002701f12007985 */ /* 0x000fe8000c101924 */
[----:B------:R4:W-:Y:S04]  /*27bd0*/  ST.E desc[UR36][R18.64+0x274], R33 ;  /* 0x0002742112007985 */ /* 0x0009e8000c101924 */
[----:B------:R-:W-:Y:S04]  /*27be0*/  ST.E desc[UR36][R18.64+0x280], R35 ;  /* 0x0002802312007985 */ /* 0x000fe8000c101924 */
        /* <DEDUP_REMOVED lines=52> */
[----:B------:R-:W2:Y:S01]  /*27f30*/  LD.E R6, desc[UR36][R14.64] ;  /* 0x000000240e067980 */ /* 0x000ea2000c101900 */
[----:B------:R-:W-:Y:S01]  /*27f40*/  LOP3.LUT R12, R88, 0xc, RZ, 0xfc, !PT ;  /* 0x0000000c580c7812 */ /* 0x000fe200078efcff */
[----:B-1----:R-:W-:-:S02]  /*27f50*/  IMAD.MOV.U32 R13, RZ, RZ, R3 ;  /* 0x000000ffff0d7224 */ /* 0x002fc400078e0003 */
[----:B--2---:R-:W-:-:S05]  /*27f60*/  FMUL.FTZ R5, R25, R6 ;  /* 0x0000000619057220 */ /* 0x004fca0000410000 */
[----:B------:R1:W-:Y:S04]  /*27f70*/  ST.E desc[UR36][R14.64], R5 ;  /* 0x000000050e007985 */ /* 0x0003e8000c101924 */
[----:B------:R-:W3:Y:S02]  /*27f80*/  LD.E R6, desc[UR36][R12.64] ;  /* 0x000000240c067980 */ /* 0x000ee4000c101900 */
[----:B---3--:R-:W-:-:S05]  /*27f90*/  FMUL.FTZ R7, R25, R6 ;  /* 0x0000000619077220 */ /* 0x008fca0000410000 */
[----:B------:R2:W-:Y:S04]  /*27fa0*/  ST.E desc[UR36][R12.64], R7 ;  /* 0x000000070c007985 */ /* 0x0005e8000c101924 */
[----:B------:R-:W4:Y:S04]  /*27fb0*/  LD.E R144, desc[UR36][R18.64+0x42c] ;  /* 0x00042c2412907980 */ /* 0x000f28000c101900 */
[----:B------:R-:W1:Y:S04]  /*27fc0*/  LD.E R6, desc[UR36][R18.64+0x248] ;  /* 0x0002482412067980 */ /* 0x000e68000c101900 */
[----:B------:R-:W2:Y:S04]  /*27fd0*/  LD.E R24, desc[UR36][R18.64+0x24c] ;  /* 0x00024c2412187980 */ /* 0x000ea8000c101900 */
[----:B------:R-:W3:Y:S04]  /*27fe0*/  LD.E R26, desc[UR36][R18.64+0x258] ;  /* 0x00025824121a7980 */ /* 0x000ee8000c101900 */
        /* <DEDUP_REMOVED lines=57> */
[----:B------:R-:W3:Y:S01]  /*28380*/  LD.E R142, desc[UR36][R18.64+0x428] ;  /* 0x00042824128e7980 */ /* 0x000ee2000c101900 */
[C---:B----4-:R-:W-:Y:S01]  /*28390*/  FMUL.FTZ R33, R25.reuse, R144 ;  /* 0x0000009019217220 */ /* 0x050fe20000410000 */
[----:B-1----:R-:W-:-:S04]  /*283a0*/  FMUL.FTZ R5, R25, R6 ;  /* 0x0000000619057220 */ /* 0x002fc80000410000 */
[----:B------:R1:W-:Y:S01]  /*283b0*/  ST.E desc[UR36][R18.64+0x42c], R33 ;  /* 0x00042c2112007985 */ /* 0x0003e2000c101924 */
[C---:B--2---:R-:W-:Y:S01]  /*283c0*/  FMUL.FTZ R7, R25.reuse, R24 ;  /* 0x0000001819077220 */ /* 0x044fe20000410000 */
[C---:B---3--:R-:W-:Y:S01]  /*283d0*/  FMUL.FTZ R11, R25.reuse, R26 ;  /* 0x0000001a190b7220 */ /* 0x048fe20000410000 */
[C---:B------:R-:W-:Y:S01]  /*283e0*/  FMUL.FTZ R27, R25.reuse, R28 ;  /* 0x0000001c191b7220 */ /* 0x040fe20000410000 */
[C---:B------:R-:W-:Y:S01]  /*283f0*/  FMUL.FTZ R29, R25.reuse, R30 ;  /* 0x0000001e191d7220 */ /* 0x040fe20000410000 */
[C---:B------:R-:W-:Y:S01]  /*28400*/  FMUL.FTZ R31, R25.reuse, R32 ;  /* 0x00000020191f7220 */ /* 0x040fe20000410000 */
[C---:B-1----:R-:W-:Y:S01]  /*28410*/  FMUL.FTZ R33, R25.reuse, R36 ;  /* 0x0000002419217220 */ /* 0x042fe20000410000 */
[C---:B------:R-:W-:Y:S01]  /*28420*/  FMUL.FTZ R35, R25.reuse, R38 ;  /* 0x0000002619237220 */ /* 0x040fe20000410000 */
[C---:B------:R-:W-:Y:S01]  /*28430*/  FMUL.FTZ R37, R25.reuse, R40 ;  /* 0x0000002819257220 */ /* 0x040fe20000410000 */
[C---:B------:R-:W-:Y:S01]  /*28440*/  FMUL.FTZ R39, R25.reuse, R42 ;  /* 0x0000002a19277220 */ /* 0x040fe20000410000 */
[----:B------:R1:W-:Y:S04]  /*28450*/  ST.E desc[UR36][R18.64+0x248], R5 ;  /* 0x0002480512007985 */ /* 0x0003e8000c101924 */
[----:B------:R2:W-:Y:S04]  /*28460*/  ST.E desc[UR36][R18.64+0x24c], R7 ;  /* 0x00024c0712007985 */ /* 0x0005e8000c101924 */
[----:B------:R3:W-:Y:S04]  /*28470*/  ST.E desc[UR36][R18.64+0x258], R11 ;  /* 0x0002580b12007985 */ /* 0x0007e8000c101924 */
[----:B------:R4:W-:Y:S01]  /*28480*/  ST.E desc[UR36][R18.64+0x25c], R27 ;  /* 0x00025c1b12007985 */ /* 0x0009e2000c101924 */
[----:B-1----:R-:W-:-:S03]  /*28490*/  FMUL.FTZ R5, R25, R34 ;  /* 0x0000002219057220 */ /* 0x002fc60000410000 */
[----:B------:R1:W-:Y:S01]  /*284a0*/  ST.E desc[UR36][R18.64+0x268], R29 ;  /* 0x0002681d12007985 */ /* 0x0003e2000c101924 */
[----:B--2---:R-:W-:-:S03]  /*284b0*/  FMUL.FTZ R7, R25, R44 ;  /* 0x0000002c19077220 */ /* 0x004fc60000410000 */
[----:B------:R2:W-:Y:S01]  /*284c0*/  ST.E desc[UR36][R18.64+0x26c], R31 ;  /* 0x00026c1f12007985 */ /* 0x0005e2000c101924 */
[----:B---3--:R-:W-:-:S03]  /*284d0*/  FMUL.FTZ R11, R25, R46 ;  /* 0x0000002e190b7220 */ /* 0x008fc60000410000 */
[----:B------:R3:W-:Y:S01]  /*284e0*/  ST.E desc[UR36][R18.64+0x27c], R33 ;  /* 0x00027c2112007985 */ /* 0x0007e2000c101924 */
[----:B----4-:R-:W-:-:S03]  /*284f0*/  FMUL.FTZ R27, R25, R48 ;  /* 0x00000030191b7220 */ /* 0x010fc60000410000 */
[----:B------:R4:W-:Y:S01]  /*28500*/  ST.E desc[UR36][R18.64+0x288], R35 ;  /* 0x0002882312007985 */ /* 0x0009e2000c101924 */
[----:B-1----:R-:W-:-:S03]  /*28510*/  FMUL.FTZ R29, R25, R50 ;  /* 0x00000032191d7220 */ /* 0x002fc60000410000 */
[----:B------:R1:W-:Y:S01]  /*28520*/  ST.E desc[UR36][R18.64+0x28c], R37 ;  /* 0x00028c2512007985 */ /* 0x0003e2000c101924 */
[----:B--2---:R-:W-:-:S03]  /*28530*/  FMUL.FTZ R31, R25, R52 ;  /* 0x00000034191f7220 */ /* 0x004fc60000410000 */
[----:B------:R2:W-:Y:S01]  /*28540*/  ST.E desc[UR36][R18.64+0x298], R39 ;  /* 0x0002982712007985 */ /* 0x0005e2000c101924 */
[C---:B---3--:R-:W-:Y:S01]  /*28550*/  FMUL.FTZ R33, R25.reuse, R56 ;  /* 0x0000003819217220 */ /* 0x048fe20000410000 */
[C---:B----4-:R-:W-:Y:S01]  /*28560*/  FMUL.FTZ R35, R25.reuse, R58 ;  /* 0x0000003a19237220 */ /* 0x050fe20000410000 */
[C---:B-1----:R-:W-:Y:S01]  /*28570*/  FMUL.FTZ R37, R25.reuse, R60 ;  /* 0x0000003c19257220 */ /* 0x042fe20000410000 */
[C---:B--2---:R-:W-:Y:S01]  /*28580*/  FMUL.FTZ R39, R25.reuse, R62 ;  /* 0x0000003e19277220 */ /* 0x044fe20000410000 */
        /* <DEDUP_REMOVED lines=80> */
[----:B------:R-:W-:Y:S01]  /*28a90*/  FMUL.FTZ R25, R25, R142 ;  /* 0x0000008e19197220 */ /* 0x000fe20000410000 */
[----:B------:R-:W-:Y:S04]  /*28aa0*/  ST.E desc[UR36][R18.64+0x3b8], R5 ;  /* 0x0003b80512007985 */ /* 0x000fe8000c101924 */
[----:B------:R-:W-:Y:S04]  /*28ab0*/  ST.E desc[UR36][R18.64+0x3dc], R7 ;  /* 0x0003dc0712007985 */ /* 0x000fe8000c101924 */
[----:B------:R1:W-:Y:S04]  /*28ac0*/  ST.E desc[UR36][R18.64+0x3e8], R11 ;  /* 0x0003e80b12007985 */ /* 0x0003e8000c101924 */
[----:B------:R2:W-:Y:S04]  /*28ad0*/  ST.E desc[UR36][R18.64+0x3ec], R27 ;  /* 0x0003ec1b12007985 */ /* 0x0005e8000c101924 */
[----:B------:R3:W-:Y:S04]  /*28ae0*/  ST.E desc[UR36][R18.64+0x3f8], R29 ;  /* 0x0003f81d12007985 */ /* 0x0007e8000c101924 */
[----:B------:R-:W-:Y:S04]  /*28af0*/  ST.E desc[UR36][R18.64+0x3fc], R31 ;  /* 0x0003fc1f12007985 */ /* 0x000fe8000c101924 */
[----:B------:R-:W-:Y:S04]  /*28b00*/  ST.E desc[UR36][R18.64+0x408], R33 ;  /* 0x0004082112007985 */ /* 0x000fe8000c101924 */
[----:B------:R-:W-:Y:S04]  /*28b10*/  ST.E desc[UR36][R18.64+0x40c], R35 ;  /* 0x00040c2312007985 */ /* 0x000fe8000c101924 */
[----:B------:R-:W-:Y:S04]  /*28b20*/  ST.E desc[UR36][R18.64+0x418], R37 ;  /* 0x0004182512007985 */ /* 0x000fe8000c101924 */
[----:B------:R-:W-:Y:S04]  /*28b30*/  ST.E desc[UR36][R18.64+0x41c], R39 ;  /* 0x00041c2712007985 */ /* 0x000fe8000c101924 */
[----:B------:R4:W-:Y:S01]  /*28b40*/  ST.E desc[UR36][R18.64+0x428], R25 ;  /* 0x0004281912007985 */ /* 0x0009e2000c101924 */
[----:B------:R0:W-:Y:S06]  /*28b50*/  BAR.SYNC.DEFER_BLOCKING R225, 0x100 ;  /* 0x000400e10000751d */ /* 0x0001ec0000010000 */
[----:B-1----:R-:W2:Y:S04]  /*28b60*/  LD.E R11, desc[UR36][R18.64+0x230] ;  /* 0x00023024120b7980 */ /* 0x002ea8000c101900 */
[----:B------:R-:W4:Y:S04]  /*28b70*/  LD.E R5, desc[UR36][R8.64] ;  /* 0x0000002408057980 */ /* 0x000f28000c101900 */
[----:B------:R-:W4:Y:S04]  /*28b80*/  LD.E.64 R6, desc[UR36][R18.64+0x88] ;  /* 0x0000882412067980 */ /* 0x000f28000c101b00 */
[----:B--2---:R1:W-:Y:S04]  /*28b90*/  ST.E desc[UR36][R18.64+0x230], R11 ;  /* 0x0002300b12007985 */ /* 0x0043e8000c101924 */
[----:B------:R-:W2:Y:S04]  /*28ba0*/  LD.E R24, desc[UR36][R2.64] ;  /* 0x0000002402187980 */ /* 0x000ea8000c101900 */
[----:B--2---:R-:W-:Y:S04]  /*28bb0*/  ST.E desc[UR36][R2.64], R24 ;  /* 0x0000001802007985 */ /* 0x004fe8000c101924 */
[----:B------:R-:W2:Y:S04]  /*28bc0*/  LD.E R27, desc[UR36][R14.64] ;  /* 0x000000240e1b7980 */ /* 0x000ea8000c101900 */
[----:B--2---:R2:W-:Y:S04]  /*28bd0*/  ST.E desc[UR36][R14.64], R27 ;  /* 0x0000001b0e007985 */ /* 0x0045e8000c101924 */
[----:B---3--:R-:W3:Y:S04]  /*28be0*/  LD.E R29, desc[UR36][R12.64] ;  /* 0x000000240c1d7980 */ /* 0x008ee8000c101900 */
[----:B---3--:R3:W-:Y:S04]  /*28bf0*/  ST.E desc[UR36][R12.64], R29 ;  /* 0x0000001d0c007985 */ /* 0x0087e8000c101924 */
[----:B----4-:R-:W4:Y:S04]  /*28c00*/  LD.E R25, desc[UR36][R18.64+0x240] ;  /* 0x0002402412197980 */ /* 0x010f28000c101900 */
[----:B------:R-:W4:Y:S04]  /*28c10*/  LD.E R31, desc[UR36][R18.64+0x244] ;  /* 0x00024424121f7980 */ /* 0x000f28000c101900 */
[----:B------:R-:W4:Y:S04]  /*28c20*/  LD.E R33, desc[UR36][R18.64+0x248] ;  /* 0x0002482412217980 */ /* 0x000f28000c101900 */
[----:B-1----:R-:W4:Y:S04]  /*28c30*/  LD.E R11, desc[UR36][R18.64+0x24c] ;  /* 0x00024c24120b7980 */ /* 0x002f28000c101900 */
[----:B------:R-:W4:Y:S04]  /*28c40*/  LD.E R35, desc[UR36][R18.64+0x250] ;  /* 0x0002502412237980 */ /* 0x000f28000c101900 */
[----:B------:R-:W4:Y:S04]  /*28c50*/  LD.E R37, desc[UR36][R18.64+0x254] ;  /* 0x0002542412257980 */ /* 0x000f28000c101900 */
[----:B------:R-:W4:Y:S04]  /*28c60*/  LD.E R39, desc[UR36][R18.64+0x258] ;  /* 0x0002582412277980 */ /* 0x000f28000c101900 */
[----:B------:R-:W4:Y:S04]  /*28c70*/  LD.E R41, desc[UR36][R18.64+0x25c] ;  /* 0x00025c2412297980 */ /* 0x000f28000c101900 */
[----:B--2---:R-:W2:Y:S04]  /*28c80*/  LD.E R27, desc[UR36][R18.64+0x260] ;  /* 0x00026024121b7980 */ /* 0x004ea8000c101900 */
[----:B------:R-:W2:Y:S04]  /*28c90*/  LD.E R43, desc[UR36][R18.64+0x264] ;  /* 0x00026424122b7980 */ /* 0x000ea8000c101900 */
[----:B---3--:R-:W3:Y:S04]  /*28ca0*/  LD.E R29, desc[UR36][R18.64+0x268] ;  /* 0x00026824121d7980 */ /* 0x008ee8000c101900 */
        /* <DEDUP_REMOVED lines=113> */
[----:B----4-:R-:W-:Y:S04]  /*293c0*/  ST.E desc[UR36][R18.64+0x240], R25 ;  /* 0x0002401912007985 */ /* 0x010fe8000c101924 */
[----:B------:R-:W-:Y:S04]  /*293d0*/  ST.E desc[UR36][R18.64+0x244], R31 ;  /* 0x0002441f12007985 */ /* 0x000fe8000c101924 */
[----:B------:R-:W-:Y:S04]  /*293e0*/  ST.E desc[UR36][R18.64+0x248], R33 ;  /* 0x0002482112007985 */ /* 0x000fe8000c101924 */
[----:B------:R1:W-:Y:S04]  /*293f0*/  ST.E desc[UR36][R18.64+0x24c], R11 ;  /* 0x00024c0b12007985 */ /* 0x0003e8000c101924 */
[----:B------:R-:W-:Y:S04]  /*29400*/  ST.E desc[UR36][R18.64+0x250], R35 ;  /* 0x0002502312007985 */ /* 0x000fe8000c101924 */
[----:B------:R-:W-:Y:S04]  /*29410*/  ST.E desc[UR36][R18.64+0x254], R37 ;  /* 0x0002542512007985 */ /* 0x000fe8000c101924 */
[----:B------:R-:W-:Y:S04]  /*29420*/  ST.E desc[UR36][R18.64+0x258], R39 ;  /* 0x0002582712007985 */ /* 0x000fe8000c101924 */
[----:B------:R-:W-:Y:S04]  /*29430*/  ST.E desc[UR36][R18.64+0x25c], R41 ;  /* 0x00025c2912007985 */ /* 0x000fe8000c101924 */
[----:B--2---:R-:W-:Y:S04]  /*29440*/  ST.E desc[UR36][R18.64+0x260], R27 ;  /* 0x0002601b12007985 */ /* 0x004fe8000c101924 */
[----:B------:R-:W-:Y:S04]  /*29450*/  ST.E desc[UR36][R18.64+0x264], R43 ;  /* 0x0002642b12007985 */ /* 0x000fe8000c101924 */
[----:B---3--:R-:W-:Y:S04]  /*29460*/  ST.E desc[UR36][R18.64+0x268], R29 ;  /* 0x0002681d12007985 */ /* 0x008fe8000c101924 */
        /* <DEDUP_REMOVED lines=112> */
[----:B------:R-:W-:Y:S01]  /*29b70*/  ST.E desc[UR36][R18.64+0x42c], R104 ;  /* 0x00042c6812007985 */ /* 0x000fe2000c101924 */
[----:B------:R-:W-:-:S03]  /*29b80*/  IMAD.MOV.U32 R106, RZ, RZ, R2 ;  /* 0x000000ffff6a7224 */ /* 0x000fc600078e0002 */
[----:B-1----:R-:W4:Y:S01]  /*29b90*/  LDL R11, [R1+0x68] ;  /* 0x00006800010b7983 */ /* 0x002f220000100800 */
[----:B--2---:R-:W-:Y:S02]  /*29ba0*/  IMAD.MOV.U32 R107, RZ, RZ, R3 ;  /* 0x000000ffff6b7224 */ /* 0x004fe400078e0003 */
[----:B------:R-:W-:Y:S01]  /*29bb0*/  IMAD.MOV.U32 R194, RZ, RZ, R106 ;  /* 0x000000ffffc27224 */ /* 0x000fe200078e006a */
[----:B------:R1:W-:Y:S01]  /*29bc0*/  STL [R1+0xa40], R2 ;  /* 0x000a400201007387 */ /* 0x0003e20000100800 */
[----:B---3--:R-:W-:-:S03]  /*29bd0*/  IMAD.MOV.U32 R195, RZ, RZ, R107 ;  /* 0x000000ffffc37224 */ /* 0x008fc600078e006b */
[----:B----4-:R-:W2:Y:S04]  /*29be0*/  LD.E R24, desc[UR36][R18.64+0x230] ;  /* 0x0002302412187980 */ /* 0x010ea8000c101900 */
[----:B0-----:R-:W2:Y:S04]  /*29bf0*/  LD.E R28, desc[UR36][R18.64+0x240] ;  /* 0x00024024121c7980 */ /* 0x001ea8000c101900 */
[----:B-1----:R-:W3:Y:S04]  /*29c00*/  LDL.LU.64 R2, [R1+0xa50] ;  /* 0x000a500001027983 */ /* 0x002ee80000300a00 */
        /* <DEDUP_REMOVED lines=126> */
[----:B------:R-:W-:Y:S01]  /*2a3f0*/  IMAD R6, R5, 0xc00, R6 ;  /* 0x00000c0005067824 */ /* 0x000fe200078e0206 */
[----:B------:R-:W-:-:S02]  /*2a400*/  ISETP.NE.U32.AND P0, PT, R11, RZ, PT ;  /* 0x000000ff0b00720c */ /* 0x000fc40003f05070 */
[----:B------:R-:W-:Y:S02]  /*2a410*/  R2UR UR7, R7 ;  /* 0x00000000070772ca */ /* 0x000fe400000e0000 */
[----:B------:R-:W-:Y:S02]  /*2a420*/  R2UR UR6, R6 ;  /* 0x00000000060672ca */ /* 0x000fe400000e0000 */
[----:B------:R-:W-:Y:S02]  /*2a430*/  F2FP.F16.F32.PACK_AB R154, R153, R4 ;  /* 0x00000004999a723e */ /* 0x000fe400000000ff */
[----:B------:R-:W-:Y:S02]  /*2a440*/  F2FP.F16.F32.PACK_AB R153, R155, R190 ;  /* 0x000000be9b99723e */ /* 0x000fe400000000ff */
[----:B---3--:R-:W-:Y:S02]  /*2a450*/  F2FP.F16.F32.PACK_AB R152, R2, R3 ;  /* 0x000000030298723e */ /* 0x008fe400000000ff */
[----:B------:R-:W-:Y:S01]  /*2a460*/  F2FP.F16.F32.PACK_AB R155, R192, R191 ;  /* 0x000000bfc09b723e */ /* 0x000fe200000000ff */
[----:B------:R-:W-:Y:S01]  /*2a470*/  VOTEU.ANY UP0, P0 ;  /* 0x00000000003f7886 */ /* 0x000fe20000000100 */
[----:B------:R-:W-:-:S02]  /*2a480*/  VIADD R2, R6, 0x80 ;  /* 0x0000008006027836 */ /* 0x000fc40000000000 */
[----:B------:R-:W-:Y:S01]  /*2a490*/  IMAD.MOV.U32 R3, RZ, RZ, R7 ;  /* 0x000000ffff037224 */ /* 0x000fe200078e0007 */
[----:B--2---:R-:W-:-:S06]  /*2a4a0*/  WARPGROUP.ARRIVE ;  /* 0x00000000000079c5 */ /* 0x004fcc0000000000 */
[----:B------:R-:W-:Y:S01]  /*2a4b0*/  HGMMA.64x256x16.F32 R24, R152, gdesc[UR4].tnspB, R24, UP0, gsb0 ;  /* 0x43e0000498187df0 */ /* 0x000fe2000b800818 */
[----:B------:R-:W-:Y:S02]  /*2a4c0*/  R2UR UR6, R2 ;  /* 0x00000000020672ca */ /* 0x000fe400000e0000 */
[----:B------:R-:W-:Y:S01]  /*2a4d0*/  R2UR UR7, R3 ;  /* 0x00000000030772ca */ /* 0x000fe200000e0000 */
[----:B------:R-:W-:Y:S02]  /*2a4e0*/  VIADD R2, R6, 0x100 ;  /* 0x0000010006027836 */ /* 0x000fe40000000000 */
[----:B------:R-:W-:Y:S01]  /*2a4f0*/  IMAD.MOV.U32 R3, RZ, RZ, R7 ;  /* 0x000000ffff037224 */ /* 0x000fe200078e0007 */
[----:B------:R-:W-:Y:S02]  /*2a500*/  WARPGROUP.DEPBAR.LE gsb0, 0x0 ;  /* 0x00008000000079c5 */ /* 0x000fe40000010000 */
[----:B------:R-:W-:Y:S01]  /*2a510*/  ST.E desc[UR36][R18.64+0x230], R24 ;  /* 0x0002301812007985 */ /* 0x000fe2000c101924 */
[----:B------:R-:W-:-:S02]  /*2a520*/  F2FP.F16.F32.PACK_AB R152, R181, R180 ;  /* 0x000000b4b598723e */ /* 0x000fc400000000ff */
[----:B------:R-:W-:Y:S01]  /*2a530*/  F2FP.F16.F32.PACK_AB R154, R179, R178 ;  /* 0x000000b2b39a723e */ /* 0x000fe200000000ff */
[----:B------:R-:W-:Y:S01]  /*2a540*/  ST.E desc[UR36][R194.64], R25 ;  /* 0x00000019c2007985 */ /* 0x000fe2000c101924 */
[----:B------:R-:W-:Y:S02]  /*2a550*/  F2FP.F16.F32.PACK_AB R153, R187, R184 ;  /* 0x000000b8bb99723e */ /* 0x000fe400000000ff */
[----:B------:R-:W-:Y:S01]  /*2a560*/  F2FP.F16.F32.PACK_AB R155, R189, R186 ;  /* 0x000000babd9b723e */ /* 0x000fe200000000ff */
        /* <DEDUP_REMOVED lines=125> */
[----:B------:R0:W-:Y:S02]  /*2ad40*/  ST.E desc[UR36][R18.64+0x42c], R151 ;  /* 0x00042c9712007985 */ /* 0x0001e4000c101924 */
[----:B0-----:R-:W-:-:S06]  /*2ad50*/  WARPGROUP.ARRIVE ;  /* 0x00000000000079c5 */ /* 0x001fcc0000000000 */
[----:B------:R-:W-:Y:S01]  /*2ad60*/  HGMMA.64x256x16.F32 R24, R152, gdesc[UR4].tnspB, R24, gsb0 ;  /* 0x43e0000498187df0 */ /* 0x000fe20008000818 */
[----:B------:R-:W-:Y:S01]  /*2ad70*/  R2UR UR6, R2 ;  /* 0x00000000020672ca */ /* 0x000fe200000e0000 */
[----:B------:R-:W-:Y:S01]  /*2ad80*/  STL [R1+0x68], R0 ;  /* 0x0000680001007387 */ /* 0x000fe20000100800 */
        /* <DEDUP_REMOVED lines=281> */
[----:B------:R-:W-:Y:S01]  /*2bf20*/  VIADD R6, R6, 0x280 ;  /* 0x0000028006067836 */ /* 0x000fe20000000000 */
[----:B------:R-:W-:Y:S02]  /*2bf30*/  WARPGROUP.DEPBAR.LE gsb0, 0x0 ;  /* 0x00008000000079c5 */ /* 0x000fe40000010000 */
[----:B------:R-:W-:Y:S01]  /*2bf40*/  ST.E desc[UR36][R18.64+0x230], R24 ;  /* 0x0002301812007985 */ /* 0x000fe2000c101924 */
[----:B------:R-:W-:Y:S02]  /*2bf50*/  F2FP.F16.F32.PACK_AB R152, R161, R158 ;  /* 0x0000009ea198723e */ /* 0x000fe400000000ff */
[----:B------:R-:W-:Y:S01]  /*2bf60*/  F2FP.F16.F32.PACK_AB R154, R160, R159 ;  /* 0x0000009fa09a723e */ /* 0x000fe200000000ff */
[----:B------:R-:W-:Y:S01]  /*2bf70*/  ST.E desc[UR36][R194.64], R25 ;  /* 0x00000019c2007985 */ /* 0x000fe2000c101924 */
[----:B------:R-:W-:-:S02]  /*2bf80*/  F2FP.F16.F32.PACK_AB R153, R172, R173 ;  /* 0x000000adac99723e */ /* 0x000fc400000000ff */
        /* <DEDUP_REMOVED lines=267> */
[----:B------:R-:W-:Y:S02]  /*2d040*/  STL [R1+0x68], R0 ;  /* 0x0000680001007387 */ /* 0x000fe40000100800 */
[----:B------:R-:W-:Y:S02]  /*2d050*/  WARPGROUP.DEPBAR.LE gsb0, 0x0 ;  /* 0x00008000000079c5 */ /* 0x000fe40000010000 */
        /* <DEDUP_REMOVED lines=128> */
[----:B------:R-:W-:Y:S04]  /*2d860*/  STL [R1+0x68], R0 ;  /* 0x0000680001007387 */ /* 0x000fe80000100800 */
[----:B------:R-:W2:Y:S04]  /*2d870*/  LD.E R3, desc[UR36][R18.64+0x230] ;  /* 0x0002302412037980 */ /* 0x000ea8000c101900 */
[----:B--2---:R0:W-:Y:S04]  /*2d880*/  ST.E desc[UR36][R18.64+0x230], R3 ;  /* 0x0002300312007985 */ /* 0x0041e8000c101924 */
[----:B------:R-:W2:Y:S04]  /*2d890*/  LD.E R2, desc[UR36][R194.64] ;  /* 0x00000024c2027980 */ /* 0x000ea8000c101900 */
[----:B--2---:R-:W-:Y:S04]  /*2d8a0*/  ST.E desc[UR36][R194.64], R2 ;  /* 0x00000002c2007985 */ /* 0x004fe8000c101924 */
[----:B------:R-:W2:Y:S04]  /*2d8b0*/  LD.E R4, desc[UR36][R14.64] ;  /* 0x000000240e047980 */ /* 0x000ea8000c101900 */
[----:B--2---:R1:W-:Y:S04]  /*2d8c0*/  ST.E desc[UR36][R14.64], R4 ;  /* 0x000000040e007985 */ /* 0x0043e8000c101924 */
[----:B------:R-:W2:Y:S04]  /*2d8d0*/  LD.E R5, desc[UR36][R12.64] ;  /* 0x000000240c057980 */ /* 0x000ea8000c101900 */
[----:B--2---:R2:W-:Y:S04]  /*2d8e0*/  ST.E desc[UR36][R12.64], R5 ;  /* 0x000000050c007985 */ /* 0x0045e8000c101924 */
[----:B------:R-:W3:Y:S04]  /*2d8f0*/  LD.E R7, desc[UR36][R18.64+0x240] ;  /* 0x0002402412077980 */ /* 0x000ee8000c101900 */
[----:B------:R-:W4:Y:S04]  /*2d900*/  LD.E R11, desc[UR36][R18.64+0x244] ;  /* 0x00024424120b7980 */ /* 0x000f28000c101900 */
[----:B------:R-:W4:Y:S04]  /*2d910*/  LD.E R17, desc[UR36][R18.64+0x248] ;  /* 0x0002482412117980 */ /* 0x000f28000c101900 */
[----:B------:R-:W4:Y:S04]  /*2d920*/  LD.E R21, desc[UR36][R18.64+0x24c] ;  /* 0x00024c2412157980 */ /* 0x000f28000c101900 */
[----:B0-----:R-:W4:Y:S04]  /*2d930*/  LD.E R3, desc[UR36][R18.64+0x250] ;  /* 0x0002502412037980 */ /* 0x001f28000c101900 */
[----:B------:R-:W4:Y:S04]  /*2d940*/  LD.E R23, desc[UR36][R18.64+0x254] ;  /* 0x0002542412177980 */ /* 0x000f28000c101900 */
[----:B------:R-:W4:Y:S04]  /*2d950*/  LD.E R25, desc[UR36][R18.64+0x258] ;  /* 0x0002582412197980 */ /* 0x000f28000c101900 */
[----:B------:R-:W4:Y:S04]  /*2d960*/  LD.E R27, desc[UR36][R18.64+0x25c] ;  /* 0x00025c24121b7980 */ /* 0x000f28000c101900 */
[----:B-1----:R-:W4:Y:S04]  /*2d970*/  LD.E R15, desc[UR36][R18.64+0x260] ;  /* 0x00026024120f7980 */ /* 0x002f28000c101900 */
        /* <DEDUP_REMOVED lines=115> */
[----:B---3--:R-:W-:Y:S04]  /*2e0b0*/  ST.E desc[UR36][R18.64+0x240], R7 ;  /* 0x0002400712007985 */ /* 0x008fe8000c101924 */
[----:B----4-:R-:W-:Y:S04]  /*2e0c0*/  ST.E desc[UR36][R18.64+0x244], R11 ;  /* 0x0002440b12007985 */ /* 0x010fe8000c101924 */
        /* <DEDUP_REMOVED lines=8> */
[----:B--2---:R-:W-:Y:S04]  /*2e150*/  ST.E desc[UR36][R18.64+0x268], R5 ;  /* 0x0002680512007985 */ /* 0x004fe8000c101924 */
        /* <DEDUP_REMOVED lines=113> */
[----:B0-----:R-:W2:Y:S04]  /*2e870*/  LDL.64 R14, [R1+0x190] ;  /* 0x00019000010e7983 */ /* 0x001ea80000100a00 */
[----:B-1----:R3:W5:Y:S04]  /*2e880*/  LD.E R0, desc[UR36][R8.64] ;  /* 0x0000002408007980 */ /* 0x002768000c101900 */
[----:B--2---:R-:W2:Y:S01]  /*2e890*/  LD.E R2, desc[UR36][R14.64] ;  /* 0x000000240e027980 */ /* 0x004ea2000c101900 */
[----:B------:R-:W-:Y:S01]  /*2e8a0*/  BSSY B0, `(.L_x_2284) ;  /* 0x0000005000007945 */ /* 0x000fe20003800000 */
[----:B--2---:R-:W-:-:S04]  /*2e8b0*/  LOP3.LUT R2, R2, 0x1, RZ, 0xfc, !PT ;  /* 0x0000000102027812 */ /* 0x004fc800078efcff */
[----:B------:R-:W-:-:S13]  /*2e8c0*/  ISETP.NE.AND P0, PT, R2, 0x3, PT ;  /* 0x000000030200780c */ /* 0x000fda0003f05270 */
[----:B---3--:R-:W-:Y:S05]  /*2e8d0*/  @!P0 BRA `(.L_x_2285) ;  /* 0x0000000000048947 */ /* 0x008fea0003800000 */
[----:B------:R-:W-:Y:S01]  /*2e8e0*/  BPT.TRAP 0x1 ;  /* 0x000000040000795c */ /* 0x000fe20000300000 */
.L_x_2285:
[----:B------:R-:W-:Y:S05]  /*2e8f0*/  BSYNC B0 ;  /* 0x0000000000007941 */ /* 0x000fea0003800000 */
.L_x_2284:
[----:B------:R-:W2:Y:S04]  /*2e900*/  LD.E.64 R2, desc[UR36][R14.64+0x20] ;  /* 0x000020240e027980 */ /* 0x000ea8000c101b00 */
[----:B------:R-:W3:Y:S01]  /*2e910*/  LD.E R4, desc[UR36][R14.64+0xc] ;  /* 0x00000c240e047980 */ /* 0x000ee2000c101900 */
[C---:B------:R-:W-:Y:S01]  /*2e920*/  ISETP.GT.AND P0, PT, R10.reuse, UR40, PT ;  /* 0x000000280a007c0c */ /* 0x040fe2000bf04270 */
[----:B------:R-:W-:Y:S01]  /*2e930*/  VIADD R10, R10, 0xffffffff ;  /* 0xffffffff0a0a7836 */ /* 0x000fe20000000000 */
[----:B--2---:R-:W-:-:S05]  /*2e940*/  MOV R3, R2 ;  /* 0x0000000200037202 */ /* 0x004fca0000000f00 */
[----:B-----5:R-:W-:-:S05]  /*2e950*/  IMAD R3, R0, 0x8, R3 ;  /* 0x0000000800037824 */ /* 0x020fca00078e0203 */
[----:B---3--:R-:W-:-:S04]  /*2e960*/  PRMT R3, R4, 0x654, R3 ;  /* 0x0000065404037816 */ /* 0x008fc80000000003 */
[----:B------:R2:W-:Y:S01]  /*2e970*/  SYNCS.ARRIVE.TRANS64.RED.A1T0 RZ, [R3+URZ], RZ ;  /* 0x000000ff03ff79a7 */ /* 0x0005e2000810043f */
[----:B------:R-:W-:Y:S05]  /*2e980*/  @P0 BRA `(.L_x_2286) ;  /* 0xffffff5000cc0947 */ /* 0x000fea000383ffff */
.L_x_2257:
[----:B------:R-:W-:Y:S05]  /*2e990*/  WARPSYNC.ALL ;  /* 0x0000000000007948 */ /* 0x000fea0003800000 */
[----:B------:R-:W3:Y:S04]  /*2e9a0*/  LDL R5, [R1+0x210] ;  /* 0x0002100001057983 */ /* 0x000ee80000100800 */
[----:B------:R-:W4:Y:S04]  /*2e9b0*/  LDL R6, [R1+0x214] ;  /* 0x0002140001067983 */ /* 0x000f280000100800 */
[----:B------:R-:W5:Y:S04]  /*2e9c0*/  LDL R68, [R1+0x1f0] ;  /* 0x0001f00001447983 */ /* 0x000f680000100800 */
        /* <DEDUP_REMOVED lines=61> */
[----:B------:R-:W4:Y:S04]  /*2eda0*/  LDL R67, [R1+0x1f8] ;  /* 0x0001f80001437983 */ /* 0x000f280000100800 */
[----:B---3--:R-:W0:Y:S02]  /*2edb0*/  SHFL.BFLY PT, R0, R5, 0x2, 0x1f ;  /* 0x0c401f0005007f89 */ /* 0x008e2400000e0000 */
[----:B0-----:R-:W-:-:S05]  /*2edc0*/  FADD.FTZ R0, R5, R0 ;  /* 0x0000000005007221 */ /* 0x001fca0000010000 */
[----:B-12---:R-:W0:Y:S02]  /*2edd0*/  SHFL.BFLY PT, R3, R0, 0x1, 0x1f ;  /* 0x0c201f0000037f89 */ /* 0x006e2400000e0000 */
[----:B0-----:R-:W-:Y:S01]  /*2ede0*/  FADD.FTZ R2, R0, R3 ;  /* 0x0000000300027221 */ /* 0x001fe20000010000 */
[----:B-----5:R-:W-:Y:S01]  /*2edf0*/  VIADD R68, R68, 0x1 ;  /* 0x0000000144447836 */ /* 0x020fe20000000000 */
[----:B------:R-:W2:Y:S04]  /*2ee00*/  LDL R0, [R1+0x1fc] ;  /* 0x0001fc0001007983 */ /* 0x000ea80000100800 */
[----:B------:R-:W-:Y:S04]  /*2ee10*/  STL [R1+0x210], R2 ;  /* 0x0002100201007387 */ /* 0x000fe80000100800 */
[----:B------:R-:W3:Y:S04]  /*2ee20*/  LDL R87, [R1+0x210] ;  /* 0x0002100001577983 */ /* 0x000ee80000100800 */
[----:B----4-:R-:W0:Y:S02]  /*2ee30*/  SHFL.BFLY PT, R3, R6, 0x2, 0x1f ;  /* 0x0c401f0006037f89 */ /* 0x010e2400000e0000 */
[----:B0-----:R-:W-:Y:S01]  /*2ee40*/  FADD.FTZ R3, R3, R6 ;  /* 0x0000000603037221 */ /* 0x001fe20000010000 */
[----:B------:R-:W-:Y:S01]  /*2ee50*/  ISETP.NE.AND P2, PT, R68, 0x2, PT ;  /* 0x000000024400780c */ /* 0x000fe20003f45270 */
[----:B------:R-:W4:Y:S04]  /*2ee60*/  LDL.64 R6, [R1+0x428] ;  /* 0x0004280001067983 */ /* 0x000f280000100a00 */
[----:B------:R-:W0:Y:S08]  /*2ee70*/  SHFL.BFLY PT, R4, R3, 0x1, 0x1f ;  /* 0x0c201f0003047f89 */ /* 0x000e3000000e0000 */
[----:B------:R-:W5:Y:S01]  /*2ee80*/  @!P2 LDL R66, [R1+0x1f4] ;  /* 0x0001f4000142a983 */ /* 0x000f620000100800 */
[----:B0-----:R-:W-:-:S03]  /*2ee90*/  FADD.FTZ R78, R3, R4 ;  /* 0x00000004034e7221 */ /* 0x001fc60000010000 */
[----:B------:R-:W4:Y:S02]  /*2eea0*/  LDL.64 R4, [R1+0x3f8] ;  /* 0x0003f80001047983 */ /* 0x000f240000100a00 */
[----:B------:R-:W-:Y:S02]  /*2eeb0*/  FSETP.NE.FTZ.AND P1, PT, R78, RZ, PT ;  /* 0x000000ff4e00720b */ /* 0x000fe40003f35000 */
[----:B------:R-:W4:Y:S11]  /*2eec0*/  LDL.64 R2, [R1+0x418] ;  /* 0x0004180001027983 */ /* 0x000f360000100a00 */
[----:B------:R-:W4:Y:S04]  /*2eed0*/  @P1 LDL R83, [R1+0x220] ;  /* 0x0002200001531983 */ /* 0x000f280000100800 */
[----:B------:R-:W4:Y:S01]  /*2eee0*/  @P1 LDL R85, [R1+0x204] ;  /* 0x0002040001551983 */ /* 0x000f220000100800 */
[----:B------:R-:W-:-:S02]  /*2eef0*/  IMAD.MOV.U32 R80, RZ, RZ, -0x800000 ;  /* 0xff800000ff507424 */ /* 0x000fc400078e00ff */
[----:B------:R-:W-:Y:S01]  /*2ef00*/  IMAD.MOV.U32 R79, RZ, RZ, RZ ;  /* 0x000000ffff4f7224 */ /* 0x000fe200078e00ff */
[----:B------:R0:W-:Y:S08]  /*2ef10*/  BAR.ARV R224, 0x100 ;  /* 0x000400e00000751d */ /* 0x0001f00000002000 */
[----:B------:R-:W-:Y:S06]  /*2ef20*/  BAR.ARV 0x8, 0x180 ;  /* 0x0206000000007b1d */ /* 0x000fec0000002000 */
[----:B---3--:R-:W-:-:S13]  /*2ef30*/  FSETP.NE.FTZ.AND P0, PT, R87, RZ, PT ;  /* 0x000000ff5700720b */ /* 0x008fda0003f15000 */
[----:B------:R-:W3:Y:S04]  /*2ef40*/  @P0 LDL R69, [R1+0x220] ;  /* 0x0002200001450983 */ /* 0x000ee80000100800 */
[----:B------:R-:W4:Y:S01]  /*2ef50*/  @P0 LDL R82, [R1+0x200] ;  /* 0x0002000001520983 */ /* 0x000f220000100800 */
[----:B------:R-:W1:Y:S02]  /*2ef60*/  @P0 MUFU.LG2 R81, R87 ;  /* 0x0000005700510308 */ /* 0x000e640000000c00 */
[----:B-1----:R-:W-:-:S06]  /*2ef70*/  @P0 FMUL.FTZ R84, R81, 0.69314718246459960938 ;  /* 0x3f31721851540820 */ /* 0x002fcc0000410000 */
[----:B------:R-:W1:Y:S08]  /*2ef80*/  @P1 MUFU.LG2 R86, R78 ;  /* 0x0000004e00561308 */ /* 0x000e700000000c00 */
[----:B------:R-:W0:Y:S01]  /*2ef90*/  @P0 MUFU.RCP R79, R87 ;  /* 0x00000057004f0308 */ /* 0x000e220000001000 */
[----:B-----5:R-:W-:Y:S01]  /*2efa0*/  @!P2 LOP3.LUT R66, R66, 0x1, RZ, 0x3c, !PT ;  /* 0x000000014242a812 */ /* 0x020fe200078e3cff */
[----:B--2---:R-:W-:-:S02]  /*2efb0*/  VIADD R0, R0, 0x1 ;  /* 0x0000000100007836 */ /* 0x004fc40000000000 */
[----:B-1----:R-:W-:Y:S01]  /*2efc0*/  @P1 FMUL.FTZ R81, R86, 0.69314718246459960938 ;  /* 0x3f31721856511820 */ /* 0x002fe20000410000 */
[----:B------:R-:W-:Y:S01]  /*2efd0*/  STL [R1+0x214], R78 ;  /* 0x0002144e01007387 */ /* 0x000fe20000100800 */
        /* <DEDUP_REMOVED lines=64> */
[----:B------:R-:W-:Y:S04]  /*2f3e0*/  STL [R1+0x1f0], R68 ;  /* 0x0001f04401007387 */ /* 0x000fe80000100800 */
        /* <DEDUP_REMOVED lines=32> */
[----:B------:R-:W-:Y:S04]  /*2f5f0*/  @!P2 STL [R1+0x1f4], R66 ;  /* 0x0001f4420100a387 */ /* 0x000fe80000100800 */
[----:B------:R-:W-:Y:S04]  /*2f600*/  STL [R1+0x1fc], R0 ;  /* 0x0001fc0001007387 */ /* 0x000fe80000100800 */
[----:B------:R-:W-:Y:S01]  /*2f610*/  @!P2 STL [R1+0x1f0], RZ ;  /* 0x0001f0ff0100a387 */ /* 0x000fe20000100800 */
[----:B---3--:R-:W-:-:S04]  /*2f620*/  @P0 FMUL.FTZ R69, R69, 0.69314718246459960938 ;  /* 0x3f31721845450820 */ /* 0x008fc80000410000 */
[----:B----4-:R-:W-:Y:S01]  /*2f630*/  @P0 FFMA.FTZ R80, R69, R82, R84 ;  /* 0x0000005245500223 */ /* 0x010fe20000010054 */
[----:B------:R-:W-:-:S06]  /*2f640*/  IMAD.MOV.U32 R69, RZ, RZ, RZ ;  /* 0x000000ffff457224 */ /* 0x000fcc00078e00ff */
[----:B------:R-:W0:Y:S01]  /*2f650*/  @P1 MUFU.RCP R69, R78 ;  /* 0x0000004e00451308 */ /* 0x000e220000001000 */
[----:B------:R-:W-:Y:S01]  /*2f660*/  @P1 FMUL.FTZ R84, R83, 0.69314718246459960938 ;  /* 0x3f31721853541820 */ /* 0x000fe20000410000 */
[----:B------:R-:W-:-:S03]  /*2f670*/  IMAD.MOV.U32 R82, RZ, RZ, -0x800000 ;  /* 0xff800000ff527424 */ /* 0x000fc600078e00ff */
[----:B------:R-:W-:Y:S01]  /*2f680*/  @P1 FFMA.FTZ R82, R84, R85, R81 ;  /* 0x0000005554521223 */ /* 0x000fe20000010051 */
[----:B------:R-:W-:Y:S01]  /*2f690*/  STL [R1+0x210], R80 ;  /* 0x0002105001007387 */ /* 0x000fe20000100800 */
[-C--:B0-----:R-:W-:Y:S01]  /*2f6a0*/  FMUL.FTZ R13, R13, R69.reuse ;  /* 0x000000450d0d7220 */ /* 0x081fe20000410000 */
[-C--:B------:R-:W-:Y:S01]  /*2f6b0*/  FMUL.FTZ R12, R12, R69.reuse ;  /* 0x000000450c0c7220 */ /* 0x080fe20000410000 */
[-C--:B------:R-:W-:Y:S01]  /*2f6c0*/  FMUL.FTZ R65, R65, R69.reuse ;  /* 0x0000004541417220 */ /* 0x080fe20000410000 */
[-C--:B------:R-:W-:Y:S01]  /*2f6d0*/  FMUL.FTZ R64, R64, R69.reuse ;  /* 0x0000004540407220 */ /* 0x080fe20000410000 */
[-C--:B------:R-:W-:Y:S01]  /*2f6e0*/  FMUL.FTZ R63, R63, R69.reuse ;  /* 0x000000453f3f7220 */ /* 0x080fe20000410000 */
[-C--:B------:R-:W-:Y:S01]  /*2f6f0*/  FMUL.FTZ R62, R62, R69.reuse ;  /* 0x000000453e3e7220 */ /* 0x080fe20000410000 */
[----:B------:R0:W-:Y:S01]  /*2f700*/  STL.64 [R1+0x398], R12 ;  /* 0x0003980c01007387 */ /* 0x0001e20000100a00 */
        /* <DEDUP_REMOVED lines=58> */
[----:B0-----:R-:W-:Y:S01]  /*2fab0*/  VIADD R12, R67, 0x1 ;  /* 0x00000001430c7836 */ /* 0x001fe20000000000 */
[----:B------:R0:W-:Y:S04]  /*2fac0*/  STL [R1+0x214], R82 ;  /* 0x0002145201007387 */ /* 0x0001e80000100800 */
[----:B------:R0:W-:Y:S04]  /*2fad0*/  STL.64 [R1+0x238], R64 ;  /* 0x0002384001007387 */ /* 0x0001e80000100a00 */
        /* <DEDUP_REMOVED lines=30> */
[----:B------:R0:W-:Y:S01]  /*2fcc0*/  STL [R1+0x1f8], R12 ;  /* 0x0001f80c01007387 */ /* 0x0001e20000100800 */
[----:B------:R-:W-:-:S13]  /*2fcd0*/  PLOP3.LUT P0, PT, PT, PT, PT, 0x8, 0x0 ;  /* 0x000000000000781c */ /* 0x000fda0003f0e170 */
.L_x_2191:
[----:B------:R-:W-:Y:S05]  /*2fce0*/  @P0 BRA `(.L_x_2287) ;  /* 0x0000002400440947 */ /* 0x000fea0003800000 */
[----:B------:R-:W1:Y:S01]  /*2fcf0*/  S2R R0, SR_TID.X ;  /* 0x0000000000007919 */ /* 0x000e620000002100 */
[----:B------:R-:W3:Y:S01]  /*2fd00*/  S2UR UR5, SR_CgaCtaId ;  /* 0x00000000000579c3 */ /* 0x000ee20000008800 */
[----:B------:R-:W-:Y:S01]  /*2fd10*/  UMOV UR4, 0x400 ;  /* 0x0000040000047882 */ /* 0x000fe20000000000 */
[----:B------:R-:W-:Y:S01]  /*2fd20*/  ULDC UR6, c[0x0][0xb88] ;  /* 0x0002e20000067ab9 */ /* 0x000fe20000000800 */
[----:B0-2---:R-:W0:Y:S05]  /*2fd30*/  S2R R6, SR_CTAID.X ;  /* 0x0000000000067919 */ /* 0x005e2a0000002500 */
[----:B------:R-:W2:Y:S08]  /*2fd40*/  LDC R23, c[0x0][0xce8] ;  /* 0x00033a00ff177b82 */ /* 0x000eb00000000800 */
[----:B------:R-:W-:Y:S01]  /*2fd50*/  BAR.SYNC.DEFER_BLOCKING 0x1, 0x100 ;  /* 0x0044000000007b1d */ /* 0x000fe20000010000 */
[----:B------:R-:W-:-:S05]  /*2fd60*/  USHF.R.S32.HI UR10, URZ, 0x1f, UR58 ;  /* 0x0000001f3f0a7899 */ /* 0x000fca000801143a */
[----:B------:R-:W-:Y:S01]  /*2fd70*/  ULDC.64 UR8, c[0x0][0xcd0] ;  /* 0x0003340000087ab9 */ /* 0x000fe20000000a00 */
[----:B---3--:R-:W-:-:S04]  /*2fd80*/  ULEA UR4, UR5, UR4, 0x18 ;  /* 0x0000000405047291 */ /* 0x008fc8000f8ec03f */
[----:B------:R-:W-:Y:S01]  /*2fd90*/  UIADD3 UR4, UR4, 0x32420, URZ ;  /* 0x0003242004047890 */ /* 0x000fe2000fffe03f */
[----:B-1----:R-:W-:-:S03]  /*2fda0*/  VIADD R3, R0, 0xffffff80 ;  /* 0xffffff8000037836 */ /* 0x002fc60000000000 */
[----:B------:R-:W-:Y:S01]  /*2fdb0*/  UPRMT UR4, URZ, 0x654, UR4 ;  /* 0x000006543f047896 */ /* 0x000fe20008000004 */
[----:B--2---:R-:W-:Y:S01]  /*2fdc0*/  IMAD R18, R23, UR6, RZ ;  /* 0x0000000617127c24 */ /* 0x004fe2000f8e02ff */
[----:B------:R-:W-:-:S04]  /*2fdd0*/  SHF.R.S32.HI R2, RZ, 0x1f, R3 ;  /* 0x0000001fff027819 */ /* 0x000fc80000011403 */
[----:B------:R-:W-:-:S03]  /*2fde0*/  LEA.HI R0, R2, R3, RZ, 0x7 ;  /* 0x0000000302007211 */ /* 0x000fc600078f38ff */
[----:B------:R-:W-:Y:S01]  /*2fdf0*/  SYNCS.ARRIVE.TRANS64.RED.A1T0 RZ, [UR4], RZ ;  /* 0x000000ffffff79a7 */ /* 0x000fe20008100404 */
[----:B------:R-:W-:-:S05]  /*2fe00*/  LOP3.LUT R4, R0, 0xffffff80, RZ, 0xc0, !PT ;  /* 0xffffff8000047812 */ /* 0x000fca00078ec0ff */
[----:B------:R-:W-:-:S05]  /*2fe10*/  IMAD.IADD R12, R3, 0x1, -R4 ;  /* 0x00000001030c7824 */ /* 0x000fca00078e0a04 */
[----:B------:R-:W-:Y:S02]  /*2fe20*/  SHF.R.S32.HI R7, RZ, 0x1f, R12 ;  /* 0x0000001fff077819 */ /* 0x000fe4000001140c */
[----:B------:R-:W-:Y:S02]  /*2fe30*/  LOP3.LUT P0, RZ, R12, 0x3, RZ, 0xc0, !PT ;  /* 0x000000030cff7812 */ /* 0x000fe4000780c0ff */
[CC--:B------:R-:W-:Y:S02]  /*2fe40*/  LEA.HI R13, R7.reuse, R12.reuse, RZ, 0x2 ;  /* 0x0000000c070d7211 */ /* 0x0c0fe400078f10ff */
[----:B------:R-:W-:Y:S02]  /*2fe50*/  LEA.HI R7, R7, R12, RZ, 0x5 ;  /* 0x0000000c07077211 */ /* 0x000fe400078f28ff */
[--C-:B------:R-:W-:Y:S02]  /*2fe60*/  SHF.R.S32.HI R4, RZ, 0x2, R13.reuse ;  /* 0x00000002ff047819 */ /* 0x100fe4000001140d */
[----:B------:R-:W-:-:S02]  /*2fe70*/  SHF.R.S32.HI R5, RZ, 0x1f, R13 ;  /* 0x0000001fff057819 */ /* 0x000fc4000001140d */
[----:B------:R-:W-:Y:S02]  /*2fe80*/  SHF.R.S32.HI R7, RZ, 0x5, R7 ;  /* 0x00000005ff077819 */ /* 0x000fe40000011407 */
[----:B------:R-:W-:Y:S02]  /*2fe90*/  LEA.HI R8, R5, R4, RZ, 0x3 ;  /* 0x0000000405087211 */ /* 0x000fe400078f18ff */
[----:B------:R-:W-:Y:S02]  /*2fea0*/  SHF.R.S32.HI R5, RZ, 0x7, R0 ;  /* 0x00000007ff057819 */ /* 0x000fe40000011400 */
[----:B------:R-:W-:Y:S02]  /*2feb0*/  LOP3.LUT R9, R8, 0xfffffff8, RZ, 0xc0, !PT ;  /* 0xfffffff808097812 */ /* 0x000fe400078ec0ff */
[----:B------:R-:W-:-:S03]  /*2fec0*/  LEA.HI R0, R0, R5, RZ, 0x1 ;  /* 0x0000000500007211 */ /* 0x000fc600078f08ff */
[----:B------:R-:W-:Y:S01]  /*2fed0*/  IMAD.IADD R4, R4, 0x1, -R9 ;  /* 0x0000000104047824 */ /* 0x000fe200078e0a09 */
[----:B------:R-:W-:-:S05]  /*2fee0*/  LOP3.LUT R0, R0, 0x3fffffe, RZ, 0xc0, !PT ;  /* 0x03fffffe00007812 */ /* 0x000fca00078ec0ff */
[----:B------:R-:W-:Y:S02]  /*2fef0*/  IMAD.IADD R0, R5, 0x1, -R0 ;  /* 0x0000000105007824 */ /* 0x000fe400078e0a00 */
[----:B------:R-:W-:-:S04]  /*2ff00*/  IMAD R5, R7, 0x10, R4 ;  /* 0x0000001007057824 */ /* 0x000fc800078e0204 */
[----:B------:R-:W-:-:S04]  /*2ff10*/  IMAD R5, R0, 0x40, R5 ;  /* 0x0000004000057824 */ /* 0x000fc800078e0205 */
[----:B0-----:R-:W-:-:S05]  /*2ff20*/  IMAD R9, R6, 0x80, R5 ;  /* 0x0000008006097824 */ /* 0x001fca00078e0205 */
[----:B------:R-:W-:-:S13]  /*2ff30*/  ISETP.GE.OR P1, PT, R9, R18, P0 ;  /* 0x000000120900720c */ /* 0x000fda0000726670 */
[----:B------:R-:W2:Y:S01]  /*2ff40*/  @!P1 LDL R11, [R1+0x210] ;  /* 0x00021000010b9983 */ /* 0x000ea20000100800 */
[----:B------:R-:W-:Y:S01]  /*2ff50*/  ISETP.NE.AND P2, PT, R23, 0x1, PT ;  /* 0x000000011700780c */ /* 0x000fe20003f45270 */
[----:B------:R-:W-:Y:S01]  /*2ff60*/  UIMAD UR6, UR10, UR8, URZ ;  /* 0x000000080a0672a4 */ /* 0x000fe2000f8e023f */
[----:B------:R-:W-:Y:S01]  /*2ff70*/  LEA.HI R0, R2, R3, RZ, 0x2 ;  /* 0x0000000302007211 */ /* 0x000fe200078f10ff */
[----:B------:R-:W-:Y:S01]  /*2ff80*/  UIMAD.WIDE.U32 UR4, UR58, UR8, URZ ;  /* 0x000000083a0472a5 */ /* 0x000fe2000f8e003f */
[----:B------:R-:W-:Y:S01]  /*2ff90*/  VIADD R21, R9, 0x8 ;  /* 0x0000000809157836 */ /* 0x000fe20000000000 */
[----:B------:R-:W-:Y:S01]  /*2ffa0*/  UIMAD UR6, UR58, UR9, UR6 ;  /* 0x000000093a0672a4 */ /* 0x000fe2000f8e0206 */
[----:B------:R-:W-:Y:S01]  /*2ffb0*/  LOP3.LUT R0, R0, 0xfffffffc, RZ, 0xc0, !PT ;  /* 0xfffffffc00007812 */ /* 0x000fe200078ec0ff */
[----:B------:R-:W-:Y:S01]  /*2ffc0*/  USHF.R.S32.HI UR12, URZ, 0x1f, UR61 ;  /* 0x0000001f3f0c7899 */ /* 0x000fe2000801143d */
[----:B------:R-:W-:Y:S01]  /*2ffd0*/  ULDC.64 UR8, c[0x0][0xcd8] ;  /* 0x0003360000087ab9 */ /* 0x000fe20000000a00 */
[----:B------:R-:W-:-:S02]  /*2ffe0*/  UIADD3 UR5, UR5, UR6, URZ ;  /* 0x0000000605057290 */ /* 0x000fc4000fffe03f */
[----:B------:R-:W-:Y:S01]  /*2fff0*/  IMAD.IADD R0, R3, 0x1, -R0 ;  /* 0x0000000103007824 */ /* 0x000fe200078e0a00 */
[----:B------:R-:W-:Y:S01]  /*30000*/  UIMAD UR6, UR12, UR8, URZ ;  /* 0x000000080c0672a4 */ /* 0x000fe2000f8e023f */
[----:B------:R-:W0:Y:S01]  /*30010*/  @P2 LDC R3, c[0x0][0xcec] ;  /* 0x00033b00ff032b82 */ /* 0x000e220000000800 */
[----:B------:R-:W-:Y:S01]  /*30020*/  USHF.R.S32.HI UR11, URZ, 0x1f, UR59 ;  /* 0x0000001f3f0b7899 */ /* 0x000fe2000801143b */
[----:B------:R-:W-:Y:S01]  /*30030*/  ISETP.GE.OR P0, PT, R21, R18, P0 ;  /* 0x000000121500720c */ /* 0x000fe20000706670 */
[----:B------:R-:W-:Y:S01]  /*30040*/  UIMAD UR6, UR61, UR9, UR6 ;  /* 0x000000093d0672a4 */ /* 0x000fe2000f8e0206 */
[----:B------:R-:W-:Y:S01]  /*30050*/  LEA.HI R2, R0, R0, RZ, 0x1 ;  /* 0x0000000000027211 */ /* 0x000fe200078f08ff */
[----:B------:R-:W-:-:S03]  /*30060*/  UIMAD.WIDE.U32 UR4, UR61, UR8, UR4 ;  /* 0x000000083d0472a5 */ /* 0x000fc6000f8e0004 */
[----:B------:R-:W1:Y:S01]  /*30070*/  @P2 LDC R4, c[0x0][0xcf0] ;  /* 0x00033c00ff042b82 */ /* 0x000e620000000800 */
[----:B------:R-:W-:Y:S01]  /*30080*/  LOP3.LUT R7, R2, 0x1ffffffe, RZ, 0xc0, !PT ;  /* 0x1ffffffe02077812 */ /* 0x000fe200078ec0ff */
[----:B------:R-:W-:Y:S01]  /*30090*/  ULDC.64 UR8, c[0x0][0xce0] ;  /* 0x0003380000087ab9 */ /* 0x000fe20000000a00 */
[----:B------:R-:W-:Y:S02]  /*300a0*/  UIADD3 UR5, UR5, UR6, URZ ;  /* 0x0000000605057290 */ /* 0x000fe4000fffe03f */
[----:B------:R-:W-:Y:S01]  /*300b0*/  UIMAD UR7, UR11, UR8, URZ ;  /* 0x000000080b0772a4 */ /* 0x000fe2000f8e023f */
[----:B------:R-:W-:Y:S01]  /*300c0*/  IMAD.IADD R0, R0, 0x1, -R7 ;  /* 0x0000000100007824 */ /* 0x000fe200078e0a07 */
[----:B------:R-:W-:Y:S02]  /*300d0*/  UIMAD.WIDE.U32 UR4, UR59, UR8, UR4 ;  /* 0x000000083b0472a5 */ /* 0x000fe4000f8e0004 */
[----:B------:R-:W-:Y:S01]  /*300e0*/  UIMAD UR7, UR59, UR9, UR7 ;  /* 0x000000093b0772a4 */ /* 0x000fe2000f8e0207 */
[----:B------:R-:W-:-:S02]  /*300f0*/  IMAD R0, R0, 0x8, R5 ;  /* 0x0000000800007824 */ /* 0x000fc400078e0205 */
[----:B------:R-:W-:Y:S02]  /*30100*/  ULDC.64 UR8, c[0x0][0xc38] ;  /* 0x00030e0000087ab9 */ /* 0x000fe40000000a00 */
[----:B------:R-:W-:-:S04]  /*30110*/  IMAD R6, R6, 0x80, R0 ;  /* 0x0000008006067824 */ /* 0x000fc800078e0200 */
[----:B0-----:R-:W-:-:S04]  /*30120*/  @P2 IMAD.HI.U32 R3, R6, R3, RZ ;  /* 0x0000000306032227 */ /* 0x001fc800078e00ff */
[----:B------:R-:W-:Y:S01]  /*30130*/  IMAD.MOV.U32 R0, RZ, RZ, R6 ;  /* 0x000000ffff007224 */ /* 0x000fe200078e0006 */
[----:B-1----:R-:W-:Y:S01]  /*30140*/  @P2 SHF.R.U32.HI R0, RZ, R4, R3 ;  /* 0x00000004ff002219 */ /* 0x002fe20000011603 */
[----:B------:R-:W-:-:S03]  /*30150*/  IMAD.U32 R4, RZ, RZ, UR7 ;  /* 0x00000007ff047e24 */ /* 0x000fc6000f8e00ff */
[--C-:B------:R-:W-:Y:S01]  /*30160*/  SHF.R.S32.HI R3, RZ, 0x1f, R0.reuse ;  /* 0x0000001fff037819 */ /* 0x100fe20000011400 */
[----:B------:R-:W-:Y:S01]  /*30170*/  IMAD.MOV R5, RZ, RZ, -R0 ;  /* 0x000000ffff057224 */ /* 0x000fe200078e0a00 */
[----:B------:R-:W-:-:S03]  /*30180*/  IADD3 R2, P3, R0, UR4, RZ ;  /* 0x0000000400027c10 */ /* 0x000fc6000ff7e0ff */
[----:B------:R-:W-:Y:S01]  /*30190*/  IMAD R5, R23, R5, R6 ;  /* 0x0000000517057224 */ /* 0x000fe200078e0206 */
[----:B------:R-:W-:Y:S01]  /*301a0*/  IADD3.X R3, R3, UR5, R4, P3, !PT ;  /* 0x0000000503037c10 */ /* 0x000fe20009ffe404 */
[----:B------:R-:W-:-:S03]  /*301b0*/  ULDC.64 UR4, c[0x0][0xcc8] ;  /* 0x0003320000047ab9 */ /* 0x000fc60000000a00 */
[----:B------:R-:W-:Y:S01]  /*301c0*/  SHF.R.S32.HI R0, RZ, 0x1f, R5 ;  /* 0x0000001fff007819 */ /* 0x000fe20000011405 */
[----:B------:R-:W-:-:S04]  /*301d0*/  IMAD.WIDE.U32 R2, R5, UR4, R2 ;  /* 0x0000000405027c25 */ /* 0x000fc8000f8e0002 */
[----:B------:R-:W-:-:S04]  /*301e0*/  IMAD R0, R0, UR4, RZ ;  /* 0x0000000400007c24 */ /* 0x000fc8000f8e02ff */
[----:B------:R-:W-:Y:S01]  /*301f0*/  IMAD R5, R5, UR5, R0 ;  /* 0x0000000505057c24 */ /* 0x000fe2000f8e0200 */
[----:B------:R-:W-:Y:S01]  /*30200*/  ULDC.64 UR4, c[0x0][0xca8] ;  /* 0x00032a0000047ab9 */ /* 0x000fe20000000a00 */
[----:B------:R-:W0:Y:S01]  /*30210*/  @P2 LDC R0, c[0x0][0xcec] ;  /* 0x00033b00ff002b82 */ /* 0x000e220000000800 */
[----:B------:R-:W-:Y:S01]  /*30220*/  LEA R8, P3, R2, UR4, 0x2 ;  /* 0x0000000402087c11 */ /* 0x000fe2000f8610ff */
[----:B------:R-:W-:-:S04]  /*30230*/  IMAD.IADD R3, R3, 0x1, R5 ;  /* 0x0000000103037824 */ /* 0x000fc800078e0205 */
[----:B------:R-:W-:Y:S01]  /*30240*/  SHFL.IDX PT, R4, R8, RZ, 0x1c1f ;  /* 0x001c1fff08047589 */ /* 0x000fe200000e0000 */
[----:B------:R-:W-:Y:S01]  /*30250*/  LEA.HI.X R10, R2, UR5, R3, 0x2, P3 ;  /* 0x00000005020a7c11 */ /* 0x000fe200098f1403 */
[----:B------:R-:W-:Y:S01]  /*30260*/  UIMAD UR6, UR10, UR8, URZ ;  /* 0x000000080a0672a4 */ /* 0x000fe2000f8e023f */
[----:B------:R-:W1:Y:S03]  /*30270*/  @P2 LDC R2, c[0x0][0xcf0] ;  /* 0x00033c00ff022b82 */ /* 0x000e660000000800 */
[----:B------:R-:W2:Y:S04]  /*30280*/  SHFL.IDX PT, R5, R10, RZ, 0x1c1f ;  /* 0x001c1fff0a057589 */ /* 0x000ea800000e0000 */
[----:B--2---:R2:W-:Y:S04]  /*30290*/  @!P1 ST.E desc[UR36][R4.64], R11 ;  /* 0x0000000b04009985 */ /* 0x0045e8000c101924 */
[----:B------:R-:W3:Y:S01]  /*302a0*/  @!P0 LDL R7, [R1+0x214] ;  /* 0x0002140001078983 */ /* 0x000ee20000100800 */
[----:B------:R-:W-:Y:S01]  /*302b0*/  UIMAD.WIDE.U32 UR4, UR58, UR8, URZ ;  /* 0x000000083a0472a5 */ /* 0x000fe2000f8e003f */
[----:B0-----:R-:W-:Y:S01]  /*302c0*/  @P2 IMAD.HI.U32 R3, R6, R0, RZ ;  /* 0x0000000006032227 */ /* 0x001fe200078e00ff */
[----:B------:R-:W-:Y:S01]  /*302d0*/  UIMAD UR6, UR58, UR9, UR6 ;  /* 0x000000093a0672a4 */ /* 0x000fe2000f8e0206 */
[----:B------:R-:W-:Y:S01]  /*302e0*/  LOP3.LUT R13, R13, 0x7ffffffc, RZ, 0xc0, !PT ;  /* 0x7ffffffc0d0d7812 */ /* 0x000fe200078ec0ff */
[----:B------:R-:W-:Y:S01]  /*302f0*/  BSSY B0, `(.L_x_2288) ;  /* 0x0000109000007945 */ /* 0x000fe20003800000 */
[----:B------:R-:W-:Y:S01]  /*30300*/  ULDC.64 UR8, c[0x0][0xc40] ;  /* 0x0003100000087ab9 */ /* 0x000fe20000000a00 */
[----:B------:R-:W-:Y:S01]  /*30310*/  UIADD3 UR5, UR5, UR6, URZ ;  /* 0x0000000605057290 */ /* 0x000fe2000fffe03f */
[--C-:B--2---:R-:W-:Y:S01]  /*30320*/  IMAD.MOV.U32 R5, RZ, RZ, R6.reuse ;  /* 0x000000ffff057224 */ /* 0x104fe200078e0006 */
[----:B------:R-:W-:Y:S01]  /*30330*/  UIMAD UR6, UR12, UR8, URZ ;  /* 0x000000080c0672a4 */ /* 0x000fe2000f8e023f */
[----:B-1----:R-:W-:Y:S01]  /*30340*/  @P2 SHF.R.U32.HI R5, RZ, R2, R3 ;  /* 0x00000002ff052219 */ /* 0x002fe20000011603 */
[----:B------:R-:W-:Y:S01]  /*30350*/  UIMAD.WIDE.U32 UR4, UR61, UR8, UR4 ;  /* 0x000000083d0472a5 */ /* 0x000fe2000f8e0004 */
[----:B------:R-:W-:Y:S01]  /*30360*/  IMAD.IADD R13, R12, 0x1, -R13 ;  /* 0x000000010c0d7824 */ /* 0x000fe200078e0a0d */
[----:B------:R-:W-:Y:S01]  /*30370*/  UIMAD UR6, UR61, UR9, UR6 ;  /* 0x000000093d0672a4 */ /* 0x000fe2000f8e0206 */
[--C-:B------:R-:W-:Y:S01]  /*30380*/  SHF.R.S32.HI R0, RZ, 0x1f, R5.reuse ;  /* 0x0000001fff007819 */ /* 0x100fe20000011405 */
[----:B------:R-:W-:Y:S01]  /*30390*/  IMAD.MOV R4, RZ, RZ, -R5 ;  /* 0x000000ffff047224 */ /* 0x000fe200078e0a05 */
[----:B------:R-:W-:Y:S01]  /*303a0*/  ULDC.64 UR8, c[0x0][0xc48] ;  /* 0x0003120000087ab9 */ /* 0x000fe20000000a00 */
[----:B------:R-:W-:Y:S01]  /*303b0*/  UIADD3 UR5, UR5, UR6, URZ ;  /* 0x0000000605057290 */ /* 0x000fe2000fffe03f */
[----:B------:R-:W-:Y:S01]  /*303c0*/  IMAD.SHL.U32 R19, R13, 0x2, RZ ;  /* 0x000000020d137824 */ /* 0x000fe200078e00ff */
[----:B------:R-:W-:Y:S01]  /*303d0*/  UIMAD UR6, UR11, UR8, URZ ;  /* 0x000000080b0672a4 */ /* 0x000fe2000f8e023f */
[----:B------:R-:W-:Y:S01]  /*303e0*/  IMAD R23, R23, R4, R6 ;  /* 0x0000000417177224 */ /* 0x000fe200078e0206 */
[----:B------:R-:W-:-:S02]  /*303f0*/  UIMAD.WIDE.U32 UR4, UR59, UR8, UR4 ;  /* 0x000000083b0472a5 */ /* 0x000fc4000f8e0004 */
[----:B------:R-:W-:-:S04]  /*30400*/  UIMAD UR6, UR59, UR9, UR6 ;  /* 0x000000093b0672a4 */ /* 0x000fc8000f8e0206 */
[----:B------:R-:W-:Y:S01]  /*30410*/  UIADD3 UR6, UR5, UR6, URZ ;  /* 0x0000000605067290 */ /* 0x000fe2000fffe03f */
[----:B------:R-:W-:Y:S02]  /*30420*/  IMAD.U32 R2, RZ, RZ, UR4 ;  /* 0x00000004ff027e24 */ /* 0x000fe4000f8e00ff */
[----:B------:R-:W-:Y:S01]  /*30430*/  IMAD.U32 R3, RZ, RZ, UR5 ;  /* 0x00000005ff037e24 */ /* 0x000fe2000f8e00ff */
[----:B------:R-:W-:Y:S02]  /*30440*/  ULDC.64 UR4, c[0x0][0xc30] ;  /* 0x00030c0000047ab9 */ /* 0x000fe40000000a00 */
[----:B------:R-:W-:Y:S02]  /*30450*/  IMAD.U32 R3, RZ, RZ, UR6 ;  /* 0x00000006ff037e24 */ /* 0x000fe4000f8e00ff */
[----:B------:R-:W-:Y:S02]  /*30460*/  IMAD R0, R0, UR4, RZ ;  /* 0x0000000400007c24 */ /* 0x000fe4000f8e02ff */
        /* <DEDUP_REMOVED lines=8> */
[----:B------:R-:W-:Y:S01]  /*304f0*/  ULDC.64 UR4, c[0x0][0xc00] ;  /* 0x0003000000047ab9 */ /* 0x000fe20000000a00 */
[----:B------:R-:W-:Y:S02]  /*30500*/  SHFL.IDX PT, R2, R8, 0x1, 0x1c1f ;  /* 0x003c1f0008027f89 */ /* 0x000fe400000e0000 */
[----:B------:R-:W-:Y:S01]  /*30510*/  IMAD.IADD R3, R23, 0x1, R5 ;  /* 0x0000000117037824 */ /* 0x000fe200078e0205 */
[----:B------:R-:W-:-:S04]  /*30520*/  LEA R20, P1, R22, UR4, 0x2 ;  /* 0x0000000416147c11 */ /* 0x000fc8000f8210ff */
[----:B------:R-:W-:Y:S01]  /*30530*/  LEA.HI.X R22, R22, UR5, R3, 0x2, P1 ;  /* 0x0000000516167c11 */ /* 0x000fe200088f1403 */
[----:B------:R-:W-:Y:S01]  /*30540*/  SHFL.IDX PT, R16, R20, RZ, 0x1c1f ;  /* 0x001c1fff14107589 */ /* 0x000fe200000e0000 */
[----:B------:R-:W-:-:S03]  /*30550*/  ISETP.GE.AND P1, PT, R9, R18, PT ;  /* 0x000000120900720c */ /* 0x000fc60003f26270 */
[----:B------:R-:W3:Y:S04]  /*30560*/  SHFL.IDX PT, R3, R10, 0x1, 0x1c1f ;  /* 0x003c1f000a037f89 */ /* 0x000ee800000e0000 */
[----:B------:R0:W1:Y:S04]  /*30570*/  SHFL.IDX PT, R17, R22, RZ, 0x1c1f ;  /* 0x001c1fff16117589 */ /* 0x00006800000e0000 */
[----:B---3--:R0:W-:Y:S02]  /*30580*/  @!P0 ST.E desc[UR36][R2.64], R7 ;  /* 0x0000000702008985 */ /* 0x0081e4000c101924 */
[----:B-1----:R-:W-:Y:S05]  /*30590*/  @P1 BRA `(.L_x_2289) ;  /* 0x0000000c00781947 */ /* 0x002fea0003800000 */
[----:B------:R-:W-:Y:S02]  /*305a0*/  ULDC UR4, c[0x0][0xbc8] ;  /* 0x0002f20000047ab9 */ /* 0x000fe40000000800 */
[----:B------:R-:W-:-:S13]  /*305b0*/  ISETP.GE.AND P0, PT, R19, UR4, PT ;  /* 0x0000000413007c0c */ /* 0x000fda000bf06270 */
[----:B------:R-:W2:Y:S01]  /*305c0*/  @!P0 LDL.64 R12, [R1+0x230] ;  /* 0x00023000010c8983 */ /* 0x000ea20000100a00 */
[C---:B------:R-:W-:Y:S02]  /*305d0*/  VIADD R0, R19.reuse, 0x8 ;  /* 0x0000000813007836 */ /* 0x040fe40000000000 */
[----:B0-----:R-:W-:-:S03]  /*305e0*/  @!P0 IMAD.WIDE R2, R19, 0x4, R16 ;  /* 0x0000000413028825 */ /* 0x001fc600078e0210 */
[C---:B------:R-:W-:Y:S01]  /*305f0*/  ISETP.GE.AND P1, PT, R0.reuse, UR4, PT ;  /* 0x0000000400007c0c */ /* 0x040fe2000bf26270 */
[----:B------:R-:W-:Y:S01]  /*30600*/  VIADD R8, R19, 0x10 ;  /* 0x0000001013087836 */ /* 0x000fe20000000000 */
[----:B--2---:R0:W-:Y:S11]  /*30610*/  @!P0 ST.E.64 desc[UR36][R2.64], R12 ;  /* 0x0000000c02008985 */ /* 0x0041f6000c101b24 */
[----:B------:R-:W2:Y:S01]  /*30620*/  @!P1 LDL.64 R6, [R1+0x240] ;  /* 0x0002400001069983 */ /* 0x000ea20000100a00 */
[----:B------:R-:W-:-:S02]  /*30630*/  @!P1 LEA.HI R0, R0, R0, RZ, 0x1 ;  /* 0x0000000000009211 */ /* 0x000fc400078f08ff */
[----:B------:R-:W-:Y:S02]  /*30640*/  ISETP.GE.AND P0, PT, R8, UR4, PT ;  /* 0x0000000408007c0c */ /* 0x000fe4000bf06270 */
[----:B------:R-:W-:-:S05]  /*30650*/  @!P1 LOP3.LUT R0, R0, 0xfffffffe, RZ, 0xc0, !PT ;  /* 0xfffffffe00009812 */ /* 0x000fca00078ec0ff */
[----:B------:R-:W-:-:S04]  /*30660*/  @!P1 IMAD.WIDE R4, R0, 0x4, R16 ;  /* 0x0000000400049825 */ /* 0x000fc800078e0210 */
[----:B------:R-:W-:Y:S01]  /*30670*/  VIADD R0, R19, 0x18 ;  /* 0x0000001813007836 */ /* 0x000fe20000000000 */
[----:B--2---:R1:W-:Y:S04]  /*30680*/  @!P1 ST.E.64 desc[UR36][R4.64], R6 ;  /* 0x0000000604009985 */ /* 0x0043e8000c101b24 */
[----:B------:R-:W2:Y:S01]  /*30690*/  @!P0 LDL.64 R10, [R1+0x250] ;  /* 0x00025000010a8983 */ /* 0x000ea20000100a00 */
[----:B------:R-:W-:Y:S02]  /*306a0*/  @!P0 LEA.HI R8, R8, R8, RZ, 0x1 ;  /* 0x0000000808088211 */ /* 0x000fe400078f08ff */
[----:B------:R-:W-:Y:S02]  /*306b0*/  ISETP.GE.AND P1, PT, R0, UR4, PT ;  /* 0x0000000400007c0c */ /* 0x000fe4000bf26270 */
[----:B------:R-:W-:-:S05]  /*306c0*/  @!P0 LOP3.LUT R8, R8, 0xfffffffe, RZ, 0xc0, !PT ;  /* 0xfffffffe08088812 */ /* 0x000fca00078ec0ff */
[----:B------:R-:W-:-:S04]  /*306d0*/  @!P0 IMAD.WIDE R8, R8, 0x4, R16 ;  /* 0x0000000408088825 */ /* 0x000fc800078e0210 */
[----:B------:R-:W-:Y:S01]  /*306e0*/  VIADD R14, R19, 0x20 ;  /* 0x00000020130e7836 */ /* 0x000fe20000000000 */
[----:B--2---:R2:W-:Y:S04]  /*306f0*/  @!P0 ST.E.64 desc[UR36][R8.64], R10 ;  /* 0x0000000a08008985 */ /* 0x0045e8000c101b24 */
[----:B0-----:R-:W3:Y:S01]  /*30700*/  @!P1 LDL.64 R12, [R1+0x260] ;  /* 0x00026000010c9983 */ /* 0x001ee20000100a00 */
[----:B------:R-:W-:Y:S02]  /*30710*/  @!P1 LEA.HI R0, R0, R0, RZ, 0x1 ;  /* 0x0000000000009211 */ /* 0x000fe400078f08ff */
[----:B------:R-:W-:Y:S02]  /*30720*/  ISETP.GE.AND P0, PT, R14, UR4, PT ;  /* 0x000000040e007c0c */ /* 0x000fe4000bf06270 */
[----:B------:R-:W-:-:S05]  /*30730*/  @!P1 LOP3.LUT R0, R0, 0xfffffffe, RZ, 0xc0, !PT ;  /* 0xfffffffe00009812 */ /* 0x000fca00078ec0ff */
[----:B------:R-:W-:-:S04]  /*30740*/  @!P1 IMAD.WIDE R2, R0, 0x4, R16 ;  /* 0x0000000400029825 */ /* 0x000fc800078e0210 */
[----:B------:R-:W-:Y:S01]  /*30750*/  VIADD R0, R19, 0x28 ;  /* 0x0000002813007836 */ /* 0x000fe20000000000 */
[----:B---3--:R0:W-:Y:S04]  /*30760*/  @!P1 ST.E.64 desc[UR36][R2.64], R12 ;  /* 0x0000000c02009985 */ /* 0x0081e8000c101b24 */
[----:B-1----:R-:W3:Y:S01]  /*30770*/  @!P0 LDL.64 R4, [R1+0x270] ;  /* 0x0002700001048983 */ /* 0x002ee20000100a00 */
[----:B------:R-:W-:Y:S02]  /*30780*/  @!P0 LEA.HI R14, R14, R14, RZ, 0x1 ;  /* 0x0000000e0e0e8211 */ /* 0x000fe400078f08ff */
[----:B------:R-:W-:Y:S02]  /*30790*/  ISETP.GE.AND P1, PT, R0, UR4, PT ;  /* 0x0000000400007c0c */ /* 0x000fe4000bf26270 */
[----:B------:R-:W-:-:S05]  /*307a0*/  @!P0 LOP3.LUT R14, R14, 0xfffffffe, RZ, 0xc0, !PT ;  /* 0xfffffffe0e0e8812 */ /* 0x000fca00078ec0ff */
[----:B------:R-:W-:-:S04]  /*307b0*/  @!P0 IMAD.WIDE R14, R14, 0x4, R16 ;  /* 0x000000040e0e8825 */ /* 0x000fc800078e0210 */
[----:B--2---:R-:W-:Y:S01]  /*307c0*/  VIADD R8, R19, 0x30 ;  /* 0x0000003013087836 */ /* 0x004fe20000000000 */
[----:B---3--:R1:W-:Y:S04]  /*307d0*/  @!P0 ST.E.64 desc[UR36][R14.64], R4 ;  /* 0x000000040e008985 */ /* 0x0083e8000c101b24 */
[----:B------:R-:W2:Y:S01]  /*307e0*/  @!P1 LDL.64 R6, [R1+0x280] ;  /* 0x0002800001069983 */ /* 0x000ea20000100a00 */
[----:B------:R-:W-:Y:S02]  /*307f0*/  @!P1 LEA.HI R0, R0, R0, RZ, 0x1 ;  /* 0x0000000000009211 */ /* 0x000fe400078f08ff */
[----:B------:R-:W-:Y:S02]  /*30800*/  ISETP.GE.AND P0, PT, R8, UR4, PT ;  /* 0x0000000408007c0c */ /* 0x000fe4000bf06270 */
[----:B------:R-:W-:-:S05]  /*30810*/  @!P1 LOP3.LUT R0, R0, 0xfffffffe, RZ, 0xc0, !PT ;  /* 0xfffffffe00009812 */ /* 0x000fca00078ec0ff */
[----:B0-----:R-:W-:-:S04]  /*30820*/  @!P1 IMAD.WIDE R2, R0, 0x4, R16 ;  /* 0x0000000400029825 */ /* 0x001fc800078e0210 */
        /* <DEDUP_REMOVED lines=9> */
[----:B-1----:R-:W3:Y:S01]  /*308c0*/  @!P1 LDL.64 R4, [R1+0x2a0] ;  /* 0x0002a00001049983 */ /* 0x002ee20000100a00 */
[----:B------:R-:W-:Y:S02]  /*308d0*/  @!P1 LEA.HI R0, R0, R0, RZ, 0x1 ;  /* 0x0000000000009211 */ /* 0x000fe400078f08ff */
[----:B------:R-:W-:Y:S02]  /*308e0*/  ISETP.GE.AND P0, PT, R12, UR4, PT ;  /* 0x000000040c007c0c */ /* 0x000fe4000bf06270 */
[----:B------:R-:W-:-:S05]  /*308f0*/  @!P1 LOP3.LUT R0, R0, 0xfffffffe, RZ, 0xc0, !PT ;  /* 0xfffffffe00009812 */ /* 0x000fca00078ec0ff */
[----:B0-----:R-:W-:-:S04]  /*30900*/  @!P1 IMAD.WIDE R2, R0, 0x4, R16 ;  /* 0x0000000400029825 */ /* 0x001fc800078e0210 */
[----:B------:R-:W-:Y:S01]  /*30910*/  VIADD R0, R19, 0x48 ;  /* 0x0000004813007836 */ /* 0x000fe20000000000 */
[----:B---3--:R0:W-:Y:S04]  /*30920*/  @!P1 ST.E.64 desc[UR36][R2.64], R4 ;  /* 0x0000000402009985 */ /* 0x0081e8000c101b24 */
[----:B------:R-:W3:Y:S01]  /*30930*/  @!P0 LDL.64 R6, [R1+0x2b0] ;  /* 0x0002b00001068983 */ /* 0x000ee20000100a00 */
        /* <DEDUP_REMOVED lines=18> */
[----:B-1----:R-:W-:Y:S01]  /*30a60*/  VIADD R12, R19, 0x60 ;  /* 0x00000060130c7836 */ /* 0x002fe20000000000 */
[----:B--2---:R1:W-:Y:S04]  /*30a70*/  @!P0 ST.E.64 desc[UR36][R10.64], R4 ;  /* 0x000000040a008985 */ /* 0x0043e8000c101b24 */
        /* <DEDUP_REMOVED lines=87> */
[----:B0-----:R-:W-:-:S05]  /*30ff0*/  @!P1 LOP3.LUT R3, R0, 0xfffffffe, RZ, 0xc0, !PT ;  /* 0xfffffffe00039812 */ /* 0x001fca00078ec0ff */
[----:B------:R-:W-:-:S04]  /*31000*/  @!P1 IMAD.WIDE R2, R3, 0x4, R16 ;  /* 0x0000000403029825 */ /* 0x000fc800078e0210 */
[----:B------:R-:W-:Y:S01]  /*31010*/  VIADD R0, R19, 0xc8 ;  /* 0x000000c813007836 */ /* 0x000fe20000000000 */
[----:B--2---:R0:W-:Y:S04]  /*31020*/  @!P1 ST.E.64 desc[UR36][R2.64], R6 ;  /* 0x0000000602009985 */ /* 0x0041e8000c101b24 */
[----:B------:R-:W2:Y:S01]  /*31030*/  @!P0 LDL.64 R8, [R1+0x3b0] ;  /* 0x0003b00001088983 */ /* 0x000ea20000100a00 */
[----:B------:R-:W-:Y:S02]  /*31040*/  @!P0 LEA.HI R12, R12, R12, RZ, 0x1 ;  /* 0x0000000c0c0c8211 */ /* 0x000fe400078f08ff */
[----:B------:R-:W-:Y:S02]  /*31050*/  ISETP.GE.AND P1, PT, R0, UR4, PT ;  /* 0x0000000400007c0c */ /* 0x000fe4000bf26270 */
[----:B-1----:R-:W-:-:S05]  /*31060*/  @!P0 LOP3.LUT R5, R12, 0xfffffffe, RZ, 0xc0, !PT ;  /* 0xfffffffe0c058812 */ /* 0x002fca00078ec0ff */
[----:B------:R-:W-:-:S04]  /*31070*/  @!P0 IMAD.WIDE R4, R5, 0x4, R16 ;  /* 0x0000000405048825 */ /* 0x000fc800078e0210 */
[----:B------:R-:W-:Y:S01]  /*31080*/  VIADD R12, R19, 0xd0 ;  /* 0x000000d0130c7836 */ /* 0x000fe20000000000 */
        /* <DEDUP_REMOVED lines=36> */
[----:B------:R-:W3:Y:S01]  /*312d0*/  @!P0 LDL.64 R8, [R1+0x410] ;  /* 0x0004100001088983 */ /* 0x000ee20000100a00 */
[----:B------:R-:W-:Y:S02]  /*312e0*/  @!P0 LEA.HI R12, R12, R12, RZ, 0x1 ;  /* 0x0000000c0c0c8211 */ /* 0x000fe400078f08ff */
[----:B------:R-:W-:Y:S02]  /*312f0*/  ISETP.GE.AND P1, PT, R0, UR4, PT ;  /* 0x0000000400007c0c */ /* 0x000fe4000bf26270 */
[----:B-1----:R-:W-:-:S05]  /*31300*/  @!P0 LOP3.LUT R5, R12, 0xfffffffe, RZ, 0xc0, !PT ;  /* 0xfffffffe0c058812 */ /* 0x002fca00078ec0ff */
[----:B------:R-:W-:-:S05]  /*31310*/  @!P0 IMAD.WIDE R4, R5, 0x4, R16 ;  /* 0x0000000405048825 */ /* 0x000fca00078e0210 */
[----:B---3--:R2:W-:Y:S04]  /*31320*/  @!P0 ST.E.64 desc[UR36][R4.64], R8 ;  /* 0x0000000804008985 */ /* 0x0085e8000c101b24 */
[----:B------:R-:W3:Y:S01]  /*31330*/  @!P1 LDL.64 R12, [R1+0x420] ;  /* 0x00042000010c9983 */ /* 0x000ee20000100a00 */
[----:B------:R-:W-:-:S04]  /*31340*/  @!P1 LEA.HI R0, R0, R0, RZ, 0x1 ;  /* 0x0000000000009211 */ /* 0x000fc800078f08ff */
[----:B------:R-:W-:-:S05]  /*31350*/  @!P1 LOP3.LUT R11, R0, 0xfffffffe, RZ, 0xc0, !PT ;  /* 0xfffffffe000b9812 */ /* 0x000fca00078ec0ff */
[----:B------:R-:W-:-:S05]  /*31360*/  @!P1 IMAD.WIDE R16, R11, 0x4, R16 ;  /* 0x000000040b109825 */ /* 0x000fca00078e0210 */
[----:B---3--:R2:W-:Y:S02]  /*31370*/  @!P1 ST.E.64 desc[UR36][R16.64], R12 ;  /* 0x0000000c10009985 */ /* 0x0085e4000c101b24 */
.L_x_2289:
[----:B------:R-:W-:Y:S05]  /*31380*/  BSYNC B0 ;  /* 0x0000000000007941 */ /* 0x000fea0003800000 */
.L_x_2288:
[----:B------:R-:W-:Y:S01]  /*31390*/  ISETP.GE.AND P0, PT, R21, R18, PT ;  /* 0x000000121500720c */ /* 0x000fe20003f06270 */
[----:B------:R1:W3:Y:S04]  /*313a0*/  SHFL.IDX PT, R15, R22, 0x1, 0x1c1f ;  /* 0x003c1f00160f7f89 */ /* 0x0002e800000e0000 */
[----:B------:R1:W4:Y:S08]  /*313b0*/  SHFL.IDX PT, R14, R20, 0x1, 0x1c1f ;  /* 0x003c1f00140e7f89 */ /* 0x00033000000e0000 */
[----:B-1----:R-:W-:Y:S05]  /*313c0*/  @P0 BRA `(.L_x_2183) ;  /* 0x0000005800c00947 */ /* 0x002fea0003800000 */
[----:B--2---:R-:W1:Y:S02]  /*313d0*/  LDC R17, c[0x0][0xbc8] ;  /* 0x0002f200ff117b82 */ /* 0x004e640000000800 */
[----:B-1----:R-:W-:-:S13]  /*313e0*/  ISETP.GE.AND P0, PT, R19, R17, PT ;  /* 0x000000111300720c */ /* 0x002fda0003f06270 */
[----:B------:R-:W2:Y:S01]  /*313f0*/  @!P0 LDL.64 R12, [R1+0x238] ;  /* 0x00023800010c8983 */ /* 0x000ea20000100a00 */
[C---:B------:R-:W-:Y:S02]  /*31400*/  VIADD R0, R19.reuse, 0x8 ;  /* 0x0000000813007836 */ /* 0x040fe40000000000 */
[----:B0--34-:R-:W-:-:S03]  /*31410*/  @!P0 IMAD.WIDE R2, R19, 0x4, R14 ;  /* 0x0000000413028825 */ /* 0x019fc600078e020e */
[C---:B------:R-:W-:Y:S01]  /*31420*/  ISETP.GE.AND P1, PT, R0.reuse, R17, PT ;  /* 0x000000110000720c */ /* 0x040fe20003f26270 */
[----:B------:R-:W-:Y:S01]  /*31430*/  VIADD R10, R19, 0x10 ;  /* 0x00000010130a7836 */ /* 0x000fe20000000000 */
[----:B--2---:R0:W-:Y:S11]  /*31440*/  @!P0 ST.E.64 desc[UR36][R2.64], R12 ;  /* 0x0000000c02008985 */ /* 0x0041f6000c101b24 */
[----:B------:R-:W2:Y:S01]  /*31450*/  @!P1 LDL.64 R6, [R1+0x248] ;  /* 0x0002480001069983 */ /* 0x000ea20000100a00 */
[----:B------:R-:W-:-:S02]  /*31460*/  @!P1 LEA.HI R0, R0, R0, RZ, 0x1 ;  /* 0x0000000000009211 */ /* 0x000fc400078f08ff */
[----:B------:R-:W-:Y:S02]  /*31470*/  ISETP.GE.AND P0, PT, R10, R17, PT ;  /* 0x000000110a00720c */ /* 0x000fe40003f06270 */
[----:B------:R-:W-:-:S05]  /*31480*/  @!P1 LOP3.LUT R0, R0, 0xfffffffe, RZ, 0xc0, !PT ;  /* 0xfffffffe00009812 */ /* 0x000fca00078ec0ff */
[----:B------:R-:W-:-:S04]  /*31490*/  @!P1 IMAD.WIDE R4, R0, 0x4, R14 ;  /* 0x0000000400049825 */ /* 0x000fc800078e020e */
[----:B------:R-:W-:Y:S01]  /*314a0*/  VIADD R0, R19, 0x18 ;  /* 0x0000001813007836 */ /* 0x000fe20000000000 */
[----:B--2---:R1:W-:Y:S04]  /*314b0*/  @!P1 ST.E.64 desc[UR36][R4.64], R6 ;  /* 0x0000000604009985 */ /* 0x0043e8000c101b24 */
[----:B------:R-:W2:Y:S01]  /*314c0*/  @!P0 LDL.64 R8, [R1+0x258] ;  /* 0x0002580001088983 */ /* 0x000ea20000100a00 */
[----:B------:R-:W-:Y:S02]  /*314d0*/  @!P0 LEA.HI R10, R10, R10, RZ, 0x1 ;  /* 0x0000000a0a0a8211 */ /* 0x000fe400078f08ff */
[----:B------:R-:W-:Y:S02]  /*314e0*/  ISETP.GE.AND P1, PT, R0, R17, PT ;  /* 0x000000110000720c */ /* 0x000fe40003f26270 */
[----:B0-----:R-:W-:-:S05]  /*314f0*/  @!P0 LOP3.LUT R2, R10, 0xfffffffe, RZ, 0xc0, !PT ;  /* 0xfffffffe0a028812 */ /* 0x001fca00078ec0ff */
[----:B------:R-:W-:-:S04]  /*31500*/  @!P0 IMAD.WIDE R2, R2, 0x4, R14 ;  /* 0x0000000402028825 */ /* 0x000fc800078e020e */
[----:B------:R-:W-:Y:S01]  /*31510*/  VIADD R12, R19, 0x20 ;  /* 0x00000020130c7836 */ /* 0x000fe20000000000 */
[----:B--2---:R0:W-:Y:S04]  /*31520*/  @!P0 ST.E.64 desc[UR36][R2.64], R8 ;  /* 0x0000000802008985 */ /* 0x0041e8000c101b24 */
[----:B------:R-:W2:Y:S01]  /*31530*/  @!P1 LDL.64 R10, [R1+0x268] ;  /* 0x00026800010a9983 */ /* 0x000ea20000100a00 */
[----:B------:R-:W-:Y:S02]  /*31540*/  @!P1 LEA.HI R0, R0, R0, RZ, 0x1 ;  /* 0x0000000000009211 */ /* 0x000fe400078f08ff */
[----:B------:R-:W-:Y:S02]  /*31550*/  ISETP.GE.AND P0, PT, R12, R17, PT ;  /* 0x000000110c00720c */ /* 0x000fe40003f06270 */
[----:B------:R-:W-:-:S05]  /*31560*/  @!P1 LOP3.LUT R0, R0, 0xfffffffe, RZ, 0xc0, !PT ;  /* 0xfffffffe00009812 */ /* 0x000fca00078ec0ff */
[----:B-1----:R-:W-:-:S04]  /*31570*/  @!P1 IMAD.WIDE R4, R0, 0x4, R14 ;  /* 0x0000000400049825 */ /* 0x002fc800078e020e */
        /* <DEDUP_REMOVED lines=96> */
[----:B-1----:R-:W-:-:S05]  /*31b80*/  @!P1 LOP3.LUT R5, R0, 0xfffffffe, RZ, 0xc0, !PT ;  /* 0xfffffffe00059812 */ /* 0x002fca00078ec0ff */
        /* <DEDUP_REMOVED lines=77> */
[----:B------:R-:W-:-:S06]  /*32060*/  @!P0 IMAD.WIDE R2, R3, 0x4, R14 ;  /* 0x0000000403028825 */ /* 0x000fcc00078e020e */
[----:B------:R-:W-:Y:S01]  /*32070*/  @!P1 LEA.HI R0, R0, R0, RZ, 0x1 ;  /* 0x0000000000009211 */ /* 0x000fe200078f08ff */
[----:B--2---:R0:W-:Y:S04]  /*32080*/  @!P0 ST.E.64 desc[UR36][R2.64], R6 ;  /* 0x0000000602008985 */ /* 0x0041e8000c101b24 */
[----:B------:R-:W2:Y:S01]  /*32090*/  @!P1 LDL.64 R8, [R1+0x408] ;  /* 0x0004080001089983 */ /* 0x000ea20000100a00 */
[----:B------:R-:W-:Y:S01]  /*320a0*/  @!P1 LOP3.LUT R13, R0, 0xfffffffe, RZ, 0xc0, !PT ;  /* 0xfffffffe000d9812 */ /* 0x000fe200078ec0ff */
[C---:B------:R-:W-:Y:S01]  /*320b0*/  VIADD R0, R19.reuse, 0xf0 ;  /* 0x000000f013007836 */ /* 0x040fe20000000000 */
[----:B------:R-:W-:Y:S01]  /*320c0*/  BSSY B0, `(.L_x_2290) ;  /* 0x000000c000007945 */ /* 0x000fe20003800000 */
[----:B------:R-:W-:Y:S02]  /*320d0*/  VIADD R19, R19, 0xf8 ;  /* 0x000000f813137836 */ /* 0x000fe40000000000 */
[----:B-1----:R-:W-:Y:S01]  /*320e0*/  @!P1 IMAD.WIDE R4, R13, 0x4, R14 ;  /* 0x000000040d049825 */ /* 0x002fe200078e020e */
[----:B------:R-:W-:-:S04]  /*320f0*/  ISETP.GE.AND P0, PT, R0, R17, PT ;  /* 0x000000110000720c */ /* 0x000fc80003f06270 */
[----:B--2---:R0:W-:Y:S01]  /*32100*/  @!P1 ST.E.64 desc[UR36][R4.64], R8 ;  /* 0x0000000804009985 */ /* 0x0041e2000c101b24 */
[----:B------:R-:W-:-:S08]  /*32110*/  ISETP.GE.AND P1, PT, R19, R17, PT ;  /* 0x000000111300720c */ /* 0x000fd00003f26270 */
[----:B------:R-:W-:Y:S05]  /*32120*/  @P0 BRA `(.L_x_2291) ;  /* 0x0000000000140947 */ /* 0x000fea0003800000 */
[----:B0-----:R-:W2:Y:S01]  /*32130*/  LDL.64 R4, [R1+0x418] ;  /* 0x0004180001047983 */ /* 0x001ea20000100a00 */
[----:B------:R-:W-:-:S04]  /*32140*/  LEA.HI R0, R0, R0, RZ, 0x1 ;  /* 0x0000000000007211 */ /* 0x000fc800078f08ff */
[----:B------:R-:W-:-:S05]  /*32150*/  LOP3.LUT R3, R0, 0xfffffffe, RZ, 0xc0, !PT ;  /* 0xfffffffe00037812 */ /* 0x000fca00078ec0ff */
[----:B------:R-:W-:-:S05]  /*32160*/  IMAD.WIDE R2, R3, 0x4, R14 ;  /* 0x0000000403027825 */ /* 0x000fca00078e020e */
[----:B--2---:R1:W-:Y:S02]  /*32170*/  ST.E.64 desc[UR36][R2.64], R4 ;  /* 0x0000000402007985 */ /* 0x0043e4000c101b24 */
.L_x_2291:
[----:B------:R-:W-:Y:S05]  /*32180*/  BSYNC B0 ;  /* 0x0000000000007941 */ /* 0x000fea0003800000 */
.L_x_2290:
[----:B------:R-:W-:Y:S05]  /*32190*/  @P1 BRA `(.L_x_2183) ;  /* 0x0000004c004c1947 */ /* 0x000fea0003800000 */
[----:B01----:R-:W2:Y:S01]  /*321a0*/  LDL.64 R4, [R1+0x428] ;  /* 0x0004280001047983 */ /* 0x003ea20000100a00 */
[----:B------:R-:W-:-:S04]  /*321b0*/  LEA.HI R19, R19, R19, RZ, 0x1 ;  /* 0x0000001313137211 */ /* 0x000fc800078f08ff */
[----:B------:R-:W-:-:S05]  /*321c0*/  LOP3.LUT R3, R19, 0xfffffffe, RZ, 0xc0, !PT ;  /* 0xfffffffe13037812 */ /* 0x000fca00078ec0ff */
[----:B------:R-:W-:-:S05]  /*321d0*/  IMAD.WIDE R2, R3, 0x4, R14 ;  /* 0x0000000403027825 */ /* 0x000fca00078e020e */
[----:B--2---:R0:W-:Y:S01]  /*321e0*/  ST.E.64 desc[UR36][R2.64], R4 ;  /* 0x0000000402007985 */ /* 0x0041e2000c101b24 */
[----:B------:R-:W-:Y:S05]  /*321f0*/  BRA `(.L_x_2183) ;  /* 0x0000004c00347947 */ /* 0x000fea0003800000 */
.L_x_2287:
[----:B------:R-:W1:Y:S02]  /*32200*/  S2R R0, SR_TID.X ;  /* 0x0000000000007919 */ /* 0x000e640000002100 */
[----:B-1----:R-:W-:-:S05]  /*32210*/  VIADD R0, R0, 0xffffff80 ;  /* 0xffffff8000007836 */ /* 0x002fca0000000000 */
[----:B------:R-:W-:-:S13]  /*32220*/  ISETP.GT.AND P0, PT, R0, 0x7f, PT ;  /* 0x0000007f0000780c */ /* 0x000fda0003f04270 */
[----:B------:R-:W-:Y:S05]  /*32230*/  @P0 BRA `(.L_x_2183) ;  /* 0x0000004c00240947 */ /* 0x000fea0003800000 */
[----:B0-----:R-:W0:Y:S01]  /*32240*/  S2R R3, SR_CTAID.X ;  /* 0x0000000000037919 */ /* 0x001e220000002500 */
[----:B--2---:R-:W1:Y:S01]  /*32250*/  LDC R4, c[0x0][0xce8] ;  /* 0x00033a00ff047b82 */ /* 0x004e620000000800 */
[----:B------:R-:W-:Y:S02]  /*32260*/  ULDC UR4, c[0x0][0xb88] ;  /* 0x0002e20000047ab9 */ /* 0x000fe40000000800 */
[----:B-1----:R-:W-:Y:S02]  /*32270*/  IMAD R5, R4, UR4, RZ ;  /* 0x0000000404057c24 */ /* 0x002fe4000f8e02ff */
[----:B0-----:R-:W-:-:S05]  /*32280*/  IMAD R0, R3, 0x80, R0 ;  /* 0x0000008003007824 */ /* 0x001fca00078e0200 */
[----:B------:R-:W-:-:S13]  /*32290*/  ISETP.GE.AND P0, PT, R0, R5, PT ;  /* 0x000000050000720c */ /* 0x000fda0003f06270 */
[----:B------:R-:W-:Y:S05]  /*322a0*/  @P0 BRA `(.L_x_2183) ;  /* 0x0000004c00080947 */ /* 0x000fea0003800000 */
[----:B------:R-:W-:Y:S01]  /*322b0*/  ISETP.NE.AND P0, PT, R4, 0x1, PT ;  /* 0x000000010400780c */ /* 0x000fe20003f05270 */
[----:B------:R-:W-:Y:S01]  /*322c0*/  USHF.R.S32.HI UR6, URZ, 0x1f, UR58 ;  /* 0x0000001f3f067899 */ /* 0x000fe2000801143a */
[----:B------:R-:W-:Y:S01]  /*322d0*/  IMAD.MOV.U32 R2, RZ, RZ, R0 ;  /* 0x000000ffff027224 */ /* 0x000fe200078e0000 */
[----:B------:R-:W-:Y:S01]  /*322e0*/  ULDC.64 UR8, c[0x0][0xcd0] ;  /* 0x0003340000087ab9 */ /* 0x000fe20000000a00 */
[----:B------:R-:W-:Y:S02]  /*322f0*/  USHF.R.S32.HI UR7, URZ, 0x1f, UR61 ;  /* 0x0000001f3f077899 */ /* 0x000fe4000801143d */
[----:B------:R-:W-:Y:S02]  /*32300*/  UIMAD UR6, UR6, UR8, URZ ;  /* 0x00000008060672a4 */ /* 0x000fe4000f8e023f */
[----:B------:R-:W-:Y:S02]  /*32310*/  UIMAD.WIDE.U32 UR4, UR58, UR8, URZ ;  /* 0x000000083a0472a5 */ /* 0x000fe4000f8e003f */
[----:B------:R-:W-:-:S03]  /*32320*/  UIMAD UR6, UR58, UR9, UR6 ;  /* 0x000000093a0672a4 */ /* 0x000fc6000f8e0206 */
[----:B------:R-:W0:Y:S01]  /*32330*/  @P0 LDC R3, c[0x0][0xcec] ;  /* 0x00033b00ff030b82 */ /* 0x000e220000000800 */
[----:B------:R-:W-:Y:S01]  /*32340*/  ULDC.64 UR8, c[0x0][0xcd8] ;  /* 0x0003360000087ab9 */ /* 0x000fe20000000a00 */
[----:B------:R-:W-:Y:S02]  /*32350*/  UIADD3 UR5, UR5, UR6, URZ ;  /* 0x0000000605057290 */ /* 0x000fe4000fffe03f */
[----:B------:R-:W-:Y:S02]  /*32360*/  UIMAD UR7, UR7, UR8, URZ ;  /* 0x00000008070772a4 */ /* 0x000fe4000f8e023f */
[----:B------:R-:W-:Y:S02]  /*32370*/  USHF.R.S32.HI UR6, URZ, 0x1f, UR59 ;  /* 0x0000001f3f067899 */ /* 0x000fe4000801143b */
[----:B------:R-:W1:Y:S01]  /*32380*/  @P0 LDC R6, c[0x0][0xcf0] ;  /* 0x00033c00ff060b82 */ /* 0x000e620000000800 */
[----:B------:R-:W-:Y:S02]  /*32390*/  UIMAD UR7, UR61, UR9, UR7 ;  /* 0x000000093d0772a4 */ /* 0x000fe4000f8e0207 */
[----:B------:R-:W-:-:S03]  /*323a0*/  UIMAD.WIDE.U32 UR4, UR61, UR8, UR4 ;  /* 0x000000083d0472a5 */ /* 0x000fc6000f8e0004 */
[----:B------:R-:W-:Y:S01]  /*323b0*/  ULDC.64 UR8, c[0x0][0xce0] ;  /* 0x0003380000087ab9 */ /* 0x000fe20000000a00 */
[----:B------:R-:W-:Y:S02]  /*323c0*/  UIADD3 UR5, UR7, UR5, URZ ;  /* 0x0000000507057290 */ /* 0x000fe4000fffe03f */
[----:B------:R-:W-:Y:S02]  /*323d0*/  UIMAD UR6, UR6, UR8, URZ ;  /* 0x00000008060672a4 */ /* 0x000fe4000f8e023f */
[----:B------:R-:W-:Y:S02]  /*323e0*/  UIMAD.WIDE.U32 UR4, UR59, UR8, UR4 ;  /* 0x000000083b0472a5 */ /* 0x000fe4000f8e0004 */
[----:B------:R-:W-:Y:S01]  /*323f0*/  UIMAD UR6, UR59, UR9, UR6 ;  /* 0x000000093b0672a4 */ /* 0x000fe2000f8e0206 */
[----:B0-----:R-:W-:-:S05]  /*32400*/  @P0 IMAD.HI.U32 R3, R0, R3, RZ ;  /* 0x0000000300030227 */ /* 0x001fca00078e00ff */
[----:B-1----:R-:W-:-:S04]  /*32410*/  @P0 SHF.R.U32.HI R2, RZ, R6, R3 ;  /* 0x00000006ff020219 */ /* 0x002fc80000011603 */
[--C-:B------:R-:W-:Y:S01]  /*32420*/  SHF.R.S32.HI R3, RZ, 0x1f, R2.reuse ;  /* 0x0000001fff037819 */ /* 0x100fe20000011402 */
[----:B------:R-:W-:Y:S01]  /*32430*/  IMAD.MOV R5, RZ, RZ, -R2 ;  /* 0x000000ffff057224 */ /* 0x000fe200078e0a02 */
[----:B------:R-:W-:-:S03]  /*32440*/  IADD3 R2, P0, R2, UR4, RZ ;  /* 0x0000000402027c10 */ /* 0x000fc6000ff1e0ff */
[----:B------:R-:W-:Y:S02]  /*32450*/  IMAD R5, R4, R5, R0 ;  /* 0x0000000504057224 */ /* 0x000fe400078e0200 */
[----:B------:R-:W-:Y:S01]  /*32460*/  IMAD.U32 R4, RZ, RZ, UR6 ;  /* 0x00000006ff047e24 */ /* 0x000fe2000f8e00ff */
[----:B------:R-:W-:Y:S02]  /*32470*/  ULDC.64 UR6, c[0x0][0xcc8] ;  /* 0x0003320000067ab9 */ /* 0x000fe40000000a00 */
[----:B------:R-:W-:Y:S02]  /*32480*/  SHF.R.S32.HI R0, RZ, 0x1f, R5 ;  /* 0x0000001fff007819 */ /* 0x000fe40000011405 */
[----:B------:R-:W-:Y:S01]  /*32490*/  IADD3.X R3, R3, UR5, R4, P0, !PT ;  /* 0x0000000503037c10 */ /* 0x000fe200087fe404 */
[----:B------:R-:W-:Y:S02]  /*324a0*/  ULDC.64 UR4, c[0x0][0xca8] ;  /* 0x00032a0000047ab9 */ /* 0x000fe40000000a00 */
[----:B------:R-:W-:-:S02]  /*324b0*/  IMAD R0, R0, UR6, RZ ;  /* 0x0000000600007c24 */ /* 0x000fc4000f8e02ff */
[----:B------:R-:W-:-:S04]  /*324c0*/  IMAD.WIDE.U32 R2, R5, UR6, R2 ;  /* 0x0000000605027c25 */ /* 0x000fc8000f8e0002 */
[----:B------:R-:W-:Y:S01]  /*324d0*/  IMAD R7, R5, UR7, R0 ;  /* 0x0000000705077c24 */ /* 0x000fe2000f8e0200 */
[----:B------:R-:W-:-:S03]  /*324e0*/  LEA R4, P0, R2, UR4, 0x2 ;  /* 0x0000000402047c11 */ /* 0x000fc6000f8010ff */
[----:B------:R-:W-:-:S05]  /*324f0*/  IMAD.IADD R3, R3, 0x1, R7 ;  /* 0x0000000103037824 */ /* 0x000fca00078e0207 */
[----:B------:R-:W-:Y:S01]  /*32500*/  LEA.HI.X R5, R2, UR5, R3, 0x2, P0 ;  /* 0x0000000502057c11 */ /* 0x000fe200080f1403 */
[----:B------:R-:W-:-:S05]  /*32510*/  IMAD.MOV.U32 R3, RZ, RZ, -0x800000 ;  /* 0xff800000ff037424 */ /* 0x000fca00078e00ff */
[----:B------:R0:W-:Y:S01]  /*32520*/  STG.E desc[UR36][R4.64], R3 ;  /* 0x0000000304007986 */ /* 0x0001e2000c101924 */
[----:B------:R-:W-:Y:S05]  /*32530*/  BRA `(.L_x_2183) ;  /* 0x0000004800647947 */ /* 0x000fea0003800000 */
.L_x_2181:
[----:B------:R-:W-:-:S08]  /*32540*/  NOP ;  /* 0x0000000000007918 */ /* 0x000fd00000000000 */
[----:B0-----:R-:W0:-:S00]  /*32550*/  USETMAXREG.DEALLOC.CTAPOOL 0x28 ;  /* 0x00000028000079c8 */ /* 0x001e0000080e0500 */
        /* <DEDUP_REMOVED lines=16> */
.L_x_2292:
[----:B------:R-:W-:Y:S01]  /*32660*/  ULDC UR7, c[0x0][0xd50] ;  /* 0x0003540000077ab9 */ /* 0x000fe20000000800 */
[----:B------:R-:W-:Y:S01]  /*32670*/  UMOV UR39, UR6 ;  /* 0x0000000600277c82 */ /* 0x000fe20008000000 */
[----:B------:R-:W-:-:S11]  /*32680*/  UISETP.NE.AND UP0, UPT, UR7, 0x1, UPT ;  /* 0x000000010700788c */ /* 0x000fd6000bf05270 */
[----:B------:R-:W-:Y:S01]  /*32690*/  @UP0 ULDC UR4, c[0x0][0xd54] ;  /* 0x0003550000040ab9 */ /* 0x000fe20000000800 */
[----:B------:R-:W-:Y:S01]  /*326a0*/  @UP0 ULDC UR8, c[0x0][0xd58] ;  /* 0x0003560000080ab9 */ /* 0x000fe20000000800 */
[----:B------:R-:W-:-:S04]  /*326b0*/  UIMAD.WIDE.U32 UR4, UR6, UR4, URZ ;  /* 0x00000004060472a5 */ /* 0x000fc8000f8e003f */
[----:B------:R-:W-:-:S12]  /*326c0*/  @UP0 USHF.R.U32.HI UR39, URZ, UR8, UR5 ;  /* 0x000000083f270299 */ /* 0x000fd80008011605 */
.L_x_2293:
        /* <DEDUP_REMOVED lines=53> */
.L_x_2296:
[----:B------:R-:W-:-:S11]  /*32a20*/  UISETP.NE.AND UP0, UPT, UR5, 0x1, UPT ;  /* 0x000000010500788c */ /* 0x000fd6000bf05270 */
[----:B------:R-:W-:Y:S02]  /*32a30*/  @UP0 ULDC.64 UR12, c[0x0][0xae0] ;  /* 0x0002b800000c0ab9 */ /* 0x000fe40000000a00 */
[----:B------:R-:W-:-:S04]  /*32a40*/  UIMAD.WIDE.U32 UR6, UR8, UR12, URZ ;  /* 0x0000000c080672a5 */ /* 0x000fc8000f8e003f */
[----:B------:R-:W-:-:S12]  /*32a50*/  @UP0 USHF.R.U32.HI UR8, URZ, UR13, UR7 ;  /* 0x0000000d3f080299 */ /* 0x000fd80008011607 */
.L_x_2297:
[----:B------:R-:W-:-:S04]  /*32a60*/  UIMAD UR8, UR8, UR5, UR5 ;  /* 0x00000005080872a4 */ /* 0x000fc8000f8e0205 */
[----:B------:R-:W-:-:S04]  /*32a70*/  UISETP.LT.AND UP0, UPT, UR4, UR8, UPT ;  /* 0x000000080400728c */ /* 0x000fc8000bf01270 */
[----:B------:R-:W-:-:S12]  /*32a80*/  USEL UR4, UR4, UR8, UP0 ;  /* 0x0000000804047287 */ /* 0x000fd80008000000 */
.L_x_2295:
        /* <DEDUP_REMOVED lines=26> */
.L_x_2299:
[----:B------:R-:W-:-:S11]  /*32c30*/  UISETP.NE.AND UP0, UPT, UR5, 0x1, UPT ;  /* 0x000000010500788c */ /* 0x000fd6000bf05270 */
[----:B------:R-:W-:Y:S02]  /*32c40*/  @UP0 ULDC.64 UR10, c[0x0][0xae0] ;  /* 0x0002b800000a0ab9 */ /* 0x000fe40000000a00 */
[----:B------:R-:W-:-:S04]  /*32c50*/  UIMAD.WIDE.U32 UR6, UR4, UR10, URZ ;  /* 0x0000000a040672a5 */ /* 0x000fc8000f8e003f */
[----:B------:R-:W-:-:S12]  /*32c60*/  @UP0 USHF.R.U32.HI UR4, URZ, UR11, UR7 ;  /* 0x0000000b3f040299 */ /* 0x000fd80008011607 */
.L_x_2300:
[----:B------:R-:W-:-:S04]  /*32c70*/  UIMAD UR4, UR4, UR5, URZ ;  /* 0x00000005040472a4 */ /* 0x000fc8000f8e023f */
[----:B------:R-:W-:-:S04]  /*32c80*/  UISETP.LT.AND UP0, UPT, UR8, UR4, UPT ;  /* 0x000000040800728c */ /* 0x000fc8000bf01270 */
[----:B------:R-:W-:-:S12]  /*32c90*/  USEL UR8, UR8, UR4, !UP0 ;  /* 0x0000000408087287 */ /* 0x000fd8000c000000 */
.L_x_2298:
        /* <DEDUP_REMOVED lines=44> */
.L_x_2301:
        /* <DEDUP_REMOVED lines=32> */
.L_x_2302:
        /* <DEDUP_REMOVED lines=20> */
.L_x_2304:
        /* <DEDUP_REMOVED lines=15> */
.L_x_2303:
[----:B------:R-:W0:Y:S01]  /*33390*/  LDC.64 R2, c[0x0][0xaf0] ;  /* 0x0002bc00ff027b82 */ /* 0x000e220000000a00 */
[----:B------:R-:W-:-:S07]  /*333a0*/  IMAD.MOV.U32 R30, RZ, RZ, R19 ;  /* 0x000000ffff1e7224 */ /* 0x000fce00078e0013 */
[----:B------:R-:W1:Y:S01]  /*333b0*/  LDC R12, c[0x0][0x430] ;  /* 0x00010c00ff0c7b82 */ /* 0x000e620000000800 */
[C---:B------:R-:W-:Y:S01]  /*333c0*/  IMAD.SHL.U32 R0, R27.reuse, 0x10, RZ ;  /* 0x000000101b007824 */ /* 0x040fe200078e00ff */
[C---:B------:R-:W-:Y:S02]  /*333d0*/  LOP3.LUT R7, R27.reuse, 0x7f, RZ, 0xc0, !PT ;  /* 0x0000007f1b077812 */ /* 0x040fe400078ec0ff */
        /* <DEDUP_REMOVED lines=13> */
[----:B------:R-:W-:-:S04]  /*334b0*/  IMAD R4, R0, 0x60, R32 ;  /* 0x0000006000047824 */ /* 0x000fc800078e0220 */
[C---:B-----5:R-:W-:Y:S01]  /*334c0*/  IMAD.IADD R10, R4.reuse, 0x1, R25 ;  /* 0x00000001040a7824 */ /* 0x060fe200078e0219 */
[----:B------:R-:W-:Y:S01]  /*334d0*/  ISETP.GE.AND P0, PT, R4, UR41, PT ;  /* 0x0000002904007c0c */ /* 0x000fe2000bf06270 */
[----:B0-----:R-:W0:Y:S01]  /*334e0*/  @P1 LDC R2, c[0x0][0x434] ;  /* 0x00010d00ff021b82 */ /* 0x001e220000000800 */
[----:B------:R-:W-:Y:S01]  /*334f0*/  @P1 LOP3.LUT R16, R16, 0x4000, RZ, 0xfc, !PT ;  /* 0x0000400010101812 */ /* 0x000fe200078efcff */
[----:B------:R-:W-:Y:S01]  /*33500*/  IMAD.MOV.U32 R11, RZ, RZ, R10 ;  /* 0x000000ffff0b7224 */ /* 0x000fe200078e000a */
[----:B------:R-:W-:-:S05]  /*33510*/  ISETP.GT.U32.OR P0, PT, R32, 0x5f, P0 ;  /* 0x0000005f2000780c */ /* 0x000fca0000704470 */
[----:B------:R-:W1:Y:S08]  /*33520*/  @P1 LDC R3, c[0x0][0x438] ;  /* 0x00010e00ff031b82 */ /* 0x000e700000000800 */
[----:B------:R-:W3:Y:S08]  /*33530*/  @!P0 LDC.64 R8, c[0x0][0x428] ;  /* 0x00010a00ff088b82 */ /* 0x000ef00000000a00 */
[----:B------:R-:W4:Y:S01]  /*33540*/  @!P0 LDC.64 R4, c[0x0][0x418] ;  /* 0x00010600ff048b82 */ /* 0x000f220000000a00 */
[----:B0-----:R-:W-:-:S05]  /*33550*/  @P1 IMAD.HI.U32 R2, R10, R2, RZ ;  /* 0x000000020a021227 */ /* 0x001fca00078e00ff */
[----:B-1----:R-:W-:-:S04]  /*33560*/  @P1 SHF.R.U32.HI R11, RZ, R3, R2 ;  /* 0x00000003ff0b1219 */ /* 0x002fc80000011602 */
        /* <DEDUP_REMOVED lines=30> */
.L_x_2351:
[--C-:B-----5:R-:W-:Y:S01]  /*33750*/  @!P0 SHF.R.S32.HI R3, RZ, 0x1f, R4.reuse ;  /* 0x0000001fff038819 */ /* 0x120fe20000011404 */
[----:B------:R-:W-:Y:S01]  /*33760*/  ULOP3.LUT UR4, UR60, 0x2, URZ, 0xfc, !UPT ;  /* 0x000000023c047892 */ /* 0x000fe2000f8efc3f */
[----:B------:R-:W-:Y:S02]  /*33770*/  CS2R R18, SRZ ;  /* 0x0000000000127805 */ /* 0x000fe4000001ff00 */
[----:B------:R-:W-:Y:S01]  /*33780*/  LOP3.LUT R16, R16, 0xffff7fff, RZ, 0xc0, !PT ;  /* 0xffff7fff10107812 */ /* 0x000fe200078ec0ff */
[----:B------:R-:W-:Y:S01]  /*33790*/  @!P0 IMAD.MOV.U32 R18, RZ, RZ, R4 ;  /* 0x000000ffff128224 */ /* 0x000fe200078e0004 */
[----:B------:R-:W-:Y:S01]  /*337a0*/  SEL R36, RZ, 0x1, P2 ;  /* 0x00000001ff247807 */ /* 0x000fe20001000000 */
[----:B------:R-:W-:Y:S01]  /*337b0*/  @!P0 IMAD.MOV.U32 R19, RZ, RZ, R3 ;  /* 0x000000ffff138224 */ /* 0x000fe200078e0003 */
[----:B------:R-:W-:Y:S01]  /*337c0*/  ISETP.GT.U32.AND P0, PT, R32, 0x5f, PT ;  /* 0x0000005f2000780c */ /* 0x000fe20003f04070 */
[----:B------:R-:W-:Y:S02]  /*337d0*/  IMAD.U32 R34, RZ, RZ, UR4 ;  /* 0x00000004ff227e24 */ /* 0x000fe4000f8e00ff */
[----:B------:R-:W-:-:S03]  /*337e0*/  IMAD.U32 R29, RZ, RZ, UR39 ;  /* 0x00000027ff1d7e24 */ /* 0x000fc6000f8e00ff */
[----:B------:R-:W-:Y:S02]  /*337f0*/  ISETP.NE.AND P1, PT, R34, 0x3, PT ;  /* 0x000000032200780c */ /* 0x000fe40003f25270 */
[----:B------:R-:W-:-:S05]  /*33800*/  SHF.R.S32.HI R29, RZ, 0x1f, R29 ;  /* 0x0000001fff1d7819 */ /* 0x000fca000001141d */
[----:B------:R-:W-:-:S04]  /*33810*/  @P0 LOP3.LUT R16, R16, 0x8000, RZ, 0xfc, !PT ;  /* 0x0000800010100812 */ /* 0x000fc800078efcff */
[----:B------:R-:W-:-:S04]  /*33820*/  LOP3.LUT R16, R16, 0xffffffdf, RZ, 0xc0, !PT ;  /* 0xffffffdf10107812 */ /* 0x000fc800078ec0ff */
[----:B------:R-:W-:Y:S01]  /*33830*/  @P1 LOP3.LUT R16, R16, 0x20, RZ, 0xfc, !PT ;  /* 0x0000002010101812 */ /* 0x000fe200078efcff */
[----:B------:R-:W-:Y:S06]  /*33840*/  @!P1 BRA `(.L_x_2306) ;  /* 0x0000000000049947 */ /* 0x000fec0003800000 */
[----:B------:R-:W-:Y:S01]  /*33850*/  BPT.TRAP 0x1 ;  /* 0x000000040000795c */ /* 0x000fe20000300000 */
.L_x_2306:
[----:B------:R-:W-:-:S05]  /*33860*/  IMAD.MOV.U32 R2, RZ, RZ, 0x1 ;  /* 0x00000001ff027424 */ /* 0x000fca00078e00ff */
[----:B------:R-:W-:-:S04]  /*33870*/  SHF.L.U32 R2, R2, 0x1f, RZ ;  /* 0x0000001f02027819 */ /* 0x000fc800000006ff */
[----:B------:R-:W0:Y:S02]  /*33880*/  SYNCS.PHASECHK.TRANS64.TRYWAIT P0, [UR46+0x32440], R2 ;  /* 0x03244002ff0075a7 */ /* 0x000e24000800016e */
[----:B0-----:R-:W-:Y:S05]  /*33890*/  @!P0 BRA `(.L_x_2307) ;  /* 0x0000003800548947 */ /* 0x001fea0003800000 */
.L_x_2352:
[----:B------:R-:W-:Y:S01]  /*338a0*/  SHF.R.S32.HI R26, RZ, 0x1f, R23 ;  /* 0x0000001fff1a7819 */ /* 0x000fe20000011417 */
[----:B------:R-:W-:Y:S01]  /*338b0*/  ULDC.64 UR4, c[0x0][0x300] ;  /* 0x0000c00000047ab9 */ /* 0x000fe20000000a00 */
[----:B------:R-:W-:Y:S01]  /*338c0*/  R2UR UR6, R29 ;  /* 0x000000001d0672ca */ /* 0x000fe200000e0000 */
[----:B------:R-:W-:Y:S01]  /*338d0*/  IMAD.MOV.U32 R17, RZ, RZ, -0x60 ;  /* 0xffffffa0ff117424 */ /* 0x000fe200078e00ff */
[----:B------:R-:W-:Y:S01]  /*338e0*/  SHF.R.U32.HI R8, RZ, 0x3, R7 ;  /* 0x00000003ff087819 */ /* 0x000fe20000011607 */
[----:B0-----:R-:W-:Y:S01]  /*338f0*/  IMAD R2, R26, UR4, RZ ;  /* 0x000000041a027c24 */ /* 0x001fe2000f8e02ff */
[----:B------:R-:W-:Y:S01]  /*33900*/  LOP3.LUT R16, R16, 0xfffffffd, RZ, 0xc0, !PT ;  /* 0xfffffffd10107812 */ /* 0x000fe200078ec0ff */
[----:B------:R-:W-:Y:S02]  /*33910*/  IMAD R17, R0, R17, UR41 ;  /* 0x0000002900117e24 */ /* 0x000fe4000f8e0211 */
        /* <DEDUP_REMOVED lines=8> */
[----:B------:R-:W-:Y:S02]  /*339a0*/  IMAD.IADD R17, R17, 0x1, -R8 ;  /* 0x0000000111117824 */ /* 0x000fe400078e0a08 */
        /* <DEDUP_REMOVED lines=9> */
[----:B------:R-:W-:Y:S01]  /*33a40*/  ULDC UR4, c[0x0][0x2f4] ;  /* 0x0000bd0000047ab9 */ /* 0x000fe20000000800 */
[----:B------:R-:W-:Y:S02]  /*33a50*/  LOP3.LUT R3, R6, 0x1c0, RZ, 0xc0, !PT ;  /* 0x000001c006037812 */ /* 0x000fe400078ec0ff */
[----:B------:R-:W-:-:S02]  /*33a60*/  ISETP.GE.AND P2, PT, R22, UR4, PT ;  /* 0x0000000416007c0c */ /* 0x000fc4000bf46270 */
[----:B------:R-:W-:Y:S02]  /*33a70*/  LOP3.LUT R6, R3, 0x38, R6, 0xf8, !PT ;  /* 0x0000003803067812 */ /* 0x000fe400078ef806 */
[----:B------:R-:W-:Y:S02]  /*33a80*/  LEA.HI.X R5, R2, UR7, R5, 0x1, P0 ;  /* 0x0000000702057c11 */ /* 0x000fe400080f0c05 */
        /* <DEDUP_REMOVED lines=42> */
.L_x_2366:
        /* <DEDUP_REMOVED lines=15> */
.L_x_2309:
[----:B------:R-:W-:Y:S01]  /*33e20*/  SYNCS.ARRIVE.TRANS64.A1T0 RZ, [UR46+0x32430], RZ ;  /* 0x032430ffffff79a7 */ /* 0x000fe2000810002e */
[----:B------:R-:W-:Y:S05]  /*33e30*/  WARPSYNC.ALL ;  /* 0x0000000000007948 */ /* 0x000fea0003800000 */
[----:B------:R-:W-:Y:S01]  /*33e40*/  UIADD3 UR4, UR46, 0x18400, URZ ;  /* 0x000184002e047890 */ /* 0x000fe2000fffe03f */
[----:B------:R-:W-:Y:S03]  /*33e50*/  BAR.SYNC.DEFER_BLOCKING 0x8, 0x180 ;  /* 0x0206000000007b1d */ /* 0x000fe60000010000 */
[----:B------:R-:W-:-:S06]  /*33e60*/  ULOP3.LUT UP0, URZ, UR4, 0x3ff, URZ, 0xc0, !UPT ;  /* 0x000003ff043f7892 */ /* 0x000fcc000f80c03f */
        /* <DEDUP_REMOVED lines=18> */
.L_x_2310:
[----:B------:R-:W0:Y:S01]  /*33f90*/  S2R R20, SR_CTAID.Z ;  /* 0x0000000000147919 */ /* 0x000e220000002700 */
[----:B------:R-:W-:Y:S01]  /*33fa0*/  UISETP.NE.AND UP0, UPT, UR47, URZ, UPT ;  /* 0x0000003f2f00728c */ /* 0x000fe2000bf05270 */
[----:B------:R-:W-:Y:S01]  /*33fb0*/  VIADD R37, R32, UR40 ;  /* 0x0000002820257c36 */ /* 0x000fe20008000000 */
[----:B------:R-:W-:Y:S01]  /*33fc0*/  R2UR UR6, R29 ;  /* 0x000000001d0672ca */ /* 0x000fe200000e0000 */
[----:B------:R-:W-:Y:S02]  /*33fd0*/  ULDC.64 UR8, c[0x0][0x2d8] ;  /* 0x0000b60000087ab9 */ /* 0x000fe40000000a00 */
[----:B------:R-:W-:Y:S01]  /*33fe0*/  IMAD.MOV.U32 R7, RZ, RZ, R37 ;  /* 0x000000ffff077224 */ /* 0x000fe200078e0025 */
[----:B------:R-:W-:-:S05]  /*33ff0*/  PLOP3.LUT P0, PT, PT, PT, UP0, 0x80, 0x0 ;  /* 0x000000000000781c */ /* 0x000fca0003f0f008 */
[----:B------:R-:W-:-:S04]  /*34000*/  @UP0 ULDC UR4, c[0x0][0x44c] ;  /* 0x0001130000040ab9 */ /* 0x000fc80000000800 */
[----:B------:R-:W-:-:S04]  /*34010*/  UIMAD UR6, UR6, UR8, URZ ;  /* 0x00000008060672a4 */ /* 0x000fc8000f8e023f */
[----:B------:R-:W-:Y:S01]  /*34020*/  @P0 IMAD.HI.U32 R0, R37, UR4, RZ ;  /* 0x0000000425000c27 */ /* 0x000fe2000f8e00ff */
[----:B------:R-:W-:Y:S01]  /*34030*/  PLOP3.LUT P0, PT, PT, PT, UP0, 0x80, 0x0 ;  /* 0x000000000000781c */ /* 0x000fe20003f0f008 */
[----:B------:R-:W-:Y:S01]  /*34040*/  @UP0 ULDC UR4, c[0x0][0x450] ;  /* 0x0001140000040ab9 */ /* 0x000fe20000000800 */
[----:B------:R-:W-:Y:S01]  /*34050*/  UIMAD UR6, UR39, UR9, UR6 ;  /* 0x00000009270672a4 */ /* 0x000fe2000f8e0206 */
[----:B0-----:R-:W-:Y:S02]  /*34060*/  SHF.R.S32.HI R21, RZ, 0x1f, R20 ;  /* 0x0000001fff157819 */ /* 0x001fe40000011414 */
[----:B------:R-:W0:Y:S08]  /*34070*/  S2R R20, SR_CTAID.Z ;  /* 0x0000000000147919 */ /* 0x000e300000002700 */
[----:B------:R-:W-:Y:S01]  /*34080*/  @P0 SHF.R.U32.HI R7, RZ, UR4, R0 ;  /* 0x00000004ff070c19 */ /* 0x000fe20008011600 */
[----:B------:R-:W-:-:S04]  /*34090*/  UIMAD.WIDE.U32 UR4, UR39, UR8, URZ ;  /* 0x00000008270472a5 */ /* 0x000fc8000f8e003f */
[----:B------:R-:W-:Y:S02]  /*340a0*/  UIADD3 UR6, UR5, UR6, URZ ;  /* 0x0000000605067290 */ /* 0x000fe4000fffe03f */
[----:B------:R-:W-:Y:S02]  /*340b0*/  IMAD.U32 R5, RZ, RZ, UR5 ;  /* 0x00000005ff057e24 */ /* 0x000fe4000f8e00ff */
[----:B------:R-:W-:Y:S01]  /*340c0*/  IMAD.U32 R4, RZ, RZ, UR4 ;  /* 0x00000004ff047e24 */ /* 0x000fe2000f8e00ff */
[----:B------:R-:W-:Y:S01]  /*340d0*/  ULDC.64 UR4, c[0x0][0x2e0] ;  /* 0x0000b80000047ab9 */ /* 0x000fe20000000a00 */
[----:B------:R-:W-:Y:S02]  /*340e0*/  IMAD.U32 R3, RZ, RZ, UR6 ;  /* 0x00000006ff037e24 */ /* 0x000fe4000f8e00ff */
[----:B------:R-:W1:Y:S01]  /*340f0*/  LDC R5, c[0x0][0x448] ;  /* 0x00011200ff057b82 */ /* 0x000e620000000800 */
[----:B------:R-:W-:Y:S02]  /*34100*/  IMAD.MOV.U32 R2, RZ, RZ, R4 ;  /* 0x000000ffff027224 */ /* 0x000fe400078e0004 */
[----:B------:R-:W-:-:S02]  /*34110*/  IMAD R0, R21, UR4, RZ ;  /* 0x0000000415007c24 */ /* 0x000fc4000f8e02ff */
[--C-:B------:R-:W-:Y:S02]  /*34120*/  IMAD.MOV R4, RZ, RZ, -R7.reuse ;  /* 0x000000ffff047224 */ /* 0x100fe400078e0a07 */
[C---:B0-----:R-:W-:Y:S01]  /*34130*/  IMAD R9, R20.reuse, UR5, R0 ;  /* 0x0000000514097c24 */ /* 0x041fe2000f8e0200 */
[----:B------:R-:W-:Y:S01]  /*34140*/  SHF.R.S32.HI R0, RZ, 0x1f, R7 ;  /* 0x0000001fff007819 */ /* 0x000fe20000011407 */
[----:B------:R-:W-:Y:S01]  /*34150*/  IMAD.WIDE.U32 R2, R20, UR4, R2 ;  /* 0x0000000414027c25 */ /* 0x000fe2000f8e0002 */
[----:B------:R-:W-:Y:S01]  /*34160*/  ULDC.64 UR4, c[0x0][0x2d0] ;  /* 0x0000b40000047ab9 */ /* 0x000fe20000000a00 */
[----:B------:R-:W0:Y:S02]  /*34170*/  S2R R20, SR_TID.X ;  /* 0x0000000000147919 */ /* 0x000e240000002100 */
[----:B------:R-:W-:Y:S02]  /*34180*/  IMAD.IADD R3, R3, 0x1, R9 ;  /* 0x0000000103037824 */ /* 0x000fe400078e0209 */
[----:B------:R-:W-:-:S02]  /*34190*/  IMAD R0, R0, UR4, RZ ;  /* 0x0000000400007c24 */ /* 0x000fc4000f8e02ff */
[----:B-1----:R-:W-:Y:S02]  /*341a0*/  IMAD R9, R5, R4, R37 ;  /* 0x0000000405097224 */ /* 0x002fe400078e0225 */
[C---:B------:R-:W-:Y:S02]  /*341b0*/  IMAD R11, R7.reuse, UR5, R0 ;  /* 0x00000005070b7c24 */ /* 0x040fe4000f8e0200 */
[----:B------:R-:W-:Y:S01]  /*341c0*/  IMAD.WIDE.U32 R2, R7, UR4, R2 ;  /* 0x0000000407027c25 */ /* 0x000fe2000f8e0002 */
[----:B------:R-:W-:Y:S01]  /*341d0*/  SHF.R.S32.HI R0, RZ, 0x1f, R9 ;  /* 0x0000001fff007819 */ /* 0x000fe20000011409 */
[----:B------:R-:W-:Y:S02]  /*341e0*/  ULDC.64 UR4, c[0x0][0x2c8] ;  /* 0x0000b20000047ab9 */ /* 0x000fe40000000a00 */
[----:B------:R-:W-:Y:S02]  /*341f0*/  IMAD.IADD R3, R3, 0x1, R11 ;  /* 0x0000000103037824 */ /* 0x000fe400078e020b */
[----:B------:R-:W-:-:S02]  /*34200*/  IMAD R0, R0, UR4, RZ ;  /* 0x0000000400007c24 */ /* 0x000fc4000f8e02ff */
        /* <DEDUP_REMOVED lines=8> */
[----:B0-----:R-:W-:Y:S02]  /*34290*/  LOP3.LUT R20, R20, 0x7f, RZ, 0xc0, !PT ;  /* 0x0000007f14147812 */ /* 0x001fe400078ec0ff */
[----:B------:R-:W-:Y:S02]  /*342a0*/  ISETP.GE.AND P0, PT, R22, UR4, PT ;  /* 0x0000000416007c0c */ /* 0x000fe4000bf06270 */
[----:B------:R-:W-:Y:S01]  /*342b0*/  SHF.R.U32.HI R20, RZ, 0x3, R20 ;  /* 0x00000003ff147819 */ /* 0x000fe20000011614 */
[----:B------:R-:W-:Y:S10]  /*342c0*/  BRA.DIV UR5, `(.L_x_2311) ;  /* 0x00000036058c7947 */ /* 0x000ff4000b800000 */
[----:B------:R-:W0:Y:S01]  /*342d0*/  SHFL.IDX PT, R14, R0, RZ, 0x181f ;  /* 0x00181fff000e7589 */ /* 0x000e2200000e0000 */
[----:B------:R-:W-:Y:S01]  /*342e0*/  ULDC UR4, c[0x0][0x288] ;  /* 0x0000a20000047ab9 */ /* 0x000fe20000000800 */
[----:B------:R-:W-:Y:S01]  /*342f0*/  VIADD R4, R20, UR40 ;  /* 0x0000002814047c36 */ /* 0x000fe20008000000 */
[----:B------:R-:W-:Y:S01]  /*34300*/  LOP3.LUT R16, R16, 0xffffefff, RZ, 0xc0, !PT ;  /* 0xffffefff10107812 */ /* 0x000fe200078ec0ff */
[----:B------:R-:W-:Y:S01]  /*34310*/  IMAD R5, R5, UR4, RZ ;  /* 0x0000000405057c24 */ /* 0x000fe2000f8e02ff */
[----:B------:R-:W1:Y:S01]  /*34320*/  SHFL.IDX PT, R3, R6, RZ, 0x181f ;  /* 0x00181fff06037589 */ /* 0x000e6200000e0000 */
[C---:B------:R-:W-:Y:S02]  /*34330*/  VIADD R8, R4.reuse, 0x10 ;  /* 0x0000001004087836 */ /* 0x040fe40000000000 */
[C---:B------:R-:W-:Y:S01]  /*34340*/  VIADD R20, R4.reuse, 0x30 ;  /* 0x0000003004147836 */ /* 0x040fe20000000000 */
[-C--:B------:R-:W-:Y:S01]  /*34350*/  ISETP.GE.AND P2, PT, R4, R5.reuse, PT ;  /* 0x000000050400720c */ /* 0x080fe20003f46270 */
[----:B------:R-:W-:Y:S01]  /*34360*/  SHFL.IDX PT, R7, R6, 0x1, 0x181f ;  /* 0x00381f0006077f89 */ /* 0x000fe200000e0000 */
[----:B------:R-:W-:Y:S01]  /*34370*/  ISETP.GE.AND P4, PT, R8, R5, PT ;  /* 0x000000050800720c */ /* 0x000fe20003f86270 */
[----:B------:R-:W-:-:S02]  /*34380*/  VIADD R8, R4, 0x20 ;  /* 0x0000002004087836 */ /* 0x000fc40000000000 */
[----:B------:R-:W-:Y:S03]  /*34390*/  SHFL.IDX PT, R10, R6, 0x2, 0x181f ;  /* 0x00581f00060a7f89 */ /* 0x000fe600000e0000 */
[----:B------:R-:W-:-:S05]  /*343a0*/  ISETP.GE.AND P3, PT, R8, R5, PT ;  /* 0x000000050800720c */ /* 0x000fca0003f66270 */
[C---:B------:R-:W-:Y:S02]  /*343b0*/  @!P2 LEA R8, R27.reuse, UR46, 0x1 ;  /* 0x0000002e1b08ac11 */ /* 0x040fe4000f8e08ff */
[----:B0-----:R-:W-:Y:S02]  /*343c0*/  @!P2 LEA R2, P1, R22, R14, 0x1 ;  /* 0x0000000e1602a211 */ /* 0x001fe400078208ff */
[----:B------:R-:W0:Y:S01]  /*343d0*/  SHFL.IDX PT, R14, R0, 0x1, 0x181f ;  /* 0x00381f00000e7f89 */ /* 0x000e2200000e0000 */
[----:B------:R-:W-:Y:S02]  /*343e0*/  @P2 LOP3.LUT R16, R16, 0x1000, RZ, 0xfc, !PT ;  /* 0x0000100010102812 */ /* 0x000fe400078efcff */
[----:B-1----:R-:W-:Y:S01]  /*343f0*/  @!P2 IMAD.X R3, RZ, RZ, R3, P1 ;  /* 0x000000ffff03a224 */ /* 0x002fe200008e0603 */
[----:B------:R-:W-:Y:S02]  /*34400*/  @!P4 LEA R13, R27, UR46, 0x1 ;  /* 0x0000002e1b0dcc11 */ /* 0x000fe4000f8e08ff */
[----:B------:R-:W-:-:S02]  /*34410*/  LOP3.LUT R16, R16, 0xfffff7ff, RZ, 0xc0, !PT ;  /* 0xfffff7ff10107812 */ /* 0x000fc400078ec0ff */
[----:B------:R1:W-:Y:S01]  /*34420*/  @!P2 LDGSTS.E.BYPASS.LTC128B.128 [R8+0x18400], desc[UR36][R2.64], !P0 ;  /* 0x184000000208afae */ /* 0x0003e2000c101d64 */
[----:B------:R-:W-:Y:S02]  /*34430*/  ISETP.GE.AND P2, PT, R20, R5, PT ;  /* 0x000000051400720c */ /* 0x000fe40003f46270 */
[----:B------:R-:W-:-:S04]  /*34440*/  @P4 LOP3.LUT R16, R16, 0x800, RZ, 0xfc, !PT ;  /* 0x0000080010104812 */ /* 0x000fc800078efcff */
[----:B------:R-:W-:-:S04]  /*34450*/  LOP3.LUT R16, R16, 0xfffffbff, RZ, 0xc0, !PT ;  /* 0xfffffbff10107812 */ /* 0x000fc800078ec0ff */
[----:B------:R-:W-:Y:S01]  /*34460*/  @P3 LOP3.LUT R16, R16, 0x400, RZ, 0xfc, !PT ;  /* 0x0000040010103812 */ /* 0x000fe200078efcff */
[----:B-1----:R-:W-:Y:S03]  /*34470*/  SHFL.IDX PT, R8, R6, 0x3, 0x181f ;  /* 0x00781f0006087f89 */ /* 0x002fe600000e0000 */
[----:B------:R-:W-:Y:S02]  /*34480*/  LOP3.LUT R16, R16, 0xfffffdff, RZ, 0xc0, !PT ;  /* 0xfffffdff10107812 */ /* 0x000fe400078ec0ff */
[----:B0-----:R-:W-:Y:S02]  /*34490*/  @!P4 LEA R12, P1, R22, R14, 0x1 ;  /* 0x0000000e160cc211 */ /* 0x001fe400078208ff */
[----:B------:R-:W0:Y:S01]  /*344a0*/  SHFL.IDX PT, R14, R0, 0x2, 0x181f ;  /* 0x00581f00000e7f89 */ /* 0x000e2200000e0000 */
[----:B------:R-:W-:Y:S02]  /*344b0*/  @P2 LOP3.LUT R16, R16, 0x200, RZ, 0xfc, !PT ;  /* 0x0000020010102812 */ /* 0x000fe400078efcff */
[----:B------:R-:W-:-:S02]  /*344c0*/  @!P4 IMAD.X R7, RZ, RZ, R7, P1 ;  /* 0x000000ffff07c224 */ /* 0x000fc400008e0607 */
[----:B------:R-:W-:Y:S01]  /*344d0*/  @!P4 IMAD.MOV.U32 R2, RZ, RZ, R12 ;  /* 0x000000ffff02c224 */ /* 0x000fe200078e000c */
[----:B------:R-:W-:Y:S01]  /*344e0*/  LOP3.LUT R16, R16, 0xfffffeff, RZ, 0xc0, !PT ;  /* 0xfffffeff10107812 */ /* 0x000fe200078ec0ff */
[----:B------:R-:W-:Y:S02]  /*344f0*/  @!P4 IMAD.MOV.U32 R3, RZ, RZ, R7 ;  /* 0x000000ffff03c224 */ /* 0x000fe400078e0007 */
[----:B------:R-:W-:-:S03]  /*34500*/  VIADD R12, R4, 0x40 ;  /* 0x00000040040c7836 */ /* 0x000fc60000000000 */
[----:B------:R1:W-:Y:S02]  /*34510*/  @!P4 LDGSTS.E.BYPASS.LTC128B.128 [R13+0x18c00], desc[UR36][R2.64], !P0 ;  /* 0x18c00000020dcfae */ /* 0x0003e4000c101d64 */
[----:B------:R-:W-:Y:S02]  /*34520*/  ISETP.GE.AND P4, PT, R12, R5, PT ;  /* 0x000000050c00720c */ /* 0x000fe40003f86270 */
[----:B0-----:R-:W-:Y:S01]  /*34530*/  @!P3 LEA R11, P1, R22, R14, 0x1 ;  /* 0x0000000e160bb211 */ /* 0x001fe200078208ff */
[----:B-1----:R-:W-:Y:S01]  /*34540*/  SHFL.IDX PT, R2, R6, 0x4, 0x181f ;  /* 0x00981f0006027f89 */ /* 0x002fe200000e0000 */
[----:B------:R-:W-:-:S09]  /*34550*/  @!P3 LEA R13, R27, UR46, 0x1 ;  /* 0x0000002e1b0dbc11 */ /* 0x000fd2000f8e08ff */
[----:B------:R-:W-:Y:S01]  /*34560*/  @P4 LOP3.LUT R16, R16, 0x100, RZ, 0xfc, !PT ;  /* 0x0000010010104812 */ /* 0x000fe200078efcff */
[----:B------:R-:W0:Y:S01]  /*34570*/  SHFL.IDX PT, R14, R0, 0x3, 0x181f ;  /* 0x00781f00000e7f89 */ /* 0x000e2200000e0000 */
[----:B------:R-:W-:Y:S02]  /*34580*/  @!P3 IMAD.X R10, RZ, RZ, R10, P1 ;  /* 0x000000ffff0ab224 */ /* 0x000fe400008e060a */
[----:B------:R-:W-:Y:S02]  /*34590*/  LOP3.LUT R16, R16, 0xffffff7f, RZ, 0xc0, !PT ;  /* 0xffffff7f10107812 */ /* 0x000fe400078ec0ff */
[----:B------:R-:W-:Y:S02]  /*345a0*/  @!P3 IMAD.MOV.U32 R3, RZ, RZ, R10 ;  /* 0x000000ffff03b224 */ /* 0x000fe400078e000a */
[----:B------:R-:W-:Y:S01]  /*345b0*/  VIADD R10, R4, 0x50 ;  /* 0x00000050040a7836 */ /* 0x000fe20000000000 */
[C---:B0-----:R-:W-:Y:S02]  /*345c0*/  @!P2 LEA R9, P1, R22.reuse, R14, 0x1 ;  /* 0x0000000e1609a211 */ /* 0x041fe400078208ff */
[----:B------:R-:W0:Y:S03]  /*345d0*/  SHFL.IDX PT, R14, R0, 0x4, 0x181f ;  /* 0x00981f00000e7f89 */ /* 0x000e2600000e0000 */
[----:B------:R-:W-:Y:S01]  /*345e0*/  @!P2 IMAD.X R8, RZ, RZ, R8, P1 ;  /* 0x000000ffff08a224 */ /* 0x000fe200008e0608 */
[----:B0-----:R-:W-:-:S02]  /*345f0*/  @!P4 LEA R7, P1, R22, R14, 0x1 ;  /* 0x0000000e1607c211 */ /* 0x001fc400078208ff */
[----:B------:R-:W0:Y:S03]  /*34600*/  SHFL.IDX PT, R14, R0, 0x5, 0x181f ;  /* 0x00b81f00000e7f89 */ /* 0x000e2600000e0000 */
[----:B------:R-:W-:Y:S02]  /*34610*/  @!P4 IMAD.X R12, RZ, RZ, R2, P1 ;  /* 0x000000ffff0cc224 */ /* 0x000fe400008e0602 */
[----:B------:R-:W-:-:S05]  /*34620*/  @!P3 IMAD.MOV.U32 R2, RZ, RZ, R11 ;  /* 0x000000ffff02b224 */ /* 0x000fca00078e000b */
[----:B------:R1:W-:Y:S01]  /*34630*/  @!P3 LDGSTS.E.BYPASS.LTC128B.128 [R13+0x19400], desc[UR36][R2.64], !P0 ;  /* 0x19400000020dbfae */ /* 0x0003e2000c101d64 */
[----:B------:R-:W-:-:S03]  /*34640*/  ISETP.GE.AND P3, PT, R10, R5, PT ;  /* 0x000000050a00720c */ /* 0x000fc60003f66270 */
[----:B-1----:R-:W1:Y:S01]  /*34650*/  SHFL.IDX PT, R2, R6, 0x5, 0x181f ;  /* 0x00b81f0006027f89 */ /* 0x002e6200000e0000 */
[----:B------:R-:W-:Y:S01]  /*34660*/  @!P2 LEA R13, R27, UR46, 0x1 ;  /* 0x0000002e1b0dac11 */ /* 0x000fe2000f8e08ff */
[----:B------:R-:W-:-:S08]  /*34670*/  @!P2 IMAD.MOV.U32 R3, RZ, RZ, R8 ;  /* 0x000000ffff03a224 */ /* 0x000fd000078e0008 */
[----:B0-----:R-:W-:Y:S01]  /*34680*/  @!P3 LEA R10, P1, R22, R14, 0x1 ;  /* 0x0000000e160ab211 */ /* 0x001fe200078208ff */
[----:B------:R-:W-:Y:S01]  /*34690*/  VIADD R8, R4, 0x60 ;  /* 0x0000006004087836 */ /* 0x000fe20000000000 */
[----:B------:R-:W0:Y:S01]  /*346a0*/  SHFL.IDX PT, R14, R0, 0x6, 0x181f ;  /* 0x00d81f00000e7f89 */ /* 0x000e2200000e0000 */
[----:B------:R-:W-:-:S04]  /*346b0*/  @P3 LOP3.LUT R16, R16, 0x80, RZ, 0xfc, !PT ;  /* 0x0000008010103812 */ /* 0x000fc800078efcff */
[----:B------:R-:W-:Y:S01]  /*346c0*/  LOP3.LUT R16, R16, 0xffffffbf, RZ, 0xc0, !PT ;  /* 0xffffffbf10107812 */ /* 0x000fe200078ec0ff */
[----:B-1----:R-:W-:Y:S02]  /*346d0*/  @!P3 IMAD.X R11, RZ, RZ, R2, P1 ;  /* 0x000000ffff0bb224 */ /* 0x002fe400008e0602 */
[----:B------:R-:W-:-:S05]  /*346e0*/  @!P2 IMAD.MOV.U32 R2, RZ, RZ, R9 ;  /* 0x000000ffff02a224 */ /* 0x000fca00078e0009 */
[----:B------:R1:W-:Y:S01]  /*346f0*/  @!P2 LDGSTS.E.BYPASS.LTC128B.128 [R13+0x19c00], desc[UR36][R2.64], !P0 ;  /* 0x19c00000020dafae */ /* 0x0003e2000c101d64 */
[----:B------:R-:W-:-:S03]  /*34700*/  ISETP.GE.AND P2, PT, R8, R5, PT ;  /* 0x000000050800720c */ /* 0x000fc60003f46270 */
[----:B-1----:R-:W1:Y:S01]  /*34710*/  SHFL.IDX PT, R2, R6, 0x6, 0x181f ;  /* 0x00d81f0006027f89 */ /* 0x002e6200000e0000 */
[----:B------:R-:W-:Y:S01]  /*34720*/  @!P4 LEA R13, R27, UR46, 0x1 ;  /* 0x0000002e1b0dcc11 */ /* 0x000fe2000f8e08ff */
[----:B------:R-:W-:-:S08]  /*34730*/  @!P4 IMAD.MOV.U32 R3, RZ, RZ, R12 ;  /* 0x000000ffff03c224 */ /* 0x000fd000078e000c */
[----:B0-----:R-:W-:Y:S01]  /*34740*/  @!P2 LEA R8, P1, R22, R14, 0x1 ;  /* 0x0000000e1608a211 */ /* 0x001fe200078208ff */
[----:B------:R-:W0:Y:S01]  /*34750*/  SHFL.IDX PT, R6, R6, 0x7, 0x181f ;  /* 0x00f81f0006067f89 */ /* 0x000e2200000e0000 */
[C---:B------:R-:W-:Y:S02]  /*34760*/  @!P2 LEA R21, R27.reuse, UR46, 0x1 ;  /* 0x0000002e1b15ac11 */ /* 0x040fe4000f8e08ff */
[----:B------:R-:W-:Y:S01]  /*34770*/  @P2 LOP3.LUT R16, R16, 0x40, RZ, 0xfc, !PT ;  /* 0x0000004010102812 */ /* 0x000fe200078efcff */
[----:B------:R2:W3:Y:S01]  /*34780*/  SHFL.IDX PT, R14, R0, 0x7, 0x181f ;  /* 0x00f81f00000e7f89 */ /* 0x0004e200000e0000 */
[----:B-1----:R-:W-:Y:S02]  /*34790*/  @!P2 IMAD.X R9, RZ, RZ, R2, P1 ;  /* 0x000000ffff09a224 */ /* 0x002fe400008e0602 */
[----:B------:R-:W-:Y:S01]  /*347a0*/  @!P4 IMAD.MOV.U32 R2, RZ, RZ, R7 ;  /* 0x000000ffff02c224 */ /* 0x000fe200078e0007 */
[----:B------:R-:W-:-:S04]  /*347b0*/  @!P3 LEA R7, R27, UR46, 0x1 ;  /* 0x0000002e1b07bc11 */ /* 0x000fc8000f8e08ff */
[----:B------:R1:W-:Y:S02]  /*347c0*/  @!P4 LDGSTS.E.BYPASS.LTC128B.128 [R13+0x1a400], desc[UR36][R2.64], !P0 ;  /* 0x1a400000020dcfae */ /* 0x0003e4000c101d64 */
[----:B-1----:R-:W-:Y:S02]  /*347d0*/  @!P3 IMAD.MOV.U32 R2, RZ, RZ, R10 ;  /* 0x000000ffff02b224 */ /* 0x002fe400078e000a */
[----:B------:R-:W-:-:S05]  /*347e0*/  @!P3 IMAD.MOV.U32 R3, RZ, RZ, R11 ;  /* 0x000000ffff03b224 */ /* 0x000fca00078e000b */
[----:B------:R1:W-:Y:S02]  /*347f0*/  @!P3 LDGSTS.E.BYPASS.LTC128B.128 [R7+0x1ac00], desc[UR36][R2.64], !P0 ;  /* 0x1ac000000207bfae */ /* 0x0003e4000c101d64 */
[----:B-1----:R-:W-:Y:S02]  /*34800*/  @!P2 IMAD.MOV.U32 R2, RZ, RZ, R8 ;  /* 0x000000ffff02a224 */ /* 0x002fe400078e0008 */
[----:B------:R-:W-:-:S05]  /*34810*/  @!P2 IMAD.MOV.U32 R3, RZ, RZ, R9 ;  /* 0x000000ffff03a224 */ /* 0x000fca00078e0009 */
[----:B0--3--:R2:W-:Y:S02]  /*34820*/  @!P2 LDGSTS.E.BYPASS.LTC128B.128 [R21+0x1b400], desc[UR36][R2.64], !P0 ;  /* 0x1b4000000215afae */ /* 0x0095e4000c101d64 */
.L_x_2383:
[----:B------:R-:W-:Y:S01]  /*34830*/  VIADD R4, R4, 0x70 ;  /* 0x0000007004047836 */ /* 0x000fe20000000000 */
[----:B------:R-:W-:-:S04]  /*34840*/  LOP3.LUT R16, R16, 0xffffdfff, RZ, 0xc0, !PT ;  /* 0xffffdfff10107812 */ /* 0x000fc800078ec0ff */
[----:B------:R-:W-:-:S13]  /*34850*/  ISETP.GE.AND P2, PT, R4, R5, PT ;  /* 0x000000050400720c */ /* 0x000fda0003f46270 */
[----:B--2---:R-:W-:Y:S02]  /*34860*/  @!P2 LEA R2, P1, R22, R14, 0x1 ;  /* 0x0000000e1602a211 */ /* 0x004fe400078208ff */
[----:B------:R-:W-:Y:S02]  /*34870*/  @!P2 LEA R5, R27, UR46, 0x1 ;  /* 0x0000002e1b05ac11 */ /* 0x000fe4000f8e08ff */
[----:B------:R-:W-:Y:S01]  /*34880*/  @P2 LOP3.LUT R16, R16, 0x2000, RZ, 0xfc, !PT ;  /* 0x0000200010102812 */ /* 0x000fe200078efcff */
[----:B------:R-:W-:-:S05]  /*34890*/  @!P2 IMAD.X R3, RZ, RZ, R6, P1 ;  /* 0x000000ffff03a224 */ /* 0x000fca00008e0606 */
        /* <DEDUP_REMOVED lines=29> */
.L_x_2312:
[----:B------:R-:W-:Y:S01]  /*34a70*/  UISETP.NE.AND UP0, UPT, UR47, URZ, UPT ;  /* 0x0000003f2f00728c */ /* 0x000fe2000bf05270 */
[----:B------:R-:W0:Y:S01]  /*34a80*/  S2R R20, SR_CTAID.Z ;  /* 0x0000000000147919 */ /* 0x000e220000002700 */
[----:B------:R-:W-:Y:S01]  /*34a90*/  R2UR UR6, R29 ;  /* 0x000000001d0672ca */ /* 0x000fe200000e0000 */
[----:B------:R-:W-:Y:S01]  /*34aa0*/  ULDC.64 UR8, c[0x0][0x3d8] ;  /* 0x0000f60000087ab9 */ /* 0x000fe20000000a00 */
[----:B------:R-:W-:Y:S02]  /*34ab0*/  IMAD.MOV.U32 R7, RZ, RZ, R37 ;  /* 0x000000ffff077224 */ /* 0x000fe400078e0025 */
[----:B------:R-:W-:-:S05]  /*34ac0*/  PLOP3.LUT P0, PT, PT, PT, UP0, 0x80, 0x0 ;  /* 0x000000000000781c */ /* 0x000fca0003f0f008 */
[----:B------:R-:W-:-:S04]  /*34ad0*/  @UP0 ULDC UR4, c[0x0][0x44c] ;  /* 0x0001130000040ab9 */ /* 0x000fc80000000800 */
[----:B------:R-:W-:-:S04]  /*34ae0*/  UIMAD UR6, UR6, UR8, URZ ;  /* 0x00000008060672a4 */ /* 0x000fc8000f8e023f */
[----:B------:R-:W-:Y:S01]  /*34af0*/  @P0 IMAD.HI.U32 R0, R37, UR4, RZ ;  /* 0x0000000425000c27 */ /* 0x000fe2000f8e00ff */
[----:B------:R-:W-:Y:S01]  /*34b00*/  PLOP3.LUT P0, PT, PT, PT, UP0, 0x80, 0x0 ;  /* 0x000000000000781c */ /* 0x000fe20003f0f008 */
[----:B------:R-:W-:Y:S01]  /*34b10*/  @UP0 ULDC UR4, c[0x0][0x450] ;  /* 0x0001140000040ab9 */ /* 0x000fe20000000800 */
[----:B------:R-:W-:Y:S01]  /*34b20*/  UIMAD UR6, UR39, UR9, UR6 ;  /* 0x00000009270672a4 */ /* 0x000fe2000f8e0206 */
[----:B0-----:R-:W-:-:S10]  /*34b30*/  SHF.R.S32.HI R20, RZ, 0x1f, R20 ;  /* 0x0000001fff147819 */ /* 0x001fd40000011414 */
[----:B------:R-:W-:Y:S01]  /*34b40*/  @P0 SHF.R.U32.HI R7, RZ, UR4, R0 ;  /* 0x00000004ff070c19 */ /* 0x000fe20008011600 */
[----:B------:R-:W-:-:S03]  /*34b50*/  UIMAD.WIDE.U32 UR4, UR39, UR8, URZ ;  /* 0x00000008270472a5 */ /* 0x000fc6000f8e003f */
[----:B------:R-:W-:Y:S01]  /*34b60*/  ULDC.64 UR8, c[0x0][0x3e0] ;  /* 0x0000f80000087ab9 */ /* 0x000fe20000000a00 */
[----:B------:R-:W-:Y:S01]  /*34b70*/  UIADD3 UR6, UR5, UR6, URZ ;  /* 0x0000000605067290 */ /* 0x000fe2000fffe03f */
[----:B------:R-:W-:Y:S02]  /*34b80*/  IMAD R0, R20, UR8, RZ ;  /* 0x0000000814007c24 */ /* 0x000fe4000f8e02ff */
[----:B------:R-:W0:Y:S01]  /*34b90*/  S2R R20, SR_CTAID.Z ;  /* 0x0000000000147919 */ /* 0x000e220000002700 */
[----:B------:R-:W-:Y:S02]  /*34ba0*/  IMAD.U32 R4, RZ, RZ, UR4 ;  /* 0x00000004ff047e24 */ /* 0x000fe4000f8e00ff */
[----:B------:R-:W-:Y:S01]  /*34bb0*/  IMAD.U32 R3, RZ, RZ, UR6 ;  /* 0x00000006ff037e24 */ /* 0x000fe2000f8e00ff */
[----:B------:R-:W-:Y:S01]  /*34bc0*/  ULDC UR6, c[0x0][0x448] ;  /* 0x0001120000067ab9 */ /* 0x000fe20000000800 */
[----:B------:R-:W-:Y:S02]  /*34bd0*/  IMAD.MOV.U32 R2, RZ, RZ, R4 ;  /* 0x000000ffff027224 */ /* 0x000fe400078e0004 */
[----:B------:R-:W-:Y:S01]  /*34be0*/  IMAD.U32 R5, RZ, RZ, UR5 ;  /* 0x00000005ff057e24 */ /* 0x000fe2000f8e00ff */
[----:B------:R-:W-:Y:S01]  /*34bf0*/  ULDC.64 UR4, c[0x0][0x3d0] ;  /* 0x0000f40000047ab9 */ /* 0x000fe20000000a00 */
[----:B------:R-:W-:-:S02]  /*34c00*/  IMAD.MOV R4, RZ, RZ, -R7 ;  /* 0x000000ffff047224 */ /* 0x000fc400078e0a07 */
[C---:B0-----:R-:W-:Y:S01]  /*34c10*/  IMAD R5, R20.reuse, UR9, R0 ;  /* 0x0000000914057c24 */ /* 0x041fe2000f8e0200 */
[----:B------:R-:W-:Y:S01]  /*34c20*/  SHF.R.S32.HI R0, RZ, 0x1f, R7 ;  /* 0x0000001fff007819 */ /* 0x000fe20000011407 */
[----:B------:R-:W-:-:S04]  /*34c30*/  IMAD.WIDE.U32 R2, R20, UR8, R2 ;  /* 0x0000000814027c25 */ /* 0x000fc8000f8e0002 */
[----:B------:R-:W-:Y:S02]  /*34c40*/  IMAD.IADD R3, R3, 0x1, R5 ;  /* 0x0000000103037824 */ /* 0x000fe400078e0205 */
[----:B------:R-:W-:Y:S02]  /*34c50*/  IMAD R0, R0, UR4, RZ ;  /* 0x0000000400007c24 */ /* 0x000fe4000f8e02ff */
[----:B------:R-:W-:Y:S02]  /*34c60*/  IMAD R5, R4, UR6, R37 ;  /* 0x0000000604057c24 */ /* 0x000fe4000f8e0225 */
        /* <DEDUP_REMOVED lines=37> */
[----:B0-----:R-:W-:-:S05]  /*34ec0*/  @!P6 LEA R14, P0, R22, R14, 0x1 ;  /* 0x0000000e160ee211 */ /* 0x001fca00078008ff */
[----:B-1----:R-:W-:-:S04]  /*34ed0*/  @!P6 IMAD.MOV.U32 R2, RZ, RZ, R14 ;  /* 0x000000ffff02e224 */ /* 0x002fc800078e000e */
[----:B------:R-:W-:Y:S01]  /*34ee0*/  @!P5 LEA R7, R27, UR46, 0x1 ;  /* 0x0000002e1b07dc11 */ /* 0x000fe2000f8e08ff */
[----:B------:R-:W0:Y:S01]  /*34ef0*/  SHFL.IDX PT, R14, R0, 0x2, 0x181f ;  /* 0x00581f00000e7f89 */ /* 0x000e2200000e0000 */
[----:B--2---:R-:W-:-:S04]  /*34f00*/  @!P6 IMAD.X R5, RZ, RZ, R5, P0 ;  /* 0x000000ffff05e224 */ /* 0x004fc800000e0605 */
[----:B------:R-:W-:Y:S02]  /*34f10*/  @!P6 IMAD.MOV.U32 R3, RZ, RZ, R5 ;  /* 0x000000ffff03e224 */ /* 0x000fe400078e0005 */
[----:B------:R-:W1:Y:S04]  /*34f20*/  SHFL.IDX PT, R5, R4, 0x2, 0x181f ;  /* 0x00581f0004057f89 */ /* 0x000e6800000e0000 */
[----:B------:R-:W-:Y:S01]  /*34f30*/  @!P6 LDGSTS.E.BYPASS.LTC128B.128 [R9+0x22c00], desc[UR36][R2.64], !P4 ;  /* 0x22c000000209efae */ /* 0x000fe2000e101d64 */
[----:B0-----:R-:W-:-:S03]  /*34f40*/  @!P5 LEA R14, P0, R22, R14, 0x1 ;  /* 0x0000000e160ed211 */ /* 0x001fc600078008ff */
[----:B------:R-:W-:Y:S04]  /*34f50*/  @!P6 LDGSTS.E.BYPASS.LTC128B.128 [R9+0x26c00], desc[UR36][R2.64+0x80], !P3 ;  /* 0x26c000800209efae */ /* 0x000fe8000d901d64 */
[----:B------:R-:W-:Y:S04]  /*34f60*/  @!P6 LDGSTS.E.BYPASS.LTC128B.128 [R9+0x2ac00], desc[UR36][R2.64+0x100], !P2 ;  /* 0x2ac001000209efae */ /* 0x000fe8000d101d64 */
[----:B------:R0:W-:Y:S01]  /*34f70*/  @!P6 LDGSTS.E.BYPASS.LTC128B.128 [R9+0x2ec00], desc[UR36][R2.64+0x180], !P1 ;  /* 0x2ec001800209efae */ /* 0x0001e2000c901d64 */
[----:B------:R-:W-:-:S04]  /*34f80*/  LOP3.LUT P6, RZ, R16, 0x80, RZ, 0xc0, !PT ;  /* 0x0000008010ff7812 */ /* 0x000fc800078cc0ff */
[----:B------:R-:W-:Y:S02]  /*34f90*/  P2R R6, PR, RZ, 0x40 ;  /* 0x00000040ff067803 */ /* 0x000fe40000000000 */
[----:B------:R-:W-:Y:S01]  /*34fa0*/  LOP3.LUT P6, RZ, R16, 0x200, RZ, 0xc0, !PT ;  /* 0x0000020010ff7812 */ /* 0x000fe200078cc0ff */
[----:B-1----:R-:W-:Y:S02]  /*34fb0*/  @!P5 IMAD.X R5, RZ, RZ, R5, P0 ;  /* 0x000000ffff05d224 */ /* 0x002fe400000e0605 */
[----:B0-----:R-:W-:Y:S02]  /*34fc0*/  @!P5 IMAD.MOV.U32 R2, RZ, RZ, R14 ;  /* 0x000000ffff02d224 */ /* 0x001fe400078e000e */
[----:B------:R-:W0:Y:S01]  /*34fd0*/  SHFL.IDX PT, R14, R0, 0x3, 0x181f ;  /* 0x00781f00000e7f89 */ /* 0x000e2200000e0000 */
[----:B------:R-:W-:-:S03]  /*34fe0*/  @!P5 IMAD.MOV.U32 R3, RZ, RZ, R5 ;  /* 0x000000ffff03d224 */ /* 0x000fc600078e0005 */
[----:B------:R-:W1:Y:S04]  /*34ff0*/  SHFL.IDX PT, R5, R4, 0x3, 0x181f ;  /* 0x00781f0004057f89 */ /* 0x000e6800000e0000 */
[----:B------:R-:W-:Y:S01]  /*35000*/  @!P6 LEA R9, R27, UR46, 0x1 ;  /* 0x0000002e1b09ec11 */ /* 0x000fe2000f8e08ff */
[----:B------:R-:W-:Y:S04]  /*35010*/  @!P5 LDGSTS.E.BYPASS.LTC128B.128 [R7+0x23400], desc[UR36][R2.64], !P4 ;  /* 0x234000000207dfae */ /* 0x000fe8000e101d64 */
[----:B------:R-:W-:Y:S04]  /*35020*/  @!P5 LDGSTS.E.BYPASS.LTC128B.128 [R7+0x27400], desc[UR36][R2.64+0x80], !P3 ;  /* 0x274000800207dfae */ /* 0x000fe8000d901d64 */
[----:B------:R-:W-:Y:S04]  /*35030*/  @!P5 LDGSTS.E.BYPASS.LTC128B.128 [R7+0x2b400], desc[UR36][R2.64+0x100], !P2 ;  /* 0x2b4001000207dfae */ /* 0x000fe8000d101d64 */
[----:B------:R2:W-:Y:S01]  /*35040*/  @!P5 LDGSTS.E.BYPASS.LTC128B.128 [R7+0x2f400], desc[UR36][R2.64+0x180], !P1 ;  /* 0x2f4001800207dfae */ /* 0x0005e2000c901d64 */
[----:B------:R-:W-:-:S02]  /*35050*/  LOP3.LUT P5, RZ, R16, 0x40, RZ, 0xc0, !PT ;  /* 0x0000004010ff7812 */ /* 0x000fc400078ac0ff */
[----:B0-----:R-:W-:-:S05]  /*35060*/  @!P6 LEA R14, P0, R22, R14, 0x1 ;  /* 0x0000000e160ee211 */ /* 0x001fca00078008ff */
[----:B-1----:R-:W-:Y:S02]  /*35070*/  @!P6 IMAD.X R5, RZ, RZ, R5, P0 ;  /* 0x000000ffff05e224 */ /* 0x002fe400000e0605 */
[----:B--2---:R-:W-:Y:S01]  /*35080*/  @!P6 IMAD.MOV.U32 R2, RZ, RZ, R14 ;  /* 0x000000ffff02e224 */ /* 0x004fe200078e000e */
[----:B------:R-:W-:Y:S01]  /*35090*/  P2R R7, PR, RZ, 0x20 ;  /* 0x00000020ff077803 */ /* 0x000fe20000000000 */
[----:B------:R-:W0:Y:S01]  /*350a0*/  SHFL.IDX PT, R14, R0, 0x4, 0x181f ;  /* 0x00981f00000e7f89 */ /* 0x000e2200000e0000 */
[----:B------:R-:W-:Y:S01]  /*350b0*/  @!P6 IMAD.MOV.U32 R3, RZ, RZ, R5 ;  /* 0x000000ffff03e224 */ /* 0x000fe200078e0005 */
[----:B------:R-:W-:Y:S02]  /*350c0*/  LOP3.LUT P5, RZ, R16, 0x100, RZ, 0xc0, !PT ;  /* 0x0000010010ff7812 */ /* 0x000fe400078ac0ff */
[----:B------:R-:W1:Y:S04]  /*350d0*/  SHFL.IDX PT, R5, R4, 0x4, 0x181f ;  /* 0x00981f0004057f89 */ /* 0x000e6800000e0000 */
[----:B------:R-:W-:Y:S04]  /*350e0*/  @!P6 LDGSTS.E.BYPASS.LTC128B.128 [R9+0x23c00], desc[UR36][R2.64], !P4 ;  /* 0x23c000000209efae */ /* 0x000fe8000e101d64 */
[----:B------:R-:W-:Y:S03]  /*350f0*/  @!P6 LDGSTS.E.BYPASS.LTC128B.128 [R9+0x27c00], desc[UR36][R2.64+0x80], !P3 ;  /* 0x27c000800209efae */ /* 0x000fe6000d901d64 */
[----:B------:R-:W-:Y:S01]  /*35100*/  @!P5 LEA R21, R27, UR46, 0x1 ;  /* 0x0000002e1b15dc11 */ /* 0x000fe2000f8e08ff */
[----:B------:R-:W-:Y:S04]  /*35110*/  @!P6 LDGSTS.E.BYPASS.LTC128B.128 [R9+0x2bc00], desc[UR36][R2.64+0x100], !P2 ;  /* 0x2bc001000209efae */ /* 0x000fe8000d101d64 */
[----:B------:R2:W-:Y:S01]  /*35120*/  @!P6 LDGSTS.E.BYPASS.LTC128B.128 [R9+0x2fc00], desc[UR36][R2.64+0x180], !P1 ;  /* 0x2fc001800209efae */ /* 0x0005e2000c901d64 */
[----:B------:R-:W-:-:S02]  /*35130*/  ISETP.NE.AND P6, PT, R6, RZ, PT ;  /* 0x000000ff0600720c */ /* 0x000fc40003fc5270 */
[----:B0-----:R-:W-:-:S05]  /*35140*/  @!P5 LEA R14, P0, R22, R14, 0x1 ;  /* 0x0000000e160ed211 */ /* 0x001fca00078008ff */
[----:B-1----:R-:W-:Y:S02]  /*35150*/  @!P5 IMAD.X R5, RZ, RZ, R5, P0 ;  /* 0x000000ffff05d224 */ /* 0x002fe400000e0605 */
[----:B--2---:R-:W-:Y:S02]  /*35160*/  @!P5 IMAD.MOV.U32 R2, RZ, RZ, R14 ;  /* 0x000000ffff02d224 */ /* 0x004fe400078e000e */
[----:B------:R-:W0:Y:S01]  /*35170*/  SHFL.IDX PT, R14, R0, 0x5, 0x181f ;  /* 0x00b81f00000e7f89 */ /* 0x000e2200000e0000 */
[----:B------:R-:W-:-:S03]  /*35180*/  @!P5 IMAD.MOV.U32 R3, RZ, RZ, R5 ;  /* 0x000000ffff03d224 */ /* 0x000fc600078e0005 */
[----:B------:R-:W1:Y:S04]  /*35190*/  SHFL.IDX PT, R5, R4, 0x5, 0x181f ;  /* 0x00b81f0004057f89 */ /* 0x000e6800000e0000 */
[----:B------:R-:W-:Y:S04]  /*351a0*/  @!P5 LDGSTS.E.BYPASS.LTC128B.128 [R21+0x24400], desc[UR36][R2.64], !P4 ;  /* 0x244000000215dfae */ /* 0x000fe8000e101d64 */
[----:B------:R-:W-:Y:S04]  /*351b0*/  @!P5 LDGSTS.E.BYPASS.LTC128B.128 [R21+0x28400], desc[UR36][R2.64+0x80], !P3 ;  /* 0x284000800215dfae */ /* 0x000fe8000d901d64 */
[----:B------:R-:W-:Y:S04]  /*351c0*/  @!P5 LDGSTS.E.BYPASS.LTC128B.128 [R21+0x2c400], desc[UR36][R2.64+0x100], !P2 ;  /* 0x2c4001000215dfae */ /* 0x000fe8000d101d64 */
[----:B------:R2:W-:Y:S01]  /*351d0*/  @!P5 LDGSTS.E.BYPASS.LTC128B.128 [R21+0x30400], desc[UR36][R2.64+0x180], !P1 ;  /* 0x304001800215dfae */ /* 0x0005e2000c901d64 */
[----:B------:R-:W-:-:S02]  /*351e0*/  ISETP.NE.AND P5, PT, R7, RZ, PT ;  /* 0x000000ff0700720c */ /* 0x000fc40003fa5270 */
[----:B------:R-:W-:Y:S02]  /*351f0*/  @!P6 LEA R7, R27, UR46, 0x1 ;  /* 0x0000002e1b07ec11 */ /* 0x000fe4000f8e08ff */
        /* <DEDUP_REMOVED lines=21> */
.L_x_2401:
        /* <DEDUP_REMOVED lines=13> */
.L_x_2315:
[----:B------:R-:W-:Y:S05]  /*35420*/  BSYNC B0 ;  /* 0x0000000000007941 */ /* 0x000fea0003800000 */
.L_x_2314:
[----:B------:R-:W-:Y:S01]  /*35430*/  NOP ;  /* 0x0000000000007918 */ /* 0x000fe20000000000 */
[----:B------:R-:W-:Y:S01]  /*35440*/  SYNCS.ARRIVE.TRANS64.RED.A0T1 RZ, [UR46+0x32410], RZ ;  /* 0x032410ffffff79a7 */ /* 0x000fe2000820042e */
[----:B0-----:R-:W-:Y:S01]  /*35450*/  IMAD.MOV.U32 R0, RZ, RZ, 0x1 ;  /* 0x00000001ff007424 */ /* 0x001fe200078e00ff */
[----:B------:R-:W-:Y:S04]  /*35460*/  ARRIVES.LDGSTSBAR.64.TRANSCNT [UR46+0x32410] ;  /* 0x03241000ff0079b0 */ /* 0x000fe80008000aae */
[----:B------:R-:W-:Y:S01]  /*35470*/  SHF.L.U32 R0, R0, 0x1f, RZ ;  /* 0x0000001f00007819 */ /* 0x000fe200000006ff */
[----:B------:R-:W-:Y:S01]  /*35480*/  NOP ;  /* 0x0000000000007918 */ /* 0x000fe20000000000 */
[----:B------:R-:W-:Y:S02]  /*35490*/  SYNCS.ARRIVE.TRANS64.A1T0 RZ, [UR46+0x32410], RZ ;  /* 0x032410ffffff79a7 */ /* 0x000fe4000810002e */
[----:B------:R-:W0:Y:S02]  /*354a0*/  SYNCS.PHASECHK.TRANS64.TRYWAIT P0, [UR46+0x32420], R0 ;  /* 0x03242000ff0075a7 */ /* 0x000e24000800016e */
[----:B0-----:R-:W-:Y:S05]  /*354b0*/  @!P0 BRA `(.L_x_2316) ;  /* 0x0000003800988947 */ /* 0x001fea0003800000 */
.L_x_2402:
[----:B------:R-:W-:-:S13]  /*354c0*/  ISETP.NE.AND P0, PT, R34, 0x3, PT ;  /* 0x000000032200780c */ /* 0x000fda0003f05270 */
[----:B------:R-:W-:Y:S05]  /*354d0*/  @!P0 BRA `(.L_x_2317) ;  /* 0x0000000000048947 */ /* 0x000fea0003800000 */
[----:B------:R-:W-:Y:S01]  /*354e0*/  BPT.TRAP 0x1 ;  /* 0x000000040000795c */ /* 0x000fe20000300000 */
.L_x_2317:
[----:B------:R-:W4:Y:S02]  /*354f0*/  SYNCS.PHASECHK.TRANS64.TRYWAIT P0, [UR46+0x32460], R0 ;  /* 0x03246000ff0075a7 */ /* 0x000f24000800016e */
[----:B----4-:R-:W-:Y:S05]  /*35500*/  @!P0 BRA `(.L_x_2318) ;  /* 0x00000038009c8947 */ /* 0x010fea0003800000 */
.L_x_2403:
[----:B------:R-:W-:Y:S01]  /*35510*/  ULDC.64 UR4, c[0x0][0x328] ;  /* 0x0000ca0000047ab9 */ /* 0x000fe20000000a00 */
[----:B------:R-:W-:Y:S01]  /*35520*/  ULDC.64 UR6, c[0x0][0x338] ;  /* 0x0000ce0000067ab9 */ /* 0x000fe20000000a00 */
[----:B------:R-:W-:Y:S01]  /*35530*/  IMAD R26, R26, UR4, RZ ;  /* 0x000000041a1a7c24 */ /* 0x000fe2000f8e02ff */
[C---:B------:R-:W-:Y:S01]  /*35540*/  LOP3.LUT P3, RZ, R16.reuse, 0x10, RZ, 0xc0, !PT ;  /* 0x0000001010ff7812 */ /* 0x040fe2000786c0ff */
[----:B0--3--:R-:W-:Y:S01]  /*35550*/  IMAD.WIDE.U32 R2, R23, UR4, RZ ;  /* 0x0000000417027c25 */ /* 0x009fe2000f8e00ff */
        /* <DEDUP_REMOVED lines=19> */
[----:B------:R-:W-:Y:S01]  /*35690*/  LEA R7, P0, R2, UR6, 0x1 ;  /* 0x0000000602077c11 */ /* 0x000fe2000f8008ff */
[----:B------:R-:W-:-:S03]  /*356a0*/  UMOV UR4, 0xffffffff ;  /* 0xffffffff00047882 */ /* 0x000fc60000000000 */
[----:B------:R-:W-:Y:S02]  /*356b0*/  LEA.HI.X R8, R2, UR7, R3, 0x1, P0 ;  /* 0x0000000702087c11 */ /* 0x000fe400080f0c03 */
[----:B------:R-:W-:-:S04]  /*356c0*/  SEL R3, RZ, 0x2, P3 ;  /* 0x00000002ff037807 */ /* 0x000fc80001800000 */
[----:B------:R-:W-:-:S05]  /*356d0*/  IADD3 R0, R0, R3, R36 ;  /* 0x0000000300007210 */ /* 0x000fca0007ffe024 */
[----:B------:R-:W-:Y:S01]  /*356e0*/  IMAD.IADD R9, R0, 0x1, R5 ;  /* 0x0000000100097824 */ /* 0x000fe200078e0205 */
[----:B------:R-:W-:Y:S06]  /*356f0*/  BRA.DIV UR4, `(.L_x_2319) ;  /* 0x0000003a04387947 */ /* 0x000fec000b800000 */
[----:B-1----:R-:W0:Y:S01]  /*35700*/  SHFL.IDX PT, R14, R7, RZ, 0x181f ;  /* 0x00181fff070e7589 */ /* 0x002e2200000e0000 */
[----:B------:R-:W-:Y:S01]  /*35710*/  IMAD.SHL.U32 R0, R22, 0x2, RZ ;  /* 0x0000000216007824 */ /* 0x000fe200078e00ff */
[----:B------:R-:W-:Y:S02]  /*35720*/  LEA R6, R27, UR46, 0x1 ;  /* 0x0000002e1b067c11 */ /* 0x000fe4000f8e08ff */
[----:B------:R-:W1:Y:S01]  /*35730*/  SHFL.IDX PT, R3, R8, RZ, 0x181f ;  /* 0x00181fff08037589 */ /* 0x000e6200000e0000 */
[C---:B------:R-:W-:Y:S02]  /*35740*/  LOP3.LUT P2, RZ, R9.reuse, 0x2, RZ, 0xc0, !PT ;  /* 0x0000000209ff7812 */ /* 0x040fe4000784c0ff */
[----:B------:R-:W-:Y:S01]  /*35750*/  LOP3.LUT P1, RZ, R9, 0x4, RZ, 0xc0, !PT ;  /* 0x0000000409ff7812 */ /* 0x000fe2000782c0ff */
[----:B------:R-:W-:Y:S01]  /*35760*/  SHFL.IDX PT, R5, R8, 0x1, 0x181f ;  /* 0x00381f0008057f89 */ /* 0x000fe200000e0000 */
[----:B------:R-:W-:Y:S01]  /*35770*/  VIADD R31, R6, 0x400 ;  /* 0x00000400061f7836 */ /* 0x000fe20000000000 */
[----:B0-----:R-:W-:-:S02]  /*35780*/  IADD3 R2, P0, R14, R0, RZ ;  /* 0x000000000e027210 */ /* 0x001fc40007f1e0ff */
[----:B------:R-:W0:Y:S03]  /*35790*/  SHFL.IDX PT, R14, R7, 0x1, 0x181f ;  /* 0x00381f00070e7f89 */ /* 0x000e2600000e0000 */
[----:B-1----:R-:W-:Y:S01]  /*357a0*/  IMAD.X R3, RZ, RZ, R3, P0 ;  /* 0x000000ffff037224 */ /* 0x002fe200000e0603 */
[----:B0-----:R-:W-:Y:S02]  /*357b0*/  IADD3 R4, P0, R14, R0, RZ ;  /* 0x000000000e047210 */ /* 0x001fe40007f1e0ff */
[----:B------:R-:W0:Y:S03]  /*357c0*/  SHFL.IDX PT, R14, R7, 0x2, 0x181f ;  /* 0x00581f00070e7f89 */ /* 0x000e2600000e0000 */
[----:B------:R-:W-:Y:S01]  /*357d0*/  IMAD.X R5, RZ, RZ, R5, P0 ;  /* 0x000000ffff057224 */ /* 0x000fe200000e0605 */
        /* <DEDUP_REMOVED lines=8> */
[----:B------:R-:W-:-:S13]  /*35860*/  ISETP.LT.OR P3, PT, R17, 0x1, !P0 ;  /* 0x000000011100780c */ /* 0x000fda0004761670 */
[----:B------:R0:W-:Y:S02]  /*35870*/  LDGSTS.E.BYPASS.LTC128B.128 [R6+0x9400], desc[UR36][R2.64+0x180], !P3 ;  /* 0x0940018002067fae */ /* 0x0001e4000d901d64 */
[----:B0-----:R-:W-:Y:S02]  /*35880*/  IADD3 R2, P3, R14, R0, RZ ;  /* 0x000000000e027210 */ /* 0x001fe40007f7e0ff */
[----:B------:R-:W0:Y:S03]  /*35890*/  SHFL.IDX PT, R14, R7, 0x3, 0x181f ;  /* 0x00781f00070e7f89 */ /* 0x000e2600000e0000 */
        /* <DEDUP_REMOVED lines=8> */
[----:B------:R-:W-:-:S13]  /*35920*/  ISETP.LT.OR P3, PT, R17, 0x11, !P0 ;  /* 0x000000111100780c */ /* 0x000fda0004761670 */
[----:B------:R0:W-:Y:S02]  /*35930*/  LDGSTS.E.BYPASS.LTC128B.128 [R6+0x9c00], desc[UR36][R4.64+0x180], !P3 ;  /* 0x09c0018004067fae */ /* 0x0001e4000d901d64 */
[----:B0-----:R-:W-:Y:S02]  /*35940*/  IADD3 R4, P3, R14, R0, RZ ;  /* 0x000000000e047210 */ /* 0x001fe40007f7e0ff */
[----:B------:R-:W0:Y:S03]  /*35950*/  SHFL.IDX PT, R14, R7, 0x4, 0x181f ;  /* 0x00981f00070e7f89 */ /* 0x000e2600000e0000 */
[----:B-1----:R-:W-:Y:S01]  /*35960*/  IMAD.X R5, RZ, RZ, R9, P3 ;  /* 0x000000ffff057224 */ /* 0x002fe200018e0609 */
[C---:B------:R-:W-:Y:S01]  /*35970*/  ISETP.LT.OR P3, PT, R17.reuse, 0x21, P4 ;  /* 0x000000211100780c */ /* 0x040fe20002761670 */
[----:B------:R-:W1:Y:S04]  /*35980*/  SHFL.IDX PT, R9, R8, 0x4, 0x181f ;  /* 0x00981f0008097f89 */ /* 0x000e6800000e0000 */
[----:B------:R-:W2:Y:S08]  /*35990*/  SHFL.IDX PT, R8, R8, 0x5, 0x181f ;  /* 0x00b81f0008087f89 */ /* 0x000eb000000e0000 */
        /* <DEDUP_REMOVED lines=8> */
[----:B------:R0:W3:Y:S03]  /*35a20*/  SHFL.IDX PT, R14, R7, 0x5, 0x181f ;  /* 0x00b81f00070e7f89 */ /* 0x0000e600000e0000 */
[----:B-1----:R-:W-:Y:S01]  /*35a30*/  IMAD.X R3, RZ, RZ, R9, P3 ;  /* 0x000000ffff037224 */ /* 0x002fe200018e0609 */
[----:B------:R-:W-:Y:S01]  /*35a40*/  ISETP.LT.OR P3, PT, R17, 0x31, P4 ;  /* 0x000000311100780c */ /* 0x000fe20002761670 */
[----:B------:R-:W-:-:S12]  /*35a50*/  IMAD.MOV.U32 R9, RZ, RZ, RZ ;  /* 0x000000ffff097224 */ /* 0x000fd800078e00ff */
        /* <DEDUP_REMOVED lines=14> */
[----:B--23--:R0:W-:Y:S02]  /*35b40*/  LDGSTS.E.BYPASS.LTC128B.128 [R6+0xb400], desc[UR36][R2.64+0x180], !P3 ;  /* 0x0b40018002067fae */ /* 0x00c1e4000d901d64 */
.L_x_2417:
        /* <DEDUP_REMOVED lines=20> */
.L_x_2320:
[----:B------:R-:W-:Y:S01]  /*35c90*/  VIADD R24, R24, 0xfffffffe ;  /* 0xfffffffe18187836 */ /* 0x000fe20000000000 */
[----:B------:R-:W-:Y:S01]  /*35ca0*/  SYNCS.ARRIVE.TRANS64.A1T0 RZ, [UR46+0x32450], RZ ;  /* 0x032450ffffff79a7 */ /* 0x000fe2000810002e */
[----:B------:R-:W-:Y:S01]  /*35cb0*/  BSSY B0, `(.L_x_2294) ;  /* 0x00000ef000007945 */ /* 0x000fe20003800000 */
[----:B------:R-:W-:Y:S02]  /*35cc0*/  IMAD.MOV.U32 R26, RZ, RZ, 0x1 ;  /* 0x00000001ff1a7424 */ /* 0x000fe400078e00ff */
[----:B------:R-:W-:Y:S01]  /*35cd0*/  ISETP.GE.AND P0, PT, R24, UR48, PT ;  /* 0x0000003018007c0c */ /* 0x000fe2000bf06270 */
[----:B------:R-:W-:-:S12]  /*35ce0*/  IMAD.MOV.U32 R17, RZ, RZ, 0x1 ;  /* 0x00000001ff117424 */ /* 0x000fd800078e00ff */
[----:B------:R-:W-:Y:S05]  /*35cf0*/  @!P0 BRA `(.L_x_2321) ;  /* 0x0000000c00a88947 */ /* 0x000fea0003800000 */
[----:B------:R-:W0:Y:S01]  /*35d00*/  S2R R4, SR_TID.X ;  /* 0x0000000000047919 */ /* 0x000e220000002100 */
[----:B------:R-:W-:Y:S01]  /*35d10*/  UIADD3 UR4, UR45, 0x1, URZ ;  /* 0x000000012d047890 */ /* 0x000fe2000fffe03f */
[----:B------:R-:W-:Y:S01]  /*35d20*/  LOP3.LUT R3, RZ, UR43, RZ, 0x33, !PT ;  /* 0x0000002bff037c12 */ /* 0x000fe2000f8e33ff */
[----:B------:R-:W-:Y:S01]  /*35d30*/  IMAD.MOV.U32 R17, RZ, RZ, 0x1 ;  /* 0x00000001ff117424 */ /* 0x000fe200078e00ff */
[----:B------:R-:W1:Y:S01]  /*35d40*/  S2R R5, SR_TID.X ;  /* 0x0000000000057919 */ /* 0x000e620000002100 */
[----:B------:R-:W-:Y:S01]  /*35d50*/  UIMAD UR4, UR4, UR38, URZ ;  /* 0x00000026040472a4 */ /* 0x000fe2000f8e023f */
[----:B------:R-:W-:-:S05]  /*35d60*/  IMAD.MOV.U32 R26, RZ, RZ, 0x1 ;  /* 0x00000001ff1a7424 */ /* 0x000fca00078e00ff */
[----:B------:R-:W-:-:S04]  /*35d70*/  LOP3.LUT R2, RZ, UR4, RZ, 0x33, !PT ;  /* 0x00000004ff027c12 */ /* 0x000fc8000f8e33ff */
[----:B------:R-:W-:Y:S01]  /*35d80*/  VIADDMNMX R2, R2, -UR44, R3, !PT ;  /* 0x8000002c02027c46 */ /* 0x000fe2000f800103 */
[----:B0-----:R-:W-:Y:S01]  /*35d90*/  IMAD.SHL.U32 R4, R4, 0x10, RZ ;  /* 0x0000001004047824 */ /* 0x001fe200078e00ff */
[----:B-1----:R-:W-:-:S04]  /*35da0*/  LOP3.LUT R5, R5, 0x7f, RZ, 0xc0, !PT ;  /* 0x0000007f05057812 */ /* 0x002fc800078ec0ff */
[----:B------:R-:W-:Y:S02]  /*35db0*/  LOP3.LUT R4, R4, 0x70, RZ, 0xc0, !PT ;  /* 0x0000007004047812 */ /* 0x000fe400078ec0ff */
[----:B------:R-:W-:-:S04]  /*35dc0*/  SHF.R.U32.HI R5, RZ, 0x3, R5 ;  /* 0x00000003ff057819 */ /* 0x000fc80000011605 */
[----:B------:R-:W-:Y:S02]  /*35dd0*/  IADD3 R25, R4, R25, R5 ;  /* 0x0000001904197210 */ /* 0x000fe40007ffe005 */
[----:B------:R-:W-:-:S03]  /*35de0*/  LOP3.LUT R5, RZ, UR42, RZ, 0x33, !PT ;  /* 0x0000002aff057c12 */ /* 0x000fc6000f8e33ff */
[----:B------:R-:W-:Y:S01]  /*35df0*/  VIADD R25, R25, 0xfffffee0 ;  /* 0xfffffee019197836 */ /* 0x000fe20000000000 */
[----:B------:R-:W-:-:S04]  /*35e00*/  VIMNMX R2, R2, R5, !PT ;  /* 0x0000000502027248 */ /* 0x000fc80007fe0100 */
[C---:B------:R-:W-:Y:S01]  /*35e10*/  IADD3 R28, -R2.reuse, -0x2, RZ ;  /* 0xfffffffe021c7810 */ /* 0x040fe20007ffe1ff */
[----:B------:R-:W-:-:S07]  /*35e20*/  IMAD R18, R2, -0x60, R25 ;  /* 0xffffffa002127824 */ /* 0x000fce00078e0219 */
.L_x_2336:
        /* <DEDUP_REMOVED lines=17> */
[----:B------:R-:W-:-:S03]  /*35f40*/  ULDC.64 UR4, c[0x0][0x418] ;  /* 0x0001060000047ab9 */ /* 0x000fc60000000a00 */
[----:B------:R-:W-:Y:S01]  /*35f50*/  IMAD.IADD R3, R5, 0x1, R3 ;  /* 0x0000000105037824 */ /* 0x000fe200078e0203 */
[----:B------:R-:W-:-:S04]  /*35f60*/  LEA R4, P0, R2, UR4, 0x2 ;  /* 0x0000000402047c11 */ /* 0x000fc8000f8010ff */
[----:B------:R-:W-:-:S05]  /*35f70*/  LEA.HI.X R5, R2, UR5, R3, 0x2, P0 ;  /* 0x0000000502057c11 */ /* 0x000fca00080f1403 */
[----:B------:R0:W5:Y:S04]  /*35f80*/  LDG.E R4, desc[UR36][R4.64] ;  /* 0x0000002404047981 */ /* 0x000168000c1e1900 */
.L_x_2323:
[----:B------:R-:W-:Y:S05]  /*35f90*/  BSYNC B1 ;  /* 0x0000000000017941 */ /* 0x000fea0003800000 */
.L_x_2322:
[----:B------:R-:W-:-:S13]  /*35fa0*/  ISETP.NE.AND P0, PT, R34, 0x3, PT ;  /* 0x000000032200780c */ /* 0x000fda0003f05270 */
[----:B------:R-:W-:Y:S05]  /*35fb0*/  @!P0 BRA `(.L_x_2324) ;  /* 0x0000000000048947 */ /* 0x000fea0003800000 */
[----:B------:R-:W-:Y:S01]  /*35fc0*/  BPT.TRAP 0x1 ;  /* 0x000000040000795c */ /* 0x000fe20000300000 */
.L_x_2324:
[----:B------:R-:W-:Y:S01]  /*35fd0*/  LEA R19, R17, UR46, 0x3 ;  /* 0x0000002e11137c11 */ /* 0x000fe2000f8e18ff */
[----:B------:R-:W-:Y:S01]  /*35fe0*/  BSSY B1, `(.L_x_2325) ;  /* 0x0000004000017945 */ /* 0x000fe20003800000 */
[----:B------:R-:W-:-:S04]  /*35ff0*/  SHF.L.U32 R23, R26, 0x1f, RZ ;  /* 0x0000001f1a177819 */ /* 0x000fc800000006ff */
[----:B------:R-:W1:Y:S02]  /*36000*/  SYNCS.PHASECHK.TRANS64.TRYWAIT P0, [R19+URZ+0x32440], R23 ;  /* 0x03244017130075a7 */ /* 0x000e64000800017f */
[----:B-1----:R-:W-:Y:S05]  /*36010*/  @!P0 BRA `(.L_x_2326) ;  /* 0x00000038005c8947 */ /* 0x002fea0003800000 */
.L_x_2418:
[----:B------:R-:W-:Y:S05]  /*36020*/  BSYNC B1 ;  /* 0x0000000000017941 */ /* 0x000fea0003800000 */
.L_x_2325:
        /* <DEDUP_REMOVED lines=57> */
.L_x_2432:
        /* <DEDUP_REMOVED lines=8> */
.L_x_2328:
        /* <DEDUP_REMOVED lines=10> */
.L_x_2329:
[----:B------:R2:W-:Y:S01]  /*364e0*/  SYNCS.ARRIVE.TRANS64.A1T0 RZ, [R19+URZ+0x32430], RZ ;  /* 0x032430ff13ff79a7 */ /* 0x0005e2000810003f */
[----:B------:R-:W-:Y:S05]  /*364f0*/  @!P2 BRA `(.L_x_2330) ;  /* 0x000000000004a947 */ /* 0x000fea0003800000 */
[----:B------:R-:W-:Y:S01]  /*36500*/  BPT.TRAP 0x1 ;  /* 0x000000040000795c */ /* 0x000fe20000300000 */
.L_x_2330:
[----:B------:R-:W3:Y:S01]  /*36510*/  SYNCS.PHASECHK.TRANS64.TRYWAIT P0, [R19+URZ+0x32460], R23 ;  /* 0x03246017130075a7 */ /* 0x000ee2000800017f */
[----:B------:R-:W-:Y:S04]  /*36520*/  BSSY B1, `(.L_x_2331) ;  /* 0x0000002000017945 */ /* 0x000fe80003800000 */
[----:B---3--:R-:W-:Y:S05]  /*36530*/  @!P0 BRA `(.L_x_2332) ;  /* 0x0000003800b48947 */ /* 0x008fea0003800000 */
.L_x_2433:
[----:B------:R-:W-:Y:S05]  /*36540*/  BSYNC B1 ;  /* 0x0000000000017941 */ /* 0x000fea0003800000 */
.L_x_2331:
        /* <DEDUP_REMOVED lines=46> */
[----:B------:R3:W-:Y:S01]  /*36830*/  LDGSTS.E.BYPASS.LTC128B.128 [R21+0x9800], desc[UR36][R8.64+0x180], !P1 ;  /* 0x0980018008157fae */ /* 0x0007e2000c901d64 */
[----:B0-----:R-:W-:-:S03]  /*36840*/  IADD3 R6, P0, R14, R0, RZ ;  /* 0x000000000e067210 */ /* 0x001fc60007f1e0ff */
[----:B------:R-:W-:Y:S04]  /*36850*/  SHFL.IDX PT, R22, R22, 0x5, 0x181f ;  /* 0x00b81f0016167f89 */ /* 0x000fe800000e0000 */
[----:B------:R-:W0:Y:S01]  /*36860*/  SHFL.IDX PT, R14, R20, 0x3, 0x181f ;  /* 0x00781f00140e7f89 */ /* 0x000e2200000e0000 */
[----:B-1----:R-:W-:Y:S02]  /*36870*/  IMAD.X R7, RZ, RZ, R4, P0 ;  /* 0x000000ffff077224 */ /* 0x002fe400000e0604 */
[----:B---3--:R-:W-:-:S03]  /*36880*/  IMAD.MOV.U32 R9, RZ, RZ, RZ ;  /* 0x000000ffff097224 */ /* 0x008fc600078e00ff */
[----:B------:R1:W-:Y:S04]  /*36890*/  LDGSTS.E.BYPASS.LTC128B.128 [R21+0x1000], desc[UR36][R6.64], !P4 ;  /* 0x0100000006157fae */ /* 0x0003e8000e101d64 */
[----:B------:R1:W-:Y:S04]  /*368a0*/  LDGSTS.E.BYPASS.LTC128B.128 [R21+0x4000], desc[UR36][R6.64+0x80], !P3 ;  /* 0x0400008006157fae */ /* 0x0003e8000d901d64 */
[----:B------:R1:W-:Y:S04]  /*368b0*/  LDGSTS.E.BYPASS.LTC128B.128 [R21+0x7000], desc[UR36][R6.64+0x100], !P2 ;  /* 0x0700010006157fae */ /* 0x0003e8000d101d64 */
[----:B------:R1:W-:Y:S01]  /*368c0*/  LDGSTS.E.BYPASS.LTC128B.128 [R21+0xa000], desc[UR36][R6.64+0x180], !P1 ;  /* 0x0a00018006157fae */ /* 0x0003e2000c901d64 */
[----:B0-----:R-:W-:-:S03]  /*368d0*/  IADD3 R4, P0, R14, R0, RZ ;  /* 0x000000000e047210 */ /* 0x001fc60007f1e0ff */
[----:B------:R-:W0:Y:S02]  /*368e0*/  SHFL.IDX PT, R14, R20, 0x4, 0x181f ;  /* 0x00981f00140e7f89 */ /* 0x000e2400000e0000 */
[----:B------:R-:W-:-:S05]  /*368f0*/  IMAD.X R5, RZ, RZ, R5, P0 ;  /* 0x000000ffff057224 */ /* 0x000fca00000e0605 */
        /* <DEDUP_REMOVED lines=11> */
.L_x_2447:
        /* <DEDUP_REMOVED lines=11> */
.L_x_2334:
        /* <DEDUP_REMOVED lines=10> */
.L_x_2335:
[----:B------:R-:W-:Y:S01]  /*36b00*/  VIADD R17, R17, 0x1 ;  /* 0x0000000111117836 */ /* 0x000fe20000000000 */
[----:B------:R1:W-:Y:S01]  /*36b10*/  SYNCS.ARRIVE.TRANS64.A1T0 RZ, [R19+URZ+0x32450], RZ ;  /* 0x032450ff13ff79a7 */ /* 0x0003e2000810003f */
[----:B------:R-:W-:Y:S02]  /*36b20*/  VIADD R28, R28, 0xffffffff ;  /* 0xffffffff1c1c7836 */ /* 0x000fe40000000000 */
[----:B------:R-:W-:Y:S01]  /*36b30*/  VIADD R18, R18, 0xffffffa0 ;  /* 0xffffffa012127836 */ /* 0x000fe20000000000 */
[----:B------:R-:W-:-:S04]  /*36b40*/  ISETP.NE.AND P0, PT, R17, 0x2, PT ;  /* 0x000000021100780c */ /* 0x000fc80003f05270 */
[----:B------:R-:W-:Y:S02]  /*36b50*/  SEL R17, R17, RZ, P0 ;  /* 0x000000ff11117207 */ /* 0x000fe40000000000 */
[----:B0-----:R-:W-:Y:S02]  /*36b60*/  SEL R3, RZ, 0x1, P0 ;  /* 0x00000001ff037807 */ /* 0x001fe40000000000 */
[----:B------:R-:W-:Y:S02]  /*36b70*/  ISETP.GT.AND P0, PT, R28, UR48, PT ;  /* 0x000000301c007c0c */ /* 0x000fe4000bf04270 */
[----:B------:R-:W-:-:S11]  /*36b80*/  LOP3.LUT R26, R26, R3, RZ, 0x3c, !PT ;  /* 0x000000031a1a7212 */ /* 0x000fd600078e3cff */
[----:B-1----:R-:W-:Y:S05]  /*36b90*/  @P0 BRA `(.L_x_2336) ;  /* 0xfffffff000a40947 */ /* 0x002fea000383ffff */
.L_x_2321:
[----:B------:R-:W-:Y:S05]  /*36ba0*/  BSYNC B0 ;  /* 0x0000000000007941 */ /* 0x000fea0003800000 */
.L_x_2294:
[----:B------:R-:W0:Y:S01]  /*36bb0*/  S2R R3, SR_CgaCtaId ;  /* 0x0000000000037919 */ /* 0x000e220000008800 */
[----:B------:R-:W-:Y:S01]  /*36bc0*/  MOV R0, 0x400 ;  /* 0x0000040000007802 */ /* 0x000fe20000000f00 */
[----:B------:R-:W-:Y:S01]  /*36bd0*/  BSSY B0, `(.L_x_2337) ;  /* 0x0000005000007945 */ /* 0x000fe20003800000 */
[----:B------:R-:W-:Y:S02]  /*36be0*/  SHF.L.U32 R9, R9, 0x1f, RZ ;  /* 0x0000001f09097819 */ /* 0x000fe400000006ff */
[----:B0-----:R-:W-:-:S04]  /*36bf0*/  LEA R4, R3, R0, 0x18 ;  /* 0x0000000003047211 */ /* 0x001fc800078ec0ff */
[----:B------:R-:W0:Y:S02]  /*36c00*/  SYNCS.PHASECHK.TRANS64.TRYWAIT P0, [R4+URZ+0x32420], R9 ;  /* 0x03242009040075a7 */ /* 0x000e24000800017f */
[----:B0-----:R-:W-:Y:S05]  /*36c10*/  @!P0 BRA `(.L_x_2338) ;  /* 0x0000003800dc8947 */ /* 0x001fea0003800000 */
.L_x_2448:
[----:B------:R-:W-:Y:S05]  /*36c20*/  BSYNC B0 ;  /* 0x0000000000007941 */ /* 0x000fea0003800000 */
.L_x_2337:
[----:B------:R-:W-:-:S03]  /*36c30*/  UMOV UR4, 0xffffffff ;  /* 0xffffffff00047882 */ /* 0x000fc60000000000 */
[----:B------:R-:W-:Y:S05]  /*36c40*/  BRA.DIV UR4, `(.L_x_2339) ;  /* 0x0000003a04e47947 */ /* 0x000fea000b800000 */
[----:B------:R-:W1:Y:S02]  /*36c50*/  S2R R0, SR_TID.X ;  /* 0x0000000000007919 */ /* 0x000e640000002100 */
[----:B-1----:R-:W-:-:S04]  /*36c60*/  SHF.R.U32.HI R0, RZ, 0x5, R0 ;  /* 0x00000005ff007819 */ /* 0x002fc80000011600 */
[----:B------:R-:W-:-:S05]  /*36c70*/  LOP3.LUT R0, R0, 0x3, RZ, 0xc0, !PT ;  /* 0x0000000300007812 */ /* 0x000fca00078ec0ff */
[----:B------:R1:W3:Y:S02]  /*36c80*/  SHFL.IDX PT, R14, R0, RZ, 0x1f ;  /* 0x00001fff000e7589 */ /* 0x0002e400000e0000 */
.L_x_2451:
[----:B---3--:R-:W-:-:S13]  /*36c90*/  ISETP.NE.AND P0, PT, R14, RZ, PT ;  /* 0x000000ff0e00720c */ /* 0x008fda0003f05270 */
[----:B------:R-:W-:Y:S05]  /*36ca0*/  @P0 BRA `(.L_x_2183) ;  /* 0x0000000000880947 */ /* 0x000fea0003800000 */
[----:B------:R-:W-:-:S03]  /*36cb0*/  UMOV UR4, 0xffffffff ;  /* 0xffffffff00047882 */ /* 0x000fc60000000000 */
[----:B------:R-:W-:Y:S05]  /*36cc0*/  BRA.DIV UR4, `(.L_x_2340) ;  /* 0x0000003a04f87947 */ /* 0x000fea000b800000 */
[----:B------:R-:W-:-:S13]  /*36cd0*/  ELECT P6, URZ, PT ;  /* 0x00000000003f782f */ /* 0x000fda00038c0000 */
.L_x_2454:
[----:B------:R-:W-:Y:S05]  /*36ce0*/  @!P6 BRA `(.L_x_2183) ;  /* 0x000000000078e947 */ /* 0x000fea0003800000 */
[----:B------:R-:W-:-:S06]  /*36cf0*/  ULOP3.LUT UR4, UR60, 0x2, URZ, 0xfc, !UPT ;  /* 0x000000023c047892 */ /* 0x000fcc000f8efc3f */
[----:B-1----:R-:W-:-:S05]  /*36d00*/  IMAD.U32 R0, RZ, RZ, UR4 ;  /* 0x00000004ff007e24 */ /* 0x002fca000f8e00ff */
[----:B------:R-:W-:-:S13]  /*36d10*/  ISETP.NE.AND P0, PT, R0, 0x3, PT ;  /* 0x000000030000780c */ /* 0x000fda0003f05270 */
[----:B------:R-:W-:Y:S05]  /*36d20*/  @!P0 BRA `(.L_x_2341) ;  /* 0x0000000000048947 */ /* 0x000fea0003800000 */
[----:B------:R-:W-:Y:S01]  /*36d30*/  BPT.TRAP 0x1 ;  /* 0x000000040000795c */ /* 0x000fe20000300000 */
.L_x_2341:
[C---:B------:R-:W-:Y:S01]  /*36d40*/  IMAD R5, R17.reuse, 0x8, R4 ;  /* 0x0000000811057824 */ /* 0x040fe200078e0204 */
[----:B------:R-:W-:Y:S01]  /*36d50*/  SHF.L.U32 R0, R26, 0x1f, RZ ;  /* 0x0000001f1a007819 */ /* 0x000fe200000006ff */
[----:B------:R-:W-:-:S03]  /*36d60*/  VIADD R17, R17, 0x1 ;  /* 0x0000000111117836 */ /* 0x000fc60000000000 */
[----:B------:R-:W1:Y:S02]  /*36d70*/  SYNCS.PHASECHK.TRANS64.TRYWAIT P1, [R5+URZ+0x32440], R0 ;  /* 0x03244000050075a7 */ /* 0x000e64000802017f */
[----:B------:R-:W-:-:S04]  /*36d80*/  ISETP.NE.AND P2, PT, R17, 0x2, PT ;  /* 0x000000021100780c */ /* 0x000fc80003f45270 */
[----:B------:R-:W-:Y:S01]  /*36d90*/  SEL R3, RZ, 0x1, P2 ;  /* 0x00000001ff037807 */ /* 0x000fe20001000000 */
[----:B-1----:R-:W-:Y:S08]  /*36da0*/  @!P1 BRA `(.L_x_2342) ;  /* 0x0000003800e09947 */ /* 0x002ff00003800000 */
.L_x_2455:
[----:B------:R-:W-:Y:S02]  /*36db0*/  SEL R17, R17, RZ, P2 ;  /* 0x000000ff11117207 */ /* 0x000fe40001000000 */
[----:B------:R-:W-:Y:S01]  /*36dc0*/  LOP3.LUT R2, R26, R3, RZ, 0x3c, !PT ;  /* 0x000000031a027212 */ /* 0x000fe200078e3cff */
[----:B------:R-:W-:Y:S06]  /*36dd0*/  @!P0 BRA `(.L_x_2343) ;  /* 0x0000000000048947 */ /* 0x000fec0003800000 */
[----:B------:R-:W-:Y:S01]  /*36de0*/  BPT.TRAP 0x1 ;  /* 0x000000040000795c */ /* 0x000fe20000300000 */
.L_x_2343:
[----:B------:R-:W-:Y:S01]  /*36df0*/  IMAD R17, R17, 0x8, R4 ;  /* 0x0000000811117824 */ /* 0x000fe200078e0204 */
[----:B------:R-:W-:-:S04]  /*36e00*/  SHF.L.U32 R2, R2, 0x1f, RZ ;  /* 0x0000001f02027819 */ /* 0x000fc800000006ff */
[----:B------:R-:W3:Y:S02]  /*36e10*/  SYNCS.PHASECHK.TRANS64.TRYWAIT P1, [R17+URZ+0x32440], R2 ;  /* 0x03244002110075a7 */ /* 0x000ee4000802017f */
[----:B---3--:R-:W-:Y:S05]  /*36e20*/  @!P1 BRA `(.L_x_2344) ;  /* 0x0000003800d49947 */ /* 0x008fea0003800000 */
.L_x_2456:
[----:B------:R-:W-:Y:S05]  /*36e30*/  @!P0 BRA `(.L_x_2345) ;  /* 0x0000000000048947 */ /* 0x000fea0003800000 */
[----:B------:R-:W-:Y:S01]  /*36e40*/  BPT.TRAP 0x1 ;  /* 0x000000040000795c */ /* 0x000fe20000300000 */
.L_x_2345:
[----:B------:R-:W4:Y:S02]  /*36e50*/  SYNCS.PHASECHK.TRANS64.TRYWAIT P1, [R5+URZ+0x32460], R0 ;  /* 0x03246000050075a7 */ /* 0x000f24000802017f */
[----:B----4-:R-:W-:Y:S05]  /*36e60*/  @!P1 BRA `(.L_x_2346) ;  /* 0x0000003800d89947 */ /* 0x010fea0003800000 */
.L_x_2457:
[----:B------:R-:W-:Y:S05]  /*36e70*/  @!P0 BRA `(.L_x_2347) ;  /* 0x0000000000048947 */ /* 0x000fea0003800000 */
[----:B------:R-:W-:Y:S01]  /*36e80*/  BPT.TRAP 0x1 ;  /* 0x000000040000795c */ /* 0x000fe20000300000 */
.L_x_2347:
[----:B------:R0:W0:Y:S02]  /*36e90*/  SYNCS.PHASECHK.TRANS64.TRYWAIT P0, [R17+URZ+0x32460], R2 ;  /* 0x03246002110075a7 */ /* 0x000024000800017f */
[----:B0-----:R-:W-:Y:S05]  /*36ea0*/  @!P0 NANOSLEEP.SYNCS 0x989680 ;  /* 0x009896800000895d */ /* 0x001fea0003900000 */
[----:B------:R-:W0:Y:S02]  /*36eb0*/  @!P0 SYNCS.PHASECHK.TRANS64 P0, [R17+URZ+0x32460], R2 ;  /* 0x03246002110085a7 */ /* 0x000e24000800007f */
[----:B0-----:R-:W-:Y:S05]  /*36ec0*/  @!P0 BRA `(.L_x_2347) ;  /* 0xfffffffc00f08947 */ /* 0x001fea000383ffff */
.L_x_2183:
[----:B------:R-:W-:Y:S05]  /*36ed0*/  BSYNC B6 ;  /* 0x0000000000067941 */ /* 0x000fea0003800000 */
.L_x_2180:
[----:B------:R-:W-:Y:S05]  /*36ee0*/  EXIT ;  /* 0x000000000000794d */ /* 0x000fea0003800000 */
.L_x_2194:
[----:B0-----:R0:W1:Y:S02]  /*36ef0*/  SYNCS.PHASECHK.TRANS64.TRYWAIT P0, [R72+URZ+0x32400], R15 ;  /* 0x0324000f480075a7 */ /* 0x001064000800017f */
[----:B-1----:R-:W-:Y:S05]  /*36f00*/  @!P0 NANOSLEEP.SYNCS 0x989680 ;  /* 0x009896800000895d */ /* 0x002fea0003900000 */
[----:B------:R-:W1:Y:S02]  /*36f10*/  @!P0 SYNCS.PHASECHK.TRANS64 P0, [R72+URZ+0x32400], R15 ;  /* 0x0324000f480085a7 */ /* 0x000e64000800007f */
[----:B-1----:R-:W-:Y:S05]  /*36f20*/  @!P0 BRA `(.L_x_2194) ;  /* 0xfffffffc00f08947 */ /* 0x002fea000383ffff */
[----:B------:R-:W-:Y:S05]  /*36f30*/  BRA `(.L_x_2348) ;  /* 0xfffffcb000b87947 */ /* 0x000fea000383ffff */
.L_x_2201:
[----:B--2---:R2:W3:Y:S02]  /*36f40*/  SYNCS.PHASECHK.TRANS64.TRYWAIT P0, [R6+URZ], R7 ;  /* 0x00000007060075a7 */ /* 0x0044e4000800017f */
[----:B---3--:R-:W-:Y:S05]  /*36f50*/  @!P0 NANOSLEEP.SYNCS 0x989680 ;  /* 0x009896800000895d */ /* 0x008fea0003900000 */
[----:B------:R-:W3:Y:S02]  /*36f60*/  @!P0 SYNCS.PHASECHK.TRANS64 P0, [R6+URZ], R7 ;  /* 0x00000007060085a7 */ /* 0x000ee4000800007f */
[----:B---3--:R-:W-:Y:S05]  /*36f70*/  @!P0 BRA `(.L_x_2201) ;  /* 0xfffffffc00f08947 */ /* 0x008fea000383ffff */
[----:B------:R-:W-:Y:S05]  /*36f80*/  BRA `(.L_x_2200) ;  /* 0xfffffcb400bc7947 */ /* 0x000fea000383ffff */
.L_x_2203:
[----:B0-----:R0:W1:Y:S02]  /*36f90*/  SYNCS.PHASECHK.TRANS64.TRYWAIT P0, [R72+URZ+0x32410], R7 ;  /* 0x03241007480075a7 */ /* 0x001064000800017f */
[----:B-1----:R-:W-:Y:S05]  /*36fa0*/  @!P0 NANOSLEEP.SYNCS 0x989680 ;  /* 0x009896800000895d */ /* 0x002fea0003900000 */
[----:B------:R-:W1:Y:S02]  /*36fb0*/  @!P0 SYNCS.PHASECHK.TRANS64 P0, [R72+URZ+0x32410], R7 ;  /* 0x03241007480085a7 */ /* 0x000e64000800007f */
[----:B-1----:R-:W-:Y:S05]  /*36fc0*/  @!P0 BRA `(.L_x_2203) ;  /* 0xfffffffc00f08947 */ /* 0x002fea000383ffff */
[----:B------:R-:W-:Y:S05]  /*36fd0*/  BRA `(.L_x_2349) ;  /* 0xfffffcb800947947 */ /* 0x000fea000383ffff */
.L_x_2210:
[----:B-1----:R1:W2:Y:S02]  /*36fe0*/  SYNCS.PHASECHK.TRANS64.TRYWAIT P0, [R6+URZ], R7 ;  /* 0x00000007060075a7 */ /* 0x0022a4000800017f */
[----:B--2---:R-:W-:Y:S05]  /*36ff0*/  @!P0 NANOSLEEP.SYNCS 0x989680 ;  /* 0x009896800000895d */ /* 0x004fea0003900000 */
[----:B------:R-:W2:Y:S02]  /*37000*/  @!P0 SYNCS.PHASECHK.TRANS64 P0, [R6+URZ], R7 ;  /* 0x00000007060085a7 */ /* 0x000ea4000800007f */
[----:B--2---:R-:W-:Y:S05]  /*37010*/  @!P0 BRA `(.L_x_2210) ;  /* 0xfffffffc00f08947 */ /* 0x004fea000383ffff */
[----:B------:R-:W-:Y:S05]  /*37020*/  BRA `(.L_x_2209) ;  /* 0xfffffcb800d87947 */ /* 0x000fea000383ffff */
.L_x_2244:
[----:B---3--:R3:W4:Y:S02]  /*37030*/  SYNCS.PHASECHK.TRANS64.TRYWAIT P0, [R6+URZ], R7 ;  /* 0x00000007060075a7 */ /* 0x008724000800017f */
[----:B----4-:R-:W-:Y:S05]  /*37040*/  @!P0 NANOSLEEP.SYNCS 0x989680 ;  /* 0x009896800000895d */ /* 0x010fea0003900000 */
[----:B------:R-:W4:Y:S02]  /*37050*/  @!P0 SYNCS.PHASECHK.TRANS64 P0, [R6+URZ], R7 ;  /* 0x00000007060085a7 */ /* 0x000f24000800007f */
[----:B----4-:R-:W-:Y:S05]  /*37060*/  @!P0 BRA `(.L_x_2244) ;  /* 0xfffffffc00f08947 */ /* 0x010fea000383ffff */
[----:B------:R-:W-:Y:S05]  /*37070*/  BRA `(.L_x_2243) ;  /* 0xfffffd2000987947 */ /* 0x000fea000383ffff */
.L_x_2251:
[----:B-1----:R1:W2:Y:S02]  /*37080*/  SYNCS.PHASECHK.TRANS64.TRYWAIT P0, [R12+URZ], R13 ;  /* 0x0000000d0c0075a7 */ /* 0x0022a4000800017f */
[----:B--2---:R-:W-:Y:S05]  /*37090*/  @!P0 NANOSLEEP.SYNCS 0x989680 ;  /* 0x009896800000895d */ /* 0x004fea0003900000 */
[----:B------:R-:W2:Y:S02]  /*370a0*/  @!P0 SYNCS.PHASECHK.TRANS64 P0, [R12+URZ], R13 ;  /* 0x0000000d0c0085a7 */ /* 0x000ea4000800007f */
[----:B--2---:R-:W-:Y:S05]  /*370b0*/  @!P0 BRA `(.L_x_2251) ;  /* 0xfffffffc00f08947 */ /* 0x004fea000383ffff */
[----:B------:R-:W-:Y:S05]  /*370c0*/  BRA `(.L_x_2250) ;  /* 0xfffffd2400bc7947 */ /* 0x000fea000383ffff */
.L_x_2264:
[----:B-1----:R1:W2:Y:S02]  /*370d0*/  SYNCS.PHASECHK.TRANS64.TRYWAIT P0, [R4+URZ], R5 ;  /* 0x00000005040075a7 */ /* 0x0022a4000800017f */
[----:B--2---:R-:W-:Y:S05]  /*370e0*/  @!P0 NANOSLEEP.SYNCS 0x989680 ;  /* 0x009896800000895d */ /* 0x004fea0003900000 */
[----:B------:R-:W2:Y:S02]  /*370f0*/  @!P0 SYNCS.PHASECHK.TRANS64 P0, [R4+URZ], R5 ;  /* 0x00000005040085a7 */ /* 0x000ea4000800007f */
[----:B--2---:R-:W-:Y:S05]  /*37100*/  @!P0 BRA `(.L_x_2264) ;  /* 0xfffffffc00f08947 */ /* 0x004fea000383ffff */
[----:B------:R-:W-:Y:S05]  /*37110*/  BRA `(.L_x_2263) ;  /* 0xfffffecc00987947 */ /* 0x000fea000383ffff */
.L_x_2271:
[----:B-1----:R1:W2:Y:S02]  /*37120*/  SYNCS.PHASECHK.TRANS64.TRYWAIT P0, [R2+URZ], R3 ;  /* 0x00000003020075a7 */ /* 0x0022a4000800017f */
[----:B--2---:R-:W-:Y:S05]  /*37130*/  @!P0 NANOSLEEP.SYNCS 0x989680 ;  /* 0x009896800000895d */ /* 0x004fea0003900000 */
[----:B------:R-:W2:Y:S02]  /*37140*/  @!P0 SYNCS.PHASECHK.TRANS64 P0, [R2+URZ], R3 ;  /* 0x00000003020085a7 */ /* 0x000ea4000800007f */
[----:B--2---:R-:W-:Y:S05]  /*37150*/  @!P0 BRA `(.L_x_2271) ;  /* 0xfffffffc00f08947 */ /* 0x004fea000383ffff */
[----:B------:R-:W-:Y:S05]  /*37160*/  BRA `(.L_x_2270) ;  /* 0xfffffed000d47947 */ /* 0x000fea000383ffff */
.L_x_2305:
[----:B------:R-:W-:Y:S02]  /*37170*/  IMAD.MOV.U32 R13, RZ, RZ, R18 ;  /* 0x000000ffff0d7224 */ /* 0x000fe400078e0012 */
[----:B------:R-:W-:Y:S02]  /*37180*/  IMAD.MOV.U32 R12, RZ, RZ, RZ ;  /* 0x000000ffff0c7224 */ /* 0x000fe400078e00ff */
[----:B------:R-:W-:Y:S02]  /*37190*/  IMAD.MOV.U32 R11, RZ, RZ, 0x1f ;  /* 0x0000001fff0b7424 */ /* 0x000fe400078e00ff */
[----:B------:R-:W-:-:S07]  /*371a0*/  IMAD.MOV.U32 R15, RZ, RZ, -0x1 ;  /* 0xffffffffff0f7424 */ /* 0x000fce00078e00ff */
[----:B-----5:R-:W-:Y:S05]  /*371b0*/  WARPSYNC.COLLECTIVE R15, `(.L_x_2350) ;  /* 0x000000000f087348 */ /* 0x020fea0003c00000 */
[----:B------:R0:W1:Y:S02]  /*371c0*/  SHFL.IDX P6, R14, R13, R12, R11 ;  /* 0x0000000c0d0e7389 */ /* 0x00006400000c000b */
[----:B01---5:R-:W-:Y:S01]  /*371d0*/  ENDCOLLECTIVE ;  /* 0x000000000000791b */ /* 0x023fe20003800000 */
.L_x_2350:
[----:B------:R-:W-:Y:S05]  /*371e0*/  BRA `(.L_x_2351) ;  /* 0xffffffc400587947 */ /* 0x000fea000383ffff */
.L_x_2307:
[----:B0-----:R-:W-:-:S04]  /*371f0*/  IMAD.U32 R3, RZ, RZ, UR46 ;  /* 0x0000002eff037e24 */ /* 0x001fc8000f8e00ff */
[----:B------:R0:W1:Y:S03]  /*37200*/  SYNCS.PHASECHK.TRANS64.TRYWAIT P0, [R3+URZ+0x32440], R2 ;  /* 0x03244002030075a7 */ /* 0x000066000800017f */
[----:B-1----:R-:W-:Y:S05]  /*37210*/  @!P0 NANOSLEEP.SYNCS 0x989680 ;  /* 0x009896800000895d */ /* 0x002fea0003900000 */
[----:B------:R-:W1:Y:S02]  /*37220*/  @!P0 SYNCS.PHASECHK.TRANS64 P0, [R3+URZ+0x32440], R2 ;  /* 0x03244002030085a7 */ /* 0x000e64000800007f */
[----:B-1----:R-:W-:Y:S05]  /*37230*/  @!P0 BRA `(.L_x_2307) ;  /* 0xfffffffc00ec8947 */ /* 0x002fea000383ffff */
[----:B------:R-:W-:Y:S05]  /*37240*/  BRA `(.L_x_2352) ;  /* 0xffffffc400947947 */ /* 0x000fea000383ffff */
.L_x_2308:
        /* <DEDUP_REMOVED lines=8> */
.L_x_2354:
[----:B------:R-:W-:Y:S05]  /*372d0*/  BSYNC B0 ;  /* 0x0000000000007941 */ /* 0x000fea0003800000 */
.L_x_2353:
        /* <DEDUP_REMOVED lines=9> */
.L_x_2355:
[----:B------:R-:W-:Y:S02]  /*37370*/  IMAD.MOV.U32 R13, RZ, RZ, R5 ;  /* 0x000000ffff0d7224 */ /* 0x000fe400078e0005 */
[----:B------:R-:W-:Y:S01]  /*37380*/  IMAD.MOV.U32 R12, RZ, RZ, 0x1 ;  /* 0x00000001ff0c7424 */ /* 0x000fe200078e00ff */
[----:B------:R-:W-:-:S13]  /*37390*/  @P0 LEA R2, P1, R22, R14, 0x1 ;  /* 0x0000000e16020211 */ /* 0x000fda00078208ff */
[----:B------:R-:W-:Y:S05]  /*373a0*/  WARPSYNC.COLLECTIVE R15, `(.L_x_2356) ;  /* 0x000000000f087348 */ /* 0x000fea0003c00000 */
[----:B------:R0:W1:Y:S02]  /*373b0*/  SHFL.IDX P6, R14, R13, R12, R11 ;  /* 0x0000000c0d0e7389 */ /* 0x00006400000c000b */
[----:B01----:R-:W-:Y:S01]  /*373c0*/  ENDCOLLECTIVE ;  /* 0x000000000000791b */ /* 0x003fe20003800000 */
.L_x_2356:
        /* <DEDUP_REMOVED lines=12> */
.L_x_2357:
[----:B------:R-:W-:Y:S02]  /*37490*/  IMAD.MOV.U32 R13, RZ, RZ, R5 ;  /* 0x000000ffff0d7224 */ /* 0x000fe400078e0005 */
[----:B------:R-:W-:Y:S01]  /*374a0*/  IMAD.MOV.U32 R12, RZ, RZ, 0x2 ;  /* 0x00000002ff0c7424 */ /* 0x000fe200078e00ff */
[----:B------:R-:W-:-:S13]  /*374b0*/  @P0 LEA R2, P1, R22, R14, 0x1 ;  /* 0x0000000e16020211 */ /* 0x000fda00078208ff */
[----:B------:R-:W-:Y:S05]  /*374c0*/  WARPSYNC.COLLECTIVE R15, `(.L_x_2358) ;  /* 0x000000000f087348 */ /* 0x000fea0003c00000 */
[----:B------:R0:W1:Y:S02]  /*374d0*/  SHFL.IDX P6, R14, R13, R12, R11 ;  /* 0x0000000c0d0e7389 */ /* 0x00006400000c000b */
[----:B01----:R-:W-:Y:S01]  /*374e0*/  ENDCOLLECTIVE ;  /* 0x000000000000791b */ /* 0x003fe20003800000 */
.L_x_2358:
        /* <DEDUP_REMOVED lines=12> */
.L_x_2359:
[----:B------:R-:W-:Y:S02]  /*375b0*/  IMAD.MOV.U32 R13, RZ, RZ, R5 ;  /* 0x000000ffff0d7224 */ /* 0x000fe400078e0005 */
[----:B------:R-:W-:Y:S01]  /*375c0*/  IMAD.MOV.U32 R12, RZ, RZ, 0x3 ;  /* 0x00000003ff0c7424 */ /* 0x000fe200078e00ff */
[----:B------:R-:W-:-:S13]  /*375d0*/  @P0 LEA R2, P1, R22, R14, 0x1 ;  /* 0x0000000e16020211 */ /* 0x000fda00078208ff */
[----:B------:R-:W-:Y:S05]  /*375e0*/  WARPSYNC.COLLECTIVE R15, `(.L_x_2360) ;  /* 0x000000000f087348 */ /* 0x000fea0003c00000 */
[----:B------:R0:W1:Y:S02]  /*375f0*/  SHFL.IDX P6, R14, R13, R12, R11 ;  /* 0x0000000c0d0e7389 */ /* 0x00006400000c000b */
[----:B01----:R-:W-:Y:S01]  /*37600*/  ENDCOLLECTIVE ;  /* 0x000000000000791b */ /* 0x003fe20003800000 */
.L_x_2360:
        /* <DEDUP_REMOVED lines=12> */
.L_x_2361:
[----:B------:R-:W-:Y:S02]  /*376d0*/  IMAD.MOV.U32 R13, RZ, RZ, R5 ;  /* 0x000000ffff0d7224 */ /* 0x000fe400078e0005 */
[----:B------:R-:W-:Y:S01]  /*376e0*/  IMAD.MOV.U32 R12, RZ, RZ, 0x4 ;  /* 0x00000004ff0c7424 */ /* 0x000fe200078e00ff */
[----:B------:R-:W-:-:S13]  /*376f0*/  @P0 LEA R2, P1, R22, R14, 0x1 ;  /* 0x0000000e16020211 */ /* 0x000fda00078208ff */
[----:B------:R-:W-:Y:S05]  /*37700*/  WARPSYNC.COLLECTIVE R15, `(.L_x_2362) ;  /* 0x000000000f087348 */ /* 0x000fea0003c00000 */
[----:B------:R0:W1:Y:S02]  /*37710*/  SHFL.IDX P6, R14, R13, R12, R11 ;  /* 0x0000000c0d0e7389 */ /* 0x00006400000c000b */
[----:B01----:R-:W-:Y:S01]  /*37720*/  ENDCOLLECTIVE ;  /* 0x000000000000791b */ /* 0x003fe20003800000 */
.L_x_2362:
        /* <DEDUP_REMOVED lines=12> */
.L_x_2363:
[----:B------:R-:W-:Y:S02]  /*377f0*/  IMAD.MOV.U32 R13, RZ, RZ, R5 ;  /* 0x000000ffff0d7224 */ /* 0x000fe400078e0005 */
[----:B------:R-:W-:Y:S01]  /*37800*/  IMAD.MOV.U32 R12, RZ, RZ, 0x5 ;  /* 0x00000005ff0c7424 */ /* 0x000fe200078e00ff */
[----:B------:R-:W-:-:S13]  /*37810*/  @P0 LEA R2, P1, R22, R14, 0x1 ;  /* 0x0000000e16020211 */ /* 0x000fda00078208ff */
[----:B------:R-:W-:Y:S05]  /*37820*/  WARPSYNC.COLLECTIVE R15, `(.L_x_2364) ;  /* 0x000000000f087348 */ /* 0x000fea0003c00000 */
[----:B------:R0:W1:Y:S02]  /*37830*/  SHFL.IDX P6, R14, R13, R12, R11 ;  /* 0x0000000c0d0e7389 */ /* 0x00006400000c000b */
[----:B01----:R-:W-:Y:S01]  /*37840*/  ENDCOLLECTIVE ;  /* 0x000000000000791b */ /* 0x003fe20003800000 */
.L_x_2364:
        /* <DEDUP_REMOVED lines=10> */
.L_x_2365:
[----:B------:R-:W-:Y:S05]  /*378f0*/  BRA `(.L_x_2366) ;  /* 0xffffffc4000c7947 */ /* 0x000fea000383ffff */
.L_x_2311:
[----:B------:R-:W-:Y:S01]  /*37900*/  IMAD.MOV.U32 R13, RZ, RZ, R6 ;  /* 0x000000ffff0d7224 */ /* 0x000fe200078e0006 */
[----:B------:R-:W-:Y:S01]  /*37910*/  LOP3.LUT R16, R16, 0xffffefff, RZ, 0xc0, !PT ;  /* 0xffffefff10107812 */ /* 0x000fe200078ec0ff */
[----:B------:R-:W-:Y:S02]  /*37920*/  IMAD.MOV.U32 R12, RZ, RZ, RZ ;  /* 0x000000ffff0c7224 */ /* 0x000fe400078e00ff */
[----:B------:R-:W-:Y:S02]  /*37930*/  IMAD.MOV.U32 R11, RZ, RZ, 0x181f ;  /* 0x0000181fff0b7424 */ /* 0x000fe400078e00ff */
[----:B------:R-:W-:Y:S02]  /*37940*/  IMAD.MOV.U32 R15, RZ, RZ, -0x1 ;  /* 0xffffffffff0f7424 */ /* 0x000fe400078e00ff */
[----:B------:R-:W-:-:S07]  /*37950*/  VIADD R4, R20, UR40 ;  /* 0x0000002814047c36 */ /* 0x000fce0008000000 */
[----:B------:R-:W-:Y:S05]  /*37960*/  WARPSYNC.COLLECTIVE R15, `(.L_x_2367) ;  /* 0x000000000f087348 */ /* 0x000fea0003c00000 */
[----:B------:R0:W1:Y:S02]  /*37970*/  SHFL.IDX P6, R14, R13, R12, R11 ;  /* 0x0000000c0d0e7389 */ /* 0x00006400000c000b */
[----:B01----:R-:W-:Y:S01]  /*37980*/  ENDCOLLECTIVE ;  /* 0x000000000000791b */ /* 0x003fe20003800000 */
.L_x_2367:
[----:B------:R-:W-:Y:S02]  /*37990*/  VIADD R10, R4, 0x10 ;  /* 0x00000010040a7836 */ /* 0x000fe40000000000 */
[----:B------:R-:W-:Y:S02]  /*379a0*/  IMAD.MOV.U32 R13, RZ, RZ, R0 ;  /* 0x000000ffff0d7224 */ /* 0x000fe400078e0000 */
[----:B------:R-:W-:-:S07]  /*379b0*/  IMAD.MOV.U32 R3, RZ, RZ, R14 ;  /* 0x000000ffff037224 */ /* 0x000fce00078e000e */
[----:B------:R-:W-:Y:S05]  /*379c0*/  WARPSYNC.COLLECTIVE R15, `(.L_x_2368) ;  /* 0x000000000f087348 */ /* 0x000fea0003c00000 */
[----:B------:R0:W1:Y:S02]  /*379d0*/  SHFL.IDX P6, R14, R13, R12, R11 ;  /* 0x0000000c0d0e7389 */ /* 0x00006400000c000b */
[----:B01----:R-:W-:Y:S01]  /*379e0*/  ENDCOLLECTIVE ;  /* 0x000000000000791b */ /* 0x003fe20003800000 */
.L_x_2368:
[----:B------:R-:W-:Y:S02]  /*379f0*/  ULDC UR4, c[0x0][0x288] ;  /* 0x0000a20000047ab9 */ /* 0x000fe40000000800 */
[----:B------:R-:W-:-:S05]  /*37a00*/  IMAD R5, R5, UR4, RZ ;  /* 0x0000000405057c24 */ /* 0x000fca000f8e02ff */
[----:B------:R-:W-:Y:S01]  /*37a10*/  ISETP.GE.AND P2, PT, R4, R5, PT ;  /* 0x000000050400720c */ /* 0x000fe20003f46270 */
[----:B------:R-:W-:Y:S02]  /*37a20*/  IMAD.MOV.U32 R13, RZ, RZ, R6 ;  /* 0x000000ffff0d7224 */ /* 0x000fe400078e0006 */
[----:B------:R-:W-:-:S10]  /*37a30*/  IMAD.MOV.U32 R12, RZ, RZ, 0x1 ;  /* 0x00000001ff0c7424 */ /* 0x000fd400078e00ff */
[----:B------:R-:W-:Y:S02]  /*37a40*/  @!P2 LEA R8, R27, UR46, 0x1 ;  /* 0x0000002e1b08ac11 */ /* 0x000fe4000f8e08ff */
[----:B------:R-:W-:Y:S02]  /*37a50*/  @P2 LOP3.LUT R16, R16, 0x1000, RZ, 0xfc, !PT ;  /* 0x0000100010102812 */ /* 0x000fe400078efcff */
[----:B------:R-:W-:-:S13]  /*37a60*/  @!P2 LEA R2, P1, R22, R14, 0x1 ;  /* 0x0000000e1602a211 */ /* 0x000fda00078208ff */
[----:B------:R-:W-:Y:S05]  /*37a70*/  WARPSYNC.COLLECTIVE R15, `(.L_x_2369) ;  /* 0x000000000f087348 */ /* 0x000fea0003c00000 */
[----:B------:R0:W1:Y:S02]  /*37a80*/  SHFL.IDX P6, R14, R13, R12, R11 ;  /* 0x0000000c0d0e7389 */ /* 0x00006400000c000b */
[----:B01----:R-:W-:Y:S01]  /*37a90*/  ENDCOLLECTIVE ;  /* 0x000000000000791b */ /* 0x003fe20003800000 */
.L_x_2369:
[----:B------:R-:W-:Y:S01]  /*37aa0*/  LOP3.LUT R16, R16, 0xfffff7ff, RZ, 0xc0, !PT ;  /* 0xfffff7ff10107812 */ /* 0x000fe200078ec0ff */
[----:B------:R-:W-:-:S05]  /*37ab0*/  @!P2 IMAD.X R3, RZ, RZ, R3, P1 ;  /* 0x000000ffff03a224 */ /* 0x000fca00008e0603 */
[----:B------:R-:W-:Y:S01]  /*37ac0*/  @!PT LDS RZ, [RZ] ;  /* 0x00000000fffff984 */ /* 0x000fe20000000800 */
[----:B------:R-:W-:Y:S01]  /*37ad0*/  @!PT LDS RZ, [RZ] ;  /* 0x00000000fffff984 */ /* 0x000fe20000000800 */
[----:B------:R-:W-:Y:S01]  /*37ae0*/  @!PT LDS RZ, [RZ] ;  /* 0x00000000fffff984 */ /* 0x000fe20000000800 */
[----:B------:R0:W-:Y:S01]  /*37af0*/  @!P2 LDGSTS.E.BYPASS.LTC128B.128 [R8+0x18400], desc[UR36][R2.64], !P0 ;  /* 0x184000000208afae */ /* 0x0001e2000c101d64 */
[----:B------:R-:W-:Y:S01]  /*37b00*/  ISETP.GE.AND P2, PT, R10, R5, PT ;  /* 0x000000050a00720c */ /* 0x000fe20003f46270 */
[----:B------:R-:W-:Y:S02]  /*37b10*/  IMAD.MOV.U32 R13, RZ, RZ, R0 ;  /* 0x000000ffff0d7224 */ /* 0x000fe400078e0000 */
[----:B0-----:R-:W-:-:S10]  /*37b20*/  VIADD R8, R4, 0x20 ;  /* 0x0000002004087836 */ /* 0x001fd40000000000 */
[----:B------:R-:W-:Y:S01]  /*37b30*/  @P2 LOP3.LUT R16, R16, 0x800, RZ, 0xfc, !PT ;  /* 0x0000080010102812 */ /* 0x000fe200078efcff */
[----:B------:R-:W-:-:S07]  /*37b40*/  IMAD.MOV.U32 R7, RZ, RZ, R14 ;  /* 0x000000ffff077224 */ /* 0x000fce00078e000e */
[----:B------:R-:W-:Y:S05]  /*37b50*/  WARPSYNC.COLLECTIVE R15, `(.L_x_2370) ;  /* 0x000000000f087348 */ /* 0x000fea0003c00000 */
[----:B------:R0:W1:Y:S02]  /*37b60*/  SHFL.IDX P6, R14, R13, R12, R11 ;  /* 0x0000000c0d0e7389 */ /* 0x00006400000c000b */
[----:B01----:R-:W-:Y:S01]  /*37b70*/  ENDCOLLECTIVE ;  /* 0x000000000000791b */ /* 0x003fe20003800000 */
.L_x_2370:
[----:B------:R-:W-:Y:S02]  /*37b80*/  LOP3.LUT R16, R16, 0xfffffbff, RZ, 0xc0, !PT ;  /* 0xfffffbff10107812 */ /* 0x000fe400078ec0ff */
[----:B------:R-:W-:Y:S02]  /*37b90*/  @!P2 LEA R13, R27, UR46, 0x1 ;  /* 0x0000002e1b0dac11 */ /* 0x000fe4000f8e08ff */
[----:B------:R-:W-:-:S05]  /*37ba0*/  @!P2 LEA R12, P1, R22, R14, 0x1 ;  /* 0x0000000e160ca211 */ /* 0x000fca00078208ff */
[----:B------:R-:W-:Y:S02]  /*37bb0*/  @!P2 IMAD.X R7, RZ, RZ, R7, P1 ;  /* 0x000000ffff07a224 */ /* 0x000fe400008e0607 */
[----:B------:R-:W-:Y:S02]  /*37bc0*/  @!P2 IMAD.MOV.U32 R2, RZ, RZ, R12 ;  /* 0x000000ffff02a224 */ /* 0x000fe400078e000c */
[----:B------:R-:W-:Y:S02]  /*37bd0*/  @!P2 IMAD.MOV.U32 R3, RZ, RZ, R7 ;  /* 0x000000ffff03a224 */ /* 0x000fe400078e0007 */
[----:B------:R-:W-:-:S03]  /*37be0*/  IMAD.MOV.U32 R12, RZ, RZ, 0x2 ;  /* 0x00000002ff0c7424 */ /* 0x000fc600078e00ff */
[----:B------:R-:W-:Y:S01]  /*37bf0*/  @!PT LDS RZ, [RZ] ;  /* 0x00000000fffff984 */ /* 0x000fe20000000800 */
[----:B------:R-:W-:Y:S01]  /*37c00*/  @!PT LDS RZ, [RZ] ;  /* 0x00000000fffff984 */ /* 0x000fe20000000800 */
[----:B------:R-:W-:Y:S01]  /*37c10*/  @!PT LDS RZ, [RZ] ;  /* 0x00000000fffff984 */ /* 0x000fe20000000800 */
[----:B------:R0:W-:Y:S01]  /*37c20*/  @!P2 LDGSTS.E.BYPASS.LTC128B.128 [R13+0x18c00], desc[UR36][R2.64], !P0 ;  /* 0x18c00000020dafae */ /* 0x0001e2000c101d64 */
[----:B------:R-:W-:Y:S01]  /*37c30*/  ISETP.GE.AND P2, PT, R8, R5, PT ;  /* 0x000000050800720c */ /* 0x000fe20003f46270 */
[----:B------:R-:W-:Y:S02]  /*37c40*/  VIADD R8, R4, 0x30 ;  /* 0x0000003004087836 */ /* 0x000fe40000000000 */
[----:B0-----:R-:W-:-:S10]  /*37c50*/  IMAD.MOV.U32 R13, RZ, RZ, R6 ;  /* 0x000000ffff0d7224 */ /* 0x001fd400078e0006 */
[----:B------:R-:W-:-:S07]  /*37c60*/  @P2 LOP3.LUT R16, R16, 0x400, RZ, 0xfc, !PT ;  /* 0x0000040010102812 */ /* 0x000fce00078efcff */
[----:B------:R-:W-:Y:S05]  /*37c70*/  WARPSYNC.COLLECTIVE R15, `(.L_x_2371) ;  /* 0x000000000f087348 */ /* 0x000fea0003c00000 */
[----:B------:R0:W1:Y:S02]  /*37c80*/  SHFL.IDX P6, R14, R13, R12, R11 ;  /* 0x0000000c0d0e7389 */ /* 0x00006400000c000b */
[----:B01----:R-:W-:Y:S01]  /*37c90*/  ENDCOLLECTIVE ;  /* 0x000000000000791b */ /* 0x003fe20003800000 */
.L_x_2371:
[----:B------:R-:W-:Y:S01]  /*37ca0*/  LOP3.LUT R16, R16, 0xfffffdff, RZ, 0xc0, !PT ;  /* 0xfffffdff10107812 */ /* 0x000fe200078ec0ff */
[----:B------:R-:W-:Y:S02]  /*37cb0*/  IMAD.MOV.U32 R13, RZ, RZ, R0 ;  /* 0x000000ffff0d7224 */ /* 0x000fe400078e0000 */
[----:B------:R-:W-:-:S07]  /*37cc0*/  IMAD.MOV.U32 R10, RZ, RZ, R14 ;  /* 0x000000ffff0a7224 */ /* 0x000fce00078e000e */
[----:B------:R-:W-:Y:S05]  /*37cd0*/  WARPSYNC.COLLECTIVE R15, `(.L_x_2372) ;  /* 0x000000000f087348 */ /* 0x000fea0003c00000 */
[----:B------:R0:W1:Y:S02]  /*37ce0*/  SHFL.IDX P6, R14, R13, R12, R11 ;  /* 0x0000000c0d0e7389 */ /* 0x00006400000c000b */
[----:B01----:R-:W-:Y:S01]  /*37cf0*/  ENDCOLLECTIVE ;  /* 0x000000000000791b */ /* 0x003fe20003800000 */
.L_x_2372:
[----:B------:R-:W-:Y:S01]  /*37d00*/  @!P2 LEA R13, R27, UR46, 0x1 ;  /* 0x0000002e1b0dac11 */ /* 0x000fe2000f8e08ff */
[----:B------:R-:W-:Y:S01]  /*37d10*/  IMAD.MOV.U32 R12, RZ, RZ, 0x3 ;  /* 0x00000003ff0c7424 */ /* 0x000fe200078e00ff */
        /* <DEDUP_REMOVED lines=10> */
[----:B0-----:R-:W-:-:S12]  /*37dc0*/  IMAD.MOV.U32 R13, RZ, RZ, R6 ;  /* 0x000000ffff0d7224 */ /* 0x001fd800078e0006 */
[----:B------:R-:W-:-:S07]  /*37dd0*/  @P2 LOP3.LUT R16, R16, 0x200, RZ, 0xfc, !PT ;  /* 0x0000020010102812 */ /* 0x000fce00078efcff */
[----:B------:R-:W-:Y:S05]  /*37de0*/  WARPSYNC.COLLECTIVE R15, `(.L_x_2373) ;  /* 0x000000000f087348 */ /* 0x000fea0003c00000 */
[----:B------:R0:W1:Y:S02]  /*37df0*/  SHFL.IDX P6, R14, R13, R12, R11 ;  /* 0x0000000c0d0e7389 */ /* 0x00006400000c000b */
[----:B01----:R-:W-:Y:S01]  /*37e00*/  ENDCOLLECTIVE ;  /* 0x000000000000791b */ /* 0x003fe20003800000 */
.L_x_2373:
[----:B------:R-:W-:Y:S01]  /*37e10*/  LOP3.LUT R16, R16, 0xfffffeff, RZ, 0xc0, !PT ;  /* 0xfffffeff10107812 */ /* 0x000fe200078ec0ff */
[----:B------:R-:W-:Y:S02]  /*37e20*/  IMAD.MOV.U32 R13, RZ, RZ, R0 ;  /* 0x000000ffff0d7224 */ /* 0x000fe400078e0000 */
[----:B------:R-:W-:-:S07]  /*37e30*/  IMAD.MOV.U32 R8, RZ, RZ, R14 ;  /* 0x000000ffff087224 */ /* 0x000fce00078e000e */
[----:B------:R-:W-:Y:S05]  /*37e40*/  WARPSYNC.COLLECTIVE R15, `(.L_x_2374) ;  /* 0x000000000f087348 */ /* 0x000fea0003c00000 */
[----:B------:R0:W1:Y:S02]  /*37e50*/  SHFL.IDX P6, R14, R13, R12, R11 ;  /* 0x0000000c0d0e7389 */ /* 0x00006400000c000b */
[----:B01----:R-:W-:Y:S01]  /*37e60*/  ENDCOLLECTIVE ;  /* 0x000000000000791b */ /* 0x003fe20003800000 */
.L_x_2374:
[----:B------:R-:W-:Y:S01]  /*37e70*/  @!P2 LEA R13, R27, UR46, 0x1 ;  /* 0x0000002e1b0dac11 */ /* 0x000fe2000f8e08ff */
[----:B------:R-:W-:Y:S01]  /*37e80*/  IMAD.MOV.U32 R12, RZ, RZ, 0x4 ;  /* 0x00000004ff0c7424 */ /* 0x000fe200078e00ff */
[----:B------:R-:W-:-:S05]  /*37e90*/  @!P2 LEA R9, P1, R22, R14, 0x1 ;  /* 0x0000000e1609a211 */ /* 0x000fca00078208ff */
[----:B------:R-:W-:Y:S02]  /*37ea0*/  @!P2 IMAD.X R8, RZ, RZ, R8, P1 ;  /* 0x000000ffff08a224 */ /* 0x000fe400008e0608 */
[----:B------:R-:W-:Y:S02]  /*37eb0*/  @!P2 IMAD.MOV.U32 R2, RZ, RZ, R9 ;  /* 0x000000ffff02a224 */ /* 0x000fe400078e0009 */
[----:B------:R-:W-:Y:S02]  /*37ec0*/  @!P2 IMAD.MOV.U32 R3, RZ, RZ, R8 ;  /* 0x000000ffff03a224 */ /* 0x000fe400078e0008 */
[----:B------:R-:W-:-:S03]  /*37ed0*/  VIADD R8, R4, 0x40 ;  /* 0x0000004004087836 */ /* 0x000fc60000000000 */
[----:B------:R-:W-:Y:S01]  /*37ee0*/  @!PT LDS RZ, [RZ] ;  /* 0x00000000fffff984 */ /* 0x000fe20000000800 */
[----:B------:R-:W-:Y:S01]  /*37ef0*/  @!PT LDS RZ, [RZ] ;  /* 0x00000000fffff984 */ /* 0x000fe20000000800 */
[----:B------:R-:W-:Y:S01]  /*37f00*/  @!PT LDS RZ, [RZ] ;  /* 0x00000000fffff984 */ /* 0x000fe20000000800 */
[----:B------:R0:W-:Y:S02]  /*37f10*/  @!P2 LDGSTS.E.BYPASS.LTC128B.128 [R13+0x19c00], desc[UR36][R2.64], !P0 ;  /* 0x19c00000020dafae */ /* 0x0001e4000c101d64 */
[----:B------:R-:W-:Y:S01]  /*37f20*/  ISETP.GE.AND P2, PT, R8, R5, PT ;  /* 0x000000050800720c */ /* 0x000fe20003f46270 */
[----:B------:R-:W-:Y:S02]  /*37f30*/  VIADD R8, R4, 0x50 ;  /* 0x0000005004087836 */ /* 0x000fe40000000000 */
[----:B0-----:R-:W-:-:S10]  /*37f40*/  IMAD.MOV.U32 R13, RZ, RZ, R6 ;  /* 0x000000ffff0d7224 */ /* 0x001fd400078e0006 */
[----:B------:R-:W-:-:S07]  /*37f50*/  @P2 LOP3.LUT R16, R16, 0x100, RZ, 0xfc, !PT ;  /* 0x0000010010102812 */ /* 0x000fce00078efcff */
[----:B------:R-:W-:Y:S05]  /*37f60*/  WARPSYNC.COLLECTIVE R15, `(.L_x_2375) ;  /* 0x000000000f087348 */ /* 0x000fea0003c00000 */
[----:B------:R0:W1:Y:S02]  /*37f70*/  SHFL.IDX P6, R14, R13, R12, R11 ;  /* 0x0000000c0d0e7389 */ /* 0x00006400000c000b */
[----:B01----:R-:W-:Y:S01]  /*37f80*/  ENDCOLLECTIVE ;  /* 0x000000000000791b */ /* 0x003fe20003800000 */
.L_x_2375:
[----:B------:R-:W-:Y:S01]  /*37f90*/  LOP3.LUT R16, R16, 0xffffff7f, RZ, 0xc0, !PT ;  /* 0xffffff7f10107812 */ /* 0x000fe200078ec0ff */
[----:B------:R-:W-:Y:S02]  /*37fa0*/  IMAD.MOV.U32 R13, RZ, RZ, R0 ;  /* 0x000000ffff0d7224 */ /* 0x000fe400078e0000 */
[----:B------:R-:W-:-:S07]  /*37fb0*/  IMAD.MOV.U32 R2, RZ, RZ, R14 ;  /* 0x000000ffff027224 */ /* 0x000fce00078e000e */
[----:B------:R-:W-:Y:S05]  /*37fc0*/  WARPSYNC.COLLECTIVE R15, `(.L_x_2376) ;  /* 0x000000000f087348 */ /* 0x000fea0003c00000 */
[----:B------:R0:W1:Y:S02]  /*37fd0*/  SHFL.IDX P6, R14, R13, R12, R11 ;  /* 0x0000000c0d0e7389 */ /* 0x00006400000c000b */
[----:B01----:R-:W-:Y:S01]  /*37fe0*/  ENDCOLLECTIVE ;  /* 0x000000000000791b */ /* 0x003fe20003800000 */
.L_x_2376:
        /* <DEDUP_REMOVED lines=13> */
[----:B------:R-:W-:Y:S02]  /*380c0*/  @!P2 LEA R7, R27, UR46, 0x1 ;  /* 0x0000002e1b07ac11 */ /* 0x000fe4000f8e08ff */
[----:B------:R-:W-:-:S07]  /*380d0*/  @P2 LOP3.LUT R16, R16, 0x80, RZ, 0xfc, !PT ;  /* 0x0000008010102812 */ /* 0x000fce00078efcff */
[----:B------:R-:W-:Y:S05]  /*380e0*/  WARPSYNC.COLLECTIVE R15, `(.L_x_2377) ;  /* 0x000000000f087348 */ /* 0x000fea0003c00000 */
[----:B------:R0:W1:Y:S02]  /*380f0*/  SHFL.IDX P6, R14, R13, R12, R11 ;  /* 0x0000000c0d0e7389 */ /* 0x00006400000c000b */
[----:B01----:R-:W-:Y:S01]  /*38100*/  ENDCOLLECTIVE ;  /* 0x000000000000791b */ /* 0x003fe20003800000 */
.L_x_2377:
[----:B------:R-:W-:Y:S01]  /*38110*/  LOP3.LUT R16, R16, 0xffffffbf, RZ, 0xc0, !PT ;  /* 0xffffffbf10107812 */ /* 0x000fe200078ec0ff */
[----:B------:R-:W-:Y:S02]  /*38120*/  IMAD.MOV.U32 R13, RZ, RZ, R0 ;  /* 0x000000ffff0d7224 */ /* 0x000fe400078e0000 */
[----:B------:R-:W-:-:S07]  /*38130*/  IMAD.MOV.U32 R2, RZ, RZ, R14 ;  /* 0x000000ffff027224 */ /* 0x000fce00078e000e */
[----:B------:R-:W-:Y:S05]  /*38140*/  WARPSYNC.COLLECTIVE R15, `(.L_x_2378) ;  /* 0x000000000f087348 */ /* 0x000fea0003c00000 */
[----:B------:R0:W1:Y:S02]  /*38150*/  SHFL.IDX P6, R14, R13, R12, R11 ;  /* 0x0000000c0d0e7389 */ /* 0x00006400000c000b */
[----:B01----:R-:W-:Y:S01]  /*38160*/  ENDCOLLECTIVE ;  /* 0x000000000000791b */ /* 0x003fe20003800000 */
.L_x_2378:
[----:B------:R-:W-:Y:S02]  /*38170*/  IMAD.MOV.U32 R13, RZ, RZ, R6 ;  /* 0x000000ffff0d7224 */ /* 0x000fe400078e0006 */
        /* <DEDUP_REMOVED lines=14> */
.L_x_2379:
[----:B------:R-:W-:Y:S02]  /*38260*/  @!P2 LEA R21, R27, UR46, 0x1 ;  /* 0x0000002e1b15ac11 */ /* 0x000fe4000f8e08ff */
[----:B------:R-:W-:Y:S01]  /*38270*/  @P2 LOP3.LUT R16, R16, 0x40, RZ, 0xfc, !PT ;  /* 0x0000004010102812 */ /* 0x000fe200078efcff */
[----:B------:R-:W-:Y:S02]  /*38280*/  IMAD.MOV.U32 R13, RZ, RZ, R0 ;  /* 0x000000ffff0d7224 */ /* 0x000fe400078e0000 */
[----:B------:R-:W-:-:S07]  /*38290*/  IMAD.MOV.U32 R2, RZ, RZ, R14 ;  /* 0x000000ffff027224 */ /* 0x000fce00078e000e */
[----:B------:R-:W-:Y:S05]  /*382a0*/  WARPSYNC.COLLECTIVE R15, `(.L_x_2380) ;  /* 0x000000000f087348 */ /* 0x000fea0003c00000 */
[----:B------:R0:W1:Y:S02]  /*382b0*/  SHFL.IDX P6, R14, R13, R12, R11 ;  /* 0x0000000c0d0e7389 */ /* 0x00006400000c000b */
[----:B01----:R-:W-:Y:S01]  /*382c0*/  ENDCOLLECTIVE ;  /* 0x000000000000791b */ /* 0x003fe20003800000 */
.L_x_2380:
[----:B------:R-:W-:Y:S02]  /*382d0*/  IMAD.MOV.U32 R13, RZ, RZ, R6 ;  /* 0x000000ffff0d7224 */ /* 0x000fe400078e0006 */
[----:B------:R-:W-:Y:S01]  /*382e0*/  IMAD.MOV.U32 R12, RZ, RZ, 0x7 ;  /* 0x00000007ff0c7424 */ /* 0x000fe200078e00ff */
[----:B------:R-:W-:-:S13]  /*382f0*/  @!P2 LEA R8, P1, R22, R14, 0x1 ;  /* 0x0000000e1608a211 */ /* 0x000fda00078208ff */
[----:B------:R-:W-:Y:S05]  /*38300*/  WARPSYNC.COLLECTIVE R15, `(.L_x_2381) ;  /* 0x000000000f087348 */ /* 0x000fea0003c00000 */
[----:B------:R0:W1:Y:S02]  /*38310*/  SHFL.IDX P6, R14, R13, R12, R11 ;  /* 0x0000000c0d0e7389 */ /* 0x00006400000c000b */
[----:B01----:R-:W-:Y:S01]  /*38320*/  ENDCOLLECTIVE ;  /* 0x000000000000791b */ /* 0x003fe20003800000 */
.L_x_2381:
[----:B------:R-:W-:Y:S02]  /*38330*/  @!P2 IMAD.X R9, RZ, RZ, R2, P1 ;  /* 0x000000ffff09a224 */ /* 0x000fe400008e0602 */
[----:B------:R-:W-:Y:S02]  /*38340*/  @!P2 IMAD.MOV.U32 R2, RZ, RZ, R8 ;  /* 0x000000ffff02a224 */ /* 0x000fe400078e0008 */
[----:B------:R-:W-:-:S05]  /*38350*/  @!P2 IMAD.MOV.U32 R3, RZ, RZ, R9 ;  /* 0x000000ffff03a224 */ /* 0x000fca00078e0009 */
        /* <DEDUP_REMOVED lines=9> */
.L_x_2382:
[----:B------:R-:W-:Y:S05]  /*383f0*/  BRA `(.L_x_2383) ;  /* 0xffffffc4000c7947 */ /* 0x000fea000383ffff */
.L_x_2313:
        /* <DEDUP_REMOVED lines=8> */
.L_x_2385:
[----:B------:R-:W-:Y:S05]  /*38480*/  BSYNC B0 ;  /* 0x0000000000007941 */ /* 0x000fea0003800000 */
.L_x_2384:
        /* <DEDUP_REMOVED lines=9> */
.L_x_2386:
[----:B------:R-:W-:Y:S01]  /*38520*/  @!P5 LEA R7, R27, UR46, 0x1 ;  /* 0x0000002e1b07dc11 */ /* 0x000fe2000f8e08ff */
[----:B------:R-:W-:Y:S02]  /*38530*/  IMAD.MOV.U32 R13, RZ, RZ, R4 ;  /* 0x000000ffff0d7224 */ /* 0x000fe400078e0004 */
[----:B------:R-:W-:Y:S01]  /*38540*/  IMAD.MOV.U32 R12, RZ, RZ, 0x1 ;  /* 0x00000001ff0c7424 */ /* 0x000fe200078e00ff */
[----:B------:R-:W-:-:S05]  /*38550*/  @!P5 LEA R14, P0, R22, R14, 0x1 ;  /* 0x0000000e160ed211 */ /* 0x000fca00078008ff */
[----:B------:R-:W-:Y:S02]  /*38560*/  @!P5 IMAD.X R3, RZ, RZ, R2, P0 ;  /* 0x000000ffff03d224 */ /* 0x000fe400000e0602 */
[----:B------:R-:W-:-:S07]  /*38570*/  @!P5 IMAD.MOV.U32 R2, RZ, RZ, R14 ;  /* 0x000000ffff02d224 */ /* 0x000fce00078e000e */
[----:B------:R-:W-:Y:S05]  /*38580*/  WARPSYNC.COLLECTIVE R15, `(.L_x_2387) ;  /* 0x000000000f087348 */ /* 0x000fea0003c00000 */
[----:B------:R0:W1:Y:S02]  /*38590*/  SHFL.IDX P6, R14, R13, R12, R11 ;  /* 0x0000000c0d0e7389 */ /* 0x00006400000c000b */
[----:B01----:R-:W-:Y:S01]  /*385a0*/  ENDCOLLECTIVE ;  /* 0x000000000000791b */ /* 0x003fe20003800000 */
.L_x_2387:
        /* <DEDUP_REMOVED lines=13> */
.L_x_2388:
[----:B------:R-:W-:Y:S01]  /*38680*/  @!P5 LEA R7, R27, UR46, 0x1 ;  /* 0x0000002e1b07dc11 */ /* 0x000fe2000f8e08ff */
[----:B------:R-:W-:Y:S02]  /*38690*/  IMAD.MOV.U32 R13, RZ, RZ, R4 ;  /* 0x000000ffff0d7224 */ /* 0x000fe400078e0004 */
[----:B------:R-:W-:Y:S01]  /*386a0*/  IMAD.MOV.U32 R12, RZ, RZ, 0x2 ;  /* 0x00000002ff0c7424 */ /* 0x000fe200078e00ff */
        /* <DEDUP_REMOVED lines=16> */
.L_x_2389:
[----:B------:R-:W-:Y:S02]  /*387b0*/  IMAD.MOV.U32 R13, RZ, RZ, R0 ;  /* 0x000000ffff0d7224 */ /* 0x000fe400078e0000 */
[----:B------:R-:W-:-:S07]  /*387c0*/  IMAD.MOV.U32 R5, RZ, RZ, R14 ;  /* 0x000000ffff057224 */ /* 0x000fce00078e000e */
[----:B------:R-:W-:Y:S05]  /*387d0*/  WARPSYNC.COLLECTIVE R15, `(.L_x_2390) ;  /* 0x000000000f087348 */ /* 0x000fea0003c00000 */
[----:B------:R0:W1:Y:S02]  /*387e0*/  SHFL.IDX P6, R14, R13, R12, R11 ;  /* 0x0000000c0d0e7389 */ /* 0x00006400000c000b */
[----:B01----:R-:W-:Y:S01]  /*387f0*/  ENDCOLLECTIVE ;  /* 0x000000000000791b */ /* 0x003fe20003800000 */
.L_x_2390:
[----:B------:R-:W-:Y:S02]  /*38800*/  IMAD.MOV.U32 R13, RZ, RZ, R4 ;  /* 0x000000ffff0d7224 */ /* 0x000fe400078e0004 */
[----:B------:R-:W-:Y:S01]  /*38810*/  IMAD.MOV.U32 R12, RZ, RZ, 0x3 ;  /* 0x00000003ff0c7424 */ /* 0x000fe200078e00ff */
[----:B------:R-:W-:-:S05]  /*38820*/  @!P5 LEA R14, P0, R22, R14, 0x1 ;  /* 0x0000000e160ed211 */ /* 0x000fca00078008ff */
[----:B------:R-:W-:-:S08]  /*38830*/  @!P5 IMAD.MOV.U32 R2, RZ, RZ, R14 ;  /* 0x000000ffff02d224 */ /* 0x000fd000078e000e */
[----:B------:R-:W-:Y:S05]  /*38840*/  WARPSYNC.COLLECTIVE R15, `(.L_x_2391) ;  /* 0x000000000f087348 */ /* 0x000fea0003c00000 */
[----:B------:R0:W1:Y:S02]  /*38850*/  SHFL.IDX P6, R14, R13, R12, R11 ;  /* 0x0000000c0d0e7389 */ /* 0x00006400000c000b */
[----:B01----:R-:W-:Y:S01]  /*38860*/  ENDCOLLECTIVE ;  /* 0x000000000000791b */ /* 0x003fe20003800000 */
.L_x_2391:
        /* <DEDUP_REMOVED lines=15> */
.L_x_2392:
        /* <DEDUP_REMOVED lines=19> */
.L_x_2393:
[----:B------:R-:W-:Y:S02]  /*38a90*/  IMAD.MOV.U32 R13, RZ, RZ, R0 ;  /* 0x000000ffff0d7224 */ /* 0x000fe400078e0000 */
[----:B------:R-:W-:-:S07]  /*38aa0*/  IMAD.MOV.U32 R5, RZ, RZ, R14 ;  /* 0x000000ffff057224 */ /* 0x000fce00078e000e */
[----:B------:R-:W-:Y:S05]  /*38ab0*/  WARPSYNC.COLLECTIVE R15, `(.L_x_2394) ;  /* 0x000000000f087348 */ /* 0x000fea0003c00000 */
[----:B------:R0:W1:Y:S02]  /*38ac0*/  SHFL.IDX P6, R14, R13, R12, R11 ;  /* 0x0000000c0d0e7389 */ /* 0x00006400000c000b */
[----:B01----:R-:W-:Y:S01]  /*38ad0*/  ENDCOLLECTIVE ;  /* 0x000000000000791b */ /* 0x003fe20003800000 */
.L_x_2394:
[----:B------:R-:W-:Y:S02]  /*38ae0*/  IMAD.MOV.U32 R13, RZ, RZ, R4 ;  /* 0x000000ffff0d7224 */ /* 0x000fe400078e0004 */
[----:B------:R-:W-:Y:S01]  /*38af0*/  IMAD.MOV.U32 R12, RZ, RZ, 0x5 ;  /* 0x00000005ff0c7424 */ /* 0x000fe200078e00ff */
[----:B------:R-:W-:-:S05]  /*38b00*/  @!P5 LEA R14, P0, R22, R14, 0x1 ;  /* 0x0000000e160ed211 */ /* 0x000fca00078008ff */
[----:B------:R-:W-:-:S08]  /*38b10*/  @!P5 IMAD.MOV.U32 R2, RZ, RZ, R14 ;  /* 0x000000ffff02d224 */ /* 0x000fd000078e000e */
[----:B------:R-:W-:Y:S05]  /*38b20*/  WARPSYNC.COLLECTIVE R15, `(.L_x_2395) ;  /* 0x000000000f087348 */ /* 0x000fea0003c00000 */
[----:B------:R0:W1:Y:S02]  /*38b30*/  SHFL.IDX P6, R14, R13, R12, R11 ;  /* 0x0000000c0d0e7389 */ /* 0x00006400000c000b */
[----:B01----:R-:W-:Y:S01]  /*38b40*/  ENDCOLLECTIVE ;  /* 0x000000000000791b */ /* 0x003fe20003800000 */
.L_x_2395:
        /* <DEDUP_REMOVED lines=15> */
.L_x_2396:
        /* <DEDUP_REMOVED lines=19> */
.L_x_2397:
[----:B------:R-:W-:Y:S02]  /*38d70*/  IMAD.MOV.U32 R13, RZ, RZ, R0 ;  /* 0x000000ffff0d7224 */ /* 0x000fe400078e0000 */
[----:B------:R-:W-:-:S07]  /*38d80*/  IMAD.MOV.U32 R5, RZ, RZ, R14 ;  /* 0x000000ffff057224 */ /* 0x000fce00078e000e */
[----:B------:R-:W-:Y:S05]  /*38d90*/  WARPSYNC.COLLECTIVE R15, `(.L_x_2398) ;  /* 0x000000000f087348 */ /* 0x000fea0003c00000 */
[----:B------:R0:W1:Y:S02]  /*38da0*/  SHFL.IDX P6, R14, R13, R12, R11 ;  /* 0x0000000c0d0e7389 */ /* 0x00006400000c000b */
[----:B01----:R-:W-:Y:S01]  /*38db0*/  ENDCOLLECTIVE ;  /* 0x000000000000791b */ /* 0x003fe20003800000 */
.L_x_2398:
[----:B------:R-:W-:Y:S02]  /*38dc0*/  IMAD.MOV.U32 R13, RZ, RZ, R4 ;  /* 0x000000ffff0d7224 */ /* 0x000fe400078e0004 */
[----:B------:R-:W-:Y:S01]  /*38dd0*/  IMAD.MOV.U32 R12, RZ, RZ, 0x7 ;  /* 0x00000007ff0c7424 */ /* 0x000fe200078e00ff */
[----:B------:R-:W-:-:S05]  /*38de0*/  @!P5 LEA R14, P0, R22, R14, 0x1 ;  /* 0x0000000e160ed211 */ /* 0x000fca00078008ff */
[----:B------:R-:W-:-:S08]  /*38df0*/  @!P5 IMAD.MOV.U32 R2, RZ, RZ, R14 ;  /* 0x000000ffff02d224 */ /* 0x000fd000078e000e */
[----:B------:R-:W-:Y:S05]  /*38e00*/  WARPSYNC.COLLECTIVE R15, `(.L_x_2399) ;  /* 0x000000000f087348 */ /* 0x000fea0003c00000 */
[----:B------:R0:W1:Y:S02]  /*38e10*/  SHFL.IDX P6, R14, R13, R12, R11 ;  /* 0x0000000c0d0e7389 */ /* 0x00006400000c000b */
[----:B01----:R-:W-:Y:S01]  /*38e20*/  ENDCOLLECTIVE ;  /* 0x000000000000791b */ /* 0x003fe20003800000 */
.L_x_2399:
        /* <DEDUP_REMOVED lines=10> */
[----:B------:R-:W-:-:S07]  /*38ed0*/  IMAD.MOV.U32 R5, RZ, RZ, R14 ;  /* 0x000000ffff057224 */ /* 0x000fce00078e000e */
[----:B0-----:R-:W-:Y:S05]  /*38ee0*/  WARPSYNC.COLLECTIVE R15, `(.L_x_2400) ;  /* 0x000000000f087348 */ /* 0x001fea0003c00000 */
[----:B------:R1:W2:Y:S02]  /*38ef0*/  SHFL.IDX P6, R14, R13, R12, R11 ;  /* 0x0000000c0d0e7389 */ /* 0x0002a400000c000b */
[----:B012---:R-:W-:Y:S01]  /*38f00*/  ENDCOLLECTIVE ;  /* 0x000000000000791b */ /* 0x007fe20003800000 */
.L_x_2400:
[----:B------:R-:W-:Y:S05]  /*38f10*/  BRA `(.L_x_2401) ;  /* 0xffffffc4000c7947 */ /* 0x000fea000383ffff */
.L_x_2316:
[----:B0--3--:R-:W-:-:S04]  /*38f20*/  IMAD.U32 R3, RZ, RZ, UR46 ;  /* 0x0000002eff037e24 */ /* 0x009fc8000f8e00ff */
[----:B------:R0:W3:Y:S03]  /*38f30*/  SYNCS.PHASECHK.TRANS64.TRYWAIT P0, [R3+URZ+0x32420], R0 ;  /* 0x03242000030075a7 */ /* 0x0000e6000800017f */
[----:B---3--:R-:W-:Y:S05]  /*38f40*/  @!P0 NANOSLEEP.SYNCS 0x989680 ;  /* 0x009896800000895d */ /* 0x008fea0003900000 */
[----:B------:R-:W3:Y:S02]  /*38f50*/  @!P0 SYNCS.PHASECHK.TRANS64 P0, [R3+URZ+0x32420], R0 ;  /* 0x03242000030085a7 */ /* 0x000ee4000800007f */
[----:B---3--:R-:W-:Y:S05]  /*38f60*/  @!P0 BRA `(.L_x_2316) ;  /* 0xfffffffc00ec8947 */ /* 0x008fea000383ffff */
[----:B------:R-:W-:Y:S05]  /*38f70*/  BRA `(.L_x_2402) ;  /* 0xffffffc400507947 */ /* 0x000fea000383ffff */
.L_x_2318:
[----:B0--3--:R-:W-:-:S04]  /*38f80*/  IMAD.U32 R3, RZ, RZ, UR46 ;  /* 0x0000002eff037e24 */ /* 0x009fc8000f8e00ff */
[----:B------:R0:W3:Y:S03]  /*38f90*/  SYNCS.PHASECHK.TRANS64.TRYWAIT P0, [R3+URZ+0x32460], R0 ;  /* 0x03246000030075a7 */ /* 0x0000e6000800017f */
[----:B---3--:R-:W-:Y:S05]  /*38fa0*/  @!P0 NANOSLEEP.SYNCS 0x989680 ;  /* 0x009896800000895d */ /* 0x008fea0003900000 */
[----:B------:R-:W3:Y:S02]  /*38fb0*/  @!P0 SYNCS.PHASECHK.TRANS64 P0, [R3+URZ+0x32460], R0 ;  /* 0x03246000030085a7 */ /* 0x000ee4000800007f */
[----:B---3--:R-:W-:Y:S05]  /*38fc0*/  @!P0 BRA `(.L_x_2318) ;  /* 0xfffffffc00ec8947 */ /* 0x008fea000383ffff */
[----:B------:R-:W-:Y:S05]  /*38fd0*/  BRA `(.L_x_2403) ;  /* 0xffffffc4004c7947 */ /* 0x000fea000383ffff */
.L_x_2319:
        /* <DEDUP_REMOVED lines=8> */
.L_x_2405:
[----:B------:R-:W-:Y:S05]  /*39060*/  BSYNC B0 ;  /* 0x0000000000007941 */ /* 0x000fea0003800000 */
.L_x_2404:
        /* <DEDUP_REMOVED lines=13> */
.L_x_2406:
[----:B------:R-:W-:Y:S02]  /*39140*/  VIADD R31, R6, 0x400 ;  /* 0x00000400061f7836 */ /* 0x000fe40000000000 */
[----:B------:R-:W-:Y:S02]  /*39150*/  IMAD.MOV.U32 R13, RZ, RZ, R8 ;  /* 0x000000ffff0d7224 */ /* 0x000fe400078e0008 */
[----:B------:R-:W-:Y:S01]  /*39160*/  IMAD.MOV.U32 R12, RZ, RZ, 0x1 ;  /* 0x00000001ff0c7424 */ /* 0x000fe200078e00ff */
[----:B------:R-:W-:-:S13]  /*39170*/  IADD3 R2, P0, R14, R0, RZ ;  /* 0x000000000e027210 */ /* 0x000fda0007f1e0ff */
[----:B------:R-:W-:Y:S05]  /*39180*/  WARPSYNC.COLLECTIVE R15, `(.L_x_2407) ;  /* 0x000000000f087348 */ /* 0x000fea0003c00000 */
[----:B------:R0:W1:Y:S02]  /*39190*/  SHFL.IDX P6, R14, R13, R12, R11 ;  /* 0x0000000c0d0e7389 */ /* 0x00006400000c000b */
[----:B01----:R-:W-:Y:S01]  /*391a0*/  ENDCOLLECTIVE ;  /* 0x000000000000791b */ /* 0x003fe20003800000 */
.L_x_2407:
        /* <DEDUP_REMOVED lines=12> */
.L_x_2408:
        /* <DEDUP_REMOVED lines=14> */
.L_x_2409:
        /* <DEDUP_REMOVED lines=12> */
.L_x_2410:
        /* <DEDUP_REMOVED lines=14> */
.L_x_2411:
        /* <DEDUP_REMOVED lines=12> */
.L_x_2412:
        /* <DEDUP_REMOVED lines=14> */
.L_x_2413:
        /* <DEDUP_REMOVED lines=12> */
.L_x_2414:
        /* <DEDUP_REMOVED lines=14> */
.L_x_2415:
[----:B------:R-:W-:Y:S01]  /*39830*/  IMAD.X R3, RZ, RZ, R9, P3 ;  /* 0x000000ffff037224 */ /* 0x000fe200018e0609 */
[----:B------:R-:W-:Y:S01]  /*39840*/  ISETP.LT.OR P3, PT, R17, 0x41, P4 ;  /* 0x000000411100780c */ /* 0x000fe20002761670 */
[----:B------:R-:W-:Y:S02]  /*39850*/  IMAD.MOV.U32 R9, RZ, RZ, RZ ;  /* 0x000000ffff097224 */ /* 0x000fe400078e00ff */
        /* <DEDUP_REMOVED lines=10> */
.L_x_2416:
        /* <DEDUP_REMOVED lines=9> */
.L_x_2326:
[----:B-1----:R1:W2:Y:S02]  /*39990*/  SYNCS.PHASECHK.TRANS64.TRYWAIT P0, [R19+URZ+0x32440], R23 ;  /* 0x03244017130075a7 */ /* 0x0022a4000800017f */
[----:B--2---:R-:W-:Y:S05]  /*399a0*/  @!P0 NANOSLEEP.SYNCS 0x989680 ;  /* 0x009896800000895d */ /* 0x004fea0003900000 */
[----:B------:R-:W2:Y:S02]  /*399b0*/  @!P0 SYNCS.PHASECHK.TRANS64 P0, [R19+URZ+0x32440], R23 ;  /* 0x03244017130085a7 */ /* 0x000ea4000800007f */
[----:B--2---:R-:W-:Y:S05]  /*399c0*/  @!P0 BRA `(.L_x_2326) ;  /* 0xfffffffc00f08947 */ /* 0x004fea000383ffff */
[----:B------:R-:W-:Y:S05]  /*399d0*/  BRA `(.L_x_2418) ;  /* 0xffffffc400907947 */ /* 0x000fea000383ffff */
.L_x_2327:
        /* <DEDUP_REMOVED lines=8> */
.L_x_2420:
[----:B------:R-:W-:Y:S05]  /*39a60*/  BSYNC B1 ;  /* 0x0000000000017941 */ /* 0x000fea0003800000 */
.L_x_2419:
        /* <DEDUP_REMOVED lines=9> */
.L_x_2421:
[----:B------:R-:W-:Y:S02]  /*39b00*/  IMAD.MOV.U32 R13, RZ, RZ, R24 ;  /* 0x000000ffff0d7224 */ /* 0x000fe400078e0018 */
[----:B------:R-:W-:Y:S01]  /*39b10*/  IMAD.MOV.U32 R12, RZ, RZ, 0x1 ;  /* 0x00000001ff0c7424 */ /* 0x000fe200078e00ff */
[----:B------:R-:W-:-:S13]  /*39b20*/  IADD3 R2, P0, R14, R0, RZ ;  /* 0x000000000e027210 */ /* 0x000fda0007f1e0ff */
[----:B------:R-:W-:Y:S05]  /*39b30*/  WARPSYNC.COLLECTIVE R15, `(.L_x_2422) ;  /* 0x000000000f087348 */ /* 0x000fea0003c00000 */
[----:B------:R0:W1:Y:S02]  /*39b40*/  SHFL.IDX P6, R14, R13, R12, R11 ;  /* 0x0000000c0d0e7389 */ /* 0x00006400000c000b */
[----:B01----:R-:W-:Y:S01]  /*39b50*/  ENDCOLLECTIVE ;  /* 0x000000000000791b */ /* 0x003fe20003800000 */
.L_x_2422:
        /* <DEDUP_REMOVED lines=10> */
.L_x_2423:
[----:B------:R-:W-:Y:S02]  /*39c00*/  IMAD.MOV.U32 R13, RZ, RZ, R24 ;  /* 0x000000ffff0d7224 */ /* 0x000fe400078e0018 */
[----:B------:R-:W-:Y:S01]  /*39c10*/  IMAD.MOV.U32 R12, RZ, RZ, 0x2 ;  /* 0x00000002ff0c7424 */ /* 0x000fe200078e00ff */
[----:B------:R-:W-:-:S13]  /*39c20*/  IADD3 R2, P0, R14, R0, RZ ;  /* 0x000000000e027210 */ /* 0x000fda0007f1e0ff */
[----:B------:R-:W-:Y:S05]  /*39c30*/  WARPSYNC.COLLECTIVE R15, `(.L_x_2424) ;  /* 0x000000000f087348 */ /* 0x000fea0003c00000 */
[----:B------:R0:W1:Y:S02]  /*39c40*/  SHFL.IDX P6, R14, R13, R12, R11 ;  /* 0x0000000c0d0e7389 */ /* 0x00006400000c000b */
[----:B01----:R-:W-:Y:S01]  /*39c50*/  ENDCOLLECTIVE ;  /* 0x000000000000791b */ /* 0x003fe20003800000 */
.L_x_2424:
        /* <DEDUP_REMOVED lines=10> */
.L_x_2425:
[----:B------:R-:W-:Y:S02]  /*39d00*/  IMAD.MOV.U32 R13, RZ, RZ, R24 ;  /* 0x000000ffff0d7224 */ /* 0x000fe400078e0018 */
[----:B------:R-:W-:Y:S01]  /*39d10*/  IMAD.MOV.U32 R12, RZ, RZ, 0x3 ;  /* 0x00000003ff0c7424 */ /* 0x000fe200078e00ff */
[----:B------:R-:W-:-:S13]  /*39d20*/  IADD3 R2, P0, R14, R0, RZ ;  /* 0x000000000e027210 */ /* 0x000fda0007f1e0ff */
[----:B------:R-:W-:Y:S05]  /*39d30*/  WARPSYNC.COLLECTIVE R15, `(.L_x_2426) ;  /* 0x000000000f087348 */ /* 0x000fea0003c00000 */
[----:B------:R0:W1:Y:S02]  /*39d40*/  SHFL.IDX P6, R14, R13, R12, R11 ;  /* 0x0000000c0d0e7389 */ /* 0x00006400000c000b */
[----:B01----:R-:W-:Y:S01]  /*39d50*/  ENDCOLLECTIVE ;  /* 0x000000000000791b */ /* 0x003fe20003800000 */
.L_x_2426:
        /* <DEDUP_REMOVED lines=10> */
.L_x_2427:
[----:B------:R-:W-:Y:S02]  /*39e00*/  IMAD.MOV.U32 R13, RZ, RZ, R24 ;  /* 0x000000ffff0d7224 */ /* 0x000fe400078e0018 */
[----:B------:R-:W-:Y:S01]  /*39e10*/  IMAD.MOV.U32 R12, RZ, RZ, 0x4 ;  /* 0x00000004ff0c7424 */ /* 0x000fe200078e00ff */
[----:B------:R-:W-:-:S13]  /*39e20*/  IADD3 R2, P0, R14, R0, RZ ;  /* 0x000000000e027210 */ /* 0x000fda0007f1e0ff */
[----:B------:R-:W-:Y:S05]  /*39e30*/  WARPSYNC.COLLECTIVE R15, `(.L_x_2428) ;  /* 0x000000000f087348 */ /* 0x000fea0003c00000 */
[----:B------:R0:W1:Y:S02]  /*39e40*/  SHFL.IDX P6, R14, R13, R12, R11 ;  /* 0x0000000c0d0e7389 */ /* 0x00006400000c000b */
[----:B01----:R-:W-:Y:S01]  /*39e50*/  ENDCOLLECTIVE ;  /* 0x000000000000791b */ /* 0x003fe20003800000 */
.L_x_2428:
        /* <DEDUP_REMOVED lines=10> */
.L_x_2429:
[----:B------:R-:W-:Y:S02]  /*39f00*/  IMAD.MOV.U32 R13, RZ, RZ, R24 ;  /* 0x000000ffff0d7224 */ /* 0x000fe400078e0018 */
[----:B------:R-:W-:Y:S01]  /*39f10*/  IMAD.MOV.U32 R12, RZ, RZ, 0x5 ;  /* 0x00000005ff0c7424 */ /* 0x000fe200078e00ff */
[----:B------:R-:W-:-:S13]  /*39f20*/  IADD3 R2, P0, R14, R0, RZ ;  /* 0x000000000e027210 */ /* 0x000fda0007f1e0ff */
[----:B------:R-:W-:Y:S05]  /*39f30*/  WARPSYNC.COLLECTIVE R15, `(.L_x_2430) ;  /* 0x000000000f087348 */ /* 0x000fea0003c00000 */
[----:B------:R0:W1:Y:S02]  /*39f40*/  SHFL.IDX P6, R14, R13, R12, R11 ;  /* 0x0000000c0d0e7389 */ /* 0x00006400000c000b */
[----:B01----:R-:W-:Y:S01]  /*39f50*/  ENDCOLLECTIVE ;  /* 0x000000000000791b */ /* 0x003fe20003800000 */
.L_x_2430:
        /* <DEDUP_REMOVED lines=10> */
.L_x_2431:
[----:B------:R-:W-:Y:S05]  /*3a000*/  BRA `(.L_x_2432) ;  /* 0xffffffc000ec7947 */ /* 0x000fea000383ffff */
.L_x_2332:
[----:B---3--:R3:W4:Y:S02]  /*3a010*/  SYNCS.PHASECHK.TRANS64.TRYWAIT P0, [R19+URZ+0x32460], R23 ;  /* 0x03246017130075a7 */ /* 0x008724000800017f */
[----:B----4-:R-:W-:Y:S05]  /*3a020*/  @!P0 NANOSLEEP.SYNCS 0x989680 ;  /* 0x009896800000895d */ /* 0x010fea0003900000 */
[----:B------:R-:W4:Y:S02]  /*3a030*/  @!P0 SYNCS.PHASECHK.TRANS64 P0, [R19+URZ+0x32460], R23 ;  /* 0x03246017130085a7 */ /* 0x000f24000800007f */
[----:B----4-:R-:W-:Y:S05]  /*3a040*/  @!P0 BRA `(.L_x_2332) ;  /* 0xfffffffc00f08947 */ /* 0x010fea000383ffff */
[----:B------:R-:W-:Y:S05]  /*3a050*/  BRA `(.L_x_2433) ;  /* 0xffffffc400387947 */ /* 0x000fea000383ffff */
.L_x_2333:
        /* <DEDUP_REMOVED lines=8> */
.L_x_2435:
[----:B------:R-:W-:Y:S05]  /*3a0e0*/  BSYNC B1 ;  /* 0x0000000000017941 */ /* 0x000fea0003800000 */
.L_x_2434:
        /* <DEDUP_REMOVED lines=9> */
.L_x_2436:
[----:B------:R-:W-:Y:S02]  /*3a180*/  IMAD.MOV.U32 R9, RZ, RZ, RZ ;  /* 0x000000ffff097224 */ /* 0x000fe400078e00ff */
[----:B------:R-:W-:Y:S02]  /*3a190*/  IMAD.MOV.U32 R13, RZ, RZ, R22 ;  /* 0x000000ffff0d7224 */ /* 0x000fe400078e0016 */
[----:B------:R-:W-:Y:S01]  /*3a1a0*/  IMAD.MOV.U32 R12, RZ, RZ, 0x1 ;  /* 0x00000001ff0c7424 */ /* 0x000fe200078e00ff */
[----:B------:R-:W-:-:S13]  /*3a1b0*/  IADD3 R2, P0, R14, R0, RZ ;  /* 0x000000000e027210 */ /* 0x000fda0007f1e0ff */
[----:B------:R-:W-:Y:S05]  /*3a1c0*/  WARPSYNC.COLLECTIVE R15, `(.L_x_2437) ;  /* 0x000000000f087348 */ /* 0x000fea0003c00000 */
[----:B------:R0:W1:Y:S02]  /*3a1d0*/  SHFL.IDX P6, R14, R13, R12, R11 ;  /* 0x0000000c0d0e7389 */ /* 0x00006400000c000b */
[----:B01----:R-:W-:Y:S01]  /*3a1e0*/  ENDCOLLECTIVE ;  /* 0x000000000000791b */ /* 0x003fe20003800000 */
.L_x_2437:
        /* <DEDUP_REMOVED lines=13> */
.L_x_2438:
[----:B------:R-:W-:Y:S02]  /*3a2c0*/  IMAD.MOV.U32 R13, RZ, RZ, R22 ;  /* 0x000000ffff0d7224 */ /* 0x000fe400078e0016 */
[----:B------:R-:W-:Y:S01]  /*3a2d0*/  IMAD.MOV.U32 R12, RZ, RZ, 0x2 ;  /* 0x00000002ff0c7424 */ /* 0x000fe200078e00ff */
[----:B------:R-:W-:-:S13]  /*3a2e0*/  IADD3 R2, P0, R14, R0, RZ ;  /* 0x000000000e027210 */ /* 0x000fda0007f1e0ff */
[----:B------:R-:W-:Y:S05]  /*3a2f0*/  WARPSYNC.COLLECTIVE R15, `(.L_x_2439) ;  /* 0x000000000f087348 */ /* 0x000fea0003c00000 */
[----:B------:R0:W1:Y:S02]  /*3a300*/  SHFL.IDX P6, R14, R13, R12, R11 ;  /* 0x0000000c0d0e7389 */ /* 0x00006400000c000b */
[----:B01----:R-:W-:Y:S01]  /*3a310*/  ENDCOLLECTIVE ;  /* 0x000000000000791b */ /* 0x003fe20003800000 */
.L_x_2439:
        /* <DEDUP_REMOVED lines=13> */
.L_x_2440:
[----:B------:R-:W-:Y:S02]  /*3a3f0*/  IMAD.MOV.U32 R13, RZ, RZ, R22 ;  /* 0x000000ffff0d7224 */ /* 0x000fe400078e0016 */
[----:B------:R-:W-:Y:S01]  /*3a400*/  IMAD.MOV.U32 R12, RZ, RZ, 0x3 ;  /* 0x00000003ff0c7424 */ /* 0x000fe200078e00ff */
[----:B------:R-:W-:-:S13]  /*3a410*/  IADD3 R2, P0, R14, R0, RZ ;  /* 0x000000000e027210 */ /* 0x000fda0007f1e0ff */
[----:B------:R-:W-:Y:S05]  /*3a420*/  WARPSYNC.COLLECTIVE R15, `(.L_x_2441) ;  /* 0x000000000f087348 */ /* 0x000fea0003c00000 */
[----:B------:R0:W1:Y:S02]  /*3a430*/  SHFL.IDX P6, R14, R13, R12, R11 ;  /* 0x0000000c0d0e7389 */ /* 0x00006400000c000b */
[----:B01----:R-:W-:Y:S01]  /*3a440*/  ENDCOLLECTIVE ;  /* 0x000000000000791b */ /* 0x003fe20003800000 */
.L_x_2441:
        /* <DEDUP_REMOVED lines=13> */
.L_x_2442:
[----:B------:R-:W-:Y:S02]  /*3a520*/  IMAD.MOV.U32 R13, RZ, RZ, R22 ;  /* 0x000000ffff0d7224 */ /* 0x000fe400078e0016 */
[----:B------:R-:W-:Y:S01]  /*3a530*/  IMAD.MOV.U32 R12, RZ, RZ, 0x4 ;  /* 0x00000004ff0c7424 */ /* 0x000fe200078e00ff */
[----:B------:R-:W-:-:S13]  /*3a540*/  IADD3 R2, P0, R14, R0, RZ ;  /* 0x000000000e027210 */ /* 0x000fda0007f1e0ff */
[----:B------:R-:W-:Y:S05]  /*3a550*/  WARPSYNC.COLLECTIVE R15, `(.L_x_2443) ;  /* 0x000000000f087348 */ /* 0x000fea0003c00000 */
[----:B------:R0:W1:Y:S02]  /*3a560*/  SHFL.IDX P6, R14, R13, R12, R11 ;  /* 0x0000000c0d0e7389 */ /* 0x00006400000c000b */
[----:B01----:R-:W-:Y:S01]  /*3a570*/  ENDCOLLECTIVE ;  /* 0x000000000000791b */ /* 0x003fe20003800000 */
.L_x_2443:
        /* <DEDUP_REMOVED lines=13> */
.L_x_2444:
[----:B------:R-:W-:Y:S02]  /*3a650*/  IMAD.MOV.U32 R13, RZ, RZ, R22 ;  /* 0x000000ffff0d7224 */ /* 0x000fe400078e0016 */
[----:B------:R-:W-:Y:S01]  /*3a660*/  IMAD.MOV.U32 R12, RZ, RZ, 0x5 ;  /* 0x00000005ff0c7424 */ /* 0x000fe200078e00ff */
[----:B------:R-:W-:-:S13]  /*3a670*/  IADD3 R2, P0, R14, R0, RZ ;  /* 0x000000000e027210 */ /* 0x000fda0007f1e0ff */
[----:B------:R-:W-:Y:S05]  /*3a680*/  WARPSYNC.COLLECTIVE R15, `(.L_x_2445) ;  /* 0x000000000f087348 */ /* 0x000fea0003c00000 */
[----:B------:R0:W1:Y:S02]  /*3a690*/  SHFL.IDX P6, R14, R13, R12, R11 ;  /* 0x0000000c0d0e7389 */ /* 0x00006400000c000b */
[----:B01----:R-:W-:Y:S01]  /*3a6a0*/  ENDCOLLECTIVE ;  /* 0x000000000000791b */ /* 0x003fe20003800000 */
.L_x_2445:
        /* <DEDUP_REMOVED lines=13> */
.L_x_2446:
[----:B------:R-:W-:Y:S05]  /*3a780*/  BRA `(.L_x_2447) ;  /* 0xffffffc000887947 */ /* 0x000fea000383ffff */
.L_x_2338:
[----:B0-----:R0:W1:Y:S02]  /*3a790*/  SYNCS.PHASECHK.TRANS64.TRYWAIT P0, [R4+URZ+0x32420], R9 ;  /* 0x03242009040075a7 */ /* 0x001064000800017f */
[----:B-1----:R-:W-:Y:S05]  /*3a7a0*/  @!P0 NANOSLEEP.SYNCS 0x989680 ;  /* 0x009896800000895d */ /* 0x002fea0003900000 */
[----:B------:R-:W1:Y:S02]  /*3a7b0*/  @!P0 SYNCS.PHASECHK.TRANS64 P0, [R4+URZ+0x32420], R9 ;  /* 0x03242009040085a7 */ /* 0x000e64000800007f */
[----:B-1----:R-:W-:Y:S05]  /*3a7c0*/  @!P0 BRA `(.L_x_2338) ;  /* 0xfffffffc00f08947 */ /* 0x002fea000383ffff */
[----:B------:R-:W-:Y:S05]  /*3a7d0*/  BRA `(.L_x_2448) ;  /* 0xffffffc400107947 */ /* 0x000fea000383ffff */
.L_x_2339:
        /* <DEDUP_REMOVED lines=8> */
[----:B0-2--5:R-:W-:Y:S05]  /*3a860*/  WARPSYNC.COLLECTIVE R15, `(.L_x_2450) ;  /* 0x000000000f087348 */ /* 0x025fea0003c00000 */
[----:B------:R1:W3:Y:S02]  /*3a870*/  SHFL.IDX P6, R14, R13, R12, R11 ;  /* 0x0000000c0d0e7389 */ /* 0x0002e400000c000b */
[----:B0123-5:R-:W-:Y:S01]  /*3a880*/  ENDCOLLECTIVE ;  /* 0x000000000000791b */ /* 0x02ffe20003800000 */
.L_x_2450:
[----:B------:R-:W-:Y:S05]  /*3a890*/  BSYNC B0 ;  /* 0x0000000000007941 */ /* 0x000fea0003800000 */
.L_x_2449:
[----:B------:R-:W-:Y:S05]  /*3a8a0*/  BRA `(.L_x_2451) ;  /* 0xffffffc000f87947 */ /* 0x000fea000383ffff */
.L_x_2340:
[----:B------:R-:W-:Y:S01]  /*3a8b0*/  BSSY B0, `(.L_x_2452) ;  /* 0x0000006000007945 */ /* 0x000fe20003800000 */
[----:B------:R-:W-:-:S07]  /*3a8c0*/  IMAD.MOV.U32 R15, RZ, RZ, -0x1 ;  /* 0xffffffffff0f7424 */ /* 0x000fce00078e00ff */
[----:B012--5:R-:W-:Y:S05]  /*3a8d0*/  WARPSYNC.COLLECTIVE R15, `(.L_x_2453) ;  /* 0x000000000f0c7348 */ /* 0x027fea0003c00000 */
[----:B------:R-:W-:Y:S02]  /*3a8e0*/  ELECT P6, UR62, PT ;  /* 0x00000000003e782f */ /* 0x000fe400038c0000 */
[----:B------:R-:W-:Y:S01]  /*3a8f0*/  MOV R14, UR62 ;  /* 0x0000003e000e7c02 */ /* 0x000fe20008000f00 */
[----:B012--5:R-:W-:Y:S10]  /*3a900*/  ENDCOLLECTIVE ;  /* 0x000000000000791b */ /* 0x027ff40003800000 */
.L_x_2453:
[----:B------:R-:W-:Y:S05]  /*3a910*/  BSYNC B0 ;  /* 0x0000000000007941 */ /* 0x000fea0003800000 */
.L_x_2452:
[----:B------:R-:W-:Y:S05]  /*3a920*/  BRA `(.L_x_2454) ;  /* 0xffffffc000ec7947 */ /* 0x000fea000383ffff */
.L_x_2342:
[----:B-1----:R1:W3:Y:S02]  /*3a930*/  SYNCS.PHASECHK.TRANS64.TRYWAIT P1, [R5+URZ+0x32440], R0 ;  /* 0x03244000050075a7 */ /* 0x0022e4000802017f */
[----:B---3--:R-:W-:Y:S05]  /*3a940*/  @!P1 NANOSLEEP.SYNCS 0x989680 ;  /* 0x009896800000995d */ /* 0x008fea0003900000 */
[----:B------:R-:W3:Y:S02]  /*3a950*/  @!P1 SYNCS.PHASECHK.TRANS64 P1, [R5+URZ+0x32440], R0 ;  /* 0x03244000050095a7 */ /* 0x000ee4000802007f */
[----:B---3--:R-:W-:Y:S05]  /*3a960*/  @!P1 BRA `(.L_x_2342) ;  /* 0xfffffffc00f09947 */ /* 0x008fea000383ffff */
[----:B------:R-:W-:Y:S05]  /*3a970*/  BRA `(.L_x_2455) ;  /* 0xffffffc4000c7947 */ /* 0x000fea000383ffff */
.L_x_2344:
[----:B---3--:R3:W4:Y:S02]  /*3a980*/  SYNCS.PHASECHK.TRANS64.TRYWAIT P1, [R17+URZ+0x32440], R2 ;  /* 0x03244002110075a7 */ /* 0x008724000802017f */
[----:B----4-:R-:W-:Y:S05]  /*3a990*/  @!P1 NANOSLEEP.SYNCS 0x989680 ;  /* 0x009896800000995d */ /* 0x010fea0003900000 */
[----:B------:R-:W4:Y:S02]  /*3a9a0*/  @!P1 SYNCS.PHASECHK.TRANS64 P1, [R17+URZ+0x32440], R2 ;  /* 0x03244002110095a7 */ /* 0x000f24000802007f */
[----:B----4-:R-:W-:Y:S05]  /*3a9b0*/  @!P1 BRA `(.L_x_2344) ;  /* 0xfffffffc00f09947 */ /* 0x010fea000383ffff */
[----:B------:R-:W-:Y:S05]  /*3a9c0*/  BRA `(.L_x_2456) ;  /* 0xffffffc400187947 */ /* 0x000fea000383ffff */
.L_x_2346:
[----:B----4-:R4:W0:Y:S02]  /*3a9d0*/  SYNCS.PHASECHK.TRANS64.TRYWAIT P1, [R5+URZ+0x32460], R0 ;  /* 0x03246000050075a7 */ /* 0x010824000802017f */
[----:B0-----:R-:W-:Y:S05]  /*3a9e0*/  @!P1 NANOSLEEP.SYNCS 0x989680 ;  /* 0x009896800000995d */ /* 0x001fea0003900000 */
[----:B------:R-:W0:Y:S02]  /*3a9f0*/  @!P1 SYNCS.PHASECHK.TRANS64 P1, [R5+URZ+0x32460], R0 ;  /* 0x03246000050095a7 */ /* 0x000e24000802007f */
[----:B0-----:R-:W-:Y:S05]  /*3aa00*/  @!P1 BRA `(.L_x_2346) ;  /* 0xfffffffc00f09947 */ /* 0x001fea000383ffff */
[----:B------:R-:W-:Y:S05]  /*3aa10*/  BRA `(.L_x_2457) ;  /* 0xffffffc400147947 */ /* 0x000fea000383ffff */
        .type           $_ZN7cutlass13device_kernelIN5flash11enable_sm90INS1_16FlashAttnFwdSm90INS1_25CollectiveMainloopFwdSm90ILi2EN4cute5tupleIJNS5_1CILi1EEES8_S8_EEENS6_IJNS7_ILi128EEENS7_ILi96EEENS7_ILi64EEEEEELi256ENS_6half_tEfNS_4arch4Sm90ELb0ELb1ELb0ELb0ELb1ELb0ELb1ELb1ELb0ELb1ELb1ELb0EEENS1_21CollectiveEpilogueFwdINS6_IJSA_NS7_ILi256EEESB_EEES9_SE_SG_Li256ELb0ELb1ELb1ELb0EEENS1_19SingleTileSchedulerILb0ELb1ELb1ELi128EEEEEEEEEvNT_6ParamsE$_ZZN5flash25CollectiveMainloopFwdSm90ILi2EN4cute5tupleIJNS1_1CILi1EEES4_S4_EEENS2_IJNS3_ILi128EEENS3_ILi96EEENS3_ILi64EEEEEELi256EN7cutlass6half_tEfNSA_4arch4Sm90ELb0ELb1ELb0ELb0ELb1ELb0ELb1ELb1ELb0ELb1ELb1ELb0EE3mmaINS_16FlashAttnFwdSm90ISE_NS_21CollectiveEpilogueFwdINS2_IJS6_NS3_ILi256EEES7_EEES5_SB_SD_Li256ELb0ELb1ELb1ELb0EEENS_19SingleTileSchedulerILb0ELb1ELb1ELi128EEEE13SharedStorageENS1_6TensorINS1_11ArrayEngineIfLm128EEENS1_6LayoutINS2_IJNS2_IJNS3_ILi2EEEST_NS3_ILi32EEEEEES4_S4_EEENS2_IJNS2_IJS4_ST_NS3_ILi4EEEEEENS3_ILi0EEESZ_EEEEEEENS_7SoftmaxILi2ELi0EEEEEbRKNSE_6ParamsENSA_13PipelineAsyncILi2EEES19_RNSA_13PipelineStateILj2EEERT0_RT1_iRiRKNS_16SeqlenInfoQKNewKILb0ELb0EEENS2_IJiiiiEEERT_ENKUliT_T0_T1_E_clIZSF_ISO_S12_S14_EbS17_S19_S19_S1C_S1E_S1G_iS1H_S1L_S1M_S1O_EUlRS1P_iE1_NS3_ILb0EEENS3_ILb1EEEEEDaiS1P_S1Q_S1R_,@function
        .size           $_ZN7cutlass13device_kernelIN5flash11enable_sm90INS1_16FlashAttnFwdSm90INS1_25CollectiveMainloopFwdSm90ILi2EN4cute5tupleIJNS5_1CILi1EEES8_S8_EEENS6_IJNS7_ILi128EEENS7_ILi96EEENS7_ILi64EEEEEELi256ENS_6half_tEfNS_4arch4Sm90ELb0ELb1ELb0ELb0ELb1ELb0ELb1ELb1ELb0ELb1ELb1ELb0EEENS1_21CollectiveEpilogueFwdINS6_IJSA_NS7_ILi256EEESB_EEES9_SE_SG_Li256ELb0ELb1ELb1ELb0EEENS1_19SingleTileSchedulerILb0ELb1ELb1ELi128EEEEEEEEEvNT_6ParamsE$_ZZN5flash25CollectiveMainloopFwdSm90ILi2EN4cute5tupleIJNS1_1CILi1EEES4_S4_EEENS2_IJNS3_ILi128EEENS3_ILi96EEENS3_ILi64EEEEEELi256EN7cutlass6half_tEfNSA_4arch4Sm90ELb0ELb1ELb0ELb0ELb1ELb0ELb1ELb1ELb0ELb1ELb1ELb0EE3mmaINS_16FlashAttnFwdSm90ISE_NS_21CollectiveEpilogueFwdINS2_IJS6_NS3_ILi256EEES7_EEES5_SB_SD_Li256ELb0ELb1ELb1ELb0EEENS_19SingleTileSchedulerILb0ELb1ELb1ELi128EEEE13SharedStorageENS1_6TensorINS1_11ArrayEngineIfLm128EEENS1_6LayoutINS2_IJNS2_IJNS3_ILi2EEEST_NS3_ILi32EEEEEES4_S4_EEENS2_IJNS2_IJS4_ST_NS3_ILi4EEEEEENS3_ILi0EEESZ_EEEEEEENS_7SoftmaxILi2ELi0EEEEEbRKNSE_6ParamsENSA_13PipelineAsyncILi2EEES19_RNSA_13PipelineStateILj2EEERT0_RT1_iRiRKNS_16SeqlenInfoQKNewKILb0ELb0EEENS2_IJiiiiEEERT_ENKUliT_T0_T1_E_clIZSF_ISO_S12_S14_EbS17_S19_S19_S1C_S1E_S1G_iS1H_S1L_S1M_S1O_EUlRS1P_iE1_NS3_ILb0EEENS3_ILb1EEEEEDaiS1P_S1Q_S1R_,(.L_x_6563 - $_ZN7cutlass13device_kernelIN5flash11enable_sm90INS1_16FlashAttnFwdSm90INS1_25CollectiveMainloopFwdSm90ILi2EN4cute5tupleIJNS5_1CILi1EEES8_S8_EEENS6_IJNS7_ILi128EEENS7_ILi96EEENS7_ILi64EEEEEELi256ENS_6half_tEfNS_4arch4Sm90ELb0ELb1ELb0ELb0ELb1ELb0ELb1ELb1ELb0ELb1ELb1ELb0EEENS1_21CollectiveEpilogueFwdINS6_IJSA_NS7_ILi256EEESB_EEES9_SE_SG_Li256ELb0ELb1ELb1ELb0EEENS1_19SingleTileSchedulerILb0ELb1ELb1ELi128EEEEEEEEEvNT_6ParamsE$_ZZN5flash25CollectiveMainloopFwdSm90ILi2EN4cute5tupleIJNS1_1CILi1EEES4_S4_EEENS2_IJNS3_ILi128EEENS3_ILi96EEENS3_ILi64EEEEEELi256EN7cutlass6half_tEfNSA_4arch4Sm90ELb0ELb1ELb0ELb0ELb1ELb0ELb1ELb1ELb0ELb1ELb1ELb0EE3mmaINS_16FlashAttnFwdSm90ISE_NS_21CollectiveEpilogueFwdINS2_IJS6_NS3_ILi256EEES7_EEES5_SB_SD_Li256ELb0ELb1ELb1ELb0EEENS_19SingleTileSchedulerILb0ELb1ELb1ELi128EEEE13SharedStorageENS1_6TensorINS1_11ArrayEngineIfLm128EEENS1_6LayoutINS2_IJNS2_IJNS3_ILi2EEEST_NS3_ILi32EEEEEES4_S4_EEENS2_IJNS2_IJS4_ST_NS3_ILi4EEEEEENS3_ILi0EEESZ_EEEEEEENS_7SoftmaxILi2ELi0EEEEEbRKNSE_6ParamsENSA_13PipelineAsyncILi2EEES19_RNSA_13PipelineStateILj2EEERT0_RT1_iRiRKNS_16SeqlenInfoQKNewKILb0ELb0EEENS2_IJiiiiEEERT_ENKUliT_T0_T1_E_clIZSF_ISO_S12_S14_EbS17_S19_S19_S1C_S1E_S1G_iS1H_S1L_S1M_S1O_EUlRS1P_iE1_NS3_ILb0EEENS3_ILb1EEEEEDaiS1P_S1Q_S1R_)
$_ZN7cutlass13device_kernelIN5flash11enable_sm90INS1_16FlashAttnFwdSm90INS1_25CollectiveMainloopFwdSm90ILi2EN4cute5tupleIJNS5_1CILi1EEES8_S8_EEENS6_IJNS7_ILi128EEENS7_ILi96EEENS7_ILi64EEEEEELi256ENS_6half_tEfNS_4arch4Sm90ELb0ELb1ELb0ELb0ELb1ELb0ELb1ELb1ELb0ELb1ELb1ELb0EEENS1_21CollectiveEpilogueFwdINS6_IJSA_NS7_ILi256EEESB_EEES9_SE_SG_Li256ELb0ELb1ELb1ELb0EEENS1_19SingleTileSchedulerILb0ELb1ELb1ELi128EEEEEEEEEvNT_6ParamsE$_ZZN5flash25CollectiveMainloopFwdSm90ILi2EN4cute5tupleIJNS1_1CILi1EEES4_S4_EEENS2_IJNS3_ILi128EEENS3_ILi96EEENS3_ILi64EEEEEELi256EN7cutlass6half_tEfNSA_4arch4Sm90ELb0ELb1ELb0ELb0ELb1ELb0ELb1ELb1ELb0ELb1ELb1ELb0EE3mmaINS_16FlashAttnFwdSm90ISE_NS_21CollectiveEpilogueFwdINS2_IJS6_NS3_ILi256EEES7_EEES5_SB_SD_Li256ELb0ELb1ELb1ELb0EEENS_19SingleTileSchedulerILb0ELb1ELb1ELi128EEEE13SharedStorageENS1_6TensorINS1_11ArrayEngineIfLm128EEENS1_6LayoutINS2_IJNS2_IJNS3_ILi2EEEST_NS3_ILi32EEEEEES4_S4_EEENS2_IJNS2_IJS4_ST_NS3_ILi4EEEEEENS3_ILi0EEESZ_EEEEEEENS_7SoftmaxILi2ELi0EEEEEbRKNSE_6ParamsENSA_13PipelineAsyncILi2EEES19_RNSA_13PipelineStateILj2EEERT0_RT1_iRiRKNS_16SeqlenInfoQKNewKILb0ELb0EEENS2_IJiiiiEEERT_ENKUliT_T0_T1_E_clIZSF_ISO_S12_S14_EbS17_S19_S19_S1C_S1E_S1G_iS1H_S1L_S1M_S1O_EUlRS1P_iE1_NS3_ILb0EEENS3_ILb1EEEEEDaiS1P_S1Q_S1R_:
[----:B------:R-:W-:Y:S05]  /*3aa20*/  YIELD ;  /* 0x0000000000007946 */ /* 0x000fea0003800000 */
[----:B------:R-:W-:Y:S02]  /*3aa30*/  ULDC UR4, c[0x0][0x20] ;  /* 0x0000080000047ab9 */ /* 0x000fe40000000800 */
[----:B------:R-:W-:-:S05]  /*3aa40*/  VIADD R162, R161, -UR4 ;  /* 0x80000004a1a27c36 */ /* 0x000fca0008000000 */
[----:B------:R-:W2:Y:S01]  /*3aa50*/  LDL.64 R2, [R162] ;  /* 0x00000000a2027983 */ /* 0x000ea20000100a00 */
[----:B------:R-:W0:Y:S02]  /*3aa60*/  LDC.64 R4, c[0x0][0x208] ;  /* 0x00008200ff047b82 */ /* 0x000e240000000a00 */
[----:B0-----:R-:W-:Y:S02]  /*3aa70*/  R2UR UR4, R4 ;  /* 0x00000000040472ca */ /* 0x001fe400000e0000 */
[----:B------:R-:W-:-:S13]  /*3aa80*/  R2UR UR5, R5 ;  /* 0x00000000050572ca */ /* 0x000fda00000e0000 */
[----:B--2---:R-:W2:Y:S01]  /*3aa90*/  LD.E R0, desc[UR4][R2.64] ;  /* 0x0000000402007980 */ /* 0x004ea2000c101900 */
[----:B------:R-:W-:Y:S02]  /*3aaa0*/  R2UR UR4, R4 ;  /* 0x00000000040472ca */ /* 0x000fe400000e0000 */
[----:B------:R-:W-:Y:S01]  /*3aab0*/  R2UR UR5, R5 ;  /* 0x00000000050572ca */ /* 0x000fe200000e0000 */
[----:B--2---:R-:W-:-:S12]  /*3aac0*/  VIADD R11, R0, 0x1 ;  /* 0x00000001000b7836 */ /* 0x004fd80000000000 */
[----:B------:R-:W2:Y:S01]  /*3aad0*/  LD.E R0, desc[UR4][R2.64+0x8] ;  /* 0x0000080402007980 */ /* 0x000ea2000c101900 */
[----:B------:R-:W-:-:S13]  /*3aae0*/  ISETP.NE.AND P0, PT, R11, 0x2, PT ;  /* 0x000000020b00780c */ /* 0x000fda0003f05270 */
[----:B------:R-:W-:Y:S02]  /*3aaf0*/  @!P0 R2UR UR6, R4 ;  /* 0x00000000040682ca */ /* 0x000fe400000e0000 */
[----:B------:R-:W-:-:S13]  /*3ab00*/  @!P0 R2UR UR7, R5 ;  /* 0x00000000050782ca */ /* 0x000fda00000e0000 */
[----:B------:R-:W3:Y:S01]  /*3ab10*/  @!P0 LD.E R6, desc[UR6][R2.64+0x4] ;  /* 0x0000040602068980 */ /* 0x000ee2000c101900 */
[C---:B------:R-:W-:Y:S02]  /*3ab20*/  R2UR UR4, R4.reuse ;  /* 0x00000000040472ca */ /* 0x040fe400000e0000 */
[C---:B------:R-:W-:Y:S02]  /*3ab30*/  R2UR UR5, R5.reuse ;  /* 0x00000000050572ca */ /* 0x040fe400000e0000 */
[C---:B------:R-:W-:Y:S02]  /*3ab40*/  R2UR UR6, R4.reuse ;  /* 0x00000000040672ca */ /* 0x040fe400000e0000 */
[C---:B------:R-:W-:Y:S02]  /*3ab50*/  R2UR UR7, R5.reuse ;  /* 0x00000000050772ca */ /* 0x040fe400000e0000 */
[----:B------:R-:W-:Y:S02]  /*3ab60*/  @!P0 R2UR UR8, R4 ;  /* 0x00000000040882ca */ /* 0x000fe400000e0000 */
[----:B------:R-:W-:-:S02]  /*3ab70*/  @!P0 R2UR UR9, R5 ;  /* 0x00000000050982ca */ /* 0x000fc400000e0000 */
[----:B------:R-:W-:Y:S02]  /*3ab80*/  @!P0 R2UR UR10, R4 ;  /* 0x00000000040a82ca */ /* 0x000fe400000e0000 */
[----:B------:R-:W-:Y:S01]  /*3ab90*/  @!P0 R2UR UR11, R5 ;  /* 0x00000000050b82ca */ /* 0x000fe200000e0000 */
[----:B------:R-:W-:Y:S08]  /*3aba0*/  ST.E desc[UR4][R2.64], R11 ;  /* 0x0000000b02007985 */ /* 0x000ff0000c101904 */
[----:B------:R-:W-:Y:S01]  /*3abb0*/  @!P0 ST.E desc[UR8][R2.64], RZ ;  /* 0x000000ff02008985 */ /* 0x000fe2000c101908 */
[----:B--2---:R-:W-:-:S05]  /*3abc0*/  VIADD R13, R0, 0x1 ;  /* 0x00000001000d7836 */ /* 0x004fca0000000000 */
[----:B------:R-:W-:Y:S01]  /*3abd0*/  ST.E desc[UR6][R2.64+0x8], R13 ;  /* 0x0000080d02007985 */ /* 0x000fe2000c101906 */
[----:B---3--:R-:W-:-:S05]  /*3abe0*/  @!P0 LOP3.LUT R15, R6, 0x1, RZ, 0x3c, !PT ;  /* 0x00000001060f8812 */ /* 0x008fca00078e3cff */
[----:B------:R0:W-:Y:S04]  /*3abf0*/  @!P0 ST.E desc[UR10][R2.64+0x4], R15 ;  /* 0x0000040f02008985 */ /* 0x0001e8000c10190a */
[----:B------:R-:W2:Y:S01]  /*3ac00*/  LDL.64 R8, [R162+0x18] ;  /* 0x00001800a2087983 */ /* 0x000ea20000100a00 */
[----:B------:R-:W-:Y:S02]  /*3ac10*/  R2UR UR4, R4 ;  /* 0x00000000040472ca */ /* 0x000fe400000e0000 */
[----:B------:R-:W-:Y:S01]  /*3ac20*/  R2UR UR5, R5 ;  /* 0x00000000050572ca */ /* 0x000fe200000e0000 */
[----:B------:R-:W3:-:S12]  /*3ac30*/  LDL.64 R6, [R162] ;  /* 0x00000000a2067983 */ /* 0x000ed80000100a00 */
[----:B--2---:R-:W2:Y:S01]  /*3ac40*/  LD.E R12, desc[UR4][R8.64] ;  /* 0x00000004080c7980 */ /* 0x004ea2000c101900 */
[C---:B------:R-:W-:Y:S02]  /*3ac50*/  R2UR UR4, R4.reuse ;  /* 0x00000000040472ca */ /* 0x040fe400000e0000 */
[C---:B------:R-:W-:Y:S02]  /*3ac60*/  R2UR UR5, R5.reuse ;  /* 0x00000000050572ca */ /* 0x040fe400000e0000 */
[----:B------:R-:W-:Y:S02]  /*3ac70*/  R2UR UR6, R4 ;  /* 0x00000000040672ca */ /* 0x000fe400000e0000 */
[----:B------:R-:W-:Y:S01]  /*3ac80*/  R2UR UR7, R5 ;  /* 0x00000000050772ca */ /* 0x000fe200000e0000 */
[----:B------:R-:W-:Y:S01]  /*3ac90*/  BSSY B2, `(.L_x_2458) ;  /* 0x0000009000027945 */ /* 0x000fe20003800000 */
[----:B0-----:R-:W-:Y:S02]  /*3aca0*/  IMAD.MOV.U32 R2, RZ, RZ, R23 ;  /* 0x000000ffff027224 */ /* 0x001fe400078e0017 */
[----:B------:R-:W-:-:S05]  /*3acb0*/  IMAD.MOV.U32 R3, RZ, RZ, R22 ;  /* 0x000000ffff037224 */ /* 0x000fca00078e0016 */
[----:B---3--:R0:W5:Y:S04]  /*3acc0*/  LD.E R0, desc[UR4][R6.64] ;  /* 0x0000000406007980 */ /* 0x008168000c101900 */
[----:B------:R0:W5:Y:S01]  /*3acd0*/  LD.E R11, desc[UR6][R6.64+0x4] ;  /* 0x00000406060b7980 */ /* 0x000162000c101900 */
[----:B--2---:R-:W-:-:S04]  /*3ace0*/  LOP3.LUT R12, R12, 0x1, RZ, 0xfc, !PT ;  /* 0x000000010c0c7812 */ /* 0x004fc800078efcff */
[----:B------:R-:W-:-:S13]  /*3acf0*/  ISETP.NE.AND P0, PT, R12, 0x3, PT ;  /* 0x000000030c00780c */ /* 0x000fda0003f05270 */
[----:B0-----:R-:W-:Y:S05]  /*3ad00*/  @!P0 BRA `(.L_x_2459) ;  /* 0x0000000000048947 */ /* 0x001fea0003800000 */
[----:B------:R-:W-:Y:S01]  /*3ad10*/  BPT.TRAP 0x1 ;  /* 0x000000040000795c */ /* 0x000fe20000300000 */
.L_x_2459:
[----:B------:R-:W-:Y:S05]  /*3ad20*/  BSYNC B2 ;  /* 0x0000000000027941 */ /* 0x000fea0003800000 */
.L_x_2458:
[----:B------:R-:W-:Y:S02]  /*3ad30*/  R2UR UR4, R4 ;  /* 0x00000000040472ca */ /* 0x000fe400000e0000 */
[----:B------:R-:W-:-:S13]  /*3ad40*/  R2UR UR5, R5 ;  /* 0x00000000050572ca */ /* 0x000fda00000e0000 */
[----:B------:R-:W2:Y:S01]  /*3ad50*/  LD.E.64 R12, desc[UR4][R8.64+0x18] ;  /* 0x00001804080c7980 */ /* 0x000ea2000c101b00 */
[----:B-----5:R-:W-:Y:S02]  /*3ad60*/  SHF.L.U32 R15, R11, 0x1f, RZ ;  /* 0x0000001f0b0f7819 */ /* 0x020fe400000006ff */
[----:B--2---:R-:W-:-:S05]  /*3ad70*/  MOV R13, R12 ;  /* 0x0000000c000d7202 */ /* 0x004fca0000000f00 */
[----:B------:R-:W-:-:S04]  /*3ad80*/  IMAD R0, R0, 0x8, R13 ;  /* 0x0000000800007824 */ /* 0x000fc800078e020d */
[----:B------:R0:W1:Y:S01]  /*3ad90*/  SYNCS.PHASECHK.TRANS64.TRYWAIT P0, [R0+URZ], R15 ;  /* 0x0000000f000075a7 */ /* 0x000062000800017f */
[----:B------:R-:W2:Y:S01]  /*3ada0*/  LD.E R13, desc[UR4][R8.64] ;  /* 0x00000004080d7980 */ /* 0x000ea2000c101900 */
[----:B------:R-:W-:Y:S02]  /*3adb0*/  R2UR UR6, R4 ;  /* 0x00000000040672ca */ /* 0x000fe400000e0000 */
[----:B------:R-:W-:Y:S01]  /*3adc0*/  R2UR UR7, R5 ;  /* 0x00000000050772ca */ /* 0x000fe200000e0000 */
[----:B------:R0:W5:Y:S01]  /*3add0*/  LD.E R11, desc[UR4][R6.64] ;  /* 0x00000004060b7980 */ /* 0x000162000c101900 */
[----:B------:R-:W-:Y:S11]  /*3ade0*/  BSSY B2, `(.L_x_2460) ;  /* 0x0000006000027945 */ /* 0x000ff60003800000 */
[----:B------:R0:W5:Y:S01]  /*3adf0*/  LD.E R12, desc[UR6][R6.64+0x4] ;  /* 0x00000406060c7980 */ /* 0x000162000c101900 */
[----:B--2---:R-:W-:-:S04]  /*3ae00*/  LOP3.LUT R13, R13, 0x1, RZ, 0xfc, !PT ;  /* 0x000000010d0d7812 */ /* 0x004fc800078efcff */
[----:B------:R-:W-:-:S13]  /*3ae10*/  ISETP.NE.AND P1, PT, R13, 0x3, PT ;  /* 0x000000030d00780c */ /* 0x000fda0003f25270 */
[----:B01----:R-:W-:Y:S05]  /*3ae20*/  @!P1 BRA `(.L_x_2461) ;  /* 0x0000000000049947 */ /* 0x003fea0003800000 */
[----:B------:R-:W-:Y:S01]  /*3ae30*/  BPT.TRAP 0x1 ;  /* 0x000000040000795c */ /* 0x000fe20000300000 */
.L_x_2461:
[----:B------:R-:W-:Y:S05]  /*3ae40*/  BSYNC B2 ;  /* 0x0000000000027941 */ /* 0x000fea0003800000 */
.L_x_2460:
[----:B------:R-:W-:Y:S04]  /*3ae50*/  BSSY B2, `(.L_x_2462) ;  /* 0x000000a000027945 */ /* 0x000fe80003800000 */
[----:B------:R-:W-:Y:S05]  /*3ae60*/  @P0 BRA `(.L_x_2463) ;  /* 0x0000000000200947 */ /* 0x000fea0003800000 */
[----:B------:R-:W-:Y:S02]  /*3ae70*/  R2UR UR4, R4 ;  /* 0x00000000040472ca */ /* 0x000fe400000e0000 */
[----:B------:R-:W-:-:S13]  /*3ae80*/  R2UR UR5, R5 ;  /* 0x00000000050572ca */ /* 0x000fda00000e0000 */
[----:B------:R-:W2:Y:S01]  /*3ae90*/  LD.E.64 R8, desc[UR4][R8.64+0x18] ;  /* 0x0000180408087980 */ /* 0x000ea2000c101b00 */
[----:B-----5:R-:W-:Y:S02]  /*3aea0*/  SHF.L.U32 R12, R12, 0x1f, RZ ;  /* 0x0000001f0c0c7819 */ /* 0x020fe400000006ff */
[----:B--2---:R-:W-:-:S05]  /*3aeb0*/  MOV R0, R8 ;  /* 0x0000000800007202 */ /* 0x004fca0000000f00 */
[----:B------:R-:W-:-:S04]  /*3aec0*/  IMAD R11, R11, 0x8, R0 ;  /* 0x000000080b0b7824 */ /* 0x000fc800078e0200 */
[----:B------:R-:W0:Y:S02]  /*3aed0*/  SYNCS.PHASECHK.TRANS64.TRYWAIT P0, [R11+URZ], R12 ;  /* 0x0000000c0b0075a7 */ /* 0x000e24000800017f */
[----:B0-----:R-:W-:Y:S05]  /*3aee0*/  @!P0 BRA `(.L_x_2464) ;  /* 0x000001b000448947 */ /* 0x001fea0003800000 */
.L_x_2463:
[----:B------:R-:W-:Y:S05]  /*3aef0*/  BSYNC B2 ;  /* 0x0000000000027941 */ /* 0x000fea0003800000 */
.L_x_2462:
[----:B0----5:R-:W2:Y:S04]  /*3af00*/  LDL.64 R12, [R162] ;  /* 0x00000000a20c7983 */ /* 0x021ea80000100a00 */
[----:B------:R-:W3:Y:S01]  /*3af10*/  LDL.64 R8, [R162+0x28] ;  /* 0x00002800a2087983 */ /* 0x000ee20000100a00 */
[C---:B------:R-:W-:Y:S02]  /*3af20*/  R2UR UR6, R4.reuse ;  /* 0x00000000040672ca */ /* 0x040fe400000e0000 */
[C---:B------:R-:W-:Y:S01]  /*3af30*/  R2UR UR7, R5.reuse ;  /* 0x00000000050772ca */ /* 0x040fe200000e0000 */
[----:B------:R-:W4:Y:S01]  /*3af40*/  LDL.64 R6, [R162+0x20] ;  /* 0x00002000a2067983 */ /* 0x000f220000100a00 */
[C---:B------:R-:W-:Y:S02]  /*3af50*/  R2UR UR4, R4.reuse ;  /* 0x00000000040472ca */ /* 0x040fe400000e0000 */
[----:B------:R-:W-:Y:S01]  /*3af60*/  R2UR UR5, R5 ;  /* 0x00000000050572ca */ /* 0x000fe200000e0000 */
[----:B------:R-:W4:Y:S08]  /*3af70*/  LDL.64 R14, [R162+0x8] ;  /* 0x00000800a20e7983 */ /* 0x000f300000100a00 */
[----:B--2---:R-:W2:Y:S04]  /*3af80*/  LD.E R13, desc[UR6][R12.64] ;  /* 0x000000060c0d7980 */ /* 0x004ea8000c101900 */
[----:B---3--:R-:W2:Y:S01]  /*3af90*/  LD.E.64 R16, desc[UR4][R8.64] ;  /* 0x0000000408107980 */ /* 0x008ea2000c101b00 */
[----:B------:R-:W-:Y:S05]  /*3afa0*/  WARPSYNC.ALL ;  /* 0x0000000000007948 */ /* 0x000fea0003800000 */
[----:B------:R-:W-:-:S02]  /*3afb0*/  R2UR UR4, R4 ;  /* 0x00000000040472ca */ /* 0x000fc400000e0000 */
[C---:B------:R-:W-:Y:S02]  /*3afc0*/  R2UR UR5, R5.reuse ;  /* 0x00000000050572ca */ /* 0x040fe400000e0000 */
[----:B------:R-:W-:Y:S02]  /*3afd0*/  R2UR UR6, R4 ;  /* 0x00000000040672ca */ /* 0x000fe400000e0000 */
[----:B------:R-:W-:-:S09]  /*3afe0*/  R2UR UR7, R5 ;  /* 0x00000000050772ca */ /* 0x000fd200000e0000 */
[----:B----4-:R0:W-:Y:S04]  /*3aff0*/  ST.E desc[UR4][R14.64], RZ ;  /* 0x000000ff0e007985 */ /* 0x0101e8000c101904 */
[----:B------:R-:W3:Y:S01]  /*3b000*/  LD.E.64 R8, desc[UR6][R6.64] ;  /* 0x0000000606087980 */ /* 0x000ee2000c101b00 */
[----:B--2---:R-:W-:Y:S01]  /*3b010*/  IMAD R12, R13, 0x300, R16 ;  /* 0x000003000d0c7824 */ /* 0x004fe200078e0210 */
[----:B------:R-:W-:Y:S01]  /*3b020*/  WARPGROUP.ARRIVE ;  /* 0x00000000000079c5 */ /* 0x000fe20000000000 */
[----:B------:R-:W-:Y:S01]  /*3b030*/  IMAD.MOV.U32 R13, RZ, RZ, R17 ;  /* 0x000000ffff0d7224 */ /* 0x000fe200078e0011 */
[----:B------:R-:W-:Y:S01]  /*3b040*/  R2UR UR8, R4 ;  /* 0x00000000040872ca */ /* 0x000fe200000e0000 */
[----:B------:R-:W-:Y:S01]  /*3b050*/  IMAD.MOV.U32 R189, RZ, RZ, 0x1 ;  /* 0x00000001ffbd7424 */ /* 0x000fe200078e00ff */
[----:B------:R-:W-:-:S02]  /*3b060*/  R2UR UR6, R12 ;  /* 0x000000000c0672ca */ /* 0x000fc400000e0000 */
[----:B------:R-:W-:Y:S02]  /*3b070*/  R2UR UR7, R13 ;  /* 0x000000000d0772ca */ /* 0x000fe400000e0000 */
[C---:B------:R-:W-:Y:S02]  /*3b080*/  R2UR UR9, R5.reuse ;  /* 0x00000000050972ca */ /* 0x040fe400000e0000 */
[----:B------:R-:W-:Y:S02]  /*3b090*/  R2UR UR10, R4 ;  /* 0x00000000040a72ca */ /* 0x000fe400000e0000 */
[----:B------:R-:W-:Y:S02]  /*3b0a0*/  R2UR UR11, R5 ;  /* 0x00000000050b72ca */ /* 0x000fe400000e0000 */
[----:B---3--:R-:W-:Y:S02]  /*3b0b0*/  R2UR UR4, R8 ;  /* 0x00000000080472ca */ /* 0x008fe400000e0000 */
[----:B------:R-:W-:-:S13]  /*3b0c0*/  R2UR UR5, R9 ;  /* 0x00000000090572ca */ /* 0x000fda00000e0000 */
[----:B------:R-:W-:Y:S03]  /*3b0d0*/  HGMMA.64x96x16.F32 R24, gdesc[UR4], RZ, !UPT, gsb0 ;  /* 0x01600000041879f0 */ /* 0x000fe6000c0008ff */
[----:B------:R-:W-:Y:S02]  /*3b0e0*/  WARPGROUP.DEPBAR.LE gsb0, 0x0 ;  /* 0x00008000000079c5 */ /* 0x000fe40000010000 */
[----:B------:R0:W-:Y:S04]  /*3b0f0*/  ST.E desc[UR8][R14.64], R189 ;  /* 0x000000bd0e007985 */ /* 0x0001e8000c101908 */
[----:B------:R-:W2:Y:S01]  /*3b100*/  LD.E.64 R8, desc[UR10][R6.64] ;  /* 0x0000000a06087980 */ /* 0x000ea2000c101b00 */
[----:B------:R-:W-:Y:S01]  /*3b110*/  VIADD R16, R12, 0x2 ;  /* 0x000000020c107836 */ /* 0x000fe20000000000 */
[----:B------:R-:W-:Y:S01]  /*3b120*/  R2UR UR7, R17 ;  /* 0x00000000110772ca */ /* 0x000fe200000e0000 */
[----:B------:R-:W-:Y:S01]  /*3b130*/  WARPGROUP.ARRIVE ;  /* 0x00000000000079c5 */ /* 0x000fe20000000000 */
[----:B------:R-:W-:-:S02]  /*3b140*/  R2UR UR8, R4 ;  /* 0x00000000040872ca */ /* 0x000fc400000e0000 */
[----:B------:R-:W-:Y:S02]  /*3b150*/  R2UR UR6, R16 ;  /* 0x00000000100672ca */ /* 0x000fe400000e0000 */
[C---:B------:R-:W-:Y:S02]  /*3b160*/  R2UR UR9, R5.reuse ;  /* 0x00000000050972ca */ /* 0x040fe400000e0000 */
[----:B------:R-:W-:Y:S02]  /*3b170*/  R2UR UR10, R4 ;  /* 0x00000000040a72ca */ /* 0x000fe400000e0000 */
[----:B------:R-:W-:Y:S01]  /*3b180*/  R2UR UR11, R5 ;  /* 0x00000000050b72ca */ /* 0x000fe200000e0000 */
[----:B--2---:R-:W-:Y:S01]  /*3b190*/  VIADD R8, R8, 0x2 ;  /* 0x0000000208087836 */ /* 0x004fe20000000000 */
[----:B------:R-:W-:-:S04]  /*3b1a0*/  R2UR UR5, R9 ;  /* 0x00000000090572ca */ /* 0x000fc800000e0000 */
[----:B------:R-:W-:-:S13]  /*3b1b0*/  R2UR UR4, R8 ;  /* 0x00000000080472ca */ /* 0x000fda00000e0000 */
[----:B------:R-:W-:Y:S03]  /*3b1c0*/  HGMMA.64x96x16.F32 R24, gdesc[UR4], R24, gsb0 ;  /* 0x01600000041879f0 */ /* 0x000fe60008000818 */
        /* <DEDUP_REMOVED lines=19> */
[----:B------:R-:W-:Y:S01]  /*3b300*/  WARPGROUP.ARRIVE ;  /* 0x00000000000079c5 */ /* 0x000fe20000000000 */
[----:B------:R-:W-:Y:S01]  /*3b310*/  IMAD.MOV.U32 R13, RZ, RZ, R17 ;  /* 0x000000ffff0d7224 */ /* 0x000fe200078e0011 */
[----:B------:R-:W-:-:S02]  /*3b320*/  R2UR UR8, R4 ;  /* 0x00000000040872ca */ /* 0x000fc400000e0000 */
[----:B------:R-:W-:Y:S02]  /*3b330*/  R2UR UR6, R12 ;  /* 0x000000000c0672ca */ /* 0x000fe400000e0000 */
        /* <DEDUP_REMOVED lines=8> */
[----:B------:R-:W2:Y:S01]  /*3b3c0*/  LDL.64 R8, [R162+0x40] ;  /* 0x00004000a2087983 */ /* 0x000ea20000100a00 */
[----:B------:R-:W-:-:S02]  /*3b3d0*/  R2UR UR4, R4 ;  /* 0x00000000040472ca */ /* 0x000fc400000e0000 */
[----:B------:R-:W-:Y:S01]  /*3b3e0*/  R2UR UR5, R5 ;  /* 0x00000000050572ca */ /* 0x000fe200000e0000 */
[----:B------:R-:W3:-:S12]  /*3b3f0*/  LDL.64 R6, [R162] ;  /* 0x00000000a2067983 */ /* 0x000ed80000100a00 */
[----:B--2---:R-:W2:Y:S01]  /*3b400*/  LD.E R12, desc[UR4][R8.64] ;  /* 0x00000004080c7980 */ /* 0x004ea2000c101900 */
[C---:B------:R-:W-:Y:S02]  /*3b410*/  R2UR UR4, R4.reuse ;  /* 0x00000000040472ca */ /* 0x040fe400000e0000 */
[C---:B------:R-:W-:Y:S02]  /*3b420*/  R2UR UR5, R5.reuse ;  /* 0x00000000050572ca */ /* 0x040fe400000e0000 */
[----:B------:R-:W-:Y:S02]  /*3b430*/  R2UR UR6, R4 ;  /* 0x00000000040672ca */ /* 0x000fe400000e0000 */
[----:B------:R-:W-:Y:S01]  /*3b440*/  R2UR UR7, R5 ;  /* 0x00000000050772ca */ /* 0x000fe200000e0000 */
[----:B------:R-:W-:Y:S08]  /*3b450*/  BSSY B2, `(.L_x_2465) ;  /* 0x0000007000027945 */ /* 0x000ff00003800000 */
[----:B---3--:R0:W5:Y:S04]  /*3b460*/  LD.E R0, desc[UR4][R6.64] ;  /* 0x0000000406007980 */ /* 0x008168000c101900 */
[----:B------:R0:W5:Y:S01]  /*3b470*/  LD.E R11, desc[UR6][R6.64+0x4] ;  /* 0x00000406060b7980 */ /* 0x000162000c101900 */
[----:B--2---:R-:W-:-:S04]  /*3b480*/  LOP3.LUT R12, R12, 0x1, RZ, 0xfc, !PT ;  /* 0x000000010c0c7812 */ /* 0x004fc800078efcff */
[----:B------:R-:W-:-:S13]  /*3b490*/  ISETP.NE.AND P0, PT, R12, 0x3, PT ;  /* 0x000000030c00780c */ /* 0x000fda0003f05270 */
[----:B0-----:R-:W-:Y:S05]  /*3b4a0*/  @!P0 BRA `(.L_x_2466) ;  /* 0x0000000000048947 */ /* 0x001fea0003800000 */
[----:B------:R-:W-:Y:S01]  /*3b4b0*/  BPT.TRAP 0x1 ;  /* 0x000000040000795c */ /* 0x000fe20000300000 */
.L_x_2466:
[----:B------:R-:W-:Y:S05]  /*3b4c0*/  BSYNC B2 ;  /* 0x0000000000027941 */ /* 0x000fea0003800000 */
.L_x_2465:
        /* <DEDUP_REMOVED lines=17> */
.L_x_2468:
[----:B------:R-:W-:Y:S05]  /*3b5e0*/  BSYNC B2 ;  /* 0x0000000000027941 */ /* 0x000fea0003800000 */
.L_x_2467:
        /* <DEDUP_REMOVED lines=10> */
.L_x_2470:
[----:B------:R-:W-:Y:S05]  /*3b690*/  BSYNC B2 ;  /* 0x0000000000027941 */ /* 0x000fea0003800000 */
.L_x_2469:
[----:B------:R-:W2:Y:S04]  /*3b6a0*/  LDL.64 R14, [R162] ;  /* 0x00000000a20e7983 */ /* 0x000ea80000100a00 */
[----:B0----5:R-:W3:Y:S04]  /*3b6b0*/  LDL.64 R12, [R162+0x58] ;  /* 0x00005800a20c7983 */ /* 0x021ee80000100a00 */
[----:B------:R-:W4:Y:S04]  /*3b6c0*/  LDL.64 R6, [R162+0x48] ;  /* 0x00004800a2067983 */ /* 0x000f280000100a00 */
[----:B------:R-:W4:Y:S01]  /*3b6d0*/  LDL.64 R8, [R162+0x50] ;  /* 0x00005000a2087983 */ /* 0x000f220000100a00 */
[----:B------:R-:W-:-:S02]  /*3b6e0*/  R2UR UR6, R4 ;  /* 0x00000000040672ca */ /* 0x000fc400000e0000 */
[C---:B------:R-:W-:Y:S02]  /*3b6f0*/  R2UR UR7, R5.reuse ;  /* 0x00000000050772ca */ /* 0x040fe400000e0000 */
[----:B------:R-:W-:Y:S02]  /*3b700*/  R2UR UR4, R4 ;  /* 0x00000000040472ca */ /* 0x000fe400000e0000 */
[----:B------:R-:W-:-:S09]  /*3b710*/  R2UR UR5, R5 ;  /* 0x00000000050572ca */ /* 0x000fd200000e0000 */
[----:B--2---:R-:W2:Y:S04]  /*3b720*/  LD.E R21, desc[UR6][R14.64] ;  /* 0x000000060e157980 */ /* 0x004ea8000c101900 */
[----:B---3--:R-:W2:Y:S01]  /*3b730*/  LD.E.64 R14, desc[UR4][R12.64] ;  /* 0x000000040c0e7980 */ /* 0x008ea2000c101b00 */
[----:B------:R-:W-:Y:S05]  /*3b740*/  WARPSYNC.ALL ;  /* 0x0000000000007948 */ /* 0x000fea0003800000 */
[----:B------:R-:W-:-:S02]  /*3b750*/  R2UR UR6, R4 ;  /* 0x00000000040672ca */ /* 0x000fc400000e0000 */
[C---:B------:R-:W-:Y:S02]  /*3b760*/  R2UR UR7, R5.reuse ;  /* 0x00000000050772ca */ /* 0x040fe400000e0000 */
[----:B------:R-:W-:Y:S02]  /*3b770*/  R2UR UR4, R4 ;  /* 0x00000000040472ca */ /* 0x000fe400000e0000 */
[----:B------:R-:W-:-:S09]  /*3b780*/  R2UR UR5, R5 ;  /* 0x00000000050572ca */ /* 0x000fd200000e0000 */
[----:B----4-:R-:W3:Y:S04]  /*3b790*/  LD.E R0, desc[UR6][R6.64] ;  /* 0x0000000606007980 */ /* 0x010ee8000c101900 */
[----:B------:R-:W4:Y:S01]  /*3b7a0*/  LD.E.64 R16, desc[UR4][R8.64] ;  /* 0x0000000408107980 */ /* 0x000f22000c101b00 */
[----:B------:R-:W-:Y:S01]  /*3b7b0*/  WARPGROUP.ARRIVE ;  /* 0x00000000000079c5 */ /* 0x000fe20000000000 */
[C---:B------:R-:W-:Y:S02]  /*3b7c0*/  R2UR UR8, R4.reuse ;  /* 0x00000000040872ca */ /* 0x040fe400000e0000 */
[----:B------:R-:W-:Y:S02]  /*3b7d0*/  R2UR UR9, R5 ;  /* 0x00000000050972ca */ /* 0x000fe400000e0000 */
[----:B------:R-:W-:-:S02]  /*3b7e0*/  R2UR UR10, R4 ;  /* 0x00000000040a72ca */ /* 0x000fc400000e0000 */
[----:B------:R-:W-:Y:S01]  /*3b7f0*/  R2UR UR11, R5 ;  /* 0x00000000050b72ca */ /* 0x000fe200000e0000 */
[----:B--2---:R-:W-:Y:S02]  /*3b800*/  IMAD R20, R21, 0xc00, R14 ;  /* 0x00000c0015147824 */ /* 0x004fe400078e020e */
[----:B------:R-:W-:-:S03]  /*3b810*/  IMAD.MOV.U32 R21, RZ, RZ, R15 ;  /* 0x000000ffff157224 */ /* 0x000fc600078e000f */
[----:B------:R-:W-:Y:S02]  /*3b820*/  R2UR UR6, R20 ;  /* 0x00000000140672ca */ /* 0x000fe400000e0000 */
[----:B------:R-:W-:Y:S02]  /*3b830*/  R2UR UR7, R21 ;  /* 0x00000000150772ca */ /* 0x000fe400000e0000 */
[----:B---3--:R-:W-:Y:S02]  /*3b840*/  ISETP.NE.U32.AND P0, PT, R0, RZ, PT ;  /* 0x000000ff0000720c */ /* 0x008fe40003f05070 */
[----:B----4-:R-:W-:Y:S02]  /*3b850*/  R2UR UR4, R16 ;  /* 0x00000000100472ca */ /* 0x010fe400000e0000 */
[----:B------:R-:W-:-:S09]  /*3b860*/  R2UR UR5, R17 ;  /* 0x00000000110572ca */ /* 0x000fd200000e0000 */
[----:B------:R-:W-:-:S05]  /*3b870*/  VOTEU.ANY UP0, P0 ;  /* 0x00000000003f7886 */ /* 0x000fca0000000100 */
[----:B------:R-:W-:Y:S03]  /*3b880*/  HGMMA.64x96x16.F32 R24, gdesc[UR4], R24, UP0, gsb0 ;  /* 0x01600000041879f0 */ /* 0x000fe6000b800818 */
        /* <DEDUP_REMOVED lines=226> */
[----:B------:R-:W1:Y:S01]  /*3c6b0*/  S2R R8, SR_TID.X ;  /* 0x0000000000087919 */ /* 0x000e620000002100 */
[----:B------:R-:W-:-:S02]  /*3c6c0*/  R2UR UR4, R4 ;  /* 0x00000000040472ca */ /* 0x000fc400000e0000 */
[----:B------:R-:W-:Y:S01]  /*3c6d0*/  R2UR UR5, R5 ;  /* 0x00000000050572ca */ /* 0x000fe200000e0000 */
[----:B------:R-:W3:Y:S01]  /*3c6e0*/  LDL.64 R12, [R162] ;  /* 0x00000000a20c7983 */ /* 0x000ee20000100a00 */
[----:B-1----:R-:W-:-:S04]  /*3c6f0*/  SHF.R.U32.HI R0, RZ, 0x7, R8 ;  /* 0x00000007ff007819 */ /* 0x002fc80000011608 */
[----:B------:R-:W-:-:S05]  /*3c700*/  IADD3 R0, -R0, 0xb, RZ ;  /* 0x0000000b00007810 */ /* 0x000fca0007ffe1ff */
[----:B------:R0:W-:Y:S06]  /*3c710*/  BAR.ARV R0, 0x100 ;  /* 0x000400000000751d */ /* 0x0001ec0000002000 */
[----:B--2---:R-:W2:Y:S01]  /*3c720*/  LD.E R9, desc[UR4][R14.64] ;  /* 0x000000040e097980 */ /* 0x004ea2000c101900 */
[----:B------:R-:W-:Y:S02]  /*3c730*/  R2UR UR4, R4 ;  /* 0x00000000040472ca */ /* 0x000fe400000e0000 */
[----:B------:R-:W-:Y:S01]  /*3c740*/  R2UR UR5, R5 ;  /* 0x00000000050572ca */ /* 0x000fe200000e0000 */
[----:B------:R-:W-:-:S12]  /*3c750*/  BSSY B2, `(.L_x_2472) ;  /* 0x0000006000027945 */ /* 0x000fd80003800000 */
[----:B---3--:R0:W5:Y:S01]  /*3c760*/  LD.E R12, desc[UR4][R12.64] ;  /* 0x000000040c0c7980 */ /* 0x008162000c101900 */
[----:B--2---:R-:W-:-:S04]  /*3c770*/  LOP3.LUT R9, R9, 0x1, RZ, 0xfc, !PT ;  /* 0x0000000109097812 */ /* 0x004fc800078efcff */
[----:B------:R-:W-:-:S13]  /*3c780*/  ISETP.NE.AND P0, PT, R9, 0x3, PT ;  /* 0x000000030900780c */ /* 0x000fda0003f05270 */
[----:B0-----:R-:W-:Y:S05]  /*3c790*/  @!P0 BRA `(.L_x_2473) ;  /* 0x0000000000048947 */ /* 0x001fea0003800000 */
[----:B------:R-:W-:Y:S01]  /*3c7a0*/  BPT.TRAP 0x1 ;  /* 0x000000040000795c */ /* 0x000fe20000300000 */
.L_x_2473:
[----:B------:R-:W-:Y:S05]  /*3c7b0*/  BSYNC B2 ;  /* 0x0000000000027941 */ /* 0x000fea0003800000 */
.L_x_2472:
[C---:B------:R-:W-:Y:S01]  /*3c7c0*/  R2UR UR6, R4.reuse ;  /* 0x00000000040672ca */ /* 0x040fe200000e0000 */
[----:B------:R-:W2:Y:S01]  /*3c7d0*/  LDL R11, [R1+0x440] ;  /* 0x00044000010b7983 */ /* 0x000ea20000100800 */
[C---:B------:R-:W-:Y:S02]  /*3c7e0*/  R2UR UR7, R5.reuse ;  /* 0x00000000050772ca */ /* 0x040fe400000e0000 */
[----:B------:R-:W-:Y:S01]  /*3c7f0*/  R2UR UR4, R4 ;  /* 0x00000000040472ca */ /* 0x000fe200000e0000 */
[----:B------:R-:W3:Y:S01]  /*3c800*/  LDL R9, [R1+0x444] ;  /* 0x0004440001097983 */ /* 0x000ee20000100800 */
[----:B------:R-:W-:-:S09]  /*3c810*/  R2UR UR5, R5 ;  /* 0x00000000050572ca */ /* 0x000fd200000e0000 */
[----:B------:R-:W4:Y:S04]  /*3c820*/  LD.E.64 R6, desc[UR6][R14.64+0x20] ;  /* 0x000020060e067980 */ /* 0x000f28000c101b00 */
[----:B------:R-:W2:Y:S01]  /*3c830*/  LD.E R0, desc[UR4][R14.64+0xc] ;  /* 0x00000c040e007980 */ /* 0x000ea2000c101900 */
[----:B----4-:R-:W-:-:S05]  /*3c840*/  MOV R7, R6 ;  /* 0x0000000600077202 */ /* 0x010fca0000000f00 */
[----:B-----5:R-:W-:-:S05]  /*3c850*/  IMAD R7, R12, 0x8, R7 ;  /* 0x000000080c077824 */ /* 0x020fca00078e0207 */
[----:B--2---:R-:W-:-:S04]  /*3c860*/  PRMT R0, R0, 0x654, R7 ;  /* 0x0000065400007816 */ /* 0x004fc80000000007 */
[----:B------:R0:W-:Y:S01]  /*3c870*/  SYNCS.ARRIVE.TRANS64.RED.A1T0 RZ, [R0+URZ], RZ ;  /* 0x000000ff00ff79a7 */ /* 0x0001e2000810043f */
[----:B------:R-:W2:Y:S04]  /*3c880*/  LD.E R6, desc[UR4][R2.64+0x24] ;  /* 0x0000240402067980 */ /* 0x000ea8000c101900 */
[----:B0-----:R-:W4:Y:S01]  /*3c890*/  LD.E R0, desc[UR4][R2.64] ;  /* 0x0000000402007980 */ /* 0x001f22000c101900 */
[----:B------:R-:W-:Y:S01]  /*3c8a0*/  IMAD.MOV.U32 R7, RZ, RZ, R11 ;  /* 0x000000ffff077224 */ /* 0x000fe200078e000b */
[C---:B------:R-:W-:Y:S02]  /*3c8b0*/  R2UR UR14, R4.reuse ;  /* 0x00000000040e72ca */ /* 0x040fe400000e0000 */
[----:B------:R-:W-:Y:S02]  /*3c8c0*/  R2UR UR15, R5 ;  /* 0x00000000050f72ca */ /* 0x000fe400000e0000 */
[----:B------:R-:W-:-:S02]  /*3c8d0*/  R2UR UR10, R4 ;  /* 0x00000000040a72ca */ /* 0x000fc400000e0000 */
[C---:B------:R-:W-:Y:S02]  /*3c8e0*/  R2UR UR11, R5.reuse ;  /* 0x00000000050b72ca */ /* 0x040fe400000e0000 */
[C---:B------:R-:W-:Y:S02]  /*3c8f0*/  R2UR UR8, R4.reuse ;  /* 0x00000000040872ca */ /* 0x040fe400000e0000 */
[----:B------:R-:W-:Y:S02]  /*3c900*/  R2UR UR9, R5 ;  /* 0x00000000050972ca */ /* 0x000fe400000e0000 */
[----:B------:R-:W-:-:S03]  /*3c910*/  R2UR UR12, R4 ;  /* 0x00000000040c72ca */ /* 0x000fc600000e0000 */
[----:B------:R-:W4:Y:S01]  /*3c920*/  LD.E R76, desc[UR14][R2.64+0x18] ;  /* 0x0000180e024c7980 */ /* 0x000f22000c101900 */
[----:B------:R-:W-:-:S03]  /*3c930*/  R2UR UR13, R5 ;  /* 0x00000000050d72ca */ /* 0x000fc600000e0000 */
[----:B------:R-:W4:Y:S04]  /*3c940*/  LD.E R75, desc[UR10][R2.64+0xc] ;  /* 0x00000c0a024b7980 */ /* 0x000f28000c101900 */
[----:B------:R-:W4:Y:S06]  /*3c950*/  LD.E R74, desc[UR8][R2.64+0x10] ;  /* 0x00001008024a7980 */ /* 0x000f2c000c101900 */
[----:B------:R-:W4:Y:S01]  /*3c960*/  LD.E R77, desc[UR12][R2.64+0x14] ;  /* 0x0000140c024d7980 */ /* 0x000f22000c101900 */
[----:B--2---:R-:W-:Y:S01]  /*3c970*/  ISETP.NE.AND P0, PT, R6, 0x1, PT ;  /* 0x000000010600780c */ /* 0x004fe20003f05270 */
[----:B---3--:R-:W-:-:S05]  /*3c980*/  IMAD.MOV.U32 R6, RZ, RZ, R9 ;  /* 0x000000ffff067224 */ /* 0x008fca00078e0009 */
[----:B------:R4:W2:Y:S07]  /*3c990*/  LD.E R15, desc[UR4][R6.64] ;  /* 0x00000004060f7980 */ /* 0x0008ae000c101900 */
[C---:B------:R-:W-:Y:S02]  /*3c9a0*/  @P0 R2UR UR4, R4.reuse ;  /* 0x00000000040402ca */ /* 0x040fe400000e0000 */
[----:B------:R-:W-:Y:S02]  /*3c9b0*/  @P0 R2UR UR5, R5 ;  /* 0x00000000050502ca */ /* 0x000fe400000e0000 */
[----:B------:R-:W-:-:S02]  /*3c9c0*/  @P0 R2UR UR6, R4 ;  /* 0x00000000040602ca */ /* 0x000fc400000e0000 */
[----:B------:R-:W-:-:S09]  /*3c9d0*/  @P0 R2UR UR7, R5 ;  /* 0x00000000050702ca */ /* 0x000fd200000e0000 */
[----:B------:R-:W3:Y:S04]  /*3c9e0*/  @P0 LD.E R21, desc[UR4][R2.64+0x28] ;  /* 0x0000280402150980 */ /* 0x000ee8000c101900 */
[----:B------:R-:W3:Y:S01]  /*3c9f0*/  @P0 LD.E R20, desc[UR6][R2.64+0x2c] ;  /* 0x00002c0602140980 */ /* 0x000ee2000c101900 */
[C---:B------:R-:W-:Y:S02]  /*3ca00*/  R2UR UR4, R4.reuse ;  /* 0x00000000040472ca */ /* 0x040fe400000e0000 */
[C---:B------:R-:W-:Y:S02]  /*3ca10*/  R2UR UR5, R5.reuse ;  /* 0x00000000050572ca */ /* 0x040fe400000e0000 */
[----:B------:R-:W-:Y:S02]  /*3ca20*/  R2UR UR6, R4 ;  /* 0x00000000040672ca */ /* 0x000fe400000e0000 */
[----:B------:R-:W-:-:S09]  /*3ca30*/  R2UR UR7, R5 ;  /* 0x00000000050772ca */ /* 0x000fd200000e0000 */
[----:B------:R-:W3:Y:S04]  /*3ca40*/  LD.E R73, desc[UR4][R2.64+0x8] ;  /* 0x0000080402497980 */ /* 0x000ee8000c101900 */
[----:B------:R-:W3:Y:S01]  /*3ca50*/  LD.E R72, desc[UR6][R2.64+0x4] ;  /* 0x0000040602487980 */ /* 0x000ee2000c101900 */
        /* <DEDUP_REMOVED lines=14> */
[----:B------:R-:W-:Y:S02]  /*3cb40*/  LEA.HI R6, R6, R7, RZ, 0x1 ;  /* 0x0000000706067211 */ /* 0x000fe400078f08ff */
[----:B------:R-:W-:Y:S02]  /*3cb50*/  LOP3.LUT R14, R14, 0xfffffff8, RZ, 0xc0, !PT ;  /* 0xfffffff80e0e7812 */ /* 0x000fe400078ec0ff */
[----:B------:R-:W-:-:S02]  /*3cb60*/  SHF.R.S32.HI R12, RZ, 0x5, R12 ;  /* 0x00000005ff0c7819 */ /* 0x000fc4000001140c */
[----:B------:R-:W-:Y:S01]  /*3cb70*/  LOP3.LUT R6, R6, 0x3fffffe, RZ, 0xc0, !PT ;  /* 0x03fffffe06067812 */ /* 0x000fe200078ec0ff */
[----:B------:R-:W-:Y:S01]  /*3cb80*/  IMAD.IADD R14, R13, 0x1, -R14 ;  /* 0x000000010d0e7824 */ /* 0x000fe200078e0a0e */
[----:B------:R-:W-:-:S03]  /*3cb90*/  LEA.HI R0, R17, R17, RZ, 0x1 ;  /* 0x0000001111007211 */ /* 0x000fc600078f08ff */
[----:B------:R-:W-:Y:S01]  /*3cba0*/  IMAD.IADD R6, R7, 0x1, -R6 ;  /* 0x0000000107067824 */ /* 0x000fe200078e0a06 */
[----:B------:R-:W-:-:S05]  /*3cbb0*/  LOP3.LUT R0, R0, 0x1ffffffe, RZ, 0xc0, !PT ;  /* 0x1ffffffe00007812 */ /* 0x000fca00078ec0ff */
[----:B------:R-:W-:Y:S01]  /*3cbc0*/  IMAD.IADD R0, R17, 0x1, -R0 ;  /* 0x0000000111007824 */ /* 0x000fe200078e0a00 */
[----:B------:R-:W-:Y:S01]  /*3cbd0*/  ISETP.GE.AND P1, PT, R76, 0x1, PT ;  /* 0x000000014c00780c */ /* 0x000fe20003f26270 */
[----:B------:R-:W-:Y:S01]  /*3cbe0*/  BSSY B2, `(.L_x_2474) ;  /* 0x0000037000027945 */ /* 0x000fe20003800000 */
[----:B------:R-:W-:Y:S02]  /*3cbf0*/  IMAD R77, R10, -0x60, R77 ;  /* 0xffffffa00a4d7824 */ /* 0x000fe400078e024d */
[----:B--2---:R-:W-:-:S04]  /*3cc00*/  IMAD R15, R15, 0x8, R12 ;  /* 0x000000080f0f7824 */ /* 0x004fc800078e020c */
[----:B------:R-:W-:-:S04]  /*3cc10*/  IMAD.U32 R7, R15, 0x10, R14 ;  /* 0x000000100f077824 */ /* 0x000fc800078e000e */
[----:B------:R-:W-:-:S04]  /*3cc20*/  IMAD R7, R6, 0x40, R7 ;  /* 0x0000004006077824 */ /* 0x000fc800078e0207 */
[----:B------:R-:W-:-:S04]  /*3cc30*/  IMAD R0, R0, 0x8, R7 ;  /* 0x0000000800007824 */ /* 0x000fc800078e0207 */
[----:B---3--:R-:W-:-:S05]  /*3cc40*/  @P0 IMAD.HI.U32 R21, R0, R21, RZ ;  /* 0x0000001500150227 */ /* 0x008fca00078e00ff */
[----:B------:R-:W-:Y:S01]  /*3cc50*/  @P0 SHF.R.U32.HI R0, RZ, R20, R21 ;  /* 0x00000014ff000219 */ /* 0x000fe20000011615 */
[----:B------:R-:W-:Y:S01]  /*3cc60*/  IMAD.MOV.U32 R7, RZ, RZ, -0x60 ;  /* 0xffffffa0ff077424 */ /* 0x000fe200078e00ff */
[----:B------:R-:W-:-:S03]  /*3cc70*/  LOP3.LUT R6, R11, 0x7ffffffc, RZ, 0xc0, !PT ;  /* 0x7ffffffc0b067812 */ /* 0x000fc600078ec0ff */
[----:B------:R-:W0:Y:S01]  /*3cc80*/  SHFL.IDX PT, R14, R0, RZ, 0x1c1f ;  /* 0x001c1fff000e7589 */ /* 0x000e2200000e0000 */
[----:B------:R-:W-:Y:S02]  /*3cc90*/  IMAD R7, R10, R7, 0x1 ;  /* 0x000000010a077424 */ /* 0x000fe400078e0207 */
[----:B------:R-:W-:-:S04]  /*3cca0*/  IMAD.IADD R6, R9, 0x1, -R6 ;  /* 0x0000000109067824 */ /* 0x000fc800078e0a06 */
[----:B------:R-:W-:Y:S01]  /*3ccb0*/  IMAD R6, R6, -0x2, R7 ;  /* 0xfffffffe06067824 */ /* 0x000fe200078e0207 */
[----:B------:R-:W-:-:S04]  /*3ccc0*/  LOP3.LUT R12, RZ, R75, RZ, 0x33, !PT ;  /* 0x0000004bff0c7212 */ /* 0x000fc800078e33ff */
[----:B------:R-:W-:Y:S01]  /*3ccd0*/  IADD3 R7, -R72, R6, R73 ;  /* 0x0000000648077210 */ /* 0x000fe20007ffe149 */
[----:B------:R-:W-:-:S04]  /*3cce0*/  VIADD R13, R6, 0xffffffff ;  /* 0xffffffff060d7836 */ /* 0x000fc80000000000 */
[C---:B------:R-:W-:Y:S02]  /*3ccf0*/  IMAD.IADD R74, R7.reuse, 0x1, R74 ;  /* 0x00000001074a7824 */ /* 0x040fe400078e024a */
[----:B------:R-:W-:Y:S02]  /*3cd00*/  IMAD.IADD R11, R7, 0x1, R12 ;  /* 0x00000001070b7824 */ /* 0x000fe400078e020c */
[--C-:B0-----:R-:W-:Y:S02]  /*3cd10*/  IMAD.IADD R7, R74, 0x1, R14.reuse ;  /* 0x000000014a077824 */ /* 0x101fe400078e020e */
[----:B------:R-:W-:Y:S01]  /*3cd20*/  IMAD.IADD R6, R11, 0x1, R14 ;  /* 0x000000010b067824 */ /* 0x000fe200078e020e */
[----:B------:R-:W-:Y:S06]  /*3cd30*/  @!P1 BRA `(.L_x_2475) ;  /* 0x0000000000849947 */ /* 0x000fec0003800000 */
[----:B------:R-:W-:Y:S01]  /*3cd40*/  IADD3 R9, -R72, R73, R14 ;  /* 0x0000004948097210 */ /* 0x000fe20007ffe10e */
[----:B------:R-:W-:Y:S03]  /*3cd50*/  BSSY B3, `(.L_x_2476) ;  /* 0x000001c000037945 */ /* 0x000fe60003800000 */
[----:B------:R-:W-:-:S13]  /*3cd60*/  ISETP.GT.AND P0, PT, R9, -0x1, PT ;  /* 0xffffffff0900780c */ /* 0x000fda0003f04270 */
[----:B------:R-:W-:Y:S05]  /*3cd70*/  @P0 BRA `(.L_x_2477) ;  /* 0x00000000003c0947 */ /* 0x000fea0003800000 */
[----:B------:R-:W-:Y:S01]  /*3cd80*/  ISETP.NE.AND P0, PT, R76, 0x1, PT ;  /* 0x000000014c00780c */ /* 0x000fe20003f05270 */
[----:B------:R-:W-:Y:S01]  /*3cd90*/  BSSY B4, `(.L_x_2478) ;  /* 0x000000b000047945 */ /* 0x000fe20003800000 */
[----:B------:R-:W-:-:S11]  /*3cda0*/  LOP3.LUT R9, RZ, R9, RZ, 0x33, !PT ;  /* 0x00000009ff097212 */ /* 0x000fd600078e33ff */
[----:B------:R-:W-:Y:S05]  /*3cdb0*/  @!P0 BRA `(.L_x_2479) ;  /* 0x0000000000208947 */ /* 0x000fea0003800000 */
[C---:B------:R-:W-:Y:S02]  /*3cdc0*/  R2UR UR4, R4.reuse ;  /* 0x00000000040472ca */ /* 0x040fe400000e0000 */
[C---:B------:R-:W-:Y:S02]  /*3cdd0*/  R2UR UR5, R5.reuse ;  /* 0x00000000050572ca */ /* 0x040fe400000e0000 */
[----:B------:R-:W-:Y:S02]  /*3cde0*/  R2UR UR6, R4 ;  /* 0x00000000040672ca */ /* 0x000fe400000e0000 */
[----:B------:R-:W-:-:S09]  /*3cdf0*/  R2UR UR7, R5 ;  /* 0x00000000050772ca */ /* 0x000fd200000e0000 */
[----:B------:R-:W2:Y:S04]  /*3ce00*/  LD.E R12, desc[UR4][R2.64+0x1c] ;  /* 0x00001c04020c7980 */ /* 0x000ea8000c101900 */
[----:B------:R-:W3:Y:S01]  /*3ce10*/  LD.E R14, desc[UR6][R2.64+0x20] ;  /* 0x00002006020e7980 */ /* 0x000ee2000c101900 */
[----:B--2---:R-:W-:-:S05]  /*3ce20*/  IMAD.HI.U32 R9, R9, R12, RZ ;  /* 0x0000000c09097227 */ /* 0x004fca00078e00ff */
[----:B---3--:R-:W-:-:S07]  /*3ce30*/  SHF.R.U32.HI R9, RZ, R14, R9 ;  /* 0x0000000eff097219 */ /* 0x008fce0000011609 */
.L_x_2479:
[----:B------:R-:W-:Y:S05]  /*3ce40*/  BSYNC B4 ;  /* 0x0000000000047941 */ /* 0x000fea0003800000 */
.L_x_2478:
[----:B------:R-:W-:Y:S01]  /*3ce50*/  LOP3.LUT R9, RZ, R9, RZ, 0x33, !PT ;  /* 0x00000009ff097212 */ /* 0x000fe200078e33ff */
[----:B------:R-:W-:Y:S06]  /*3ce60*/  BRA `(.L_x_2480) ;  /* 0x0000000000287947 */ /* 0x000fec0003800000 */
.L_x_2477:
[----:B------:R-:W-:-:S13]  /*3ce70*/  ISETP.NE.AND P0, PT, R76, 0x1, PT ;  /* 0x000000014c00780c */ /* 0x000fda0003f05270 */
        /* <DEDUP_REMOVED lines=9> */
.L_x_2480:
[----:B------:R-:W-:Y:S05]  /*3cf10*/  BSYNC B3 ;  /* 0x0000000000037941 */ /* 0x000fea0003800000 */
.L_x_2476:
[----:B------:R-:W-:-:S05]  /*3cf20*/  IMAD R9, R76, R9, R13 ;  /* 0x000000094c097224 */ /* 0x000fca00078e020d */
[----:B------:R-:W-:Y:S02]  /*3cf30*/  VIMNMX R6, R6, R9, !PT ;  /* 0x0000000906067248 */ /* 0x000fe40007fe0100 */
[----:B------:R-:W-:-:S07]  /*3cf40*/  VIADDMNMX R7, R9, R76, R7, PT ;  /* 0x0000004c09077246 */ /* 0x000fce0003800107 */
.L_x_2475:
[----:B------:R-:W-:Y:S05]  /*3cf50*/  BSYNC B2 ;  /* 0x0000000000027941 */ /* 0x000fea0003800000 */
.L_x_2474:
[C---:B------:R-:W-:Y:S01]  /*3cf60*/  ISETP.GE.AND P1, PT, R77.reuse, 0x9, PT ;  /* 0x000000094d00780c */ /* 0x040fe20003f26270 */
[----:B------:R-:W0:Y:S01]  /*3cf70*/  SHFL.IDX PT, R0, R0, 0x1, 0x1c1f ;  /* 0x003c1f0000007f89 */ /* 0x000e2200000e0000 */
        /* <DEDUP_REMOVED lines=12> */
[----:B------:R-:W-:Y:S01]  /*3d040*/  ISETP.LT.OR P2, PT, R7, 0x11, P2 ;  /* 0x000000110700780c */ /* 0x000fe20001741670 */
[--C-:B0-----:R-:W-:Y:S01]  /*3d050*/  IMAD.IADD R9, R74, 0x1, R0.reuse ;  /* 0x000000014a097824 */ /* 0x101fe200078e0200 */
[----:B------:R-:W-:Y:S01]  /*3d060*/  ISETP.GT.AND P3, PT, R6, 0x9, !P5 ;  /* 0x000000090600780c */ /* 0x000fe20006f64270 */
[----:B------:R-:W-:Y:S01]  /*3d070*/  IMAD.IADD R11, R11, 0x1, R0 ;  /* 0x000000010b0b7824 */ /* 0x000fe200078e0200 */
        /* <DEDUP_REMOVED lines=97> */
[----:B------:R-:W-:-:S04]  /*3d690*/  ISETP.GT.AND P6, PT, R6, 0x59, !P6 ;  /* 0x000000590600780c */ /* 0x000fc800077c4270 */
[----:B------:R-:W-:-:S04]  /*3d6a0*/  ISETP.LT.OR P6, PT, R7, 0x5a, P6 ;  /* 0x0000005a0700780c */ /* 0x000fc800037c1670 */
[----:B------:R-:W-:Y:S02]  /*3d6b0*/  FSEL R69, R69, -INF , !P6 ;  /* 0xff80000045457808 */ /* 0x000fe40007000000 */
[----:B------:R-:W-:-:S13]  /*3d6c0*/  ISETP.GE.AND P6, PT, R76, 0x1, PT ;  /* 0x000000014c00780c */ /* 0x000fda0003fc6270 */
[----:B------:R-:W-:Y:S05]  /*3d6d0*/  @!P6 BRA `(.L_x_2482) ;  /* 0x000000000084e947 */ /* 0x000fea0003800000 */
        /* <DEDUP_REMOVED lines=16> */
.L_x_2486:
[----:B------:R-:W-:Y:S05]  /*3d7e0*/  BSYNC B4 ;  /* 0x0000000000047941 */ /* 0x000fea0003800000 */
.L_x_2485:
[----:B------:R-:W-:Y:S01]  /*3d7f0*/  LOP3.LUT R73, RZ, R73, RZ, 0x33, !PT ;  /* 0x00000049ff497212 */ /* 0x000fe200078e33ff */
[----:B------:R-:W-:Y:S06]  /*3d800*/  BRA `(.L_x_2487) ;  /* 0x0000000000287947 */ /* 0x000fec0003800000 */
.L_x_2484:
        /* <DEDUP_REMOVED lines=10> */
.L_x_2487:
[----:B------:R-:W-:Y:S05]  /*3d8b0*/  BSYNC B3 ;  /* 0x0000000000037941 */ /* 0x000fea0003800000 */
.L_x_2483:
[----:B------:R-:W-:-:S05]  /*3d8c0*/  IMAD R0, R76, R73, R13 ;  /* 0x000000494c007224 */ /* 0x000fca00078e020d */
[----:B------:R-:W-:Y:S02]  /*3d8d0*/  VIADDMNMX R9, R0, R76, R9, PT ;  /* 0x0000004c00097246 */ /* 0x000fe40003800109 */
[----:B------:R-:W-:-:S07]  /*3d8e0*/  VIMNMX R11, R11, R0, !PT ;  /* 0x000000000b0b7248 */ /* 0x000fce0007fe0100 */
.L_x_2482:
[----:B------:R-:W-:Y:S05]  /*3d8f0*/  BSYNC B2 ;  /* 0x0000000000027941 */ /* 0x000fea0003800000 */
.L_x_2481:
[----:B------:R-:W2:Y:S01]  /*3d900*/  LDL.64 R6, [R162+0x70] ;  /* 0x00007000a2067983 */ /* 0x000ea20000100a00 */
[----:B------:R-:W-:Y:S02]  /*3d910*/  R2UR UR4, R4 ;  /* 0x00000000040472ca */ /* 0x000fe400000e0000 */
[----:B------:R-:W-:Y:S02]  /*3d920*/  R2UR UR5, R5 ;  /* 0x00000000050572ca */ /* 0x000fe400000e0000 */
[C---:B------:R-:W-:Y:S02]  /*3d930*/  ISETP.GT.AND P0, PT, R11.reuse, 0x1, !P0 ;  /* 0x000000010b00780c */ /* 0x040fe40004704270 */
[----:B------:R-:W-:Y:S02]  /*3d940*/  ISETP.GT.AND P1, PT, R11, 0x8, !P1 ;  /* 0x000000080b00780c */ /* 0x000fe40004f24270 */
[C---:B------:R-:W-:Y:S02]  /*3d950*/  ISETP.LT.OR P0, PT, R9.reuse, 0x2, P0 ;  /* 0x000000020900780c */ /* 0x040fe40000701670 */
[----:B------:R-:W-:-:S02]  /*3d960*/  ISETP.LT.OR P1, PT, R9, 0x9, P1 ;  /* 0x000000090900780c */ /* 0x000fc40000f21670 */
[----:B------:R-:W-:Y:S02]  /*3d970*/  FSEL R27, R27, -INF , !P0 ;  /* 0xff8000001b1b7808 */ /* 0x000fe40004000000 */
[----:B------:R-:W-:Y:S02]  /*3d980*/  ISETP.NE.AND P0, PT, R14, RZ, PT ;  /* 0x000000ff0e00720c */ /* 0x000fe40003f05270 */
[----:B------:R-:W-:Y:S02]  /*3d990*/  FSEL R30, R30, -INF , !P1 ;  /* 0xff8000001e1e7808 */ /* 0x000fe40004800000 */
[----:B------:R-:W-:Y:S02]  /*3d9a0*/  ISETP.GT.AND P0, PT, R11, 0x9, !P0 ;  /* 0x000000090b00780c */ /* 0x000fe40004704270 */
[----:B------:R-:W-:Y:S02]  /*3d9b0*/  ISETP.NE.AND P1, PT, R16, RZ, PT ;  /* 0x000000ff1000720c */ /* 0x000fe40003f25270 */
[----:B------:R-:W-:-:S02]  /*3d9c0*/  ISETP.LT.OR P0, PT, R9, 0xa, P0 ;  /* 0x0000000a0900780c */ /* 0x000fc40000701670 */
[----:B------:R-:W-:Y:S02]  /*3d9d0*/  ISETP.NE.AND P6, PT, R17, RZ, PT ;  /* 0x000000ff1100720c */ /* 0x000fe40003fc5270 */
        /* <DEDUP_REMOVED lines=54> */
[----:B------:R-:W-:Y:S02]  /*3dd40*/  ISETP.NE.AND P6, PT, R24, RZ, PT ;  /* 0x000000ff1800720c */ /* 0x000fe40003fc5270 */
[----:B------:R-:W-:-:S04]  /*3dd50*/  ISETP.LT.OR P0, PT, R9, 0x1, P0 ;  /* 0x000000010900780c */ /* 0x000fc80000701670 */
[----:B------:R-:W-:Y:S02]  /*3dd60*/  FSEL R26, R26, -INF , !P0 ;  /* 0xff8000001a1a7808 */ /* 0x000fe40004000000 */
[----:B------:R-:W-:Y:S01]  /*3dd70*/  ISETP.NE.AND P0, PT, R85, RZ, PT ;  /* 0x000000ff5500720c */ /* 0x000fe20003f05270 */
[----:B--2---:R-:W2:Y:S03]  /*3dd80*/  LD.E.64 R2, desc[UR4][R6.64] ;  /* 0x0000000406027980 */ /* 0x004ea6000c101b00 */
[C---:B------:R-:W-:Y:S02]  /*3dd90*/  ISETP.GT.AND P0, PT, R11.reuse, 0x41, !P0 ;  /* 0x000000410b00780c */ /* 0x040fe40004704270 */
[C---:B------:R-:W-:Y:S01]  /*3dda0*/  ISETP.GT.AND P1, PT, R11.reuse, 0x48, !P1 ;  /* 0x000000480b00780c */ /* 0x040fe20004f24270 */
[----:B------:R-:W3:Y:S01]  /*3ddb0*/  LD.E R14, desc[UR4][R6.64+0x20] ;  /* 0x00002004060e7980 */ /* 0x000ee2000c101900 */
[----:B------:R-:W-:-:S02]  /*3ddc0*/  ISETP.GT.AND P2, PT, R11, 0x49, !P2 ;  /* 0x000000490b00780c */ /* 0x000fc40005744270 */
[C---:B------:R-:W-:Y:S02]  /*3ddd0*/  ISETP.GT.AND P3, PT, R11.reuse, 0x50, !P3 ;  /* 0x000000500b00780c */ /* 0x040fe40005f64270 */
[C---:B------:R-:W-:Y:S02]  /*3dde0*/  ISETP.GT.AND P4, PT, R11.reuse, 0x51, !P4 ;  /* 0x000000510b00780c */ /* 0x040fe40006784270 */
[C---:B------:R-:W-:Y:S02]  /*3ddf0*/  ISETP.GT.AND P5, PT, R11.reuse, 0x58, !P5 ;  /* 0x000000580b00780c */ /* 0x040fe40006fa4270 */
[----:B------:R-:W-:Y:S02]  /*3de00*/  ISETP.GT.AND P6, PT, R11, 0x59, !P6 ;  /* 0x000000590b00780c */ /* 0x000fe400077c4270 */
[C---:B------:R-:W-:Y:S02]  /*3de10*/  ISETP.LT.OR P0, PT, R9.reuse, 0x42, P0 ;  /* 0x000000420900780c */ /* 0x040fe40000701670 */
[----:B------:R-:W-:-:S02]  /*3de20*/  ISETP.LT.OR P1, PT, R9, 0x49, P1 ;  /* 0x000000490900780c */ /* 0x000fc40000f21670 */
[----:B------:R-:W-:Y:S02]  /*3de30*/  FSEL R59, R59, -INF , !P0 ;  /* 0xff8000003b3b7808 */ /* 0x000fe40004000000 */
[C---:B------:R-:W-:Y:S02]  /*3de40*/  ISETP.LT.OR P2, PT, R9.reuse, 0x4a, P2 ;  /* 0x0000004a0900780c */ /* 0x040fe40001741670 */
[----:B------:R-:W-:Y:S02]  /*3de50*/  FSEL R62, R62, -INF , !P1 ;  /* 0xff8000003e3e7808 */ /* 0x000fe40004800000 */
[----:B------:R-:W-:Y:S02]  /*3de60*/  ISETP.LT.OR P3, PT, R9, 0x51, P3 ;  /* 0x000000510900780c */ /* 0x000fe40001f61670 */
[----:B------:R-:W-:Y:S02]  /*3de70*/  FSEL R63, R63, -INF , !P2 ;  /* 0xff8000003f3f7808 */ /* 0x000fe40005000000 */
[----:B------:R-:W-:-:S02]  /*3de80*/  ISETP.LT.OR P4, PT, R9, 0x52, P4 ;  /* 0x000000520900780c */ /* 0x000fc40002781670 */
[C---:B------:R-:W-:Y:S02]  /*3de90*/  ISETP.LT.OR P5, PT, R9.reuse, 0x59, P5 ;  /* 0x000000590900780c */ /* 0x040fe40002fa1670 */
[----:B------:R-:W-:Y:S02]  /*3dea0*/  ISETP.LT.OR P6, PT, R9, 0x5a, P6 ;  /* 0x0000005a0900780c */ /* 0x000fe400037c1670 */
[----:B------:R-:W-:Y:S02]  /*3deb0*/  FSEL R66, R66, -INF , !P3 ;  /* 0xff80000042427808 */ /* 0x000fe40005800000 */
[----:B------:R-:W-:Y:S02]  /*3dec0*/  FSEL R67, R67, -INF , !P4 ;  /* 0xff80000043437808 */ /* 0x000fe40006000000 */
[----:B------:R-:W-:Y:S02]  /*3ded0*/  FSEL R70, R70, -INF , !P5 ;  /* 0xff80000046467808 */ /* 0x000fe40006800000 */
[----:B------:R-:W-:-:S02]  /*3dee0*/  R2UR UR6, R4 ;  /* 0x00000000040672ca */ /* 0x000fc400000e0000 */
[----:B------:R-:W-:Y:S02]  /*3def0*/  R2UR UR7, R5 ;  /* 0x00000000050772ca */ /* 0x000fe400000e0000 */
[----:B------:R-:W-:-:S11]  /*3df00*/  FSEL R71, R71, -INF , !P6 ;  /* 0xff80000047477808 */ /* 0x000fd60007000000 */
[----:B------:R-:W4:Y:S01]  /*3df10*/  LD.E R17, desc[UR6][R6.64+0x14] ;  /* 0x0000140606117980 */ /* 0x000f22000c101900 */
[----:B--2---:R-:W-:-:S04]  /*3df20*/  FMNMX.FTZ R0, R152, R2, !PT ;  /* 0x0000000298007209 */ /* 0x004fc80007810000 */
        /* <DEDUP_REMOVED lines=45> */
[----:B------:R-:W-:-:S03]  /*3e200*/  FMNMX.FTZ R0, R70, R9, !PT ;  /* 0x0000000946007209 */ /* 0x000fc60007810000 */
[----:B------:R-:W0:Y:S01]  /*3e210*/  SHFL.BFLY PT, R9, R12, 0x2, 0x1f ;  /* 0x0c401f000c097f89 */ /* 0x000e2200000e0000 */
[----:B------:R-:W-:-:S05]  /*3e220*/  FMNMX.FTZ R13, R71, R0, !PT ;  /* 0x00000000470d7209 */ /* 0x000fca0007810000 */
[----:B------:R1:W-:Y:S04]  /*3e230*/  ST.E.64 desc[UR4][R6.64], R12 ;  /* 0x0000000c06007985 */ /* 0x0003e8000c101b04 */
[----:B------:R-:W2:Y:S01]  /*3e240*/  LD.E R15, desc[UR6][R6.64+0x4] ;  /* 0x00000406060f7980 */ /* 0x000ea2000c101900 */
[----:B0-----:R-:W-:-:S03]  /*3e250*/  FMNMX.FTZ R9, R12, R9, !PT ;  /* 0x000000090c097209 */ /* 0x001fc60007810000 */
[----:B-1----:R-:W4:Y:S04]  /*3e260*/  LD.E R12, desc[UR4][R6.64+0x10] ;  /* 0x00001004060c7980 */ /* 0x002f28000c101900 */
[----:B------:R-:W0:Y:S02]  /*3e270*/  SHFL.BFLY PT, R0, R9, 0x1, 0x1f ;  /* 0x0c201f0009007f89 */ /* 0x000e2400000e0000 */
[----:B0-----:R-:W-:-:S05]  /*3e280*/  FMNMX.FTZ R11, R9, R0, !PT ;  /* 0x00000000090b7209 */ /* 0x001fca0007810000 */
[----:B------:R-:W-:Y:S04]  /*3e290*/  ST.E desc[UR4][R6.64], R11 ;  /* 0x0000000b06007985 */ /* 0x000fe8000c101904 */
[----:B------:R-:W3:Y:S01]  /*3e2a0*/  LD.E R16, desc[UR6][R6.64] ;  /* 0x0000000606107980 */ /* 0x000ee2000c101900 */
[----:B------:R-:W-:Y:S02]  /*3e2b0*/  R2UR UR8, R4 ;  /* 0x00000000040872ca */ /* 0x000fe400000e0000 */
[----:B------:R-:W-:Y:S01]  /*3e2c0*/  R2UR UR9, R5 ;  /* 0x00000000050972ca */ /* 0x000fe200000e0000 */
[----:B--2---:R-:W0:Y:S02]  /*3e2d0*/  SHFL.BFLY PT, R0, R15, 0x2, 0x1f ;  /* 0x0c401f000f007f89 */ /* 0x004e2400000e0000 */
[----:B0-----:R-:W-:-:S05]  /*3e2e0*/  FMNMX.FTZ R0, R0, R15, !PT ;  /* 0x0000000f00007209 */ /* 0x001fca0007810000 */
[----:B------:R-:W0:Y:S01]  /*3e2f0*/  SHFL.BFLY PT, R9, R0, 0x1, 0x1f ;  /* 0x0c201f0000097f89 */ /* 0x000e2200000e0000 */
[----:B---3--:R-:W-:Y:S02]  /*3e300*/  FSETP.NEU.FTZ.AND P0, PT, R16, -INF , PT ;  /* 0xff8000001000780b */ /* 0x008fe40003f1d000 */
[----:B0-----:R-:W-:Y:S02]  /*3e310*/  FMNMX.FTZ R11, R0, R9, !PT ;  /* 0x00000009000b7209 */ /* 0x001fe40007810000 */
[----:B------:R-:W-:Y:S02]  /*3e320*/  FSEL R9, R16, RZ, P0 ;  /* 0x000000ff10097208 */ /* 0x000fe40000000000 */
[----:B------:R-:W-:-:S03]  /*3e330*/  FSETP.NEU.FTZ.AND P0, PT, R11, -INF , PT ;  /* 0xff8000000b00780b */ /* 0x000fc60003f1d000 */
[----:B------:R-:W-:Y:S01]  /*3e340*/  FADD.FTZ R9, R2, -R9 ;  /* 0x8000000902097221 */ /* 0x000fe20000010000 */
[----:B------:R-:W-:-:S05]  /*3e350*/  FSEL R2, R11, RZ, P0 ;  /* 0x000000ff0b027208 */ /* 0x000fca0000000000 */
[----:B------:R-:W-:Y:S01]  /*3e360*/  FADD.FTZ R3, R3, -R2 ;  /* 0x8000000203037221 */ /* 0x000fe20000010000 */
[----:B------:R-:W-:-:S03]  /*3e370*/  FMUL.FTZ R9, R9, R14 ;  /* 0x0000000e09097220 */ /* 0x000fc60000410000 */
[----:B------:R-:W-:-:S03]  /*3e380*/  FMUL.FTZ R24, R14, R3 ;  /* 0x000000030e187220 */ /* 0x000fc60000410000 */
[----:B------:R-:W4:Y:S08]  /*3e390*/  MUFU.EX2 R9, R9 ;  /* 0x0000000900097308 */ /* 0x000f300000000800 */
[----:B------:R-:W0:Y:S01]  /*3e3a0*/  MUFU.EX2 R24, R24 ;  /* 0x0000001800187308 */ /* 0x000e220000000800 */
[----:B------:R-:W-:Y:S01]  /*3e3b0*/  ST.E desc[UR4][R6.64+0x4], R11 ;  /* 0x0000040b06007985 */ /* 0x000fe2000c101904 */
[----:B----4-:R-:W-:Y:S01]  /*3e3c0*/  FMUL.FTZ R13, R9, R12 ;  /* 0x0000000c090d7220 */ /* 0x010fe20000410000 */
[----:B0-----:R-:W-:-:S04]  /*3e3d0*/  FMUL.FTZ R15, R24, R17 ;  /* 0x00000011180f7220 */ /* 0x001fc80000410000 */
[----:B------:R-:W-:Y:S04]  /*3e3e0*/  ST.E desc[UR6][R6.64+0x10], R13 ;  /* 0x0000100d06007985 */ /* 0x000fe8000c101906 */
[----:B------:R0:W-:Y:S04]  /*3e3f0*/  ST.E desc[UR8][R6.64+0x14], R15 ;  /* 0x0000140f06007985 */ /* 0x0001e8000c101908 */
[----:B------:R-:W2:Y:S04]  /*3e400*/  LDL.64 R2, [R162+0x70] ;  /* 0x00007000a2027983 */ /* 0x000ea80000100a00 */
[----:B--2---:R-:W2:Y:S04]  /*3e410*/  LD.E R72, desc[UR6][R2.64+0x20] ;  /* 0x0000200602487980 */ /* 0x004ea8000c101900 */
[----:B------:R-:W2:Y:S04]  /*3e420*/  LD.E R0, desc[UR4][R2.64] ;  /* 0x0000000402007980 */ /* 0x000ea8000c101900 */
[----:B------:R-:W3:Y:S04]  /*3e430*/  LD.E R21, desc[UR4][R2.64+0x4] ;  /* 0x0000040402157980 */ /* 0x000ee8000c101900 */
[----:B------:R-:W4:Y:S04]  /*3e440*/  LD.E R73, desc[UR4][R2.64+0x10] ;  /* 0x0000100402497980 */ /* 0x000f28000c101900 */
[----:B0-----:R-:W4:Y:S01]  /*3e450*/  LD.E R15, desc[UR6][R2.64+0x14] ;  /* 0x00001406020f7980 */ /* 0x001f22000c101900 */
[C---:B--2---:R-:W-:Y:S01]  /*3e460*/  FMUL.FTZ R6, R0.reuse, R72 ;  /* 0x0000004800067220 */ /* 0x044fe20000410000 */
[----:B------:R-:W-:Y:S01]  /*3e470*/  FSETP.NEU.FTZ.AND P0, PT, R0, -INF , PT ;  /* 0xff8000000000780b */ /* 0x000fe20003f1d000 */
[----:B---3--:R-:W-:-:S03]  /*3e480*/  FMUL.FTZ R0, R72, R21 ;  /* 0x0000001548007220 */ /* 0x008fc60000410000 */
[----:B------:R-:W-:Y:S02]  /*3e490*/  FSEL R7, R6, RZ, P0 ;  /* 0x000000ff06077208 */ /* 0x000fe40000000000 */
[----:B------:R-:W-:-:S03]  /*3e4a0*/  FSETP.NEU.FTZ.AND P0, PT, R21, -INF , PT ;  /* 0xff8000001500780b */ /* 0x000fc60003f1d000 */
        /* <DEDUP_REMOVED lines=24> */
[----:B------:R-:W-:-:S05]  /*3e630*/  FSEL R7, R0, RZ, P0 ;  /* 0x000000ff00077208 */ /* 0x000fca0000000000 */
[-CC-:B------:R-:W-:Y:S01]  /*3e640*/  FFMA.FTZ R192, R26, R72.reuse, -R7.reuse ;  /* 0x000000481ac07223 */ /* 0x180fe20000010807 */
[-CC-:B------:R-:W-:Y:S01]  /*3e650*/  FFMA.FTZ R193, R27, R72.reuse, -R7.reuse ;  /* 0x000000481bc17223 */ /* 0x180fe20000010807 */
[----:B------:R-:W4:Y:S01]  /*3e660*/  MUFU.EX2 R152, R152 ;  /* 0x0000009800987308 */ /* 0x000f220000000800 */
[-CC-:B------:R-:W-:Y:S01]  /*3e670*/  FFMA.FTZ R191, R30, R72.reuse, -R7.reuse ;  /* 0x000000481ebf7223 */ /* 0x180fe20000010807 */
[----:B------:R-:W-:-:S06]  /*3e680*/  FFMA.FTZ R194, R31, R72, -R7 ;  /* 0x000000481fc27223 */ /* 0x000fcc0000010807 */
[----:B------:R-:W0:Y:S01]  /*3e690*/  MUFU.EX2 R192, R192 ;  /* 0x000000c000c07308 */ /* 0x000e220000000800 */
[----:B------:R-:W-:-:S07]  /*3e6a0*/  FFMA.FTZ R21, R34, R72, -R7 ;  /* 0x0000004822157223 */ /* 0x000fce0000010807 */
[----:B------:R-:W1:Y:S08]  /*3e6b0*/  MUFU.EX2 R155, R155 ;  /* 0x0000009b009b7308 */ /* 0x000e700000000800 */
[----:B------:R-:W2:Y:S01]  /*3e6c0*/  MUFU.EX2 R193, R193 ;  /* 0x000000c100c17308 */ /* 0x000ea20000000800 */
[----:B------:R-:W-:-:S07]  /*3e6d0*/  FFMA.FTZ R11, R35, R72, -R7 ;  /* 0x00000048230b7223 */ /* 0x000fce0000010807 */
[----:B------:R-:W3:Y:S08]  /*3e6e0*/  MUFU.EX2 R154, R154 ;  /* 0x0000009a009a7308 */ /* 0x000ef00000000800 */
[----:B------:R-:W3:Y:S01]  /*3e6f0*/  MUFU.EX2 R191, R191 ;  /* 0x000000bf00bf7308 */ /* 0x000ee20000000800 */
[----:B----4-:R-:W-:Y:S01]  /*3e700*/  FADD.FTZ R6, R152, R73 ;  /* 0x0000004998067221 */ /* 0x010fe20000010000 */
[----:B0-----:R-:W-:-:S06]  /*3e710*/  FADD.FTZ R14, R192, R15 ;  /* 0x0000000fc00e7221 */ /* 0x001fcc0000010000 */
[----:B------:R-:W0:Y:S01]  /*3e720*/  MUFU.EX2 R153, R153 ;  /* 0x0000009900997308 */ /* 0x000e220000000800 */
[----:B------:R-:W-:-:S07]  /*3e730*/  FFMA.FTZ R0, R38, R72, -R7 ;  /* 0x0000004826007223 */ /* 0x000fce0000010807 */
[----:B------:R-:W4:Y:S01]  /*3e740*/  MUFU.EX2 R194, R194 ;  /* 0x000000c200c27308 */ /* 0x000f220000000800 */
[----:B-1----:R-:W-:Y:S01]  /*3e750*/  FADD.FTZ R15, R155, R6 ;  /* 0x000000069b0f7221 */ /* 0x002fe20000010000 */
[----:B--2---:R-:W-:-:S06]  /*3e760*/  FADD.FTZ R14, R193, R14 ;  /* 0x0000000ec10e7221 */ /* 0x004fcc0000010000 */
[----:B------:R-:W1:Y:S01]  /*3e770*/  MUFU.EX2 R20, R20 ;  /* 0x0000001400147308 */ /* 0x000e620000000800 */
[----:B------:R-:W-:-:S07]  /*3e780*/  FFMA.FTZ R156, R39, R72, -R7 ;  /* 0x00000048279c7223 */ /* 0x000fce0000010807 */
[----:B------:R-:W2:Y:S01]  /*3e790*/  MUFU.EX2 R21, R21 ;  /* 0x0000001500157308 */ /* 0x000ea20000000800 */
[----:B---3--:R-:W-:Y:S01]  /*3e7a0*/  FADD.FTZ R6, R154, R15 ;  /* 0x0000000f9a067221 */ /* 0x008fe20000010000 */
[----:B------:R-:W-:-:S06]  /*3e7b0*/  FADD.FTZ R15, R191, R14 ;  /* 0x0000000ebf0f7221 */ /* 0x000fcc0000010000 */
[----:B------:R-:W3:Y:S01]  /*3e7c0*/  MUFU.EX2 R17, R17 ;  /* 0x0000001100117308 */ /* 0x000ee20000000800 */
[----:B------:R-:W-:-:S07]  /*3e7d0*/  FFMA.FTZ R168, R42, R72, -R7 ;  /* 0x000000482aa87223 */ /* 0x000fce0000010807 */
[----:B------:R-:W3:Y:S01]  /*3e7e0*/  MUFU.EX2 R11, R11 ;  /* 0x0000000b000b7308 */ /* 0x000ee20000000800 */
[----:B0-----:R-:W-:Y:S01]  /*3e7f0*/  FADD.FTZ R25, R153, R6 ;  /* 0x0000000699197221 */ /* 0x001fe20000010000 */
[----:B----4-:R-:W-:-:S06]  /*3e800*/  FADD.FTZ R6, R194, R15 ;  /* 0x0000000fc2067221 */ /* 0x010fcc0000010000 */
        /* <DEDUP_REMOVED lines=75> */
[----:B------:R-:W0:Y:S08]  /*3ecc0*/  MUFU.EX2 R186, R186 ;  /* 0x000000ba00ba7308 */ /* 0x000e300000000800 */
[----:B------:R-:W4:Y:S01]  /*3ecd0*/  MUFU.EX2 R159, R159 ;  /* 0x0000009f009f7308 */ /* 0x000f220000000800 */
[----:B-1----:R-:W-:Y:S01]  /*3ece0*/  FADD.FTZ R26, R181, R26 ;  /* 0x0000001ab51a7221 */ /* 0x002fe20000010000 */
[----:B--2---:R-:W-:-:S06]  /*3ecf0*/  FADD.FTZ R7, R14, R7 ;  /* 0x000000070e077221 */ /* 0x004fcc0000010000 */
[----:B------:R-:W1:Y:S08]  /*3ed00*/  MUFU.EX2 R185, R185 ;  /* 0x000000b900b97308 */ /* 0x000e700000000800 */
[----:B------:R-:W2:Y:S01]  /*3ed10*/  MUFU.EX2 R158, R158 ;  /* 0x0000009e009e7308 */ /* 0x000ea20000000800 */
[----:B---3--:R-:W-:Y:S01]  /*3ed20*/  FADD.FTZ R25, R187, R26 ;  /* 0x0000001abb197221 */ /* 0x008fe20000010000 */
[----:B------:R-:W-:-:S06]  /*3ed30*/  FADD.FTZ R6, R160, R7 ;  /* 0x00000007a0067221 */ /* 0x000fcc0000010000 */
[----:B------:R-:W3:Y:S08]  /*3ed40*/  MUFU.EX2 R184, R184 ;  /* 0x000000b800b87308 */ /* 0x000ef00000000800 */
[----:B------:R-:W3:Y:S01]  /*3ed50*/  MUFU.EX2 R157, R157 ;  /* 0x0000009d009d7308 */ /* 0x000ee20000000800 */
[----:B0-----:R-:W-:Y:S01]  /*3ed60*/  FADD.FTZ R26, R186, R25 ;  /* 0x00000019ba1a7221 */ /* 0x001fe20000010000 */
[----:B----4-:R-:W-:-:S03]  /*3ed70*/  FADD.FTZ R7, R159, R6 ;  /* 0x000000069f077221 */ /* 0x010fc60000010000 */
[----:B-1----:R-:W-:Y:S01]  /*3ed80*/  FADD.FTZ R25, R185, R26 ;  /* 0x0000001ab9197221 */ /* 0x002fe20000010000 */
[----:B--2---:R-:W-:-:S03]  /*3ed90*/  FADD.FTZ R6, R158, R7 ;  /* 0x000000079e067221 */ /* 0x004fc60000010000 */
[----:B---3--:R-:W-:Y:S01]  /*3eda0*/  FADD.FTZ R25, R184, R25 ;  /* 0x00000019b8197221 */ /* 0x008fe20000010000 */
[----:B------:R-:W-:-:S04]  /*3edb0*/  FADD.FTZ R27, R157, R6 ;  /* 0x000000069d1b7221 */ /* 0x000fc80000010000 */
[----:B------:R-:W-:Y:S04]  /*3edc0*/  ST.E desc[UR4][R2.64+0x10], R25 ;  /* 0x0000101902007985 */ /* 0x000fe8000c101904 */
[----:B------:R0:W-:Y:S04]  /*3edd0*/  ST.E desc[UR6][R2.64+0x14], R27 ;  /* 0x0000141b02007985 */ /* 0x0001e8000c101906 */
[----:B------:R-:W2:Y:S01]  /*3ede0*/  LDL.64 R6, [R162+0x80] ;  /* 0x00008000a2067983 */ /* 0x000ea20000100a00 */
[----:B------:R-:W-:Y:S02]  /*3edf0*/  R2UR UR10, R4 ;  /* 0x00000000040a72ca */ /* 0x000fe400000e0000 */
[----:B------:R-:W-:-:S02]  /*3ee00*/  R2UR UR11, R5 ;  /* 0x00000000050b72ca */ /* 0x000fc400000e0000 */
[C---:B------:R-:W-:Y:S02]  /*3ee10*/  R2UR UR12, R4.reuse ;  /* 0x00000000040c72ca */ /* 0x040fe400000e0000 */
[C---:B------:R-:W-:Y:S02]  /*3ee20*/  R2UR UR13, R5.reuse ;  /* 0x00000000050d72ca */ /* 0x040fe400000e0000 */
[C---:B------:R-:W-:Y:S02]  /*3ee30*/  R2UR UR14, R4.reuse ;  /* 0x00000000040e72ca */ /* 0x040fe400000e0000 */
[C---:B------:R-:W-:Y:S02]  /*3ee40*/  R2UR UR15, R5.reuse ;  /* 0x00000000050f72ca */ /* 0x040fe400000e0000 */
[C---:B------:R-:W-:Y:S02]  /*3ee50*/  R2UR UR16, R4.reuse ;  /* 0x00000000041072ca */ /* 0x040fe400000e0000 */
[----:B------:R-:W-:Y:S01]  /*3ee60*/  R2UR UR17, R5 ;  /* 0x00000000051172ca */ /* 0x000fe200000e0000 */
[----:B--2---:R-:W2:Y:S04]  /*3ee70*/  LD.E R78, desc[UR4][R6.64] ;  /* 0x00000004064e7980 */ /* 0x004ea8000c101900 */
[----:B------:R-:W3:Y:S04]  /*3ee80*/  LD.E R80, desc[UR6][R6.64+0x4] ;  /* 0x0000040606507980 */ /* 0x000ee8000c101900 */
[----:B------:R-:W4:Y:S04]  /*3ee90*/  LD.E R82, desc[UR8][R6.64+0x10] ;  /* 0x0000100806527980 */ /* 0x000f28000c101900 */
        /* <DEDUP_REMOVED lines=33> */
[----:B------:R-:W4:Y:S01]  /*3f0b0*/  LD.E R60, desc[UR12][R6.64+0x120] ;  /* 0x0001200c063c7980 */ /* 0x000f22000c101900 */
[----:B------:R-:W-:-:S03]  /*3f0c0*/  R2UR UR18, R4 ;  /* 0x00000000041272ca */ /* 0x000fc600000e0000 */
[----:B------:R-:W4:Y:S01]  /*3f0d0*/  LD.E R56, desc[UR4][R6.64+0x124] ;  /* 0x0001240406387980 */ /* 0x000f22000c101900 */
[----:B------:R-:W-:-:S03]  /*3f0e0*/  R2UR UR19, R5 ;  /* 0x00000000051372ca */ /* 0x000fc600000e0000 */
[----:B------:R-:W4:Y:S01]  /*3f0f0*/  LD.E R52, desc[UR14][R6.64+0x130] ;  /* 0x0001300e06347980 */ /* 0x000f22000c101900 */
[----:B------:R-:W-:-:S03]  /*3f100*/  R2UR UR20, R4 ;  /* 0x00000000041472ca */ /* 0x000fc600000e0000 */
[----:B------:R-:W4:Y:S01]  /*3f110*/  LD.E R54, desc[UR16][R6.64+0x134] ;  /* 0x0001341006367980 */ /* 0x000f22000c101900 */
[----:B------:R-:W-:-:S03]  /*3f120*/  R2UR UR21, R5 ;  /* 0x00000000051572ca */ /* 0x000fc600000e0000 */
[----:B------:R-:W4:Y:S01]  /*3f130*/  LD.E R50, desc[UR6][R6.64+0x140] ;  /* 0x0001400606327980 */ /* 0x000f22000c101900 */
[C---:B------:R-:W-:Y:S02]  /*3f140*/  R2UR UR22, R4.reuse ;  /* 0x00000000041672ca */ /* 0x040fe400000e0000 */
[C---:B------:R-:W-:Y:S01]  /*3f150*/  R2UR UR23, R5.reuse ;  /* 0x00000000051772ca */ /* 0x040fe200000e0000 */
[----:B------:R-:W4:Y:S01]  /*3f160*/  LD.E R46, desc[UR8][R6.64+0x144] ;  /* 0x00014408062e7980 */ /* 0x000f22000c101900 */
[C---:B------:R-:W-:Y:S02]  /*3f170*/  R2UR UR24, R4.reuse ;  /* 0x00000000041872ca */ /* 0x040fe400000e0000 */
[----:B------:R-:W-:Y:S01]  /*3f180*/  R2UR UR25, R5 ;  /* 0x00000000051972ca */ /* 0x000fe200000e0000 */
        /* <DEDUP_REMOVED lines=8> */
[----:B0-----:R-:W4:Y:S04]  /*3f210*/  LD.E R2, desc[UR12][R6.64+0x190] ;  /* 0x0001900c06027980 */ /* 0x001f28000c101900 */
        /* <DEDUP_REMOVED lines=9> */
[----:B------:R-:W-:-:S02]  /*3f2b0*/  R2UR UR26, R4 ;  /* 0x00000000041a72ca */ /* 0x000fc400000e0000 */
        /* <DEDUP_REMOVED lines=16> */
[----:B--2---:R-:W-:-:S03]  /*3f3c0*/  FMUL.FTZ R3, R9, R78 ;  /* 0x0000004e09037220 */ /* 0x004fc60000410000 */
[----:B------:R-:W2:Y:S04]  /*3f3d0*/  LD.E R73, desc[UR22][R6.64+0xd8] ;  /* 0x0000d81606497980 */ /* 0x000ea8000c101900 */
[----:B------:R-:W2:Y:S01]  /*3f3e0*/  LD.E R78, desc[UR20][R6.64+0x1b0] ;  /* 0x0001b014064e7980 */ /* 0x000ea2000c101900 */
[C---:B---3--:R-:W-:Y:S01]  /*3f3f0*/  FMUL.FTZ R25, R9.reuse, R80 ;  /* 0x0000005009197220 */ /* 0x048fe20000410000 */
[C---:B----4-:R-:W-:Y:S02]  /*3f400*/  FMUL.FTZ R27, R9.reuse, R82 ;  /* 0x00000052091b7220 */ /* 0x050fe40000410000 */
[----:B------:R-:W3:Y:S04]  /*3f410*/  LD.E R80, desc[UR18][R6.64+0x1e4] ;  /* 0x0001e41206507980 */ /* 0x000ee8000c101900 */
[----:B------:R-:W4:Y:S01]  /*3f420*/  LD.E R82, desc[UR16][R6.64+0x1e0] ;  /* 0x0001e01006527980 */ /* 0x000f22000c101900 */
[----:B------:R-:W-:-:S03]  /*3f430*/  FMUL.FTZ R29, R9, R94 ;  /* 0x0000005e091d7220 */ /* 0x000fc60000410000 */
[----:B------:R0:W-:Y:S04]  /*3f440*/  ST.E desc[UR6][R6.64+0x4], R25 ;  /* 0x0000041906007985 */ /* 0x0001e8000c101906 */
[----:B------:R-:W4:Y:S01]  /*3f450*/  LD.E R94, desc[UR12][R6.64+0x1f4] ;  /* 0x0001f40c065e7980 */ /* 0x000f22000c101900 */
[----:B------:R-:W-:-:S03]  /*3f460*/  FMUL.FTZ R35, R9, R100 ;  /* 0x0000006409237220 */ /* 0x000fc60000410000 */
[----:B------:R1:W-:Y:S04]  /*3f470*/  ST.E desc[UR4][R6.64], R3 ;  /* 0x0000000306007985 */ /* 0x0003e8000c101904 */
[----:B0-----:R-:W4:Y:S01]  /*3f480*/  LD.E R25, desc[UR14][R6.64+0x8] ;  /* 0x0000080e06197980 */ /* 0x001f22000c101900 */
[----:B------:R-:W-:-:S03]  /*3f490*/  FMUL.FTZ R37, R9, R102 ;  /* 0x0000006609257220 */ /* 0x000fc60000410000 */
[----:B------:R0:W-:Y:S04]  /*3f4a0*/  ST.E desc[UR8][R6.64+0x10], R27 ;  /* 0x0000101b06007985 */ /* 0x0001e8000c101908 */
[----:B-1----:R-:W4:Y:S01]  /*3f4b0*/  LD.E R3, desc[UR22][R6.64+0xc] ;  /* 0x00000c1606037980 */ /* 0x002f22000c101900 */
[----:B------:R-:W-:-:S03]  /*3f4c0*/  FMUL.FTZ R33, R9, R98 ;  /* 0x0000006209217220 */ /* 0x000fc60000410000 */
[----:B------:R1:W-:Y:S04]  /*3f4d0*/  ST.E desc[UR4][R6.64+0x14], R29 ;  /* 0x0000141d06007985 */ /* 0x0003e8000c101904 */
[----:B0-----:R-:W4:Y:S04]  /*3f4e0*/  LD.E R27, desc[UR18][R6.64+0x1c] ;  /* 0x00001c12061b7980 */ /* 0x001f28000c101900 */
[----:B------:R0:W-:Y:S04]  /*3f4f0*/  ST.E desc[UR8][R6.64+0x24], R35 ;  /* 0x0000242306007985 */ /* 0x0001e8000c101908 */
[----:B-1----:R-:W4:Y:S01]  /*3f500*/  LD.E R29, desc[UR24][R6.64+0x28] ;  /* 0x00002818061d7980 */ /* 0x002f22000c101900 */
[----:B------:R-:W-:-:S03]  /*3f510*/  FMUL.FTZ R65, R9, R108 ;  /* 0x0000006c09417220 */ /* 0x000fc60000410000 */
[----:B------:R1:W-:Y:S04]  /*3f520*/  ST.E desc[UR10][R6.64+0x30], R37 ;  /* 0x0000302506007985 */ /* 0x0003e8000c10190a */
[----:B0-----:R-:W4:Y:S01]  /*3f530*/  LD.E R35, desc[UR18][R6.64+0x4c] ;  /* 0x00004c1206237980 */ /* 0x001f22000c101900 */
[----:B------:R-:W-:-:S03]  /*3f540*/  FMUL.FTZ R61, R9, R104 ;  /* 0x00000068093d7220 */ /* 0x000fc60000410000 */
[----:B------:R0:W-:Y:S04]  /*3f550*/  ST.E desc[UR6][R6.64+0x20], R33 ;  /* 0x0000202106007985 */ /* 0x0001e8000c101906 */
[----:B-1----:R-:W4:Y:S01]  /*3f560*/  LD.E R37, desc[UR22][R6.64+0x5c] ;  /* 0x00005c1606257980 */ /* 0x002f22000c101900 */
[C---:B------:R-:W-:Y:S01]  /*3f570*/  FMUL.FTZ R63, R9.reuse, R106 ;  /* 0x0000006a093f7220 */ /* 0x040fe20000410000 */
[C---:B------:R-:W-:Y:S01]  /*3f580*/  FMUL.FTZ R67, R9.reuse, R110 ;  /* 0x0000006e09437220 */ /* 0x040fe20000410000 */
[C---:B------:R-:W-:Y:S01]  /*3f590*/  FMUL.FTZ R89, R9.reuse, R118 ;  /* 0x0000007609597220 */ /* 0x040fe20000410000 */
[C---:B------:R-:W-:Y:S01]  /*3f5a0*/  FMUL.FTZ R85, R9.reuse, R114 ;  /* 0x0000007209557220 */ /* 0x040fe20000410000 */
[C---:B------:R-:W-:Y:S01]  /*3f5b0*/  FMUL.FTZ R87, R9.reuse, R116 ;  /* 0x0000007409577220 */ /* 0x040fe20000410000 */
[----:B------:R-:W4:Y:S04]  /*3f5c0*/  LD.E R83, desc[UR24][R6.64+0xdc] ;  /* 0x0000dc1806537980 */ /* 0x000f28000c101900 */
[----:B0-----:R-:W4:Y:S04]  /*3f5d0*/  LD.E R33, desc[UR12][R6.64+0x68] ;  /* 0x0000680c06217980 */ /* 0x001f28000c101900 */
[----:B------:R0:W-:Y:S04]  /*3f5e0*/  ST.E desc[UR8][R6.64+0x44], R65 ;  /* 0x0000444106007985 */ /* 0x0001e8000c101908 */
[----:B------:R1:W-:Y:S04]  /*3f5f0*/  ST.E desc[UR4][R6.64+0x34], R61 ;  /* 0x0000343d06007985 */ /* 0x0003e8000c101904 */
[----:B------:R1:W-:Y:S01]  /*3f600*/  ST.E desc[UR6][R6.64+0x40], R63 ;  /* 0x0000403f06007985 */ /* 0x0003e2000c101906 */
[----:B0-----:R-:W-:-:S03]  /*3f610*/  FMUL.FTZ R65, R9, R112 ;  /* 0x0000007009417220 */ /* 0x001fc60000410000 */
[----:B------:R0:W-:Y:S04]  /*3f620*/  ST.E desc[UR10][R6.64+0x50], R67 ;  /* 0x0000504306007985 */ /* 0x0001e8000c10190a */
[----:B-1----:R-:W4:Y:S04]  /*3f630*/  LD.E R61, desc[UR6][R6.64+0x9c] ;  /* 0x00009c06063d7980 */ /* 0x002f28000c101900 */
[----:B------:R-:W4:Y:S04]  /*3f640*/  LD.E R63, desc[UR12][R6.64+0xac] ;  /* 0x0000ac0c063f7980 */ /* 0x000f28000c101900 */
[----:B------:R1:W-:Y:S04]  /*3f650*/  ST.E desc[UR4][R6.64+0x54], R65 ;  /* 0x0000544106007985 */ /* 0x0003e8000c101904 */
[----:B0-----:R-:W4:Y:S04]  /*3f660*/  LD.E R67, desc[UR16][R6.64+0xbc] ;  /* 0x0000bc1006437980 */ /* 0x001f28000c101900 */
[----:B------:R-:W4:Y:S04]  /*3f670*/  LD.E R77, desc[UR10][R6.64+0xe8] ;  /* 0x0000e80a064d7980 */ /* 0x000f28000c101900 */
[----:B-1----:R-:W4:Y:S01]  /*3f680*/  LD.E R65, desc[UR18][R6.64+0xc8] ;  /* 0x0000c81206417980 */ /* 0x002f22000c101900 */
[----:B------:R-:W-:-:S03]  /*3f690*/  FMUL.FTZ R97, R9, R120 ;  /* 0x0000007809617220 */ /* 0x000fc60000410000 */
[----:B------:R-:W4:Y:S04]  /*3f6a0*/  LD.E R81, desc[UR12][R6.64+0xec] ;  /* 0x0000ec0c06517980 */ /* 0x000f28000c101900 */
[----:B------:R0:W-:Y:S04]  /*3f6b0*/  ST.E desc[UR8][R6.64+0x70], R89 ;  /* 0x0000705906007985 */ /* 0x0001e8000c101908 */
[----:B------:R-:W4:Y:S04]  /*3f6c0*/  LD.E R79, desc[UR14][R6.64+0xf8] ;  /* 0x0000f80e064f7980 */ /* 0x000f28000c101900 */
[----:B------:R1:W-:Y:S04]  /*3f6d0*/  ST.E desc[UR4][R6.64+0x60], R85 ;  /* 0x0000605506007985 */ /* 0x0003e8000c101904 */
[----:B0-----:R-:W4:Y:S01]  /*3f6e0*/  LD.E R89, desc[UR16][R6.64+0xfc] ;  /* 0x0000fc1006597980 */ /* 0x001f22000c101900 */
[----:B------:R-:W-:-:S03]  /*3f6f0*/  FMUL.FTZ R107, R9, R124 ;  /* 0x0000007c096b7220 */ /* 0x000fc60000410000 */
[----:B------:R0:W-:Y:S04]  /*3f700*/  ST.E desc[UR6][R6.64+0x64], R87 ;  /* 0x0000645706007985 */ /* 0x0001e8000c101906 */
[----:B-1----:R-:W4:Y:S01]  /*3f710*/  LD.E R85, desc[UR18][R6.64+0x108] ;  /* 0x0001081206557980 */ /* 0x002f22000c101900 */
[----:B------:R-:W-:-:S03]  /*3f720*/  FMUL.FTZ R105, R9, R122 ;  /* 0x0000007a09697220 */ /* 0x000fc60000410000 */
[----:B------:R-:W4:Y:S04]  /*3f730*/  LD.E R95, desc[UR10][R6.64+0x118] ;  /* 0x0001180a065f7980 */ /* 0x000f28000c101900 */
[----:B0-----:R-:W4:Y:S04]  /*3f740*/  LD.E R87, desc[UR20][R6.64+0x10c] ;  /* 0x00010c1406577980 */ /* 0x001f28000c101900 */
[----:B------:R-:W4:Y:S04]  /*3f750*/  LD.E R91, desc[UR12][R6.64+0x11c] ;  /* 0x00011c0c065b7980 */ /* 0x000f28000c101900 */
[----:B------:R-:W4:Y:S04]  /*3f760*/  LD.E R93, desc[UR14][R6.64+0x128] ;  /* 0x0001280e065d7980 */ /* 0x000f28000c101900 */
[----:B------:R0:W-:Y:S04]  /*3f770*/  ST.E desc[UR4][R6.64+0x74], R97 ;  /* 0x0000746106007985 */ /* 0x0001e8000c101904 */
[----:B------:R-:W4:Y:S01]  /*3f780*/  LD.E R103, desc[UR16][R6.64+0x12c] ;  /* 0x00012c1006677980 */ /* 0x000f22000c101900 */
[----:B------:R-:W-:-:S03]  /*3f790*/  FMUL.FTZ R119, R9, R126 ;  /* 0x0000007e09777220 */ /* 0x000fc60000410000 */
[----:B------:R-:W4:Y:S04]  /*3f7a0*/  LD.E R101, desc[UR20][R6.64+0x13c] ;  /* 0x00013c1406657980 */ /* 0x000f28000c101900 */
[----:B0-----:R-:W4:Y:S04]  /*3f7b0*/  LD.E R97, desc[UR18][R6.64+0x138] ;  /* 0x0001381206617980 */ /* 0x001f28000c101900 */
[----:B------:R0:W-:Y:S04]  /*3f7c0*/  ST.E desc[UR8][R6.64+0x84], R107 ;  /* 0x0000846b06007985 */ /* 0x0001e8000c101908 */
[----:B------:R-:W4:Y:S01]  /*3f7d0*/  LD.E R99, desc[UR22][R6.64+0x148] ;  /* 0x0001481606637980 */ /* 0x000f22000c101900 */
[----:B------:R-:W-:-:S03]  /*3f7e0*/  FMUL.FTZ R121, R9, R128 ;  /* 0x0000008009797220 */ /* 0x000fc60000410000 */
[----:B------:R1:W-:Y:S04]  /*3f7f0*/  ST.E desc[UR6][R6.64+0x80], R105 ;  /* 0x0000806906007985 */ /* 0x0003e8000c101906 */
[----:B0-----:R-:W4:Y:S04]  /*3f800*/  LD.E R107, desc[UR8][R6.64+0x14c] ;  /* 0x00014c08066b7980 */ /* 0x001f28000c101900 */
[----:B------:R-:W4:Y:S04]  /*3f810*/  LD.E R117, desc[UR12][R6.64+0x15c] ;  /* 0x00015c0c06757980 */ /* 0x000f28000c101900 */
[----:B-1----:R-:W4:Y:S01]  /*3f820*/  LD.E R105, desc[UR10][R6.64+0x158] ;  /* 0x0001580a06697980 */ /* 0x002f22000c101900 */
[----:B------:R-:W-:-:S03]  /*3f830*/  FMUL.FTZ R123, R9, R130 ;  /* 0x00000082097b7220 */ /* 0x000fc60000410000 */
[----:B------:R-:W4:Y:S04]  /*3f840*/  LD.E R109, desc[UR14][R6.64+0x168] ;  /* 0x0001680e066d7980 */ /* 0x000f28000c101900 */
[----:B------:R-:W4:Y:S01]  /*3f850*/  LD.E R115, desc[UR16][R6.64+0x16c] ;  /* 0x00016c1006737980 */ /* 0x000f22000c101900 */
[----:B------:R-:W-:-:S03]  /*3f860*/  FMUL.FTZ R131, R9, R132 ;  /* 0x0000008409837220 */ /* 0x000fc60000410000 */
[----:B------:R-:W4:Y:S04]  /*3f870*/  LD.E R113, desc[UR18][R6.64+0x178] ;  /* 0x0001781206717980 */ /* 0x000f28000c101900 */
[----:B------:R0:W-:Y:S04]  /*3f880*/  ST.E desc[UR4][R6.64+0x90], R119 ;  /* 0x0000907706007985 */ /* 0x0001e8000c101904 */
        /* <DEDUP_REMOVED lines=8> */
[----:B------:R-:W4:Y:S01]  /*3f910*/  LD.E R125, desc[UR16][R6.64+0x1a8] ;  /* 0x0001a810067d7980 */ /* 0x000f22000c101900 */
[----:B------:R-:W-:-:S03]  /*3f920*/  FMUL.FTZ R143, R9, R136 ;  /* 0x00000088098f7220 */ /* 0x000fc60000410000 */
[----:B------:R1:W-:Y:S04]  /*3f930*/  ST.E desc[UR6][R6.64+0xa4], R131 ;  /* 0x0000a48306007985 */ /* 0x0003e8000c101906 */
[----:B0-----:R-:W4:Y:S04]  /*3f940*/  LD.E R123, desc[UR18][R6.64+0x1ac] ;  /* 0x0001ac12067b7980 */ /* 0x001f28000c101900 */
[----:B------:R-:W4:Y:S04]  /*3f950*/  LD.E R133, desc[UR20][R6.64+0x1b8] ;  /* 0x0001b81406857980 */ /* 0x000f28000c101900 */
[----:B-1----:R-:W4:Y:S04]  /*3f960*/  LD.E R131, desc[UR22][R6.64+0x1bc] ;  /* 0x0001bc1606837980 */ /* 0x002f28000c101900 */
[----:B------:R-:W4:Y:S04]  /*3f970*/  LD.E R139, desc[UR10][R6.64+0x1c8] ;  /* 0x0001c80a068b7980 */ /* 0x000f28000c101900 */
[----:B------:R-:W4:Y:S04]  /*3f980*/  LD.E R135, desc[UR12][R6.64+0x1cc] ;  /* 0x0001cc0c06877980 */ /* 0x000f28000c101900 */
[----:B------:R-:W4:Y:S04]  /*3f990*/  LD.E R137, desc[UR14][R6.64+0x1d8] ;  /* 0x0001d80e06897980 */ /* 0x000f28000c101900 */
[----:B------:R0:W-:Y:S04]  /*3f9a0*/  ST.E desc[UR4][R6.64+0xb0], R141 ;  /* 0x0000b08d06007985 */ /* 0x0001e8000c101904 */
[----:B------:R-:W4:Y:S04]  /*3f9b0*/  LD.E R147, desc[UR16][R6.64+0x1dc] ;  /* 0x0001dc1006937980 */ /* 0x000f28000c101900 */
[----:B------:R1:W-:Y:S04]  /*3f9c0*/  ST.E desc[UR6][R6.64+0xb4], R143 ;  /* 0x0000b48f06007985 */ /* 0x0003e8000c101906 */
[----:B0-----:R-:W4:Y:S04]  /*3f9d0*/  LD.E R141, desc[UR18][R6.64+0x1e8] ;  /* 0x0001e812068d7980 */ /* 0x001f28000c101900 */
[----:B------:R-:W4:Y:S04]  /*3f9e0*/  LD.E R145, desc[UR20][R6.64+0x1ec] ;  /* 0x0001ec1406917980 */ /* 0x000f28000c101900 */
[----:B-1----:R-:W4:Y:S04]  /*3f9f0*/  LD.E R143, desc[UR22][R6.64+0x1f8] ;  /* 0x0001f816068f7980 */ /* 0x002f28000c101900 */
[----:B------:R-:W4:Y:S01]  /*3fa00*/  LD.E R149, desc[UR24][R6.64+0x1fc] ;  /* 0x0001fc1806957980 */ /* 0x000f22000c101900 */
[C---:B------:R-:W-:Y:S01]  /*3fa10*/  FMUL.FTZ R151, R9.reuse, R138 ;  /* 0x0000008a09977220 */ /* 0x040fe20000410000 */
[C---:B------:R-:W-:Y:S01]  /*3fa20*/  FMUL.FTZ R195, R9.reuse, R140 ;  /* 0x0000008c09c37220 */ /* 0x040fe20000410000 */
[----:B------:R-:W-:-:S03]  /*3fa30*/  FMUL.FTZ R197, R9, R76 ;  /* 0x0000004c09c57220 */ /* 0x000fc60000410000 */
[----:B------:R0:W-:Y:S01]  /*3fa40*/  ST.E desc[UR8][R6.64+0xc0], R151 ;  /* 0x0000c09706007985 */ /* 0x0001e2000c101908 */
[C---:B------:R-:W-:Y:S01]  /*3fa50*/  FMUL.FTZ R199, R9.reuse, R74 ;  /* 0x0000004a09c77220 */ /* 0x040fe20000410000 */
[C---:B------:R-:W-:Y:S01]  /*3fa60*/  FMUL.FTZ R201, R9.reuse, R72 ;  /* 0x0000004809c97220 */ /* 0x040fe20000410000 */
[C---:B------:R-:W-:Y:S01]  /*3fa70*/  FMUL.FTZ R203, R9.reuse, R70 ;  /* 0x0000004609cb7220 */ /* 0x040fe20000410000 */
[----:B------:R1:W-:Y:S01]  /*3fa80*/  ST.E desc[UR4][R6.64+0xc4], R195 ;  /* 0x0000c4c306007985 */ /* 0x0003e2000c101904 */
[C---:B------:R-:W-:Y:S01]  /*3fa90*/  FMUL.FTZ R205, R9.reuse, R66 ;  /* 0x0000004209cd7220 */ /* 0x040fe20000410000 */
[C---:B0-----:R-:W-:Y:S02]  /*3faa0*/  FMUL.FTZ R151, R9.reuse, R142 ;  /* 0x0000008e09977220 */ /* 0x041fe40000410000 */
[----:B------:R0:W-:Y:S01]  /*3fab0*/  ST.E desc[UR8][R6.64+0xd4], R197 ;  /* 0x0000d4c506007985 */ /* 0x0001e2000c101908 */
[----:B-1----:R-:W-:-:S03]  /*3fac0*/  FMUL.FTZ R195, R9, R68 ;  /* 0x0000004409c37220 */ /* 0x002fc60000410000 */
[----:B------:R1:W-:Y:S04]  /*3fad0*/  ST.E desc[UR6][R6.64+0xd0], R151 ;  /* 0x0000d09706007985 */ /* 0x0003e8000c101906 */
[----:B------:R2:W-:Y:S04]  /*3fae0*/  ST.E desc[UR10][R6.64+0xe0], R199 ;  /* 0x0000e0c706007985 */ /* 0x0005e8000c10190a */
[----:B------:R3:W-:Y:S01]  /*3faf0*/  ST.E desc[UR12][R6.64+0xe4], R201 ;  /* 0x0000e4c906007985 */ /* 0x0007e2000c10190c */
[C---:B0-----:R-:W-:Y:S01]  /*3fb00*/  FMUL.FTZ R197, R9.reuse, R58 ;  /* 0x0000003a09c57220 */ /* 0x041fe20000410000 */
[----:B-1----:R-:W-:-:S02]  /*3fb10*/  FMUL.FTZ R151, R9, R64 ;  /* 0x0000004009977220 */ /* 0x002fc40000410000 */
[----:B------:R0:W-:Y:S01]  /*3fb20*/  ST.E desc[UR14][R6.64+0xf0], R203 ;  /* 0x0000f0cb06007985 */ /* 0x0001e2000c10190e */
[----:B--2---:R-:W-:-:S03]  /*3fb30*/  FMUL.FTZ R199, R9, R62 ;  /* 0x0000003e09c77220 */ /* 0x004fc60000410000 */
[----:B------:R1:W-:Y:S01]  /*3fb40*/  ST.E desc[UR4][R6.64+0xf4], R195 ;  /* 0x0000f4c306007985 */ /* 0x0003e2000c101904 */
[----:B---3--:R-:W-:-:S03]  /*3fb50*/  FMUL.FTZ R201, R9, R60 ;  /* 0x0000003c09c97220 */ /* 0x008fc60000410000 */
[----:B------:R2:W-:Y:S04]  /*3fb60*/  ST.E desc[UR16][R6.64+0x100], R205 ;  /* 0x000100cd06007985 */ /* 0x0005e8000c101910 */
[----:B------:R3:W-:Y:S01]  /*3fb70*/  ST.E desc[UR6][R6.64+0x104], R151 ;  /* 0x0001049706007985 */ /* 0x0007e2000c101906 */
[C---:B0-----:R-:W-:Y:S01]  /*3fb80*/  FMUL.FTZ R203, R9.reuse, R52 ;  /* 0x0000003409cb7220 */ /* 0x041fe20000410000 */
[C---:B-1----:R-:W-:Y:S02]  /*3fb90*/  FMUL.FTZ R195, R9.reuse, R56 ;  /* 0x0000003809c37220 */ /* 0x042fe40000410000 */
[----:B------:R0:W-:Y:S01]  /*3fba0*/  ST.E desc[UR8][R6.64+0x110], R197 ;  /* 0x000110c506007985 */ /* 0x0001e2000c101908 */
[----:B--2---:R-:W-:-:S03]  /*3fbb0*/  FMUL.FTZ R205, R9, R54 ;  /* 0x0000003609cd7220 */ /* 0x004fc60000410000 */
[----:B------:R1:W-:Y:S01]  /*3fbc0*/  ST.E desc[UR10][R6.64+0x114], R199 ;  /* 0x000114c706007985 */ /* 0x0003e2000c10190a */
[----:B---3--:R-:W-:-:S03]  /*3fbd0*/  FMUL.FTZ R151, R9, R50 ;  /* 0x0000003209977220 */ /* 0x008fc60000410000 */
[----:B------:R2:W-:Y:S01]  /*3fbe0*/  ST.E desc[UR12][R6.64+0x120], R201 ;  /* 0x000120c906007985 */ /* 0x0005e2000c10190c */
[----:B0-----:R-:W-:-:S03]  /*3fbf0*/  FMUL.FTZ R197, R9, R46 ;  /* 0x0000002e09c57220 */ /* 0x001fc60000410000 */
[----:B------:R0:W-:Y:S01]  /*3fc00*/  ST.E desc[UR4][R6.64+0x124], R195 ;  /* 0x000124c306007985 */ /* 0x0001e2000c101904 */
[----:B-1----:R-:W-:-:S03]  /*3fc10*/  FMUL.FTZ R199, R9, R48 ;  /* 0x0000003009c77220 */ /* 0x002fc60000410000 */
[----:B------:R1:W-:Y:S01]  /*3fc20*/  ST.E desc[UR14][R6.64+0x130], R203 ;  /* 0x000130cb06007985 */ /* 0x0003e2000c10190e */
[----:B--2---:R-:W-:-:S03]  /*3fc30*/  FMUL.FTZ R201, R9, R38 ;  /* 0x0000002609c97220 */ /* 0x004fc60000410000 */
        /* <DEDUP_REMOVED lines=34> */
[----:B------:R-:W-:Y:S01]  /*3fe60*/  ST.E desc[UR8][R6.64+0x1c0], R197 ;  /* 0x0001c0c506007985 */ /* 0x000fe2000c101908 */
[----:B----4-:R-:W-:-:S03]  /*3fe70*/  FMUL.FTZ R151, R9, R82 ;  /* 0x0000005209977220 */ /* 0x010fc60000410000 */
[----:B------:R-:W-:Y:S01]  /*3fe80*/  ST.E desc[UR10][R6.64+0x1c4], R199 ;  /* 0x0001c4c706007985 */ /* 0x000fe2000c10190a */
[C---:B------:R-:W-:Y:S01]  /*3fe90*/  FMUL.FTZ R25, R24.reuse, R25 ;  /* 0x0000001918197220 */ /* 0x040fe20000410000 */
[C---:B0-----:R-:W-:Y:S02]  /*3fea0*/  FMUL.FTZ R195, R9.reuse, R96 ;  /* 0x0000006009c37220 */ /* 0x041fe40000410000 */
[----:B------:R-:W-:Y:S01]  /*3feb0*/  ST.E desc[UR12][R6.64+0x1d0], R201 ;  /* 0x0001d0c906007985 */ /* 0x000fe2000c10190c */
[----:B------:R-:W-:Y:S01]  /*3fec0*/  FMUL.FTZ R9, R9, R94 ;  /* 0x0000005e09097220 */ /* 0x000fe20000410000 */
[C---:B------:R-:W-:Y:S02]  /*3fed0*/  FMUL.FTZ R3, R24.reuse, R3 ;  /* 0x0000000318037220 */ /* 0x040fe40000410000 */
[----:B------:R-:W-:Y:S01]  /*3fee0*/  ST.E desc[UR14][R6.64+0x1d4], R203 ;  /* 0x0001d4cb06007985 */ /* 0x000fe2000c10190e */
[C---:B------:R-:W-:Y:S01]  /*3fef0*/  FMUL.FTZ R31, R24.reuse, R31 ;  /* 0x0000001f181f7220 */ /* 0x040fe20000410000 */
[----:B------:R-:W-:-:S02]  /*3ff00*/  FMUL.FTZ R27, R24, R27 ;  /* 0x0000001b181b7220 */ /* 0x000fc40000410000 */
[----:B------:R-:W-:Y:S01]  /*3ff10*/  ST.E desc[UR6][R6.64+0x1e0], R151 ;  /* 0x0001e09706007985 */ /* 0x000fe2000c101906 */
[----:B------:R-:W-:-:S03]  /*3ff20*/  FMUL.FTZ R29, R24, R29 ;  /* 0x0000001d181d7220 */ /* 0x000fc60000410000 */
        /* <DEDUP_REMOVED lines=8> */
[----:B------:R0:W-:Y:S01]  /*3ffb0*/  ST.E desc[UR12][R6.64+0xc], R3 ;  /* 0x00000c0306007985 */ /* 0x0001e2000c10190c */
[----:B------:R-:W-:-:S03]  /*3ffc0*/  FMUL.FTZ R35, R24, R35 ;  /* 0x0000002318237220 */ /* 0x000fc60000410000 */
[----:B------:R-:W-:Y:S01]  /*3ffd0*/  ST.E desc[UR6][R6.64+0x18], R31 ;  /* 0x0000181f06007985 */ /* 0x000fe2000c101906 */
[----:B------:R-:W-:-:S03]  /*3ffe0*/  FMUL.FTZ R39, R24, R39 ;  /* 0x0000002718277220 */ /* 0x000fc60000410000 */
[----:B------:R1:W-:Y:S01]  /*3fff0*/  ST.E desc[UR14][R6.64+0x1c], R27 ;  /* 0x00001c1b06007985 */ /* 0x0003e2000c10190e */
[----:B------:R-:W-:-:S03]  /*40000*/  FMUL.FTZ R37, R24, R37 ;  /* 0x0000002518257220 */ /* 0x000fc60000410000 */
[----:B------:R2:W-:Y:S01]  /*40010*/  ST.E desc[UR16][R6.64+0x28], R29 ;  /* 0x0000281d06007985 */ /* 0x0005e2000c101910 */
        /* <DEDUP_REMOVED lines=21> */
[----:B------:R4:W-:Y:S01]  /*40170*/  ST.E desc[UR10][R6.64+0x7c], R51 ;  /* 0x00007c3306007985 */ /* 0x0009e2000c10190a */
        /* <DEDUP_REMOVED lines=81> */
[----:B------:R-:W-:Y:S04]  /*40690*/  ST.E desc[UR4][R6.64+0x1c8], R139 ;  /* 0x0001c88b06007985 */ /* 0x000fe8000c101904 */
[----:B------:R4:W-:Y:S04]  /*406a0*/  ST.E desc[UR8][R6.64+0x1cc], R135 ;  /* 0x0001cc8706007985 */ /* 0x0009e8000c101908 */
[----:B------:R4:W-:Y:S04]  /*406b0*/  ST.E desc[UR10][R6.64+0x1d8], R137 ;  /* 0x0001d88906007985 */ /* 0x0009e8000c10190a */
[----:B------:R-:W-:Y:S04]  /*406c0*/  ST.E desc[UR6][R6.64+0x1dc], R147 ;  /* 0x0001dc9306007985 */ /* 0x000fe8000c101906 */
[----:B------:R4:W-:Y:S04]  /*406d0*/  ST.E desc[UR12][R6.64+0x1e8], R141 ;  /* 0x0001e88d06007985 */ /* 0x0009e8000c10190c */
[----:B------:R-:W-:Y:S04]  /*406e0*/  ST.E desc[UR14][R6.64+0x1ec], R145 ;  /* 0x0001ec9106007985 */ /* 0x000fe8000c10190e */
[----:B------:R4:W-:Y:S04]  /*406f0*/  ST.E desc[UR16][R6.64+0x1f8], R143 ;  /* 0x0001f88f06007985 */ /* 0x0009e8000c101910 */
[----:B------:R4:W-:Y:S04]  /*40700*/  ST.E desc[UR18][R6.64+0x1fc], R149 ;  /* 0x0001fc9506007985 */ /* 0x0009e8000c101912 */
[----:B0-----:R-:W2:Y:S01]  /*40710*/  LDL.64 R2, [R162+0x80] ;  /* 0x00008000a2027983 */ /* 0x001ea20000100a00 */
[----:B------:R-:W-:-:S02]  /*40720*/  LEA.HI R8, R8, 0x8, RZ, 0x19 ;  /* 0x0000000808087811 */ /* 0x000fc400078fc8ff */
[----:B------:R-:W-:Y:S01]  /*40730*/  R2UR UR28, R4 ;  /* 0x00000000041c72ca */ /* 0x000fe200000e0000 */
[----:B-1----:R-:W4:Y:S02]  /*40740*/  LDL.64 R26, [R162] ;  /* 0x00000000a21a7983 */ /* 0x002f240000100a00 */
[----:B------:R0:W-:Y:S01]  /*40750*/  BAR.SYNC.DEFER_BLOCKING R8, 0x100 ;  /* 0x000400080000751d */ /* 0x0001e20000010000 */
[----:B------:R-:W-:-:S05]  /*40760*/  R2UR UR29, R5 ;  /* 0x00000000051d72ca */ /* 0x000fca00000e0000 */
[----:B------:R-:W4:Y:S04]  /*40770*/  LDL.64 R24, [R162+0x98] ;  /* 0x00009800a2187983 */ /* 0x000f280000100a00 */
[----:B0-----:R-:W4:Y:S04]  /*40780*/  LDL.64 R8, [R162+0x88] ;  /* 0x00008800a2087983 */ /* 0x001f280000100a00 */
        /* <DEDUP_REMOVED lines=10> */
[----:B----4-:R-:W4:Y:S04]  /*40830*/  LD.E R49, desc[UR22][R2.64+0x28] ;  /* 0x0000281602317980 */ /* 0x010f28000c101900 */
        /* <DEDUP_REMOVED lines=55> */
[----:B------:R-:W4:Y:S04]  /*40bb0*/  LD.E.64 R6, desc[UR4][R24.64] ;  /* 0x0000000418067980 */ /* 0x000f28000c101b00 */
[----:B--2---:R0:W-:Y:S04]  /*40bc0*/  ST.E desc[UR8][R2.64], R29 ;  /* 0x0000001d02007985 */ /* 0x0041e8000c101908 */
[----:B------:R1:W-:Y:S04]  /*40bd0*/  ST.E desc[UR4][R2.64+0x4], R31 ;  /* 0x0000041f02007985 */ /* 0x0003e8000c101904 */
[----:B---3--:R2:W-:Y:S04]  /*40be0*/  ST.E desc[UR6][R2.64+0x8], R33 ;  /* 0x0000082102007985 */ /* 0x0085e8000c101906 */
[----:B------:R3:W-:Y:S04]  /*40bf0*/  ST.E desc[UR8][R2.64+0xc], R35 ;  /* 0x00000c2302007985 */ /* 0x0007e8000c101908 */
[----:B------:R3:W-:Y:S04]  /*40c00*/  ST.E desc[UR10][R2.64+0x10], R37 ;  /* 0x0000102502007985 */ /* 0x0007e8000c10190a */
[----:B------:R3:W-:Y:S04]  /*40c10*/  ST.E desc[UR12][R2.64+0x14], R39 ;  /* 0x0000142702007985 */ /* 0x0007e8000c10190c */
[----:B------:R3:W-:Y:S04]  /*40c20*/  ST.E desc[UR14][R2.64+0x18], R41 ;  /* 0x0000182902007985 */ /* 0x0007e8000c10190e */
[----:B------:R3:W-:Y:S04]  /*40c30*/  ST.E desc[UR16][R2.64+0x1c], R43 ;  /* 0x00001c2b02007985 */ /* 0x0007e8000c101910 */
[----:B------:R3:W-:Y:S04]  /*40c40*/  ST.E desc[UR18][R2.64+0x20], R45 ;  /* 0x0000202d02007985 */ /* 0x0007e8000c101912 */
[----:B------:R-:W-:Y:S04]  /*40c50*/  ST.E desc[UR20][R2.64+0x24], R47 ;  /* 0x0000242f02007985 */ /* 0x000fe8000c101914 */
[----:B----4-:R-:W-:Y:S04]  /*40c60*/  ST.E desc[UR22][R2.64+0x28], R49 ;  /* 0x0000283102007985 */ /* 0x010fe8000c101916 */
        /* <DEDUP_REMOVED lines=54> */
[----:B------:R-:W4:Y:S04]  /*40fd0*/  LD.E R25, desc[UR28][R2.64+0x104] ;  /* 0x0001041c02197980 */ /* 0x000f28000c101900 */
[----:B----4-:R4:W-:Y:S04]  /*40fe0*/  ST.E desc[UR4][R2.64+0x104], R25 ;  /* 0x0001041902007985 */ /* 0x0109e8000c101904 */
[----:B------:R-:W4:Y:S04]  /*40ff0*/  LD.E R27, desc[UR6][R2.64+0x108] ;  /* 0x00010806021b7980 */ /* 0x000f28000c101900 */
[----:B0-----:R-:W4:Y:S04]  /*41000*/  LD.E R29, desc[UR8][R2.64+0x10c] ;  /* 0x00010c08021d7980 */ /* 0x001f28000c101900 */
[----:B-1----:R-:W4:Y:S04]  /*41010*/  LD.E R31, desc[UR10][R2.64+0x110] ;  /* 0x0001100a021f7980 */ /* 0x002f28000c101900 */
[----:B--2---:R-:W2:Y:S04]  /*41020*/  LD.E R33, desc[UR12][R2.64+0x114] ;  /* 0x0001140c02217980 */ /* 0x004ea8000c101900 */
[----:B---3--:R-:W3:Y:S04]  /*41030*/  LD.E R35, desc[UR14][R2.64+0x118] ;  /* 0x0001180e02237980 */ /* 0x008ee8000c101900 */
        /* <DEDUP_REMOVED lines=59> */
[----:B------:R-:W-:Y:S04]  /*413f0*/  ST.E desc[UR4][R2.64+0x108], R27 ;  /* 0x0001081b02007985 */ /* 0x000fe8000c101904 */
[----:B------:R-:W-:Y:S04]  /*41400*/  ST.E desc[UR6][R2.64+0x10c], R29 ;  /* 0x00010c1d02007985 */ /* 0x000fe8000c101906 */
[----:B------:R-:W-:Y:S04]  /*41410*/  ST.E desc[UR8][R2.64+0x110], R31 ;  /* 0x0001101f02007985 */ /* 0x000fe8000c101908 */
[----:B--2---:R-:W-:Y:S04]  /*41420*/  ST.E desc[UR10][R2.64+0x114], R33 ;  /* 0x0001142102007985 */ /* 0x004fe8000c10190a */
[----:B---3--:R-:W-:Y:S04]  /*41430*/  ST.E desc[UR12][R2.64+0x118], R35 ;  /* 0x0001182302007985 */ /* 0x008fe8000c10190c */
[----:B------:R-:W-:Y:S04]  /*41440*/  ST.E desc[UR14][R2.64+0x11c], R37 ;  /* 0x00011c2502007985 */ /* 0x000fe8000c10190e */
[----:B------:R-:W-:Y:S04]  /*41450*/  ST.E desc[UR16][R2.64+0x120], R39 ;  /* 0x0001202702007985 */ /* 0x000fe8000c101910 */
[----:B------:R-:W-:Y:S04]  /*41460*/  ST.E desc[UR18][R2.64+0x124], R41 ;  /* 0x0001242902007985 */ /* 0x000fe8000c101912 */
[----:B------:R-:W-:Y:S04]  /*41470*/  ST.E desc[UR20][R2.64+0x128], R43 ;  /* 0x0001282b02007985 */ /* 0x000fe8000c101914 */
[----:B------:R-:W-:Y:S04]  /*41480*/  ST.E desc[UR22][R2.64+0x12c], R45 ;  /* 0x00012c2d02007985 */ /* 0x000fe8000c101916 */
[----:B----4-:R0:W-:Y:S04]  /*41490*/  ST.E desc[UR4][R2.64+0x130], R25 ;  /* 0x0001301902007985 */ /* 0x0101e8000c101904 */
        /* <DEDUP_REMOVED lines=46> */
[----:B------:R4:W-:Y:S01]  /*41780*/  ST.E desc[UR20][R2.64+0x1ec], R139 ;  /* 0x0001ec8b02007985 */ /* 0x0009e2000c101914 */
[----:B------:R-:W-:-:S03]  /*41790*/  R2UR UR56, R4 ;  /* 0x00000000043872ca */ /* 0x000fc600000e0000 */
[----:B------:R4:W-:Y:S01]  /*417a0*/  ST.E desc[UR22][R2.64+0x1f0], R141 ;  /* 0x0001f08d02007985 */ /* 0x0009e2000c101916 */
[----:B------:R-:W-:-:S03]  /*417b0*/  R2UR UR57, R5 ;  /* 0x00000000053972ca */ /* 0x000fc600000e0000 */
[----:B------:R4:W-:Y:S01]  /*417c0*/  ST.E desc[UR24][R2.64+0x1f4], R143 ;  /* 0x0001f48f02007985 */ /* 0x0009e2000c101918 */
[C---:B------:R-:W-:Y:S02]  /*417d0*/  R2UR UR54, R4.reuse ;  /* 0x00000000043672ca */ /* 0x040fe400000e0000 */
[C---:B------:R-:W-:Y:S01]  /*417e0*/  R2UR UR55, R5.reuse ;  /* 0x00000000053772ca */ /* 0x040fe200000e0000 */
[----:B------:R4:W-:Y:S01]  /*417f0*/  ST.E desc[UR26][R2.64+0x1f8], R145 ;  /* 0x0001f89102007985 */ /* 0x0009e2000c10191a */
[C---:B------:R-:W-:Y:S02]  /*41800*/  R2UR UR52, R4.reuse ;  /* 0x00000000043472ca */ /* 0x040fe400000e0000 */
[C---:B------:R-:W-:Y:S01]  /*41810*/  R2UR UR53, R5.reuse ;  /* 0x00000000053572ca */ /* 0x040fe200000e0000 */
[----:B------:R4:W-:Y:S01]  /*41820*/  ST.E desc[UR28][R2.64+0x1fc], R147 ;  /* 0x0001fc9302007985 */ /* 0x0009e2000c10191c */
[C---:B------:R-:W-:Y:S02]  /*41830*/  R2UR UR50, R4.reuse ;  /* 0x00000000043272ca */ /* 0x040fe400000e0000 */
[----:B------:R-:W-:Y:S01]  /*41840*/  R2UR UR51, R5 ;  /* 0x00000000053372ca */ /* 0x000fe200000e0000 */
[----:B------:R-:W4:Y:S01]  /*41850*/  LD.E R196, desc[UR34][R8.64] ;  /* 0x0000002208c47980 */ /* 0x000f22000c101900 */
[----:B------:R-:W-:-:S02]  /*41860*/  R2UR UR48, R4 ;  /* 0x00000000043072ca */ /* 0x000fc400000e0000 */
[C---:B------:R-:W-:Y:S01]  /*41870*/  R2UR UR49, R5.reuse ;  /* 0x00000000053172ca */ /* 0x040fe200000e0000 */
[----:B------:R-:W4:Y:S01]  /*41880*/  LD.E R24, desc[UR26][R2.64] ;  /* 0x0000001a02187980 */ /* 0x000f22000c101900 */
[C---:B------:R-:W-:Y:S02]  /*41890*/  R2UR UR46, R4.reuse ;  /* 0x00000000042e72ca */ /* 0x040fe400000e0000 */
[C---:B------:R-:W-:Y:S01]  /*418a0*/  R2UR UR47, R5.reuse ;  /* 0x00000000052f72ca */ /* 0x040fe200000e0000 */
[----:B0-----:R-:W4:Y:S01]  /*418b0*/  LD.E R25, desc[UR24][R2.64+0x4] ;  /* 0x0000041802197980 */ /* 0x001f22000c101900 */
        /* <DEDUP_REMOVED lines=8> */
[----:B------:R-:W4:Y:S01]  /*41940*/  LD.E R28, desc[UR18][R2.64+0x10] ;  /* 0x00001012021c7980 */ /* 0x000f22000c101900 */
[----:B------:R-:W-:Y:S02]  /*41950*/  R2UR UR30, R4 ;  /* 0x00000000041e72ca */ /* 0x000fe400000e0000 */
        /* <DEDUP_REMOVED lines=19> */
[----:B-1----:R-:W4:Y:S04]  /*41a90*/  LD.E R47, desc[UR26][R2.64+0x5c] ;  /* 0x00005c1a022f7980 */ /* 0x002f28000c101900 */
[----:B------:R-:W4:Y:S04]  /*41aa0*/  LD.E R48, desc[UR24][R2.64+0x60] ;  /* 0x0000601802307980 */ /* 0x000f28000c101900 */
[----:B--2---:R-:W2:Y:S04]  /*41ab0*/  LD.E R49, desc[UR22][R2.64+0x64] ;  /* 0x0000641602317980 */ /* 0x004ea8000c101900 */
[----:B------:R-:W2:Y:S04]  /*41ac0*/  LD.E R50, desc[UR20][R2.64+0x68] ;  /* 0x0000681402327980 */ /* 0x000ea8000c101900 */
[----:B---3--:R-:W2:Y:S04]  /*41ad0*/  LD.E R51, desc[UR18][R2.64+0x6c] ;  /* 0x00006c1202337980 */ /* 0x008ea8000c101900 */
[----:B------:R-:W2:Y:S04]  /*41ae0*/  LD.E R52, desc[UR16][R2.64+0x70] ;  /* 0x0000701002347980 */ /* 0x000ea8000c101900 */
[----:B----4-:R-:W2:Y:S04]  /*41af0*/  LD.E R53, desc[UR56][R2.64+0x74] ;  /* 0x0000743802357980 */ /* 0x010ea8000c101900 */
        /* <DEDUP_REMOVED lines=104> */
[----:B------:R-:W-:Y:S02]  /*42180*/  F2FP.F16.F32.PACK_AB R153, R193, R192 ;  /* 0x000000c0c199723e */ /* 0x000fe400000000ff */
[----:B------:R-:W-:Y:S01]  /*42190*/  F2FP.F16.F32.PACK_AB R155, R194, R191 ;  /* 0x000000bfc29b723e */ /* 0x000fe200000000ff */
[----:B------:R-:W-:Y:S01]  /*421a0*/  VOTEU.ANY UP0, P0 ;  /* 0x00000000003f7886 */ /* 0x000fe20000000100 */
[----:B------:R-:W-:-:S02]  /*421b0*/  R2UR UR4, R4 ;  /* 0x00000000040472ca */ /* 0x000fc400000e0000 */
[C---:B------:R-:W-:Y:S02]  /*421c0*/  R2UR UR5, R5.reuse ;  /* 0x00000000050572ca */ /* 0x040fe400000e0000 */
[C---:B------:R-:W-:Y:S02]  /*421d0*/  R2UR UR8, R4.reuse ;  /* 0x00000000040872ca */ /* 0x040fe400000e0000 */
[C---:B------:R-:W-:Y:S02]  /*421e0*/  R2UR UR9, R5.reuse ;  /* 0x00000000050972ca */ /* 0x040fe400000e0000 */
[C---:B------:R-:W-:Y:S02]  /*421f0*/  R2UR UR10, R4.reuse ;  /* 0x00000000040a72ca */ /* 0x040fe400000e0000 */
[----:B------:R-:W-:Y:S02]  /*42200*/  R2UR UR11, R5 ;  /* 0x00000000050b72ca */ /* 0x000fe400000e0000 */
        /* <DEDUP_REMOVED lines=16> */
[----:B------:R-:W-:Y:S02]  /*42310*/  R2UR UR28, R4 ;  /* 0x00000000041c72ca */ /* 0x000fe400000e0000 */
[----:B------:R-:W-:Y:S01]  /*42320*/  R2UR UR29, R5 ;  /* 0x00000000051d72ca */ /* 0x000fe200000e0000 */
[----:B--2---:R-:W-:-:S06]  /*42330*/  WARPGROUP.ARRIVE ;  /* 0x00000000000079c5 */ /* 0x004fcc0000000000 */
[----:B------:R-:W-:Y:S01]  /*42340*/  HGMMA.64x256x16.F32 R24, R152, gdesc[UR4].tnspB, R24, UP0, gsb0 ;  /* 0x43e0000498187df0 */ /* 0x000fe2000b800818 */
        /* <DEDUP_REMOVED lines=23> */
[----:B------:R-:W-:Y:S01]  /*424c0*/  R2UR UR31, R5 ;  /* 0x00000000051f72ca */ /* 0x000fe200000e0000 */
[----:B------:R-:W-:-:S02]  /*424d0*/  WARPGROUP.DEPBAR.LE gsb0, 0x0 ;  /* 0x00008000000079c5 */ /* 0x000fc40000010000 */
        /* <DEDUP_REMOVED lines=9> */
[----:B------:R3:W-:Y:S01]  /*42570*/  ST.E desc[UR10][R2.64+0xc], R27 ;  /* 0x00000c1b02007985 */ /* 0x0007e2000c10190a */
[----:B------:R-:W-:-:S02]  /*42580*/  R2UR UR10, R4 ;  /* 0x00000000040a72ca */ /* 0x000fc400000e0000 */
        /* <DEDUP_REMOVED lines=324> */
[----:B------:R-:W-:Y:S01]  /*439d0*/  R2UR UR23, R5 ;  /* 0x00000000051772ca */ /* 0x000fe200000e0000 */
        /* <DEDUP_REMOVED lines=11> */
[----:B------:R-:W-:-:S03]  /*43a90*/  R2UR UR26, R4 ;  /* 0x00000000041a72ca */ /* 0x000fc600000e0000 */
[----:B------:R4:W-:Y:S01]  /*43aa0*/  ST.E desc[UR16][R2.64+0x1e4], R145 ;  /* 0x0001e49102007985 */ /* 0x0009e2000c101910 */
[----:B------:R-:W-:-:S03]  /*43ab0*/  R2UR UR27, R5 ;  /* 0x00000000051b72ca */ /* 0x000fc600000e0000 */
[----:B------:R4:W-:Y:S01]  /*43ac0*/  ST.E desc[UR18][R2.64+0x1e8], R146 ;  /* 0x0001e89202007985 */ /* 0x0009e2000c101912 */
[C---:B------:R-:W-:Y:S02]  /*43ad0*/  R2UR UR28, R4.reuse ;  /* 0x00000000041c72ca */ /* 0x040fe400000e0000 */
[----:B------:R-:W-:Y:S01]  /*43ae0*/  R2UR UR29, R5 ;  /* 0x00000000051d72ca */ /* 0x000fe200000e0000 */
[----:B------:R4:W-:Y:S01]  /*43af0*/  ST.E desc[UR20][R2.64+0x1ec], R147 ;  /* 0x0001ec9302007985 */ /* 0x0009e2000c101914 */
[----:B------:R-:W-:-:S03]  /*43b00*/  R2UR UR20, R4 ;  /* 0x00000000041472ca */ /* 0x000fc600000e0000 */
[----:B------:R4:W-:Y:S01]  /*43b10*/  ST.E desc[UR22][R2.64+0x1f0], R148 ;  /* 0x0001f09402007985 */ /* 0x0009e2000c101916 */
        /* <DEDUP_REMOVED lines=12> */
[----:B------:R-:W-:Y:S01]  /*43be0*/  R2UR UR11, R5 ;  /* 0x00000000050b72ca */ /* 0x000fe200000e0000 */
[----:B------:R4:W-:Y:S04]  /*43bf0*/  ST.E desc[UR24][R2.64+0x1f4], R149 ;  /* 0x0001f49502007985 */ /* 0x0009e8000c101918 */
[----:B------:R4:W-:Y:S01]  /*43c00*/  ST.E desc[UR26][R2.64+0x1f8], R150 ;  /* 0x0001f89602007985 */ /* 0x0009e2000c10191a */
[----:B------:R-:W-:-:S03]  /*43c10*/  R2UR UR8, R4 ;  /* 0x00000000040872ca */ /* 0x000fc600000e0000 */
[----:B------:R4:W-:Y:S01]  /*43c20*/  ST.E desc[UR28][R2.64+0x1fc], R151 ;  /* 0x0001fc9702007985 */ /* 0x0009e2000c10191c */
[----:B------:R-:W-:-:S03]  /*43c30*/  R2UR UR9, R5 ;  /* 0x00000000050972ca */ /* 0x000fc600000e0000 */
[----:B------:R-:W-:Y:S01]  /*43c40*/  ST.E desc[UR22][R8.64], R189 ;  /* 0x000000bd08007985 */ /* 0x000fe2000c101916 */
[C---:B------:R-:W-:Y:S02]  /*43c50*/  R2UR UR6, R4.reuse ;  /* 0x00000000040672ca */ /* 0x040fe400000e0000 */
[C---:B------:R-:W-:Y:S01]  /*43c60*/  R2UR UR7, R5.reuse ;  /* 0x00000000050772ca */ /* 0x040fe200000e0000 */
[----:B0-----:R-:W4:Y:S01]  /*43c70*/  LD.E R24, desc[UR20][R2.64] ;  /* 0x0000001402187980 */ /* 0x001f22000c101900 */
[C---:B------:R-:W-:Y:S02]  /*43c80*/  R2UR UR4, R4.reuse ;  /* 0x00000000040472ca */ /* 0x040fe400000e0000 */
[C---:B------:R-:W-:Y:S01]  /*43c90*/  R2UR UR5, R5.reuse ;  /* 0x00000000050572ca */ /* 0x040fe200000e0000 */
[----:B-1----:R-:W4:Y:S01]  /*43ca0*/  LD.E R25, desc[UR18][R2.64+0x4] ;  /* 0x0000041202197980 */ /* 0x002f22000c101900 */
[C---:B------:R-:W-:Y:S02]  /*43cb0*/  R2UR UR28, R4.reuse ;  /* 0x00000000041c72ca */ /* 0x040fe400000e0000 */
[----:B------:R-:W-:Y:S01]  /*43cc0*/  R2UR UR29, R5 ;  /* 0x00000000051d72ca */ /* 0x000fe200000e0000 */
[----:B--2---:R-:W2:Y:S01]  /*43cd0*/  LD.E R26, desc[UR16][R2.64+0x8] ;  /* 0x00000810021a7980 */ /* 0x004ea2000c101900 */
[----:B------:R-:W-:-:S02]  /*43ce0*/  R2UR UR26, R4 ;  /* 0x00000000041a72ca */ /* 0x000fc400000e0000 */
[C---:B------:R-:W-:Y:S01]  /*43cf0*/  R2UR UR27, R5.reuse ;  /* 0x00000000051b72ca */ /* 0x040fe200000e0000 */
[----:B---3--:R-:W2:Y:S01]  /*43d00*/  LD.E R27, desc[UR56][R2.64+0xc] ;  /* 0x00000c38021b7980 */ /* 0x008ea2000c101900 */
[C---:B------:R-:W-:Y:S02]  /*43d10*/  R2UR UR24, R4.reuse ;  /* 0x00000000041872ca */ /* 0x040fe400000e0000 */
[C---:B------:R-:W-:Y:S01]  /*43d20*/  R2UR UR25, R5.reuse ;  /* 0x00000000051972ca */ /* 0x040fe200000e0000 */
[----:B----4-:R-:W2:Y:S01]  /*43d30*/  LD.E R28, desc[UR54][R2.64+0x10] ;  /* 0x00001036021c7980 */ /* 0x010ea2000c101900 */
[C---:B------:R-:W-:Y:S02]  /*43d40*/  R2UR UR22, R4.reuse ;  /* 0x00000000041672ca */ /* 0x040fe400000e0000 */
[----:B------:R-:W-:Y:S01]  /*43d50*/  R2UR UR23, R5 ;  /* 0x00000000051772ca */ /* 0x000fe200000e0000 */
[----:B------:R-:W2:Y:S01]  /*43d60*/  LD.E R29, desc[UR14][R2.64+0x14] ;  /* 0x0000140e021d7980 */ /* 0x000ea2000c101900 */
[----:B------:R-:W-:-:S02]  /*43d70*/  R2UR UR20, R4 ;  /* 0x00000000041472ca */ /* 0x000fc400000e0000 */
[C---:B------:R-:W-:Y:S01]  /*43d80*/  R2UR UR21, R5.reuse ;  /* 0x00000000051572ca */ /* 0x040fe200000e0000 */
[----:B------:R-:W2:Y:S01]  /*43d90*/  LD.E R30, desc[UR12][R2.64+0x18] ;  /* 0x0000180c021e7980 */ /* 0x000ea2000c101900 */
[C---:B------:R-:W-:Y:S02]  /*43da0*/  R2UR UR18, R4.reuse ;  /* 0x00000000041272ca */ /* 0x040fe400000e0000 */
[C---:B------:R-:W-:Y:S01]  /*43db0*/  R2UR UR19, R5.reuse ;  /* 0x00000000051372ca */ /* 0x040fe200000e0000 */
[----:B------:R-:W2:Y:S01]  /*43dc0*/  LD.E R31, desc[UR10][R2.64+0x1c] ;  /* 0x00001c0a021f7980 */ /* 0x000ea2000c101900 */
        /* <DEDUP_REMOVED lines=303> */
[----:B------:R-:W-:Y:S02]  /*450c0*/  R2UR UR10, R4 ;  /* 0x00000000040a72ca */ /* 0x000fe400000e0000 */
[----:B------:R-:W-:Y:S01]  /*450d0*/  R2UR UR11, R5 ;  /* 0x00000000050b72ca */ /* 0x000fe200000e0000 */
        /* <DEDUP_REMOVED lines=19> */
[----:B------:R-:W-:-:S02]  /*45210*/  VIADD R152, R6, 0x80 ;  /* 0x0000008006987836 */ /* 0x000fc40000000000 */
[----:B------:R-:W-:-:S03]  /*45220*/  IMAD.MOV.U32 R153, RZ, RZ, R7 ;  /* 0x000000ffff997224 */ /* 0x000fc600078e0007 */
[----:B------:R-:W-:Y:S02]  /*45230*/  R2UR UR6, R152 ;  /* 0x00000000980672ca */ /* 0x000fe400000e0000 */
[----:B------:R-:W-:Y:S02]  /*45240*/  R2UR UR7, R153 ;  /* 0x00000000990772ca */ /* 0x000fe400000e0000 */
[----:B------:R-:W-:Y:S02]  /*45250*/  F2FP.F16.F32.PACK_AB R152, R17, R20 ;  /* 0x000000141198723e */ /* 0x000fe400000000ff */
[----:B------:R-:W-:Y:S02]  /*45260*/  F2FP.F16.F32.PACK_AB R154, R12, R13 ;  /* 0x0000000d0c9a723e */ /* 0x000fe400000000ff */
[----:B------:R-:W-:Y:S02]  /*45270*/  F2FP.F16.F32.PACK_AB R153, R11, R21 ;  /* 0x000000150b99723e */ /* 0x000fe400000000ff */
[----:B------:R-:W-:-:S02]  /*45280*/  F2FP.F16.F32.PACK_AB R155, R156, R0 ;  /* 0x000000009c9b723e */ /* 0x000fc400000000ff */
        /* <DEDUP_REMOVED lines=24> */
[----:B--2---:R-:W-:-:S06]  /*45410*/  WARPGROUP.ARRIVE ;  /* 0x00000000000079c5 */ /* 0x004fcc0000000000 */
[----:B------:R-:W-:Y:S01]  /*45420*/  HGMMA.64x256x16.F32 R24, R152, gdesc[UR4].tnspB, R24, gsb0 ;  /* 0x43e0000498187df0 */ /* 0x000fe20008000818 */
        /* <DEDUP_REMOVED lines=2698> */
[----:B------:R4:W-:Y:S04]  /*4fcd0*/  ST.E desc[UR18][R2.64+0x1b4], R133 ;  /* 0x0001b48502007985 */ /* 0x0009e8000c101912 */
        /* <DEDUP_REMOVED lines=17> */
[----:B------:R-:W-:Y:S01]  /*4fdf0*/  R2UR UR19, R5 ;  /* 0x00000000051372ca */ /* 0x000fe200000e0000 */
[----:B------:R4:W-:Y:S04]  /*4fe00*/  ST.E desc[UR6][R2.64+0x1d0], R140 ;  /* 0x0001d08c02007985 */ /* 0x0009e8000c101906 */
[----:B------:R4:W-:Y:S04]  /*4fe10*/  ST.E desc[UR8][R2.64+0x1d4], R141 ;  /* 0x0001d48d02007985 */ /* 0x0009e8000c101908 */
[----:B------:R4:W-:Y:S04]  /*4fe20*/  ST.E desc[UR10][R2.64+0x1d8], R142 ;  /* 0x0001d88e02007985 */ /* 0x0009e8000c10190a */
[----:B------:R4:W-:Y:S04]  /*4fe30*/  ST.E desc[UR12][R2.64+0x1dc], R143 ;  /* 0x0001dc8f02007985 */ /* 0x0009e8000c10190c */
[----:B------:R4:W-:Y:S04]  /*4fe40*/  ST.E desc[UR14][R2.64+0x1e0], R144 ;  /* 0x0001e09002007985 */ /* 0x0009e8000c10190e */
[----:B------:R4:W-:Y:S04]  /*4fe50*/  ST.E desc[UR16][R2.64+0x1e4], R145 ;  /* 0x0001e49102007985 */ /* 0x0009e8000c101910 */
[----:B------:R-:W-:Y:S04]  /*4fe60*/  ST.E desc[UR20][R2.64+0x1ec], R147 ;  /* 0x0001ec9302007985 */ /* 0x000fe8000c101914 */
[----:B------:R-:W-:Y:S01]  /*4fe70*/  ST.E desc[UR22][R2.64+0x1f0], R148 ;  /* 0x0001f09402007985 */ /* 0x000fe2000c101916 */
[----:B------:R-:W-:-:S03]  /*4fe80*/  R2UR UR22, R4 ;  /* 0x00000000041672ca */ /* 0x000fc600000e0000 */
[----:B------:R-:W-:Y:S01]  /*4fe90*/  ST.E desc[UR24][R2.64+0x1f4], R149 ;  /* 0x0001f49502007985 */ /* 0x000fe2000c101918 */
[----:B------:R-:W-:-:S03]  /*4fea0*/  R2UR UR23, R5 ;  /* 0x00000000051772ca */ /* 0x000fc600000e0000 */
[----:B------:R-:W-:Y:S01]  /*4feb0*/  ST.E desc[UR26][R2.64+0x1f8], R150 ;  /* 0x0001f89602007985 */ /* 0x000fe2000c10191a */
[----:B------:R-:W-:-:S03]  /*4fec0*/  R2UR UR20, R4 ;  /* 0x00000000041472ca */ /* 0x000fc600000e0000 */
[----:B------:R-:W-:Y:S01]  /*4fed0*/  ST.E desc[UR28][R2.64+0x1fc], R151 ;  /* 0x0001fc9702007985 */ /* 0x000fe2000c10191c */
[C---:B------:R-:W-:Y:S02]  /*4fee0*/  R2UR UR21, R5.reuse ;  /* 0x00000000051572ca */ /* 0x040fe400000e0000 */
[C---:B------:R-:W-:Y:S01]  /*4fef0*/  R2UR UR16, R4.reuse ;  /* 0x00000000041072ca */ /* 0x040fe200000e0000 */
[----:B------:R4:W-:Y:S01]  /*4ff00*/  ST.E desc[UR18][R2.64+0x1e8], R146 ;  /* 0x0001e89202007985 */ /* 0x0009e2000c101912 */
        /* <DEDUP_REMOVED lines=8> */
[----:B------:R-:W-:Y:S01]  /*4ff90*/  R2UR UR11, R5 ;  /* 0x00000000050b72ca */ /* 0x000fe200000e0000 */
[----:B------:R-:W-:Y:S01]  /*4ffa0*/  ST.E desc[UR22][R8.64], R189 ;  /* 0x000000bd08007985 */ /* 0x000fe2000c101916 */
[----:B------:R-:W-:-:S02]  /*4ffb0*/  R2UR UR8, R4 ;  /* 0x00000000040872ca */ /* 0x000fc400000e0000 */
        /* <DEDUP_REMOVED lines=349> */
[----:B------:R-:W-:Y:S01]  /*51590*/  VIADD R6, R6, 0x280 ;  /* 0x0000028006067836 */ /* 0x000fe20000000000 */
[----:B------:R-:W-:-:S04]  /*515a0*/  R2UR UR7, R7 ;  /* 0x00000000070772ca */ /* 0x000fc800000e0000 */
[----:B------:R-:W-:Y:S02]  /*515b0*/  R2UR UR6, R6 ;  /* 0x00000000060672ca */ /* 0x000fe400000e0000 */
[----:B------:R-:W-:Y:S02]  /*515c0*/  F2FP.F16.F32.PACK_AB R152, R186, R187 ;  /* 0x000000bbba98723e */ /* 0x000fe400000000ff */
[----:B------:R-:W-:Y:S02]  /*515d0*/  F2FP.F16.F32.PACK_AB R154, R184, R185 ;  /* 0x000000b9b89a723e */ /* 0x000fe400000000ff */
[----:B------:R-:W-:Y:S02]  /*515e0*/  F2FP.F16.F32.PACK_AB R153, R159, R160 ;  /* 0x000000a09f99723e */ /* 0x000fe400000000ff */
[----:B------:R-:W-:Y:S02]  /*515f0*/  F2FP.F16.F32.PACK_AB R155, R157, R158 ;  /* 0x0000009e9d9b723e */ /* 0x000fe400000000ff */
        /* <DEDUP_REMOVED lines=27> */
[C---:B------:R-:W-:Y:S01]  /*517b0*/  R2UR UR7, R5.reuse ;  /* 0x00000000050772ca */ /* 0x040fe200000e0000 */
[----:B------:R-:W-:Y:S02]  /*517c0*/  WARPGROUP.DEPBAR.LE gsb0, 0x0 ;  /* 0x00008000000079c5 */ /* 0x000fe40000010000 */
[----:B------:R-:W-:Y:S01]  /*517d0*/  ST.E desc[UR4][R2.64], R24 ;  /* 0x0000001802007985 */ /* 0x000fe2000c101904 */
[----:B------:R-:W-:Y:S02]  /*517e0*/  R2UR UR4, R4 ;  /* 0x00000000040472ca */ /* 0x000fe400000e0000 */
[----:B------:R-:W-:-:S07]  /*517f0*/  R2UR UR5, R5 ;  /* 0x00000000050572ca */ /* 0x000fce00000e0000 */
[----:B------:R0:W-:Y:S01]  /*51800*/  ST.E desc[UR6][R2.64+0x4], R25 ;  /* 0x0000041902007985 */ /* 0x0001e2000c101906 */
[C---:B------:R-:W-:Y:S02]  /*51810*/  R2UR UR6, R4.reuse ;  /* 0x00000000040672ca */ /* 0x040fe400000e0000 */
[C---:B------:R-:W-:Y:S01]  /*51820*/  R2UR UR7, R5.reuse ;  /* 0x00000000050772ca */ /* 0x040fe200000e0000 */
[----:B------:R-:W-:Y:S01]  /*51830*/  ST.E desc[UR8][R2.64+0x8], R26 ;  /* 0x0000081a02007985 */ /* 0x000fe2000c101908 */
[C---:B------:R-:W-:Y:S02]  /*51840*/  R2UR UR8, R4.reuse ;  /* 0x00000000040872ca */ /* 0x040fe400000e0000 */
[C---:B------:R-:W-:Y:S01]  /*51850*/  R2UR UR9, R5.reuse ;  /* 0x00000000050972ca */ /* 0x040fe200000e0000 */
[----:B------:R1:W-:Y:S01]  /*51860*/  ST.E desc[UR10][R2.64+0xc], R27 ;  /* 0x00000c1b02007985 */ /* 0x0003e2000c10190a */
[C---:B------:R-:W-:Y:S02]  /*51870*/  R2UR UR10, R4.reuse ;  /* 0x00000000040a72ca */ /* 0x040fe400000e0000 */
[----:B------:R-:W-:Y:S01]  /*51880*/  R2UR UR11, R5 ;  /* 0x00000000050b72ca */ /* 0x000fe200000e0000 */
[----:B------:R-:W-:Y:S01]  /*51890*/  ST.E desc[UR12][R2.64+0x10], R28 ;  /* 0x0000101c02007985 */ /* 0x000fe2000c10190c */
[----:B------:R-:W-:-:S02]  /*518a0*/  R2UR UR12, R4 ;  /* 0x00000000040c72ca */ /* 0x000fc400000e0000 */
[C---:B------:R-:W-:Y:S01]  /*518b0*/  R2UR UR13, R5.reuse ;  /* 0x00000000050d72ca */ /* 0x040fe200000e0000 */
[----:B------:R2:W-:Y:S01]  /*518c0*/  ST.E desc[UR14][R2.64+0x14], R29 ;  /* 0x0000141d02007985 */ /* 0x0005e2000c10190e */
[C---:B------:R-:W-:Y:S02]  /*518d0*/  R2UR UR14, R4.reuse ;  /* 0x00000000040e72ca */ /* 0x040fe400000e0000 */
[C---:B------:R-:W-:Y:S01]  /*518e0*/  R2UR UR15, R5.reuse ;  /* 0x00000000050f72ca */ /* 0x040fe200000e0000 */
[----:B------:R-:W-:Y:S01]  /*518f0*/  ST.E desc[UR16][R2.64+0x18], R30 ;  /* 0x0000181e02007985 */ /* 0x000fe2000c101910 */
[C---:B------:R-:W-:Y:S02]  /*51900*/  R2UR UR16, R4.reuse ;  /* 0x00000000041072ca */ /* 0x040fe400000e0000 */
[----:B------:R-:W-:Y:S01]  /*51910*/  R2UR UR17, R5 ;  /* 0x00000000051172ca */ /* 0x000fe200000e0000 */
[----:B------:R3:W-:Y:S01]  /*51920*/  ST.E desc[UR18][R2.64+0x1c], R31 ;  /* 0x00001c1f02007985 */ /* 0x0007e2000c101912 */
[----:B------:R-:W-:-:S02]  /*51930*/  R2UR UR18, R4 ;  /* 0x00000000041272ca */ /* 0x000fc400000e0000 */
[C---:B------:R-:W-:Y:S01]  /*51940*/  R2UR UR19, R5.reuse ;  /* 0x00000000051372ca */ /* 0x040fe200000e0000 */
[----:B------:R-:W-:Y:S01]  /*51950*/  ST.E desc[UR20][R2.64+0x20], R32 ;  /* 0x0000202002007985 */ /* 0x000fe2000c101914 */
[C---:B------:R-:W-:Y:S02]  /*51960*/  R2UR UR20, R4.reuse ;  /* 0x00000000041472ca */ /* 0x040fe400000e0000 */
[C---:B------:R-:W-:Y:S01]  /*51970*/  R2UR UR21, R5.reuse ;  /* 0x00000000051572ca */ /* 0x040fe200000e0000 */
[----:B------:R-:W-:Y:S01]  /*51980*/  ST.E desc[UR22][R2.64+0x24], R33 ;  /* 0x0000242102007985 */ /* 0x000fe2000c101916 */
[C---:B------:R-:W-:Y:S02]  /*51990*/  R2UR UR22, R4.reuse ;  /* 0x00000000041672ca */ /* 0x040fe400000e0000 */
[----:B------:R-:W-:Y:S01]  /*519a0*/  R2UR UR23, R5 ;  /* 0x00000000051772ca */ /* 0x000fe200000e0000 */
[----:B------:R-:W-:Y:S01]  /*519b0*/  ST.E desc[UR4][R2.64+0x28], R34 ;  /* 0x0000282202007985 */ /* 0x000fe2000c101904 */
        /* <DEDUP_REMOVED lines=351> */
[----:B------:R-:W-:-:S03]  /*52fb0*/  R2UR UR4, R4 ;  /* 0x00000000040472ca */ /* 0x000fc600000e0000 */
[----:B------:R4:W-:Y:S01]  /*52fc0*/  ST.E desc[UR6][R8.64], R189 ;  /* 0x000000bd08007985 */ /* 0x0009e2000c101906 */
[----:B------:R-:W-:-:S03]  /*52fd0*/  R2UR UR5, R5 ;  /* 0x00000000050572ca */ /* 0x000fc600000e0000 */
[----:B------:R-:W4:Y:S01]  /*52fe0*/  LD.E R7, desc[UR8][R2.64] ;  /* 0x0000000802077980 */ /* 0x000f22000c101900 */
[C---:B------:R-:W-:Y:S02]  /*52ff0*/  R2UR UR6, R4.reuse ;  /* 0x00000000040672ca */ /* 0x040fe400000e0000 */
[C---:B------:R-:W-:Y:S01]  /*53000*/  R2UR UR7, R5.reuse ;  /* 0x00000000050772ca */ /* 0x040fe200000e0000 */
[----:B------:R-:W4:Y:S01]  /*53010*/  LD.E R11, desc[UR10][R2.64+0x4] ;  /* 0x0000040a020b7980 */ /* 0x000f22000c101900 */
[C---:B------:R-:W-:Y:S02]  /*53020*/  R2UR UR8, R4.reuse ;  /* 0x00000000040872ca */ /* 0x040fe400000e0000 */
[C---:B------:R-:W-:Y:S01]  /*53030*/  R2UR UR9, R5.reuse ;  /* 0x00000000050972ca */ /* 0x040fe200000e0000 */
[----:B------:R-:W4:Y:S01]  /*53040*/  LD.E R13, desc[UR12][R2.64+0x8] ;  /* 0x0000080c020d7980 */ /* 0x000f22000c101900 */
        /* <DEDUP_REMOVED lines=9> */
[C---:B------:R-:W-:Y:S02]  /*530e0*/  R2UR UR16, R4.reuse ;  /* 0x00000000041072ca */ /* 0x040fe400000e0000 */
[----:B------:R-:W-:Y:S01]  /*530f0*/  R2UR UR17, R5 ;  /* 0x00000000051172ca */ /* 0x000fe200000e0000 */
[----:B0-----:R-:W4:Y:S01]  /*53100*/  LD.E R25, desc[UR20][R2.64+0x18] ;  /* 0x0000181402197980 */ /* 0x001f22000c101900 */
[----:B------:R-:W-:-:S02]  /*53110*/  R2UR UR18, R4 ;  /* 0x00000000041272ca */ /* 0x000fc400000e0000 */
[C---:B------:R-:W-:Y:S01]  /*53120*/  R2UR UR19, R5.reuse ;  /* 0x00000000051372ca */ /* 0x040fe200000e0000 */
[----:B-1----:R-:W4:Y:S01]  /*53130*/  LD.E R27, desc[UR22][R2.64+0x1c] ;  /* 0x00001c16021b7980 */ /* 0x002f22000c101900 */
[C---:B------:R-:W-:Y:S02]  /*53140*/  R2UR UR20, R4.reuse ;  /* 0x00000000041472ca */ /* 0x040fe400000e0000 */
[C---:B------:R-:W-:Y:S01]  /*53150*/  R2UR UR21, R5.reuse ;  /* 0x00000000051572ca */ /* 0x040fe200000e0000 */
[----:B--2---:R-:W2:Y:S01]  /*53160*/  LD.E R29, desc[UR24][R2.64+0x20] ;  /* 0x00002018021d7980 */ /* 0x004ea2000c101900 */
[C---:B------:R-:W-:Y:S02]  /*53170*/  R2UR UR22, R4.reuse ;  /* 0x00000000041672ca */ /* 0x040fe400000e0000 */
[----:B------:R-:W-:Y:S01]  /*53180*/  R2UR UR23, R5 ;  /* 0x00000000051772ca */ /* 0x000fe200000e0000 */
[----:B---3--:R-:W3:Y:S01]  /*53190*/  LD.E R31, desc[UR26][R2.64+0x24] ;  /* 0x0000241a021f7980 */ /* 0x008ee2000c101900 */
[----:B------:R-:W-:-:S02]  /*531a0*/  R2UR UR24, R4 ;  /* 0x00000000041872ca */ /* 0x000fc400000e0000 */
[C---:B------:R-:W-:Y:S01]  /*531b0*/  R2UR UR25, R5.reuse ;  /* 0x00000000051972ca */ /* 0x040fe200000e0000 */
[----:B----4-:R-:W4:Y:S01]  /*531c0*/  LD.E R9, desc[UR28][R2.64+0x28] ;  /* 0x0000281c02097980 */ /* 0x010f22000c101900 */
        /* <DEDUP_REMOVED lines=375> */
[----:B--2---:R-:W-:Y:S01]  /*54940*/  ST.E desc[UR20][R2.64+0x20], R29 ;  /* 0x0000201d02007985 */ /* 0x004fe2000c101914 */
[C---:B------:R-:W-:Y:S02]  /*54950*/  R2UR UR20, R4.reuse ;  /* 0x00000000041472ca */ /* 0x040fe400000e0000 */
[C---:B------:R-:W-:Y:S01]  /*54960*/  R2UR UR21, R5.reuse ;  /* 0x00000000051572ca */ /* 0x040fe200000e0000 */
[----:B---3--:R-:W-:Y:S01]  /*54970*/  ST.E desc[UR22][R2.64+0x24], R31 ;  /* 0x0000241f02007985 */ /* 0x008fe2000c101916 */
[C---:B------:R-:W-:Y:S02]  /*54980*/  R2UR UR22, R4.reuse ;  /* 0x00000000041672ca */ /* 0x040fe400000e0000 */
[----:B------:R-:W-:Y:S01]  /*54990*/  R2UR UR23, R5 ;  /* 0x00000000051772ca */ /* 0x000fe200000e0000 */
[----:B----4-:R-:W-:Y:S01]  /*549a0*/  ST.E desc[UR24][R2.64+0x28], R9 ;  /* 0x0000280902007985 */ /* 0x010fe2000c101918 */
        /* <DEDUP_REMOVED lines=331> */
[----:B0-----:R-:W2:Y:S01]  /*55e60*/  LDL.64 R8, [R162+0x40] ;  /* 0x00004000a2087983 */ /* 0x001ea20000100a00 */
[----:B------:R-:W-:-:S02]  /*55e70*/  R2UR UR4, R4 ;  /* 0x00000000040472ca */ /* 0x000fc400000e0000 */
[----:B------:R-:W-:Y:S01]  /*55e80*/  R2UR UR5, R5 ;  /* 0x00000000050572ca */ /* 0x000fe200000e0000 */
[----:B------:R-:W3:-:S12]  /*55e90*/  LDL.64 R6, [R162] ;  /* 0x00000000a2067983 */ /* 0x000ed80000100a00 */
[----:B--2---:R-:W2:Y:S01]  /*55ea0*/  LD.E R0, desc[UR4][R8.64] ;  /* 0x0000000408007980 */ /* 0x004ea2000c101900 */
[----:B------:R-:W-:Y:S02]  /*55eb0*/  R2UR UR4, R4 ;  /* 0x00000000040472ca */ /* 0x000fe400000e0000 */
[----:B------:R-:W-:Y:S01]  /*55ec0*/  R2UR UR5, R5 ;  /* 0x00000000050572ca */ /* 0x000fe200000e0000 */
[----:B------:R-:W-:-:S12]  /*55ed0*/  BSSY B2, `(.L_x_2488) ;  /* 0x0000006000027945 */ /* 0x000fd80003800000 */
[----:B---3--:R1:W5:Y:S01]  /*55ee0*/  LD.E R6, desc[UR4][R6.64] ;  /* 0x0000000406067980 */ /* 0x008362000c101900 */
[----:B--2---:R-:W-:-:S04]  /*55ef0*/  LOP3.LUT R0, R0, 0x1, RZ, 0xfc, !PT ;  /* 0x0000000100007812 */ /* 0x004fc800078efcff */
[----:B------:R-:W-:-:S13]  /*55f00*/  ISETP.NE.AND P0, PT, R0, 0x3, PT ;  /* 0x000000030000780c */ /* 0x000fda0003f05270 */
[----:B-1----:R-:W-:Y:S05]  /*55f10*/  @!P0 BRA `(.L_x_2489) ;  /* 0x0000000000048947 */ /* 0x002fea0003800000 */
[----:B------:R-:W-:Y:S01]  /*55f20*/  BPT.TRAP 0x1 ;  /* 0x000000040000795c */ /* 0x000fe20000300000 */
.L_x_2489:
[----:B------:R-:W-:Y:S05]  /*55f30*/  BSYNC B2 ;  /* 0x0000000000027941 */ /* 0x000fea0003800000 */
.L_x_2488:
[C---:B------:R-:W-:Y:S02]  /*55f40*/  R2UR UR6, R4.reuse ;  /* 0x00000000040672ca */ /* 0x040fe400000e0000 */
[C---:B------:R-:W-:Y:S02]  /*55f50*/  R2UR UR7, R5.reuse ;  /* 0x00000000050772ca */ /* 0x040fe400000e0000 */
[----:B------:R-:W-:Y:S02]  /*55f60*/  R2UR UR4, R4 ;  /* 0x00000000040472ca */ /* 0x000fe400000e0000 */
[----:B------:R-:W-:-:S09]  /*55f70*/  R2UR UR5, R5 ;  /* 0x00000000050572ca */ /* 0x000fd200000e0000 */
[----:B------:R-:W2:Y:S04]  /*55f80*/  LD.E.64 R2, desc[UR6][R8.64+0x20] ;  /* 0x0000200608027980 */ /* 0x000ea8000c101b00 */
[----:B------:R-:W3:Y:S01]  /*55f90*/  LD.E R0, desc[UR4][R8.64+0xc] ;  /* 0x00000c0408007980 */ /* 0x000ee2000c101900 */
[----:B------:R-:W-:Y:S01]  /*55fa0*/  IMAD.MOV.U32 R191, RZ, RZ, 0x0 ;  /* 0x00000000ffbf7424 */ /* 0x000fe200078e00ff */
[----:B--2---:R-:W-:-:S05]  /*55fb0*/  MOV R3, R2 ;  /* 0x0000000200037202 */ /* 0x004fca0000000f00 */
[----:B-----5:R-:W-:-:S05]  /*55fc0*/  IMAD R3, R6, 0x8, R3 ;  /* 0x0000000806037824 */ /* 0x020fca00078e0203 */
[----:B---3--:R-:W-:-:S04]  /*55fd0*/  PRMT R0, R0, 0x654, R3 ;  /* 0x0000065400007816 */ /* 0x008fc80000000003 */
[----:B------:R0:W-:Y:S02]  /*55fe0*/  SYNCS.ARRIVE.TRANS64.RED.A1T0 RZ, [R0+URZ], RZ ;  /* 0x000000ff00ff79a7 */ /* 0x0001e4000810043f */
[----:B0-----:R-:W-:Y:S05]  /*55ff0*/  RET.REL.NODEC R190 `(_ZN7cutlass13device_kernelIN5flash11enable_sm90INS1_16FlashAttnFwdSm90INS1_25CollectiveMainloopFwdSm90ILi2EN4cute5tupleIJNS5_1CILi1EEES8_S8_EEENS6_IJNS7_ILi128EEENS7_ILi96EEENS7_ILi64EEEEEELi256ENS_6half_tEfNS_4arch4Sm90ELb0ELb1ELb0ELb0ELb1ELb0ELb1ELb1ELb0ELb1ELb1ELb0EEENS1_21CollectiveEpilogueFwdINS6_IJSA_NS7_ILi256EEESB_EEES9_SE_SG_Li256ELb0ELb1ELb1ELb0EEENS1_19SingleTileSchedulerILb0ELb1ELb1ELi128EEEEEEEEEvNT_6ParamsE) ;  /* 0xfffffaa0be007950 */ /* 0x001fea0003c3ffff */
.L_x_2464:
[----:B0-----:R0:W1:Y:S02]  /*56000*/  SYNCS.PHASECHK.TRANS64.TRYWAIT P0, [R11+URZ], R12 ;  /* 0x0000000c0b0075a7 */ /* 0x001064000800017f */
[----:B-1----:R-:W-:Y:S05]  /*56010*/  @!P0 NANOSLEEP.SYNCS 0x989680 ;  /* 0x009896800000895d */ /* 0x002fea0003900000 */
[----:B------:R-:W1:Y:S02]  /*56020*/  @!P0 SYNCS.PHASECHK.TRANS64 P0, [R11+URZ], R12 ;  /* 0x0000000c0b0085a7 */ /* 0x000e64000800007f */
[----:B-1----:R-:W-:Y:S05]  /*56030*/  @!P0 BRA `(.L_x_2464) ;  /* 0xfffffffc00f08947 */ /* 0x002fea000383ffff */
[----:B------:R-:W-:Y:S05]  /*56040*/  BRA `(.L_x_2463) ;  /* 0xfffffe4c00a87947 */ /* 0x000fea000383ffff */
.L_x_2471:
[----:B0-----:R0:W1:Y:S02]  /*56050*/  SYNCS.PHASECHK.TRANS64.TRYWAIT P0, [R11+URZ], R12 ;  /* 0x0000000c0b0075a7 */ /* 0x001064000800017f */
[----:B-1----:R-:W-:Y:S05]  /*56060*/  @!P0 NANOSLEEP.SYNCS 0x989680 ;  /* 0x009896800000895d */ /* 0x002fea0003900000 */
[----:B------:R-:W1:Y:S02]  /*56070*/  @!P0 SYNCS.PHASECHK.TRANS64 P0, [R11+URZ], R12 ;  /* 0x0000000c0b0085a7 */ /* 0x000e64000800007f */
[----:B-1----:R-:W-:Y:S05]  /*56080*/  @!P0 BRA `(.L_x_2471) ;  /* 0xfffffffc00f08947 */ /* 0x002fea000383ffff */
[----:B------:R-:W-:Y:S05]  /*56090*/  BRA `(.L_x_2470) ;  /* 0xfffffe54007c7947 */ /* 0x000fea000383ffff */
.L_x_2490:
        /* <DEDUP_REMOVED lines=14> */
.L_x_6563:


//--------------------- .text._ZN7cutlass13device_kernelIN5flash11enable_sm90INS1_16FlashAttnFwdSm90INS1_25CollectiveMainloopFwdSm90ILi2EN4cute5tupleIJNS5_1CILi1EEES8_S8_EEENS6_IJNS7_ILi128EEENS7_ILi96EEENS7_ILi64EEEEEELi256ENS_6half_tEfNS_4arch4Sm90ELb0ELb1ELb0ELb1ELb1ELb0ELb0ELb1ELb0ELb1ELb1ELb0EEENS1_21CollectiveEpilogueFwdINS6_IJSA_NS7_ILi256EEESB_EEES9_SE_SG_Li256ELb1ELb1ELb1ELb0EEENS1_36VarlenDynamicPersistentTileSchedulerILi128ELi96ELi256ELi128ELb1ELb1ELb1ELb1ELb0ELb1EEEEEEEEEvNT_6ParamsE --------------------------
	.section	.text._ZN7cutlass13device_kernelIN5flash11enable_sm90INS1_16FlashAttnFwdSm90INS1_25CollectiveMainloopFwdSm90ILi2EN4cute5tupleIJNS5_1CILi1EEES8_S8_EEENS6_IJNS7_ILi128EEENS7_ILi96EEENS7_ILi64EEEEEELi256ENS_6half_tEfNS_4arch4Sm90ELb0ELb1ELb0ELb1ELb1ELb0ELb0ELb1ELb0ELb1ELb1ELb0EEENS1_21CollectiveEpilogueFwdINS6_IJSA_NS7_ILi256EEESB_EEES9_SE_SG_Li256ELb1ELb1ELb1ELb0EEENS1_36VarlenDynamicPersistentTileSchedulerILi128ELi96ELi256ELi128ELb1ELb1ELb1ELb1ELb0ELb1EEEEEEEEEvNT_6ParamsE,"ax",@progbits
	.align	128
.text._ZN7cutlass13device_kernelIN5flash11enable_sm90INS1_16FlashAttnFwdSm90INS1_25CollectiveMainloopFwdSm90ILi2EN4cute5tupleIJNS5_1CILi1EEES8_S8_EEENS6_IJNS7_ILi128EEENS7_ILi96EEENS7_ILi64EEEEEELi256ENS_6half_tEfNS_4arch4Sm90ELb0ELb1ELb0ELb1ELb1ELb0ELb0ELb1ELb0ELb1ELb1ELb0EEENS1_21CollectiveEpilogueFwdINS6_IJSA_NS7_ILi256EEESB_EEES9_SE_SG_Li256ELb1ELb1ELb1ELb0EEENS1_36VarlenDynamicPersistentTileSchedulerILi128ELi96ELi256ELi128ELb1ELb1ELb1ELb1ELb0ELb1EEEEEEEEEvNT_6ParamsE:
        .type           _ZN7cutlass13device_kernelIN5flash11enable_sm90INS1_16FlashAttnFwdSm90INS1_25CollectiveMainloopFwdSm90ILi2EN4cute5tupleIJNS5_1CILi1EEES8_S8_EEENS6_IJNS7_ILi128EEENS7_ILi96EEENS7_ILi64EEEEEELi256ENS_6half_tEfNS_4arch4Sm90ELb0ELb1ELb0ELb1ELb1ELb0ELb0ELb1ELb0ELb1ELb1ELb0EEENS1_21CollectiveEpilogueFwdINS6_IJSA_NS7_ILi256EEESB_EEES9_SE_SG_Li256ELb1ELb1ELb1ELb0EEENS1_36VarlenDynamicPersistentTileSchedulerILi128ELi96ELi256ELi128ELb1ELb1ELb1ELb1ELb0ELb1EEEEEEEEEvNT_6ParamsE,@function
        .size           _ZN7cutlass13device_kernelIN5flash11enable_sm90INS1_16FlashAttnFwdSm90INS1_25CollectiveMainloopFwdSm90ILi2EN4cute5tupleIJNS5_1CILi1EEES8_S8_EEENS6_IJNS7_ILi128EEENS7_ILi96EEENS7_ILi64EEEEEELi256ENS_6half_tEfNS_4arch4Sm90ELb0ELb1ELb0ELb1ELb1ELb0ELb0ELb1ELb0ELb1ELb1ELb0EEENS1_21CollectiveEpilogueFwdINS6_IJSA_NS7_ILi256EEESB_EEES9_SE_SG_Li256ELb1ELb1ELb1ELb0EEENS1_36VarlenDynamicPersistentTileSchedulerILi128ELi96ELi256ELi128ELb1ELb1ELb1ELb1ELb0ELb1EEEEEEEEEvNT_6ParamsE,(.L_x_6565 - _ZN7cutlass13device_kernelIN5flash11enable_sm90INS1_16FlashAttnFwdSm90INS1_25CollectiveMainloopFwdSm90ILi2EN4cute5tupleIJNS5_1CILi1EEES8_S8_EEENS6_IJNS7_ILi128EEENS7_ILi96EEENS7_ILi64EEEEEELi256ENS_6half_tEfNS_4arch4Sm90ELb0ELb1ELb0ELb1ELb1ELb0ELb0ELb1ELb0ELb1ELb1ELb0EEENS1_21CollectiveEpilogueFwdINS6_IJSA_NS7_ILi256EEESB_EEES9_SE_SG_Li256ELb1ELb1ELb1ELb0EEENS1_36VarlenDynamicPersistentTileSchedulerILi128ELi96ELi256ELi128ELb1ELb1ELb1ELb1ELb0ELb1EEEEEEEEEvNT_6ParamsE)
        .other          _ZN7cutlass13device_kernelIN5flash11enable_sm90INS1_16FlashAttnFwdSm90INS1_25CollectiveMainloopFwdSm90ILi2EN4cute5tupleIJNS5_1CILi1EEES8_S8_EEENS6_IJNS7_ILi128EEENS7_ILi96EEENS7_ILi64EEEEEELi256ENS_6half_tEfNS_4arch4Sm90ELb0ELb1ELb0ELb1ELb1ELb0ELb0ELb1ELb0ELb1ELb1ELb0EEENS1_21CollectiveEpilogueFwdINS6_IJSA_NS7_ILi256EEESB_EEES9_SE_SG_Li256ELb1ELb1ELb1ELb0EEENS1_36VarlenDynamicPersistentTileSchedulerILi128ELi96ELi256ELi128ELb1ELb1ELb1ELb1ELb0ELb1EEEEEEEEEvNT_6ParamsE,@"STO_CUDA_ENTRY STV_DEFAULT"
_ZN7cutlass13device_kernelIN5flash11enable_sm90INS1_16FlashAttnFwdSm90INS1_25CollectiveMainloopFwdSm90ILi2EN4cute5tupleIJNS5_1CILi1EEES8_S8_EEENS6_IJNS7_ILi128EEENS7_ILi96EEENS7_ILi64EEEEEELi256ENS_6half_tEfNS_4arch4Sm90ELb0ELb1ELb0ELb1ELb1ELb0ELb0ELb1ELb0ELb1ELb1ELb0EEENS1_21CollectiveEpilogueFwdINS6_IJSA_NS7_ILi256EEESB_EEES9_SE_SG_Li256ELb1ELb1ELb1ELb0EEENS1_36VarlenDynamicPersistentTileSchedulerILi128ELi96ELi256ELi128ELb1ELb1ELb1ELb1ELb0ELb1EEEEEEEEEvNT_6ParamsE:
        /* <DEDUP_REMOVED lines=45> */
.L_x_2491:
        /* <DEDUP_REMOVED lines=22> */
.L_x_2492:
        /* <DEDUP_REMOVED lines=18> */
.L_x_2493:
        /* <DEDUP_REMOVED lines=22> */
.L_x_2494:
        /* <DEDUP_REMOVED lines=23> */
.L_x_2495:
        /* <DEDUP_REMOVED lines=8> */
.L_x_2497:
        /* <DEDUP_REMOVED lines=28> */
[----:B------:R-:W-:-:S03]  /*0a60*/  LOP3.LUT R5, R2, 0xffffff80, RZ, 0xc0, !PT ;  /* 0xffffff8002057812 */ /* 0x000fc600078ec0ff */
[----:B------:R-:W-:Y:S02]  /*0a70*/  IMAD.SHL.U32 R6, R4, 0x20, RZ ;  /* 0x0000002004067824 */ /* 0x000fe400078e00ff */
[----:B------:R-:W-:Y:S01]  /*0a80*/  IMAD.IADD R13, R0, 0x1, -R5 ;  /* 0x00000001000d7824 */ /* 0x000fe200078e0a05 */
[CC--:B------:R-:W-:Y:S02]  /*0a90*/  LEA.HI R5, R3.reuse, R0.reuse, RZ, 0x2 ;  /* 0x0000000003057211 */ /* 0x0c0fe400078f10ff */
[----:B------:R-:W-:Y:S02]  /*0aa0*/  LEA.HI R3, R3, R0, RZ, 0x4 ;  /* 0x0000000003037211 */ /* 0x000fe400078f20ff */
[----:B------:R-:W-:Y:S01]  /*0ab0*/  SHF.R.S32.HI R8, RZ, 0x1f, R13 ;  /* 0x0000001fff087819 */ /* 0x000fe2000001140d */
[----:B------:R-:W-:Y:S01]  /*0ac0*/  STL [R1], R13 ;  /* 0x0000000d01007387 */ /* 0x000fe20000100800 */
[----:B------:R-:W-:Y:S02]  /*0ad0*/  LOP3.LUT R11, R5, 0xfffffffc, RZ, 0xc0, !PT ;  /* 0xfffffffc050b7812 */ /* 0x000fe400078ec0ff */
[----:B------:R-:W-:-:S02]  /*0ae0*/  LOP3.LUT R5, R3, 0x3fffff0, RZ, 0xc0, !PT ;  /* 0x03fffff003057812 */ /* 0x000fc400078ec0ff */
[----:B------:R-:W-:Y:S01]  /*0af0*/  SHF.R.S32.HI R4, RZ, 0x4, R3 ;  /* 0x00000004ff047819 */ /* 0x000fe20000011403 */
[----:B------:R-:W-:Y:S01]  /*0b00*/  IMAD.IADD R12, R0, 0x1, -R11 ;  /* 0x00000001000c7824 */ /* 0x000fe200078e0a0b */
[----:B------:R-:W-:Y:S01]  /*0b10*/  LEA.HI R9, R8, R13, RZ, 0x2 ;  /* 0x0000000d08097211 */ /* 0x000fe200078f10ff */
[----:B------:R-:W-:Y:S01]  /*0b20*/  IMAD.IADD R5, R0, 0x1, -R5 ;  /* 0x0000000100057824 */ /* 0x000fe200078e0a05 */
[----:B------:R-:W-:Y:S02]  /*0b30*/  LEA.HI R0, R3, R4, RZ, 0x1 ;  /* 0x0000000403007211 */ /* 0x000fe400078f08ff */
[--C-:B------:R-:W-:Y:S02]  /*0b40*/  SHF.R.S32.HI R10, RZ, 0x2, R9.reuse ;  /* 0x00000002ff0a7819 */ /* 0x100fe40000011409 */
[----:B------:R-:W-:Y:S02]  /*0b50*/  SHF.R.S32.HI R7, RZ, 0x1f, R9 ;  /* 0x0000001fff077819 */ /* 0x000fe40000011409 */
[----:B------:R-:W-:-:S02]  /*0b60*/  SHF.R.S32.HI R3, RZ, 0x7, R2 ;  /* 0x00000007ff037819 */ /* 0x000fc40000011402 */
[----:B------:R-:W-:Y:S02]  /*0b70*/  LEA.HI R11, R7, R10, RZ, 0x3 ;  /* 0x0000000a070b7211 */ /* 0x000fe400078f18ff */
[----:B------:R-:W-:Y:S02]  /*0b80*/  LEA.HI R2, R2, R3, RZ, 0x1 ;  /* 0x0000000302027211 */ /* 0x000fe400078f08ff */
[----:B------:R-:W-:Y:S02]  /*0b90*/  LOP3.LUT R6, R6, 0xfffffc00, RZ, 0xc0, !PT ;  /* 0xfffffc0006067812 */ /* 0x000fe400078ec0ff */
[----:B------:R-:W-:Y:S02]  /*0ba0*/  LOP3.LUT R7, R0, 0x1ffffffe, RZ, 0xc0, !PT ;  /* 0x1ffffffe00077812 */ /* 0x000fe400078ec0ff */
[----:B------:R-:W-:Y:S01]  /*0bb0*/  LOP3.LUT R11, R11, 0xfffffff8, RZ, 0xc0, !PT ;  /* 0xfffffff80b0b7812 */ /* 0x000fe200078ec0ff */
[----:B------:R-:W-:Y:S01]  /*0bc0*/  IMAD R6, R5, 0x40, R6 ;  /* 0x0000004005067824 */ /* 0x000fe200078e0206 */
[----:B------:R-:W-:Y:S01]  /*0bd0*/  LEA.HI R8, R8, R13, RZ, 0x5 ;  /* 0x0000000d08087211 */ /* 0x000fe200078f28ff */
[----:B------:R-:W-:Y:S01]  /*0be0*/  IMAD.IADD R7, R4, 0x1, -R7 ;  /* 0x0000000104077824 */ /* 0x000fe200078e0a07 */
[----:B------:R-:W-:Y:S01]  /*0bf0*/  LOP3.LUT R2, R2, 0x3fffffe, RZ, 0xc0, !PT ;  /* 0x03fffffe02027812 */ /* 0x000fe200078ec0ff */
[----:B------:R-:W-:Y:S01]  /*0c00*/  IMAD.IADD R11, R10, 0x1, -R11 ;  /* 0x000000010a0b7824 */ /* 0x000fe200078e0a0b */
[----:B------:R-:W-:-:S02]  /*0c10*/  LEA.HI R0, R12, R12, RZ, 0x1 ;  /* 0x0000000c0c007211 */ /* 0x000fc400078f08ff */
[----:B------:R-:W-:Y:S01]  /*0c20*/  SHF.R.S32.HI R8, RZ, 0x5, R8 ;  /* 0x00000005ff087819 */ /* 0x000fe20000011408 */
[----:B------:R-:W-:Y:S01]  /*0c30*/  IMAD.IADD R2, R3, 0x1, -R2 ;  /* 0x0000000103027824 */ /* 0x000fe200078e0a02 */
[----:B------:R-:W-:Y:S01]  /*0c40*/  LOP3.LUT R3, R0, 0x1ffffffe, RZ, 0xc0, !PT ;  /* 0x1ffffffe00037812 */ /* 0x000fe200078ec0ff */
[----:B------:R-:W-:Y:S01]  /*0c50*/  IMAD R0, R7, 0x8, R6 ;  /* 0x0000000807007824 */ /* 0x000fe200078e0206 */
[----:B------:R-:W-:Y:S01]  /*0c60*/  LOP3.LUT R9, R9, 0x7ffffffc, RZ, 0xc0, !PT ;  /* 0x7ffffffc09097812 */ /* 0x000fe200078ec0ff */
[----:B------:R-:W-:Y:S02]  /*0c70*/  IMAD R11, R8, 0x10, R11 ;  /* 0x00000010080b7824 */ /* 0x000fe400078e020b */
[----:B------:R-:W-:Y:S01]  /*0c80*/  IMAD.IADD R3, R12, 0x1, -R3 ;  /* 0x000000010c037824 */ /* 0x000fe200078e0a03 */
[----:B------:R0:W-:Y:S01]  /*0c90*/  STL [R1+0x18], R0 ;  /* 0x0000180001007387 */ /* 0x0001e20000100800 */
[----:B------:R-:W-:-:S04]  /*0ca0*/  IMAD.IADD R9, R13, 0x1, -R9 ;  /* 0x000000010d097824 */ /* 0x000fc800078e0a09 */
[----:B------:R-:W-:-:S04]  /*0cb0*/  IMAD.SHL.U32 R17, R9, 0x2, RZ ;  /* 0x0000000209117824 */ /* 0x000fc800078e00ff */
[C---:B------:R-:W-:Y:S02]  /*0cc0*/  VIADD R229, R17.reuse, 0x8 ;  /* 0x0000000811e57836 */ /* 0x040fe40000000000 */
[----:B0-----:R-:W-:Y:S02]  /*0cd0*/  IMAD R0, R2, 0x40, R11 ;  /* 0x0000004002007824 */ /* 0x001fe400078e020b */
        /* <DEDUP_REMOVED lines=51> */
[----:B------:R-:W-:Y:S01]  /*1010*/  SHF.R.S32.HI R4, RZ, 0x1f, R205 ;  /* 0x0000001fff047819 */ /* 0x000fe200000114cd */
[----:B------:R-:W-:Y:S01]  /*1020*/  IMAD R22, R3, 0x8, R0 ;  /* 0x0000000803167824 */ /* 0x000fe200078e0200 */
[----:B0-----:R-:W-:-:S07]  /*1030*/  SHF.R.S32.HI R2, RZ, 0x1f, R204 ;  /* 0x0000001fff027819 */ /* 0x001fce00000114cc */
.L_x_2609:
[----:B------:R-:W-:Y:S01]  /*1040*/  ULDC.64 UR8, c[0x0][0xa28] ;  /* 0x00028a0000087ab9 */ /* 0x000fe20000000a00 */
[----:B0---4-:R-:W0:Y:S01]  /*1050*/  LDC.64 R6, c[0x0][0x418] ;  /* 0x00010600ff067b82 */ /* 0x011e220000000a00 */
[----:B------:R-:W-:Y:S01]  /*1060*/  UISETP.NE.U32.AND UP0, UPT, UR8, URZ, UPT ;  /* 0x0000003f0800728c */ /* 0x000fe2000bf05070 */
[----:B------:R-:W-:-:S03]  /*1070*/  IMAD.MOV.U32 R4, RZ, RZ, RZ ;  /* 0x000000ffff047224 */ /* 0x000fc600078e00ff */
[----:B------:R-:W-:-:S03]  /*1080*/  UISETP.NE.AND.EX UP0, UPT, UR9, URZ, UPT, UP0 ;  /* 0x0000003f0900728c */ /* 0x000fc6000bf05300 */
[----:B------:R-:W-:Y:S01]  /*1090*/  ULDC.64 UR8, c[0x0][0xa18] ;  /* 0x0002860000087ab9 */ /* 0x000fe20000000a00 */
[----:B-12---:R-:W1:Y:S01]  /*10a0*/  LDC R0, c[0x0][0x424] ;  /* 0x00010900ff007b82 */ /* 0x006e620000000800 */
[----:B------:R-:W-:Y:S01]  /*10b0*/  UISETP.NE.U32.AND UP1, UPT, UR8, URZ, UPT ;  /* 0x0000003f0800728c */ /* 0x000fe2000bf25070 */
[----:B------:R-:W-:-:S03]  /*10c0*/  PLOP3.LUT P0, PT, PT, PT, UP0, 0x80, 0x0 ;  /* 0x000000000000781c */ /* 0x000fc60003f0f008 */
[----:B------:R-:W-:-:S03]  /*10d0*/  UISETP.NE.AND.EX UP1, UPT, UR9, URZ, UPT, UP1 ;  /* 0x0000003f0900728c */ /* 0x000fc6000bf25310 */
[----:B------:R-:W-:Y:S01]  /*10e0*/  @UP0 ULDC.64 UR8, c[0x0][0xa28] ;  /* 0x00028a0000080ab9 */ /* 0x000fe20000000a00 */
[----:B------:R-:W2:Y:S01]  /*10f0*/  LDC R9, c[0x0][0x2f0] ;  /* 0x0000bc00ff097b82 */ /* 0x000ea20000000800 */
[----:B------:R-:W-:Y:S01]  /*1100*/  @UP0 UIMAD.WIDE UR8, UR7, 0x4, UR8 ;  /* 0x00000004070808a5 */ /* 0x000fe2000f8e0208 */
[----:B------:R-:W-:-:S05]  /*1110*/  PLOP3.LUT P2, PT, PT, PT, UP1, 0x80, 0x0 ;  /* 0x000000000000781c */ /* 0x000fca0003f4f018 */
[----:B------:R-:W-:Y:S01]  /*1120*/  @UP1 ULDC.64 UR10, c[0x0][0xa18] ;  /* 0x00028600000a1ab9 */ /* 0x000fe20000000a00 */
[----:B------:R-:W-:Y:S02]  /*1130*/  IMAD.U32 R2, RZ, RZ, UR8 ;  /* 0x00000008ff027e24 */ /* 0x000fe4000f8e00ff */
[----:B---3--:R-:W-:Y:S01]  /*1140*/  IMAD.U32 R3, RZ, RZ, UR9 ;  /* 0x00000009ff037e24 */ /* 0x008fe2000f8e00ff */
[----:B------:R-:W-:-:S04]  /*1150*/  @UP1 UIMAD.WIDE UR8, UR7, 0x4, UR10 ;  /* 0x00000004070818a5 */ /* 0x000fc8000f8e020a */
[----:B------:R3:W5:Y:S02]  /*1160*/  @P0 LDG.E R4, desc[UR48][R2.64] ;  /* 0x0000003002040981 */ /* 0x000764000c1e1900 */
[----:B------:R-:W-:Y:S02]  /*1170*/  IMAD.U32 R18, RZ, RZ, UR8 ;  /* 0x00000008ff127e24 */ /* 0x000fe4000f8e00ff */
[----:B------:R-:W-:Y:S01]  /*1180*/  IMAD.U32 R19, RZ, RZ, UR9 ;  /* 0x00000009ff137e24 */ /* 0x000fe2000f8e00ff */
[----:B------:R-:W-:-:S04]  /*1190*/  ULDC.64 UR8, c[0x0][0xa20] ;  /* 0x0002880000087ab9 */ /* 0x000fc80000000a00 */
[----:B------:R3:W5:Y:S01]  /*11a0*/  @P2 LDG.E R18, desc[UR48][R18.64] ;  /* 0x0000003012122981 */ /* 0x000762000c1e1900 */
[----:B0-----:R-:W-:Y:S01]  /*11b0*/  ISETP.NE.U32.AND P0, PT, R6, RZ, PT ;  /* 0x000000ff0600720c */ /* 0x001fe20003f05070 */
[----:B------:R-:W-:Y:S01]  /*11c0*/  ULOP3.LUT UR40, UR5, 0xffff, URZ, 0xc0, !UPT ;  /* 0x0000ffff05287892 */ /* 0x000fe2000f8ec03f */
[----:B------:R-:W-:Y:S02]  /*11d0*/  ISETP.NE.U32.AND P1, PT, RZ, UR8, PT ;  /* 0x00000008ff007c0c */ /* 0x000fe4000bf25070 */
[----:B------:R-:W-:Y:S02]  /*11e0*/  ISETP.NE.AND.EX P0, PT, R7, RZ, PT, P0 ;  /* 0x000000ff0700720c */ /* 0x000fe40003f05300 */
[----:B------:R-:W-:Y:S02]  /*11f0*/  ISETP.NE.AND.EX P1, PT, RZ, UR9, PT, P1 ;  /* 0x00000009ff007c0c */ /* 0x000fe4000bf25310 */
[----:B-1----:R-:W-:Y:S01]  /*1200*/  SEL R0, R0, 0x1, P0 ;  /* 0x0000000100007807 */ /* 0x002fe20000000000 */
[----:B---3--:R-:W-:Y:S10]  /*1210*/  @P2 BRA `(.L_x_2498) ;  /* 0x0000000000302947 */ /* 0x008ff40003800000 */
[----:B------:R-:W-:Y:S01]  /*1220*/  ULDC.64 UR8, c[0x0][0xa00] ;  /* 0x0002800000087ab9 */ /* 0x000fe20000000a00 */
[----:B-----5:R-:W0:Y:S01]  /*1230*/  LDC R18, c[0x0][0x288] ;  /* 0x0000a200ff127b82 */ /* 0x020e220000000800 */
[----:B------:R-:W-:-:S04]  /*1240*/  ISETP.NE.U32.AND P0, PT, RZ, UR8, PT ;  /* 0x00000008ff007c0c */ /* 0x000fc8000bf05070 */
[----:B------:R-:W-:-:S13]  /*1250*/  ISETP.NE.AND.EX P0, PT, RZ, UR9, PT, P0 ;  /* 0x00000009ff007c0c */ /* 0x000fda000bf05300 */
[----:B------:R-:W-:Y:S05]  /*1260*/  @!P0 BRA `(.L_x_2498) ;  /* 0x00000000001c8947 */ /* 0x000fea0003800000 */
[----:B------:R-:W-:Y:S02]  /*1270*/  ULDC.64 UR8, c[0x0][0xa00] ;  /* 0x0002800000087ab9 */ /* 0x000fe40000000a00 */
[----:B------:R-:W-:-:S06]  /*1280*/  UIMAD.WIDE UR8, UR7, 0x4, UR8 ;  /* 0x00000004070878a5 */ /* 0x000fcc000f8e0208 */
[----:B------:R-:W-:Y:S02]  /*1290*/  IMAD.U32 R2, RZ, RZ, UR8 ;  /* 0x00000008ff027e24 */ /* 0x000fe4000f8e00ff */
[----:B------:R-:W-:-:S05]  /*12a0*/  IMAD.U32 R3, RZ, RZ, UR9 ;  /* 0x00000009ff037e24 */ /* 0x000fca000f8e00ff */
[----:B0-----:R-:W3:Y:S04]  /*12b0*/  LDG.E R18, desc[UR48][R2.64] ;  /* 0x0000003002127981 */ /* 0x001ee8000c1e1900 */
[----:B------:R-:W3:Y:S02]  /*12c0*/  LDG.E R5, desc[UR48][R2.64+0x4] ;  /* 0x0000043002057981 */ /* 0x000ee4000c1e1900 */
[----:B---3--:R-:W-:-:S07]  /*12d0*/  IMAD.IADD R18, R5, 0x1, -R18 ;  /* 0x0000000105127824 */ /* 0x008fce00078e0a12 */
.L_x_2498:
[----:B------:R-:W-:Y:S01]  /*12e0*/  UMOV UR41, UR7 ;  /* 0x0000000700297c82 */ /* 0x000fe20008000000 */
[----:B--2---:R-:W-:Y:S01]  /*12f0*/  IMAD R19, R0, R9, RZ ;  /* 0x0000000900137224 */ /* 0x004fe200078e02ff */
[----:B------:R-:W-:Y:S06]  /*1300*/  @!P1 BRA `(.L_x_2499) ;  /* 0x0000000000189947 */ /* 0x000fec0003800000 */
[----:B------:R-:W-:Y:S02]  /*1310*/  ULDC.64 UR8, c[0x0][0xa20] ;  /* 0x0002880000087ab9 */ /* 0x000fe40000000a00 */
[----:B------:R-:W-:-:S06]  /*1320*/  UIMAD.WIDE UR8, UR7, 0x4, UR8 ;  /* 0x00000004070878a5 */ /* 0x000fcc000f8e0208 */
[----:B------:R-:W-:Y:S02]  /*1330*/  IMAD.U32 R2, RZ, RZ, UR8 ;  /* 0x00000008ff027e24 */ /* 0x000fe4000f8e00ff */
[----:B------:R-:W-:-:S05]  /*1340*/  IMAD.U32 R3, RZ, RZ, UR9 ;  /* 0x00000009ff037e24 */ /* 0x000fca000f8e00ff */
[----:B------:R1:W5:Y:S01]  /*1350*/  LDG.E R19, desc[UR48][R2.64] ;  /* 0x0000003002137981 */ /* 0x000362000c1e1900 */
[----:B------:R-:W-:Y:S05]  /*1360*/  BRA `(.L_x_2500) ;  /* 0x00000000002c7947 */ /* 0x000fea0003800000 */
.L_x_2499:
        /* <DEDUP_REMOVED lines=9> */
[----:B------:R-:W2:Y:S02]  /*1400*/  LDG.E R0, desc[UR48][R2.64+0x4] ;  /* 0x0000043002007981 */ /* 0x000ea4000c1e1900 */
[----:B--2---:R-:W-:-:S07]  /*1410*/  IMAD.IADD R19, R0, 0x1, -R19 ;  /* 0x0000000100137824 */ /* 0x004fce00078e0a13 */
.L_x_2500:
[----:B------:R-:W2:Y:S01]  /*1420*/  LDC R0, c[0x0][0x448] ;  /* 0x00011200ff007b82 */ /* 0x000ea20000000800 */
[----:B------:R-:W-:Y:S01]  /*1430*/  USHF.L.U32 UR42, UR6, 0x7, URZ ;  /* 0x00000007062a7899 */ /* 0x000fe2000800063f */
[----:B-----5:R-:W-:Y:S01]  /*1440*/  IMAD.IADD R19, R19, 0x1, -R4 ;  /* 0x0000000113137824 */ /* 0x020fe200078e0a04 */
[----:B------:R-:W-:Y:S01]  /*1450*/  ULDC.64 UR12, c[0x0][0x9e0] ;  /* 0x00027800000c7ab9 */ /* 0x000fe20000000a00 */
[----:B------:R-:W-:Y:S01]  /*1460*/  LOP3.LUT R16, R16, 0xfff7ffff, RZ, 0xc0, !PT ;  /* 0xfff7ffff10107812 */ /* 0x000fe200078ec0ff */
[----:B------:R-:W-:Y:S02]  /*1470*/  UIADD3 UR4, UR42, 0x7f, URZ ;  /* 0x0000007f2a047890 */ /* 0x000fe4000fffe03f */
[----:B------:R-:W-:Y:S01]  /*1480*/  UISETP.GE.AND UP0, UPT, UR13, 0x1, UPT ;  /* 0x000000010d00788c */ /* 0x000fe2000bf06270 */
[----:B01----:R-:W-:-:S03]  /*1490*/  IADD3 R3, R19, 0x1, -R18 ;  /* 0x0000000113037810 */ /* 0x003fc60007ffe812 */
[----:B------:R-:W-:Y:S02]  /*14a0*/  UP2UR UR47, UPR, URZ, 0x1 ;  /* 0x000000013f2f7883 */ /* 0x000fe40008000000 */
[----:B------:R-:W-:Y:S02]  /*14b0*/  PLOP3.LUT P0, PT, PT, PT, UP0, 0x40, 0x0 ;  /* 0x000000000000781c */ /* 0x000fe40003f0e808 */
[----:B--2---:R-:W-:Y:S01]  /*14c0*/  ISETP.NE.AND P1, PT, R0, 0x1, PT ;  /* 0x000000010000780c */ /* 0x004fe20003f25270 */
[----:B------:R-:W-:-:S12]  /*14d0*/  IMAD.U32 R0, RZ, RZ, UR4 ;  /* 0x00000004ff007e24 */ /* 0x000fd8000f8e00ff */
[----:B------:R-:W0:Y:S01]  /*14e0*/  @P1 LDC R2, c[0x0][0x44c] ;  /* 0x00011300ff021b82 */ /* 0x000e220000000800 */
[----:B------:R-:W-:-:S07]  /*14f0*/  @P1 LOP3.LUT R16, R16, 0x80000, RZ, 0xfc, !PT ;  /* 0x0008000010101812 */ /* 0x000fce00078efcff */
[----:B------:R-:W1:Y:S01]  /*1500*/  @P1 LDC R5, c[0x0][0x450] ;  /* 0x00011400ff051b82 */ /* 0x000e620000000800 */
[----:B0-----:R-:W-:-:S05]  /*1510*/  @P1 IMAD.HI.U32 R2, R2, UR4, RZ ;  /* 0x0000000402021c27 */ /* 0x001fca000f8e00ff */
[----:B-1----:R-:W-:-:S05]  /*1520*/  @P1 SHF.R.U32.HI R0, RZ, R5, R2 ;  /* 0x00000005ff001219 */ /* 0x002fca0000011602 */
[----:B------:R-:W-:-:S04]  /*1530*/  IMAD.IADD R3, R3, 0x1, R0 ;  /* 0x0000000103037824 */ /* 0x000fc800078e0200 */
[----:B------:R-:W-:Y:S01]  /*1540*/  VIADD R0, R3, UR12 ;  /* 0x0000000c03007c36 */ /* 0x000fe20008000000 */
[----:B------:R-:W-:Y:S06]  /*1550*/  @P0 BRA `(.L_x_2501) ;  /* 0x0000000000480947 */ /* 0x000fec0003800000 */
[C---:B------:R-:W-:Y:S01]  /*1560*/  ISETP.GT.AND P0, PT, R3.reuse, RZ, PT ;  /* 0x000000ff0300720c */ /* 0x040fe20003f04270 */
[----:B------:R-:W-:-:S05]  /*1570*/  VIADD R2, R3, 0xffffffff ;  /* 0xffffffff03027836 */ /* 0x000fca0000000000 */
[----:B------:R-:W-:-:S07]  /*1580*/  R2UR UR4, R2 ;  /* 0x00000000020472ca */ /* 0x000fce00000e0000 */
[----:B------:R-:W-:Y:S08]  /*1590*/  @P0 BRA `(.L_x_2502) ;  /* 0x0000000000200947 */ /* 0x000ff00003800000 */
[----:B------:R-:W-:Y:S01]  /*15a0*/  R2UR UR4, R3 ;  /* 0x00000000030472ca */ /* 0x000fe200000e0000 */
[----:B------:R-:W-:-:S11]  /*15b0*/  UISETP.NE.AND UP0, UPT, UR13, 0x1, UPT ;  /* 0x000000010d00788c */ /* 0x000fd6000bf05270 */
[----:B------:R-:W-:Y:S01]  /*15c0*/  @UP0 ULDC.64 UR8, c[0x0][0x9e8] ;  /* 0x00027a0000080ab9 */ /* 0x000fe20000000a00 */
[----:B------:R-:W-:-:S04]  /*15d0*/  UIADD3 UR4, -UR4, URZ, URZ ;  /* 0x0000003f04047290 */ /* 0x000fc8000fffe13f */
[----:B------:R-:W-:-:S04]  /*15e0*/  UIMAD.WIDE.U32 UR6, UR4, UR8, URZ ;  /* 0x00000008040672a5 */ /* 0x000fc8000f8e003f */
[----:B------:R-:W-:-:S04]  /*15f0*/  @UP0 USHF.R.U32.HI UR4, URZ, UR9, UR7 ;  /* 0x000000093f040299 */ /* 0x000fc80008011607 */
[----:B------:R-:W-:Y:S01]  /*1600*/  ULOP3.LUT UR4, URZ, UR4, URZ, 0x33, !UPT ;  /* 0x000000043f047292 */ /* 0x000fe2000f8e333f */
[----:B------:R-:W-:Y:S11]  /*1610*/  BRA `(.L_x_2503) ;  /* 0x0000000000107947 */ /* 0x000ff60003800000 */
.L_x_2502:
[----:B------:R-:W-:-:S11]  /*1620*/  UISETP.NE.AND UP0, UPT, UR13, 0x1, UPT ;  /* 0x000000010d00788c */ /* 0x000fd6000bf05270 */
[----:B------:R-:W-:Y:S02]  /*1630*/  @UP0 ULDC.64 UR8, c[0x0][0x9e8] ;  /* 0x00027a0000080ab9 */ /* 0x000fe40000000a00 */
[----:B------:R-:W-:-:S04]  /*1640*/  UIMAD.WIDE.U32 UR6, UR4, UR8, URZ ;  /* 0x00000008040672a5 */ /* 0x000fc8000f8e003f */
[----:B------:R-:W-:-:S12]  /*1650*/  @UP0 USHF.R.U32.HI UR4, URZ, UR9, UR7 ;  /* 0x000000093f040299 */ /* 0x000fd80008011607 */
.L_x_2503:
[----:B------:R-:W-:-:S06]  /*1660*/  UIMAD UR4, UR4, UR13, UR13 ;  /* 0x0000000d040472a4 */ /* 0x000fcc000f8e020d */
[----:B------:R-:W-:-:S07]  /*1670*/  VIMNMX R0, R0, UR4, PT ;  /* 0x0000000400007c48 */ /* 0x000fce000bfe0100 */
.L_x_2501:
[----:B------:R-:W0:Y:S01]  /*1680*/  @P1 LDC R4, c[0x0][0x44c] ;  /* 0x00011300ff041b82 */ /* 0x000e220000000800 */
[----:B------:R-:W-:Y:S01]  /*1690*/  UISETP.GE.AND UP0, UPT, UR13, 0x1, UPT ;  /* 0x000000010d00788c */ /* 0x000fe2000bf06270 */
[----:B------:R-:W-:Y:S01]  /*16a0*/  IMAD.U32 R3, RZ, RZ, UR42 ;  /* 0x0000002aff037e24 */ /* 0x000fe2000f8e00ff */
[----:B------:R-:W-:Y:S01]  /*16b0*/  ULDC UR4, c[0x0][0x9dc] ;  /* 0x0002770000047ab9 */ /* 0x000fe20000000800 */
[----:B------:R-:W-:Y:S02]  /*16c0*/  VIADD R2, R0, 0x5f ;  /* 0x0000005f00027836 */ /* 0x000fe40000000000 */
[----:B------:R-:W-:Y:S01]  /*16d0*/  VIADD R0, R19, 0x5f ;  /* 0x0000005f13007836 */ /* 0x000fe20000000000 */
[----:B------:R-:W-:Y:S01]  /*16e0*/  PLOP3.LUT P0, PT, PT, PT, UP0, 0x40, 0x0 ;  /* 0x000000000000781c */ /* 0x000fe20003f0e808 */
[----:B------:R-:W1:Y:S01]  /*16f0*/  @P1 LDC R5, c[0x0][0x450] ;  /* 0x00011400ff051b82 */ /* 0x000e620000000800 */
[----:B------:R-:W-:-:S04]  /*1700*/  IMAD.HI R2, R2, 0x2aaaaaab, RZ ;  /* 0x2aaaaaab02027827 */ /* 0x000fc800078e02ff */
[----:B------:R-:W-:-:S04]  /*1710*/  IMAD.HI R0, R0, 0x2aaaaaab, RZ ;  /* 0x2aaaaaab00007827 */ /* 0x000fc800078e02ff */
[----:B0-----:R-:W-:-:S05]  /*1720*/  @P1 IMAD.HI.U32 R4, R4, UR42, RZ ;  /* 0x0000002a04041c27 */ /* 0x001fca000f8e00ff */
[----:B-1----:R-:W-:Y:S02]  /*1730*/  @P1 SHF.R.U32.HI R3, RZ, R5, R4 ;  /* 0x00000005ff031219 */ /* 0x002fe40000011604 */
[----:B------:R-:W-:Y:S02]  /*1740*/  SHF.R.U32.HI R5, RZ, 0x1f, R2 ;  /* 0x0000001fff057819 */ /* 0x000fe40000011602 */
[----:B------:R-:W-:Y:S02]  /*1750*/  IADD3 R4, R3, R19, -R18 ;  /* 0x0000001303047210 */ /* 0x000fe40007ffe812 */
[----:B------:R-:W-:Y:S02]  /*1760*/  SHF.R.U32.HI R3, RZ, 0x1f, R0 ;  /* 0x0000001fff037819 */ /* 0x000fe40000011600 */
[----:B------:R-:W-:Y:S01]  /*1770*/  LEA.HI.SX32 R2, R2, R5, 0x1c ;  /* 0x0000000502027211 */ /* 0x000fe200078fe2ff */
[----:B------:R-:W-:Y:S01]  /*1780*/  VIADD R6, R4, -UR4 ;  /* 0x8000000404067c36 */ /* 0x000fe20008000000 */
[----:B------:R-:W-:-:S04]  /*1790*/  LEA.HI.SX32 R3, R0, R3, 0x1c ;  /* 0x0000000300037211 */ /* 0x000fc800078fe2ff */
[----:B------:R-:W-:Y:S02]  /*17a0*/  R2UR UR8, R6 ;  /* 0x00000000060872ca */ /* 0x000fe400000e0000 */
[----:B------:R-:W-:Y:S01]  /*17b0*/  VIMNMX R152, R3, R2, PT ;  /* 0x0000000203987248 */ /* 0x000fe20003fe0100 */
[----:B------:R-:W-:-:S12]  /*17c0*/  @P0 BRA `(.L_x_2504) ;  /* 0x0000000000480947 */ /* 0x000fd80003800000 */
[----:B------:R-:W-:-:S13]  /*17d0*/  R2UR UR4, R4 ;  /* 0x00000000040472ca */ /* 0x000fda00000e0000 */
        /* <DEDUP_REMOVED lines=10> */
.L_x_2505:
[----:B------:R-:W-:-:S11]  /*1880*/  UISETP.NE.AND UP0, UPT, UR13, 0x1, UPT ;  /* 0x000000010d00788c */ /* 0x000fd6000bf05270 */
[----:B------:R-:W-:Y:S02]  /*1890*/  @UP0 ULDC.64 UR10, c[0x0][0x9e8] ;  /* 0x00027a00000a0ab9 */ /* 0x000fe40000000a00 */
[----:B------:R-:W-:-:S04]  /*18a0*/  UIMAD.WIDE.U32 UR6, UR4, UR10, URZ ;  /* 0x0000000a040672a5 */ /* 0x000fc8000f8e003f */
[----:B------:R-:W-:-:S12]  /*18b0*/  @UP0 USHF.R.U32.HI UR4, URZ, UR11, UR7 ;  /* 0x0000000b3f040299 */ /* 0x000fd80008011607 */
.L_x_2506:
[----:B------:R-:W-:-:S04]  /*18c0*/  UIMAD UR4, UR4, UR13, URZ ;  /* 0x0000000d040472a4 */ /* 0x000fc8000f8e023f */
[----:B------:R-:W-:-:S04]  /*18d0*/  UISETP.LT.AND UP0, UPT, UR8, UR4, UPT ;  /* 0x000000040800728c */ /* 0x000fc8000bf01270 */
[----:B------:R-:W-:-:S12]  /*18e0*/  USEL UR8, UR8, UR4, !UP0 ;  /* 0x0000000408087287 */ /* 0x000fd8000c000000 */
.L_x_2504:
[----:B------:R-:W-:-:S04]  /*18f0*/  UIMAD.WIDE UR6, UR8, 0x2aaaaaab, URZ ;  /* 0x2aaaaaab080678a5 */ /* 0x000fc8000f8e023f */
[----:B------:R-:W-:-:S04]  /*1900*/  USHF.R.U32.HI UR4, URZ, 0x1f, UR7 ;  /* 0x0000001f3f047899 */ /* 0x000fc80008011607 */
[----:B------:R-:W-:Y:S02]  /*1910*/  ULEA.HI.SX32 UR7, UR7, UR4, 0x1c ;  /* 0x0000000407077291 */ /* 0x000fe4000f8fe23f */
[----:B------:R-:W-:Y:S02]  /*1920*/  ULOP3.LUT UR4, UR5, 0xff000000, URZ, 0xc0, !UPT ;  /* 0xff00000005047892 */ /* 0x000fe4000f8ec03f */
[----:B------:R-:W-:Y:S02]  /*1930*/  UISETP.LT.AND UP0, UPT, URZ, UR7, UPT ;  /* 0x000000073f00728c */ /* 0x000fe4000bf01270 */
[----:B------:R-:W-:Y:S02]  /*1940*/  ULOP3.LUT UR5, UR5, 0xff0000, URZ, 0xc0, !UPT ;  /* 0x00ff000005057892 */ /* 0x000fe4000f8ec03f */
[----:B------:R-:W-:Y:S02]  /*1950*/  USEL UR45, URZ, UR7, !UP0 ;  /* 0x000000073f2d7287 */ /* 0x000fe4000c000000 */
[----:B------:R-:W-:-:S04]  /*1960*/  USHF.R.U32.HI UR4, URZ, 0x8, UR4 ;  /* 0x000000083f047899 */ /* 0x000fc80008011604 */
[----:B------:R-:W-:Y:S01]  /*1970*/  ISETP.GT.AND P0, PT, R152, UR45, PT ;  /* 0x0000002d98007c0c */ /* 0x000fe2000bf04270 */
[----:B------:R-:W-:-:S03]  /*1980*/  ULEA.HI UR5, UR5, UR4, URZ, 0x10 ;  /* 0x0000000405057291 */ /* 0x000fc6000f8f803f */
[----:B------:R-:W-:Y:S01]  /*1990*/  UMOV UR4, URZ ;  /* 0x0000003f00047c82 */ /* 0x000fe20008000000 */
[----:B------:R-:W-:Y:S02]  /*19a0*/  ULOP3.LUT UR43, UR5, 0xff, URZ, 0xc0, !UPT ;  /* 0x000000ff052b7892 */ /* 0x000fe4000f8ec03f */
[----:B------:R-:W-:-:S06]  /*19b0*/  USHF.R.U32.HI UR44, URZ, 0x10, UR5 ;  /* 0x000000103f2c7899 */ /* 0x000fcc0008011605 */
[----:B------:R-:W-:Y:S06]  /*19c0*/  @!P0 BRA `(.L_x_2507) ;  /* 0x0000000000988947 */ /* 0x000fec0003800000 */
[----:B------:R-:W-:Y:S01]  /*19d0*/  UISETP.NE.AND UP0, UPT, UR44, URZ, UPT ;  /* 0x0000003f2c00728c */ /* 0x000fe2000bf05270 */
[----:B------:R-:W-:-:S03]  /*19e0*/  ULDC UR4, c[0x0][0x9f0] ;  /* 0x00027c0000047ab9 */ /* 0x000fc60000000800 */
[----:B------:R-:W-:-:S03]  /*19f0*/  USEL UR9, UR44, UR4, UP0 ;  /* 0x000000042c097287 */ /* 0x000fc60008000000 */
[----:B------:R-:W-:-:S03]  /*1a00*/  UMOV UR4, URZ ;  /* 0x0000003f00047c82 */ /* 0x000fc60008000000 */
[----:B------:R-:W-:-:S05]  /*1a10*/  IMAD.U32 R5, RZ, RZ, UR9 ;  /* 0x00000009ff057e24 */ /* 0x000fca000f8e00ff */
        /* <DEDUP_REMOVED lines=33> */
.L_x_2507:
        /* <DEDUP_REMOVED lines=107> */
.L_x_2509:
        /* <DEDUP_REMOVED lines=13> */
.L_x_2704:
[----:B------:R-:W-:Y:S01]  /*23b0*/  IMAD.U32 R0, RZ, RZ, UR46 ;  /* 0x0000002eff007e24 */ /* 0x000fe2000f8e00ff */
[----:B------:R-:W-:Y:S05]  /*23c0*/  WARPSYNC.ALL ;  /* 0x0000000000007948 */ /* 0x000fea0003800000 */
[----:B------:R1:W-:Y:S01]  /*23d0*/  BAR.SYNC.DEFER_BLOCKING R7, 0x100 ;  /* 0x000400070000751d */ /* 0x0003e20000010000 */
[----:B------:R-:W-:-:S13]  /*23e0*/  ISETP.NE.AND P0, PT, R0, 0x3, PT ;  /* 0x000000030000780c */ /* 0x000fda0003f05270 */
[----:B-1----:R-:W-:Y:S05]  /*23f0*/  @!P0 BRA `(.L_x_2511) ;  /* 0x0000000000048947 */ /* 0x002fea0003800000 */
[----:B------:R-:W-:Y:S01]  /*2400*/  BPT.TRAP 0x1 ;  /* 0x000000040000795c */ /* 0x000fe20000300000 */
.L_x_2511:
[----:B------:R-:W-:Y:S01]  /*2410*/  R2UR UR22, R6 ;  /* 0x00000000061672ca */ /* 0x000fe200000e0000 */
[----:B------:R-:W-:-:S05]  /*2420*/  IMAD.U32 R8, RZ, RZ, UR37 ;  /* 0x00000025ff087e24 */ /* 0x000fca000f8e00ff */
[----:B------:R-:W-:-:S07]  /*2430*/  SHF.L.U32 R8, R8, 0x1f, RZ ;  /* 0x0000001f08087819 */ /* 0x000fce00000006ff */
[----:B------:R-:W-:-:S09]  /*2440*/  ULEA UR22, UR38, UR22, 0x3 ;  /* 0x0000001626167291 */ /* 0x000fd2000f8e183f */
[----:B------:R1:W2:Y:S01]  /*2450*/  SYNCS.PHASECHK.TRANS64.TRYWAIT P1, [UR22+0x22830], R8 ;  /* 0x02283008ff0075a7 */ /* 0x0002a20008020156 */
[----:B------:R-:W-:Y:S05]  /*2460*/  @!P0 BRA `(.L_x_2512) ;  /* 0x0000000000048947 */ /* 0x000fea0003800000 */
[----:B------:R-:W-:Y:S01]  /*2470*/  BPT.TRAP 0x1 ;  /* 0x000000040000795c */ /* 0x000fe20000300000 */
.L_x_2512:
[----:B--2---:R-:W-:Y:S05]  /*2480*/  @P1 BRA `(.L_x_2513) ;  /* 0x0000000000081947 */ /* 0x004fea0003800000 */
[----:B------:R-:W2:Y:S02]  /*2490*/  SYNCS.PHASECHK.TRANS64.TRYWAIT P1, [UR22+0x22830], R8 ;  /* 0x02283008ff0075a7 */ /* 0x000ea40008020156 */
[----:B--2---:R-:W-:Y:S05]  /*24a0*/  @!P1 BRA `(.L_x_2514) ;  /* 0x0000016000409947 */ /* 0x004fea0003800000 */
.L_x_2513:
        /* <DEDUP_REMOVED lines=8> */
[----:B------:R-:W2:Y:S01]  /*2530*/  S2R R0, SR_TID.X ;  /* 0x0000000000007919 */ /* 0x000ea20000002100 */
        /* <DEDUP_REMOVED lines=15> */
[----:B--2---:R-:W-:-:S04]  /*2630*/  SHF.R.U32.HI R0, RZ, 0x7, R0 ;  /* 0x00000007ff007819 */ /* 0x004fc80000011600 */
[----:B0-----:R-:W-:Y:S01]  /*2640*/  IADD3 R3, -R0, 0xb, RZ ;  /* 0x0000000b00037810 */ /* 0x001fe20007ffe1ff */
        /* <DEDUP_REMOVED lines=13> */
.L_x_2515:
[----:B------:R-:W2:Y:S01]  /*2720*/  LDC R0, c[0x0][0x448] ;  /* 0x00011200ff007b82 */ /* 0x000ea20000000800 */
[----:B------:R-:W-:Y:S02]  /*2730*/  UIADD3 UR6, UR22, 0x22840, URZ ;  /* 0x0002284016067890 */ /* 0x000fe4000fffe03f */
[----:B------:R-:W-:Y:S01]  /*2740*/  UISETP.NE.AND UP0, UPT, UR47, URZ, UPT ;  /* 0x0000003f2f00728c */ /* 0x000fe2000bf05270 */
[----:B------:R-:W-:Y:S01]  /*2750*/  ULDC UR23, c[0x0][0x9dc] ;  /* 0x0002770000177ab9 */ /* 0x000fe20000000800 */
[----:B------:R-:W-:-:S03]  /*2760*/  ULDC UR14, c[0x0][0x9e0] ;  /* 0x00027800000e7ab9 */ /* 0x000fc60000000800 */
[----:B------:R-:W3:Y:S01]  /*2770*/  S2UR UR7, SR_CgaCtaId ;  /* 0x00000000000779c3 */ /* 0x000ee20000008800 */
[----:B--2---:R-:W-:Y:S01]  /*2780*/  ISETP.NE.AND P1, PT, R0, 0x1, PT ;  /* 0x000000010000780c */ /* 0x004fe20003f25270 */
[----:B------:R-:W-:-:S04]  /*2790*/  VIADD R0, R22, UR42 ;  /* 0x0000002a16007c36 */ /* 0x000fc80008000000 */
[----:B------:R-:W-:Y:S01]  /*27a0*/  IMAD.MOV.U32 R2, RZ, RZ, R0 ;  /* 0x000000ffff027224 */ /* 0x000fe200078e0000 */
[----:B---3--:R-:W-:-:S07]  /*27b0*/  UPRMT UR6, UR7, 0x654, UR6 ;  /* 0x0000065407067896 */ /* 0x008fce0008000006 */
[----:B------:R-:W2:Y:S08]  /*27c0*/  @P1 LDC R5, c[0x0][0x44c] ;  /* 0x00011300ff051b82 */ /* 0x000eb00000000800 */
[----:B------:R-:W3:Y:S01]  /*27d0*/  @P1 LDC R9, c[0x0][0x450] ;  /* 0x00011400ff091b82 */ /* 0x000ee20000000800 */
[----:B------:R-:W-:Y:S01]  /*27e0*/  SYNCS.ARRIVE.TRANS64.RED.A1T0 RZ, [UR6], RZ ;  /* 0x000000ffffff79a7 */ /* 0x000fe20008100406 */
[----:B------:R-:W-:Y:S01]  /*27f0*/  ULOP3.LUT UR6, URZ, UR23, URZ, 0x33, !UPT ;  /* 0x000000173f067292 */ /* 0x000fe2000f8e333f */
[----:B--2---:R-:W-:-:S04]  /*2800*/  @P1 IMAD.HI.U32 R4, R0, R5, RZ ;  /* 0x0000000500041227 */ /* 0x004fc800078e00ff */
[C---:B------:R-:W-:Y:S01]  /*2810*/  IMAD R0, R152.reuse, -0x60, R19 ;  /* 0xffffffa098007824 */ /* 0x040fe200078e0213 */
[----:B---3--:R-:W-:Y:S01]  /*2820*/  @P1 SHF.R.U32.HI R2, RZ, R9, R4 ;  /* 0x00000009ff021219 */ /* 0x008fe20000011604 */
[----:B------:R-:W-:Y:S01]  /*2830*/  IMAD.MOV.U32 R9, RZ, RZ, -0x60 ;  /* 0xffffffa0ff097424 */ /* 0x000fe200078e00ff */
[----:B------:R-:W-:Y:S02]  /*2840*/  PLOP3.LUT P1, PT, PT, PT, UP0, 0x40, 0x0 ;  /* 0x000000000000781c */ /* 0x000fe40003f2e808 */
[C-C-:B------:R-:W-:Y:S01]  /*2850*/  IADD3 R5, -R17.reuse, 0x61, R0.reuse ;  /* 0x0000006111057810 */ /* 0x140fe20007ffe100 */
[----:B------:R-:W2:Y:S01]  /*2860*/  SHFL.IDX PT, R10, R2, RZ, 0x1c1f ;  /* 0x001c1fff020a7589 */ /* 0x000ea200000e0000 */
[----:B------:R-:W-:Y:S01]  /*2870*/  IMAD R14, R152, R9, 0x60 ;  /* 0x00000060980e7424 */ /* 0x000fe200078e0209 */
[----:B------:R-:W-:Y:S02]  /*2880*/  IADD3 R9, -R17, 0x60, R0 ;  /* 0x0000006011097810 */ /* 0x000fe40007ffe100 */
[----:B------:R-:W-:-:S02]  /*2890*/  IMAD.IADD R5, R5, 0x1, -R18 ;  /* 0x0000000105057824 */ /* 0x000fc400078e0a12 */
[----:B------:R-:W-:Y:S02]  /*28a0*/  IMAD.IADD R20, R14, 0x1, -R17 ;  /* 0x000000010e147824 */ /* 0x000fe400078e0a11 */
[C---:B------:R-:W-:Y:S02]  /*28b0*/  VIADD R12, R5.reuse, UR14 ;  /* 0x0000000e050c7c36 */ /* 0x040fe40008000000 */
[----:B------:R-:W-:-:S03]  /*28c0*/  VIADD R11, R5, UR6 ;  /* 0x00000006050b7c36 */ /* 0x000fc60008000000 */
[----:B--2---:R-:W-:Y:S01]  /*28d0*/  VIADDMNMX R0, R10, R12, R9, PT ;  /* 0x0000000c0a007246 */ /* 0x004fe20003800109 */
[----:B------:R-:W-:Y:S01]  /*28e0*/  IMAD.IADD R4, R11, 0x1, R10 ;  /* 0x000000010b047824 */ /* 0x000fe200078e020a */
[----:B------:R-:W-:Y:S06]  /*28f0*/  @P1 BRA `(.L_x_2516) ;  /* 0x00000000005c1947 */ /* 0x000fec0003800000 */
[----:B------:R-:W-:Y:S01]  /*2900*/  IADD3 R5, -R18, R19, R10 ;  /* 0x0000001312057210 */ /* 0x000fe20007ffe10a */
[----:B------:R-:W-:Y:S03]  /*2910*/  BSSY B0, `(.L_x_2517) ;  /* 0x0000012000007945 */ /* 0x000fe60003800000 */
[----:B------:R-:W-:-:S13]  /*2920*/  ISETP.GT.AND P1, PT, R5, -0x1, PT ;  /* 0xffffffff0500780c */ /* 0x000fda0003f24270 */
[----:B------:R-:W-:Y:S05]  /*2930*/  @P1 BRA `(.L_x_2518) ;  /* 0x0000000000241947 */ /* 0x000fea0003800000 */
[----:B------:R-:W-:Y:S01]  /*2940*/  ULDC UR6, c[0x0][0x9e4] ;  /* 0x0002790000067ab9 */ /* 0x000fe20000000800 */
[----:B------:R-:W-:Y:S01]  /*2950*/  LOP3.LUT R5, RZ, R5, RZ, 0x33, !PT ;  /* 0x00000005ff057212 */ /* 0x000fe200078e33ff */
[----:B------:R-:W-:-:S05]  /*2960*/  IMAD.U32 R13, RZ, RZ, UR6 ;  /* 0x00000006ff0d7e24 */ /* 0x000fca000f8e00ff */
[----:B------:R-:W-:-:S13]  /*2970*/  ISETP.NE.AND P1, PT, R13, 0x1, PT ;  /* 0x000000010d00780c */ /* 0x000fda0003f25270 */
[----:B------:R-:W2:Y:S02]  /*2980*/  @P1 LDC.64 R72, c[0x0][0x9e8] ;  /* 0x00027a00ff481b82 */ /* 0x000ea40000000a00 */
[----:B--2---:R-:W-:-:S05]  /*2990*/  @P1 IMAD.HI.U32 R10, R5, R72, RZ ;  /* 0x00000048050a1227 */ /* 0x004fca00078e00ff */
[----:B------:R-:W-:-:S04]  /*29a0*/  @P1 SHF.R.U32.HI R5, RZ, R73, R10 ;  /* 0x00000049ff051219 */ /* 0x000fc8000001160a */
[----:B------:R-:W-:Y:S01]  /*29b0*/  LOP3.LUT R5, RZ, R5, RZ, 0x33, !PT ;  /* 0x00000005ff057212 */ /* 0x000fe200078e33ff */
[----:B------:R-:W-:Y:S06]  /*29c0*/  BRA `(.L_x_2519) ;  /* 0x0000000000187947 */ /* 0x000fec0003800000 */
.L_x_2518:
[----:B------:R-:W-:Y:S02]  /*29d0*/  ULDC UR6, c[0x0][0x9e4] ;  /* 0x0002790000067ab9 */ /* 0x000fe40000000800 */
[----:B------:R-:W-:-:S05]  /*29e0*/  IMAD.U32 R13, RZ, RZ, UR6 ;  /* 0x00000006ff0d7e24 */ /* 0x000fca000f8e00ff */
[----:B------:R-:W-:-:S13]  /*29f0*/  ISETP.NE.AND P1, PT, R13, 0x1, PT ;  /* 0x000000010d00780c */ /* 0x000fda0003f25270 */
[----:B------:R-:W2:Y:S02]  /*2a00*/  @P1 LDC.64 R72, c[0x0][0x9e8] ;  /* 0x00027a00ff481b82 */ /* 0x000ea40000000a00 */
[----:B--2---:R-:W-:-:S05]  /*2a10*/  @P1 IMAD.HI.U32 R10, R5, R72, RZ ;  /* 0x00000048050a1227 */ /* 0x004fca00078e00ff */
[----:B------:R-:W-:-:S07]  /*2a20*/  @P1 SHF.R.U32.HI R5, RZ, R73, R10 ;  /* 0x00000049ff051219 */ /* 0x000fce000001160a */
.L_x_2519:
[----:B------:R-:W-:Y:S05]  /*2a30*/  BSYNC B0 ;  /* 0x0000000000007941 */ /* 0x000fea0003800000 */
.L_x_2517:
[----:B------:R-:W-:-:S05]  /*2a40*/  IMAD R5, R5, R13, R20 ;  /* 0x0000000d05057224 */ /* 0x000fca00078e0214 */
[----:B------:R-:W-:Y:S02]  /*2a50*/  VIADDMNMX R0, R5, R13, R0, PT ;  /* 0x0000000d05007246 */ /* 0x000fe40003800100 */
[----:B------:R-:W-:-:S07]  /*2a60*/  VIMNMX R4, R4, R5, !PT ;  /* 0x0000000504047248 */ /* 0x000fce0007fe0100 */
.L_x_2516:
[C---:B------:R-:W-:Y:S01]  /*2a70*/  ISETP.GE.AND P1, PT, R14.reuse, 0x2, PT ;  /* 0x000000020e00780c */ /* 0x040fe20003f26270 */
[----:B------:R-:W2:Y:S01]  /*2a80*/  SHFL.IDX PT, R2, R2, 0x1, 0x1c1f ;  /* 0x003c1f0002027f89 */ /* 0x000ea200000e0000 */
[----:B------:R-:W-:Y:S01]  /*2a90*/  ISETP.GE.AND P5, PT, R14, 0xa, PT ;  /* 0x0000000a0e00780c */ /* 0x000fe20003fa6270 */
[----:B------:R-:W-:Y:S01]  /*2aa0*/  UISETP.NE.AND UP0, UPT, UR47, URZ, UPT ;  /* 0x0000003f2f00728c */ /* 0x000fe2000bf05270 */
[----:B------:R-:W-:Y:S02]  /*2ab0*/  ISETP.GT.AND P3, PT, R4, 0x1, !P1 ;  /* 0x000000010400780c */ /* 0x000fe40004f64270 */
[----:B------:R-:W-:Y:S02]  /*2ac0*/  ISETP.GE.AND P2, PT, R14, 0x9, PT ;  /* 0x000000090e00780c */ /* 0x000fe40003f46270 */
[----:B------:R-:W-:Y:S02]  /*2ad0*/  ISETP.LT.OR P3, PT, R0, 0x2, P3 ;  /* 0x000000020000780c */ /* 0x000fe40001f61670 */
[----:B------:R-:W-:-:S02]  /*2ae0*/  P2R R21, PR, RZ, 0x20 ;  /* 0x00000020ff157803 */ /* 0x000fc40000000000 */
[----:B------:R-:W-:Y:S02]  /*2af0*/  FSEL R25, R25, -INF , !P3 ;  /* 0xff80000019197808 */ /* 0x000fe40005800000 */
[C---:B------:R-:W-:Y:S02]  /*2b00*/  ISETP.GT.AND P3, PT, R4.reuse, 0x9, !P5 ;  /* 0x000000090400780c */ /* 0x040fe40006f64270 */
[----:B------:R-:W-:Y:S02]  /*2b10*/  ISETP.GT.AND P4, PT, R4, 0x8, !P2 ;  /* 0x000000080400780c */ /* 0x000fe40005784270 */
[----:B------:R-:W-:Y:S02]  /*2b20*/  ISETP.LT.OR P3, PT, R0, 0xa, P3 ;  /* 0x0000000a0000780c */ /* 0x000fe40001f61670 */
[----:B------:R-:W-:Y:S02]  /*2b30*/  ISETP.GE.AND P5, PT, R14, 0x11, PT ;  /* 0x000000110e00780c */ /* 0x000fe40003fa6270 */
[----:B------:R-:W-:-:S02]  /*2b40*/  FSEL R29, R29, -INF , !P3 ;  /* 0xff8000001d1d7808 */ /* 0x000fc40005800000 */
[----:B------:R-:W-:Y:S01]  /*2b50*/  ISETP.LT.OR P4, PT, R0, 0x9, P4 ;  /* 0x000000090000780c */ /* 0x000fe20002781670 */
[----:B--2---:R-:W-:Y:S01]  /*2b60*/  IMAD.IADD R10, R11, 0x1, R2 ;  /* 0x000000010b0a7824 */ /* 0x004fe200078e0202 */
[----:B------:R-:W-:Y:S02]  /*2b70*/  ISETP.GT.AND P3, PT, R4, 0x10, !P5 ;  /* 0x000000100400780c */ /* 0x000fe40006f64270 */
[----:B------:R-:W-:Y:S02]  /*2b80*/  FSEL R28, R28, -INF , !P4 ;  /* 0xff8000001c1c7808 */ /* 0x000fe40006000000 */
        /* <DEDUP_REMOVED lines=81> */
[----:B------:R-:W-:Y:S02]  /*30a0*/  P2R R72, PR, RZ, 0x20 ;  /* 0x00000020ff487803 */ /* 0x000fe40000000000 */
[----:B------:R-:W-:Y:S02]  /*30b0*/  FSEL R64, R64, -INF , !P3 ;  /* 0xff80000040407808 */ /* 0x000fe40005800000 */
[C---:B------:R-:W-:Y:S02]  /*30c0*/  ISETP.GE.AND P3, PT, R14.reuse, 0x52, PT ;  /* 0x000000520e00780c */ /* 0x040fe40003f66270 */
[----:B------:R-:W-:Y:S02]  /*30d0*/  ISETP.GE.AND P6, PT, R14, 0x1, PT ;  /* 0x000000010e00780c */ /* 0x000fe40003fc6270 */
[----:B------:R-:W-:Y:S02]  /*30e0*/  ISETP.GT.AND P4, PT, R4, 0x51, !P3 ;  /* 0x000000510400780c */ /* 0x000fe40005f84270 */
[----:B------:R-:W-:-:S02]  /*30f0*/  P2R R15, PR, RZ, 0x40 ;  /* 0x00000040ff0f7803 */ /* 0x000fc40000000000 */
[----:B------:R-:W-:-:S04]  /*3100*/  ISETP.LT.OR P4, PT, R0, 0x52, P4 ;  /* 0x000000520000780c */ /* 0x000fc80002781670 */
[----:B------:R-:W-:Y:S02]  /*3110*/  FSEL R65, R65, -INF , !P4 ;  /* 0xff80000041417808 */ /* 0x000fe40006000000 */
[----:B------:R-:W-:-:S04]  /*3120*/  ISETP.GE.AND P4, PT, R14, 0x59, PT ;  /* 0x000000590e00780c */ /* 0x000fc80003f86270 */
[----:B------:R-:W-:-:S04]  /*3130*/  ISETP.GT.AND P5, PT, R4, 0x58, !P4 ;  /* 0x000000580400780c */ /* 0x000fc800067a4270 */
[----:B------:R-:W-:-:S04]  /*3140*/  ISETP.LT.OR P5, PT, R0, 0x59, P5 ;  /* 0x000000590000780c */ /* 0x000fc80002fa1670 */
[----:B------:R-:W-:Y:S02]  /*3150*/  FSEL R68, R68, -INF , !P5 ;  /* 0xff80000044447808 */ /* 0x000fe40006800000 */
[----:B------:R-:W-:-:S04]  /*3160*/  ISETP.GT.AND P5, PT, R4, RZ, !P6 ;  /* 0x000000ff0400720c */ /* 0x000fc800077a4270 */
[----:B------:R-:W-:-:S04]  /*3170*/  ISETP.LT.OR P5, PT, R0, 0x1, P5 ;  /* 0x000000010000780c */ /* 0x000fc80002fa1670 */
[----:B------:R-:W-:Y:S02]  /*3180*/  FSEL R13, R24, -INF , !P5 ;  /* 0xff800000180d7808 */ /* 0x000fe40006800000 */
[----:B------:R-:W-:-:S04]  /*3190*/  ISETP.GE.AND P5, PT, R14, 0x5a, PT ;  /* 0x0000005a0e00780c */ /* 0x000fc80003fa6270 */
[----:B------:R-:W-:-:S04]  /*31a0*/  ISETP.GT.AND P6, PT, R4, 0x59, !P5 ;  /* 0x000000590400780c */ /* 0x000fc80006fc4270 */
[----:B------:R-:W-:Y:S02]  /*31b0*/  ISETP.LT.OR P6, PT, R0, 0x5a, P6 ;  /* 0x0000005a0000780c */ /* 0x000fe400037c1670 */
[----:B------:R-:W-:Y:S02]  /*31c0*/  VIADDMNMX R0, R2, R12, R9, PT ;  /* 0x0000000c02007246 */ /* 0x000fe40003800109 */
[----:B------:R-:W-:Y:S02]  /*31d0*/  FSEL R69, R69, -INF , !P6 ;  /* 0xff80000045457808 */ /* 0x000fe40007000000 */
[----:B------:R-:W-:-:S13]  /*31e0*/  PLOP3.LUT P6, PT, PT, PT, UP0, 0x40, 0x0 ;  /* 0x000000000000781c */ /* 0x000fda0003fce808 */
[----:B------:R-:W-:Y:S05]  /*31f0*/  @P6 BRA `(.L_x_2520) ;  /* 0x00000000005c6947 */ /* 0x000fea0003800000 */
        /* <DEDUP_REMOVED lines=13> */
.L_x_2522:
[----:B------:R-:W-:Y:S02]  /*32d0*/  ULDC UR6, c[0x0][0x9e4] ;  /* 0x0002790000067ab9 */ /* 0x000fe40000000800 */
[----:B------:R-:W-:-:S05]  /*32e0*/  IMAD.U32 R2, RZ, RZ, UR6 ;  /* 0x00000006ff027e24 */ /* 0x000fca000f8e00ff */
[----:B------:R-:W-:-:S13]  /*32f0*/  ISETP.NE.AND P6, PT, R2, 0x1, PT ;  /* 0x000000010200780c */ /* 0x000fda0003fc5270 */
[----:B------:R-:W2:Y:S02]  /*3300*/  @P6 LDC.64 R4, c[0x0][0x9e8] ;  /* 0x00027a00ff046b82 */ /* 0x000ea40000000a00 */
[----:B--2---:R-:W-:-:S05]  /*3310*/  @P6 IMAD.HI.U32 R4, R9, R4, RZ ;  /* 0x0000000409046227 */ /* 0x004fca00078e00ff */
[----:B------:R-:W-:-:S07]  /*3320*/  @P6 SHF.R.U32.HI R9, RZ, R5, R4 ;  /* 0x00000005ff096219 */ /* 0x000fce0000011604 */
.L_x_2523:
[----:B------:R-:W-:Y:S05]  /*3330*/  BSYNC B0 ;  /* 0x0000000000007941 */ /* 0x000fea0003800000 */
.L_x_2521:
[----:B------:R-:W-:-:S05]  /*3340*/  IMAD R9, R9, R2, R20 ;  /* 0x0000000209097224 */ /* 0x000fca00078e0214 */
[----:B------:R-:W-:Y:S02]  /*3350*/  VIADDMNMX R0, R9, R2, R0, PT ;  /* 0x0000000209007246 */ /* 0x000fe40003800100 */
[----:B------:R-:W-:-:S07]  /*3360*/  VIMNMX R10, R10, R9, !PT ;  /* 0x000000090a0a7248 */ /* 0x000fce0007fe0100 */
.L_x_2520:
[C---:B------:R-:W-:Y:S01]  /*3370*/  ISETP.GT.AND P1, PT, R10.reuse, 0x1, !P1 ;  /* 0x000000010a00780c */ /* 0x040fe20004f24270 */
[----:B------:R-:W-:Y:S01]  /*3380*/  ULDC UR10, c[0x0][0x988] ;  /* 0x00026200000a7ab9 */ /* 0x000fe20000000800 */
[----:B------:R-:W-:Y:S02]  /*3390*/  ISETP.GT.AND P2, PT, R10, 0x8, !P2 ;  /* 0x000000080a00780c */ /* 0x000fe40005744270 */
[C---:B------:R-:W-:Y:S02]  /*33a0*/  ISETP.LT.OR P1, PT, R0.reuse, 0x2, P1 ;  /* 0x000000020000780c */ /* 0x040fe40000f21670 */
[----:B------:R-:W-:Y:S02]  /*33b0*/  ISETP.LT.OR P2, PT, R0, 0x9, P2 ;  /* 0x000000090000780c */ /* 0x000fe40001741670 */
[----:B------:R-:W-:Y:S02]  /*33c0*/  FSEL R27, R27, -INF , !P1 ;  /* 0xff8000001b1b7808 */ /* 0x000fe40004800000 */
[----:B------:R-:W-:-:S02]  /*33d0*/  ISETP.NE.AND P1, PT, R21, RZ, PT ;  /* 0x000000ff1500720c */ /* 0x000fc40003f25270 */
[----:B------:R-:W-:Y:S02]  /*33e0*/  FSEL R30, R30, -INF , !P2 ;  /* 0xff8000001e1e7808 */ /* 0x000fe40005000000 */
[----:B------:R-:W-:Y:S02]  /*33f0*/  ISETP.GT.AND P1, PT, R10, 0x9, !P1 ;  /* 0x000000090a00780c */ /* 0x000fe40004f24270 */
[----:B------:R-:W-:Y:S02]  /*3400*/  ISETP.NE.AND P2, PT, R74, RZ, PT ;  /* 0x000000ff4a00720c */ /* 0x000fe40003f45270 */
[----:B------:R-:W-:Y:S02]  /*3410*/  ISETP.LT.OR P1, PT, R0, 0xa, P1 ;  /* 0x0000000a0000780c */ /* 0x000fe40000f21670 */
[----:B------:R-:W-:Y:S02]  /*3420*/  FMNMX.FTZ R5, R13, R25, !PT ;  /* 0x000000190d057209 */ /* 0x000fe40007810000 */
[----:B------:R-:W-:-:S02]  /*3430*/  FSEL R31, R31, -INF , !P1 ;  /* 0xff8000001f1f7808 */ /* 0x000fc40004800000 */
[----:B------:R-:W-:Y:S02]  /*3440*/  ISETP.NE.AND P1, PT, R72, RZ, PT ;  /* 0x000000ff4800720c */ /* 0x000fe40003f25270 */
[----:B------:R-:W-:Y:S02]  /*3450*/  ISETP.NE.AND P6, PT, R75, RZ, PT ;  /* 0x000000ff4b00720c */ /* 0x000fe40003fc5270 */
        /* <DEDUP_REMOVED lines=53> */
[----:B------:R-:W-:Y:S01]  /*37b0*/  ISETP.NE.AND P2, PT, R85, RZ, PT ;  /* 0x000000ff5500720c */ /* 0x000fe20003f45270 */
[----:B------:R-:W2:Y:S01]  /*37c0*/  SHFL.BFLY PT, R5, R2, 0x2, 0x1f ;  /* 0x0c401f0002057f89 */ /* 0x000ea200000e0000 */
[----:B------:R-:W-:Y:S02]  /*37d0*/  ISETP.LT.OR P1, PT, R0, 0x31, P1 ;  /* 0x000000310000780c */ /* 0x000fe40000f21670 */
[----:B------:R-:W-:Y:S02]  /*37e0*/  ISETP.NE.AND P6, PT, R15, RZ, PT ;  /* 0x000000ff0f00720c */ /* 0x000fe40003fc5270 */
[----:B------:R-:W-:Y:S02]  /*37f0*/  FSEL R50, R50, -INF , !P1 ;  /* 0xff80000032327808 */ /* 0x000fe40004800000 */
[----:B------:R-:W-:-:S02]  /*3800*/  ISETP.NE.AND P1, PT, R81, RZ, PT ;  /* 0x000000ff5100720c */ /* 0x000fc40003f25270 */
[C---:B------:R-:W-:Y:S02]  /*3810*/  ISETP.GT.AND P3, PT, R10.reuse, 0x51, !P3 ;  /* 0x000000510a00780c */ /* 0x040fe40005f64270 */
[C---:B------:R-:W-:Y:S02]  /*3820*/  ISETP.GT.AND P1, PT, R10.reuse, 0x31, !P1 ;  /* 0x000000310a00780c */ /* 0x040fe40004f24270 */
[----:B------:R-:W-:Y:S02]  /*3830*/  ISETP.GT.AND P4, PT, R10, 0x58, !P4 ;  /* 0x000000580a00780c */ /* 0x000fe40006784270 */
[C---:B------:R-:W-:Y:S02]  /*3840*/  ISETP.LT.OR P1, PT, R0.reuse, 0x32, P1 ;  /* 0x000000320000780c */ /* 0x040fe40000f21670 */
[----:B------:R-:W-:Y:S02]  /*3850*/  ISETP.LT.OR P3, PT, R0, 0x52, P3 ;  /* 0x000000520000780c */ /* 0x000fe40001f61670 */
[----:B------:R-:W-:-:S02]  /*3860*/  FSEL R51, R51, -INF , !P1 ;  /* 0xff80000033337808 */ /* 0x000fc40004800000 */
[----:B------:R-:W-:Y:S02]  /*3870*/  ISETP.NE.AND P1, PT, R82, RZ, PT ;  /* 0x000000ff5200720c */ /* 0x000fe40003f25270 */
[C---:B------:R-:W-:Y:S02]  /*3880*/  ISETP.GT.AND P5, PT, R10.reuse, 0x59, !P5 ;  /* 0x000000590a00780c */ /* 0x040fe40006fa4270 */
[----:B------:R-:W-:Y:S02]  /*3890*/  ISETP.GT.AND P1, PT, R10, 0x38, !P1 ;  /* 0x000000380a00780c */ /* 0x000fe40004f24270 */
[----:B--2---:R-:W-:Y:S02]  /*38a0*/  FMNMX.FTZ R9, R2, R5, !PT ;  /* 0x0000000502097209 */ /* 0x004fe40007810000 */
[C---:B------:R-:W-:Y:S02]  /*38b0*/  ISETP.LT.OR P1, PT, R0.reuse, 0x39, P1 ;  /* 0x000000390000780c */ /* 0x040fe40000f21670 */
[----:B------:R-:W-:Y:S01]  /*38c0*/  ISETP.LT.OR P4, PT, R0, 0x59, P4 ;  /* 0x000000590000780c */ /* 0x000fe20002781670 */
[----:B------:R-:W2:Y:S01]  /*38d0*/  SHFL.BFLY PT, R4, R9, 0x1, 0x1f ;  /* 0x0c201f0009047f89 */ /* 0x000ea200000e0000 */
[----:B------:R-:W-:-:S02]  /*38e0*/  FSEL R54, R54, -INF , !P1 ;  /* 0xff80000036367808 */ /* 0x000fc40004800000 */
[----:B------:R-:W-:Y:S02]  /*38f0*/  ISETP.NE.AND P1, PT, R83, RZ, PT ;  /* 0x000000ff5300720c */ /* 0x000fe40003f25270 */
[----:B------:R-:W-:Y:S02]  /*3900*/  FSEL R67, R67, -INF , !P3 ;  /* 0xff80000043437808 */ /* 0x000fe40005800000 */
[----:B------:R-:W-:Y:S02]  /*3910*/  ISETP.GT.AND P1, PT, R10, 0x39, !P1 ;  /* 0x000000390a00780c */ /* 0x000fe40004f24270 */
[C---:B------:R-:W-:Y:S02]  /*3920*/  ISETP.LT.OR P5, PT, R0.reuse, 0x5a, P5 ;  /* 0x0000005a0000780c */ /* 0x040fe40002fa1670 */
[----:B------:R-:W-:Y:S02]  /*3930*/  ISETP.LT.OR P1, PT, R0, 0x3a, P1 ;  /* 0x0000003a0000780c */ /* 0x000fe40000f21670 */
[----:B------:R-:W-:-:S02]  /*3940*/  FSEL R70, R70, -INF , !P4 ;  /* 0xff80000046467808 */ /* 0x000fc40006000000 */
[----:B------:R-:W-:Y:S02]  /*3950*/  FSEL R55, R55, -INF , !P1 ;  /* 0xff80000037377808 */ /* 0x000fe40004800000 */
[----:B------:R-:W-:Y:S02]  /*3960*/  ISETP.NE.AND P1, PT, R84, RZ, PT ;  /* 0x000000ff5400720c */ /* 0x000fe40003f25270 */
[----:B------:R-:W-:Y:S02]  /*3970*/  FSEL R71, R71, -INF , !P5 ;  /* 0xff80000047477808 */ /* 0x000fe40006800000 */
[----:B------:R-:W-:Y:S02]  /*3980*/  ISETP.GT.AND P1, PT, R10, 0x40, !P1 ;  /* 0x000000400a00780c */ /* 0x000fe40004f24270 */
[----:B--2---:R-:W-:Y:S02]  /*3990*/  FMNMX.FTZ R4, R9, R4, !PT ;  /* 0x0000000409047209 */ /* 0x004fe40007810000 */
[----:B------:R-:W-:-:S03]  /*39a0*/  ISETP.LT.OR P1, PT, R0, 0x41, P1 ;  /* 0x000000410000780c */ /* 0x000fc60000f21670 */
[----:B------:R-:W-:Y:S01]  /*39b0*/  FMUL.FTZ R5, R4, UR10 ;  /* 0x0000000a04057c20 */ /* 0x000fe20008410000 */
        /* <DEDUP_REMOVED lines=9> */
[----:B------:R-:W-:-:S04]  /*3a50*/  FSETP.NEU.FTZ.AND P1, PT, R4, -INF , PT ;  /* 0xff8000000400780b */ /* 0x000fc80003f3d000 */
        /* <DEDUP_REMOVED lines=17> */
[----:B------:R-:W2:Y:S01]  /*3b70*/  MUFU.EX2 R9, R9 ;  /* 0x0000000900097308 */ /* 0x000ea20000000800 */
[----:B------:R-:W-:Y:S01]  /*3b80*/  ISETP.GT.AND P1, PT, R10, 0x49, !P2 ;  /* 0x000000490a00780c */ /* 0x000fe20005724270 */
[--C-:B------:R-:W-:Y:S01]  /*3b90*/  FFMA.FTZ R162, R36, UR10, -R12.reuse ;  /* 0x0000000a24a27c23 */ /* 0x100fe2000801080c */
[----:B------:R-:W-:Y:S01]  /*3ba0*/  FMNMX.FTZ R2, R38, R5, !PT ;  /* 0x0000000526027209 */ /* 0x000fe20007810000 */
[--C-:B------:R-:W-:Y:S01]  /*3bb0*/  FFMA.FTZ R21, R41, UR10, -R12.reuse ;  /* 0x0000000a29157c23 */ /* 0x100fe2000801080c */
[----:B------:R-:W-:Y:S01]  /*3bc0*/  ISETP.GT.AND P2, PT, R10, 0x50, !P6 ;  /* 0x000000500a00780c */ /* 0x000fe20007744270 */
[--C-:B------:R-:W-:Y:S01]  /*3bd0*/  FFMA.FTZ R15, R37, UR10, -R12.reuse ;  /* 0x0000000a250f7c23 */ /* 0x100fe2000801080c */
[----:B------:R-:W-:Y:S01]  /*3be0*/  FMNMX.FTZ R5, R39, R2, !PT ;  /* 0x0000000227057209 */ /* 0x000fe20007810000 */
[----:B------:R-:W3:Y:S01]  /*3bf0*/  MUFU.EX2 R158, R158 ;  /* 0x0000009e009e7308 */ /* 0x000ee20000000800 */
[----:B------:R-:W-:Y:S01]  /*3c00*/  ISETP.LT.OR P1, PT, R0, 0x4a, P1 ;  /* 0x0000004a0000780c */ /* 0x000fe20000f21670 */
[--C-:B------:R-:W-:Y:S01]  /*3c10*/  FFMA.FTZ R164, R40, UR10, -R12.reuse ;  /* 0x0000000a28a47c23 */ /* 0x100fe2000801080c */
[----:B------:R-:W-:Y:S01]  /*3c20*/  FMNMX.FTZ R2, R42, R5, !PT ;  /* 0x000000052a027209 */ /* 0x000fe20007810000 */
[--C-:B------:R-:W-:Y:S01]  /*3c30*/  FFMA.FTZ R166, R44, UR10, -R12.reuse ;  /* 0x0000000a2ca67c23 */ /* 0x100fe2000801080c */
[----:B------:R-:W-:Y:S01]  /*3c40*/  ISETP.LT.OR P2, PT, R0, 0x51, P2 ;  /* 0x000000510000780c */ /* 0x000fe20001741670 */
[--C-:B------:R-:W-:Y:S01]  /*3c50*/  FFMA.FTZ R25, R45, UR10, -R12.reuse ;  /* 0x0000000a2d197c23 */ /* 0x100fe2000801080c */
[----:B------:R-:W-:Y:S01]  /*3c60*/  FMNMX.FTZ R5, R43, R2, !PT ;  /* 0x000000022b057209 */ /* 0x000fe20007810000 */
[----:B------:R-:W4:Y:S01]  /*3c70*/  MUFU.EX2 R11, R11 ;  /* 0x0000000b000b7308 */ /* 0x000f220000000800 */
[----:B------:R-:W-:Y:S01]  /*3c80*/  FSEL R63, R63, -INF , !P1 ;  /* 0xff8000003f3f7808 */ /* 0x000fe20004800000 */
[----:B--2---:R-:W-:Y:S01]  /*3c90*/  FADD.FTZ R41, R156, R9 ;  /* 0x000000099c297221 */ /* 0x004fe20000010000 */
[----:B------:R-:W-:Y:S01]  /*3ca0*/  FMNMX.FTZ R2, R46, R5, !PT ;  /* 0x000000052e027209 */ /* 0x000fe20007810000 */
[--C-:B------:R-:W-:Y:S01]  /*3cb0*/  FFMA.FTZ R168, R48, UR10, -R12.reuse ;  /* 0x0000000a30a87c23 */ /* 0x100fe2000801080c */
[----:B------:R-:W-:Y:S01]  /*3cc0*/  FSEL R66, R66, -INF , !P2 ;  /* 0xff80000042427808 */ /* 0x000fe20005000000 */
        /* <DEDUP_REMOVED lines=11> */
[--C-:B------:R-:W-:Y:S01]  /*3d80*/  FFMA.FTZ R61, R61, UR10, -R12.reuse ;  /* 0x0000000a3d3d7c23 */ /* 0x100fe2000801080c */
[--C-:B------:R-:W-:Y:S01]  /*3d90*/  FFMA.FTZ R64, R64, UR10, -R12.reuse ;  /* 0x0000000a40407c23 */ /* 0x100fe2000801080c */
[----:B------:R-:W-:Y:S01]  /*3da0*/  FMNMX.FTZ R2, R54, R5, !PT ;  /* 0x0000000536027209 */ /* 0x000fe20007810000 */
[--C-:B------:R-:W-:Y:S01]  /*3db0*/  FFMA.FTZ R65, R65, UR10, -R12.reuse ;  /* 0x0000000a41417c23 */ /* 0x100fe2000801080c */
[----:B------:R-:W-:Y:S01]  /*3dc0*/  F2FP.F16.F32.PACK_AB R156, R9, R156 ;  /* 0x0000009c099c723e */ /* 0x000fe200000000ff */
[--C-:B------:R-:W-:Y:S01]  /*3dd0*/  FFMA.FTZ R68, R68, UR10, -R12.reuse ;  /* 0x0000000a44447c23 */ /* 0x100fe2000801080c */
[----:B------:R-:W-:Y:S01]  /*3de0*/  FMNMX.FTZ R5, R55, R2, !PT ;  /* 0x0000000237057209 */ /* 0x000fe20007810000 */
[----:B------:R-:W0:Y:S01]  /*3df0*/  MUFU.EX2 R162, R162 ;  /* 0x000000a200a27308 */ /* 0x000e220000000800 */
[----:B------:R-:W-:-:S02]  /*3e00*/  FFMA.FTZ R12, R69, UR10, -R12 ;  /* 0x0000000a450c7c23 */ /* 0x000fc4000801080c */
[----:B------:R-:W-:-:S04]  /*3e10*/  FMNMX.FTZ R2, R58, R5, !PT ;  /* 0x000000053a027209 */ /* 0x000fc80007810000 */
[----:B------:R-:W-:Y:S01]  /*3e20*/  FMNMX.FTZ R5, R59, R2, !PT ;  /* 0x000000023b057209 */ /* 0x000fe20007810000 */
[----:B------:R-:W1:Y:S03]  /*3e30*/  MUFU.EX2 R15, R15 ;  /* 0x0000000f000f7308 */ /* 0x000e660000000800 */
        /* <DEDUP_REMOVED lines=8> */
[----:B------:R-:W1:Y:S04]  /*3ec0*/  MUFU.EX2 R166, R166 ;  /* 0x000000a600a67308 */ /* 0x000e680000000800 */
[----:B------:R-:W3:Y:S04]  /*3ed0*/  SHFL.BFLY PT, R5, R0, 0x2, 0x1f ;  /* 0x0c401f0000057f89 */ /* 0x000ee800000e0000 */
[----:B------:R-:W-:Y:S08]  /*3ee0*/  MUFU.EX2 R25, R25 ;  /* 0x0000001900197308 */ /* 0x000ff00000000800 */
[----:B------:R-:W-:Y:S08]  /*3ef0*/  MUFU.EX2 R168, R168 ;  /* 0x000000a800a87308 */ /* 0x000ff00000000800 */
[----:B------:R-:W-:Y:S01]  /*3f00*/  MUFU.EX2 R29, R29 ;  /* 0x0000001d001d7308 */ /* 0x000fe20000000800 */
[----:B---3--:R-:W-:-:S07]  /*3f10*/  FMNMX.FTZ R2, R0, R5, !PT ;  /* 0x0000000500027209 */ /* 0x008fce0007810000 */
[----:B------:R-:W-:Y:S01]  /*3f20*/  MUFU.EX2 R170, R170 ;  /* 0x000000aa00aa7308 */ /* 0x000fe20000000800 */
[----:B------:R-:W3:Y:S07]  /*3f30*/  SHFL.BFLY PT, R5, R2, 0x1, 0x1f ;  /* 0x0c201f0002057f89 */ /* 0x000eee00000e0000 */
[----:B------:R-:W-:Y:S08]  /*3f40*/  MUFU.EX2 R33, R33 ;  /* 0x0000002100217308 */ /* 0x000ff00000000800 */
[----:B------:R-:W-:Y:S08]  /*3f50*/  MUFU.EX2 R172, R172 ;  /* 0x000000ac00ac7308 */ /* 0x000ff00000000800 */
[----:B------:R-:W-:Y:S01]  /*3f60*/  MUFU.EX2 R57, R57 ;  /* 0x0000003900397308 */ /* 0x000fe20000000800 */
[----:B---3--:R-:W-:Y:S01]  /*3f70*/  FMNMX.FTZ R5, R2, R5, !PT ;  /* 0x0000000502057209 */ /* 0x008fe20007810000 */
[----:B------:R-:W-:Y:S01]  /*3f80*/  FADD.FTZ R2, R158, R41 ;  /* 0x000000299e027221 */ /* 0x000fe20000010000 */
[----:B----4-:R-:W-:-:S02]  /*3f90*/  F2FP.F16.F32.PACK_AB R158, R11, R158 ;  /* 0x0000009e0b9e723e */ /* 0x010fc400000000ff */
[C---:B------:R-:W-:Y:S01]  /*3fa0*/  FSETP.NEU.FTZ.AND P1, PT, R5.reuse, -INF , PT ;  /* 0xff8000000500780b */ /* 0x040fe20003f3d000 */
[----:B------:R-:W-:Y:S01]  /*3fb0*/  FMUL.FTZ R0, R5, UR10 ;  /* 0x0000000a05007c20 */ /* 0x000fe20008410000 */
[----:B------:R-:W-:Y:S01]  /*3fc0*/  FADD.FTZ R41, R11, R2 ;  /* 0x000000020b297221 */ /* 0x000fe20000010000 */
[----:B------:R-:W-:Y:S03]  /*3fd0*/  MUFU.EX2 R60, R60 ;  /* 0x0000003c003c7308 */ /* 0x000fe60000000800 */
[----:B------:R-:W-:Y:S01]  /*3fe0*/  FSEL R0, R0, RZ, P1 ;  /* 0x000000ff00007208 */ /* 0x000fe20000800000 */
[----:B--2---:R-:W-:Y:S01]  /*3ff0*/  FADD.FTZ R2, R160, R41 ;  /* 0x00000029a0027221 */ /* 0x004fe20000010000 */
[----:B-----5:R-:W-:-:S03]  /*4000*/  F2FP.F16.F32.PACK_AB R160, R13, R160 ;  /* 0x000000a00da0723e */ /* 0x020fc600000000ff */
        /* <DEDUP_REMOVED lines=8> */
[----:B------:R-:W-:Y:S01]  /*4090*/  FFMA.FTZ R39, R39, UR10, -R0 ;  /* 0x0000000a27277c23 */ /* 0x000fe20008010800 */
[----:B------:R-:W-:Y:S01]  /*40a0*/  FADD.FTZ R45, R13, R2 ;  /* 0x000000020d2d7221 */ /* 0x000fe20000010000 */
[--C-:B------:R-:W-:Y:S01]  /*40b0*/  FFMA.FTZ R42, R42, UR10, -R0.reuse ;  /* 0x0000000a2a2a7c23 */ /* 0x100fe20008010800 */
[--C-:B------:R-:W-:Y:S01]  /*40c0*/  FFMA.FTZ R43, R43, UR10, -R0.reuse ;  /* 0x0000000a2b2b7c23 */ /* 0x100fe20008010800 */
[--C-:B------:R-:W-:Y:S01]  /*40d0*/  FFMA.FTZ R46, R46, UR10, -R0.reuse ;  /* 0x0000000a2e2e7c23 */ /* 0x100fe20008010800 */
[----:B0-----:R-:W-:Y:S01]  /*40e0*/  FADD.FTZ R10, R162, R45 ;  /* 0x0000002da20a7221 */ /* 0x001fe20000010000 */
[----:B------:R-:W0:Y:S01]  /*40f0*/  MUFU.EX2 R27, R27 ;  /* 0x0000001b001b7308 */ /* 0x000e220000000800 */
[--C-:B------:R-:W-:Y:S01]  /*4100*/  FFMA.FTZ R47, R47, UR10, -R0.reuse ;  /* 0x0000000a2f2f7c23 */ /* 0x100fe20008010800 */
[----:B------:R-:W-:Y:S01]  /*4110*/  FFMA.FTZ R50, R50, UR10, -R0 ;  /* 0x0000000a32327c23 */ /* 0x000fe20008010800 */
[----:B-1----:R-:W-:Y:S01]  /*4120*/  FADD.FTZ R45, R15, R10 ;  /* 0x0000000a0f2d7221 */ /* 0x002fe20000010000 */
[--C-:B------:R-:W-:Y:S01]  /*4130*/  FFMA.FTZ R51, R51, UR10, -R0.reuse ;  /* 0x0000000a33337c23 */ /* 0x100fe20008010800 */
[--C-:B------:R-:W-:Y:S01]  /*4140*/  FFMA.FTZ R54, R54, UR10, -R0.reuse ;  /* 0x0000000a36367c23 */ /* 0x100fe20008010800 */
[--C-:B------:R-:W-:Y:S01]  /*4150*/  FFMA.FTZ R55, R55, UR10, -R0.reuse ;  /* 0x0000000a37377c23 */ /* 0x100fe20008010800 */
[----:B------:R-:W-:Y:S01]  /*4160*/  FADD.FTZ R10, R164, R45 ;  /* 0x0000002da40a7221 */ /* 0x000fe20000010000 */
[----:B------:R-:W1:Y:S01]  /*4170*/  MUFU.EX2 R30, R30 ;  /* 0x0000001e001e7308 */ /* 0x000e620000000800 */
[--C-:B------:R-:W-:Y:S01]  /*4180*/  FFMA.FTZ R58, R58, UR10, -R0.reuse ;  /* 0x0000000a3a3a7c23 */ /* 0x100fe20008010800 */
[----:B------:R-:W-:Y:S01]  /*4190*/  FFMA.FTZ R59, R59, UR10, -R0 ;  /* 0x0000000a3b3b7c23 */ /* 0x000fe20008010800 */
[----:B------:R-:W-:Y:S01]  /*41a0*/  FADD.FTZ R45, R21, R10 ;  /* 0x0000000a152d7221 */ /* 0x000fe20000010000 */
[--C-:B------:R-:W-:Y:S01]  /*41b0*/  FFMA.FTZ R62, R62, UR10, -R0.reuse ;  /* 0x0000000a3e3e7c23 */ /* 0x100fe20008010800 */
[--C-:B------:R-:W-:Y:S01]  /*41c0*/  FFMA.FTZ R63, R63, UR10, -R0.reuse ;  /* 0x0000000a3f3f7c23 */ /* 0x100fe20008010800 */
[--C-:B------:R-:W-:Y:S01]  /*41d0*/  FFMA.FTZ R66, R66, UR10, -R0.reuse ;  /* 0x0000000a42427c23 */ /* 0x100fe20008010800 */
[----:B------:R-:W-:Y:S01]  /*41e0*/  FADD.FTZ R10, R166, R45 ;  /* 0x0000002da60a7221 */ /* 0x000fe20000010000 */
[----:B------:R-:W2:Y:S01]  /*41f0*/  MUFU.EX2 R31, R31 ;  /* 0x0000001f001f7308 */ /* 0x000ea20000000800 */
[----:B0-----:R-:W-:Y:S01]  /*4200*/  FADD.FTZ R41, R26, R27 ;  /* 0x0000001b1a297221 */ /* 0x001fe20000010000 */
[----:B------:R-:W-:Y:S01]  /*4210*/  FFMA.FTZ R67, R67, UR10, -R0 ;  /* 0x0000000a43437c23 */ /* 0x000fe20008010800 */
[----:B------:R-:W-:Y:S01]  /*4220*/  FADD.FTZ R45, R25, R10 ;  /* 0x0000000a192d7221 */ /* 0x000fe20000010000 */
[--C-:B------:R-:W-:Y:S01]  /*4230*/  FFMA.FTZ R70, R70, UR10, -R0.reuse ;  /* 0x0000000a46467c23 */ /* 0x100fe20008010800 */
[----:B------:R-:W-:Y:S01]  /*4240*/  FFMA.FTZ R0, R71, UR10, -R0 ;  /* 0x0000000a47007c23 */ /* 0x000fe20008010800 */
[----:B------:R-:W-:Y:S01]  /*4250*/  F2FP.F16.F32.PACK_AB R162, R15, R162 ;  /* 0x000000a20fa2723e */ /* 0x000fe200000000ff */
[----:B------:R-:W-:Y:S01]  /*4260*/  FADD.FTZ R10, R168, R45 ;  /* 0x0000002da80a7221 */ /* 0x000fe20000010000 */
[----:B------:R-:W0:Y:S01]  /*4270*/  MUFU.EX2 R34, R34 ;  /* 0x0000002200227308 */ /* 0x000e220000000800 */
[----:B-1----:R-:W-:Y:S01]  /*4280*/  FADD.FTZ R2, R30, R41 ;  /* 0x000000291e027221 */ /* 0x002fe20000010000 */
[----:B------:R-:W-:Y:S01]  /*4290*/  F2FP.F16.F32.PACK_AB R164, R21, R164 ;  /* 0x000000a415a4723e */ /* 0x000fe200000000ff */
[----:B------:R-:W-:Y:S01]  /*42a0*/  FADD.FTZ R45, R29, R10 ;  /* 0x0000000a1d2d7221 */ /* 0x000fe20000010000 */
[----:B------:R-:W-:-:S02]  /*42b0*/  F2FP.F16.F32.PACK_AB R166, R25, R166 ;  /* 0x000000a619a6723e */ /* 0x000fc400000000ff */
[----:B------:R-:W-:Y:S01]  /*42c0*/  F2FP.F16.F32.PACK_AB R168, R29, R168 ;  /* 0x000000a81da8723e */ /* 0x000fe200000000ff */
[----:B------:R-:W-:Y:S01]  /*42d0*/  FADD.FTZ R10, R170, R45 ;  /* 0x0000002daa0a7221 */ /* 0x000fe20000010000 */
[----:B------:R-:W1:Y:S01]  /*42e0*/  MUFU.EX2 R35, R35 ;  /* 0x0000002300237308 */ /* 0x000e620000000800 */
[----:B--2---:R-:W-:Y:S01]  /*42f0*/  FADD.FTZ R41, R31, R2 ;  /* 0x000000021f297221 */ /* 0x004fe20000010000 */
[C---:B------:R-:W-:Y:S01]  /*4300*/  F2FP.F16.F32.PACK_AB R170, R33.reuse, R170 ;  /* 0x000000aa21aa723e */ /* 0x040fe200000000ff */
[----:B------:R-:W-:Y:S01]  /*4310*/  FADD.FTZ R45, R33, R10 ;  /* 0x0000000a212d7221 */ /* 0x000fe20000010000 */
[----:B------:R-:W-:Y:S02]  /*4320*/  F2FP.F16.F32.PACK_AB R157, R27, R26 ;  /* 0x0000001a1b9d723e */ /* 0x000fe400000000ff */
[----:B------:R-:W-:Y:S01]  /*4330*/  F2FP.F16.F32.PACK_AB R159, R31, R30 ;  /* 0x0000001e1f9f723e */ /* 0x000fe200000000ff */
[----:B------:R-:W-:Y:S01]  /*4340*/  FADD.FTZ R10, R172, R45 ;  /* 0x0000002dac0a7221 */ /* 0x000fe20000010000 */
[----:B------:R-:W2:Y:S01]  /*4350*/  MUFU.EX2 R38, R38 ;  /* 0x0000002600267308 */ /* 0x000ea20000000800 */
[----:B0-----:R-:W-:Y:S01]  /*4360*/  FADD.FTZ R2, R34, R41 ;  /* 0x0000002922027221 */ /* 0x001fe20000010000 */
[C---:B------:R-:W-:Y:S01]  /*4370*/  F2FP.F16.F32.PACK_AB R172, R57.reuse, R172 ;  /* 0x000000ac39ac723e */ /* 0x040fe200000000ff */
[----:B------:R-:W-:-:S04]  /*4380*/  FADD.FTZ R11, R57, R10 ;  /* 0x0000000a390b7221 */ /* 0x000fc80000010000 */
[----:B------:R-:W-:Y:S01]  /*4390*/  FADD.FTZ R10, R60, R11 ;  /* 0x0000000b3c0a7221 */ /* 0x000fe20000010000 */
        /* <DEDUP_REMOVED lines=53> */
[----:B------:R2:W0:Y:S01]  /*46f0*/  MUFU.EX2 R179, R0 ;  /* 0x0000000000b37308 */ /* 0x0004220000000800 */
[C---:B-1----:R-:W-:Y:S01]  /*4700*/  FADD.FTZ R9, R67.reuse, R10 ;  /* 0x0000000a43097221 */ /* 0x042fe20000010000 */
[----:B------:R-:W-:-:S03]  /*4710*/  F2FP.F16.F32.PACK_AB R177, R67, R66 ;  /* 0x0000004243b1723e */ /* 0x000fc600000000ff */
[----:B--2---:R-:W-:-:S04]  /*4720*/  FADD.FTZ R0, R70, R9 ;  /* 0x0000000946007221 */ /* 0x004fc80000010000 */
[C---:B0-----:R-:W-:Y:S01]  /*4730*/  FADD.FTZ R0, R179.reuse, R0 ;  /* 0x00000000b3007221 */ /* 0x041fe20000010000 */
[----:B------:R-:W-:Y:S01]  /*4740*/  F2FP.F16.F32.PACK_AB R179, R179, R70 ;  /* 0x00000046b3b3723e */ /* 0x000fe200000000ff */
[----:B------:R-:W-:Y:S06]  /*4750*/  @!P0 BRA `(.L_x_2524) ;  /* 0x0000000000048947 */ /* 0x000fec0003800000 */
[----:B------:R-:W-:Y:S01]  /*4760*/  BPT.TRAP 0x1 ;  /* 0x000000040000795c */ /* 0x000fe20000300000 */
.L_x_2524:
[----:B------:R0:W1:Y:S01]  /*4770*/  SYNCS.PHASECHK.TRANS64.TRYWAIT P1, [UR22+0x22850], R8 ;  /* 0x02285008ff0075a7 */ /* 0x0000620008020156 */
[----:B------:R-:W-:Y:S05]  /*4780*/  @!P0 BRA `(.L_x_2525) ;  /* 0x0000000000048947 */ /* 0x000fea0003800000 */
[----:B------:R-:W-:Y:S01]  /*4790*/  BPT.TRAP 0x1 ;  /* 0x000000040000795c */ /* 0x000fe20000300000 */
.L_x_2525:
[----:B-1----:R-:W-:Y:S05]  /*47a0*/  @P1 BRA `(.L_x_2526) ;  /* 0x0000000000081947 */ /* 0x002fea0003800000 */
[----:B------:R-:W1:Y:S02]  /*47b0*/  SYNCS.PHASECHK.TRANS64.TRYWAIT P1, [UR22+0x22850], R8 ;  /* 0x02285008ff0075a7 */ /* 0x000e640008020156 */
[----:B-1----:R-:W-:Y:S05]  /*47c0*/  @!P1 BRA `(.L_x_2527) ;  /* 0x0000013c00909947 */ /* 0x002fea0003800000 */
.L_x_2526:
        /* <DEDUP_REMOVED lines=42> */
[----:B--2---:R-:W-:Y:S05]  /*4a70*/  @!P0 BRA `(.L_x_2528) ;  /* 0x0000000000048947 */ /* 0x004fea0003800000 */
[----:B------:R-:W-:Y:S01]  /*4a80*/  BPT.TRAP 0x1 ;  /* 0x000000040000795c */ /* 0x000fe20000300000 */
.L_x_2528:
[----:B------:R-:W2:Y:S01]  /*4a90*/  LDC R6, c[0x0][0x448] ;  /* 0x00011200ff067b82 */ /* 0x000ea20000000800 */
[----:B------:R-:W-:Y:S02]  /*4aa0*/  UISETP.NE.AND UP0, UPT, UR47, URZ, UPT ;  /* 0x0000003f2f00728c */ /* 0x000fe4000bf05270 */
[----:B------:R-:W-:-:S05]  /*4ab0*/  UIADD3 UR22, UR22, 0x22860, URZ ;  /* 0x0002286016167890 */ /* 0x000fca000fffe03f */
[----:B------:R-:W3:Y:S01]  /*4ac0*/  S2UR UR6, SR_CgaCtaId ;  /* 0x00000000000679c3 */ /* 0x000ee20000008800 */
[----:B--2---:R-:W-:Y:S01]  /*4ad0*/  ISETP.NE.AND P1, PT, R6, 0x1, PT ;  /* 0x000000010600780c */ /* 0x004fe20003f25270 */
[----:B---3--:R-:W-:-:S12]  /*4ae0*/  UPRMT UR22, UR6, 0x654, UR22 ;  /* 0x0000065406167896 */ /* 0x008fd80008000016 */
[----:B------:R-:W2:Y:S08]  /*4af0*/  @P1 LDC R6, c[0x0][0x44c] ;  /* 0x00011300ff061b82 */ /* 0x000eb00000000800 */
[----:B01----:R-:W0:Y:S01]  /*4b00*/  @P1 LDC R8, c[0x0][0x450] ;  /* 0x00011400ff081b82 */ /* 0x003e220000000800 */
[----:B------:R-:W-:Y:S01]  /*4b10*/  SYNCS.ARRIVE.TRANS64.RED.A1T0 RZ, [UR22], RZ ;  /* 0x000000ffffff79a7 */ /* 0x000fe20008100416 */
[----:B--2---:R-:W-:-:S04]  /*4b20*/  @P1 IMAD.HI.U32 R7, R6, UR42, RZ ;  /* 0x0000002a06071c27 */ /* 0x004fc8000f8e00ff */
[----:B------:R-:W-:Y:S01]  /*4b30*/  IMAD.U32 R6, RZ, RZ, UR42 ;  /* 0x0000002aff067e24 */ /* 0x000fe2000f8e00ff */
[----:B0-----:R-:W-:Y:S02]  /*4b40*/  @P1 SHF.R.U32.HI R6, RZ, R8, R7 ;  /* 0x00000008ff061219 */ /* 0x001fe40000011607 */
[----:B------:R-:W-:Y:S02]  /*4b50*/  PLOP3.LUT P1, PT, PT, PT, UP0, 0x40, 0x0 ;  /* 0x000000000000781c */ /* 0x000fe40003f2e808 */
[----:B------:R-:W-:-:S05]  /*4b60*/  IADD3 R7, R6, R19, -R18 ;  /* 0x0000001306077210 */ /* 0x000fca0007ffe812 */
[----:B------:R-:W-:-:S05]  /*4b70*/  VIADD R6, R7, UR14 ;  /* 0x0000000e07067c36 */ /* 0x000fca0008000000 */
[----:B------:R-:W-:Y:S01]  /*4b80*/  R2UR UR11, R6 ;  /* 0x00000000060b72ca */ /* 0x000fe200000e0000 */
[----:B------:R-:W-:Y:S01]  /*4b90*/  VIADD R6, R152, 0xfffffffe ;  /* 0xfffffffe98067836 */ /* 0x000fe20000000000 */
[----:B------:R-:W-:-:S13]  /*4ba0*/  @P1 BRA `(.L_x_2529) ;  /* 0x0000000000541947 */ /* 0x000fda0003800000 */
[C---:B------:R-:W-:Y:S01]  /*4bb0*/  ISETP.GT.AND P1, PT, R7.reuse, RZ, PT ;  /* 0x000000ff0700720c */ /* 0x040fe20003f24270 */
[----:B------:R-:W-:-:S05]  /*4bc0*/  VIADD R8, R7, 0xffffffff ;  /* 0xffffffff07087836 */ /* 0x000fca0000000000 */
[----:B------:R-:W-:-:S07]  /*4bd0*/  R2UR UR14, R8 ;  /* 0x00000000080e72ca */ /* 0x000fce00000e0000 */
[----:B------:R-:W-:Y:S08]  /*4be0*/  @P1 BRA `(.L_x_2530) ;  /* 0x0000000000241947 */ /* 0x000ff00003800000 */
[----:B------:R-:W-:Y:S01]  /*4bf0*/  R2UR UR14, R7 ;  /* 0x00000000070e72ca */ /* 0x000fe200000e0000 */
[----:B------:R-:W-:Y:S02]  /*4c00*/  ULDC UR15, c[0x0][0x9e4] ;  /* 0x00027900000f7ab9 */ /* 0x000fe40000000800 */
[----:B------:R-:W-:-:S10]  /*4c10*/  UISETP.NE.AND UP0, UPT, UR15, 0x1, UPT ;  /* 0x000000010f00788c */ /* 0x000fd4000bf05270 */
[----:B------:R-:W-:Y:S01]  /*4c20*/  UIADD3 UR14, -UR14, URZ, URZ ;  /* 0x0000003f0e0e7290 */ /* 0x000fe2000fffe13f */
[----:B------:R-:W-:-:S03]  /*4c30*/  @UP0 ULDC.64 UR18, c[0x0][0x9e8] ;  /* 0x00027a0000120ab9 */ /* 0x000fc60000000a00 */
[----:B------:R-:W-:-:S04]  /*4c40*/  UIMAD.WIDE.U32 UR6, UR14, UR18, URZ ;  /* 0x000000120e0672a5 */ /* 0x000fc8000f8e003f */
[----:B------:R-:W-:-:S04]  /*4c50*/  @UP0 USHF.R.U32.HI UR14, URZ, UR19, UR7 ;  /* 0x000000133f0e0299 */ /* 0x000fc80008011607 */
[----:B------:R-:W-:Y:S01]  /*4c60*/  ULOP3.LUT UR14, URZ, UR14, URZ, 0x33, !UPT ;  /* 0x0000000e3f0e7292 */ /* 0x000fe2000f8e333f */
[----:B------:R-:W-:Y:S11]  /*4c70*/  BRA `(.L_x_2531) ;  /* 0x0000000000147947 */ /* 0x000ff60003800000 */
.L_x_2530:
[----:B------:R-:W-:Y:S02]  /*4c80*/  ULDC UR15, c[0x0][0x9e4] ;  /* 0x00027900000f7ab9 */ /* 0x000fe40000000800 */
[----:B------:R-:W-:-:S11]  /*4c90*/  UISETP.NE.AND UP0, UPT, UR15, 0x1, UPT ;  /* 0x000000010f00788c */ /* 0x000fd6000bf05270 */
[----:B------:R-:W-:Y:S02]  /*4ca0*/  @UP0 ULDC.64 UR18, c[0x0][0x9e8] ;  /* 0x00027a0000120ab9 */ /* 0x000fe40000000a00 */
[----:B------:R-:W-:-:S04]  /*4cb0*/  UIMAD.WIDE.U32 UR6, UR14, UR18, URZ ;  /* 0x000000120e0672a5 */ /* 0x000fc8000f8e003f */
[----:B------:R-:W-:-:S12]  /*4cc0*/  @UP0 USHF.R.U32.HI UR14, URZ, UR19, UR7 ;  /* 0x000000133f0e0299 */ /* 0x000fd80008011607 */
.L_x_2531:
[----:B------:R-:W-:-:S04]  /*4cd0*/  UIMAD UR14, UR14, UR15, UR15 ;  /* 0x0000000f0e0e72a4 */ /* 0x000fc8000f8e020f */
[----:B------:R-:W-:-:S04]  /*4ce0*/  UISETP.LT.AND UP0, UPT, UR11, UR14, UPT ;  /* 0x0000000e0b00728c */ /* 0x000fc8000bf01270 */
[----:B------:R-:W-:-:S12]  /*4cf0*/  USEL UR11, UR11, UR14, UP0 ;  /* 0x0000000e0b0b7287 */ /* 0x000fd80008000000 */
.L_x_2529:
        /* <DEDUP_REMOVED lines=9> */
[----:B------:R-:W-:Y:S01]  /*4d90*/  IMAD.MOV.U32 R9, RZ, RZ, R4 ;  /* 0x000000ffff097224 */ /* 0x000fe200078e0004 */
[----:B------:R-:W-:Y:S01]  /*4da0*/  ULDC UR23, c[0x0][0x9dc] ;  /* 0x0002770000177ab9 */ /* 0x000fe20000000800 */
[----:B------:R-:W-:Y:S01]  /*4db0*/  ULDC UR28, c[0x0][0x988] ;  /* 0x00026200001c7ab9 */ /* 0x000fe20000000800 */
[----:B------:R-:W-:-:S05]  /*4dc0*/  ULDC UR24, c[0x0][0x9e0] ;  /* 0x0002780000187ab9 */ /* 0x000fca0000000800 */
.L_x_2551:
[----:B------:R-:W-:-:S04]  /*4dd0*/  UIADD3 UR38, UR38, 0x1, URZ ;  /* 0x0000000126267890 */ /* 0x000fc8000fffe03f */
[----:B------:R-:W-:-:S04]  /*4de0*/  UISETP.NE.AND UP0, UPT, UR38, 0x2, UPT ;  /* 0x000000022600788c */ /* 0x000fc8000bf05270 */
[----:B------:R-:W-:Y:S02]  /*4df0*/  USEL UR6, URZ, 0x1, UP0 ;  /* 0x000000013f067887 */ /* 0x000fe40008000000 */
[----:B------:R-:W-:Y:S02]  /*4e00*/  USEL UR38, UR38, URZ, UP0 ;  /* 0x0000003f26267287 */ /* 0x000fe40008000000 */
[----:B------:R-:W-:Y:S01]  /*4e10*/  ULOP3.LUT UR37, UR37, UR6, URZ, 0x3c, !UPT ;  /* 0x0000000625257292 */ /* 0x000fe2000f8e3c3f */
[----:B--2---:R-:W-:Y:S11]  /*4e20*/  @!P0 BRA `(.L_x_2533) ;  /* 0x0000000000048947 */ /* 0x004ff60003800000 */
[----:B------:R-:W-:Y:S01]  /*4e30*/  BPT.TRAP 0x1 ;  /* 0x000000040000795c */ /* 0x000fe20000300000 */
.L_x_2533:
[----:B------:R-:W0:Y:S01]  /*4e40*/  S2UR UR25, SR_CgaCtaId ;  /* 0x00000000001979c3 */ /* 0x000e220000008800 */
[----:B------:R-:W-:Y:S01]  /*4e50*/  UMOV UR6, 0x400 ;  /* 0x0000040000067882 */ /* 0x000fe20000000000 */
[----:B------:R-:W-:-:S05]  /*4e60*/  IMAD.U32 R7, RZ, RZ, UR37 ;  /* 0x00000025ff077e24 */ /* 0x000fca000f8e00ff */
[----:B------:R-:W-:Y:S01]  /*4e70*/  SHF.L.U32 R7, R7, 0x1f, RZ ;  /* 0x0000001f07077819 */ /* 0x000fe200000006ff */
[----:B0-----:R-:W-:-:S04]  /*4e80*/  ULEA UR6, UR25, UR6, 0x18 ;  /* 0x0000000619067291 */ /* 0x001fc8000f8ec03f */
[----:B------:R-:W-:-:S09]  /*4e90*/  ULEA UR26, UR38, UR6, 0x3 ;  /* 0x00000006261a7291 */ /* 0x000fd2000f8e183f */
[----:B------:R0:W1:Y:S01]  /*4ea0*/  SYNCS.PHASECHK.TRANS64.TRYWAIT P1, [UR26+0x22830], R7 ;  /* 0x02283007ff0075a7 */ /* 0x000062000802015a */
[----:B------:R-:W-:Y:S05]  /*4eb0*/  @!P0 BRA `(.L_x_2534) ;  /* 0x0000000000048947 */ /* 0x000fea0003800000 */
[----:B------:R-:W-:Y:S01]  /*4ec0*/  BPT.TRAP 0x1 ;  /* 0x000000040000795c */ /* 0x000fe20000300000 */
.L_x_2534:
[----:B-1----:R-:W-:Y:S05]  /*4ed0*/  @P1 BRA `(.L_x_2535) ;  /* 0x0000000000081947 */ /* 0x002fea0003800000 */
[----:B------:R-:W1:Y:S02]  /*4ee0*/  SYNCS.PHASECHK.TRANS64.TRYWAIT P1, [UR26+0x22830], R7 ;  /* 0x02283007ff0075a7 */ /* 0x000e64000802015a */
[----:B-1----:R-:W-:Y:S05]  /*4ef0*/  @!P1 BRA `(.L_x_2536) ;  /* 0x0000013400dc9947 */ /* 0x002fea0003800000 */
.L_x_2535:
[----:B------:R-:W-:Y:S01]  /*4f00*/  UIMAD UR18, UR38, 0x300, UR20 ;  /* 0x00000300261278a4 */ /* 0x000fe2000f8e0214 */
[----:B------:R-:W-:Y:S01]  /*4f10*/  WARPGROUP.ARRIVE ;  /* 0x00000000000079c5 */ /* 0x000fe20000000000 */
[----:B------:R-:W-:Y:S01]  /*4f20*/  UMOV UR19, 0x40000040 ;  /* 0x4000004000137882 */ /* 0x000fe20000000000 */
[----:B------:R-:W-:Y:S01]  /*4f30*/  UMOV UR7, 0x40000040 ;  /* 0x4000004000077882 */ /* 0x000fe20000000000 */
[----:B------:R-:W-:-:S03]  /*4f40*/  UIADD3 UR6, UR18, 0x2, URZ ;  /* 0x0000000212067890 */ /* 0x000fc6000fffe03f */
[----:B------:R-:W2:Y:S01]  /*4f50*/  S2R R3, SR_TID.X ;  /* 0x0000000000037919 */ /* 0x000ea20000002100 */
[----:B------:R-:W-:Y:S01]  /*4f60*/  UIADD3 UR10, UR18, 0x4, URZ ;  /* 0x00000004120a7890 */ /* 0x000fe2000fffe03f */
[----:B------:R-:W-:Y:S01]  /*4f70*/  UMOV UR11, 0x40000040 ;  /* 0x40000040000b7882 */ /* 0x000fe20000000000 */
[----:B------:R-:W-:Y:S01]  /*4f80*/  HGMMA.64x96x16.F32 R152, gdesc[UR16], RZ, !UPT, gsb0 ;  /* 0x01600000109879f0 */ /* 0x000fe2000c0008ff */
[----:B------:R-:W-:Y:S01]  /*4f90*/  UIADD3 UR14, UR18, 0x6, URZ ;  /* 0x00000006120e7890 */ /* 0x000fe2000fffe03f */
[----:B------:R-:W-:Y:S01]  /*4fa0*/  UMOV UR15, 0x40000040 ;  /* 0x40000040000f7882 */ /* 0x000fe20000000000 */
        /* <DEDUP_REMOVED lines=15> */
.L_x_2537:
[----:B-1----:R-:W1:Y:S01]  /*50a0*/  LDC R4, c[0x0][0x448] ;  /* 0x00011200ff047b82 */ /* 0x002e620000000800 */
[----:B------:R-:W-:Y:S01]  /*50b0*/  VIADD R15, R22, UR42 ;  /* 0x0000002a160f7c36 */ /* 0x000fe20008000000 */
[----:B------:R-:W-:Y:S01]  /*50c0*/  UIADD3 UR6, UR26, 0x22840, URZ ;  /* 0x000228401a067890 */ /* 0x000fe2000fffe03f */
[----:B------:R-:W-:Y:S01]  /*50d0*/  IMAD R10, R6, -0x60, RZ ;  /* 0xffffffa0060a7824 */ /* 0x000fe200078e02ff */
[----:B------:R-:W-:Y:S02]  /*50e0*/  UISETP.NE.AND UP0, UPT, UR47, URZ, UPT ;  /* 0x0000003f2f00728c */ /* 0x000fe4000bf05270 */
[----:B------:R-:W-:Y:S02]  /*50f0*/  UPRMT UR6, UR25, 0x654, UR6 ;  /* 0x0000065419067896 */ /* 0x000fe40008000006 */
[----:B------:R-:W-:-:S04]  /*5100*/  IADD3 R13, -R17, 0x1, R10 ;  /* 0x00000001110d7810 */ /* 0x000fc80007ffe10a */
[----:B------:R-:W-:-:S03]  /*5110*/  IADD3 R13, -R18, R13, R19 ;  /* 0x0000000d120d7210 */ /* 0x000fc60007ffe113 */
[----:B------:R-:W-:Y:S01]  /*5120*/  SYNCS.ARRIVE.TRANS64.RED.A1T0 RZ, [UR6], RZ ;  /* 0x000000ffffff79a7 */ /* 0x000fe20008100406 */
[----:B------:R-:W-:Y:S01]  /*5130*/  ULOP3.LUT UR6, URZ, UR23, URZ, 0x33, !UPT ;  /* 0x000000173f067292 */ /* 0x000fe2000f8e333f */
[----:B------:R-:W-:-:S05]  /*5140*/  VIADD R14, R13, UR24 ;  /* 0x000000180d0e7c36 */ /* 0x000fca0008000000 */
[----:B------:R-:W-:Y:S01]  /*5150*/  VIADD R13, R13, UR6 ;  /* 0x000000060d0d7c36 */ /* 0x000fe20008000000 */
[----:B-1----:R-:W-:-:S13]  /*5160*/  ISETP.NE.AND P1, PT, R4, 0x1, PT ;  /* 0x000000010400780c */ /* 0x002fda0003f25270 */
[----:B------:R-:W1:Y:S08]  /*5170*/  @P1 LDC R5, c[0x0][0x44c] ;  /* 0x00011300ff051b82 */ /* 0x000e700000000800 */
[----:B------:R-:W3:Y:S01]  /*5180*/  @P1 LDC R4, c[0x0][0x450] ;  /* 0x00011400ff041b82 */ /* 0x000ee20000000800 */
[----:B-1----:R-:W-:-:S05]  /*5190*/  @P1 IMAD.HI.U32 R5, R15, R5, RZ ;  /* 0x000000050f051227 */ /* 0x002fca00078e00ff */
[----:B---3--:R-:W-:Y:S02]  /*51a0*/  @P1 SHF.R.U32.HI R15, RZ, R4, R5 ;  /* 0x00000004ff0f1219 */ /* 0x008fe40000011605 */
[----:B------:R-:W-:-:S03]  /*51b0*/  PLOP3.LUT P1, PT, PT, PT, UP0, 0x40, 0x0 ;  /* 0x000000000000781c */ /* 0x000fc60003f2e808 */
[----:B------:R-:W1:Y:S02]  /*51c0*/  SHFL.IDX PT, R20, R15, RZ, 0x1c1f ;  /* 0x001c1fff0f147589 */ /* 0x000e6400000e0000 */
[----:B-1----:R-:W-:Y:S02]  /*51d0*/  IMAD.IADD R12, R14, 0x1, R20 ;  /* 0x000000010e0c7824 */ /* 0x002fe400078e0214 */
[----:B------:R-:W-:-:S06]  /*51e0*/  IMAD.IADD R11, R20, 0x1, R13 ;  /* 0x00000001140b7824 */ /* 0x000fcc00078e020d */
[----:B------:R-:W-:Y:S05]  /*51f0*/  @P1 BRA `(.L_x_2538) ;  /* 0x0000000000581947 */ /* 0x000fea0003800000 */
[----:B------:R-:W-:Y:S01]  /*5200*/  IADD3 R20, -R18, R19, R20 ;  /* 0x0000001312147210 */ /* 0x000fe20007ffe114 */
[----:B------:R-:W-:Y:S03]  /*5210*/  BSSY B0, `(.L_x_2539) ;  /* 0x0000010000007945 */ /* 0x000fe60003800000 */
        /* <DEDUP_REMOVED lines=10> */
.L_x_2540:
[----:B------:R-:W-:-:S05]  /*52c0*/  IMAD.U32 R21, RZ, RZ, UR22 ;  /* 0x00000016ff157e24 */ /* 0x000fca000f8e00ff */
[----:B------:R-:W-:-:S13]  /*52d0*/  ISETP.NE.AND P1, PT, R21, 0x1, PT ;  /* 0x000000011500780c */ /* 0x000fda0003f25270 */
[----:B------:R-:W1:Y:S02]  /*52e0*/  @P1 LDC.64 R4, c[0x0][0x9e8] ;  /* 0x00027a00ff041b82 */ /* 0x000e640000000a00 */
[----:B-1----:R-:W-:-:S05]  /*52f0*/  @P1 IMAD.HI.U32 R4, R20, R4, RZ ;  /* 0x0000000414041227 */ /* 0x002fca00078e00ff */
[----:B------:R-:W-:-:S07]  /*5300*/  @P1 SHF.R.U32.HI R20, RZ, R5, R4 ;  /* 0x00000005ff141219 */ /* 0x000fce0000011604 */
.L_x_2541:
[----:B------:R-:W-:Y:S05]  /*5310*/  BSYNC B0 ;  /* 0x0000000000007941 */ /* 0x000fea0003800000 */
.L_x_2539:
[----:B------:R-:W-:-:S04]  /*5320*/  IMAD.IADD R4, R10, 0x1, -R17 ;  /* 0x000000010a047824 */ /* 0x000fc800078e0a11 */
[----:B------:R-:W-:-:S05]  /*5330*/  IMAD R4, R20, R21, R4 ;  /* 0x0000001514047224 */ /* 0x000fca00078e0204 */
[----:B------:R-:W-:Y:S02]  /*5340*/  VIMNMX R11, R11, R4, !PT ;  /* 0x000000040b0b7248 */ /* 0x000fe40007fe0100 */
[----:B------:R-:W-:-:S07]  /*5350*/  VIADDMNMX R12, R4, R21, R12, PT ;  /* 0x00000015040c7246 */ /* 0x000fce000380010c */
.L_x_2538:
[C---:B------:R-:W-:Y:S01]  /*5360*/  ISETP.GE.AND P1, PT, R10.reuse, 0x1, PT ;  /* 0x000000010a00780c */ /* 0x040fe20003f26270 */
[----:B------:R-:W-:Y:S01]  /*5370*/  UISETP.NE.AND UP0, UPT, UR47, URZ, UPT ;  /* 0x0000003f2f00728c */ /* 0x000fe2000bf05270 */
[----:B------:R-:W-:Y:S02]  /*5380*/  ISETP.GE.AND P4, PT, R10, 0x9, PT ;  /* 0x000000090a00780c */ /* 0x000fe40003f86270 */
[----:B------:R-:W-:Y:S02]  /*5390*/  LOP3.LUT R16, R16, 0xfffbffff, RZ, 0xc0, !PT ;  /* 0xfffbffff10107812 */ /* 0x000fe400078ec0ff */
[----:B------:R-:W-:-:S04]  /*53a0*/  ISETP.GT.AND P2, PT, R11, RZ, !P1 ;  /* 0x000000ff0b00720c */ /* 0x000fc80004f44270 */
[----:B------:R-:W-:-:S03]  /*53b0*/  ISETP.LT.OR P2, PT, R12, 0x1, P2 ;  /* 0x000000010c00780c */ /* 0x000fc60001741670 */
[----:B------:R-:W-:Y:S02]  /*53c0*/  @P1 LOP3.LUT R16, R16, 0x40000, RZ, 0xfc, !PT ;  /* 0x0004000010101812 */ /* 0x000fe400078efcff */
[----:B------:R-:W-:Y:S02]  /*53d0*/  ISETP.GE.AND P1, PT, R10, 0x2, PT ;  /* 0x000000020a00780c */ /* 0x000fe40003f26270 */
[----:B------:R-:W-:Y:S02]  /*53e0*/  LOP3.LUT R16, R16, 0xfffffffd, RZ, 0xc0, !PT ;  /* 0xfffffffd10107812 */ /* 0x000fe400078ec0ff */
[----:B------:R-:W-:Y:S02]  /*53f0*/  FSEL R152, R152, -INF , !P2 ;  /* 0xff80000098987808 */ /* 0x000fe40005000000 */
[----:B------:R-:W-:Y:S02]  /*5400*/  ISETP.GT.AND P3, PT, R11, 0x1, !P1 ;  /* 0x000000010b00780c */ /* 0x000fe40004f64270 */
[----:B------:R-:W-:-:S02]  /*5410*/  @P4 LOP3.LUT R16, R16, 0x2, RZ, 0xfc, !PT ;  /* 0x0000000210104812 */ /* 0x000fc400078efcff */
[----:B------:R-:W-:Y:S02]  /*5420*/  ISETP.GT.AND P2, PT, R11, 0x8, !P4 ;  /* 0x000000080b00780c */ /* 0x000fe40006744270 */
[----:B------:R-:W-:Y:S02]  /*5430*/  ISETP.GE.AND P4, PT, R10, 0xa, PT ;  /* 0x0000000a0a00780c */ /* 0x000fe40003f86270 */
[C---:B------:R-:W-:Y:S02]  /*5440*/  ISETP.LT.OR P3, PT, R12.reuse, 0x2, P3 ;  /* 0x000000020c00780c */ /* 0x040fe40001f61670 */
[----:B------:R-:W-:Y:S02]  /*5450*/  ISETP.LT.OR P2, PT, R12, 0x9, P2 ;  /* 0x000000090c00780c */ /* 0x000fe40001741670 */
[----:B------:R-:W-:Y:S02]  /*5460*/  FSEL R153, R153, -INF , !P3 ;  /* 0xff80000099997808 */ /* 0x000fe40005800000 */
[----:B------:R-:W-:-:S02]  /*5470*/  ISETP.GE.AND P3, PT, R10, 0x11, PT ;  /* 0x000000110a00780c */ /* 0x000fc40003f66270 */
[----:B------:R-:W-:Y:S02]  /*5480*/  LOP3.LUT R16, R16, 0xfffffffb, RZ, 0xc0, !PT ;  /* 0xfffffffb10107812 */ /* 0x000fe400078ec0ff */
[----:B------:R-:W-:Y:S02]  /*5490*/  FSEL R156, R156, -INF , !P2 ;  /* 0xff8000009c9c7808 */ /* 0x000fe40005000000 */
[----:B------:R-:W-:Y:S02]  /*54a0*/  ISETP.GT.AND P2, PT, R11, 0x9, !P4 ;  /* 0x000000090b00780c */ /* 0x000fe40006744270 */
[----:B------:R-:W-:Y:S02]  /*54b0*/  @P4 LOP3.LUT R16, R16, 0x4, RZ, 0xfc, !PT ;  /* 0x0000000410104812 */ /* 0x000fe400078efcff */
[----:B------:R-:W-:Y:S02]  /*54c0*/  ISETP.LT.OR P2, PT, R12, 0xa, P2 ;  /* 0x0000000a0c00780c */ /* 0x000fe40001741670 */
[----:B------:R-:W-:-:S02]  /*54d0*/  LOP3.LUT R16, R16, 0xfffffff7, RZ, 0xc0, !PT ;  /* 0xfffffff710107812 */ /* 0x000fc400078ec0ff */
[----:B------:R-:W-:Y:S02]  /*54e0*/  FSEL R157, R157, -INF , !P2 ;  /* 0xff8000009d9d7808 */ /* 0x000fe40005000000 */
[----:B------:R-:W-:Y:S02]  /*54f0*/  @P3 LOP3.LUT R16, R16, 0x8, RZ, 0xfc, !PT ;  /* 0x0000000810103812 */ /* 0x000fe400078efcff */
[----:B------:R-:W-:Y:S02]  /*5500*/  ISETP.GT.AND P2, PT, R11, 0x10, !P3 ;  /* 0x000000100b00780c */ /* 0x000fe40005f44270 */
[----:B------:R-:W-:Y:S02]  /*5510*/  ISETP.GE.AND P3, PT, R10, 0x12, PT ;  /* 0x000000120a00780c */ /* 0x000fe40003f66270 */
[----:B------:R-:W-:Y:S02]  /*5520*/  ISETP.LT.OR P2, PT, R12, 0x11, P2 ;  /* 0x000000110c00780c */ /* 0x000fe40001741670 */
[----:B------:R-:W-:-:S02]  /*5530*/  LOP3.LUT R16, R16, 0xffffffef, RZ, 0xc0, !PT ;  /* 0xffffffef10107812 */ /* 0x000fc400078ec0ff */
[----:B------:R-:W-:Y:S02]  /*5540*/  FSEL R160, R160, -INF , !P2 ;  /* 0xff800000a0a07808 */ /* 0x000fe40005000000 */
        /* <DEDUP_REMOVED lines=101> */
[----:B------:R-:W-:Y:S02]  /*5ba0*/  ISETP.GT.AND P6, PT, R11, 0x59, !P6 ;  /* 0x000000590b00780c */ /* 0x000fe400077c4270 */
[----:B------:R-:W1:Y:S02]  /*5bb0*/  SHFL.IDX PT, R11, R15, 0x1, 0x1c1f ;  /* 0x003c1f000f0b7f89 */ /* 0x000e6400000e0000 */
[----:B------:R-:W-:-:S04]  /*5bc0*/  ISETP.LT.OR P6, PT, R12, 0x5a, P6 ;  /* 0x0000005a0c00780c */ /* 0x000fc800037c1670 */
[----:B------:R-:W-:Y:S02]  /*5bd0*/  FSEL R197, R197, -INF , !P6 ;  /* 0xff800000c5c57808 */ /* 0x000fe40007000000 */
[----:B------:R-:W-:Y:S01]  /*5be0*/  PLOP3.LUT P6, PT, PT, PT, UP0, 0x40, 0x0 ;  /* 0x000000000000781c */ /* 0x000fe20003fce808 */
[--C-:B-1----:R-:W-:Y:S02]  /*5bf0*/  IMAD.IADD R14, R14, 0x1, R11.reuse ;  /* 0x000000010e0e7824 */ /* 0x102fe400078e020b */
[----:B------:R-:W-:-:S10]  /*5c00*/  IMAD.IADD R13, R13, 0x1, R11 ;  /* 0x000000010d0d7824 */ /* 0x000fd400078e020b */
        /* <DEDUP_REMOVED lines=13> */
.L_x_2544:
[----:B------:R-:W-:-:S05]  /*5ce0*/  IMAD.U32 R12, RZ, RZ, UR22 ;  /* 0x00000016ff0c7e24 */ /* 0x000fca000f8e00ff */
[----:B------:R-:W-:-:S13]  /*5cf0*/  ISETP.NE.AND P6, PT, R12, 0x1, PT ;  /* 0x000000010c00780c */ /* 0x000fda0003fc5270 */
[----:B------:R-:W1:Y:S02]  /*5d00*/  @P6 LDC.64 R4, c[0x0][0x9e8] ;  /* 0x00027a00ff046b82 */ /* 0x000e640000000a00 */
[----:B-1----:R-:W-:-:S05]  /*5d10*/  @P6 IMAD.HI.U32 R4, R11, R4, RZ ;  /* 0x000000040b046227 */ /* 0x002fca00078e00ff */
[----:B------:R-:W-:-:S07]  /*5d20*/  @P6 SHF.R.U32.HI R11, RZ, R5, R4 ;  /* 0x00000005ff0b6219 */ /* 0x000fce0000011604 */
.L_x_2545:
[----:B------:R-:W-:Y:S05]  /*5d30*/  BSYNC B0 ;  /* 0x0000000000007941 */ /* 0x000fea0003800000 */
.L_x_2543:
[----:B------:R-:W-:-:S04]  /*5d40*/  IMAD.IADD R10, R10, 0x1, -R17 ;  /* 0x000000010a0a7824 */ /* 0x000fc800078e0a11 */
[----:B------:R-:W-:-:S05]  /*5d50*/  IMAD R10, R11, R12, R10 ;  /* 0x0000000c0b0a7224 */ /* 0x000fca00078e020a */
[----:B------:R-:W-:Y:S02]  /*5d60*/  VIMNMX R13, R13, R10, !PT ;  /* 0x0000000a0d0d7248 */ /* 0x000fe40007fe0100 */
[----:B------:R-:W-:-:S07]  /*5d70*/  VIADDMNMX R14, R10, R12, R14, PT ;  /* 0x0000000c0a0e7246 */ /* 0x000fce000380010e */
.L_x_2542:
[----:B------:R-:W-:Y:S01]  /*5d80*/  ISETP.GT.AND P1, PT, R13, 0x1, !P1 ;  /* 0x000000010d00780c */ /* 0x000fe20004f24270 */
[----:B------:R-:W-:Y:S01]  /*5d90*/  UMOV UR10, UR28 ;  /* 0x0000001c000a7c82 */ /* 0x000fe20008000000 */
[----:B------:R-:W-:Y:S02]  /*5da0*/  FMNMX.FTZ R4, R152, R9, !PT ;  /* 0x0000000998047209 */ /* 0x000fe40007810000 */
[----:B------:R-:W-:Y:S02]  /*5db0*/  ISETP.LT.OR P1, PT, R14, 0x2, P1 ;  /* 0x000000020e00780c */ /* 0x000fe40000f21670 */
[C---:B------:R-:W-:Y:S02]  /*5dc0*/  LOP3.LUT P6, RZ, R16.reuse, 0x10000, RZ, 0xc0, !PT ;  /* 0x0001000010ff7812 */ /* 0x040fe400078cc0ff */
        /* <DEDUP_REMOVED lines=48> */
[----:B------:R-:W-:Y:S02]  /*60d0*/  LOP3.LUT P1, RZ, R16, 0x2000, RZ, 0xc0, !PT ;  /* 0x0000200010ff7812 */ /* 0x000fe4000782c0ff */
[----:B------:R-:W-:-:S02]  /*60e0*/  FMNMX.FTZ R4, R193, R4, !PT ;  /* 0x00000004c1047209 */ /* 0x000fc40007810000 */
[----:B------:R-:W-:Y:S02]  /*60f0*/  ISETP.GT.AND P1, PT, R13, 0x21, !P1 ;  /* 0x000000210d00780c */ /* 0x000fe40004f24270 */
[----:B------:R-:W-:Y:S02]  /*6100*/  FMNMX.FTZ R4, R196, R4, !PT ;  /* 0x00000004c4047209 */ /* 0x000fe40007810000 */
[----:B------:R-:W-:Y:S02]  /*6110*/  ISETP.LT.OR P1, PT, R14, 0x22, P1 ;  /* 0x000000220e00780c */ /* 0x000fe40000f21670 */
[----:B------:R-:W-:Y:S02]  /*6120*/  FMNMX.FTZ R4, R197, R4, !PT ;  /* 0x00000004c5047209 */ /* 0x000fe40007810000 */
[----:B------:R-:W-:Y:S02]  /*6130*/  FSEL R171, R171, -INF , !P1 ;  /* 0xff800000abab7808 */ /* 0x000fe40004800000 */
[C---:B------:R-:W-:Y:S01]  /*6140*/  LOP3.LUT P1, RZ, R16.reuse, 0x1000, RZ, 0xc0, !PT ;  /* 0x0000100010ff7812 */ /* 0x040fe2000782c0ff */
[----:B------:R-:W1:Y:S01]  /*6150*/  SHFL.BFLY PT, R5, R4, 0x2, 0x1f ;  /* 0x0c401f0004057f89 */ /* 0x000e6200000e0000 */
[----:B------:R-:W-:-:S02]  /*6160*/  LOP3.LUT P6, RZ, R16, 0x20, RZ, 0xc0, !PT ;  /* 0x0000002010ff7812 */ /* 0x000fc400078cc0ff */
[C---:B------:R-:W-:Y:S02]  /*6170*/  ISETP.GT.AND P1, PT, R13.reuse, 0x28, !P1 ;  /* 0x000000280d00780c */ /* 0x040fe40004f24270 */
[C---:B------:R-:W-:Y:S02]  /*6180*/  ISETP.GT.AND P2, PT, R13.reuse, 0x49, !P2 ;  /* 0x000000490d00780c */ /* 0x040fe40005744270 */
[----:B------:R-:W-:Y:S02]  /*6190*/  ISETP.LT.OR P1, PT, R14, 0x29, P1 ;  /* 0x000000290e00780c */ /* 0x000fe40000f21670 */
[----:B------:R-:W-:Y:S02]  /*61a0*/  ISETP.GT.AND P3, PT, R13, 0x50, !P3 ;  /* 0x000000500d00780c */ /* 0x000fe40005f64270 */
[----:B------:R-:W-:Y:S02]  /*61b0*/  FSEL R174, R174, -INF , !P1 ;  /* 0xff800000aeae7808 */ /* 0x000fe40004800000 */
[----:B------:R-:W-:-:S02]  /*61c0*/  LOP3.LUT P1, RZ, R16, 0x800, RZ, 0xc0, !PT ;  /* 0x0000080010ff7812 */ /* 0x000fc4000782c0ff */
[C---:B------:R-:W-:Y:S02]  /*61d0*/  ISETP.LT.OR P2, PT, R14.reuse, 0x4a, P2 ;  /* 0x0000004a0e00780c */ /* 0x040fe40001741670 */
[C---:B------:R-:W-:Y:S02]  /*61e0*/  ISETP.GT.AND P1, PT, R13.reuse, 0x29, !P1 ;  /* 0x000000290d00780c */ /* 0x040fe40004f24270 */
[----:B------:R-:W-:Y:S02]  /*61f0*/  ISETP.GT.AND P4, PT, R13, 0x51, !P4 ;  /* 0x000000510d00780c */ /* 0x000fe40006784270 */
[C---:B------:R-:W-:Y:S02]  /*6200*/  ISETP.LT.OR P1, PT, R14.reuse, 0x2a, P1 ;  /* 0x0000002a0e00780c */ /* 0x040fe40000f21670 */
[----:B------:R-:W-:Y:S02]  /*6210*/  ISETP.LT.OR P3, PT, R14, 0x51, P3 ;  /* 0x000000510e00780c */ /* 0x000fe40001f61670 */
[----:B------:R-:W-:-:S02]  /*6220*/  FSEL R175, R175, -INF , !P1 ;  /* 0xff800000afaf7808 */ /* 0x000fc40004800000 */
[----:B------:R-:W-:Y:S02]  /*6230*/  LOP3.LUT P1, RZ, R16, 0x400, RZ, 0xc0, !PT ;  /* 0x0000040010ff7812 */ /* 0x000fe4000782c0ff */
[----:B-1----:R-:W-:Y:S02]  /*6240*/  FMNMX.FTZ R4, R4, R5, !PT ;  /* 0x0000000504047209 */ /* 0x002fe40007810000 */
[----:B------:R-:W-:Y:S02]  /*6250*/  ISETP.GT.AND P1, PT, R13, 0x30, !P1 ;  /* 0x000000300d00780c */ /* 0x000fe40004f24270 */
[----:B------:R-:W-:Y:S01]  /*6260*/  FSEL R191, R191, -INF , !P2 ;  /* 0xff800000bfbf7808 */ /* 0x000fe20005000000 */
[----:B------:R-:W1:Y:S01]  /*6270*/  SHFL.BFLY PT, R5, R4, 0x1, 0x1f ;  /* 0x0c201f0004057f89 */ /* 0x000e6200000e0000 */
[----:B------:R-:W-:Y:S02]  /*6280*/  ISETP.LT.OR P1, PT, R14, 0x31, P1 ;  /* 0x000000310e00780c */ /* 0x000fe40000f21670 */
[----:B------:R-:W-:-:S02]  /*6290*/  ISETP.GT.AND P5, PT, R13, 0x58, !P5 ;  /* 0x000000580d00780c */ /* 0x000fc40006fa4270 */
[----:B------:R-:W-:Y:S02]  /*62a0*/  FSEL R178, R178, -INF , !P1 ;  /* 0xff800000b2b27808 */ /* 0x000fe40004800000 */
[----:B------:R-:W-:Y:S02]  /*62b0*/  LOP3.LUT P1, RZ, R16, 0x200, RZ, 0xc0, !PT ;  /* 0x0000020010ff7812 */ /* 0x000fe4000782c0ff */
[----:B------:R-:W-:Y:S02]  /*62c0*/  ISETP.LT.OR P4, PT, R14, 0x52, P4 ;  /* 0x000000520e00780c */ /* 0x000fe40002781670 */
[----:B------:R-:W-:Y:S02]  /*62d0*/  ISETP.GT.AND P1, PT, R13, 0x31, !P1 ;  /* 0x000000310d00780c */ /* 0x000fe40004f24270 */
[----:B------:R-:W-:Y:S02]  /*62e0*/  FSEL R194, R194, -INF , !P3 ;  /* 0xff800000c2c27808 */ /* 0x000fe40005800000 */
[----:B------:R-:W-:-:S02]  /*62f0*/  ISETP.LT.OR P1, PT, R14, 0x32, P1 ;  /* 0x000000320e00780c */ /* 0x000fc40000f21670 */
[----:B------:R-:W-:Y:S02]  /*6300*/  ISETP.LT.OR P5, PT, R14, 0x59, P5 ;  /* 0x000000590e00780c */ /* 0x000fe40002fa1670 */
[----:B------:R-:W-:Y:S02]  /*6310*/  FSEL R179, R179, -INF , !P1 ;  /* 0xff800000b3b37808 */ /* 0x000fe40004800000 */
[----:B------:R-:W-:Y:S02]  /*6320*/  LOP3.LUT P1, RZ, R16, 0x100, RZ, 0xc0, !PT ;  /* 0x0000010010ff7812 */ /* 0x000fe4000782c0ff */
[----:B------:R-:W-:Y:S02]  /*6330*/  FSEL R195, R195, -INF , !P4 ;  /* 0xff800000c3c37808 */ /* 0x000fe40006000000 */
[----:B------:R-:W-:Y:S02]  /*6340*/  ISETP.GT.AND P1, PT, R13, 0x38, !P1 ;  /* 0x000000380d00780c */ /* 0x000fe40004f24270 */
[----:B-1----:R-:W-:-:S02]  /*6350*/  FMNMX.FTZ R4, R4, R5, !PT ;  /* 0x0000000504047209 */ /* 0x002fc40007810000 */
[----:B------:R-:W-:Y:S02]  /*6360*/  ISETP.LT.OR P1, PT, R14, 0x39, P1 ;  /* 0x000000390e00780c */ /* 0x000fe40000f21670 */
[----:B------:R-:W-:Y:S02]  /*6370*/  FSEL R198, R198, -INF , !P5 ;  /* 0xff800000c6c67808 */ /* 0x000fe40006800000 */
[----:B------:R-:W-:Y:S02]  /*6380*/  FSEL R182, R182, -INF , !P1 ;  /* 0xff800000b6b67808 */ /* 0x000fe40004800000 */
[----:B------:R-:W-:-:S04]  /*6390*/  LOP3.LUT P1, RZ, R16, 0x80, RZ, 0xc0, !PT ;  /* 0x0000008010ff7812 */ /* 0x000fc8000782c0ff */
[----:B------:R-:W-:-:S04]  /*63a0*/  ISETP.GT.AND P1, PT, R13, 0x39, !P1 ;  /* 0x000000390d00780c */ /* 0x000fc80004f24270 */
[----:B------:R-:W-:-:S04]  /*63b0*/  ISETP.LT.OR P1, PT, R14, 0x3a, P1 ;  /* 0x0000003a0e00780c */ /* 0x000fc80000f21670 */
[----:B------:R-:W-:Y:S02]  /*63c0*/  FSEL R183, R183, -INF , !P1 ;  /* 0xff800000b7b77808 */ /* 0x000fe40004800000 */
[----:B------:R-:W-:-:S04]  /*63d0*/  LOP3.LUT P1, RZ, R16, 0x40, RZ, 0xc0, !PT ;  /* 0x0000004010ff7812 */ /* 0x000fc8000782c0ff */
[----:B------:R-:W-:-:S04]  /*63e0*/  ISETP.GT.AND P1, PT, R13, 0x40, !P1 ;  /* 0x000000400d00780c */ /* 0x000fc80004f24270 */
[----:B------:R-:W-:-:S04]  /*63f0*/  ISETP.LT.OR P1, PT, R14, 0x41, P1 ;  /* 0x000000410e00780c */ /* 0x000fc80000f21670 */
[----:B------:R-:W-:Y:S02]  /*6400*/  FSEL R186, R186, -INF , !P1 ;  /* 0xff800000baba7808 */ /* 0x000fe40004800000 */
[----:B------:R-:W-:Y:S02]  /*6410*/  ISETP.GT.AND P1, PT, R13, 0x41, !P6 ;  /* 0x000000410d00780c */ /* 0x000fe40007724270 */
[----:B------:R-:W-:Y:S02]  /*6420*/  LOP3.LUT P6, RZ, R16, 0x20000, RZ, 0xc0, !PT ;  /* 0x0002000010ff7812 */ /* 0x000fe400078cc0ff */
[----:B------:R-:W-:-:S04]  /*6430*/  ISETP.LT.OR P1, PT, R14, 0x42, P1 ;  /* 0x000000420e00780c */ /* 0x000fc80000f21670 */
[----:B------:R-:W-:Y:S02]  /*6440*/  FSEL R187, R187, -INF , !P1 ;  /* 0xff800000bbbb7808 */ /* 0x000fe40004800000 */
[----:B------:R-:W-:-:S04]  /*6450*/  FSETP.NEU.FTZ.AND P1, PT, R4, -INF , PT ;  /* 0xff8000000400780b */ /* 0x000fc80003f3d000 */
[----:B------:R-:W-:-:S05]  /*6460*/  FSEL R5, R4, RZ, P1 ;  /* 0x000000ff04057208 */ /* 0x000fca0000800000 */
[----:B------:R-:W-:Y:S01]  /*6470*/  FADD.FTZ R9, -R5, R9 ;  /* 0x0000000905097221 */ /* 0x000fe20000010100 */
[----:B------:R-:W-:-:S03]  /*6480*/  FMUL.FTZ R5, R4, UR10 ;  /* 0x0000000a04057c20 */ /* 0x000fc60008410000 */
[----:B------:R-:W-:Y:S02]  /*6490*/  FMUL.FTZ R9, R9, UR10 ;  /* 0x0000000a09097c20 */ /* 0x000fe40008410000 */
[----:B------:R-:W-:Y:S02]  /*64a0*/  FSEL R5, R5, RZ, P1 ;  /* 0x000000ff05057208 */ /* 0x000fe40000800000 */
[----:B------:R-:W-:Y:S02]  /*64b0*/  ISETP.GT.AND P1, PT, R13, 0x48, !P6 ;  /* 0x000000480d00780c */ /* 0x000fe40007724270 */
[----:B------:R-:W-:Y:S01]  /*64c0*/  LOP3.LUT P6, RZ, R16, 0x1, RZ, 0xc0, !PT ;  /* 0x0000000110ff7812 */ /* 0x000fe200078cc0ff */
[--C-:B------:R-:W-:Y:S01]  /*64d0*/  FFMA.FTZ R152, R152, UR10, -R5.reuse ;  /* 0x0000000a98987c23 */ /* 0x100fe20008010805 */
[----:B------:R-:W-:Y:S01]  /*64e0*/  ISETP.LT.OR P1, PT, R14, 0x49, P1 ;  /* 0x000000490e00780c */ /* 0x000fe20000f21670 */
[--C-:B------:R-:W-:Y:S01]  /*64f0*/  FFMA.FTZ R153, R153, UR10, -R5.reuse ;  /* 0x0000000a99997c23 */ /* 0x100fe20008010805 */
[--C-:B------:R-:W-:Y:S01]  /*6500*/  FFMA.FTZ R156, R156, UR10, -R5.reuse ;  /* 0x0000000a9c9c7c23 */ /* 0x100fe20008010805 */
[--C-:B------:R-:W-:Y:S01]  /*6510*/  FFMA.FTZ R157, R157, UR10, -R5.reuse ;  /* 0x0000000a9d9d7c23 */ /* 0x100fe20008010805 */
[----:B------:R-:W-:Y:S01]  /*6520*/  FSEL R190, R190, -INF , !P1 ;  /* 0xff800000bebe7808 */ /* 0x000fe20004800000 */
[--C-:B------:R-:W-:Y:S01]  /*6530*/  FFMA.FTZ R160, R160, UR10, -R5.reuse ;  /* 0x0000000aa0a07c23 */ /* 0x100fe20008010805 */
[----:B------:R-:W-:Y:S01]  /*6540*/  LOP3.LUT P1, RZ, R16, 0x40000, RZ, 0xc0, !PT ;  /* 0x0004000010ff7812 */ /* 0x000fe2000782c0ff */
[--C-:B------:R-:W-:Y:S01]  /*6550*/  FFMA.FTZ R161, R161, UR10, -R5.reuse ;  /* 0x0000000aa1a17c23 */ /* 0x100fe20008010805 */
[--C-:B------:R-:W-:Y:S01]  /*6560*/  FFMA.FTZ R164, R164, UR10, -R5.reuse ;  /* 0x0000000aa4a47c23 */ /* 0x100fe20008010805 */
[--C-:B------:R-:W-:Y:S01]  /*6570*/  FFMA.FTZ R165, R165, UR10, -R5.reuse ;  /* 0x0000000aa5a57c23 */ /* 0x100fe20008010805 */
[----:B------:R-:W-:Y:S01]  /*6580*/  ISETP.GT.AND P1, PT, R13, RZ, !P1 ;  /* 0x000000ff0d00720c */ /* 0x000fe20004f24270 */
[--C-:B------:R-:W-:Y:S01]  /*6590*/  FFMA.FTZ R168, R168, UR10, -R5.reuse ;  /* 0x0000000aa8a87c23 */ /* 0x100fe20008010805 */
[--C-:B------:R-:W-:Y:S01]  /*65a0*/  FFMA.FTZ R169, R169, UR10, -R5.reuse ;  /* 0x0000000aa9a97c23 */ /* 0x100fe20008010805 */
[--C-:B------:R-:W-:Y:S01]  /*65b0*/  FFMA.FTZ R172, R172, UR10, -R5.reuse ;  /* 0x0000000aacac7c23 */ /* 0x100fe20008010805 */
[----:B------:R-:W-:Y:S01]  /*65c0*/  ISETP.LT.OR P1, PT, R14, 0x1, P1 ;  /* 0x000000010e00780c */ /* 0x000fe20000f21670 */
[--C-:B------:R-:W-:Y:S01]  /*65d0*/  FFMA.FTZ R173, R173, UR10, -R5.reuse ;  /* 0x0000000aadad7c23 */ /* 0x100fe20008010805 */
[--C-:B------:R-:W-:Y:S01]  /*65e0*/  FFMA.FTZ R176, R176, UR10, -R5.reuse ;  /* 0x0000000ab0b07c23 */ /* 0x100fe20008010805 */
[--C-:B------:R-:W-:Y:S01]  /*65f0*/  FFMA.FTZ R177, R177, UR10, -R5.reuse ;  /* 0x0000000ab1b17c23 */ /* 0x100fe20008010805 */
[----:B------:R-:W-:Y:S01]  /*6600*/  FSEL R154, R154, -INF , !P1 ;  /* 0xff8000009a9a7808 */ /* 0x000fe20004800000 */
        /* <DEDUP_REMOVED lines=10> */
[----:B------:R-:W-:Y:S01]  /*66b0*/  FMNMX.FTZ R5, R154, R8, !PT ;  /* 0x000000089a057209 */ /* 0x000fe20007810000 */
[----:B------:R-:W-:Y:S01]  /*66c0*/  MUFU.EX2 R152, R152 ;  /* 0x0000009800987308 */ /* 0x000fe20000000800 */
[----:B------:R-:W-:-:S02]  /*66d0*/  ISETP.GT.AND P1, PT, R13, 0x59, !P6 ;  /* 0x000000590d00780c */ /* 0x000fc40007724270 */
[----:B------:R-:W-:Y:S02]  /*66e0*/  FMNMX.FTZ R5, R155, R5, !PT ;  /* 0x000000059b057209 */ /* 0x000fe40007810000 */
[----:B------:R-:W-:Y:S02]  /*66f0*/  ISETP.LT.OR P1, PT, R14, 0x5a, P1 ;  /* 0x0000005a0e00780c */ /* 0x000fe40000f21670 */
[----:B------:R-:W-:Y:S01]  /*6700*/  FMNMX.FTZ R5, R158, R5, !PT ;  /* 0x000000059e057209 */ /* 0x000fe20007810000 */
[----:B------:R-:W1:Y:S01]  /*6710*/  MUFU.EX2 R9, R9 ;  /* 0x0000000900097308 */ /* 0x000e620000000800 */
[----:B------:R-:W-:Y:S02]  /*6720*/  FSEL R199, R199, -INF , !P1 ;  /* 0xff800000c7c77808 */ /* 0x000fe40004800000 */
[----:B------:R-:W-:-:S04]  /*6730*/  FMNMX.FTZ R5, R159, R5, !PT ;  /* 0x000000059f057209 */ /* 0x000fc80007810000 */
[----:B------:R-:W-:Y:S01]  /*6740*/  FMNMX.FTZ R5, R162, R5, !PT ;  /* 0x00000005a2057209 */ /* 0x000fe20007810000 */
[----:B------:R-:W3:Y:S03]  /*6750*/  MUFU.EX2 R153, R153 ;  /* 0x0000009900997308 */ /* 0x000ee60000000800 */
[----:B------:R-:W-:-:S04]  /*6760*/  FMNMX.FTZ R5, R163, R5, !PT ;  /* 0x00000005a3057209 */ /* 0x000fc80007810000 */
[----:B------:R-:W-:Y:S01]  /*6770*/  FMNMX.FTZ R5, R166, R5, !PT ;  /* 0x00000005a6057209 */ /* 0x000fe20007810000 */
[----:B------:R-:W4:Y:S01]  /*6780*/  MUFU.EX2 R156, R156 ;  /* 0x0000009c009c7308 */ /* 0x000f220000000800 */
[----:B-1----:R-:W-:Y:S01]  /*6790*/  FFMA.FTZ R2, R9, R2, R152 ;  /* 0x0000000209027223 */ /* 0x002fe20000010098 */
[----:B------:R-:W-:Y:S01]  /*67a0*/  FMUL.FTZ R24, R24, R9 ;  /* 0x0000000918187220 */ /* 0x000fe20000410000 */
[----:B------:R-:W-:Y:S01]  /*67b0*/  FMNMX.FTZ R5, R167, R5, !PT ;  /* 0x00000005a7057209 */ /* 0x000fe20007810000 */
[-C--:B------:R-:W-:Y:S01]  /*67c0*/  FMUL.FTZ R25, R25, R9.reuse ;  /* 0x0000000919197220 */ /* 0x080fe20000410000 */
[-C--:B------:R-:W-:Y:S01]  /*67d0*/  FMUL.FTZ R28, R28, R9.reuse ;  /* 0x000000091c1c7220 */ /* 0x080fe20000410000 */
[----:B------:R-:W-:Y:S01]  /*67e0*/  FMUL.FTZ R29, R29, R9 ;  /* 0x000000091d1d7220 */ /* 0x000fe20000410000 */
[----:B------:R-:W-:Y:S01]  /*67f0*/  FMNMX.FTZ R5, R170, R5, !PT ;  /* 0x00000005aa057209 */ /* 0x000fe20007810000 */
[----:B------:R-:W1:Y:S01]  /*6800*/  MUFU.EX2 R157, R157 ;  /* 0x0000009d009d7308 */ /* 0x000e620000000800 */
[C---:B---3--:R-:W-:Y:S01]  /*6810*/  FADD.FTZ R2, R153.reuse, R2 ;  /* 0x0000000299027221 */ /* 0x048fe20000010000 */
[----:B------:R-:W-:Y:S01]  /*6820*/  F2FP.F16.F32.PACK_AB R152, R153, R152 ;  /* 0x000000989998723e */ /* 0x000fe200000000ff */
[----:B------:R-:W-:Y:S01]  /*6830*/  FMUL.FTZ R32, R32, R9 ;  /* 0x0000000920207220 */ /* 0x000fe20000410000 */
[----:B------:R-:W-:Y:S01]  /*6840*/  FMNMX.FTZ R5, R171, R5, !PT ;  /* 0x00000005ab057209 */ /* 0x000fe20007810000 */
[-C--:B------:R-:W-:Y:S01]  /*6850*/  FMUL.FTZ R33, R33, R9.reuse ;  /* 0x0000000921217220 */ /* 0x080fe20000410000 */
[-C--:B------:R-:W-:Y:S01]  /*6860*/  FMUL.FTZ R36, R36, R9.reuse ;  /* 0x0000000924247220 */ /* 0x080fe20000410000 */
[----:B------:R-:W-:Y:S01]  /*6870*/  FMUL.FTZ R37, R37, R9 ;  /* 0x0000000925257220 */ /* 0x000fe20000410000 */
[----:B------:R-:W-:Y:S01]  /*6880*/  FMNMX.FTZ R5, R174, R5, !PT ;  /* 0x00000005ae057209 */ /* 0x000fe20007810000 */
[----:B------:R-:W3:Y:S01]  /*6890*/  MUFU.EX2 R160, R160 ;  /* 0x000000a000a07308 */ /* 0x000ee20000000800 */
[----:B----4-:R-:W-:Y:S01]  /*68a0*/  FADD.FTZ R2, R156, R2 ;  /* 0x000000029c027221 */ /* 0x010fe20000010000 */
[----:B------:R-:W-:Y:S01]  /*68b0*/  FMUL.FTZ R40, R40, R9 ;  /* 0x0000000928287220 */ /* 0x000fe20000410000 */
[----:B------:R-:W-:Y:S01]  /*68c0*/  FMNMX.FTZ R5, R175, R5, !PT ;  /* 0x00000005af057209 */ /* 0x000fe20007810000 */
[-C--:B------:R-:W-:Y:S01]  /*68d0*/  FMUL.FTZ R41, R41, R9.reuse ;  /* 0x0000000929297220 */ /* 0x080fe20000410000 */
[-C--:B------:R-:W-:Y:S01]  /*68e0*/  FMUL.FTZ R44, R44, R9.reuse ;  /* 0x000000092c2c7220 */ /* 0x080fe20000410000 */
[----:B------:R-:W-:Y:S01]  /*68f0*/  FMUL.FTZ R45, R45, R9 ;  /* 0x000000092d2d7220 */ /* 0x000fe20000410000 */
[----:B------:R-:W-:Y:S01]  /*6900*/  FMNMX.FTZ R5, R178, R5, !PT ;  /* 0x00000005b2057209 */ /* 0x000fe20007810000 */
[----:B------:R-:W4:Y:S01]  /*6910*/  MUFU.EX2 R161, R161 ;  /* 0x000000a100a17308 */ /* 0x000f220000000800 */
[----:B-1----:R-:W-:Y:S01]  /*6920*/  FADD.FTZ R2, R157, R2 ;  /* 0x000000029d027221 */ /* 0x002fe20000010000 */
[----:B------:R-:W-:Y:S01]  /*6930*/  FMUL.FTZ R48, R48, R9 ;  /* 0x0000000930307220 */ /* 0x000fe20000410000 */
[----:B------:R-:W-:Y:S01]  /*6940*/  FMNMX.FTZ R5, R179, R5, !PT ;  /* 0x00000005b3057209 */ /* 0x000fe20007810000 */
[-C--:B------:R-:W-:Y:S01]  /*6950*/  FMUL.FTZ R49, R49, R9.reuse ;  /* 0x0000000931317220 */ /* 0x080fe20000410000 */
[-C--:B------:R-:W-:Y:S01]  /*6960*/  FMUL.FTZ R52, R52, R9.reuse ;  /* 0x0000000934347220 */ /* 0x080fe20000410000 */
[----:B------:R-:W-:Y:S01]  /*6970*/  FMUL.FTZ R53, R53, R9 ;  /* 0x0000000935357220 */ /* 0x000fe20000410000 */
[----:B------:R-:W-:Y:S01]  /*6980*/  FMNMX.FTZ R5, R182, R5, !PT ;  /* 0x00000005b6057209 */ /* 0x000fe20007810000 */
[----:B------:R-:W1:Y:S01]  /*6990*/  MUFU.EX2 R164, R164 ;  /* 0x000000a400a47308 */ /* 0x000e620000000800 */
[----:B---3--:R-:W-:Y:S01]  /*69a0*/  FADD.FTZ R2, R160, R2 ;  /* 0x00000002a0027221 */ /* 0x008fe20000010000 */
        /* <DEDUP_REMOVED lines=36> */
[-C--:B------:R-:W-:Y:S01]  /*6bf0*/  FMUL.FTZ R93, R93, R9.reuse ;  /* 0x000000095d5d7220 */ /* 0x080fe20000410000 */
[-C--:B------:R-:W-:Y:S01]  /*6c00*/  FMUL.FTZ R96, R96, R9.reuse ;  /* 0x0000000960607220 */ /* 0x080fe20000410000 */
[----:B------:R-:W4:Y:S01]  /*6c10*/  SHFL.BFLY PT, R10, R5, 0x2, 0x1f ;  /* 0x0c401f00050a7f89 */ /* 0x000f2200000e0000 */
[----:B------:R-:W5:Y:S01]  /*6c20*/  MUFU.EX2 R173, R173 ;  /* 0x000000ad00ad7308 */ /* 0x000f620000000800 */
[----:B-1----:R-:W-:Y:S01]  /*6c30*/  FADD.FTZ R2, R169, R2 ;  /* 0x00000002a9027221 */ /* 0x002fe20000010000 */
[-C--:B------:R-:W-:Y:S01]  /*6c40*/  FMUL.FTZ R97, R97, R9.reuse ;  /* 0x0000000961617220 */ /* 0x080fe20000410000 */
[-C--:B------:R-:W-:Y:S01]  /*6c50*/  FMUL.FTZ R100, R100, R9.reuse ;  /* 0x0000000964647220 */ /* 0x080fe20000410000 */
[-C--:B------:R-:W-:Y:S01]  /*6c60*/  FMUL.FTZ R101, R101, R9.reuse ;  /* 0x0000000965657220 */ /* 0x080fe20000410000 */
[-C--:B------:R-:W-:Y:S01]  /*6c70*/  FMUL.FTZ R104, R104, R9.reuse ;  /* 0x0000000968687220 */ /* 0x080fe20000410000 */
[-C--:B------:R-:W-:Y:S01]  /*6c80*/  FMUL.FTZ R105, R105, R9.reuse ;  /* 0x0000000969697220 */ /* 0x080fe20000410000 */
[-C--:B------:R-:W-:Y:S01]  /*6c90*/  FMUL.FTZ R108, R108, R9.reuse ;  /* 0x000000096c6c7220 */ /* 0x080fe20000410000 */
[----:B------:R-:W1:Y:S01]  /*6ca0*/  MUFU.EX2 R176, R176 ;  /* 0x000000b000b07308 */ /* 0x000e620000000800 */
        /* <DEDUP_REMOVED lines=14> */
[----:B----4-:R-:W-:Y:S01]  /*6d90*/  FMNMX.FTZ R5, R5, R10, !PT ;  /* 0x0000000a05057209 */ /* 0x010fe20007810000 */
[----:B------:R-:W4:Y:S01]  /*6da0*/  MUFU.EX2 R180, R180 ;  /* 0x000000b400b47308 */ /* 0x000f220000000800 */
[----:B-1----:R-:W-:Y:S01]  /*6db0*/  FADD.FTZ R2, R176, R2 ;  /* 0x00000002b0027221 */ /* 0x002fe20000010000 */
[-C--:B------:R-:W-:Y:S01]  /*6dc0*/  FMUL.FTZ R132, R132, R9.reuse ;  /* 0x0000000984847220 */ /* 0x080fe20000410000 */
[-C--:B------:R-:W-:Y:S01]  /*6dd0*/  FMUL.FTZ R133, R133, R9.reuse ;  /* 0x0000000985857220 */ /* 0x080fe20000410000 */
[----:B------:R-:W1:Y:S01]  /*6de0*/  SHFL.BFLY PT, R10, R5, 0x1, 0x1f ;  /* 0x0c201f00050a7f89 */ /* 0x000e6200000e0000 */
[-C--:B------:R-:W-:Y:S01]  /*6df0*/  FMUL.FTZ R136, R136, R9.reuse ;  /* 0x0000000988887220 */ /* 0x080fe20000410000 */
[-C--:B------:R-:W-:Y:S01]  /*6e00*/  FMUL.FTZ R137, R137, R9.reuse ;  /* 0x0000000989897220 */ /* 0x080fe20000410000 */
[-C--:B------:R-:W-:Y:S01]  /*6e10*/  FMUL.FTZ R140, R140, R9.reuse ;  /* 0x000000098c8c7220 */ /* 0x080fe20000410000 */
[----:B------:R-:W5:Y:S01]  /*6e20*/  MUFU.EX2 R181, R181 ;  /* 0x000000b500b57308 */ /* 0x000f620000000800 */
[----:B---3--:R-:W-:Y:S01]  /*6e30*/  FADD.FTZ R2, R177, R2 ;  /* 0x00000002b1027221 */ /* 0x008fe20000010000 */
[-C--:B------:R-:W-:Y:S01]  /*6e40*/  FMUL.FTZ R141, R141, R9.reuse ;  /* 0x000000098d8d7220 */ /* 0x080fe20000410000 */
[-C--:B------:R-:W-:Y:S01]  /*6e50*/  FMUL.FTZ R144, R144, R9.reuse ;  /* 0x0000000990907220 */ /* 0x080fe20000410000 */
[-C--:B------:R-:W-:Y:S01]  /*6e60*/  FMUL.FTZ R145, R145, R9.reuse ;  /* 0x0000000991917220 */ /* 0x080fe20000410000 */
[-C--:B------:R-:W-:Y:S01]  /*6e70*/  FMUL.FTZ R148, R148, R9.reuse ;  /* 0x0000000994947220 */ /* 0x080fe20000410000 */
[----:B------:R-:W-:-:S02]  /*6e80*/  FMUL.FTZ R149, R149, R9 ;  /* 0x0000000995957220 */ /* 0x000fc40000410000 */
[----:B------:R-:W3:Y:S01]  /*6e90*/  MUFU.EX2 R184, R184 ;  /* 0x000000b800b87308 */ /* 0x000ee20000000800 */
[----:B----4-:R-:W-:-:S07]  /*6ea0*/  FADD.FTZ R2, R180, R2 ;  /* 0x00000002b4027221 */ /* 0x010fce0000010000 */
[----:B------:R-:W-:Y:S01]  /*6eb0*/  MUFU.EX2 R185, R185 ;  /* 0x000000b900b97308 */ /* 0x000fe20000000800 */
[----:B-----5:R-:W-:Y:S01]  /*6ec0*/  FADD.FTZ R2, R181, R2 ;  /* 0x00000002b5027221 */ /* 0x020fe20000010000 */
[----:B-1----:R-:W-:-:S04]  /*6ed0*/  FMNMX.FTZ R5, R5, R10, !PT ;  /* 0x0000000a05057209 */ /* 0x002fc80007810000 */
[C---:B------:R-:W-:Y:S01]  /*6ee0*/  FSETP.NEU.FTZ.AND P1, PT, R5.reuse, -INF , PT ;  /* 0xff8000000500780b */ /* 0x040fe20003f3d000 */
[C---:B------:R-:W-:Y:S01]  /*6ef0*/  FMUL.FTZ R11, R5.reuse, UR10 ;  /* 0x0000000a050b7c20 */ /* 0x040fe20008410000 */
[----:B------:R-:W-:Y:S01]  /*6f00*/  MUFU.EX2 R188, R188 ;  /* 0x000000bc00bc7308 */ /* 0x000fe20000000800 */
[----:B---3--:R-:W-:Y:S01]  /*6f10*/  FADD.FTZ R2, R184, R2 ;  /* 0x00000002b8027221 */ /* 0x008fe20000010000 */
[----:B------:R-:W-:Y:S02]  /*6f20*/  FSEL R21, R5, RZ, P1 ;  /* 0x000000ff05157208 */ /* 0x000fe40000800000 */
[----:B------:R-:W-:-:S03]  /*6f30*/  FSEL R11, R11, RZ, P1 ;  /* 0x000000ff0b0b7208 */ /* 0x000fc60000800000 */
[----:B------:R-:W-:Y:S01]  /*6f40*/  FADD.FTZ R21, -R21, R8 ;  /* 0x0000000815157221 */ /* 0x000fe20000010100 */
[----:B------:R-:W-:Y:S01]  /*6f50*/  MUFU.EX2 R189, R189 ;  /* 0x000000bd00bd7308 */ /* 0x000fe20000000800 */
[--C-:B------:R-:W-:Y:S01]  /*6f60*/  FFMA.FTZ R20, R154, UR10, -R11.reuse ;  /* 0x0000000a9a147c23 */ /* 0x100fe2000801080b */
        /* <DEDUP_REMOVED lines=8> */
[----:B------:R-:W-:Y:S01]  /*6ff0*/  F2FP.F16.F32.PACK_AB R154, R157, R156 ;  /* 0x0000009c9d9a723e */ /* 0x000fe200000000ff */
[--C-:B------:R-:W-:Y:S01]  /*7000*/  FFMA.FTZ R167, R167, UR10, -R11.reuse ;  /* 0x0000000aa7a77c23 */ /* 0x100fe2000801080b */
[--C-:B------:R-:W-:Y:S01]  /*7010*/  FFMA.FTZ R12, R170, UR10, -R11.reuse ;  /* 0x0000000aaa0c7c23 */ /* 0x100fe2000801080b */
[--C-:B------:R-:W-:Y:S01]  /*7020*/  FFMA.FTZ R171, R171, UR10, -R11.reuse ;  /* 0x0000000aabab7c23 */ /* 0x100fe2000801080b */
[--C-:B------:R-:W-:Y:S01]  /*7030*/  FFMA.FTZ R10, R174, UR10, -R11.reuse ;  /* 0x0000000aae0a7c23 */ /* 0x100fe2000801080b */
[----:B------:R-:W-:Y:S01]  /*7040*/  F2FP.F16.F32.PACK_AB R156, R161, R160 ;  /* 0x000000a0a19c723e */ /* 0x000fe200000000ff */
[----:B------:R-:W1:Y:S01]  /*7050*/  MUFU.EX2 R8, R8 ;  /* 0x0000000800087308 */ /* 0x000e620000000800 */
[--C-:B------:R-:W-:Y:S01]  /*7060*/  FFMA.FTZ R175, R175, UR10, -R11.reuse ;  /* 0x0000000aafaf7c23 */ /* 0x100fe2000801080b */
[--C-:B------:R-:W-:Y:S01]  /*7070*/  FFMA.FTZ R178, R178, UR10, -R11.reuse ;  /* 0x0000000ab2b27c23 */ /* 0x100fe2000801080b */
[--C-:B------:R-:W-:Y:S01]  /*7080*/  FFMA.FTZ R179, R179, UR10, -R11.reuse ;  /* 0x0000000ab3b37c23 */ /* 0x100fe2000801080b */
[----:B------:R-:W-:Y:S01]  /*7090*/  F2FP.F16.F32.PACK_AB R158, R165, R164 ;  /* 0x000000a4a59e723e */ /* 0x000fe200000000ff */
[--C-:B------:R-:W-:Y:S01]  /*70a0*/  FFMA.FTZ R182, R182, UR10, -R11.reuse ;  /* 0x0000000ab6b67c23 */ /* 0x100fe2000801080b */
[--C-:B------:R-:W-:Y:S01]  /*70b0*/  FFMA.FTZ R183, R183, UR10, -R11.reuse ;  /* 0x0000000ab7b77c23 */ /* 0x100fe2000801080b */
[--C-:B------:R-:W-:Y:S01]  /*70c0*/  FFMA.FTZ R186, R186, UR10, -R11.reuse ;  /* 0x0000000ababa7c23 */ /* 0x100fe2000801080b */
[----:B------:R-:W3:Y:S01]  /*70d0*/  MUFU.EX2 R153, R155 ;  /* 0x0000009b00997308 */ /* 0x000ee20000000800 */
[--C-:B------:R-:W-:Y:S01]  /*70e0*/  FFMA.FTZ R187, R187, UR10, -R11.reuse ;  /* 0x0000000abbbb7c23 */ /* 0x100fe2000801080b */
[----:B------:R-:W-:Y:S01]  /*70f0*/  F2FP.F16.F32.PACK_AB R160, R169, R168 ;  /* 0x000000a8a9a0723e */ /* 0x000fe200000000ff */
[--C-:B------:R-:W-:Y:S01]  /*7100*/  FFMA.FTZ R190, R190, UR10, -R11.reuse ;  /* 0x0000000abebe7c23 */ /* 0x100fe2000801080b */
[--C-:B------:R-:W-:Y:S01]  /*7110*/  FFMA.FTZ R191, R191, UR10, -R11.reuse ;  /* 0x0000000abfbf7c23 */ /* 0x100fe2000801080b */
[--C-:B------:R-:W-:Y:S01]  /*7120*/  FFMA.FTZ R194, R194, UR10, -R11.reuse ;  /* 0x0000000ac2c27c23 */ /* 0x100fe2000801080b */
[--C-:B------:R-:W-:Y:S01]  /*7130*/  FFMA.FTZ R195, R195, UR10, -R11.reuse ;  /* 0x0000000ac3c37c23 */ /* 0x100fe2000801080b */
[----:B------:R-:W-:Y:S01]  /*7140*/  F2FP.F16.F32.PACK_AB R162, R173, R172 ;  /* 0x000000acada2723e */ /* 0x000fe200000000ff */
[----:B------:R-:W4:Y:S01]  /*7150*/  MUFU.EX2 R15, R15 ;  /* 0x0000000f000f7308 */ /* 0x000f220000000800 */
[----:B-1----:R-:W-:Y:S01]  /*7160*/  FFMA.FTZ R0, R8, R0, R20 ;  /* 0x0000000008007223 */ /* 0x002fe20000010014 */
[--C-:B------:R-:W-:Y:S01]  /*7170*/  FFMA.FTZ R198, R198, UR10, -R11.reuse ;  /* 0x0000000ac6c67c23 */ /* 0x100fe2000801080b */
[----:B------:R-:W-:Y:S01]  /*7180*/  FADD.FTZ R2, R185, R2 ;  /* 0x00000002b9027221 */ /* 0x000fe20000010000 */
[----:B------:R-:W-:Y:S01]  /*7190*/  FFMA.FTZ R11, R199, UR10, -R11 ;  /* 0x0000000ac70b7c23 */ /* 0x000fe2000801080b */
[----:B------:R-:W-:Y:S01]  /*71a0*/  F2FP.F16.F32.PACK_AB R164, R177, R176 ;  /* 0x000000b0b1a4723e */ /* 0x000fe200000000ff */
[----:B------:R-:W-:Y:S01]  /*71b0*/  FMUL.FTZ R26, R26, R8 ;  /* 0x000000081a1a7220 */ /* 0x000fe20000410000 */
[----:B------:R-:W-:Y:S01]  /*71c0*/  FADD.FTZ R2, R188, R2 ;  /* 0x00000002bc027221 */ /* 0x000fe20000010000 */
[----:B------:R-:W1:Y:S01]  /*71d0*/  MUFU.EX2 R155, R159 ;  /* 0x0000009f009b7308 */ /* 0x000e620000000800 */
[----:B---3--:R-:W-:Y:S01]  /*71e0*/  FADD.FTZ R0, R153, R0 ;  /* 0x0000000099007221 */ /* 0x008fe20000010000 */
[----:B------:R-:W-:Y:S01]  /*71f0*/  F2FP.F16.F32.PACK_AB R166, R181, R180 ;  /* 0x000000b4b5a6723e */ /* 0x000fe200000000ff */
[----:B------:R-:W-:Y:S01]  /*7200*/  FADD.FTZ R2, R189, R2 ;  /* 0x00000002bd027221 */ /* 0x000fe20000010000 */
[----:B------:R-:W-:Y:S01]  /*7210*/  F2FP.F16.F32.PACK_AB R168, R185, R184 ;  /* 0x000000b8b9a8723e */ /* 0x000fe200000000ff */
[----:B------:R-:W-:Y:S01]  /*7220*/  FMUL.FTZ R27, R27, R8 ;  /* 0x000000081b1b7220 */ /* 0x000fe20000410000 */
[----:B------:R-:W-:Y:S01]  /*7230*/  F2FP.F16.F32.PACK_AB R170, R189, R188 ;  /* 0x000000bcbdaa723e */ /* 0x000fe200000000ff */
[----:B------:R-:W-:Y:S01]  /*7240*/  FMUL.FTZ R30, R30, R8 ;  /* 0x000000081e1e7220 */ /* 0x000fe20000410000 */
[----:B------:R-:W3:Y:S01]  /*7250*/  MUFU.EX2 R14, R14 ;  /* 0x0000000e000e7308 */ /* 0x000ee20000000800 */
[----:B----4-:R-:W-:Y:S01]  /*7260*/  FADD.FTZ R0, R15, R0 ;  /* 0x000000000f007221 */ /* 0x010fe20000010000 */
[----:B------:R-:W-:Y:S01]  /*7270*/  F2FP.F16.F32.PACK_AB R153, R153, R20 ;  /* 0x000000149999723e */ /* 0x000fe200000000ff */
[-C--:B------:R-:W-:Y:S01]  /*7280*/  FMUL.FTZ R31, R31, R8.reuse ;  /* 0x000000081f1f7220 */ /* 0x080fe20000410000 */
[-C--:B------:R-:W-:Y:S01]  /*7290*/  FMUL.FTZ R34, R34, R8.reuse ;  /* 0x0000000822227220 */ /* 0x080fe20000410000 */
[-C--:B------:R-:W-:Y:S01]  /*72a0*/  FMUL.FTZ R35, R35, R8.reuse ;  /* 0x0000000823237220 */ /* 0x080fe20000410000 */
[-C--:B------:R-:W-:Y:S01]  /*72b0*/  FMUL.FTZ R38, R38, R8.reuse ;  /* 0x0000000826267220 */ /* 0x080fe20000410000 */
[-C--:B------:R-:W-:Y:S01]  /*72c0*/  FMUL.FTZ R39, R39, R8.reuse ;  /* 0x0000000827277220 */ /* 0x080fe20000410000 */
[----:B------:R-:W4:Y:S01]  /*72d0*/  MUFU.EX2 R157, R163 ;  /* 0x000000a3009d7308 */ /* 0x000f220000000800 */
        /* <DEDUP_REMOVED lines=82> */
[----:B------:R-:W-:-:S05]  /*7800*/  FMUL.FTZ R151, R151, R8 ;  /* 0x0000000897977220 */ /* 0x000fca0000410000 */
[----:B------:R-:W3:Y:S01]  /*7810*/  MUFU.EX2 R169, R186 ;  /* 0x000000ba00a97308 */ /* 0x000ee20000000800 */
[----:B----4-:R-:W-:-:S07]  /*7820*/  FADD.FTZ R0, R167, R0 ;  /* 0x00000000a7007221 */ /* 0x010fce0000010000 */
[----:B------:R-:W4:Y:S01]  /*7830*/  MUFU.EX2 R187, R187 ;  /* 0x000000bb00bb7308 */ /* 0x000f220000000800 */
[C---:B-1----:R-:W-:Y:S01]  /*7840*/  FADD.FTZ R0, R183.reuse, R0 ;  /* 0x00000000b7007221 */ /* 0x042fe20000010000 */
[----:B------:R-:W-:-:S06]  /*7850*/  F2FP.F16.F32.PACK_AB R167, R183, R167 ;  /* 0x000000a7b7a7723e */ /* 0x000fcc00000000ff */
[----:B------:R-:W1:Y:S01]  /*7860*/  MUFU.EX2 R171, R190 ;  /* 0x000000be00ab7308 */ /* 0x000e620000000800 */
[----:B---3--:R-:W-:-:S07]  /*7870*/  FADD.FTZ R0, R169, R0 ;  /* 0x00000000a9007221 */ /* 0x008fce0000010000 */
[----:B------:R-:W3:Y:S01]  /*7880*/  MUFU.EX2 R191, R191 ;  /* 0x000000bf00bf7308 */ /* 0x000ee20000000800 */
[C---:B----4-:R-:W-:Y:S01]  /*7890*/  FADD.FTZ R0, R187.reuse, R0 ;  /* 0x00000000bb007221 */ /* 0x050fe20000010000 */
[----:B------:R-:W-:-:S06]  /*78a0*/  F2FP.F16.F32.PACK_AB R169, R187, R169 ;  /* 0x000000a9bba9723e */ /* 0x000fcc00000000ff */
[----:B------:R-:W4:Y:S01]  /*78b0*/  MUFU.EX2 R192, R192 ;  /* 0x000000c000c07308 */ /* 0x000f220000000800 */
[----:B-1----:R-:W-:-:S07]  /*78c0*/  FADD.FTZ R0, R171, R0 ;  /* 0x00000000ab007221 */ /* 0x002fce0000010000 */
[----:B------:R-:W1:Y:S01]  /*78d0*/  MUFU.EX2 R173, R194 ;  /* 0x000000c200ad7308 */ /* 0x000e620000000800 */
[C---:B---3--:R-:W-:Y:S01]  /*78e0*/  FADD.FTZ R0, R191.reuse, R0 ;  /* 0x00000000bf007221 */ /* 0x048fe20000010000 */
[----:B------:R-:W-:-:S06]  /*78f0*/  F2FP.F16.F32.PACK_AB R171, R191, R171 ;  /* 0x000000abbfab723e */ /* 0x000fcc00000000ff */
[----:B------:R-:W3:Y:S01]  /*7900*/  MUFU.EX2 R193, R193 ;  /* 0x000000c100c17308 */ /* 0x000ee20000000800 */
[----:B----4-:R-:W-:-:S07]  /*7910*/  FADD.FTZ R2, R192, R2 ;  /* 0x00000002c0027221 */ /* 0x010fce0000010000 */
[----:B------:R-:W4:Y:S01]  /*7920*/  MUFU.EX2 R195, R195 ;  /* 0x000000c300c37308 */ /* 0x000f220000000800 */
[----:B-1----:R-:W-:-:S07]  /*7930*/  FADD.FTZ R0, R173, R0 ;  /* 0x00000000ad007221 */ /* 0x002fce0000010000 */
[----:B------:R-:W1:Y:S01]  /*7940*/  MUFU.EX2 R196, R196 ;  /* 0x000000c400c47308 */ /* 0x000e620000000800 */
[C---:B---3--:R-:W-:Y:S01]  /*7950*/  FADD.FTZ R2, R193.reuse, R2 ;  /* 0x00000002c1027221 */ /* 0x048fe20000010000 */
[----:B------:R-:W-:-:S06]  /*7960*/  F2FP.F16.F32.PACK_AB R172, R193, R192 ;  /* 0x000000c0c1ac723e */ /* 0x000fcc00000000ff */
[----:B------:R-:W3:Y:S01]  /*7970*/  MUFU.EX2 R175, R198 ;  /* 0x000000c600af7308 */ /* 0x000ee20000000800 */
[C---:B----4-:R-:W-:Y:S01]  /*7980*/  FADD.FTZ R0, R195.reuse, R0 ;  /* 0x00000000c3007221 */ /* 0x050fe20000010000 */
[----:B------:R-:W-:-:S06]  /*7990*/  F2FP.F16.F32.PACK_AB R173, R195, R173 ;  /* 0x000000adc3ad723e */ /* 0x000fcc00000000ff */
[----:B------:R-:W4:Y:S01]  /*79a0*/  MUFU.EX2 R174, R197 ;  /* 0x000000c500ae7308 */ /* 0x000f220000000800 */
[----:B-1----:R-:W-:-:S07]  /*79b0*/  FADD.FTZ R2, R196, R2 ;  /* 0x00000002c4027221 */ /* 0x002fce0000010000 */
[----:B------:R-:W1:Y:S01]  /*79c0*/  MUFU.EX2 R11, R11 ;  /* 0x0000000b000b7308 */ /* 0x000e620000000800 */
[----:B---3--:R-:W-:Y:S01]  /*79d0*/  FADD.FTZ R0, R175, R0 ;  /* 0x00000000af007221 */ /* 0x008fe20000010000 */
[C---:B----4-:R-:W-:Y:S01]  /*79e0*/  FADD.FTZ R2, R174.reuse, R2 ;  /* 0x00000002ae027221 */ /* 0x050fe20000010000 */
[----:B------:R-:W-:Y:S02]  /*79f0*/  F2FP.F16.F32.PACK_AB R174, R174, R196 ;  /* 0x000000c4aeae723e */ /* 0x000fe400000000ff */
[C---:B-1----:R-:W-:Y:S01]  /*7a00*/  FADD.FTZ R0, R11.reuse, R0 ;  /* 0x000000000b007221 */ /* 0x042fe20000010000 */
[----:B------:R-:W-:Y:S01]  /*7a10*/  F2FP.F16.F32.PACK_AB R175, R11, R175 ;  /* 0x000000af0baf723e */ /* 0x000fe200000000ff */
[----:B------:R-:W-:Y:S06]  /*7a20*/  @!P0 BRA `(.L_x_2546) ;  /* 0x0000000000048947 */ /* 0x000fec0003800000 */
[----:B------:R-:W-:Y:S01]  /*7a30*/  BPT.TRAP 0x1 ;  /* 0x000000040000795c */ /* 0x000fe20000300000 */
.L_x_2546:
[----:B------:R1:W3:Y:S01]  /*7a40*/  SYNCS.PHASECHK.TRANS64.TRYWAIT P1, [UR26+0x22850], R7 ;  /* 0x02285007ff0075a7 */ /* 0x0002e2000802015a */
[----:B------:R-:W-:Y:S05]  /*7a50*/  @!P0 BRA `(.L_x_2547) ;  /* 0x0000000000048947 */ /* 0x000fea0003800000 */
[----:B------:R-:W-:Y:S01]  /*7a60*/  BPT.TRAP 0x1 ;  /* 0x000000040000795c */ /* 0x000fe20000300000 */
.L_x_2547:
[----:B---3--:R-:W-:Y:S05]  /*7a70*/  @P1 BRA `(.L_x_2548) ;  /* 0x0000000000081947 */ /* 0x008fea0003800000 */
[----:B------:R-:W3:Y:S02]  /*7a80*/  SYNCS.PHASECHK.TRANS64.TRYWAIT P1, [UR26+0x22850], R7 ;  /* 0x02285007ff0075a7 */ /* 0x000ee4000802015a */
[----:B---3--:R-:W-:Y:S05]  /*7a90*/  @!P1 BRA `(.L_x_2549) ;  /* 0x0000010c000c9947 */ /* 0x008fea0003800000 */
.L_x_2548:
[----:B---3--:R-:W3:Y:S01]  /*7aa0*/  S2R R8, SR_TID.X ;  /* 0x0000000000087919 */ /* 0x008ee20000002100 */
[----:B------:R-:W-:Y:S01]  /*7ab0*/  UIMAD UR11, UR38, 0xc00, UR21 ;  /* 0x00000c00260b78a4 */ /* 0x000fe2000f8e0215 */
[----:B------:R-:W-:-:S06]  /*7ac0*/  UMOV UR7, 0x40000040 ;  /* 0x4000004000077882 */ /* 0x000fcc0000000000 */
[----:B------:R-:W-:Y:S01]  /*7ad0*/  UMOV UR6, UR11 ;  /* 0x0000000b00067c82 */ /* 0x000fe20008000000 */
[----:B---3--:R-:W-:-:S05]  /*7ae0*/  SHF.R.U32.HI R8, RZ, 0x7, R8 ;  /* 0x00000007ff087819 */ /* 0x008fca0000011608 */
[----:B01----:R-:W-:-:S05]  /*7af0*/  VIADD R7, R8, 0x8 ;  /* 0x0000000808077836 */ /* 0x003fca0000000000 */
        /* <DEDUP_REMOVED lines=36> */
.L_x_2550:
[----:B------:R-:W-:Y:S01]  /*7d40*/  UIADD3 UR26, UR26, 0x22860, URZ ;  /* 0x000228601a1a7890 */ /* 0x000fe2000fffe03f */
[C---:B------:R-:W-:Y:S01]  /*7d50*/  ISETP.GT.AND P1, PT, R6.reuse, UR27, PT ;  /* 0x0000001b06007c0c */ /* 0x040fe2000bf24270 */
[----:B------:R-:W-:Y:S02]  /*7d60*/  VIADD R6, R6, 0xffffffff ;  /* 0xffffffff06067836 */ /* 0x000fe40000000000 */
[----:B------:R-:W-:Y:S01]  /*7d70*/  UPRMT UR26, UR25, 0x654, UR26 ;  /* 0x00000654191a7896 */ /* 0x000fe2000800001a */
[----:B------:R-:W-:Y:S02]  /*7d80*/  IMAD.MOV.U32 R8, RZ, RZ, R5 ;  /* 0x000000ffff087224 */ /* 0x000fe400078e0005 */
[----:B------:R-:W-:-:S06]  /*7d90*/  IMAD.MOV.U32 R9, RZ, RZ, R4 ;  /* 0x000000ffff097224 */ /* 0x000fcc00078e0004 */
[----:B------:R-:W-:Y:S01]  /*7da0*/  SYNCS.ARRIVE.TRANS64.RED.A1T0 RZ, [UR26], RZ ;  /* 0x000000ffffff79a7 */ /* 0x000fe2000810041a */
[----:B------:R-:W-:Y:S05]  /*7db0*/  @P1 BRA `(.L_x_2551) ;  /* 0xffffffd000041947 */ /* 0x000fea000383ffff */
.L_x_2532:
[----:B------:R-:W0:Y:S01]  /*7dc0*/  LDC R7, c[0x0][0x448] ;  /* 0x00011200ff077b82 */ /* 0x000e220000000800 */
[----:B------:R-:W-:Y:S01]  /*7dd0*/  UIADD3 UR6, UR42, 0x7f, URZ ;  /* 0x0000007f2a067890 */ /* 0x000fe2000fffe03f */
[----:B------:R-:W-:Y:S01]  /*7de0*/  IADD3 R10, R19, 0x1, -R18 ;  /* 0x00000001130a7810 */ /* 0x000fe20007ffe812 */
[----:B------:R-:W-:Y:S01]  /*7df0*/  UISETP.NE.AND UP0, UPT, UR47, URZ, UPT ;  /* 0x0000003f2f00728c */ /* 0x000fe2000bf05270 */
[----:B0-----:R-:W-:-:S13]  /*7e00*/  ISETP.NE.AND P1, PT, R7, 0x1, PT ;  /* 0x000000010700780c */ /* 0x001fda0003f25270 */
[----:B------:R-:W0:Y:S08]  /*7e10*/  @P1 LDC R7, c[0x0][0x44c] ;  /* 0x00011300ff071b82 */ /* 0x000e300000000800 */
[----:B------:R-:W1:Y:S01]  /*7e20*/  @P1 LDC R9, c[0x0][0x450] ;  /* 0x00011400ff091b82 */ /* 0x000e620000000800 */
[----:B0-----:R-:W-:-:S04]  /*7e30*/  @P1 IMAD.HI.U32 R8, R7, UR6, RZ ;  /* 0x0000000607081c27 */ /* 0x001fc8000f8e00ff */
[----:B------:R-:W-:Y:S01]  /*7e40*/  IMAD.U32 R7, RZ, RZ, UR6 ;  /* 0x00000006ff077e24 */ /* 0x000fe2000f8e00ff */
[----:B-1----:R-:W-:Y:S02]  /*7e50*/  @P1 SHF.R.U32.HI R7, RZ, R9, R8 ;  /* 0x00000009ff071219 */ /* 0x002fe40000011608 */
[----:B------:R-:W-:-:S03]  /*7e60*/  PLOP3.LUT P1, PT, PT, PT, UP0, 0x40, 0x0 ;  /* 0x000000000000781c */ /* 0x000fc60003f2e808 */
[----:B------:R-:W-:-:S04]  /*7e70*/  IMAD.IADD R7, R10, 0x1, R7 ;  /* 0x000000010a077824 */ /* 0x000fc800078e0207 */
[----:B------:R-:W-:-:S05]  /*7e80*/  VIADD R8, R7, -UR23 ;  /* 0x8000001707087c36 */ /* 0x000fca0008000000 */
[----:B------:R-:W-:Y:S01]  /*7e90*/  R2UR UR14, R8 ;  /* 0x00000000080e72ca */ /* 0x000fe200000e0000 */
[----:B------:R-:W-:-:S14]  /*7ea0*/  @P1 BRA `(.L_x_2552) ;  /* 0x0000000000501947 */ /* 0x000fdc0003800000 */
[----:B------:R-:W-:-:S13]  /*7eb0*/  R2UR UR11, R7 ;  /* 0x00000000070b72ca */ /* 0x000fda00000e0000 */
        /* <DEDUP_REMOVED lines=11> */
.L_x_2553:
[----:B------:R-:W-:Y:S02]  /*7f70*/  ULDC UR15, c[0x0][0x9e4] ;  /* 0x00027900000f7ab9 */ /* 0x000fe40000000800 */
[----:B------:R-:W-:-:S11]  /*7f80*/  UISETP.NE.AND UP0, UPT, UR15, 0x1, UPT ;  /* 0x000000010f00788c */ /* 0x000fd6000bf05270 */
[----:B------:R-:W-:Y:S02]  /*7f90*/  @UP0 ULDC.64 UR18, c[0x0][0x9e8] ;  /* 0x00027a0000120ab9 */ /* 0x000fe40000000a00 */
[----:B------:R-:W-:-:S04]  /*7fa0*/  UIMAD.WIDE.U32 UR6, UR11, UR18, URZ ;  /* 0x000000120b0672a5 */ /* 0x000fc8000f8e003f */
[----:B------:R-:W-:-:S12]  /*7fb0*/  @UP0 USHF.R.U32.HI UR11, URZ, UR19, UR7 ;  /* 0x000000133f0b0299 */ /* 0x000fd80008011607 */
.L_x_2554:
[----:B------:R-:W-:-:S04]  /*7fc0*/  UIMAD UR11, UR11, UR15, URZ ;  /* 0x0000000f0b0b72a4 */ /* 0x000fc8000f8e023f */
[----:B------:R-:W-:-:S04]  /*7fd0*/  UISETP.LT.AND UP0, UPT, UR14, UR11, UPT ;  /* 0x0000000b0e00728c */ /* 0x000fc8000bf01270 */
[----:B------:R-:W-:-:S12]  /*7fe0*/  USEL UR14, UR14, UR11, !UP0 ;  /* 0x0000000b0e0e7287 */ /* 0x000fd8000c000000 */
.L_x_2552:
        /* <DEDUP_REMOVED lines=12> */
.L_x_2566:
[----:B------:R-:W-:Y:S01]  /*80b0*/  UIADD3 UR38, UR38, 0x1, URZ ;  /* 0x0000000126267890 */ /* 0x000fe2000fffe03f */
[C---:B------:R-:W-:Y:S01]  /*80c0*/  ISETP.GT.AND P1, PT, R7.reuse, UR22, PT ;  /* 0x0000001607007c0c */ /* 0x040fe2000bf24270 */
[----:B------:R-:W-:Y:S02]  /*80d0*/  VIADD R7, R7, 0xffffffff ;  /* 0xffffffff07077836 */ /* 0x000fe40000000000 */
[----:B------:R-:W-:-:S04]  /*80e0*/  UISETP.NE.AND UP0, UPT, UR38, 0x2, UPT ;  /* 0x000000022600788c */ /* 0x000fc8000bf05270 */
[----:B------:R-:W-:Y:S02]  /*80f0*/  USEL UR6, URZ, 0x1, UP0 ;  /* 0x000000013f067887 */ /* 0x000fe40008000000 */
[----:B------:R-:W-:Y:S02]  /*8100*/  USEL UR38, UR38, URZ, UP0 ;  /* 0x0000003f26267287 */ /* 0x000fe40008000000 */
[----:B------:R-:W-:Y:S01]  /*8110*/  ULOP3.LUT UR37, UR37, UR6, URZ, 0x3c, !UPT ;  /* 0x0000000625257292 */ /* 0x000fe2000f8e3c3f */
[----:B-1----:R-:W-:Y:S11]  /*8120*/  @!P0 BRA `(.L_x_2556) ;  /* 0x0000000000048947 */ /* 0x002ff60003800000 */
[----:B------:R-:W-:Y:S01]  /*8130*/  BPT.TRAP 0x1 ;  /* 0x000000040000795c */ /* 0x000fe20000300000 */
.L_x_2556:
        /* <DEDUP_REMOVED lines=9> */
.L_x_2557:
[----:B-1----:R-:W-:Y:S05]  /*81d0*/  @P2 BRA `(.L_x_2558) ;  /* 0x0000000000082947 */ /* 0x002fea0003800000 */
[----:B------:R-:W1:Y:S02]  /*81e0*/  SYNCS.PHASECHK.TRANS64.TRYWAIT P2, [UR24+0x22830], R6 ;  /* 0x02283006ff0075a7 */ /* 0x000e640008040158 */
[----:B-1----:R-:W-:Y:S05]  /*81f0*/  @!P2 BRA `(.L_x_2559) ;  /* 0x00000104004ca947 */ /* 0x002fea0003800000 */
.L_x_2558:
[----:B------:R-:W-:Y:S01]  /*8200*/  UIMAD UR18, UR38, 0x300, UR20 ;  /* 0x00000300261278a4 */ /* 0x000fe2000f8e0214 */
[----:B------:R-:W-:Y:S01]  /*8210*/  WARPGROUP.ARRIVE ;  /* 0x00000000000079c5 */ /* 0x000fe20000000000 */
[----:B------:R-:W-:Y:S01]  /*8220*/  UMOV UR19, 0x40000040 ;  /* 0x4000004000137882 */ /* 0x000fe20000000000 */
[----:B------:R-:W-:Y:S01]  /*8230*/  UMOV UR7, 0x40000040 ;  /* 0x4000004000077882 */ /* 0x000fe20000000000 */
[----:B------:R-:W-:-:S03]  /*8240*/  UIADD3 UR6, UR18, 0x2, URZ ;  /* 0x0000000212067890 */ /* 0x000fc6000fffe03f */
[----:B-12---:R-:W1:Y:S01]  /*8250*/  S2R R3, SR_TID.X ;  /* 0x0000000000037919 */ /* 0x006e620000002100 */
        /* <DEDUP_REMOVED lines=20> */
.L_x_2560:
        /* <DEDUP_REMOVED lines=59> */
[----:B------:R-:W-:Y:S01]  /*8750*/  FMUL.FTZ R8, R8, UR10 ;  /* 0x0000000a08087c20 */ /* 0x000fe20008410000 */
[----:B------:R-:W-:Y:S02]  /*8760*/  MUFU.EX2 R152, R152 ;  /* 0x0000009800987308 */ /* 0x000fe40000000800 */
[----:B------:R-:W-:-:S04]  /*8770*/  FMNMX.FTZ R5, R155, R5, !PT ;  /* 0x000000059b057209 */ /* 0x000fc80007810000 */
[----:B------:R-:W-:Y:S02]  /*8780*/  FMNMX.FTZ R5, R158, R5, !PT ;  /* 0x000000059e057209 */ /* 0x000fe40007810000 */
[----:B------:R-:W2:Y:S02]  /*8790*/  MUFU.EX2 R8, R8 ;  /* 0x0000000800087308 */ /* 0x000ea40000000800 */
[----:B------:R-:W-:-:S04]  /*87a0*/  FMNMX.FTZ R5, R159, R5, !PT ;  /* 0x000000059f057209 */ /* 0x000fc80007810000 */
[----:B------:R-:W-:Y:S02]  /*87b0*/  FMNMX.FTZ R5, R162, R5, !PT ;  /* 0x00000005a2057209 */ /* 0x000fe40007810000 */
[----:B------:R-:W3:Y:S02]  /*87c0*/  MUFU.EX2 R153, R153 ;  /* 0x0000009900997308 */ /* 0x000ee40000000800 */
[----:B------:R-:W-:-:S04]  /*87d0*/  FMNMX.FTZ R5, R163, R5, !PT ;  /* 0x00000005a3057209 */ /* 0x000fc80007810000 */
[----:B------:R-:W-:Y:S02]  /*87e0*/  FMNMX.FTZ R5, R166, R5, !PT ;  /* 0x00000005a6057209 */ /* 0x000fe40007810000 */
[----:B------:R-:W4:Y:S01]  /*87f0*/  MUFU.EX2 R156, R156 ;  /* 0x0000009c009c7308 */ /* 0x000f220000000800 */
[----:B--2---:R-:W-:Y:S01]  /*8800*/  FFMA.FTZ R2, R8, R2, R152 ;  /* 0x0000000208027223 */ /* 0x004fe20000010098 */
[----:B------:R-:W-:Y:S01]  /*8810*/  FMNMX.FTZ R5, R167, R5, !PT ;  /* 0x00000005a7057209 */ /* 0x000fe20007810000 */
[-C--:B------:R-:W-:Y:S01]  /*8820*/  FMUL.FTZ R24, R24, R8.reuse ;  /* 0x0000000818187220 */ /* 0x080fe20000410000 */
[-C--:B------:R-:W-:Y:S01]  /*8830*/  FMUL.FTZ R25, R25, R8.reuse ;  /* 0x0000000819197220 */ /* 0x080fe20000410000 */
[-C--:B------:R-:W-:Y:S01]  /*8840*/  FMUL.FTZ R28, R28, R8.reuse ;  /* 0x000000081c1c7220 */ /* 0x080fe20000410000 */
[----:B------:R-:W-:Y:S01]  /*8850*/  FMNMX.FTZ R5, R170, R5, !PT ;  /* 0x00000005aa057209 */ /* 0x000fe20007810000 */
        /* <DEDUP_REMOVED lines=9> */
[----:B------:R-:W3:Y:S01]  /*88f0*/  MUFU.EX2 R152, R160 ;  /* 0x000000a000987308 */ /* 0x000ee20000000800 */
[----:B----4-:R-:W-:Y:S01]  /*8900*/  FADD.FTZ R2, R156, R2 ;  /* 0x000000029c027221 */ /* 0x010fe20000010000 */
[-C--:B------:R-:W-:Y:S01]  /*8910*/  FMUL.FTZ R37, R37, R8.reuse ;  /* 0x0000000825257220 */ /* 0x080fe20000410000 */
[----:B------:R-:W-:Y:S01]  /*8920*/  FMNMX.FTZ R5, R175, R5, !PT ;  /* 0x00000005af057209 */ /* 0x000fe20007810000 */
[-C--:B------:R-:W-:Y:S01]  /*8930*/  FMUL.FTZ R40, R40, R8.reuse ;  /* 0x0000000828287220 */ /* 0x080fe20000410000 */
[-C--:B------:R-:W-:Y:S01]  /*8940*/  FMUL.FTZ R41, R41, R8.reuse ;  /* 0x0000000829297220 */ /* 0x080fe20000410000 */
[----:B------:R-:W-:Y:S01]  /*8950*/  FMUL.FTZ R44, R44, R8 ;  /* 0x000000082c2c7220 */ /* 0x000fe20000410000 */
[----:B------:R-:W-:Y:S01]  /*8960*/  FMNMX.FTZ R5, R178, R5, !PT ;  /* 0x00000005b2057209 */ /* 0x000fe20007810000 */
[----:B------:R-:W4:Y:S01]  /*8970*/  MUFU.EX2 R161, R161 ;  /* 0x000000a100a17308 */ /* 0x000f220000000800 */
[C---:B--2---:R-:W-:Y:S01]  /*8980*/  FADD.FTZ R2, R157.reuse, R2 ;  /* 0x000000029d027221 */ /* 0x044fe20000010000 */
[----:B------:R-:W-:Y:S01]  /*8990*/  F2FP.F16.F32.PACK_AB R202, R157, R156 ;  /* 0x0000009c9dca723e */ /* 0x000fe200000000ff */
[-C--:B------:R-:W-:Y:S01]  /*89a0*/  FMUL.FTZ R45, R45, R8.reuse ;  /* 0x000000082d2d7220 */ /* 0x080fe20000410000 */
[----:B------:R-:W-:Y:S01]  /*89b0*/  FMNMX.FTZ R5, R179, R5, !PT ;  /* 0x00000005b3057209 */ /* 0x000fe20007810000 */
[-C--:B------:R-:W-:Y:S01]  /*89c0*/  FMUL.FTZ R48, R48, R8.reuse ;  /* 0x0000000830307220 */ /* 0x080fe20000410000 */
[-C--:B------:R-:W-:Y:S01]  /*89d0*/  FMUL.FTZ R49, R49, R8.reuse ;  /* 0x0000000831317220 */ /* 0x080fe20000410000 */
[-C--:B------:R-:W-:Y:S01]  /*89e0*/  FMUL.FTZ R52, R52, R8.reuse ;  /* 0x0000000834347220 */ /* 0x080fe20000410000 */
[----:B------:R-:W-:Y:S01]  /*89f0*/  FMNMX.FTZ R5, R182, R5, !PT ;  /* 0x00000005b6057209 */ /* 0x000fe20007810000 */
[----:B------:R-:W-:Y:S01]  /*8a00*/  MUFU.EX2 R165, R165 ;  /* 0x000000a500a57308 */ /* 0x000fe20000000800 */
[----:B---3--:R-:W-:Y:S01]  /*8a10*/  FADD.FTZ R14, R152, R2 ;  /* 0x00000002980e7221 */ /* 0x008fe20000010000 */
[-C--:B------:R-:W-:Y:S01]  /*8a20*/  FMUL.FTZ R53, R53, R8.reuse ;  /* 0x0000000835357220 */ /* 0x080fe20000410000 */
[----:B------:R-:W-:Y:S01]  /*8a30*/  FMNMX.FTZ R5, R183, R5, !PT ;  /* 0x00000005b7057209 */ /* 0x000fe20007810000 */
[-C--:B------:R-:W-:Y:S01]  /*8a40*/  FMUL.FTZ R56, R56, R8.reuse ;  /* 0x0000000838387220 */ /* 0x080fe20000410000 */
[-C--:B------:R-:W-:Y:S01]  /*8a50*/  FMUL.FTZ R57, R57, R8.reuse ;  /* 0x0000000839397220 */ /* 0x080fe20000410000 */
[----:B------:R-:W-:Y:S01]  /*8a60*/  FMUL.FTZ R60, R60, R8 ;  /* 0x000000083c3c7220 */ /* 0x000fe20000410000 */
[----:B------:R-:W-:Y:S01]  /*8a70*/  FMNMX.FTZ R5, R186, R5, !PT ;  /* 0x00000005ba057209 */ /* 0x000fe20007810000 */
[----:B------:R-:W-:Y:S01]  /*8a80*/  MUFU.EX2 R156, R168 ;  /* 0x000000a8009c7308 */ /* 0x000fe20000000800 */
[----:B----4-:R-:W-:Y:S01]  /*8a90*/  F2FP.F16.F32.PACK_AB R152, R161, R152 ;  /* 0x00000098a198723e */ /* 0x010fe200000000ff */
[-C--:B------:R-:W-:Y:S01]  /*8aa0*/  FMUL.FTZ R61, R61, R8.reuse ;  /* 0x000000083d3d7220 */ /* 0x080fe20000410000 */
[----:B------:R-:W-:Y:S01]  /*8ab0*/  FMNMX.FTZ R5, R187, R5, !PT ;  /* 0x00000005bb057209 */ /* 0x000fe20007810000 */
[-C--:B------:R-:W-:Y:S01]  /*8ac0*/  FMUL.FTZ R64, R64, R8.reuse ;  /* 0x0000000840407220 */ /* 0x080fe20000410000 */
[-C--:B------:R-:W-:Y:S01]  /*8ad0*/  FMUL.FTZ R65, R65, R8.reuse ;  /* 0x0000000841417220 */ /* 0x080fe20000410000 */
[-C--:B------:R-:W-:Y:S01]  /*8ae0*/  FMUL.FTZ R68, R68, R8.reuse ;  /* 0x0000000844447220 */ /* 0x080fe20000410000 */
[----:B------:R-:W-:Y:S01]  /*8af0*/  FMNMX.FTZ R5, R190, R5, !PT ;  /* 0x00000005be057209 */ /* 0x000fe20007810000 */
[----:B------:R-:W-:Y:S01]  /*8b00*/  MUFU.EX2 R169, R169 ;  /* 0x000000a900a97308 */ /* 0x000fe20000000800 */
[-C--:B------:R-:W-:Y:S01]  /*8b10*/  FMUL.FTZ R69, R69, R8.reuse ;  /* 0x0000000845457220 */ /* 0x080fe20000410000 */
        /* <DEDUP_REMOVED lines=45> */
[----:B------:R-:W-:Y:S01]  /*8df0*/  FMUL.FTZ R140, R140, R8 ;  /* 0x000000088c8c7220 */ /* 0x000fe20000410000 */
[----:B--2---:R-:W-:Y:S01]  /*8e00*/  FMNMX.FTZ R5, R5, R10, !PT ;  /* 0x0000000a05057209 */ /* 0x004fe20007810000 */
[----:B------:R-:W-:Y:S01]  /*8e10*/  MUFU.EX2 R181, R181 ;  /* 0x000000b500b57308 */ /* 0x000fe20000000800 */
[-C--:B------:R-:W-:Y:S01]  /*8e20*/  FMUL.FTZ R141, R141, R8.reuse ;  /* 0x000000088d8d7220 */ /* 0x080fe20000410000 */
[-C--:B------:R-:W-:Y:S01]  /*8e30*/  FMUL.FTZ R144, R144, R8.reuse ;  /* 0x0000000890907220 */ /* 0x080fe20000410000 */
[-C--:B------:R-:W-:Y:S01]  /*8e40*/  FMUL.FTZ R145, R145, R8.reuse ;  /* 0x0000000891917220 */ /* 0x080fe20000410000 */
[----:B------:R-:W2:Y:S01]  /*8e50*/  SHFL.BFLY PT, R11, R5, 0x1, 0x1f ;  /* 0x0c201f00050b7f89 */ /* 0x000ea200000e0000 */
[-C--:B------:R-:W-:Y:S01]  /*8e60*/  FMUL.FTZ R148, R148, R8.reuse ;  /* 0x0000000894947220 */ /* 0x080fe20000410000 */
[----:B------:R-:W-:-:S02]  /*8e70*/  FMUL.FTZ R149, R149, R8 ;  /* 0x0000000895957220 */ /* 0x000fc40000410000 */
[----:B------:R-:W-:Y:S08]  /*8e80*/  MUFU.EX2 R10, R164 ;  /* 0x000000a4000a7308 */ /* 0x000ff00000000800 */
[----:B------:R-:W-:Y:S08]  /*8e90*/  MUFU.EX2 R164, R184 ;  /* 0x000000b800a47308 */ /* 0x000ff00000000800 */
[----:B------:R-:W-:Y:S01]  /*8ea0*/  MUFU.EX2 R185, R185 ;  /* 0x000000b900b97308 */ /* 0x000fe20000000800 */
[----:B--2---:R-:W-:-:S07]  /*8eb0*/  FMNMX.FTZ R5, R5, R11, !PT ;  /* 0x0000000b05057209 */ /* 0x004fce0007810000 */
[----:B------:R-:W-:Y:S01]  /*8ec0*/  MUFU.EX2 R189, R189 ;  /* 0x000000bd00bd7308 */ /* 0x000fe20000000800 */
        /* <DEDUP_REMOVED lines=42> */
[----:B------:R-:W-:Y:S01]  /*9170*/  F2FP.F16.F32.PACK_AB R154, R165, R10 ;  /* 0x0000000aa59a723e */ /* 0x000fe200000000ff */
[-C--:B------:R-:W-:Y:S01]  /*9180*/  FMUL.FTZ R39, R39, R9.reuse ;  /* 0x0000000927277220 */ /* 0x080fe20000410000 */
[-C--:B------:R-:W-:Y:S01]  /*9190*/  FMUL.FTZ R42, R42, R9.reuse ;  /* 0x000000092a2a7220 */ /* 0x080fe20000410000 */
[-C--:B------:R-:W-:Y:S01]  /*91a0*/  FMUL.FTZ R43, R43, R9.reuse ;  /* 0x000000092b2b7220 */ /* 0x080fe20000410000 */
[----:B------:R3:W5:Y:S01]  /*91b0*/  MUFU.EX2 R153, R162 ;  /* 0x000000a200997308 */ /* 0x0007620000000800 */
        /* <DEDUP_REMOVED lines=17> */
[----:B------:R-:W-:Y:S01]  /*92d0*/  FADD.FTZ R0, R161, R14 ;  /* 0x0000000ea1007221 */ /* 0x000fe20000010000 */
[-C--:B------:R-:W-:Y:S01]  /*92e0*/  FMUL.FTZ R63, R63, R9.reuse ;  /* 0x000000093f3f7220 */ /* 0x080fe20000410000 */
[-C--:B------:R-:W-:Y:S01]  /*92f0*/  FMUL.FTZ R66, R66, R9.reuse ;  /* 0x0000000942427220 */ /* 0x080fe20000410000 */
[-C--:B------:R-:W-:Y:S01]  /*9300*/  FMUL.FTZ R67, R67, R9.reuse ;  /* 0x0000000943437220 */ /* 0x080fe20000410000 */
[----:B------:R-:W-:Y:S01]  /*9310*/  FADD.FTZ R0, R10, R0 ;  /* 0x000000000a007221 */ /* 0x000fe20000010000 */
[----:B------:R-:W-:Y:S01]  /*9320*/  FMUL.FTZ R70, R70, R9 ;  /* 0x0000000946467220 */ /* 0x000fe20000410000 */
[----:B------:R-:W3:Y:S01]  /*9330*/  MUFU.EX2 R155, R167 ;  /* 0x000000a7009b7308 */ /* 0x000ee20000000800 */
[----:B----4-:R-:W-:Y:S01]  /*9340*/  FADD.FTZ R2, R13, R2 ;  /* 0x000000020d027221 */ /* 0x010fe20000010000 */
[----:B------:R-:W-:Y:S01]  /*9350*/  FADD.FTZ R0, R165, R0 ;  /* 0x00000000a5007221 */ /* 0x000fe20000010000 */
[----:B------:R-:W-:Y:S01]  /*9360*/  F2FP.F16.F32.PACK_AB R153, R13, R153 ;  /* 0x000000990d99723e */ /* 0x000fe200000000ff */
[-C--:B------:R-:W-:Y:S01]  /*9370*/  FMUL.FTZ R71, R71, R9.reuse ;  /* 0x0000000947477220 */ /* 0x080fe20000410000 */
[-C--:B------:R-:W-:Y:S01]  /*9380*/  FMUL.FTZ R74, R74, R9.reuse ;  /* 0x000000094a4a7220 */ /* 0x080fe20000410000 */
[----:B------:R-:W-:Y:S01]  /*9390*/  FADD.FTZ R0, R156, R0 ;  /* 0x000000009c007221 */ /* 0x000fe20000010000 */
[C---:B------:R-:W-:Y:S01]  /*93a0*/  F2FP.F16.F32.PACK_AB R156, R169.reuse, R156 ;  /* 0x0000009ca99c723e */ /* 0x040fe200000000ff */
[----:B------:R-:W4:Y:S01]  /*93b0*/  MUFU.EX2 R157, R170 ;  /* 0x000000aa009d7308 */ /* 0x000f220000000800 */
[----:B--2---:R-:W-:Y:S01]  /*93c0*/  FADD.FTZ R2, R12, R2 ;  /* 0x000000020c027221 */ /* 0x004fe20000010000 */
[----:B------:R-:W-:Y:S01]  /*93d0*/  FADD.FTZ R0, R169, R0 ;  /* 0x00000000a9007221 */ /* 0x000fe20000010000 */
[-C--:B------:R-:W-:Y:S01]  /*93e0*/  FMUL.FTZ R75, R75, R9.reuse ;  /* 0x000000094b4b7220 */ /* 0x080fe20000410000 */
        /* <DEDUP_REMOVED lines=8> */
[-C--:B------:R-:W-:Y:S01]  /*9470*/  FMUL.FTZ R83, R83, R9.reuse ;  /* 0x0000000953537220 */ /* 0x080fe20000410000 */
[-C--:B------:R-:W-:Y:S01]  /*9480*/  FMUL.FTZ R86, R86, R9.reuse ;  /* 0x0000000956567220 */ /* 0x080fe20000410000 */
[----:B------:R-:W-:Y:S01]  /*9490*/  FADD.FTZ R0, R160, R0 ;  /* 0x00000000a0007221 */ /* 0x000fe20000010000 */
[----:B------:R-:W-:Y:S01]  /*94a0*/  F2FP.F16.F32.PACK_AB R160, R177, R160 ;  /* 0x000000a0b1a0723e */ /* 0x000fe200000000ff */
[----:B------:R-:W3:Y:S01]  /*94b0*/  MUFU.EX2 R159, R174 ;  /* 0x000000ae009f7308 */ /* 0x000ee20000000800 */
[----:B----4-:R-:W-:Y:S01]  /*94c0*/  FADD.FTZ R2, R157, R2 ;  /* 0x000000029d027221 */ /* 0x010fe20000010000 */
[----:B------:R-:W-:Y:S01]  /*94d0*/  FADD.FTZ R0, R177, R0 ;  /* 0x00000000b1007221 */ /* 0x000fe20000010000 */
[-C--:B------:R-:W-:Y:S01]  /*94e0*/  FMUL.FTZ R87, R87, R9.reuse ;  /* 0x0000000957577220 */ /* 0x080fe20000410000 */
[-C--:B------:R-:W-:Y:S01]  /*94f0*/  FMUL.FTZ R90, R90, R9.reuse ;  /* 0x000000095a5a7220 */ /* 0x080fe20000410000 */
[-C--:B------:R-:W-:Y:S01]  /*9500*/  FMUL.FTZ R91, R91, R9.reuse ;  /* 0x000000095b5b7220 */ /* 0x080fe20000410000 */
[----:B------:R-:W-:Y:S01]  /*9510*/  FADD.FTZ R0, R180, R0 ;  /* 0x00000000b4007221 */ /* 0x000fe20000010000 */
        /* <DEDUP_REMOVED lines=8> */
[----:B------:R-:W-:Y:S01]  /*95a0*/  F2FP.F16.F32.PACK_AB R164, R185, R164 ;  /* 0x000000a4b9a4723e */ /* 0x000fe200000000ff */
        /* <DEDUP_REMOVED lines=75> */
[----:B------:R-:W-:Y:S06]  /*9a60*/  @!P0 BRA `(.L_x_2561) ;  /* 0x0000000000048947 */ /* 0x000fec0003800000 */
[----:B------:R-:W-:Y:S01]  /*9a70*/  BPT.TRAP 0x1 ;  /* 0x000000040000795c */ /* 0x000fe20000300000 */
.L_x_2561:
[----:B------:R2:W3:Y:S01]  /*9a80*/  SYNCS.PHASECHK.TRANS64.TRYWAIT P2, [UR24+0x22850], R6 ;  /* 0x02285006ff0075a7 */ /* 0x0004e20008040158 */
[----:B------:R-:W-:Y:S05]  /*9a90*/  @!P0 BRA `(.L_x_2562) ;  /* 0x0000000000048947 */ /* 0x000fea0003800000 */
[----:B------:R-:W-:Y:S01]  /*9aa0*/  BPT.TRAP 0x1 ;  /* 0x000000040000795c */ /* 0x000fe20000300000 */
.L_x_2562:
[----:B---3--:R-:W-:Y:S05]  /*9ab0*/  @P2 BRA `(.L_x_2563) ;  /* 0x0000000000082947 */ /* 0x008fea0003800000 */
[----:B------:R-:W3:Y:S02]  /*9ac0*/  SYNCS.PHASECHK.TRANS64.TRYWAIT P2, [UR24+0x22850], R6 ;  /* 0x02285006ff0075a7 */ /* 0x000ee40008040158 */
[----:B---3--:R-:W-:Y:S05]  /*9ad0*/  @!P2 BRA `(.L_x_2564) ;  /* 0x000000ec002ca947 */ /* 0x008fea0003800000 */
.L_x_2563:
[----:B------:R-:W4:Y:S01]  /*9ae0*/  S2R R8, SR_TID.X ;  /* 0x0000000000087919 */ /* 0x000f220000002100 */
[----:B------:R-:W-:Y:S01]  /*9af0*/  UIMAD UR11, UR38, 0xc00, UR21 ;  /* 0x00000c00260b78a4 */ /* 0x000fe2000f8e0215 */
[----:B------:R-:W-:-:S06]  /*9b00*/  UMOV UR7, 0x40000040 ;  /* 0x4000004000077882 */ /* 0x000fcc0000000000 */
[----:B------:R-:W-:Y:S01]  /*9b10*/  UMOV UR6, UR11 ;  /* 0x0000000b00067c82 */ /* 0x000fe20008000000 */
[----:B----4-:R-:W-:-:S05]  /*9b20*/  SHF.R.U32.HI R8, RZ, 0x7, R8 ;  /* 0x00000007ff087819 */ /* 0x010fca0000011608 */
[----:B0-23--:R-:W-:-:S05]  /*9b30*/  VIADD R6, R8, 0x8 ;  /* 0x0000000808067836 */ /* 0x00dfca0000000000 */
        /* <DEDUP_REMOVED lines=36> */
.L_x_2565:
[----:B------:R-:W-:Y:S01]  /*9d80*/  UIADD3 UR24, UR24, 0x22860, URZ ;  /* 0x0002286018187890 */ /* 0x000fe2000fffe03f */
[----:B------:R-:W-:Y:S02]  /*9d90*/  IMAD.MOV.U32 R9, RZ, RZ, R5 ;  /* 0x000000ffff097224 */ /* 0x000fe400078e0005 */
[----:B------:R-:W-:Y:S01]  /*9da0*/  IMAD.MOV.U32 R8, RZ, RZ, R4 ;  /* 0x000000ffff087224 */ /* 0x000fe200078e0004 */
[----:B------:R-:W-:-:S09]  /*9db0*/  UPRMT UR24, UR23, 0x654, UR24 ;  /* 0x0000065417187896 */ /* 0x000fd20008000018 */
[----:B------:R-:W-:Y:S01]  /*9dc0*/  SYNCS.ARRIVE.TRANS64.RED.A1T0 RZ, [UR24], RZ ;  /* 0x000000ffffff79a7 */ /* 0x000fe20008100418 */
[----:B------:R-:W-:Y:S05]  /*9dd0*/  @P1 BRA `(.L_x_2566) ;  /* 0xffffffe000b41947 */ /* 0x000fea000383ffff */
[----:B------:R-:W-:-:S07]  /*9de0*/  IMAD.MOV.U32 R6, RZ, RZ, R7 ;  /* 0x000000ffff067224 */ /* 0x000fce00078e0007 */
.L_x_2555:
        /* <DEDUP_REMOVED lines=8> */
.L_x_2586:
[----:B------:R-:W-:-:S04]  /*9e70*/  UIADD3 UR38, UR38, 0x1, URZ ;  /* 0x0000000126267890 */ /* 0x000fc8000fffe03f */
[----:B------:R-:W-:-:S04]  /*9e80*/  UISETP.NE.AND UP0, UPT, UR38, 0x2, UPT ;  /* 0x000000022600788c */ /* 0x000fc8000bf05270 */
[----:B------:R-:W-:Y:S02]  /*9e90*/  USEL UR6, URZ, 0x1, UP0 ;  /* 0x000000013f067887 */ /* 0x000fe40008000000 */
[----:B------:R-:W-:Y:S02]  /*9ea0*/  USEL UR38, UR38, URZ, UP0 ;  /* 0x0000003f26267287 */ /* 0x000fe40008000000 */
[----:B------:R-:W-:Y:S01]  /*9eb0*/  ULOP3.LUT UR37, UR37, UR6, URZ, 0x3c, !UPT ;  /* 0x0000000625257292 */ /* 0x000fe2000f8e3c3f */
[----:B------:R-:W-:Y:S11]  /*9ec0*/  @!P0 BRA `(.L_x_2568) ;  /* 0x0000000000048947 */ /* 0x000ff60003800000 */
[----:B------:R-:W-:Y:S01]  /*9ed0*/  BPT.TRAP 0x1 ;  /* 0x000000040000795c */ /* 0x000fe20000300000 */
.L_x_2568:
[----:B------:R-:W0:Y:S01]  /*9ee0*/  S2UR UR22, SR_CgaCtaId ;  /* 0x00000000001679c3 */ /* 0x000e220000008800 */
[----:B------:R-:W-:Y:S01]  /*9ef0*/  UMOV UR6, 0x400 ;  /* 0x0000040000067882 */ /* 0x000fe20000000000 */
[----:B------:R-:W-:-:S05]  /*9f00*/  IMAD.U32 R7, RZ, RZ, UR37 ;  /* 0x00000025ff077e24 */ /* 0x000fca000f8e00ff */
[----:B------:R-:W-:Y:S01]  /*9f10*/  SHF.L.U32 R7, R7, 0x1f, RZ ;  /* 0x0000001f07077819 */ /* 0x000fe200000006ff */
[----:B0-----:R-:W-:-:S04]  /*9f20*/  ULEA UR6, UR22, UR6, 0x18 ;  /* 0x0000000616067291 */ /* 0x001fc8000f8ec03f */
[----:B------:R-:W-:-:S09]  /*9f30*/  ULEA UR23, UR38, UR6, 0x3 ;  /* 0x0000000626177291 */ /* 0x000fd2000f8e183f */
[----:B------:R0:W3:Y:S01]  /*9f40*/  SYNCS.PHASECHK.TRANS64.TRYWAIT P1, [UR23+0x22830], R7 ;  /* 0x02283007ff0075a7 */ /* 0x0000e20008020157 */
[----:B------:R-:W-:Y:S05]  /*9f50*/  @!P0 BRA `(.L_x_2569) ;  /* 0x0000000000048947 */ /* 0x000fea0003800000 */
[----:B------:R-:W-:Y:S01]  /*9f60*/  BPT.TRAP 0x1 ;  /* 0x000000040000795c */ /* 0x000fe20000300000 */
.L_x_2569:
[----:B---3--:R-:W-:Y:S05]  /*9f70*/  @P1 BRA `(.L_x_2570) ;  /* 0x0000000000081947 */ /* 0x008fea0003800000 */
[----:B------:R-:W3:Y:S02]  /*9f80*/  SYNCS.PHASECHK.TRANS64.TRYWAIT P1, [UR23+0x22830], R7 ;  /* 0x02283007ff0075a7 */ /* 0x000ee40008020157 */
[----:B---3--:R-:W-:Y:S05]  /*9f90*/  @!P1 BRA `(.L_x_2571) ;  /* 0x000000e800149947 */ /* 0x008fea0003800000 */
.L_x_2570:
        /* <DEDUP_REMOVED lines=26> */
.L_x_2572:
[----:B---3--:R-:W2:Y:S01]  /*a140*/  LDC R4, c[0x0][0x448] ;  /* 0x00011200ff047b82 */ /* 0x008ea20000000800 */
        /* <DEDUP_REMOVED lines=11> */
[----:B--2---:R-:W-:-:S13]  /*a200*/  ISETP.NE.AND P1, PT, R4, 0x1, PT ;  /* 0x000000010400780c */ /* 0x004fda0003f25270 */
[----:B------:R-:W2:Y:S08]  /*a210*/  @P1 LDC R5, c[0x0][0x44c] ;  /* 0x00011300ff051b82 */ /* 0x000eb00000000800 */
[----:B------:R-:W3:Y:S01]  /*a220*/  @P1 LDC R4, c[0x0][0x450] ;  /* 0x00011400ff041b82 */ /* 0x000ee20000000800 */
[----:B--2---:R-:W-:-:S05]  /*a230*/  @P1 IMAD.HI.U32 R5, R15, R5, RZ ;  /* 0x000000050f051227 */ /* 0x004fca00078e00ff */
[----:B---3--:R-:W-:Y:S02]  /*a240*/  @P1 SHF.R.U32.HI R15, RZ, R4, R5 ;  /* 0x00000004ff0f1219 */ /* 0x008fe40000011605 */
[----:B------:R-:W-:-:S03]  /*a250*/  PLOP3.LUT P1, PT, PT, PT, UP0, 0x40, 0x0 ;  /* 0x000000000000781c */ /* 0x000fc60003f2e808 */
[----:B------:R-:W2:Y:S02]  /*a260*/  SHFL.IDX PT, R20, R15, RZ, 0x1c1f ;  /* 0x001c1fff0f147589 */ /* 0x000ea400000e0000 */
[----:B--2---:R-:W-:Y:S02]  /*a270*/  IMAD.IADD R12, R14, 0x1, R20 ;  /* 0x000000010e0c7824 */ /* 0x004fe400078e0214 */
        /* <DEDUP_REMOVED lines=9> */
[----:B------:R-:W2:Y:S02]  /*a310*/  @P1 LDC.64 R4, c[0x0][0x9e8] ;  /* 0x00027a00ff041b82 */ /* 0x000ea40000000a00 */
[----:B--2---:R-:W-:-:S05]  /*a320*/  @P1 IMAD.HI.U32 R4, R20, R4, RZ ;  /* 0x0000000414041227 */ /* 0x004fca00078e00ff */
[----:B------:R-:W-:-:S04]  /*a330*/  @P1 SHF.R.U32.HI R20, RZ, R5, R4 ;  /* 0x00000005ff141219 */ /* 0x000fc80000011604 */
[----:B------:R-:W-:Y:S01]  /*a340*/  LOP3.LUT R20, RZ, R20, RZ, 0x33, !PT ;  /* 0x00000014ff147212 */ /* 0x000fe200078e33ff */
[----:B------:R-:W-:Y:S06]  /*a350*/  BRA `(.L_x_2576) ;  /* 0x0000000000147947 */ /* 0x000fec0003800000 */
.L_x_2575:
[----:B------:R-:W-:-:S05]  /*a360*/  IMAD.U32 R21, RZ, RZ, UR25 ;  /* 0x00000019ff157e24 */ /* 0x000fca000f8e00ff */
[----:B------:R-:W-:-:S13]  /*a370*/  ISETP.NE.AND P1, PT, R21, 0x1, PT ;  /* 0x000000011500780c */ /* 0x000fda0003f25270 */
[----:B------:R-:W2:Y:S02]  /*a380*/  @P1 LDC.64 R4, c[0x0][0x9e8] ;  /* 0x00027a00ff041b82 */ /* 0x000ea40000000a00 */
[----:B--2---:R-:W-:-:S05]  /*a390*/  @P1 IMAD.HI.U32 R4, R20, R4, RZ ;  /* 0x0000000414041227 */ /* 0x004fca00078e00ff */
[----:B------:R-:W-:-:S07]  /*a3a0*/  @P1 SHF.R.U32.HI R20, RZ, R5, R4 ;  /* 0x00000005ff141219 */ /* 0x000fce0000011604 */
.L_x_2576:
[----:B------:R-:W-:Y:S05]  /*a3b0*/  BSYNC B0 ;  /* 0x0000000000007941 */ /* 0x000fea0003800000 */
.L_x_2574:
[----:B------:R-:W-:-:S04]  /*a3c0*/  IMAD.IADD R4, R10, 0x1, -R17 ;  /* 0x000000010a047824 */ /* 0x000fc800078e0a11 */
[----:B------:R-:W-:-:S05]  /*a3d0*/  IMAD R4, R20, R21, R4 ;  /* 0x0000001514047224 */ /* 0x000fca00078e0204 */
[----:B------:R-:W-:Y:S02]  /*a3e0*/  VIMNMX R11, R11, R4, !PT ;  /* 0x000000040b0b7248 */ /* 0x000fe40007fe0100 */
[----:B------:R-:W-:-:S07]  /*a3f0*/  VIADDMNMX R12, R4, R21, R12, PT ;  /* 0x00000015040c7246 */ /* 0x000fce000380010c */
.L_x_2573:
        /* <DEDUP_REMOVED lines=133> */
[----:B------:R-:W2:Y:S02]  /*ac50*/  SHFL.IDX PT, R11, R15, 0x1, 0x1c1f ;  /* 0x003c1f000f0b7f89 */ /* 0x000ea400000e0000 */
[----:B------:R-:W-:-:S04]  /*ac60*/  ISETP.LT.OR P6, PT, R12, 0x5a, P6 ;  /* 0x0000005a0c00780c */ /* 0x000fc800037c1670 */
[----:B------:R-:W-:Y:S02]  /*ac70*/  FSEL R197, R197, -INF , !P6 ;  /* 0xff800000c5c57808 */ /* 0x000fe40007000000 */
[----:B------:R-:W-:Y:S01]  /*ac80*/  PLOP3.LUT P6, PT, PT, PT, UP0, 0x40, 0x0 ;  /* 0x000000000000781c */ /* 0x000fe20003fce808 */
[--C-:B--2---:R-:W-:Y:S02]  /*ac90*/  IMAD.IADD R14, R14, 0x1, R11.reuse ;  /* 0x000000010e0e7824 */ /* 0x104fe400078e020b */
        /* <DEDUP_REMOVED lines=14> */
.L_x_2579:
[----:B------:R-:W-:-:S05]  /*ad80*/  IMAD.U32 R12, RZ, RZ, UR25 ;  /* 0x00000019ff0c7e24 */ /* 0x000fca000f8e00ff */
[----:B------:R-:W-:-:S13]  /*ad90*/  ISETP.NE.AND P6, PT, R12, 0x1, PT ;  /* 0x000000010c00780c */ /* 0x000fda0003fc5270 */
[----:B------:R-:W2:Y:S02]  /*ada0*/  @P6 LDC.64 R4, c[0x0][0x9e8] ;  /* 0x00027a00ff046b82 */ /* 0x000ea40000000a00 */
[----:B--2---:R-:W-:-:S05]  /*adb0*/  @P6 IMAD.HI.U32 R4, R11, R4, RZ ;  /* 0x000000040b046227 */ /* 0x004fca00078e00ff */
[----:B------:R-:W-:-:S07]  /*adc0*/  @P6 SHF.R.U32.HI R11, RZ, R5, R4 ;  /* 0x00000005ff0b6219 */ /* 0x000fce0000011604 */
.L_x_2580:
[----:B------:R-:W-:Y:S05]  /*add0*/  BSYNC B0 ;  /* 0x0000000000007941 */ /* 0x000fea0003800000 */
.L_x_2578:
[----:B------:R-:W-:-:S04]  /*ade0*/  IMAD.IADD R10, R10, 0x1, -R17 ;  /* 0x000000010a0a7824 */ /* 0x000fc800078e0a11 */
[----:B------:R-:W-:-:S05]  /*adf0*/  IMAD R10, R11, R12, R10 ;  /* 0x0000000c0b0a7224 */ /* 0x000fca00078e020a */
[----:B------:R-:W-:Y:S02]  /*ae00*/  VIMNMX R13, R13, R10, !PT ;  /* 0x0000000a0d0d7248 */ /* 0x000fe40007fe0100 */
[----:B------:R-:W-:-:S07]  /*ae10*/  VIADDMNMX R14, R10, R12, R14, PT ;  /* 0x0000000c0a0e7246 */ /* 0x000fce000380010e */
.L_x_2577:
        /* <DEDUP_REMOVED lines=61> */
[----:B------:R-:W2:Y:S01]  /*b1f0*/  SHFL.BFLY PT, R5, R4, 0x2, 0x1f ;  /* 0x0c401f0004057f89 */ /* 0x000ea200000e0000 */
        /* <DEDUP_REMOVED lines=14> */
[----:B--2---:R-:W-:Y:S02]  /*b2e0*/  FMNMX.FTZ R4, R4, R5, !PT ;  /* 0x0000000504047209 */ /* 0x004fe40007810000 */
[----:B------:R-:W-:Y:S02]  /*b2f0*/  ISETP.GT.AND P1, PT, R13, 0x30, !P1 ;  /* 0x000000300d00780c */ /* 0x000fe40004f24270 */
[----:B------:R-:W-:Y:S01]  /*b300*/  FSEL R191, R191, -INF , !P2 ;  /* 0xff800000bfbf7808 */ /* 0x000fe20005000000 */
[----:B------:R-:W2:Y:S01]  /*b310*/  SHFL.BFLY PT, R5, R4, 0x1, 0x1f ;  /* 0x0c201f0004057f89 */ /* 0x000ea200000e0000 */
        /* <DEDUP_REMOVED lines=13> */
[----:B--2---:R-:W-:-:S02]  /*b3f0*/  FMNMX.FTZ R4, R4, R5, !PT ;  /* 0x0000000504047209 */ /* 0x004fc40007810000 */
        /* <DEDUP_REMOVED lines=59> */
[----:B------:R-:W2:Y:S01]  /*b7b0*/  MUFU.EX2 R9, R9 ;  /* 0x0000000900097308 */ /* 0x000ea20000000800 */
[----:B------:R-:W-:Y:S02]  /*b7c0*/  FSEL R199, R199, -INF , !P1 ;  /* 0xff800000c7c77808 */ /* 0x000fe40004800000 */
[----:B------:R-:W-:-:S04]  /*b7d0*/  FMNMX.FTZ R5, R159, R5, !PT ;  /* 0x000000059f057209 */ /* 0x000fc80007810000 */
[----:B------:R-:W-:Y:S01]  /*b7e0*/  FMNMX.FTZ R5, R162, R5, !PT ;  /* 0x00000005a2057209 */ /* 0x000fe20007810000 */
[----:B------:R-:W3:Y:S03]  /*b7f0*/  MUFU.EX2 R153, R153 ;  /* 0x0000009900997308 */ /* 0x000ee60000000800 */
[----:B------:R-:W-:-:S04]  /*b800*/  FMNMX.FTZ R5, R163, R5, !PT ;  /* 0x00000005a3057209 */ /* 0x000fc80007810000 */
[----:B------:R-:W-:Y:S01]  /*b810*/  FMNMX.FTZ R5, R166, R5, !PT ;  /* 0x00000005a6057209 */ /* 0x000fe20007810000 */
[----:B------:R-:W4:Y:S01]  /*b820*/  MUFU.EX2 R10, R10 ;  /* 0x0000000a000a7308 */ /* 0x000f220000000800 */
[----:B--2---:R-:W-:Y:S01]  /*b830*/  FFMA.FTZ R2, R9, R2, R152 ;  /* 0x0000000209027223 */ /* 0x004fe20000010098 */
[----:B------:R-:W-:Y:S01]  /*b840*/  FMUL.FTZ R24, R24, R9 ;  /* 0x0000000918187220 */ /* 0x000fe20000410000 */
[----:B------:R-:W-:Y:S01]  /*b850*/  FMNMX.FTZ R5, R167, R5, !PT ;  /* 0x00000005a7057209 */ /* 0x000fe20007810000 */
[-C--:B------:R-:W-:Y:S01]  /*b860*/  FMUL.FTZ R25, R25, R9.reuse ;  /* 0x0000000919197220 */ /* 0x080fe20000410000 */
[-C--:B------:R-:W-:Y:S01]  /*b870*/  FMUL.FTZ R28, R28, R9.reuse ;  /* 0x000000091c1c7220 */ /* 0x080fe20000410000 */
[----:B------:R-:W-:Y:S01]  /*b880*/  FMUL.FTZ R29, R29, R9 ;  /* 0x000000091d1d7220 */ /* 0x000fe20000410000 */
[----:B------:R-:W-:Y:S01]  /*b890*/  FMNMX.FTZ R5, R170, R5, !PT ;  /* 0x00000005aa057209 */ /* 0x000fe20007810000 */
[----:B------:R-:W2:Y:S01]  /*b8a0*/  MUFU.EX2 R157, R157 ;  /* 0x0000009d009d7308 */ /* 0x000ea20000000800 */
        /* <DEDUP_REMOVED lines=8> */
[----:B----4-:R-:W-:Y:S01]  /*b930*/  FADD.FTZ R2, R10, R2 ;  /* 0x000000020a027221 */ /* 0x010fe20000010000 */
[----:B------:R-:W3:Y:S01]  /*b940*/  MUFU.EX2 R160, R160 ;  /* 0x000000a000a07308 */ /* 0x000ee20000000800 */
[----:B------:R-:W-:Y:S01]  /*b950*/  FMUL.FTZ R40, R40, R9 ;  /* 0x0000000928287220 */ /* 0x000fe20000410000 */
[----:B------:R-:W-:Y:S01]  /*b960*/  FMNMX.FTZ R5, R175, R5, !PT ;  /* 0x00000005af057209 */ /* 0x000fe20007810000 */
[-C--:B------:R-:W-:Y:S01]  /*b970*/  FMUL.FTZ R41, R41, R9.reuse ;  /* 0x0000000929297220 */ /* 0x080fe20000410000 */
[-C--:B------:R-:W-:Y:S01]  /*b980*/  FMUL.FTZ R44, R44, R9.reuse ;  /* 0x000000092c2c7220 */ /* 0x080fe20000410000 */
[----:B------:R-:W-:Y:S01]  /*b990*/  FMUL.FTZ R45, R45, R9 ;  /* 0x000000092d2d7220 */ /* 0x000fe20000410000 */
[----:B------:R-:W-:Y:S01]  /*b9a0*/  FMNMX.FTZ R5, R178, R5, !PT ;  /* 0x00000005b2057209 */ /* 0x000fe20007810000 */
[----:B--2---:R-:W-:Y:S01]  /*b9b0*/  FADD.FTZ R2, R157, R2 ;  /* 0x000000029d027221 */ /* 0x004fe20000010000 */
[----:B------:R-:W2:Y:S01]  /*b9c0*/  MUFU.EX2 R161, R161 ;  /* 0x000000a100a17308 */ /* 0x000ea20000000800 */
[----:B------:R-:W-:Y:S01]  /*b9d0*/  FMUL.FTZ R48, R48, R9 ;  /* 0x0000000930307220 */ /* 0x000fe20000410000 */
[----:B------:R-:W-:Y:S01]  /*b9e0*/  FMNMX.FTZ R5, R179, R5, !PT ;  /* 0x00000005b3057209 */ /* 0x000fe20007810000 */
[-C--:B------:R-:W-:Y:S01]  /*b9f0*/  FMUL.FTZ R49, R49, R9.reuse ;  /* 0x0000000931317220 */ /* 0x080fe20000410000 */
[-C--:B------:R-:W-:Y:S01]  /*ba00*/  FMUL.FTZ R52, R52, R9.reuse ;  /* 0x0000000934347220 */ /* 0x080fe20000410000 */
[----:B------:R-:W-:Y:S01]  /*ba10*/  FMUL.FTZ R53, R53, R9 ;  /* 0x0000000935357220 */ /* 0x000fe20000410000 */
[----:B------:R-:W-:Y:S01]  /*ba20*/  FMNMX.FTZ R5, R182, R5, !PT ;  /* 0x00000005b6057209 */ /* 0x000fe20007810000 */
[----:B------:R-:W-:Y:S01]  /*ba30*/  FMUL.FTZ R56, R56, R9 ;  /* 0x0000000938387220 */ /* 0x000fe20000410000 */
[----:B------:R-:W4:Y:S01]  /*ba40*/  MUFU.EX2 R164, R164 ;  /* 0x000000a400a47308 */ /* 0x000f220000000800 */
[----:B---3--:R-:W-:Y:S01]  /*ba50*/  FADD.FTZ R2, R160, R2 ;  /* 0x00000002a0027221 */ /* 0x008fe20000010000 */
[----:B------:R-:W-:Y:S01]  /*ba60*/  FMNMX.FTZ R5, R183, R5, !PT ;  /* 0x00000005b7057209 */ /* 0x000fe20007810000 */
[-C--:B------:R-:W-:Y:S01]  /*ba70*/  FMUL.FTZ R57, R57, R9.reuse ;  /* 0x0000000939397220 */ /* 0x080fe20000410000 */
[-C--:B------:R-:W-:Y:S01]  /*ba80*/  FMUL.FTZ R60, R60, R9.reuse ;  /* 0x000000093c3c7220 */ /* 0x080fe20000410000 */
[----:B------:R-:W-:Y:S01]  /*ba90*/  FMUL.FTZ R61, R61, R9 ;  /* 0x000000093d3d7220 */ /* 0x000fe20000410000 */
[----:B------:R-:W-:Y:S01]  /*baa0*/  FMNMX.FTZ R5, R186, R5, !PT ;  /* 0x00000005ba057209 */ /* 0x000fe20007810000 */
[----:B------:R-:W-:Y:S01]  /*bab0*/  FMUL.FTZ R64, R64, R9 ;  /* 0x0000000940407220 */ /* 0x000fe20000410000 */
[----:B------:R-:W3:Y:S01]  /*bac0*/  MUFU.EX2 R165, R165 ;  /* 0x000000a500a57308 */ /* 0x000ee20000000800 */
[----:B--2---:R-:W-:Y:S01]  /*bad0*/  FADD.FTZ R2, R161, R2 ;  /* 0x00000002a1027221 */ /* 0x004fe20000010000 */
[----:B------:R-:W-:Y:S01]  /*bae0*/  FMNMX.FTZ R5, R187, R5, !PT ;  /* 0x00000005bb057209 */ /* 0x000fe20007810000 */
[-C--:B------:R-:W-:Y:S01]  /*baf0*/  FMUL.FTZ R65, R65, R9.reuse ;  /* 0x0000000941417220 */ /* 0x080fe20000410000 */
[----:B------:R-:W-:Y:S01]  /*bb00*/  F2FP.F16.F32.PACK_AB R160, R161, R160 ;  /* 0x000000a0a1a0723e */ /* 0x000fe200000000ff */
[----:B------:R-:W-:Y:S01]  /*bb10*/  FMUL.FTZ R68, R68, R9 ;  /* 0x0000000944447220 */ /* 0x000fe20000410000 */
[----:B------:R-:W-:Y:S01]  /*bb20*/  FMNMX.FTZ R5, R190, R5, !PT ;  /* 0x00000005be057209 */ /* 0x000fe20007810000 */
[----:B------:R-:W-:Y:S01]  /*bb30*/  FMUL.FTZ R69, R69, R9 ;  /* 0x0000000945457220 */ /* 0x000fe20000410000 */
[----:B------:R-:W2:Y:S01]  /*bb40*/  MUFU.EX2 R168, R168 ;  /* 0x000000a800a87308 */ /* 0x000ea20000000800 */
[----:B----4-:R-:W-:Y:S01]  /*bb50*/  FADD.FTZ R2, R164, R2 ;  /* 0x00000002a4027221 */ /* 0x010fe20000010000 */
        /* <DEDUP_REMOVED lines=18> */
[-C--:B------:R-:W-:Y:S01]  /*bc80*/  FMUL.FTZ R89, R89, R9.reuse ;  /* 0x0000000959597220 */ /* 0x080fe20000410000 */
[-C--:B------:R-:W-:Y:S01]  /*bc90*/  FMUL.FTZ R92, R92, R9.reuse ;  /* 0x000000095c5c7220 */ /* 0x080fe20000410000 */
[-C--:B------:R-:W-:Y:S01]  /*bca0*/  FMUL.FTZ R93, R93, R9.reuse ;  /* 0x000000095d5d7220 */ /* 0x080fe20000410000 */
[----:B------:R-:W2:Y:S01]  /*bcb0*/  SHFL.BFLY PT, R11, R5, 0x2, 0x1f ;  /* 0x0c401f00050b7f89 */ /* 0x000ea200000e0000 */
[----:B------:R-:W5:Y:S01]  /*bcc0*/  MUFU.EX2 R173, R173 ;  /* 0x000000ad00ad7308 */ /* 0x000f620000000800 */
        /* <DEDUP_REMOVED lines=21> */
[----:B------:R-:W-:Y:S01]  /*be20*/  FMUL.FTZ R128, R128, R9 ;  /* 0x0000000980807220 */ /* 0x000fe20000410000 */
[----:B--2---:R-:W-:Y:S01]  /*be30*/  FMNMX.FTZ R5, R5, R11, !PT ;  /* 0x0000000b05057209 */ /* 0x004fe20007810000 */
[----:B------:R-:W2:Y:S01]  /*be40*/  MUFU.EX2 R180, R180 ;  /* 0x000000b400b47308 */ /* 0x000ea20000000800 */
[----:B----4-:R-:W-:Y:S01]  /*be50*/  FADD.FTZ R2, R176, R2 ;  /* 0x00000002b0027221 */ /* 0x010fe20000010000 */
[-C--:B------:R-:W-:Y:S01]  /*be60*/  FMUL.FTZ R129, R129, R9.reuse ;  /* 0x0000000981817220 */ /* 0x080fe20000410000 */
[-C--:B------:R-:W-:Y:S01]  /*be70*/  FMUL.FTZ R132, R132, R9.reuse ;  /* 0x0000000984847220 */ /* 0x080fe20000410000 */
[----:B------:R-:W4:Y:S01]  /*be80*/  SHFL.BFLY PT, R11, R5, 0x1, 0x1f ;  /* 0x0c201f00050b7f89 */ /* 0x000f2200000e0000 */
        /* <DEDUP_REMOVED lines=12> */
[----:B--2---:R-:W-:-:S07]  /*bf50*/  FADD.FTZ R2, R180, R2 ;  /* 0x00000002b4027221 */ /* 0x004fce0000010000 */
[----:B------:R-:W2:Y:S01]  /*bf60*/  MUFU.EX2 R185, R185 ;  /* 0x000000b900b97308 */ /* 0x000ea20000000800 */
[----:B-----5:R-:W-:Y:S01]  /*bf70*/  FADD.FTZ R2, R181, R2 ;  /* 0x00000002b5027221 */ /* 0x020fe20000010000 */
[----:B----4-:R-:W-:-:S04]  /*bf80*/  FMNMX.FTZ R5, R5, R11, !PT ;  /* 0x0000000b05057209 */ /* 0x010fc80007810000 */
[C---:B------:R-:W-:Y:S01]  /*bf90*/  FSETP.NEU.FTZ.AND P1, PT, R5.reuse, -INF , PT ;  /* 0xff8000000500780b */ /* 0x040fe20003f3d000 */
[----:B------:R-:W-:Y:S01]  /*bfa0*/  FMUL.FTZ R12, R5, UR10 ;  /* 0x0000000a050c7c20 */ /* 0x000fe20008410000 */
[----:B------:R-:W4:Y:S01]  /*bfb0*/  MUFU.EX2 R188, R188 ;  /* 0x000000bc00bc7308 */ /* 0x000f220000000800 */
[----:B---3--:R-:W-:-:S03]  /*bfc0*/  FADD.FTZ R2, R184, R2 ;  /* 0x00000002b8027221 */ /* 0x008fc60000010000 */
[----:B------:R-:W-:Y:S01]  /*bfd0*/  FSEL R12, R12, RZ, P1 ;  /* 0x000000ff0c0c7208 */ /* 0x000fe20000800000 */
[----:B--2---:R-:W-:-:S03]  /*bfe0*/  FADD.FTZ R2, R185, R2 ;  /* 0x00000002b9027221 */ /* 0x004fc60000010000 */
[----:B------:R-:W-:Y:S01]  /*bff0*/  MUFU.EX2 R189, R189 ;  /* 0x000000bd00bd7308 */ /* 0x000fe20000000800 */
[--C-:B------:R-:W-:Y:S01]  /*c000*/  FFMA.FTZ R20, R158, UR10, -R12.reuse ;  /* 0x0000000a9e147c23 */ /* 0x100fe2000801080c */
[----:B------:R-:W-:Y:S01]  /*c010*/  F2FP.F16.F32.PACK_AB R158, R157, R10 ;  /* 0x0000000a9d9e723e */ /* 0x000fe200000000ff */
[--C-:B------:R-:W-:Y:S01]  /*c020*/  FFMA.FTZ R154, R154, UR10, -R12.reuse ;  /* 0x0000000a9a9a7c23 */ /* 0x100fe2000801080c */
[----:B------:R-:W-:Y:S01]  /*c030*/  FSEL R10, R5, RZ, P1 ;  /* 0x000000ff050a7208 */ /* 0x000fe20000800000 */
[--C-:B------:R-:W-:Y:S01]  /*c040*/  FFMA.FTZ R155, R155, UR10, -R12.reuse ;  /* 0x0000000a9b9b7c23 */ /* 0x100fe2000801080c */
[--C-:B------:R-:W-:Y:S01]  /*c050*/  FFMA.FTZ R159, R159, UR10, -R12.reuse ;  /* 0x0000000a9f9f7c23 */ /* 0x100fe2000801080c */
[----:B------:R-:W-:Y:S01]  /*c060*/  FFMA.FTZ R15, R162, UR10, -R12 ;  /* 0x0000000aa20f7c23 */ /* 0x000fe2000801080c */
[----:B------:R-:W-:Y:S01]  /*c070*/  MUFU.EX2 R20, R20 ;  /* 0x0000001400147308 */ /* 0x000fe20000000800 */
[----:B------:R-:W-:Y:S01]  /*c080*/  FADD.FTZ R10, -R10, R8 ;  /* 0x000000080a0a7221 */ /* 0x000fe20000010100 */
        /* <DEDUP_REMOVED lines=12> */
[----:B------:R-:W-:Y:S01]  /*c150*/  F2FP.F16.F32.PACK_AB R164, R169, R168 ;  /* 0x000000a8a9a4723e */ /* 0x000fe200000000ff */
[--C-:B------:R-:W-:Y:S01]  /*c160*/  FFMA.FTZ R182, R182, UR10, -R12.reuse ;  /* 0x0000000ab6b67c23 */ /* 0x100fe2000801080c */
[----:B------:R-:W2:Y:S01]  /*c170*/  MUFU.EX2 R8, R8 ;  /* 0x0000000800087308 */ /* 0x000ea20000000800 */
        /* <DEDUP_REMOVED lines=11> */
[----:B------:R-:W-:Y:S01]  /*c230*/  FFMA.FTZ R12, R199, UR10, -R12 ;  /* 0x0000000ac70c7c23 */ /* 0x000fe2000801080c */
[----:B----4-:R-:W-:Y:S01]  /*c240*/  FADD.FTZ R2, R188, R2 ;  /* 0x00000002bc027221 */ /* 0x010fe20000010000 */
[----:B------:R-:W-:-:S02]  /*c250*/  F2FP.F16.F32.PACK_AB R170, R181, R180 ;  /* 0x000000b4b5aa723e */ /* 0x000fc400000000ff */
[----:B------:R-:W4:Y:S01]  /*c260*/  MUFU.EX2 R159, R159 ;  /* 0x0000009f009f7308 */ /* 0x000f220000000800 */
[----:B--2---:R-:W-:Y:S01]  /*c270*/  FFMA.FTZ R0, R8, R0, R154 ;  /* 0x0000000008007223 */ /* 0x004fe2000001009a */
[----:B------:R-:W-:Y:S01]  /*c280*/  FADD.FTZ R2, R189, R2 ;  /* 0x00000002bd027221 */ /* 0x000fe20000010000 */
[----:B------:R-:W-:Y:S01]  /*c290*/  F2FP.F16.F32.PACK_AB R172, R185, R184 ;  /* 0x000000b8b9ac723e */ /* 0x000fe200000000ff */
[----:B------:R-:W-:Y:S01]  /*c2a0*/  FMUL.FTZ R26, R26, R8 ;  /* 0x000000081a1a7220 */ /* 0x000fe20000410000 */
[----:B------:R-:W-:Y:S01]  /*c2b0*/  F2FP.F16.F32.PACK_AB R174, R189, R188 ;  /* 0x000000bcbdae723e */ /* 0x000fe200000000ff */
[-C--:B------:R-:W-:Y:S01]  /*c2c0*/  FMUL.FTZ R27, R27, R8.reuse ;  /* 0x000000081b1b7220 */ /* 0x080fe20000410000 */
[----:B------:R-:W-:Y:S01]  /*c2d0*/  FMUL.FTZ R30, R30, R8 ;  /* 0x000000081e1e7220 */ /* 0x000fe20000410000 */
[----:B------:R-:W2:Y:S01]  /*c2e0*/  MUFU.EX2 R15, R15 ;  /* 0x0000000f000f7308 */ /* 0x000ea20000000800 */
[C---:B---3--:R-:W-:Y:S01]  /*c2f0*/  FADD.FTZ R0, R155.reuse, R0 ;  /* 0x000000009b007221 */ /* 0x048fe20000010000 */
[----:B------:R-:W-:Y:S01]  /*c300*/  F2FP.F16.F32.PACK_AB R157, R155, R154 ;  /* 0x0000009a9b9d723e */ /* 0x000fe200000000ff */
[-C--:B------:R-:W-:Y:S01]  /*c310*/  FMUL.FTZ R31, R31, R8.reuse ;  /* 0x000000081f1f7220 */ /* 0x080fe20000410000 */
[-C--:B------:R-:W-:Y:S01]  /*c320*/  FMUL.FTZ R34, R34, R8.reuse ;  /* 0x0000000822227220 */ /* 0x080fe20000410000 */
[----:B------:R-:W-:Y:S01]  /*c330*/  FADD.FTZ R0, R20, R0 ;  /* 0x0000000014007221 */ /* 0x000fe20000010000 */
        /* <DEDUP_REMOVED lines=86> */
[----:B------:R-:W-:-:S04]  /*c8a0*/  FMUL.FTZ R151, R151, R8 ;  /* 0x0000000897977220 */ /* 0x000fc80000410000 */
        /* <DEDUP_REMOVED lines=28> */
[----:B--2---:R-:W-:Y:S01]  /*ca70*/  FADD.FTZ R0, R179, R0 ;  /* 0x00000000b3007221 */ /* 0x004fe20000010000 */
[C---:B---3--:R-:W-:Y:S01]  /*ca80*/  FADD.FTZ R2, R178.reuse, R2 ;  /* 0x00000002b2027221 */ /* 0x048fe20000010000 */
[----:B------:R-:W-:Y:S02]  /*ca90*/  F2FP.F16.F32.PACK_AB R178, R178, R196 ;  /* 0x000000c4b2b2723e */ /* 0x000fe400000000ff */
[C---:B----4-:R-:W-:Y:S01]  /*caa0*/  FADD.FTZ R0, R12.reuse, R0 ;  /* 0x000000000c007221 */ /* 0x050fe20000010000 */
[----:B------:R-:W-:Y:S01]  /*cab0*/  F2FP.F16.F32.PACK_AB R179, R12, R179 ;  /* 0x000000b30cb3723e */ /* 0x000fe200000000ff */
[----:B------:R-:W-:Y:S06]  /*cac0*/  @!P0 BRA `(.L_x_2581) ;  /* 0x0000000000048947 */ /* 0x000fec0003800000 */
[----:B------:R-:W-:Y:S01]  /*cad0*/  BPT.TRAP 0x1 ;  /* 0x000000040000795c */ /* 0x000fe20000300000 */
.L_x_2581:
[----:B------:R2:W3:Y:S01]  /*cae0*/  SYNCS.PHASECHK.TRANS64.TRYWAIT P1, [UR23+0x22850], R7 ;  /* 0x02285007ff0075a7 */ /* 0x0004e20008020157 */
[----:B------:R-:W-:Y:S05]  /*caf0*/  @!P0 BRA `(.L_x_2582) ;  /* 0x0000000000048947 */ /* 0x000fea0003800000 */
[----:B------:R-:W-:Y:S01]  /*cb00*/  BPT.TRAP 0x1 ;  /* 0x000000040000795c */ /* 0x000fe20000300000 */
.L_x_2582:
[----:B---3--:R-:W-:Y:S05]  /*cb10*/  @P1 BRA `(.L_x_2583) ;  /* 0x0000000000081947 */ /* 0x008fea0003800000 */
[----:B------:R-:W3:Y:S02]  /*cb20*/  SYNCS.PHASECHK.TRANS64.TRYWAIT P1, [UR23+0x22850], R7 ;  /* 0x02285007ff0075a7 */ /* 0x000ee40008020157 */
[----:B---3--:R-:W-:Y:S05]  /*cb30*/  @!P1 BRA `(.L_x_2584) ;  /* 0x000000bc00449947 */ /* 0x008fea0003800000 */
.L_x_2583:
        /* <DEDUP_REMOVED lines=42> */
.L_x_2585:
        /* <DEDUP_REMOVED lines=8> */
.L_x_2567:
[----:B------:R-:W0:Y:S01]  /*ce60*/  SHFL.BFLY PT, R7, R2, 0x2, 0x1f ;  /* 0x0c401f0002077f89 */ /* 0x000e2200000e0000 */
[----:B------:R-:W-:Y:S01]  /*ce70*/  UIADD3 UR38, UR38, 0x1, URZ ;  /* 0x0000000126267890 */ /* 0x000fe2000fffe03f */
[----:B------:R1:W-:Y:S06]  /*ce80*/  BAR.ARV R3, 0x100 ;  /* 0x000400030000751d */ /* 0x0003ec0000002000 */
[----:B------:R-:W-:Y:S02]  /*ce90*/  UISETP.NE.AND UP0, UPT, UR38, 0x2, UPT ;  /* 0x000000022600788c */ /* 0x000fe4000bf05270 */
[----:B------:R-:W-:Y:S06]  /*cea0*/  BAR.ARV 0x8, 0x180 ;  /* 0x0206000000007b1d */ /* 0x000fec0000002000 */
[----:B-12---:R-:W-:Y:S01]  /*ceb0*/  IMAD.MOV.U32 R3, RZ, RZ, -0x800000 ;  /* 0xff800000ff037424 */ /* 0x006fe200078e00ff */
[----:B------:R-:W-:Y:S01]  /*cec0*/  USEL UR4, URZ, 0x1, UP0 ;  /* 0x000000013f047887 */ /* 0x000fe20008000000 */
[----:B------:R-:W1:Y:S01]  /*ced0*/  SHFL.BFLY PT, R9, R0, 0x2, 0x1f ;  /* 0x0c401f0000097f89 */ /* 0x000e6200000e0000 */
[----:B------:R-:W-:Y:S01]  /*cee0*/  PLOP3.LUT P0, PT, PT, PT, PT, 0x8, 0x0 ;  /* 0x000000000000781c */ /* 0x000fe20003f0e170 */
[----:B------:R-:W-:Y:S01]  /*cef0*/  UIADD3 UR36, UR36, 0x1, URZ ;  /* 0x0000000124247890 */ /* 0x000fe2000fffe03f */
[----:B0-----:R-:W-:Y:S01]  /*cf00*/  FADD.FTZ R8, R7, R2 ;  /* 0x0000000207087221 */ /* 0x001fe20000010000 */
[----:B------:R-:W-:-:S02]  /*cf10*/  USEL UR38, UR38, URZ, UP0 ;  /* 0x0000003f26267287 */ /* 0x000fc40008000000 */
[----:B------:R-:W-:Y:S02]  /*cf20*/  ULOP3.LUT UR37, UR37, UR4, URZ, 0x3c, !UPT ;  /* 0x0000000425257292 */ /* 0x000fe4000f8e3c3f */
[----:B------:R-:W0:Y:S01]  /*cf30*/  SHFL.BFLY PT, R7, R8, 0x1, 0x1f ;  /* 0x0c201f0008077f89 */ /* 0x000e2200000e0000 */
[----:B-1----:R-:W-:Y:S01]  /*cf40*/  FADD.FTZ R9, R9, R0 ;  /* 0x0000000009097221 */ /* 0x002fe20000010000 */
[----:B------:R-:W-:-:S04]  /*cf50*/  IMAD.MOV.U32 R0, RZ, RZ, RZ ;  /* 0x000000ffff007224 */ /* 0x000fc800078e00ff */
        /* <DEDUP_REMOVED lines=147> */
.L_x_2508:
        /* <DEDUP_REMOVED lines=16> */
[----:B------:R-:W-:Y:S02]  /*d990*/  F2FP.F16.F32.PACK_AB R7, R31, R30 ;  /* 0x0000001e1f07723e */ /* 0x000fe400000000ff */
[----:B------:R-:W-:Y:S02]  /*d9a0*/  F2FP.F16.F32.PACK_AB R10, R37, R36 ;  /* 0x00000024250a723e */ /* 0x000fe400000000ff */
[----:B------:R-:W-:Y:S01]  /*d9b0*/  BAR.SYNC.DEFER_BLOCKING 0x1, 0x100 ;  /* 0x0044000000007b1d */ /* 0x000fe20000010000 */
[----:B------:R-:W-:-:S05]  /*d9c0*/  UISETP.NE.AND UP0, UPT, UR44, URZ, UPT ;  /* 0x0000003f2c00728c */ /* 0x000fca000bf05270 */
[----:B------:R-:W-:Y:S01]  /*d9d0*/  ULDC UR20, c[0x0][0xbe8] ;  /* 0x0002fa0000147ab9 */ /* 0x000fe20000000800 */
[----:B------:R-:W-:Y:S01]  /*d9e0*/  UMOV UR10, UR8 ;  /* 0x00000008000a7c82 */ /* 0x000fe20008000000 */
[----:B0-----:R-:W-:Y:S01]  /*d9f0*/  UMOV UR11, UR4 ;  /* 0x00000004000b7c82 */ /* 0x001fe20008000000 */
[----:B------:R-:W-:Y:S01]  /*da00*/  ULDC UR4, c[0x0][0xad4] ;  /* 0x0002b50000047ab9 */ /* 0x000fe20000000800 */
[----:B--2---:R-:W-:-:S03]  /*da10*/  IMAD.WIDE R18, R0, R18, UR10 ;  /* 0x0000000a00127e25 */ /* 0x004fc6000f8e0212 */
[C---:B------:R-:W-:Y:S02]  /*da20*/  IADD3 R9, P1, R18.reuse, 0x20, RZ ;  /* 0x0000002012097810 */ /* 0x040fe40007f3e0ff */
[----:B------:R-:W-:Y:S02]  /*da30*/  LOP3.LUT R5, R18, 0x380, RZ, 0xc0, !PT ;  /* 0x0000038012057812 */ /* 0x000fe400078ec0ff */
[----:B------:R-:W-:Y:S02]  /*da40*/  LOP3.LUT R8, R9, 0x380, RZ, 0xc0, !PT ;  /* 0x0000038009087812 */ /* 0x000fe400078ec0ff */
[----:B------:R-:W-:Y:S02]  /*da50*/  SHF.R.U64 R5, R5, 0x3, RZ ;  /* 0x0000000305057819 */ /* 0x000fe400000012ff */
[----:B------:R-:W-:Y:S02]  /*da60*/  SHF.R.U64 R8, R8, 0x3, RZ ;  /* 0x0000000308087819 */ /* 0x000fe400000012ff */
[----:B------:R-:W-:-:S02]  /*da70*/  IADD3 R157, P0, R18, 0x40, RZ ;  /* 0x00000040129d7810 */ /* 0x000fc40007f1e0ff */
[----:B------:R-:W-:Y:S01]  /*da80*/  LOP3.LUT R8, R8, R9, RZ, 0x3c, !PT ;  /* 0x0000000908087212 */ /* 0x000fe200078e3cff */
[--C-:B------:R-:W-:Y:S01]  /*da90*/  IMAD.X R9, RZ, RZ, R19.reuse, P1 ;  /* 0x000000ffff097224 */ /* 0x100fe200008e0613 */
[C---:B------:R-:W-:Y:S02]  /*daa0*/  IADD3 R163, P3, R18.reuse, 0x4000, RZ ;  /* 0x0000400012a37810 */ /* 0x040fe40007f7e0ff */
[C---:B------:R-:W-:Y:S02]  /*dab0*/  IADD3 R165, P6, R18.reuse, 0x4020, RZ ;  /* 0x0000402012a57810 */ /* 0x040fe40007fde0ff */
[----:B------:R-:W-:Y:S02]  /*dac0*/  IADD3 R169, P1, R18, 0x8000, RZ ;  /* 0x0000800012a97810 */ /* 0x000fe40007f3e0ff */
[----:B------:R-:W-:Y:S01]  /*dad0*/  LOP3.LUT R4, R5, R18, RZ, 0x3c, !PT ;  /* 0x0000001205047212 */ /* 0x000fe200078e3cff */
[----:B------:R-:W-:Y:S01]  /*dae0*/  IMAD.MOV.U32 R5, RZ, RZ, R19 ;  /* 0x000000ffff057224 */ /* 0x000fe200078e0013 */
[----:B------:R-:W-:-:S02]  /*daf0*/  LOP3.LUT R156, R157, 0x380, RZ, 0xc0, !PT ;  /* 0x000003809d9c7812 */ /* 0x000fc400078ec0ff */
[C---:B------:R-:W-:Y:S02]  /*db00*/  IADD3 R159, P4, R18.reuse, 0x60, RZ ;  /* 0x00000060129f7810 */ /* 0x040fe40007f9e0ff */
[----:B------:R-:W-:Y:S02]  /*db10*/  IADD3 R167, P5, R18, 0x4040, RZ ;  /* 0x0000404012a77810 */ /* 0x000fe40007fbe0ff */
[----:B------:R-:W-:Y:S02]  /*db20*/  LOP3.LUT R162, R163, 0x380, RZ, 0xc0, !PT ;  /* 0x00000380a3a27812 */ /* 0x000fe400078ec0ff */
[----:B------:R-:W-:Y:S02]  /*db30*/  LOP3.LUT R164, R165, 0x380, RZ, 0xc0, !PT ;  /* 0x00000380a5a47812 */ /* 0x000fe400078ec0ff */
[----:B------:R-:W-:Y:S02]  /*db40*/  LOP3.LUT R168, R169, 0x380, RZ, 0xc0, !PT ;  /* 0x00000380a9a87812 */ /* 0x000fe400078ec0ff */
[----:B------:R-:W-:-:S02]  /*db50*/  SHF.R.U64 R156, R156, 0x3, RZ ;  /* 0x000000039c9c7819 */ /* 0x000fc400000012ff */
[----:B------:R-:W-:Y:S02]  /*db60*/  LOP3.LUT R158, R159, 0x380, RZ, 0xc0, !PT ;  /* 0x000003809f9e7812 */ /* 0x000fe400078ec0ff */
[----:B------:R-:W-:Y:S02]  /*db70*/  MOV R13, R4 ;  /* 0x00000004000d7202 */ /* 0x000fe40000000f00 */
[----:B------:R-:W-:Y:S02]  /*db80*/  LOP3.LUT R166, R167, 0x380, RZ, 0xc0, !PT ;  /* 0x00000380a7a67812 */ /* 0x000fe400078ec0ff */
[----:B------:R-:W-:Y:S02]  /*db90*/  SHF.R.U64 R162, R162, 0x3, RZ ;  /* 0x00000003a2a27819 */ /* 0x000fe400000012ff */
[----:B------:R-:W-:Y:S02]  /*dba0*/  SHF.R.U64 R164, R164, 0x3, RZ ;  /* 0x00000003a4a47819 */ /* 0x000fe400000012ff */
[----:B------:R-:W-:-:S02]  /*dbb0*/  F2FP.F16.F32.PACK_AB R4, R25, R24 ;  /* 0x000000181904723e */ /* 0x000fc400000000ff */
[----:B------:R-:W-:Y:S02]  /*dbc0*/  F2FP.F16.F32.PACK_AB R5, R27, R26 ;  /* 0x0000001a1b05723e */ /* 0x000fe400000000ff */
[----:B------:R-:W-:Y:S02]  /*dbd0*/  SHF.R.U64 R168, R168, 0x3, RZ ;  /* 0x00000003a8a87819 */ /* 0x000fe400000012ff */
[----:B------:R-:W-:Y:S01]  /*dbe0*/  IADD3 R11, P2, R18, 0x4060, RZ ;  /* 0x00004060120b7810 */ /* 0x000fe20007f5e0ff */
[----:B------:R0:W-:Y:S01]  /*dbf0*/  STSM.16.M88.4 [R13], R4 ;  /* 0x000000040d007844 */ /* 0x0001e20000000200 */
[----:B------:R-:W-:Y:S01]  /*dc00*/  LOP3.LUT R156, R156, R157, RZ, 0x3c, !PT ;  /* 0x0000009d9c9c7212 */ /* 0x000fe200078e3cff */
[----:B------:R-:W-:Y:S01]  /*dc10*/  IMAD.X R157, RZ, RZ, R19, P0 ;  /* 0x000000ffff9d7224 */ /* 0x000fe200000e0613 */
        /* <DEDUP_REMOVED lines=8> */
[----:B------:R-:W-:Y:S02]  /*dca0*/  LOP3.LUT R12, R11, 0x380, RZ, 0xc0, !PT ;  /* 0x000003800b0c7812 */ /* 0x000fe400078ec0ff */
[C---:B------:R-:W-:Y:S01]  /*dcb0*/  IADD3 R15, P0, R18.reuse, 0x8020, RZ ;  /* 0x00008020120f7810 */ /* 0x040fe20007f1e0ff */
[----:B0-----:R-:W-:Y:S01]  /*dcc0*/  IMAD.X R13, RZ, RZ, R19, P2 ;  /* 0x000000ffff0d7224 */ /* 0x001fe200010e0613 */
[----:B------:R-:W-:-:S02]  /*dcd0*/  IADD3 R153, P3, R18, 0x8060, RZ ;  /* 0x0000806012997810 */ /* 0x000fc40007f7e0ff */
[C---:B------:R-:W-:Y:S02]  /*dce0*/  IADD3 R155, P6, R18.reuse, 0xc000, RZ ;  /* 0x0000c000129b7810 */ /* 0x040fe40007fde0ff */
[----:B------:R-:W-:Y:S02]  /*dcf0*/  IADD3 R5, P1, R18, 0xc060, RZ ;  /* 0x0000c06012057810 */ /* 0x000fe40007f3e0ff */
[----:B------:R-:W-:Y:S01]  /*dd00*/  LOP3.LUT R158, R158, R159, RZ, 0x3c, !PT ;  /* 0x0000009f9e9e7212 */ /* 0x000fe200078e3cff */
[--C-:B------:R-:W-:Y:S01]  /*dd10*/  IMAD.X R159, RZ, RZ, R19.reuse, P4 ;  /* 0x000000ffff9f7224 */ /* 0x100fe200020e0613 */
[----:B------:R-:W-:Y:S01]  /*dd20*/  LOP3.LUT R166, R166, R167, RZ, 0x3c, !PT ;  /* 0x000000a7a6a67212 */ /* 0x000fe200078e3cff */
[----:B------:R-:W-:Y:S01]  /*dd30*/  IMAD.X R167, RZ, RZ, R19, P5 ;  /* 0x000000ffffa77224 */ /* 0x000fe200028e0613 */
[----:B------:R-:W-:Y:S02]  /*dd40*/  SHF.R.U64 R12, R12, 0x3, RZ ;  /* 0x000000030c0c7819 */ /* 0x000fe400000012ff */
[----:B------:R-:W-:-:S02]  /*dd50*/  LOP3.LUT R14, R15, 0x380, RZ, 0xc0, !PT ;  /* 0x000003800f0e7812 */ /* 0x000fc400078ec0ff */
[C---:B------:R-:W-:Y:S02]  /*dd60*/  IADD3 R171, P4, R18.reuse, 0x8040, RZ ;  /* 0x0000804012ab7810 */ /* 0x040fe40007f9e0ff */
[C---:B------:R-:W-:Y:S02]  /*dd70*/  IADD3 R161, P5, R18.reuse, 0xc020, RZ ;  /* 0x0000c02012a17810 */ /* 0x040fe40007fbe0ff */
[----:B------:R-:W-:Y:S02]  /*dd80*/  IADD3 R21, P2, R18, 0xc040, RZ ;  /* 0x0000c04012157810 */ /* 0x000fe40007f5e0ff */
[----:B------:R-:W-:Y:S02]  /*dd90*/  LOP3.LUT R152, R153, 0x380, RZ, 0xc0, !PT ;  /* 0x0000038099987812 */ /* 0x000fe400078ec0ff */
[----:B------:R-:W-:Y:S02]  /*dda0*/  LOP3.LUT R154, R155, 0x380, RZ, 0xc0, !PT ;  /* 0x000003809b9a7812 */ /* 0x000fe400078ec0ff */
[----:B------:R-:W-:-:S02]  /*ddb0*/  LOP3.LUT R18, R5, 0x380, RZ, 0xc0, !PT ;  /* 0x0000038005127812 */ /* 0x000fc400078ec0ff */
[----:B------:R-:W-:Y:S02]  /*ddc0*/  LOP3.LUT R12, R12, R11, RZ, 0x3c, !PT ;  /* 0x0000000b0c0c7212 */ /* 0x000fe400078e3cff */
[----:B------:R-:W-:Y:S02]  /*ddd0*/  MOV R0, R8 ;  /* 0x0000000800007202 */ /* 0x000fe40000000f00 */
[----:B------:R-:W-:Y:S02]  /*dde0*/  SHF.R.U64 R14, R14, 0x3, RZ ;  /* 0x000000030e0e7819 */ /* 0x000fe400000012ff */
[----:B------:R-:W-:Y:S02]  /*ddf0*/  F2FP.F16.F32.PACK_AB R8, R33, R32 ;  /* 0x000000202108723e */ /* 0x000fe400000000ff */
[----:B------:R-:W-:Y:S02]  /*de00*/  F2FP.F16.F32.PACK_AB R9, R35, R34 ;  /* 0x000000222309723e */ /* 0x000fe400000000ff */
[----:B------:R-:W-:-:S02]  /*de10*/  F2FP.F16.F32.PACK_AB R11, R39, R38 ;  /* 0x00000026270b723e */ /* 0x000fc400000000ff */
[----:B------:R-:W-:Y:S02]  /*de20*/  SHF.R.U64 R152, R152, 0x3, RZ ;  /* 0x0000000398987819 */ /* 0x000fe400000012ff */
[----:B------:R-:W-:Y:S01]  /*de30*/  SHF.R.U64 R154, R154, 0x3, RZ ;  /* 0x000000039a9a7819 */ /* 0x000fe200000012ff */
[----:B------:R0:W-:Y:S01]  /*de40*/  STSM.16.M88.4 [R0], R8 ;  /* 0x0000000800007844 */ /* 0x0001e20000000200 */
[----:B------:R-:W-:Y:S02]  /*de50*/  LOP3.LUT R20, R21, 0x380, RZ, 0xc0, !PT ;  /* 0x0000038015147812 */ /* 0x000fe400078ec0ff */
[----:B------:R-:W-:Y:S02]  /*de60*/  SHF.R.U64 R18, R18, 0x3, RZ ;  /* 0x0000000312127819 */ /* 0x000fe400000012ff */
[----:B------:R-:W-:Y:S01]  /*de70*/  LOP3.LUT R14, R14, R15, RZ, 0x3c, !PT ;  /* 0x0000000f0e0e7212 */ /* 0x000fe200078e3cff */
[----:B------:R-:W-:Y:S01]  /*de80*/  IMAD.X R15, RZ, RZ, R19, P0 ;  /* 0x000000ffff0f7224 */ /* 0x000fe200000e0613 */
[----:B------:R-:W-:-:S02]  /*de90*/  LOP3.LUT R170, R171, 0x380, RZ, 0xc0, !PT ;  /* 0x00000380abaa7812 */ /* 0x000fc400078ec0ff */
[----:B------:R-:W-:Y:S01]  /*dea0*/  LOP3.LUT R152, R152, R153, RZ, 0x3c, !PT ;  /* 0x0000009998987212 */ /* 0x000fe200078e3cff */
[--C-:B------:R-:W-:Y:S01]  /*deb0*/  IMAD.X R153, RZ, RZ, R19.reuse, P3 ;  /* 0x000000ffff997224 */ /* 0x100fe200018e0613 */
[----:B------:R-:W-:Y:S01]  /*dec0*/  LOP3.LUT R154, R154, R155, RZ, 0x3c, !PT ;  /* 0x0000009b9a9a7212 */ /* 0x000fe200078e3cff */
[----:B------:R-:W-:Y:S01]  /*ded0*/  IMAD.X R155, RZ, RZ, R19, P6 ;  /* 0x000000ffff9b7224 */ /* 0x000fe200030e0613 */
[----:B------:R-:W-:Y:S02]  /*dee0*/  SHF.R.U64 R20, R20, 0x3, RZ ;  /* 0x0000000314147819 */ /* 0x000fe400000012ff */
[----:B------:R-:W-:Y:S02]  /*def0*/  LOP3.LUT R18, R18, R5, RZ, 0x3c, !PT ;  /* 0x0000000512127212 */ /* 0x000fe400078e3cff */
[----:B------:R-:W-:Y:S02]  /*df00*/  MOV R156, R156 ;  /* 0x0000009c009c7202 */ /* 0x000fe40000000f00 */
[----:B------:R-:W-:-:S02]  /*df10*/  F2FP.F16.F32.PACK_AB R4, R41, R40 ;  /* 0x000000282904723e */ /* 0x000fc400000000ff */
[----:B------:R-:W-:Y:S02]  /*df20*/  F2FP.F16.F32.PACK_AB R5, R43, R42 ;  /* 0x0000002a2b05723e */ /* 0x000fe400000000ff */
[----:B------:R-:W-:Y:S02]  /*df30*/  F2FP.F16.F32.PACK_AB R6, R45, R44 ;  /* 0x0000002c2d06723e */ /* 0x000fe400000000ff */
[----:B------:R-:W-:Y:S02]  /*df40*/  F2FP.F16.F32.PACK_AB R7, R47, R46 ;  /* 0x0000002e2f07723e */ /* 0x000fe400000000ff */
[----:B------:R-:W-:Y:S02]  /*df50*/  MOV R158, R158 ;  /* 0x0000009e009e7202 */ /* 0x000fe40000000f00 */
[----:B0-----:R-:W-:Y:S01]  /*df60*/  F2FP.F16.F32.PACK_AB R8, R49, R48 ;  /* 0x000000303108723e */ /* 0x001fe200000000ff */
[----:B------:R0:W-:Y:S01]  /*df70*/  STSM.16.M88.4 [R156], R4 ;  /* 0x000000049c007844 */ /* 0x0001e20000000200 */
[----:B------:R-:W-:-:S02]  /*df80*/  F2FP.F16.F32.PACK_AB R9, R51, R50 ;  /* 0x000000323309723e */ /* 0x000fc400000000ff */
[----:B------:R-:W-:Y:S02]  /*df90*/  F2FP.F16.F32.PACK_AB R10, R53, R52 ;  /* 0x00000034350a723e */ /* 0x000fe400000000ff */
[----:B------:R-:W-:Y:S02]  /*dfa0*/  F2FP.F16.F32.PACK_AB R11, R55, R54 ;  /* 0x00000036370b723e */ /* 0x000fe400000000ff */
[----:B------:R-:W-:Y:S02]  /*dfb0*/  SHF.R.U64 R170, R170, 0x3, RZ ;  /* 0x00000003aaaa7819 */ /* 0x000fe400000012ff */
[----:B------:R-:W-:Y:S01]  /*dfc0*/  LOP3.LUT R160, R161, 0x380, RZ, 0xc0, !PT ;  /* 0x00000380a1a07812 */ /* 0x000fe200078ec0ff */
[----:B------:R-:W-:Y:S01]  /*dfd0*/  STSM.16.M88.4 [R158], R8 ;  /* 0x000000089e007844 */ /* 0x000fe20000000200 */
[----:B------:R-:W-:Y:S02]  /*dfe0*/  LOP3.LUT R20, R20, R21, RZ, 0x3c, !PT ;  /* 0x0000001514147212 */ /* 0x000fe400078e3cff */
[----:B------:R-:W-:-:S02]  /*dff0*/  MOV R165, R164 ;  /* 0x000000a400a57202 */ /* 0x000fc40000000f00 */
[----:B------:R-:W-:Y:S02]  /*e000*/  MOV R21, R162 ;  /* 0x000000a200157202 */ /* 0x000fe40000000f00 */
[----:B------:R-:W-:Y:S02]  /*e010*/  MOV R0, R12 ;  /* 0x0000000c00007202 */ /* 0x000fe40000000f00 */
[----:B------:R-:W-:Y:S02]  /*e020*/  MOV R164, R14 ;  /* 0x0000000e00a47202 */ /* 0x000fe40000000f00 */
[----:B------:R-:W-:Y:S02]  /*e030*/  F2FP.F16.F32.PACK_AB R12, R57, R56 ;  /* 0x00000038390c723e */ /* 0x000fe400000000ff */
[----:B------:R-:W-:Y:S02]  /*e040*/  F2FP.F16.F32.PACK_AB R13, R59, R58 ;  /* 0x0000003a3b0d723e */ /* 0x000fe400000000ff */
[----:B------:R-:W-:-:S02]  /*e050*/  F2FP.F16.F32.PACK_AB R14, R61, R60 ;  /* 0x0000003c3d0e723e */ /* 0x000fc400000000ff */
[----:B------:R-:W-:Y:S02]  /*e060*/  F2FP.F16.F32.PACK_AB R15, R63, R62 ;  /* 0x0000003e3f0f723e */ /* 0x000fe400000000ff */
[----:B------:R-:W-:Y:S02]  /*e070*/  MOV R162, R152 ;  /* 0x0000009800a27202 */ /* 0x000fe40000000f00 */
[----:B------:R-:W-:Y:S01]  /*e080*/  MOV R163, R154 ;  /* 0x0000009a00a37202 */ /* 0x000fe20000000f00 */
[----:B------:R1:W-:Y:S01]  /*e090*/  STSM.16.M88.4 [R21], R12 ;  /* 0x0000000c15007844 */ /* 0x0003e20000000200 */
[----:B------:R-:W-:Y:S01]  /*e0a0*/  LOP3.LUT R170, R170, R171, RZ, 0x3c, !PT ;  /* 0x000000abaaaa7212 */ /* 0x000fe200078e3cff */
[----:B------:R-:W-:Y:S01]  /*e0b0*/  IMAD.X R171, RZ, RZ, R19, P4 ;  /* 0x000000ffffab7224 */ /* 0x000fe200020e0613 */
[----:B------:R-:W-:Y:S02]  /*e0c0*/  F2FP.F16.F32.PACK_AB R152, R65, R64 ;  /* 0x000000404198723e */ /* 0x000fe400000000ff */
[----:B------:R-:W-:-:S02]  /*e0d0*/  F2FP.F16.F32.PACK_AB R153, R67, R66 ;  /* 0x000000424399723e */ /* 0x000fc400000000ff */
[----:B------:R-:W-:Y:S02]  /*e0e0*/  F2FP.F16.F32.PACK_AB R154, R69, R68 ;  /* 0x00000044459a723e */ /* 0x000fe400000000ff */
[----:B------:R-:W-:Y:S02]  /*e0f0*/  F2FP.F16.F32.PACK_AB R155, R71, R70 ;  /* 0x00000046479b723e */ /* 0x000fe400000000ff */
[----:B------:R-:W-:Y:S02]  /*e100*/  SHF.R.U64 R160, R160, 0x3, RZ ;  /* 0x00000003a0a07819 */ /* 0x000fe400000012ff */
[----:B------:R-:W-:Y:S01]  /*e110*/  MOV R166, R166 ;  /* 0x000000a600a67202 */ /* 0x000fe20000000f00 */
[----:B------:R2:W-:Y:S01]  /*e120*/  STSM.16.M88.4 [R165], R152 ;  /* 0x00000098a5007844 */ /* 0x0005e20000000200 */
[----:B0-----:R-:W-:Y:S01]  /*e130*/  F2FP.F16.F32.PACK_AB R156, R73, R72 ;  /* 0x00000048499c723e */ /* 0x001fe200000000ff */
[----:B-1----:R-:W-:Y:S01]  /*e140*/  IMAD.X R21, RZ, RZ, R19, P2 ;  /* 0x000000ffff157224 */ /* 0x002fe200010e0613 */
[----:B------:R-:W-:-:S02]  /*e150*/  F2FP.F16.F32.PACK_AB R157, R75, R74 ;  /* 0x0000004a4b9d723e */ /* 0x000fc400000000ff */
[----:B------:R-:W-:Y:S02]  /*e160*/  F2FP.F16.F32.PACK_AB R158, R77, R76 ;  /* 0x0000004c4d9e723e */ /* 0x000fe400000000ff */
[----:B------:R-:W-:Y:S02]  /*e170*/  F2FP.F16.F32.PACK_AB R159, R79, R78 ;  /* 0x0000004e4f9f723e */ /* 0x000fe400000000ff */
[----:B------:R-:W-:Y:S02]  /*e180*/  F2FP.F16.F32.PACK_AB R4, R81, R80 ;  /* 0x000000505104723e */ /* 0x000fe400000000ff */
[----:B------:R-:W-:Y:S01]  /*e190*/  F2FP.F16.F32.PACK_AB R5, R83, R82 ;  /* 0x000000525305723e */ /* 0x000fe200000000ff */
[----:B------:R0:W-:Y:S01]  /*e1a0*/  STSM.16.M88.4 [R166], R156 ;  /* 0x0000009ca6007844 */ /* 0x0001e20000000200 */
[----:B------:R-:W-:Y:S02]  /*e1b0*/  F2FP.F16.F32.PACK_AB R6, R85, R84 ;  /* 0x000000545506723e */ /* 0x000fe400000000ff */
[----:B------:R-:W-:-:S02]  /*e1c0*/  F2FP.F16.F32.PACK_AB R7, R87, R86 ;  /* 0x000000565707723e */ /* 0x000fc400000000ff */
[----:B------:R-:W-:Y:S02]  /*e1d0*/  MOV R168, R168 ;  /* 0x000000a800a87202 */ /* 0x000fe40000000f00 */
[----:B------:R-:W-:Y:S01]  /*e1e0*/  F2FP.F16.F32.PACK_AB R8, R89, R88 ;  /* 0x000000585908723e */ /* 0x000fe200000000ff */
[----:B------:R1:W-:Y:S01]  /*e1f0*/  STSM.16.M88.4 [R0], R4 ;  /* 0x0000000400007844 */ /* 0x0003e20000000200 */
[----:B------:R-:W-:Y:S02]  /*e200*/  F2FP.F16.F32.PACK_AB R9, R91, R90 ;  /* 0x0000005a5b09723e */ /* 0x000fe400000000ff */
[----:B------:R-:W-:Y:S02]  /*e210*/  F2FP.F16.F32.PACK_AB R10, R93, R92 ;  /* 0x0000005c5d0a723e */ /* 0x000fe400000000ff */
[----:B------:R-:W-:Y:S02]  /*e220*/  F2FP.F16.F32.PACK_AB R11, R95, R94 ;  /* 0x0000005e5f0b723e */ /* 0x000fe400000000ff */
[----:B------:R-:W-:Y:S01]  /*e230*/  LOP3.LUT R160, R160, R161, RZ, 0x3c, !PT ;  /* 0x000000a1a0a07212 */ /* 0x000fe200078e3cff */
[--C-:B------:R-:W-:Y:S01]  /*e240*/  IMAD.X R161, RZ, RZ, R19.reuse, P5 ;  /* 0x000000ffffa17224 */ /* 0x100fe200028e0613 */
[----:B------:R-:W-:Y:S01]  /*e250*/  F2FP.F16.F32.PACK_AB R12, R97, R96 ;  /* 0x00000060610c723e */ /* 0x000fe200000000ff */
[----:B------:R-:W-:Y:S01]  /*e260*/  STSM.16.M88.4 [R168], R8 ;  /* 0x00000008a8007844 */ /* 0x000fe20000000200 */
[----:B------:R-:W-:Y:S01]  /*e270*/  F2FP.F16.F32.PACK_AB R13, R99, R98 ;  /* 0x00000062630d723e */ /* 0x000fe200000000ff */
[----:B------:R-:W-:Y:S01]  /*e280*/  IMAD.X R19, RZ, RZ, R19, P1 ;  /* 0x000000ffff137224 */ /* 0x000fe200008e0613 */
[----:B------:R-:W-:-:S02]  /*e290*/  F2FP.F16.F32.PACK_AB R14, R101, R100 ;  /* 0x00000064650e723e */ /* 0x000fc400000000ff */
[----:B------:R-:W-:Y:S02]  /*e2a0*/  F2FP.F16.F32.PACK_AB R15, R103, R102 ;  /* 0x00000066670f723e */ /* 0x000fe400000000ff */
[----:B------:R-:W-:Y:S02]  /*e2b0*/  MOV R170, R170 ;  /* 0x000000aa00aa7202 */ /* 0x000fe40000000f00 */
[----:B--2---:R-:W-:Y:S01]  /*e2c0*/  F2FP.F16.F32.PACK_AB R152, R105, R104 ;  /* 0x000000686998723e */ /* 0x004fe200000000ff */
[----:B------:R2:W-:Y:S01]  /*e2d0*/  STSM.16.M88.4 [R164], R12 ;  /* 0x0000000ca4007844 */ /* 0x0005e20000000200 */
[----:B------:R-:W-:Y:S02]  /*e2e0*/  F2FP.F16.F32.PACK_AB R153, R107, R106 ;  /* 0x0000006a6b99723e */ /* 0x000fe400000000ff */
[----:B------:R-:W-:Y:S02]  /*e2f0*/  F2FP.F16.F32.PACK_AB R154, R109, R108 ;  /* 0x0000006c6d9a723e */ /* 0x000fe400000000ff */
[----:B------:R-:W-:-:S02]  /*e300*/  F2FP.F16.F32.PACK_AB R155, R111, R110 ;  /* 0x0000006e6f9b723e */ /* 0x000fc400000000ff */
[----:B0-----:R-:W-:Y:S02]  /*e310*/  F2FP.F16.F32.PACK_AB R156, R113, R112 ;  /* 0x00000070719c723e */ /* 0x001fe400000000ff */
[----:B------:R-:W-:Y:S01]  /*e320*/  F2FP.F16.F32.PACK_AB R157, R115, R114 ;  /* 0x00000072739d723e */ /* 0x000fe200000000ff */
[----:B------:R-:W-:Y:S01]  /*e330*/  STSM.16.M88.4 [R170], R152 ;  /* 0x00000098aa007844 */ /* 0x000fe20000000200 */
[----:B------:R-:W-:Y:S02]  /*e340*/  F2FP.F16.F32.PACK_AB R158, R117, R116 ;  /* 0x00000074759e723e */ /* 0x000fe400000000ff */
[----:B------:R-:W-:Y:S02]  /*e350*/  F2FP.F16.F32.PACK_AB R159, R119, R118 ;  /* 0x00000076779f723e */ /* 0x000fe400000000ff */
[----:B-1----:R-:W-:Y:S01]  /*e360*/  F2FP.F16.F32.PACK_AB R4, R121, R120 ;  /* 0x000000787904723e */ /* 0x002fe200000000ff */
[----:B--2---:R-:W0:Y:S01]  /*e370*/  LDC.64 R164, c[0x0][0xc00] ;  /* 0x00030000ffa47b82 */ /* 0x004e220000000a00 */
[----:B------:R-:W-:Y:S01]  /*e380*/  F2FP.F16.F32.PACK_AB R5, R123, R122 ;  /* 0x0000007a7b05723e */ /* 0x000fe200000000ff */
[----:B------:R-:W-:Y:S01]  /*e390*/  STSM.16.M88.4 [R162], R156 ;  /* 0x0000009ca2007844 */ /* 0x000fe20000000200 */
[----:B------:R-:W-:-:S02]  /*e3a0*/  F2FP.F16.F32.PACK_AB R6, R125, R124 ;  /* 0x0000007c7d06723e */ /* 0x000fc400000000ff */
[----:B------:R-:W-:Y:S02]  /*e3b0*/  F2FP.F16.F32.PACK_AB R7, R127, R126 ;  /* 0x0000007e7f07723e */ /* 0x000fe400000000ff */
[----:B------:R-:W-:Y:S02]  /*e3c0*/  MOV R160, R160 ;  /* 0x000000a000a07202 */ /* 0x000fe40000000f00 */
[----:B------:R-:W-:Y:S01]  /*e3d0*/  MOV R161, R20 ;  /* 0x0000001400a17202 */ /* 0x000fe20000000f00 */
[----:B------:R1:W-:Y:S01]  /*e3e0*/  STSM.16.M88.4 [R163], R4 ;  /* 0x00000004a3007844 */ /* 0x0003e20000000200 */
[----:B------:R-:W2:Y:S01]  /*e3f0*/  LDC.64 R20, c[0x0][0xc08] ;  /* 0x00030200ff147b82 */ /* 0x000ea20000000a00 */
[----:B------:R-:W-:Y:S02]  /*e400*/  F2FP.F16.F32.PACK_AB R8, R129, R128 ;  /* 0x000000808108723e */ /* 0x000fe400000000ff */
[----:B------:R-:W-:Y:S02]  /*e410*/  F2FP.F16.F32.PACK_AB R9, R131, R130 ;  /* 0x000000828309723e */ /* 0x000fe400000000ff */
[----:B------:R-:W-:-:S02]  /*e420*/  F2FP.F16.F32.PACK_AB R10, R133, R132 ;  /* 0x00000084850a723e */ /* 0x000fc400000000ff */
[----:B------:R-:W-:Y:S02]  /*e430*/  F2FP.F16.F32.PACK_AB R11, R135, R134 ;  /* 0x00000086870b723e */ /* 0x000fe400000000ff */
[----:B------:R-:W-:Y:S01]  /*e440*/  MOV R18, R18 ;  /* 0x0000001200127202 */ /* 0x000fe20000000f00 */
[----:B------:R-:W-:Y:S01]  /*e450*/  IMAD.U32 R19, RZ, RZ, UR41 ;  /* 0x00000029ff137e24 */ /* 0x000fe2000f8e00ff */
[----:B------:R-:W-:Y:S01]  /*e460*/  F2FP.F16.F32.PACK_AB R12, R145, R144 ;  /* 0x00000090910c723e */ /* 0x000fe200000000ff */
[----:B------:R0:W-:Y:S01]  /*e470*/  STSM.16.M88.4 [R160], R8 ;  /* 0x00000008a0007844 */ /* 0x0001e20000000200 */
[----:B------:R-:W-:Y:S02]  /*e480*/  F2FP.F16.F32.PACK_AB R13, R147, R146 ;  /* 0x00000092930d723e */ /* 0x000fe400000000ff */
[----:B-1----:R-:W-:Y:S02]  /*e490*/  F2FP.F16.F32.PACK_AB R4, R137, R136 ;  /* 0x000000888904723e */ /* 0x002fe400000000ff */
[----:B------:R-:W-:-:S02]  /*e4a0*/  F2FP.F16.F32.PACK_AB R5, R139, R138 ;  /* 0x0000008a8b05723e */ /* 0x000fc400000000ff */
[----:B------:R-:W-:Y:S02]  /*e4b0*/  F2FP.F16.F32.PACK_AB R6, R141, R140 ;  /* 0x0000008c8d06723e */ /* 0x000fe400000000ff */
[----:B------:R-:W-:Y:S02]  /*e4c0*/  F2FP.F16.F32.PACK_AB R7, R143, R142 ;  /* 0x0000008e8f07723e */ /* 0x000fe400000000ff */
[----:B------:R-:W-:Y:S02]  /*e4d0*/  F2FP.F16.F32.PACK_AB R14, R149, R148 ;  /* 0x00000094950e723e */ /* 0x000fe400000000ff */
[----:B------:R-:W-:Y:S01]  /*e4e0*/  F2FP.F16.F32.PACK_AB R15, R151, R150 ;  /* 0x00000096970f723e */ /* 0x000fe200000000ff */
[----:B------:R1:W-:Y:S01]  /*e4f0*/  STSM.16.M88.4 [R161], R4 ;  /* 0x00000004a1007844 */ /* 0x0003e20000000200 */
[----:B------:R-:W-:Y:S01]  /*e500*/  ISETP.NE.U32.AND P1, PT, RZ, UR12, PT ;  /* 0x0000000cff007c0c */ /* 0x000fe2000bf25070 */
[----:B0-----:R-:W-:Y:S01]  /*e510*/  IMAD.WIDE R8, R19, 0x4, R164 ;  /* 0x0000000413087825 */ /* 0x001fe200078e02a4 */
[----:B--2---:R-:W-:Y:S01]  /*e520*/  ISETP.NE.U32.AND P0, PT, R20, RZ, PT ;  /* 0x000000ff1400720c */ /* 0x004fe20003f05070 */
[----:B------:R0:W-:Y:S01]  /*e530*/  STSM.16.M88.4 [R18], R12 ;  /* 0x0000000c12007844 */ /* 0x0001e20000000200 */
[----:B------:R-:W-:Y:S01]  /*e540*/  BAR.SYNC.DEFER_BLOCKING 0x1, 0x100 ;  /* 0x0044000000007b1d */ /* 0x000fe20000010000 */
[----:B------:R-:W-:-:S02]  /*e550*/  ISETP.NE.AND.EX P1, PT, RZ, UR13, PT, P1 ;  /* 0x0000000dff007c0c */ /* 0x000fc4000bf25310 */
[----:B------:R-:W-:-:S13]  /*e560*/  ISETP.NE.AND.EX P0, PT, R21, RZ, PT, P0 ;  /* 0x000000ff1500720c */ /* 0x000fda0003f05300 */
[----:B-1----:R-:W1:Y:S01]  /*e570*/  @P0 LDC.64 R4, c[0x0][0xc08] ;  /* 0x00030200ff040b82 */ /* 0x002e620000000a00 */
[----:B------:R-:W2:Y:S01]  /*e580*/  @P1 LDG.E R0, desc[UR48][R8.64] ;  /* 0x0000003008001981 */ /* 0x000ea2000c1e1900 */
[----:B-1----:R-:W-:-:S05]  /*e590*/  @P0 IMAD.WIDE R4, R19, 0x4, R4 ;  /* 0x0000000413040825 */ /* 0x002fca00078e0204 */
[----:B------:R1:W3:Y:S01]  /*e5a0*/  @P0 LDG.E R10, desc[UR48][R4.64] ;  /* 0x00000030040a0981 */ /* 0x0002e2000c1e1900 */
[----:B------:R-:W-:Y:S01]  /*e5b0*/  USEL UR4, UR44, UR4, UP0 ;  /* 0x000000042c047287 */ /* 0x000fe20008000000 */
[----:B0-----:R-:W-:Y:S01]  /*e5c0*/  VIADD R14, R22, UR42 ;  /* 0x0000002a160e7c36 */ /* 0x001fe20008000000 */
[----:B------:R-:W-:Y:S02]  /*e5d0*/  UISETP.NE.AND UP1, UPT, UR20, 0x1, UPT ;  /* 0x000000011400788c */ /* 0x000fe4000bf25270 */
[----:B------:R-:W-:Y:S01]  /*e5e0*/  UISETP.GT.AND UP2, UPT, UR4, 0x1, UPT ;  /* 0x000000010400788c */ /* 0x000fe2000bf44270 */
[----:B------:R-:W-:Y:S01]  /*e5f0*/  UMOV UR23, 0x9b8 ;  /* 0x000009b800177882 */ /* 0x000fe20000000000 */
[----:B------:R-:W-:Y:S02]  /*e600*/  UISETP.NE.U32.AND UP0, UPT, UR12, URZ, UPT ;  /* 0x0000003f0c00728c */ /* 0x000fe4000bf05070 */
[----:B------:R-:W-:Y:S01]  /*e610*/  PLOP3.LUT P2, PT, PT, PT, UP1, 0x80, 0x0 ;  /* 0x000000000000781c */ /* 0x000fe20003f4f018 */
[----:B------:R-:W-:-:S02]  /*e620*/  USEL UR23, UR23, 0x978, UP2 ;  /* 0x0000097817177887 */ /* 0x000fc40009000000 */
[----:B------:R-:W-:Y:S01]  /*e630*/  UISETP.NE.AND.EX UP0, UPT, UR13, URZ, UPT, UP0 ;  /* 0x0000003f0d00728c */ /* 0x000fe2000bf05300 */
[----:B------:R-:W-:Y:S01]  /*e640*/  UMOV UR4, URZ ;  /* 0x0000003f00047c82 */ /* 0x000fe20008000000 */
[----:B------:R-:W-:Y:S02]  /*e650*/  USHF.R.S32.HI UR12, URZ, 0x1f, UR41 ;  /* 0x0000001f3f0c7899 */ /* 0x000fe40008011429 */
[----:B------:R-:W-:Y:S01]  /*e660*/  USEL UR9, UR41, URZ, !UP0 ;  /* 0x0000003f29097287 */ /* 0x000fe2000c000000 */
[----:B------:R-:W-:Y:S01]  /*e670*/  @UP1 ULDC UR25, c[0x0][0xbec] ;  /* 0x0002fb0000191ab9 */ /* 0x000fe20000000800 */
[----:B------:R-:W-:-:S04]  /*e680*/  USEL UR21, UR43, URZ, UP2 ;  /* 0x0000003f2b157287 */ /* 0x000fc80009000000 */
[----:B------:R-:W-:Y:S01]  /*e690*/  ULDC.64 UR16, c[0x0][UR23+0x220] ;  /* 0x0000880017107abb */ /* 0x000fe20008000a00 */
[----:B-1----:R-:W-:Y:S01]  /*e6a0*/  @P2 IMAD.HI.U32 R4, R14, UR25, RZ ;  /* 0x000000190e042c27 */ /* 0x002fe2000f8e00ff */
[----:B------:R-:W-:Y:S01]  /*e6b0*/  USEL UR22, UR12, URZ, !UP0 ;  /* 0x0000003f0c167287 */ /* 0x000fe2000c000000 */
[----:B------:R-:W-:Y:S01]  /*e6c0*/  ULDC.64 UR14, c[0x0][UR23+0x218] ;  /* 0x00008600170e7abb */ /* 0x000fe20008000a00 */
[----:B------:R-:W-:Y:S01]  /*e6d0*/  ULDC.64 UR18, c[0x0][UR23+0x228] ;  /* 0x00008a0017127abb */ /* 0x000fe20008000a00 */
[----:B------:R-:W-:Y:S01]  /*e6e0*/  UIMAD UR17, UR17, UR9, URZ ;  /* 0x00000009111172a4 */ /* 0x000fe2000f8e023f */
[----:B------:R-:W-:Y:S01]  /*e6f0*/  @UP1 ULDC UR28, c[0x0][0xbf0] ;  /* 0x0002fc00001c1ab9 */ /* 0x000fe20000000800 */
[----:B------:R-:W-:Y:S02]  /*e700*/  UIMAD.WIDE.U32 UR12, UR14, UR40, URZ ;  /* 0x000000280e0c72a5 */ /* 0x000fe4000f8e003f */
[----:B------:R-:W-:Y:S02]  /*e710*/  UIMAD UR24, UR15, UR40, URZ ;  /* 0x000000280f1872a4 */ /* 0x000fe4000f8e023f */
[----:B------:R-:W-:-:S02]  /*e720*/  UIMAD.WIDE.U32 UR26, UR18, UR21, URZ ;  /* 0x00000015121a72a5 */ /* 0x000fc4000f8e003f */
[----:B------:R-:W-:Y:S02]  /*e730*/  UIMAD.WIDE.U32 UR14, UR16, UR9, URZ ;  /* 0x00000009100e72a5 */ /* 0x000fe4000f8e003f */
[----:B------:R-:W-:Y:S02]  /*e740*/  UIMAD UR18, UR19, UR21, URZ ;  /* 0x00000015131272a4 */ /* 0x000fe4000f8e023f */
[----:B------:R-:W-:Y:S01]  /*e750*/  UIMAD UR17, UR16, UR22, UR17 ;  /* 0x00000016101172a4 */ /* 0x000fe2000f8e0211 */
[----:B------:R-:W-:Y:S01]  /*e760*/  IMAD.U32 R5, RZ, RZ, UR26 ;  /* 0x0000001aff057e24 */ /* 0x000fe2000f8e00ff */
[----:B------:R-:W-:Y:S02]  /*e770*/  UIADD3 UR18, UR27, UR18, URZ ;  /* 0x000000121b127290 */ /* 0x000fe4000fffe03f */
[----:B------:R-:W-:Y:S02]  /*e780*/  UIADD3 UR24, UR13, UR24, URZ ;  /* 0x000000180d187290 */ /* 0x000fe4000fffe03f */
[----:B------:R-:W-:-:S02]  /*e790*/  UIADD3 UR17, UR15, UR17, URZ ;  /* 0x000000110f117290 */ /* 0x000fc4000fffe03f */
[----:B------:R-:W-:Y:S01]  /*e7a0*/  IMAD.U32 R6, RZ, RZ, UR18 ;  /* 0x00000012ff067e24 */ /* 0x000fe2000f8e00ff */
[----:B--2---:R-:W-:Y:S01]  /*e7b0*/  @P1 R2UR UR4, R0 ;  /* 0x00000000000412ca */ /* 0x004fe200000e0000 */
[----:B------:R-:W-:Y:S01]  /*e7c0*/  IMAD.MOV.U32 R0, RZ, RZ, R14 ;  /* 0x000000ffff007224 */ /* 0x000fe200078e000e */
[----:B------:R-:W-:-:S05]  /*e7d0*/  @P2 SHF.R.U32.HI R0, RZ, UR28, R4 ;  /* 0x0000001cff002c19 */ /* 0x000fca0008011604 */
[----:B------:R-:W-:-:S04]  /*e7e0*/  IMAD.MOV R7, RZ, RZ, -R0 ;  /* 0x000000ffff077224 */ /* 0x000fc800078e0a00 */
[----:B------:R-:W-:Y:S02]  /*e7f0*/  IMAD R7, R7, UR20, R14 ;  /* 0x0000001407077c24 */ /* 0x000fe4000f8e020e */
[----:B------:R-:W-:Y:S02]  /*e800*/  UIADD3 UR12, UP0, UP3, UR14, UR12, UR4 ;  /* 0x0000000c0e0c7290 */ /* 0x000fe4000fb1e004 */
[----:B------:R-:W-:-:S04]  /*e810*/  USHF.R.S32.HI UR16, URZ, 0x1f, UR4 ;  /* 0x0000001f3f107899 */ /* 0x000fc80008011404 */
[----:B------:R-:W-:Y:S01]  /*e820*/  UIADD3.X UR14, UR17, UR24, UR16, UP0, UP3 ;  /* 0x00000018110e7290 */ /* 0x000fe200087e6410 */
[----:B------:R-:W-:Y:S01]  /*e830*/  IADD3 R4, P3, P4, R0, UR12, R5 ;  /* 0x0000000c00047c10 */ /* 0x000fe2000fc7e005 */
[----:B------:R-:W-:Y:S01]  /*e840*/  ULDC.64 UR12, c[0x0][UR23+0x210] ;  /* 0x00008400170c7abb */ /* 0x000fe20008000a00 */
[----:B------:R-:W-:Y:S01]  /*e850*/  SHF.R.S32.HI R5, RZ, 0x1f, R0 ;  /* 0x0000001fff057819 */ /* 0x000fe20000011400 */
[----:B------:R-:W-:Y:S01]  /*e860*/  IMAD R11, R7, UR13, RZ ;  /* 0x0000000d070b7c24 */ /* 0x000fe2000f8e02ff */
[----:B------:R-:W-:Y:S02]  /*e870*/  SHF.R.S32.HI R0, RZ, 0x1f, R7 ;  /* 0x0000001fff007819 */ /* 0x000fe40000011407 */
[----:B------:R-:W-:Y:S01]  /*e880*/  IADD3.X R5, R5, UR14, R6, P3, P4 ;  /* 0x0000000e05057c10 */ /* 0x000fe20009fe8406 */
[----:B------:R-:W-:Y:S01]  /*e890*/  ULDC.64 UR14, c[0x0][0xba8] ;  /* 0x0002ea00000e7ab9 */ /* 0x000fe20000000a00 */
[----:B------:R-:W-:Y:S01]  /*e8a0*/  @!UP2 ULDC UR14, c[0x0][0xb50] ;  /* 0x0002d400000eaab9 */ /* 0x000fe20000000800 */
[----:B------:R-:W-:Y:S01]  /*e8b0*/  IMAD R11, R0, UR12, R11 ;  /* 0x0000000c000b7c24 */ /* 0x000fe2000f8e020b */
[----:B------:R-:W-:Y:S01]  /*e8c0*/  @!UP2 ULDC UR15, c[0x0][0xb54] ;  /* 0x0002d500000faab9 */ /* 0x000fe20000000800 */
[----:B------:R-:W-:Y:S01]  /*e8d0*/  IMAD.WIDE.U32 R4, R7, UR12, R4 ;  /* 0x0000000c07047c25 */ /* 0x000fe2000f8e0004 */
[----:B------:R-:W-:Y:S01]  /*e8e0*/  ULDC UR12, c[0x0][0xa88] ;  /* 0x0002a200000c7ab9 */ /* 0x000fe20000000800 */
[----:B---3--:R-:W-:-:S02]  /*e8f0*/  @P0 R2UR UR12, R10 ;  /* 0x000000000a0c02ca */ /* 0x008fc400000e0000 */
[----:B------:R-:W-:Y:S01]  /*e900*/  IMAD.IADD R5, R5, 0x1, R11 ;  /* 0x0000000105057824 */ /* 0x000fe200078e020b */
[----:B------:R-:W-:-:S04]  /*e910*/  LEA R11, P3, R4, UR14, 0x2 ;  /* 0x0000000e040b7c11 */ /* 0x000fc8000f8610ff */
[----:B------:R-:W-:Y:S01]  /*e920*/  LEA.HI.X R12, R4, UR15, R5, 0x2, P3 ;  /* 0x0000000f040c7c11 */ /* 0x000fe200098f1405 */
[----:B------:R-:W-:Y:S08]  /*e930*/  @P0 BRA `(.L_x_2589) ;  /* 0x0000000000180947 */ /* 0x000ff00003800000 */
[----:B------:R-:W-:Y:S05]  /*e940*/  @!P1 BRA `(.L_x_2589) ;  /* 0x0000000000149947 */ /* 0x000fea0003800000 */
[----:B------:R-:W2:Y:S04]  /*e950*/  LDG.E R4, desc[UR48][R8.64] ;  /* 0x0000003008047981 */ /* 0x000ea8000c1e1900 */
[----:B------:R-:W3:Y:S01]  /*e960*/  LDG.E R0, desc[UR48][R8.64+0x4] ;  /* 0x0000043008007981 */ /* 0x000ee2000c1e1900 */
[----:B--2---:R-:W-:Y:S02]  /*e970*/  R2UR UR13, R4 ;  /* 0x00000000040d72ca */ /* 0x004fe400000e0000 */
[----:B---3--:R-:W-:-:S13]  /*e980*/  R2UR UR12, R0 ;  /* 0x00000000000c72ca */ /* 0x008fda00000e0000 */
[----:B------:R-:W-:-:S12]  /*e990*/  UIADD3 UR12, -UR13, UR12, URZ ;  /* 0x0000000c0d0c7290 */ /* 0x000fd8000fffe13f */
.L_x_2589:
[----:B------:R-:W2:Y:S04]  /*e9a0*/  LDL R8, [R1+0x14] ;  /* 0x0000140001087983 */ /* 0x000ea80000100800 */
[----:B------:R-:W3:Y:S01]  /*e9b0*/  LDL R0, [R1] ;  /* 0x0000000001007983 */ /* 0x000ee20000100800 */
[----:B------:R-:W-:-:S03]  /*e9c0*/  UIMAD UR17, UR12, UR20, URZ ;  /* 0x000000140c1172a4 */ /* 0x000fc6000f8e023f */
[----:B------:R-:W-:Y:S04]  /*e9d0*/  SHFL.IDX PT, R4, R11, RZ, 0x1c1f ;  /* 0x001c1fff0b047589 */ /* 0x000fe800000e0000 */
[----:B------:R-:W0:Y:S04]  /*e9e0*/  SHFL.IDX PT, R5, R12, RZ, 0x1c1f ;  /* 0x001c1fff0c057589 */ /* 0x000e2800000e0000 */
[----:B------:R-:W-:Y:S04]  /*e9f0*/  SHFL.IDX PT, R6, R11, 0x1, 0x1c1f ;  /* 0x003c1f000b067f89 */ /* 0x000fe800000e0000 */
[----:B------:R-:W1:Y:S01]  /*ea00*/  SHFL.IDX PT, R7, R12, 0x1, 0x1c1f ;  /* 0x003c1f000c077f89 */ /* 0x000e6200000e0000 */
[----:B--2---:R-:W-:Y:S01]  /*ea10*/  VIADD R8, R8, UR42 ;  /* 0x0000002a08087c36 */ /* 0x004fe20008000000 */
[----:B---3--:R-:W-:-:S03]  /*ea20*/  LOP3.LUT P0, RZ, R0, 0x3, RZ, 0xc0, !PT ;  /* 0x0000000300ff7812 */ /* 0x008fc6000780c0ff */
[C---:B------:R-:W-:Y:S01]  /*ea30*/  VIADD R0, R8.reuse, 0x8 ;  /* 0x0000000808007836 */ /* 0x040fe20000000000 */
[C---:B------:R-:W-:Y:S02]  /*ea40*/  ISETP.GE.AND P3, PT, R8.reuse, UR17, PT ;  /* 0x0000001108007c0c */ /* 0x040fe4000bf66270 */
[----:B------:R-:W-:Y:S02]  /*ea50*/  ISETP.GE.OR P1, PT, R8, UR17, P0 ;  /* 0x0000001108007c0c */ /* 0x000fe40008726670 */
[----:B------:R-:W-:-:S11]  /*ea60*/  ISETP.GE.OR P0, PT, R0, UR17, P0 ;  /* 0x0000001100007c0c */ /* 0x000fd60008706670 */
[----:B0-----:R0:W-:Y:S01]  /*ea70*/  @!P1 ST.E desc[UR48][R4.64], R3 ;  /* 0x0000000304009985 */ /* 0x0011e2000c101930 */
[----:B------:R-:W-:-:S03]  /*ea80*/  PLOP3.LUT P1, PT, PT, PT, UP2, 0x80, 0x0 ;  /* 0x000000000000781c */ /* 0x000fc60003f2f028 */
[----:B-1----:R0:W-:Y:S01]  /*ea90*/  @!P0 ST.E desc[UR48][R6.64], R2 ;  /* 0x0000000206008985 */ /* 0x0021e2000c101930 */
[----:B------:R-:W-:-:S09]  /*eaa0*/  ISETP.GE.AND P0, PT, R0, UR17, PT ;  /* 0x0000001100007c0c */ /* 0x000fd2000bf06270 */
[----:B------:R-:W-:Y:S05]  /*eab0*/  @P1 BRA `(.L_x_2590) ;  /* 0x0000001000081947 */ /* 0x000fea0003800000 */
[----:B------:R-:W1:Y:S01]  /*eac0*/  S2R R0, SR_TID.X ;  /* 0x0000000000007919 */ /* 0x000e620000002100 */
[----:B------:R-:W-:Y:S01]  /*ead0*/  ULDC.64 UR14, c[0x0][0xaa0] ;  /* 0x0002a800000e7ab9 */ /* 0x000fe20000000a00 */
[----:B-1----:R-:W-:-:S05]  /*eae0*/  VIADD R0, R0, 0xffffff80 ;  /* 0xffffff8000007836 */ /* 0x002fca0000000000 */
[----:B0-----:R-:W-:-:S04]  /*eaf0*/  SHF.R.S32.HI R3, RZ, 0x1f, R0 ;  /* 0x0000001fff037819 */ /* 0x001fc80000011400 */
[----:B------:R-:W-:-:S04]  /*eb00*/  LEA.HI R3, R3, R0, RZ, 0x3 ;  /* 0x0000000003037211 */ /* 0x000fc800078f18ff */
[----:B------:R-:W-:Y:S02]  /*eb10*/  LOP3.LUT R5, R3, 0xfffffff8, RZ, 0xc0, !PT ;  /* 0xfffffff803057812 */ /* 0x000fe400078ec0ff */
[----:B------:R-:W-:Y:S01]  /*eb20*/  SHF.R.S32.HI R77, RZ, 0x3, R3 ;  /* 0x00000003ff4d7819 */ /* 0x000fe20000011403 */
[----:B------:R-:W-:Y:S02]  /*eb30*/  IMAD.MOV.U32 R3, RZ, RZ, 0x2 ;  /* 0x00000002ff037424 */ /* 0x000fe400078e00ff */
[----:B------:R-:W-:-:S04]  /*eb40*/  IMAD.IADD R18, R0, 0x1, -R5 ;  /* 0x0000000100127824 */ /* 0x000fc800078e0a05 */
[----:B------:R-:W-:-:S04]  /*eb50*/  IMAD.SHL.U32 R0, R18, 0x8, RZ ;  /* 0x0000000812007824 */ /* 0x000fc800078e00ff */
[----:B------:R-:W-:-:S04]  /*eb60*/  IMAD R2, R77, 0x40, R0 ;  /* 0x000000404d027824 */ /* 0x000fc800078e0200 */
[----:B------:R-:W-:-:S03]  /*eb70*/  IMAD.WIDE R2, R2, R3, UR10 ;  /* 0x0000000a02027e25 */ /* 0x000fc6000f8e0203 */
[C---:B------:R-:W-:Y:S02]  /*eb80*/  IADD3 R25, P1, R2.reuse, 0x3000, RZ ;  /* 0x0000300002197810 */ /* 0x040fe40007f3e0ff */
[C---:B------:R-:W-:Y:S02]  /*eb90*/  IADD3 R9, P4, R2.reuse, 0x1000, RZ ;  /* 0x0000100002097810 */ /* 0x040fe40007f9e0ff */
[----:B------:R-:W-:Y:S02]  /*eba0*/  LOP3.LUT R24, R25, 0x380, RZ, 0xc0, !PT ;  /* 0x0000038019187812 */ /* 0x000fe400078ec0ff */
[----:B------:R-:W-:Y:S02]  /*ebb0*/  IADD3 R13, P3, R2, 0x2000, RZ ;  /* 0x00002000020d7810 */ /* 0x000fe40007f7e0ff */
[----:B------:R-:W-:Y:S02]  /*ebc0*/  SHF.R.U64 R24, R24, 0x3, RZ ;  /* 0x0000000318187819 */ /* 0x000fe400000012ff */
[----:B------:R-:W-:-:S02]  /*ebd0*/  LOP3.LUT R8, R9, 0x380, RZ, 0xc0, !PT ;  /* 0x0000038009087812 */ /* 0x000fc400078ec0ff */
[----:B------:R-:W-:Y:S02]  /*ebe0*/  LOP3.LUT R12, R13, 0x380, RZ, 0xc0, !PT ;  /* 0x000003800d0c7812 */ /* 0x000fe400078ec0ff */
[----:B------:R-:W-:Y:S01]  /*ebf0*/  LOP3.LUT R24, R24, R25, RZ, 0x3c, !PT ;  /* 0x0000001918187212 */ /* 0x000fe200078e3cff */
[--C-:B------:R-:W-:Y:S01]  /*ec00*/  IMAD.X R25, RZ, RZ, R3.reuse, P1 ;  /* 0x000000ffff197224 */ /* 0x100fe200008e0603 */
[----:B------:R-:W-:Y:S02]  /*ec10*/  IADD3 R49, P1, R2, 0x9000, RZ ;  /* 0x0000900002317810 */ /* 0x000fe40007f3e0ff */
[----:B------:R-:W-:Y:S02]  /*ec20*/  SHF.R.U64 R8, R8, 0x3, RZ ;  /* 0x0000000308087819 */ /* 0x000fe400000012ff */
[----:B------:R-:W-:Y:S01]  /*ec30*/  SHF.R.U64 R12, R12, 0x3, RZ ;  /* 0x000000030c0c7819 */ /* 0x000fe200000012ff */
[----:B------:R-:W-:Y:S01]  /*ec40*/  UIMAD UR12, UR16, UR14, URZ ;  /* 0x0000000e100c72a4 */ /* 0x000fe2000f8e023f */
[----:B------:R-:W-:Y:S01]  /*ec50*/  LOP3.LUT R48, R49, 0x380, RZ, 0xc0, !PT ;  /* 0x0000038031307812 */ /* 0x000fe200078ec0ff */
[----:B------:R-:W-:Y:S01]  /*ec60*/  UIMAD.WIDE.U32 UR10, UR4, UR14, URZ ;  /* 0x0000000e040a72a5 */ /* 0x000fe2000f8e003f */
[----:B------:R-:W-:Y:S01]  /*ec70*/  LOP3.LUT R8, R8, R9, RZ, 0x3c, !PT ;  /* 0x0000000908087212 */ /* 0x000fe200078e3cff */
[--C-:B------:R-:W-:Y:S01]  /*ec80*/  IMAD.X R9, RZ, RZ, R3.reuse, P4 ;  /* 0x000000ffff097224 */ /* 0x100fe200020e0603 */
[----:B------:R-:W-:Y:S01]  /*ec90*/  LOP3.LUT R12, R12, R13, RZ, 0x3c, !PT ;  /* 0x0000000d0c0c7212 */ /* 0x000fe200078e3cff */
[----:B------:R-:W-:Y:S01]  /*eca0*/  IMAD.X R13, RZ, RZ, R3, P3 ;  /* 0x000000ffff0d7224 */ /* 0x000fe200018e0603 */
[----:B------:R-:W-:-:S02]  /*ecb0*/  IADD3 R29, P0, R2, 0x4000, RZ ;  /* 0x00004000021d7810 */ /* 0x000fc40007f1e0ff */
[C---:B------:R-:W-:Y:S02]  /*ecc0*/  IADD3 R33, P6, R2.reuse, 0x5000, RZ ;  /* 0x0000500002217810 */ /* 0x040fe40007fde0ff */
[C---:B------:R-:W-:Y:S02]  /*ecd0*/  IADD3 R37, P5, R2.reuse, 0x6000, RZ ;  /* 0x0000600002257810 */ /* 0x040fe40007fbe0ff */
[C---:B------:R-:W-:Y:S01]  /*ece0*/  LOP3.LUT R7, R2.reuse, 0x380, RZ, 0xc0, !PT ;  /* 0x0000038002077812 */ /* 0x040fe200078ec0ff */
[----:B------:R-:W-:Y:S01]  /*ecf0*/  UIMAD UR12, UR4, UR15, UR12 ;  /* 0x0000000f040c72a4 */ /* 0x000fe2000f8e020c */
[C---:B------:R-:W-:Y:S01]  /*ed00*/  IADD3 R41, P4, R2.reuse, 0x7000, RZ ;  /* 0x0000700002297810 */ /* 0x040fe20007f9e0ff */
[----:B------:R-:W-:Y:S01]  /*ed10*/  @UP1 ULDC UR14, c[0x0][0xbec] ;  /* 0x0002fb00000e1ab9 */ /* 0x000fe20000000800 */
[----:B------:R-:W-:Y:S01]  /*ed20*/  IADD3 R45, P3, R2, 0x8000, RZ ;  /* 0x00008000022d7810 */ /* 0x000fe20007f7e0ff */
[----:B------:R-:W5:Y:S01]  /*ed30*/  LD.E.128 R8, desc[UR48][R8.64] ;  /* 0x0000003008087980 */ /* 0x000f62000c101d00 */
[----:B------:R-:W-:-:S02]  /*ed40*/  SHF.R.U64 R48, R48, 0x3, RZ ;  /* 0x0000000330307819 */ /* 0x000fc400000012ff */
[----:B------:R-:W-:Y:S01]  /*ed50*/  LOP3.LUT R28, R29, 0x380, RZ, 0xc0, !PT ;  /* 0x000003801d1c7812 */ /* 0x000fe200078ec0ff */
[----:B------:R-:W5:Y:S01]  /*ed60*/  LD.E.128 R12, desc[UR48][R12.64] ;  /* 0x000000300c0c7980 */ /* 0x000f62000c101d00 */
[----:B------:R-:W-:Y:S02]  /*ed70*/  LOP3.LUT R32, R33, 0x380, RZ, 0xc0, !PT ;  /* 0x0000038021207812 */ /* 0x000fe400078ec0ff */
[----:B------:R-:W-:Y:S01]  /*ed80*/  LOP3.LUT R36, R37, 0x380, RZ, 0xc0, !PT ;  /* 0x0000038025247812 */ /* 0x000fe200078ec0ff */
[----:B------:R-:W5:Y:S01]  /*ed90*/  LD.E.128 R24, desc[UR48][R24.64] ;  /* 0x0000003018187980 */ /* 0x000f62000c101d00 */
[----:B------:R-:W-:Y:S02]  /*eda0*/  LOP3.LUT R40, R41, 0x380, RZ, 0xc0, !PT ;  /* 0x0000038029287812 */ /* 0x000fe400078ec0ff */
[----:B------:R-:W-:Y:S02]  /*edb0*/  LOP3.LUT R44, R45, 0x380, RZ, 0xc0, !PT ;  /* 0x000003802d2c7812 */ /* 0x000fe400078ec0ff */
[----:B------:R-:W-:Y:S01]  /*edc0*/  LOP3.LUT R48, R48, R49, RZ, 0x3c, !PT ;  /* 0x0000003130307212 */ /* 0x000fe200078e3cff */
[----:B------:R-:W-:Y:S01]  /*edd0*/  IMAD.X R49, RZ, RZ, R3, P1 ;  /* 0x000000ffff317224 */ /* 0x000fe200008e0603 */
[----:B------:R-:W-:-:S02]  /*ede0*/  IADD3 R5, P1, R2, 0xf000, RZ ;  /* 0x0000f00002057810 */ /* 0x000fc40007f3e0ff */
[----:B------:R-:W-:Y:S02]  /*edf0*/  SHF.R.U64 R28, R28, 0x3, RZ ;  /* 0x000000031c1c7819 */ /* 0x000fe400000012ff */
[----:B------:R-:W-:Y:S02]  /*ee00*/  SHF.R.U64 R32, R32, 0x3, RZ ;  /* 0x0000000320207819 */ /* 0x000fe400000012ff */
[----:B------:R-:W-:Y:S01]  /*ee10*/  SHF.R.U64 R7, R7, 0x3, RZ ;  /* 0x0000000307077819 */ /* 0x000fe200000012ff */
[----:B------:R-:W-:Y:S01]  /*ee20*/  UIADD3 UR11, UR11, UR12, URZ ;  /* 0x0000000c0b0b7290 */ /* 0x000fe2000fffe03f */
[----:B------:R-:W-:Y:S01]  /*ee30*/  SHF.R.U64 R36, R36, 0x3, RZ ;  /* 0x0000000324247819 */ /* 0x000fe200000012ff */
[----:B------:R-:W-:Y:S01]  /*ee40*/  USHF.R.S32.HI UR4, URZ, 0x1f, UR9 ;  /* 0x0000001f3f047899 */ /* 0x000fe20008011409 */
[----:B------:R-:W-:Y:S01]  /*ee50*/  SHF.R.U64 R40, R40, 0x3, RZ ;  /* 0x0000000328287819 */ /* 0x000fe200000012ff */
[----:B------:R-:W-:Y:S01]  /*ee60*/  ULDC.64 UR12, c[0x0][0xae8] ;  /* 0x0002ba00000c7ab9 */ /* 0x000fe20000000a00 */
[----:B------:R-:W-:Y:S01]  /*ee70*/  SHF.R.U64 R44, R44, 0x3, RZ ;  /* 0x000000032c2c7819 */ /* 0x000fe200000012ff */
[--C-:B------:R-:W-:Y:S01]  /*ee80*/  IMAD.X R73, RZ, RZ, R3.reuse, P1 ;  /* 0x000000ffff497224 */ /* 0x100fe200008e0603 */
[----:B------:R-:W-:Y:S01]  /*ee90*/  LOP3.LUT R4, R5, 0x380, RZ, 0xc0, !PT ;  /* 0x0000038005047812 */ /* 0x000fe200078ec0ff */
[----:B------:R-:W5:Y:S01]  /*eea0*/  LD.E.128 R48, desc[UR48][R48.64] ;  /* 0x0000003030307980 */ /* 0x000f62000c101d00 */
        /* <DEDUP_REMOVED lines=11> */
[----:B------:R-:W-:Y:S01]  /*ef60*/  UIMAD.WIDE.U32 UR10, UR40, UR12, UR10 ;  /* 0x0000000c280a72a5 */ /* 0x000fe2000f8e000a */
        /* <DEDUP_REMOVED lines=8> */
[----:B------:R-:W-:Y:S02]  /*eff0*/  LOP3.LUT R2, R7, R2, RZ, 0x3c, !PT ;  /* 0x0000000207027212 */ /* 0x000fe400078e3cff */
[----:B------:R-:W-:Y:S01]  /*f000*/  LOP3.LUT R72, R4, R5, RZ, 0x3c, !PT ;  /* 0x0000000504487212 */ /* 0x000fe200078e3cff */
[----:B------:R-:W-:Y:S01]  /*f010*/  UIMAD UR11, UR40, UR13, UR11 ;  /* 0x0000000d280b72a4 */ /* 0x000fe2000f8e020b */
[----:B------:R-:W-:Y:S01]  /*f020*/  LOP3.LUT R52, R53, 0x380, RZ, 0xc0, !PT ;  /* 0x0000038035347812 */ /* 0x000fe200078ec0ff */
[----:B------:R0:W5:Y:S01]  /*f030*/  LD.E.128 R4, desc[UR48][R2.64] ;  /* 0x0000003002047980 */ /* 0x000162000c101d00 */
[----:B------:R-:W-:Y:S01]  /*f040*/  ULDC.64 UR12, c[0x0][0xaf0] ;  /* 0x0002bc00000c7ab9 */ /* 0x000fe20000000a00 */
[----:B------:R-:W-:Y:S01]  /*f050*/  LOP3.LUT R56, R57, 0x380, RZ, 0xc0, !PT ;  /* 0x0000038039387812 */ /* 0x000fe200078ec0ff */
[----:B------:R-:W-:Y:S01]  /*f060*/  UIMAD UR4, UR4, UR12, URZ ;  /* 0x0000000c040472a4 */ /* 0x000fe2000f8e023f */
[----:B------:R-:W-:Y:S01]  /*f070*/  LOP3.LUT R60, R61, 0x380, RZ, 0xc0, !PT ;  /* 0x000003803d3c7812 */ /* 0x000fe200078ec0ff */
[----:B------:R-:W5:Y:S01]  /*f080*/  LD.E.128 R40, desc[UR48][R40.64] ;  /* 0x0000003028287980 */ /* 0x000f62000c101d00 */
[----:B------:R-:W-:-:S02]  /*f090*/  LOP3.LUT R64, R65, 0x380, RZ, 0xc0, !PT ;  /* 0x0000038041407812 */ /* 0x000fc400078ec0ff */
[----:B------:R-:W-:Y:S01]  /*f0a0*/  LOP3.LUT R68, R69, 0x380, RZ, 0xc0, !PT ;  /* 0x0000038045447812 */ /* 0x000fe200078ec0ff */
[----:B------:R-:W5:Y:S01]  /*f0b0*/  LD.E.128 R44, desc[UR48][R44.64] ;  /* 0x000000302c2c7980 */ /* 0x000f62000c101d00 */
[----:B0-----:R-:W-:Y:S01]  /*f0c0*/  IMAD R2, R18, 0x20, R77 ;  /* 0x0000002012027824 */ /* 0x001fe200078e024d */
[----:B------:R-:W-:Y:S01]  /*f0d0*/  UIMAD UR4, UR9, UR13, UR4 ;  /* 0x0000000d090472a4 */ /* 0x000fe2000f8e0204 */
[----:B------:R-:W-:Y:S01]  /*f0e0*/  SHF.R.U64 R52, R52, 0x3, RZ ;  /* 0x0000000334347819 */ /* 0x000fe200000012ff */
[----:B------:R-:W5:Y:S01]  /*f0f0*/  LD.E.128 R72, desc[UR48][R72.64] ;  /* 0x0000003048487980 */ /* 0x000f62000c101d00 */
[----:B------:R-:W-:Y:S01]  /*f100*/  VIADD R20, R2, UR42 ;  /* 0x0000002a02147c36 */ /* 0x000fe20008000000 */
[----:B------:R-:W-:Y:S01]  /*f110*/  UIMAD.WIDE.U32 UR10, UR9, UR12, UR10 ;  /* 0x0000000c090a72a5 */ /* 0x000fe2000f8e000a */
[----:B------:R-:W-:Y:S02]  /*f120*/  SHF.R.U64 R56, R56, 0x3, RZ ;  /* 0x0000000338387819 */ /* 0x000fe400000012ff */
[----:B------:R-:W-:Y:S01]  /*f130*/  @P2 IMAD.HI.U32 R2, R20, UR14, RZ ;  /* 0x0000000e14022c27 */ /* 0x000fe2000f8e00ff */
[----:B------:R-:W-:Y:S01]  /*f140*/  @UP1 ULDC UR9, c[0x0][0xbf0] ;  /* 0x0002fc0000091ab9 */ /* 0x000fe20000000800 */
[----:B------:R-:W-:-:S02]  /*f150*/  SHF.R.U64 R60, R60, 0x3, RZ ;  /* 0x000000033c3c7819 */ /* 0x000fc400000012ff */
[----:B------:R-:W-:Y:S01]  /*f160*/  IMAD.MOV.U32 R19, RZ, RZ, R20 ;  /* 0x000000ffff137224 */ /* 0x000fe200078e0014 */
[----:B------:R-:W-:Y:S02]  /*f170*/  SHF.R.U64 R64, R64, 0x3, RZ ;  /* 0x0000000340407819 */ /* 0x000fe400000012ff */
[----:B------:R-:W-:Y:S02]  /*f180*/  SHF.R.U64 R68, R68, 0x3, RZ ;  /* 0x0000000344447819 */ /* 0x000fe400000012ff */
[----:B------:R-:W-:Y:S01]  /*f190*/  @P2 SHF.R.U32.HI R19, RZ, UR9, R2 ;  /* 0x00000009ff132c19 */ /* 0x000fe20008011602 */
[----:B------:R-:W-:Y:S01]  /*f1a0*/  UIADD3 UR4, UR11, UR4, URZ ;  /* 0x000000040b047290 */ /* 0x000fe2000fffe03f */
        /* <DEDUP_REMOVED lines=10> */
[--C-:B------:R-:W-:Y:S01]  /*f250*/  SHF.R.S32.HI R18, RZ, 0x1f, R19.reuse ;  /* 0x0000001fff127819 */ /* 0x100fe20000011413 */
[----:B------:R-:W-:Y:S01]  /*f260*/  IMAD.MOV R21, RZ, RZ, -R19 ;  /* 0x000000ffff157224 */ /* 0x000fe200078e0a13 */
[----:B------:R-:W5:Y:S01]  /*f270*/  LD.E.128 R52, desc[UR48][R52.64] ;  /* 0x0000003034347980 */ /* 0x000f62000c101d00 */
[----:B------:R-:W-:-:S02]  /*f280*/  IMAD.U32 R2, RZ, RZ, UR10 ;  /* 0x0000000aff027e24 */ /* 0x000fc4000f8e00ff */
[----:B------:R-:W-:Y:S01]  /*f290*/  IMAD.U32 R3, RZ, RZ, UR11 ;  /* 0x0000000bff037e24 */ /* 0x000fe2000f8e00ff */
[----:B------:R-:W-:Y:S01]  /*f2a0*/  ULDC.64 UR10, c[0x0][0xae0] ;  /* 0x0002b800000a7ab9 */ /* 0x000fe20000000a00 */
[----:B------:R-:W-:Y:S01]  /*f2b0*/  IMAD.U32 R3, RZ, RZ, UR4 ;  /* 0x00000004ff037e24 */ /* 0x000fe2000f8e00ff */
[----:B------:R-:W5:Y:S01]  /*f2c0*/  LD.E.128 R56, desc[UR48][R56.64] ;  /* 0x0000003038387980 */ /* 0x000f62000c101d00 */
[----:B------:R-:W-:Y:S02]  /*f2d0*/  IMAD R18, R18, UR10, RZ ;  /* 0x0000000a12127c24 */ /* 0x000fe4000f8e02ff */
[----:B------:R-:W-:Y:S01]  /*f2e0*/  IMAD R21, R21, UR20, R20 ;  /* 0x0000001415157c24 */ /* 0x000fe2000f8e0214 */
[----:B------:R-:W5:Y:S01]  /*f2f0*/  LD.E.128 R60, desc[UR48][R60.64] ;  /* 0x000000303c3c7980 */ /* 0x000f62000c101d00 */
[----:B------:R-:W-:-:S03]  /*f300*/  IMAD.WIDE.U32 R2, R19, UR10, R2 ;  /* 0x0000000a13027c25 */ /* 0x000fc6000f8e0002 */
[----:B------:R-:W5:Y:S01]  /*f310*/  LD.E.128 R64, desc[UR48][R64.64] ;  /* 0x0000003040407980 */ /* 0x000f62000c101d00 */
[----:B------:R-:W-:Y:S01]  /*f320*/  IMAD R19, R19, UR11, R18 ;  /* 0x0000000b13137c24 */ /* 0x000fe2000f8e0212 */
[----:B------:R-:W-:Y:S01]  /*f330*/  SHF.R.S32.HI R18, RZ, 0x1f, R21 ;  /* 0x0000001fff127819 */ /* 0x000fe20000011415 */
[----:B------:R-:W-:Y:S01]  /*f340*/  ULDC.64 UR10, c[0x0][0xad8] ;  /* 0x0002b600000a7ab9 */ /* 0x000fe20000000a00 */
[----:B------:R-:W5:Y:S01]  /*f350*/  LD.E.128 R68, desc[UR48][R68.64] ;  /* 0x0000003044447980 */ /* 0x000f62000c101d00 */
[----:B------:R-:W-:Y:S02]  /*f360*/  IMAD.IADD R3, R3, 0x1, R19 ;  /* 0x0000000103037824 */ /* 0x000fe400078e0213 */
[----:B------:R-:W-:Y:S01]  /*f370*/  IMAD R18, R18, UR10, RZ ;  /* 0x0000000a12127c24 */ /* 0x000fe2000f8e02ff */
[----:B------:R-:W-:Y:S01]  /*f380*/  @!PT LDS RZ, [RZ] ;  /* 0x00000000fffff984 */ /* 0x000fe20000000800 */
[----:B------:R-:W-:Y:S01]  /*f390*/  @!PT LDS RZ, [RZ] ;  /* 0x00000000fffff984 */ /* 0x000fe20000000800 */
[----:B------:R-:W-:Y:S01]  /*f3a0*/  @!PT LDS RZ, [RZ] ;  /* 0x00000000fffff984 */ /* 0x000fe20000000800 */
[----:B------:R-:W-:Y:S01]  /*f3b0*/  @!PT LDS RZ, [RZ] ;  /* 0x00000000fffff984 */ /* 0x000fe20000000800 */
[----:B------:R0:W-:Y:S06]  /*f3c0*/  MEMBAR.ALL.CTA ;  /* 0x0000000000007992 */ /* 0x0001ec0000008000 */
[----:B0-----:R-:W0:Y:S01]  /*f3d0*/  FENCE.VIEW.ASYNC.S ;  /* 0x00000000000073c6 */ /* 0x001e220000000000 */
[----:B------:R-:W-:-:S04]  /*f3e0*/  IMAD.WIDE.U32 R2, R21, UR10, R2 ;  /* 0x0000000a15027c25 */ /* 0x000fc8000f8e0002 */
[----:B------:R-:W-:Y:S01]  /*f3f0*/  IMAD R19, R21, UR11, R18 ;  /* 0x0000000b15137c24 */ /* 0x000fe2000f8e0212 */
[----:B------:R-:W-:Y:S01]  /*f400*/  ULDC.64 UR10, c[0x0][0xa80] ;  /* 0x0002a000000a7ab9 */ /* 0x000fe20000000a00 */
[----:B------:R-:W-:Y:S01]  /*f410*/  VIADD R80, R77, UR42 ;  /* 0x0000002a4d507c36 */ /* 0x000fe20008000000 */
[----:B------:R-:W-:Y:S01]  /*f420*/  LEA R78, P2, R2, UR10, 0x1 ;  /* 0x0000000a024e7c11 */ /* 0x000fe2000f8408ff */
[----:B------:R-:W-:Y:S01]  /*f430*/  IMAD.IADD R3, R3, 0x1, R19 ;  /* 0x0000000103037824 */ /* 0x000fe200078e0213 */
[----:B------:R-:W-:-:S04]  /*f440*/  UIADD3 UR8, UR8, 0x22820, URZ ;  /* 0x0002282008087890 */ /* 0x000fc8000fffe03f */
        /* <DEDUP_REMOVED lines=36> */
.L_x_2592:
[----:B------:R-:W-:Y:S05]  /*f690*/  BSYNC B1 ;  /* 0x0000000000017941 */ /* 0x000fea0003800000 */
.L_x_2591:
[----:B0-----:R0:W3:Y:S01]  /*f6a0*/  SHFL.IDX PT, R19, R79, 0x1, 0x181f ;  /* 0x00381f004f137f89 */ /* 0x0010e200000e0000 */
[----:B------:R-:W-:Y:S03]  /*f6b0*/  BSSY B1, `(.L_x_2593) ;  /* 0x0000014000017945 */ /* 0x000fe60003800000 */
[----:B-----5:R0:W4:Y:S01]  /*f6c0*/  SHFL.IDX PT, R7, R78, 0x1, 0x181f ;  /* 0x00381f004e077f89 */ /* 0x02012200000e0000 */
        /* <DEDUP_REMOVED lines=18> */
.L_x_2594:
[----:B------:R-:W-:Y:S05]  /*f7f0*/  BSYNC B1 ;  /* 0x0000000000017941 */ /* 0x000fea0003800000 */
.L_x_2593:
        /* <DEDUP_REMOVED lines=21> */
.L_x_2596:
[----:B------:R-:W-:Y:S05]  /*f950*/  BSYNC B1 ;  /* 0x0000000000017941 */ /* 0x000fea0003800000 */
.L_x_2595:
[----:B0-----:R-:W-:Y:S01]  /*f960*/  VIADD R2, R80, 0x60 ;  /* 0x0000006050027836 */ /* 0x001fe20000000000 */
[----:B---3--:R-:W0:Y:S04]  /*f970*/  SHFL.IDX PT, R79, R79, 0x3, 0x181f ;  /* 0x00781f004f4f7f89 */ /* 0x008e2800000e0000 */
[----:B------:R-:W-:Y:S01]  /*f980*/  ISETP.GE.AND P0, PT, R2, UR17, PT ;  /* 0x0000001102007c0c */ /* 0x000fe2000bf06270 */
        /* <DEDUP_REMOVED lines=21> */
.L_x_2590:
[----:B------:R-:W-:Y:S01]  /*fae0*/  ULDC.64 UR14, c[0x0][0xb08] ;  /* 0x0002c200000e7ab9 */ /* 0x000fe20000000a00 */
[----:B0-----:R-:W-:Y:S01]  /*faf0*/  IMAD.MOV.U32 R5, RZ, RZ, R14 ;  /* 0x000000ffff057224 */ /* 0x001fe200078e000e */
        /* <DEDUP_REMOVED lines=20> */
[----:B------:R-:W-:Y:S01]  /*fc40*/  UIADD3 UR8, UR8, 0x22820, URZ ;  /* 0x0002282008087890 */ /* 0x000fe2000fffe03f */
[----:B------:R-:W-:Y:S01]  /*fc50*/  SHF.R.S32.HI R158, RZ, 0x1f, R212 ;  /* 0x0000001fff9e7819 */ /* 0x000fe200000114d4 */
[----:B------:R-:W-:Y:S01]  /*fc60*/  UIMAD.WIDE.U32 UR10, UR9, UR14, UR10 ;  /* 0x0000000e090a72a5 */ /* 0x000fe2000f8e000a */
[----:B------:R-:W-:Y:S01]  /*fc70*/  SHF.R.S32.HI R159, RZ, 0x1f, R213 ;  /* 0x0000001fff9f7819 */ /* 0x000fe200000114d5 */
[----:B------:R-:W-:Y:S01]  /*fc80*/  ULDC.64 UR12, c[0x0][0xb48] ;  /* 0x0002d200000c7ab9 */ /* 0x000fe20000000a00 */
[----:B------:R-:W-:Y:S01]  /*fc90*/  @UP1 ULDC UR9, c[0x0][0xbec] ;  /* 0x0002fb0000091ab9 */ /* 0x000fe20000000800 */
[----:B------:R-:W-:Y:S01]  /*fca0*/  UIADD3 UR11, UR11, UR4, URZ ;  /* 0x000000040b0b7290 */ /* 0x000fe2000fffe03f */
[----:B------:R-:W-:Y:S01]  /*fcb0*/  @P2 IMAD.HI.U32 R0, R14, UR9, RZ ;  /* 0x000000090e002c27 */ /* 0x000fe2000f8e00ff */
[----:B------:R-:W-:Y:S01]  /*fcc0*/  UPRMT UR8, URZ, 0x654, UR8 ;  /* 0x000006543f087896 */ /* 0x000fe20008000008 */
[----:B------:R-:W-:Y:S01]  /*fcd0*/  SHF.R.S32.HI R160, RZ, 0x1f, R214 ;  /* 0x0000001fffa07819 */ /* 0x000fe200000114d6 */
[----:B------:R-:W-:Y:S01]  /*fce0*/  @UP1 ULDC UR4, c[0x0][0xbf0] ;  /* 0x0002fc0000041ab9 */ /* 0x000fe20000000800 */
[----:B------:R-:W-:Y:S01]  /*fcf0*/  UIMAD.WIDE.U32 UR10, UR43, UR12, UR10 ;  /* 0x0000000c2b0a72a5 */ /* 0x000fe2000f8e000a */
[----:B------:R-:W-:-:S02]  /*fd00*/  @P2 SHF.R.U32.HI R5, RZ, UR4, R0 ;  /* 0x00000004ff052c19 */ /* 0x000fc40008011600 */
[----:B------:R-:W-:Y:S01]  /*fd10*/  SHF.R.S32.HI R161, RZ, 0x1f, R215 ;  /* 0x0000001fffa17819 */ /* 0x000fe200000114d7 */
[----:B------:R-:W-:Y:S01]  /*fd20*/  UIMAD UR43, UR43, UR13, UR11 ;  /* 0x0000000d2b2b72a4 */ /* 0x000fe2000f8e020b */
[--C-:B------:R-:W-:Y:S01]  /*fd30*/  SHF.R.S32.HI R0, RZ, 0x1f, R5.reuse ;  /* 0x0000001fff007819 */ /* 0x100fe20000011405 */
[----:B------:R-:W-:Y:S01]  /*fd40*/  IMAD.MOV R7, RZ, RZ, -R5 ;  /* 0x000000ffff077224 */ /* 0x000fe200078e0a05 */
[----:B------:R-:W-:Y:S01]  /*fd50*/  ULDC.64 UR12, c[0x0][0xb30] ;  /* 0x0002cc00000c7ab9 */ /* 0x000fe20000000a00 */
[----:B------:R-:W-:Y:S01]  /*fd60*/  IMAD.U32 R3, RZ, RZ, UR11 ;  /* 0x0000000bff037e24 */ /* 0x000fe2000f8e00ff */
[----:B------:R-:W-:Y:S01]  /*fd70*/  SYNCS.ARRIVE.TRANS64.RED.A1T0 RZ, [UR8], RZ ;  /* 0x000000ffffff79a7 */ /* 0x000fe20008100408 */
        /* <DEDUP_REMOVED lines=26> */
[----:B------:R0:W1:Y:S01]  /*ff20*/  SHFL.IDX PT, R2, R0, RZ, 0x1c1f ;  /* 0x001c1fff00027589 */ /* 0x00006200000e0000 */
[----:B------:R-:W-:Y:S02]  /*ff30*/  SHF.R.S32.HI R172, RZ, 0x1f, R226 ;  /* 0x0000001fffac7819 */ /* 0x000fe400000114e2 */
[----:B------:R-:W-:Y:S01]  /*ff40*/  SHF.R.S32.HI R173, RZ, 0x1f, R227 ;  /* 0x0000001fffad7819 */ /* 0x000fe200000114e3 */
[----:B------:R0:W2:Y:S01]  /*ff50*/  SHFL.IDX PT, R3, R14, RZ, 0x1c1f ;  /* 0x001c1fff0e037589 */ /* 0x0000a200000e0000 */
[----:B------:R-:W-:Y:S02]  /*ff60*/  SHF.R.S32.HI R174, RZ, 0x1f, R228 ;  /* 0x0000001fffae7819 */ /* 0x000fe400000114e4 */
[----:B------:R-:W-:Y:S01]  /*ff70*/  SHF.R.S32.HI R175, RZ, 0x1f, R229 ;  /* 0x0000001fffaf7819 */ /* 0x000fe200000114e5 */
[----:B------:R-:W-:Y:S06]  /*ff80*/  @P3 BRA `(.L_x_2599) ;  /* 0x0000000800243947 */ /* 0x000fec0003800000 */
        /* <DEDUP_REMOVED lines=57> */
[-C--:B------:R-:W-:Y:S02]  /*10320*/  @!P3 LEA.HI.X R5, R218, R3.reuse, R164, 0x2, P6 ;  /* 0x00000003da05b211 */ /* 0x080fe400030f14a4 */
[CC--:B--2---:R-:W-:Y:S02]  /*10330*/  @!P2 LEA R6, P5, R217.reuse, R2.reuse, 0x2 ;  /* 0x00000002d906a211 */ /* 0x0c4fe400078a10ff */
[----:B------:R-:W-:Y:S01]  /*10340*/  @!P1 LEA R8, P6, R216, R2, 0x2 ;  /* 0x00000002d8089211 */ /* 0x000fe200078c10ff */
[----:B------:R1:W-:Y:S01]  /*10350*/  @!P3 ST.E.64 desc[UR48][R4.64], R72 ;  /* 0x000000480400b985 */ /* 0x0003e2000c101b30 */
[-C--:B------:R-:W-:Y:S02]  /*10360*/  @!P2 LEA.HI.X R7, R217, R3.reuse, R163, 0x2, P5 ;  /* 0x00000003d907a211 */ /* 0x080fe400028f14a3 */
[----:B------:R-:W-:Y:S02]  /*10370*/  ISETP.GE.AND P3, PT, R214, UR4, PT ;  /* 0x00000004d6007c0c */ /* 0x000fe4000bf66270 */
[----:B------:R-:W-:Y:S01]  /*10380*/  @!P1 LEA.HI.X R9, R216, R3, R162, 0x2, P6 ;  /* 0x00000003d8099211 */ /* 0x000fe200030f14a2 */
[----:B------:R2:W-:Y:S01]  /*10390*/  @!P2 ST.E.64 desc[UR48][R6.64], R76 ;  /* 0x0000004c0600a985 */ /* 0x0005e2000c101b30 */
[----:B------:R-:W-:-:S02]  /*103a0*/  ISETP.GE.AND P2, PT, R213, UR4, PT ;  /* 0x00000004d5007c0c */ /* 0x000fc4000bf46270 */
[C---:B------:R-:W-:Y:S01]  /*103b0*/  @!P4 LEA R10, P5, R215.reuse, R2, 0x2 ;  /* 0x00000002d70ac211 */ /* 0x040fe200078a10ff */
[----:B------:R3:W-:Y:S01]  /*103c0*/  @!P1 ST.E.64 desc[UR48][R8.64], R80 ;  /* 0x0000005008009985 */ /* 0x0007e2000c101b30 */
[----:B------:R-:W-:Y:S02]  /*103d0*/  ISETP.GE.AND P1, PT, R212, UR4, PT ;  /* 0x00000004d4007c0c */ /* 0x000fe4000bf26270 */
[----:B------:R-:W-:-:S03]  /*103e0*/  @!P4 LEA.HI.X R11, R215, R3, R161, 0x2, P5 ;  /* 0x00000003d70bc211 */ /* 0x000fc600028f14a1 */
[CC--:B------:R-:W-:Y:S02]  /*103f0*/  @!P3 LEA R12, P6, R214.reuse, R2.reuse, 0x2 ;  /* 0x00000002d60cb211 */ /* 0x0c0fe400078c10ff */
        /* <DEDUP_REMOVED lines=40> */
[----:B------:R2:W-:Y:S01]  /*10680*/  @!P2 ST.E.64 desc[UR48][R10.64], R124 ;  /* 0x0000007c0a00a985 */ /* 0x0005e2000c101b30 */
        /* <DEDUP_REMOVED lines=13> */
[CC--:B------:R-:W-:Y:S01]  /*10760*/  @!P2 LEA R8, P6, R19.reuse, R2.reuse, 0x2 ;  /* 0x000000021308a211 */ /* 0x0c0fe200078c10ff */
[----:B------:R4:W-:Y:S01]  /*10770*/  @!P3 ST.E.64 desc[UR48][R6.64], R136 ;  /* 0x000000880600b985 */ /* 0x0009e2000c101b30 */
[----:B--2---:R-:W-:Y:S02]  /*10780*/  SHF.R.S32.HI R11, RZ, 0x1f, R21 ;  /* 0x0000001fff0b7819 */ /* 0x004fe40000011415 */
[-C--:B------:R-:W-:Y:S02]  /*10790*/  @!P2 LEA.HI.X R9, R19, R3.reuse, R9, 0x2, P6 ;  /* 0x000000031309a211 */ /* 0x080fe400030f1409 */
[C---:B------:R-:W-:Y:S02]  /*107a0*/  @!P1 LEA R10, P6, R21.reuse, R2, 0x2 ;  /* 0x00000002150a9211 */ /* 0x040fe400078c10ff */
[----:B---3--:R-:W-:Y:S01]  /*107b0*/  SHF.R.S32.HI R12, RZ, 0x1f, R25 ;  /* 0x0000001fff0c7819 */ /* 0x008fe20000011419 */
[----:B------:R4:W-:Y:S01]  /*107c0*/  @!P2 ST.E.64 desc[UR48][R8.64], R140 ;  /* 0x0000008c0800a985 */ /* 0x0009e2000c101b30 */
[----:B------:R-:W-:-:S02]  /*107d0*/  @!P1 LEA.HI.X R11, R21, R3, R11, 0x2, P6 ;  /* 0x00000003150b9211 */ /* 0x000fc400030f140b */
[----:B------:R-:W-:-:S03]  /*107e0*/  @!P5 LEA R2, P6, R25, R2, 0x2 ;  /* 0x000000021902d211 */ /* 0x000fc600078c10ff */
[----:B------:R4:W-:Y:S01]  /*107f0*/  @!P1 ST.E.64 desc[UR48][R10.64], R144 ;  /* 0x000000900a009985 */ /* 0x0009e2000c101b30 */
[----:B------:R-:W-:-:S05]  /*10800*/  @!P5 LEA.HI.X R3, R25, R3, R12, 0x2, P6 ;  /* 0x000000031903d211 */ /* 0x000fca00030f140c */
[----:B------:R4:W-:Y:S04]  /*10810*/  @!P5 ST.E.64 desc[UR48][R2.64], R148 ;  /* 0x000000940200d985 */ /* 0x0009e8000c101b30 */
.L_x_2599:
[----:B------:R-:W-:Y:S05]  /*10820*/  BSYNC B1 ;  /* 0x0000000000017941 */ /* 0x000fea0003800000 */
.L_x_2598:
[----:B--2-4-:R2:W3:Y:S04]  /*10830*/  SHFL.IDX PT, R3, R14, 0x1, 0x1c1f ;  /* 0x003c1f000e037f89 */ /* 0x0144e800000e0000 */
[----:B-1----:R2:W1:Y:S01]  /*10840*/  SHFL.IDX PT, R2, R0, 0x1, 0x1c1f ;  /* 0x003c1f0000027f89 */ /* 0x00246200000e0000 */
[----:B------:R-:W-:Y:S05]  /*10850*/  @P0 BRA `(.L_x_2597) ;  /* 0x0000001800200947 */ /* 0x000fea0003800000 */
[----:B------:R-:W-:Y:S01]  /*10860*/  ULDC UR4, c[0x0][0xac8] ;  /* 0x0002b20000047ab9 */ /* 0x000fe20000000800 */
[----:B------:R-:W-:Y:S01]  /*10870*/  VIADD R21, R17, 0xe0 ;  /* 0x000000e011157836 */ /* 0x000fe20000000000 */
[----:B------:R-:W-:Y:S01]  /*10880*/  ISETP.GE.AND P5, PT, R229, UR4, PT ;  /* 0x00000004e5007c0c */ /* 0x000fe2000bfa6270 */
[C---:B------:R-:W-:Y:S01]  /*10890*/  VIADD R19, R17.reuse, 0xf0 ;  /* 0x000000f011137836 */ /* 0x040fe20000000000 */
[----:B------:R-:W-:Y:S02]  /*108a0*/  ISETP.GE.AND P4, PT, R17, UR4, PT ;  /* 0x0000000411007c0c */ /* 0x000fe4000bf86270 */
[----:B------:R-:W-:Y:S02]  /*108b0*/  ISETP.GE.AND P2, PT, R228, UR4, PT ;  /* 0x00000004e4007c0c */ /* 0x000fe4000bf46270 */
[----:B------:R-:W-:Y:S02]  /*108c0*/  ISETP.GE.AND P1, PT, R227, UR4, PT ;  /* 0x00000004e3007c0c */ /* 0x000fe4000bf26270 */
[----:B------:R-:W-:-:S02]  /*108d0*/  ISETP.GE.AND P0, PT, R226, UR4, PT ;  /* 0x00000004e2007c0c */ /* 0x000fc4000bf06270 */
[----:B0-2---:R-:W-:-:S03]  /*108e0*/  SHF.R.S32.HI R0, RZ, 0x1f, R21 ;  /* 0x0000001fff007819 */ /* 0x005fc60000011415 */
        /* <DEDUP_REMOVED lines=130> */
.L_x_2588:
[----:B------:R-:W0:Y:S01]  /*11110*/  LDC.64 R2, c[0x0][0xc00] ;  /* 0x00030000ff027b82 */ /* 0x000e220000000a00 */
[----:B------:R-:W-:Y:S01]  /*11120*/  ULDC.64 UR8, c[0x0][0xc00] ;  /* 0x0003000000087ab9 */ /* 0x000fe20000000a00 */
[----:B------:R-:W-:Y:S01]  /*11130*/  IMAD.MOV.U32 R7, RZ, RZ, RZ ;  /* 0x000000ffff077224 */ /* 0x000fe200078e00ff */
[----:B------:R-:W-:-:S05]  /*11140*/  UIMAD.WIDE UR8, UR41, 0x4, UR8 ;  /* 0x00000004290878a5 */ /* 0x000fca000f8e0208 */
[----:B------:R-:W1:Y:S01]  /*11150*/  LDC.64 R4, c[0x0][0xc08] ;  /* 0x00030200ff047b82 */ /* 0x000e620000000a00 */
[----:B0-----:R-:W-:Y:S01]  /*11160*/  ISETP.NE.U32.AND P0, PT, R2, RZ, PT ;  /* 0x000000ff0200720c */ /* 0x001fe20003f05070 */
[----:B------:R-:W-:Y:S01]  /*11170*/  IMAD.U32 R2, RZ, RZ, UR8 ;  /* 0x00000008ff027e24 */ /* 0x000fe2000f8e00ff */
[----:B------:R-:W-:Y:S01]  /*11180*/  R2UR UR4, R3 ;  /* 0x00000000030472ca */ /* 0x000fe200000e0000 */
[----:B------:R-:W-:Y:S01]  /*11190*/  IMAD.U32 R3, RZ, RZ, UR9 ;  /* 0x00000009ff037e24 */ /* 0x000fe2000f8e00ff */
[----:B-1----:R-:W-:-:S09]  /*111a0*/  ISETP.NE.U32.AND P1, PT, R4, RZ, PT ;  /* 0x000000ff0400720c */ /* 0x002fd20003f25070 */
[----:B------:R-:W-:Y:S02]  /*111b0*/  VOTEU.ANY UP0, P0 ;  /* 0x00000000003f7886 */ /* 0x000fe40000000100 */
[----:B------:R-:W-:Y:S01]  /*111c0*/  UISETP.NE.AND.EX UP0, UPT, UR4, URZ, UPT, UP0 ;  /* 0x0000003f0400728c */ /* 0x000fe2000bf05300 */
[----:B------:R-:W-:Y:S01]  /*111d0*/  R2UR UR4, R5 ;  /* 0x00000000050472ca */ /* 0x000fe200000e0000 */
[----:B------:R-:W-:-:S04]  /*111e0*/  VOTEU.ANY UP1, P1 ;  /* 0x00000000003f7886 */ /* 0x000fc80000820100 */
[----:B------:R-:W-:-:S08]  /*111f0*/  PLOP3.LUT P0, PT, PT, PT, UP0, 0x80, 0x0 ;  /* 0x000000000000781c */ /* 0x000fd00003f0f008 */
[----:B------:R-:W-:-:S06]  /*11200*/  UISETP.NE.AND.EX UP1, UPT, UR4, URZ, UPT, UP1 ;  /* 0x0000003f0400728c */ /* 0x000fcc000bf25310 */
[----:B------:R-:W-:Y:S01]  /*11210*/  PLOP3.LUT P1, PT, PT, PT, UP1, 0x80, 0x0 ;  /* 0x000000000000781c */ /* 0x000fe20003f2f018 */
[----:B------:R0:W5:Y:S01]  /*11220*/  @P0 LDG.E R7, desc[UR48][R2.64] ;  /* 0x0000003002070981 */ /* 0x000162000c1e1900 */
[----:B------:R-:W-:Y:S02]  /*11230*/  ULDC UR4, c[0x0][0xa88] ;  /* 0x0002a20000047ab9 */ /* 0x000fe40000000800 */
[----:B------:R-:W-:Y:S01]  /*11240*/  IMAD.U32 R0, RZ, RZ, UR4 ;  /* 0x00000004ff007e24 */ /* 0x000fe2000f8e00ff */
[----:B------:R-:W-:Y:S02]  /*11250*/  @UP1 ULDC.64 UR8, c[0x0][0xc08] ;  /* 0x0003020000081ab9 */ /* 0x000fe40000000a00 */
[----:B------:R-:W-:-:S06]  /*11260*/  @UP1 UIMAD.WIDE UR8, UR41, 0x4, UR8 ;  /* 0x00000004290818a5 */ /* 0x000fcc000f8e0208 */
[----:B------:R-:W-:Y:S02]  /*11270*/  IMAD.U32 R4, RZ, RZ, UR8 ;  /* 0x00000008ff047e24 */ /* 0x000fe4000f8e00ff */
[----:B------:R-:W-:-:S05]  /*11280*/  IMAD.U32 R5, RZ, RZ, UR9 ;  /* 0x00000009ff057e24 */ /* 0x000fca000f8e00ff */
[----:B------:R0:W5:Y:S01]  /*11290*/  @P1 LDG.E R0, desc[UR48][R4.64] ;  /* 0x0000003004001981 */ /* 0x000162000c1e1900 */
[----:B------:R-:W-:Y:S01]  /*112a0*/  UISETP.NE.AND UP1, UPT, UR44, URZ, UPT ;  /* 0x0000003f2c00728c */ /* 0x000fe2000bf25270 */
[----:B------:R-:W1:Y:S10]  /*112b0*/  S2R R6, SR_TID.X ;  /* 0x0000000000067919 */ /* 0x000e740000002100 */
[----:B------:R-:W-:Y:S01]  /*112c0*/  @!UP1 ULDC UR44, c[0x0][0xad4] ;  /* 0x0002b500002c9ab9 */ /* 0x000fe20000000800 */
[----:B0-----:R-:W-:Y:S05]  /*112d0*/  @P1 BRA `(.L_x_2600) ;  /* 0x0000000000101947 */ /* 0x001fea0003800000 */
[----:B------:R-:W-:Y:S05]  /*112e0*/  @!P0 BRA `(.L_x_2600) ;  /* 0x00000000000c8947 */ /* 0x000fea0003800000 */
[----:B------:R-:W2:Y:S04]  /*112f0*/  LDG.E R5, desc[UR48][R2.64] ;  /* 0x0000003002057981 */ /* 0x000ea8000c1e1900 */
[----:B-----5:R-:W2:Y:S02]  /*11300*/  LDG.E R0, desc[UR48][R2.64+0x4] ;  /* 0x0000043002007981 */ /* 0x020ea4000c1e1900 */
[----:B--2---:R-:W-:-:S07]  /*11310*/  IMAD.IADD R0, R0, 0x1, -R5 ;  /* 0x0000000100007824 */ /* 0x004fce00078e0a05 */
.L_x_2600:
[----:B-1----:R-:W-:Y:S01]  /*11320*/  VIADD R10, R6, 0xffffff80 ;  /* 0xffffff80060a7836 */ /* 0x002fe20000000000 */
[----:B-----5:R-:W-:Y:S01]  /*11330*/  R2UR UR20, R7 ;  /* 0x00000000071472ca */ /* 0x020fe200000e0000 */
[----:B------:R-:W-:Y:S01]  /*11340*/  USHF.R.S32.HI UR8, URZ, 0x1f, UR41 ;  /* 0x0000001f3f087899 */ /* 0x000fe20008011429 */
[----:B------:R-:W-:Y:S01]  /*11350*/  BSSY B1, `(.L_x_2601) ;  /* 0x000003c000017945 */ /* 0x000fe20003800000 */
[----:B------:R-:W-:Y:S01]  /*11360*/  USEL UR4, UR41, URZ, !UP0 ;  /* 0x0000003f29047287 */ /* 0x000fe2000c000000 */
[----:B------:R-:W-:Y:S01]  /*11370*/  ISETP.GT.AND P0, PT, R10, 0x7f, PT ;  /* 0x0000007f0a00780c */ /* 0x000fe20003f04270 */
[----:B------:R-:W-:-:S08]  /*11380*/  USEL UR8, UR8, URZ, !UP0 ;  /* 0x0000003f08087287 */ /* 0x000fd0000c000000 */
[----:B------:R-:W-:-:S04]  /*11390*/  USHF.R.S32.HI UR20, URZ, 0x1f, UR20 ;  /* 0x0000001f3f147899 */ /* 0x000fc80008011414 */
[----:B------:R-:W-:Y:S08]  /*113a0*/  @P0 BRA `(.L_x_2602) ;  /* 0x0000000000d80947 */ /* 0x000ff00003800000 */
[----:B------:R-:W0:Y:S01]  /*113b0*/  S2R R6, SR_TID.X ;  /* 0x0000000000067919 */ /* 0x000e220000002100 */
[----:B------:R-:W1:Y:S01]  /*113c0*/  LDC R9, c[0x0][0xbe8] ;  /* 0x0002fa00ff097b82 */ /* 0x000e620000000800 */
[----:B------:R-:W-:Y:S02]  /*113d0*/  IMAD.U32 R3, RZ, RZ, UR42 ;  /* 0x0000002aff037e24 */ /* 0x000fe4000f8e00ff */
[----:B-1----:R-:W-:-:S03]  /*113e0*/  IMAD R2, R0, R9, RZ ;  /* 0x0000000900027224 */ /* 0x002fc600078e02ff */
[----:B0-----:R-:W-:-:S04]  /*113f0*/  IADD3 R6, R3, -0x80, R6 ;  /* 0xffffff8003067810 */ /* 0x001fc80007ffe006 */
[----:B------:R-:W-:-:S13]  /*11400*/  ISETP.GE.AND P0, PT, R6, R2, PT ;  /* 0x000000020600720c */ /* 0x000fda0003f06270 */
[----:B------:R-:W-:Y:S05]  /*11410*/  @P0 BRA `(.L_x_2602) ;  /* 0x0000000000bc0947 */ /* 0x000fea0003800000 */
[----:B------:R-:W-:Y:S01]  /*11420*/  ISETP.NE.AND P0, PT, R9, 0x1, PT ;  /* 0x000000010900780c */ /* 0x000fe20003f05270 */
[----:B------:R-:W-:Y:S01]  /*11430*/  UISETP.GT.AND UP0, UPT, UR44, 0x1, UPT ;  /* 0x000000012c00788c */ /* 0x000fe2000bf04270 */
[----:B------:R-:W-:Y:S01]  /*11440*/  IMAD.MOV.U32 R4, RZ, RZ, R6 ;  /* 0x000000ffff047224 */ /* 0x000fe200078e0006 */
[----:B------:R-:W-:Y:S02]  /*11450*/  UMOV UR18, 0x9b8 ;  /* 0x000009b800127882 */ /* 0x000fe40000000000 */
[----:B------:R-:W-:Y:S02]  /*11460*/  USEL UR18, UR18, 0x978, UP0 ;  /* 0x0000097812127887 */ /* 0x000fe40008000000 */
[----:B------:R-:W-:-:S06]  /*11470*/  USEL UR9, UR43, URZ, UP0 ;  /* 0x0000003f2b097287 */ /* 0x000fcc0008000000 */
[----:B------:R-:W0:Y:S04]  /*11480*/  @P0 LDC R5, c[0x0][0xbec] ;  /* 0x0002fb00ff050b82 */ /* 0x000e280000000800 */
[----:B------:R-:W-:Y:S01]  /*11490*/  ULDC.64 UR10, c[0x0][UR18+0x218] ;  /* 0x00008600120a7abb */ /* 0x000fe20008000a00 */
[----:B------:R-:W-:Y:S01]  /*114a0*/  ULDC.64 UR12, c[0x0][UR18+0x220] ;  /* 0x00008800120c7abb */ /* 0x000fe20008000a00 */
[----:B------:R-:W-:Y:S02]  /*114b0*/  UIMAD.WIDE.U32 UR16, UR10, UR40, URZ ;  /* 0x000000280a1072a5 */ /* 0x000fe4000f8e003f */
[----:B------:R-:W1:Y:S01]  /*114c0*/  @P0 LDC R8, c[0x0][0xbf0] ;  /* 0x0002fc00ff080b82 */ /* 0x000e620000000800 */
[----:B------:R-:W-:Y:S02]  /*114d0*/  UIMAD UR19, UR11, UR40, URZ ;  /* 0x000000280b1372a4 */ /* 0x000fe4000f8e023f */
[----:B------:R-:W-:Y:S01]  /*114e0*/  UIMAD UR13, UR13, UR4, URZ ;  /* 0x000000040d0d72a4 */ /* 0x000fe2000f8e023f */
[----:B------:R-:W-:Y:S01]  /*114f0*/  IMAD.U32 R2, RZ, RZ, UR16 ;  /* 0x00000010ff027e24 */ /* 0x000fe2000f8e00ff */
[----:B------:R-:W-:Y:S01]  /*11500*/  UIMAD.WIDE.U32 UR10, UR12, UR4, URZ ;  /* 0x000000040c0a72a5 */ /* 0x000fe2000f8e003f */
[----:B------:R-:W-:Y:S01]  /*11510*/  IMAD.U32 R3, RZ, RZ, UR17 ;  /* 0x00000011ff037e24 */ /* 0x000fe2000f8e00ff */
[----:B------:R-:W-:-:S02]  /*11520*/  UIADD3 UR19, UR17, UR19, URZ ;  /* 0x0000001311137290 */ /* 0x000fc4000fffe03f */
[----:B------:R-:W-:Y:S01]  /*11530*/  UIMAD UR13, UR12, UR8, UR13 ;  /* 0x000000080c0d72a4 */ /* 0x000fe2000f8e020d */
[----:B------:R-:W-:-:S03]  /*11540*/  ULDC.64 UR14, c[0x0][UR18+0x228] ;  /* 0x00008a00120e7abb */ /* 0x000fc60008000a00 */
[----:B------:R-:W-:Y:S01]  /*11550*/  UIADD3 UR13, UR11, UR13, URZ ;  /* 0x0000000d0b0d7290 */ /* 0x000fe2000fffe03f */
[----:B------:R-:W-:Y:S01]  /*11560*/  IMAD.U32 R11, RZ, RZ, UR19 ;  /* 0x00000013ff0b7e24 */ /* 0x000fe2000f8e00ff */
[----:B------:R-:W-:Y:S01]  /*11570*/  UIMAD.WIDE.U32 UR16, UR14, UR9, URZ ;  /* 0x000000090e1072a5 */ /* 0x000fe2000f8e003f */
[----:B0-----:R-:W-:Y:S01]  /*11580*/  @P0 IMAD.HI.U32 R5, R6, R5, RZ ;  /* 0x0000000506050227 */ /* 0x001fe200078e00ff */
[----:B------:R-:W-:-:S04]  /*11590*/  UIMAD UR9, UR15, UR9, URZ ;  /* 0x000000090f0972a4 */ /* 0x000fc8000f8e023f */
[----:B------:R-:W-:Y:S01]  /*115a0*/  UIADD3 UR9, UR17, UR9, URZ ;  /* 0x0000000911097290 */ /* 0x000fe2000fffe03f */
[----:B-1----:R-:W-:Y:S02]  /*115b0*/  @P0 SHF.R.U32.HI R4, RZ, R8, R5 ;  /* 0x00000008ff040219 */ /* 0x002fe40000011605 */
[----:B------:R-:W-:Y:S01]  /*115c0*/  IADD3 R3, P0, P1, R2, UR10, R7 ;  /* 0x0000000a02037c10 */ /* 0x000fe2000f91e007 */
[----:B------:R-:W-:Y:S01]  /*115d0*/  IMAD.U32 R2, RZ, RZ, UR20 ;  /* 0x00000014ff027e24 */ /* 0x000fe2000f8e00ff */
[----:B------:R-:W-:Y:S01]  /*115e0*/  ULDC.64 UR10, c[0x0][UR18+0x210] ;  /* 0x00008400120a7abb */ /* 0x000fe20008000a00 */
[----:B------:R-:W-:-:S04]  /*115f0*/  IMAD.MOV R5, RZ, RZ, -R4 ;  /* 0x000000ffff057224 */ /* 0x000fc800078e0a04 */
[----:B------:R-:W-:Y:S01]  /*11600*/  IMAD R5, R9, R5, R6 ;  /* 0x0000000509057224 */ /* 0x000fe200078e0206 */
[----:B------:R-:W-:Y:S01]  /*11610*/  IADD3.X R6, R11, UR13, R2, P0, P1 ;  /* 0x0000000d0b067c10 */ /* 0x000fe200087e2402 */
[----:B------:R-:W-:Y:S01]  /*11620*/  ULDC.64 UR12, c[0x0][0xba8] ;  /* 0x0002ea00000c7ab9 */ /* 0x000fe20000000a00 */
[----:B------:R-:W-:Y:S01]  /*11630*/  IADD3 R2, P0, P1, R4, UR16, R3 ;  /* 0x0000001004027c10 */ /* 0x000fe2000f91e003 */
[----:B------:R-:W-:Y:S01]  /*11640*/  IMAD R9, R5, UR11, RZ ;  /* 0x0000000b05097c24 */ /* 0x000fe2000f8e02ff */
[----:B------:R-:W-:Y:S01]  /*11650*/  SHF.R.S32.HI R3, RZ, 0x1f, R4 ;  /* 0x0000001fff037819 */ /* 0x000fe20000011404 */
[----:B------:R-:W-:Y:S01]  /*11660*/  @!UP0 ULDC UR12, c[0x0][0xb50] ;  /* 0x0002d400000c8ab9 */ /* 0x000fe20000000800 */
[----:B------:R-:W-:Y:S01]  /*11670*/  SHF.R.S32.HI R4, RZ, 0x1f, R5 ;  /* 0x0000001fff047819 */ /* 0x000fe20000011405 */
[----:B------:R-:W-:Y:S01]  /*11680*/  @!UP0 ULDC UR13, c[0x0][0xb54] ;  /* 0x0002d500000d8ab9 */ /* 0x000fe20000000800 */
[----:B------:R-:W-:-:S03]  /*11690*/  IADD3.X R3, R3, UR9, R6, P0, P1 ;  /* 0x0000000903037c10 */ /* 0x000fc600087e2406 */
[----:B------:R-:W-:Y:S02]  /*116a0*/  IMAD R9, R4, UR10, R9 ;  /* 0x0000000a04097c24 */ /* 0x000fe4000f8e0209 */
[----:B------:R-:W-:-:S04]  /*116b0*/  IMAD.WIDE.U32 R2, R5, UR10, R2 ;  /* 0x0000000a05027c25 */ /* 0x000fc8000f8e0002 */
[----:B------:R-:W-:Y:S01]  /*116c0*/  IMAD.IADD R3, R3, 0x1, R9 ;  /* 0x0000000103037824 */ /* 0x000fe200078e0209 */
[----:B------:R-:W-:-:S04]  /*116d0*/  LEA R4, P0, R2, UR12, 0x2 ;  /* 0x0000000c02047c11 */ /* 0x000fc8000f8010ff */
[----:B------:R-:W-:Y:S01]  /*116e0*/  LEA.HI.X R5, R2, UR13, R3, 0x2, P0 ;  /* 0x0000000d02057c11 */ /* 0x000fe200080f1403 */
[----:B------:R-:W-:-:S05]  /*116f0*/  IMAD.MOV.U32 R3, RZ, RZ, -0x800000 ;  /* 0xff800000ff037424 */ /* 0x000fca00078e00ff */
[----:B------:R0:W-:Y:S03]  /*11700*/  STG.E desc[UR48][R4.64], R3 ;  /* 0x0000000304007986 */ /* 0x0001e6000c101930 */
.L_x_2602:
[----:B------:R-:W-:Y:S05]  /*11710*/  BSYNC B1 ;  /* 0x0000000000017941 */ /* 0x000fea0003800000 */
.L_x_2601:
[----:B------:R-:W-:-:S06]  /*11720*/  UISETP.GT.AND UP0, UPT, UR44, 0x1, UPT ;  /* 0x000000012c00788c */ /* 0x000fcc000bf04270 */
[----:B------:R-:W-:-:S13]  /*11730*/  PLOP3.LUT P0, PT, PT, PT, UP0, 0x80, 0x0 ;  /* 0x000000000000781c */ /* 0x000fda0003f0f008 */
[----:B------:R-:W-:Y:S05]  /*11740*/  @P0 BRA `(.L_x_2597) ;  /* 0x0000000800640947 */ /* 0x000fea0003800000 */
[----:B------:R-:W1:Y:S01]  /*11750*/  LDC R11, c[0x0][0xbe8] ;  /* 0x0002fa00ff0b7b82 */ /* 0x000e620000000800 */
[C---:B------:R-:W-:Y:S01]  /*11760*/  R2UR UR10, R7.reuse ;  /* 0x00000000070a72ca */ /* 0x040fe200000e0000 */
[----:B------:R-:W-:Y:S01]  /*11770*/  ULDC.64 UR12, c[0x0][0xaa0] ;  /* 0x0002a800000c7ab9 */ /* 0x000fe20000000a00 */
[----:B------:R-:W-:Y:S01]  /*11780*/  R2UR UR14, R7 ;  /* 0x00000000070e72ca */ /* 0x000fe200000e0000 */
[----:B------:R-:W-:Y:S01]  /*11790*/  UIMAD UR9, UR20, UR12, URZ ;  /* 0x0000000c140972a4 */ /* 0x000fe2000f8e023f */
[----:B0-----:R-:W-:Y:S01]  /*117a0*/  SHF.R.S32.HI R3, RZ, 0x1f, R10 ;  /* 0x0000001fff037819 */ /* 0x001fe2000001140a */
[----:B------:R-:W-:Y:S03]  /*117b0*/  BSSY B1, `(.L_x_2603) ;  /* 0x0000050000017945 */ /* 0x000fe60003800000 */
[----:B------:R-:W-:-:S04]  /*117c0*/  LEA.HI R2, R3, R10, RZ, 0x3 ;  /* 0x0000000a03027211 */ /* 0x000fc800078f18ff */
[----:B------:R-:W-:Y:S01]  /*117d0*/  LOP3.LUT R5, R2, 0xfffffff8, RZ, 0xc0, !PT ;  /* 0xfffffff802057812 */ /* 0x000fe200078ec0ff */
[----:B------:R-:W-:Y:S01]  /*117e0*/  UIMAD.WIDE.U32 UR10, UR10, UR12, URZ ;  /* 0x0000000c0a0a72a5 */ /* 0x000fe2000f8e003f */
[----:B------:R-:W-:Y:S01]  /*117f0*/  SHF.R.S32.HI R13, RZ, 0x3, R2 ;  /* 0x00000003ff0d7819 */ /* 0x000fe20000011402 */
[----:B------:R-:W-:Y:S02]  /*11800*/  UIMAD UR9, UR14, UR13, UR9 ;  /* 0x0000000d0e0972a4 */ /* 0x000fe4000f8e0209 */
[----:B------:R-:W-:Y:S01]  /*11810*/  IMAD.IADD R10, R10, 0x1, -R5 ;  /* 0x000000010a0a7824 */ /* 0x000fe200078e0a05 */
[----:B------:R-:W-:Y:S01]  /*11820*/  ULDC.64 UR12, c[0x0][0xae8] ;  /* 0x0002ba00000c7ab9 */ /* 0x000fe20000000a00 */
[----:B------:R-:W-:Y:S02]  /*11830*/  UIADD3 UR11, UR11, UR9, URZ ;  /* 0x000000090b0b7290 */ /* 0x000fe4000fffe03f */
[----:B------:R-:W-:Y:S01]  /*11840*/  IMAD R2, R10, 0x20, R13 ;  /* 0x000000200a027824 */ /* 0x000fe200078e020d */
[----:B-1----:R-:W-:Y:S01]  /*11850*/  ISETP.NE.AND P0, PT, R11, 0x1, PT ;  /* 0x000000010b00780c */ /* 0x002fe20003f05270 */
[----:B------:R-:W-:-:S02]  /*11860*/  UIMAD.WIDE.U32 UR10, UR40, UR12, UR10 ;  /* 0x0000000c280a72a5 */ /* 0x000fc4000f8e000a */
[----:B------:R-:W-:Y:S02]  /*11870*/  VIADD R6, R2, UR42 ;  /* 0x0000002a02067c36 */ /* 0x000fe40008000000 */
[----:B------:R-:W-:Y:S02]  /*11880*/  UIMAD UR9, UR40, UR13, UR11 ;  /* 0x0000000d280972a4 */ /* 0x000fe4000f8e020b */
[----:B------:R-:W-:Y:S01]  /*11890*/  IMAD.MOV.U32 R5, RZ, RZ, R6 ;  /* 0x000000ffff057224 */ /* 0x000fe200078e0006 */
[----:B------:R-:W-:Y:S02]  /*118a0*/  ULDC.64 UR12, c[0x0][0xaf0] ;  /* 0x0002bc00000c7ab9 */ /* 0x000fe40000000a00 */
[----:B------:R-:W-:-:S03]  /*118b0*/  UIMAD UR8, UR8, UR12, URZ ;  /* 0x0000000c080872a4 */ /* 0x000fc6000f8e023f */
[----:B------:R-:W0:Y:S01]  /*118c0*/  @P0 LDC R3, c[0x0][0xbec] ;  /* 0x0002fb00ff030b82 */ /* 0x000e220000000800 */
[----:B------:R-:W-:-:S03]  /*118d0*/  UIMAD UR11, UR4, UR13, UR8 ;  /* 0x0000000d040b72a4 */ /* 0x000fc6000f8e0208 */
[----:B------:R-:W-:Y:S02]  /*118e0*/  UMOV UR8, UR10 ;  /* 0x0000000a00087c82 */ /* 0x000fe40008000000 */
[----:B------:R-:W-:Y:S02]  /*118f0*/  UIMAD.WIDE.U32 UR8, UR4, UR12, UR8 ;  /* 0x0000000c040872a5 */ /* 0x000fe4000f8e0008 */
[----:B------:R-:W1:Y:S02]  /*11900*/  @P0 LDC R7, c[0x0][0xbf0] ;  /* 0x0002fc00ff070b82 */ /* 0x000e640000000800 */
[----:B------:R-:W-:-:S03]  /*11910*/  UIADD3 UR4, UR9, UR11, URZ ;  /* 0x0000000b09047290 */ /* 0x000fc6000fffe03f */
[----:B------:R-:W-:Y:S01]  /*11920*/  ULDC.64 UR10, c[0x0][0xae0] ;  /* 0x0002b800000a7ab9 */ /* 0x000fe20000000a00 */
        /* <DEDUP_REMOVED lines=11> */
[----:B------:R-:W-:Y:S02]  /*119e0*/  VIADD R6, R13, UR42 ;  /* 0x0000002a0d067c36 */ /* 0x000fe40008000000 */
[----:B------:R-:W-:Y:S01]  /*119f0*/  IMAD R9, R5, UR11, R4 ;  /* 0x0000000b05097c24 */ /* 0x000fe2000f8e0204 */
[----:B------:R-:W-:Y:S01]  /*11a00*/  SHF.R.S32.HI R4, RZ, 0x1f, R7 ;  /* 0x0000001fff047819 */ /* 0x000fe20000011407 */
[----:B------:R-:W-:Y:S02]  /*11a10*/  IMAD R11, R0, R11, RZ ;  /* 0x0000000b000b7224 */ /* 0x000fe400078e02ff */
[----:B------:R-:W-:-:S02]  /*11a20*/  IMAD.IADD R3, R3, 0x1, R9 ;  /* 0x0000000103037824 */ /* 0x000fc400078e0209 */
[----:B------:R-:W-:Y:S02]  /*11a30*/  IMAD R4, R4, UR8, RZ ;  /* 0x0000000804047c24 */ /* 0x000fe4000f8e02ff */
[----:B------:R-:W-:-:S04]  /*11a40*/  IMAD.WIDE.U32 R2, R7, UR8, R2 ;  /* 0x0000000807027c25 */ /* 0x000fc8000f8e0002 */
[----:B------:R-:W-:Y:S01]  /*11a50*/  IMAD R5, R7, UR9, R4 ;  /* 0x0000000907057c24 */ /* 0x000fe2000f8e0204 */
[----:B------:R-:W-:Y:S01]  /*11a60*/  ULDC.64 UR8, c[0x0][0xa80] ;  /* 0x0002a00000087ab9 */ /* 0x000fe20000000a00 */
        /* <DEDUP_REMOVED lines=36> */
.L_x_2604:
[----:B------:R-:W-:Y:S05]  /*11cb0*/  BSYNC B1 ;  /* 0x0000000000017941 */ /* 0x000fea0003800000 */
.L_x_2603:
        /* <DEDUP_REMOVED lines=21> */
.L_x_2606:
[----:B------:R-:W-:Y:S05]  /*11e10*/  BSYNC B1 ;  /* 0x0000000000017941 */ /* 0x000fea0003800000 */
.L_x_2605:
        /* <DEDUP_REMOVED lines=21> */
.L_x_2608:
[----:B------:R-:W-:Y:S05]  /*11f70*/  BSYNC B1 ;  /* 0x0000000000017941 */ /* 0x000fea0003800000 */
.L_x_2607:
        /* <DEDUP_REMOVED lines=22> */
.L_x_2597:
[----:B------:R-:W-:Y:S05]  /*120e0*/  BSYNC B0 ;  /* 0x0000000000007941 */ /* 0x000fea0003800000 */
.L_x_2587:
[----:B------:R-:W-:Y:S02]  /*120f0*/  ULDC UR4, c[0x0][0xc3c] ;  /* 0x00030f0000047ab9 */ /* 0x000fe40000000800 */
[----:B------:R-:W-:-:S06]  /*12100*/  UISETP.GE.AND UP0, UPT, UR7, UR4, UPT ;  /* 0x000000040700728c */ /* 0x000fcc000bf06270 */
[----:B------:R-:W-:-:S13]  /*12110*/  PLOP3.LUT P0, PT, PT, PT, UP0, 0x80, 0x0 ;  /* 0x000000000000781c */ /* 0x000fda0003f0f008 */
[----:B------:R-:W-:Y:S05]  /*12120*/  @!P0 BRA `(.L_x_2609) ;  /* 0xfffffeec00c48947 */ /* 0x000fea000383ffff */
[----:B------:R-:W-:Y:S05]  /*12130*/  EXIT ;  /* 0x000000000000794d */ /* 0x000fea0003800000 */
.L_x_2496:
        /* <DEDUP_REMOVED lines=16> */
.L_x_2610:
        /* <DEDUP_REMOVED lines=43> */
.L_x_2614:
        /* <DEDUP_REMOVED lines=35> */
.L_x_2612:
        /* <DEDUP_REMOVED lines=9> */
[----:B0-----:R-:W-:-:S07]  /*127b0*/  ISETP.NE.AND P1, PT, R9, 0x1, PT ;  /* 0x000000010900780c */ /* 0x001fce0003f25270 */
[----:B-1----:R-:W-:Y:S06]  /*127c0*/  @!P0 BRA `(.L_x_2615) ;  /* 0x0000000000088947 */ /* 0x002fec0003800000 */
[----:B------:R-:W-:-:S06]  /*127d0*/  VIADD R24, R27, 0xffffffff ;  /* 0xffffffff1b187836 */ /* 0x000fcc0000000000 */
[----:B------:R0:W1:Y:S02]  /*127e0*/  SHFL.IDX PT, R24, R5, R24, 0x1f ;  /* 0x00001f1805187589 */ /* 0x00006400000e0000 */
.L_x_2615:
[----:B-1----:R-:W-:Y:S02]  /*127f0*/  IMAD R24, R24, UR5, R3 ;  /* 0x0000000518187c24 */ /* 0x002fe4000f8e0203 */
[----:B------:R-:W-:-:S03]  /*12800*/  VIADD R27, R27, UR4 ;  /* 0x000000041b1b7c36 */ /* 0x000fc60008000000 */
[----:B0-----:R-:W-:Y:S01]  /*12810*/  IADD3 R5, -R24, UR6, RZ ;  /* 0x0000000618057c10 */ /* 0x001fe2000fffe1ff */
[----:B------:R-:W-:Y:S06]  /*12820*/  @!P1 BRA `(.L_x_2616) ;  /* 0x0000000000e89947 */ /* 0x000fec0003800000 */
[-C--:B--2---:R-:W-:Y:S02]  /*12830*/  IABS R12, R6.reuse ;  /* 0x00000006000c7213 */ /* 0x084fe40000000000 */
[----:B------:R-:W-:Y:S02]  /*12840*/  IABS R4, R9 ;  /* 0x0000000900047213 */ /* 0x000fe40000000000 */
[----:B------:R-:W0:Y:S01]  /*12850*/  I2F.RP R8, R12 ;  /* 0x0000000c00087306 */ /* 0x000e220000209400 */
[----:B------:R-:W-:-:S07]  /*12860*/  IABS R13, R6 ;  /* 0x00000006000d7213 */ /* 0x000fce0000000000 */
[----:B------:R-:W1:Y:S08]  /*12870*/  I2F.RP R10, R4 ;  /* 0x00000004000a7306 */ /* 0x000e700000209400 */
[----:B0-----:R-:W0:Y:S08]  /*12880*/  MUFU.RCP R8, R8 ;  /* 0x0000000800087308 */ /* 0x001e300000001000 */
[----:B-1----:R-:W-:Y:S01]  /*12890*/  MUFU.RCP R10, R10 ;  /* 0x0000000a000a7308 */ /* 0x002fe20000001000 */
[----:B0-----:R-:W-:Y:S01]  /*128a0*/  VIADD R2, R8, 0xffffffe ;  /* 0x0ffffffe08027836 */ /* 0x001fe20000000000 */
[----:B------:R-:W-:-:S06]  /*128b0*/  IABS R8, R5 ;  /* 0x0000000500087213 */ /* 0x000fcc0000000000 */
[----:B------:R0:W1:Y:S02]  /*128c0*/  F2I.FTZ.U32.TRUNC.NTZ R3, R2 ;  /* 0x0000000200037305 */ /* 0x000064000021f000 */
[----:B0-----:R-:W-:Y:S02]  /*128d0*/  IMAD.MOV.U32 R2, RZ, RZ, RZ ;  /* 0x000000ffff027224 */ /* 0x001fe400078e00ff */
[----:B-1----:R-:W-:-:S04]  /*128e0*/  IMAD.MOV R11, RZ, RZ, -R3 ;  /* 0x000000ffff0b7224 */ /* 0x002fc800078e0a03 */
[----:B------:R-:W-:-:S04]  /*128f0*/  IMAD R11, R11, R12, RZ ;  /* 0x0000000c0b0b7224 */ /* 0x000fc800078e02ff */
[----:B------:R-:W-:-:S04]  /*12900*/  IMAD.HI.U32 R3, R3, R11, R2 ;  /* 0x0000000b03037227 */ /* 0x000fc800078e0002 */
[----:B------:R-:W-:Y:S02]  /*12910*/  IMAD.MOV R11, RZ, RZ, -R13 ;  /* 0x000000ffff0b7224 */ /* 0x000fe400078e0a0d */
[----:B------:R-:W-:-:S04]  /*12920*/  IMAD.HI.U32 R2, R3, R8, RZ ;  /* 0x0000000803027227 */ /* 0x000fc800078e00ff */
[----:B------:R-:W-:Y:S01]  /*12930*/  IMAD R3, R2, R11, R8 ;  /* 0x0000000b02037224 */ /* 0x000fe200078e0208 */
[----:B------:R-:W-:Y:S01]  /*12940*/  LOP3.LUT R8, R5, R6, RZ, 0x3c, !PT ;  /* 0x0000000605087212 */ /* 0x000fe200078e3cff */
[----:B------:R-:W-:-:S03]  /*12950*/  VIADD R11, R10, 0xffffffe ;  /* 0x0ffffffe0a0b7836 */ /* 0x000fc60000000000 */
[----:B------:R-:W-:Y:S02]  /*12960*/  ISETP.GT.U32.AND P1, PT, R12, R3, PT ;  /* 0x000000030c00720c */ /* 0x000fe40003f24070 */
[----:B------:R-:W-:-:S11]  /*12970*/  ISETP.GE.AND P2, PT, R8, RZ, PT ;  /* 0x000000ff0800720c */ /* 0x000fd60003f46270 */
[----:B------:R-:W-:Y:S02]  /*12980*/  @!P1 IMAD.IADD R3, R3, 0x1, -R12 ;  /* 0x0000000103039824 */ /* 0x000fe400078e0a0c */
[----:B------:R-:W-:Y:S01]  /*12990*/  @!P1 VIADD R2, R2, 0x1 ;  /* 0x0000000102029836 */ /* 0x000fe20000000000 */
[----:B------:R-:W-:Y:S02]  /*129a0*/  ISETP.NE.AND P1, PT, R6, RZ, PT ;  /* 0x000000ff0600720c */ /* 0x000fe40003f25270 */
[----:B------:R-:W-:Y:S02]  /*129b0*/  ISETP.GE.U32.AND P0, PT, R3, R12, PT ;  /* 0x0000000c0300720c */ /* 0x000fe40003f06070 */
[----:B------:R-:W0:Y:S11]  /*129c0*/  F2I.FTZ.U32.TRUNC.NTZ R3, R11 ;  /* 0x0000000b00037305 */ /* 0x000e36000021f000 */
        /* <DEDUP_REMOVED lines=9> */
[----:B------:R-:W-:-:S04]  /*12a60*/  IMAD.MOV.U32 R2, RZ, RZ, RZ ;  /* 0x000000ffff027224 */ /* 0x000fc800078e00ff */
[----:B------:R-:W-:-:S04]  /*12a70*/  IMAD.HI.U32 R2, R3, R11, R2 ;  /* 0x0000000b03027227 */ /* 0x000fc800078e0002 */
[----:B------:R-:W-:Y:S02]  /*12a80*/  IMAD.MOV.U32 R3, RZ, RZ, R8 ;  /* 0x000000ffff037224 */ /* 0x000fe400078e0008 */
[----:B------:R-:W-:Y:S02]  /*12a90*/  IMAD.MOV.U32 R8, RZ, RZ, R12 ;  /* 0x000000ffff087224 */ /* 0x000fe400078e000c */
[----:B------:R-:W-:-:S04]  /*12aa0*/  IMAD.HI.U32 R2, R2, R3, RZ ;  /* 0x0000000302027227 */ /* 0x000fc800078e00ff */
[----:B------:R-:W-:-:S05]  /*12ab0*/  IMAD R3, R2, R8, R3 ;  /* 0x0000000802037224 */ /* 0x000fca00078e0203 */
[----:B------:R-:W-:-:S13]  /*12ac0*/  ISETP.GT.U32.AND P1, PT, R4, R3, PT ;  /* 0x000000030400720c */ /* 0x000fda0003f24070 */
[----:B------:R-:W-:Y:S02]  /*12ad0*/  @!P1 IMAD.IADD R3, R3, 0x1, -R4 ;  /* 0x0000000103039824 */ /* 0x000fe400078e0a04 */
[----:B------:R-:W-:Y:S01]  /*12ae0*/  @!P1 VIADD R2, R2, 0x1 ;  /* 0x0000000102029836 */ /* 0x000fe20000000000 */
[----:B------:R-:W-:Y:S02]  /*12af0*/  ISETP.NE.AND P1, PT, R9, RZ, PT ;  /* 0x000000ff0900720c */ /* 0x000fe40003f25270 */
[----:B------:R-:W-:Y:S02]  /*12b00*/  ISETP.GE.U32.AND P0, PT, R3, R4, PT ;  /* 0x000000040300720c */ /* 0x000fe40003f06070 */
[----:B------:R-:W-:-:S04]  /*12b10*/  LOP3.LUT R3, R10, R9, RZ, 0x3c, !PT ;  /* 0x000000090a037212 */ /* 0x000fc800078e3cff */
[----:B------:R-:W-:Y:S01]  /*12b20*/  ISETP.GE.AND P2, PT, R3, RZ, PT ;  /* 0x000000ff0300720c */ /* 0x000fe20003f46270 */
[----:B------:R-:W-:-:S06]  /*12b30*/  IMAD.MOV R3, RZ, RZ, -R10 ;  /* 0x000000ffff037224 */ /* 0x000fcc00078e0a0a */
[----:B------:R-:W-:-:S06]  /*12b40*/  @P0 VIADD R2, R2, 0x1 ;  /* 0x0000000102020836 */ /* 0x000fcc0000000000 */
[----:B------:R-:W-:Y:S01]  /*12b50*/  @!P2 IMAD.MOV R2, RZ, RZ, -R2 ;  /* 0x000000ffff02a224 */ /* 0x000fe200078e0a02 */
[----:B------:R-:W-:-:S05]  /*12b60*/  @!P1 LOP3.LUT R2, RZ, R9, RZ, 0x33, !PT ;  /* 0x00000009ff029212 */ /* 0x000fca00078e33ff */
[----:B------:R-:W-:-:S04]  /*12b70*/  IMAD.MOV R26, RZ, RZ, -R2 ;  /* 0x000000ffff1a7224 */ /* 0x000fc800078e0a02 */
[C---:B------:R-:W-:Y:S02]  /*12b80*/  IMAD R26, R9.reuse, R26, R10 ;  /* 0x0000001a091a7224 */ /* 0x040fe400078e020a */
[----:B------:R-:W-:Y:S02]  /*12b90*/  IMAD R9, R9, 0x1000000, R2 ;  /* 0x0100000009097824 */ /* 0x000fe400078e0202 */
[----:B------:R-:W-:Y:S02]  /*12ba0*/  IMAD R2, R6, R3, R5 ;  /* 0x0000000306027224 */ /* 0x000fe400078e0205 */
[----:B------:R-:W-:Y:S01]  /*12bb0*/  IMAD R26, R26, 0x10000, R9 ;  /* 0x000100001a1a7824 */ /* 0x000fe200078e0209 */
[----:B------:R-:W-:Y:S06]  /*12bc0*/  BRA `(.L_x_2617) ;  /* 0x0000000000f47947 */ /* 0x000fec0003800000 */
.L_x_2616:
[----:B------:R-:W0:Y:S02]  /*12bd0*/  LDC.64 R2, c[0x0][0xc90] ;  /* 0x00032400ff027b82 */ /* 0x000e240000000a00 */
[----:B0-----:R-:W-:-:S05]  /*12be0*/  IMAD.WIDE R2, R27, 0x4, R2 ;  /* 0x000000041b027825 */ /* 0x001fca00078e0202 */
[----:B------:R0:W2:Y:S01]  /*12bf0*/  LDG.E R13, desc[UR48][R2.64] ;  /* 0x00000030020d7981 */ /* 0x0000a2000c1e1900 */
[----:B------:R-:W-:Y:S01]  /*12c00*/  IABS R15, R5 ;  /* 0x00000005000f7213 */ /* 0x000fe20000000000 */
[----:B0-----:R-:W-:Y:S02]  /*12c10*/  IMAD.MOV.U32 R2, RZ, RZ, RZ ;  /* 0x000000ffff027224 */ /* 0x001fe400078e00ff */
[----:B--2---:R-:W-:-:S05]  /*12c20*/  IMAD R4, R6, R13, RZ ;  /* 0x0000000d06047224 */ /* 0x004fca00078e02ff */
[-C--:B------:R-:W-:Y:S02]  /*12c30*/  IABS R10, R4.reuse ;  /* 0x00000004000a7213 */ /* 0x080fe40000000000 */
[----:B------:R-:W-:Y:S02]  /*12c40*/  IABS R12, R4 ;  /* 0x00000004000c7213 */ /* 0x000fe40000000000 */
[----:B------:R-:W0:Y:S08]  /*12c50*/  I2F.RP R8, R10 ;  /* 0x0000000a00087306 */ /* 0x000e300000209400 */
[----:B0-----:R-:W0:Y:S02]  /*12c60*/  MUFU.RCP R8, R8 ;  /* 0x0000000800087308 */ /* 0x001e240000001000 */
[----:B0-----:R-:W-:-:S06]  /*12c70*/  VIADD R9, R8, 0xffffffe ;  /* 0x0ffffffe08097836 */ /* 0x001fcc0000000000 */
[----:B------:R-:W0:Y:S02]  /*12c80*/  F2I.FTZ.U32.TRUNC.NTZ R3, R9 ;  /* 0x0000000900037305 */ /* 0x000e24000021f000 */
[----:B0-----:R-:W-:-:S04]  /*12c90*/  IMAD.MOV R11, RZ, RZ, -R3 ;  /* 0x000000ffff0b7224 */ /* 0x001fc800078e0a03 */
[----:B------:R-:W-:-:S04]  /*12ca0*/  IMAD R11, R11, R10, RZ ;  /* 0x0000000a0b0b7224 */ /* 0x000fc800078e02ff */
[----:B------:R-:W-:-:S04]  /*12cb0*/  IMAD.HI.U32 R2, R3, R11, R2 ;  /* 0x0000000b03027227 */ /* 0x000fc800078e0002 */
[----:B------:R-:W-:Y:S02]  /*12cc0*/  IMAD.MOV R3, RZ, RZ, -R12 ;  /* 0x000000ffff037224 */ /* 0x000fe400078e0a0c */
        /* <DEDUP_REMOVED lines=12> */
[----:B------:R-:W-:Y:S02]  /*12d90*/  IMAD R11, R13, R2, RZ ;  /* 0x000000020d0b7224 */ /* 0x000fe400078e02ff */
[----:B------:R-:W-:Y:S02]  /*12da0*/  IMAD.MOV R2, RZ, RZ, -R2 ;  /* 0x000000ffff027224 */ /* 0x000fe400078e0a02 */
[----:B------:R-:W-:Y:S02]  /*12db0*/  IMAD.MOV R3, RZ, RZ, -R11 ;  /* 0x000000ffff037224 */ /* 0x000fe400078e0a0b */
[----:B------:R-:W-:Y:S02]  /*12dc0*/  IMAD R4, R4, R2, R5 ;  /* 0x0000000204047224 */ /* 0x000fe400078e0205 */
[----:B------:R-:W-:Y:S01]  /*12dd0*/  IMAD.MOV.U32 R2, RZ, RZ, RZ ;  /* 0x000000ffff027224 */ /* 0x000fe200078e00ff */
[----:B------:R-:W-:-:S04]  /*12de0*/  VIADDMNMX R13, R3, UR5, R13, PT ;  /* 0x00000005030d7c46 */ /* 0x000fc8000b80010d */
[-C--:B------:R-:W-:Y:S01]  /*12df0*/  IABS R10, R13.reuse ;  /* 0x0000000d000a7213 */ /* 0x080fe20000000000 */
[----:B------:R-:W-:Y:S01]  /*12e00*/  IMAD.MOV R26, RZ, RZ, -R13 ;  /* 0x000000ffff1a7224 */ /* 0x000fe200078e0a0d */
[----:B------:R-:W-:Y:S02]  /*12e10*/  IABS R12, R13 ;  /* 0x0000000d000c7213 */ /* 0x000fe40000000000 */
[----:B------:R-:W0:Y:S08]  /*12e20*/  I2F.RP R8, R10 ;  /* 0x0000000a00087306 */ /* 0x000e300000209400 */
[----:B0-----:R-:W0:Y:S02]  /*12e30*/  MUFU.RCP R8, R8 ;  /* 0x0000000800087308 */ /* 0x001e240000001000 */
[----:B0-----:R-:W-:-:S06]  /*12e40*/  VIADD R3, R8, 0xffffffe ;  /* 0x0ffffffe08037836 */ /* 0x001fcc0000000000 */
[----:B------:R-:W0:Y:S02]  /*12e50*/  F2I.FTZ.U32.TRUNC.NTZ R3, R3 ;  /* 0x0000000300037305 */ /* 0x000e24000021f000 */
[----:B0-----:R-:W-:-:S04]  /*12e60*/  IMAD.MOV R9, RZ, RZ, -R3 ;  /* 0x000000ffff097224 */ /* 0x001fc800078e0a03 */
[----:B------:R-:W-:Y:S01]  /*12e70*/  IMAD.MOV.U32 R5, RZ, RZ, R9 ;  /* 0x000000ffff057224 */ /* 0x000fe200078e0009 */
[----:B------:R-:W-:-:S03]  /*12e80*/  IABS R9, R4 ;  /* 0x0000000400097213 */ /* 0x000fc60000000000 */
        /* <DEDUP_REMOVED lines=11> */
[----:B------:R-:W-:Y:S02]  /*12f40*/  ISETP.GE.AND P2, PT, R3, RZ, PT ;  /* 0x000000ff0300720c */ /* 0x000fe40003f46270 */
[----:B------:R-:W-:-:S05]  /*12f50*/  IADD3 R3, R11, 0x1000000, R4 ;  /* 0x010000000b037810 */ /* 0x000fca0007ffe004 */
[----:B------:R-:W-:-:S06]  /*12f60*/  @P0 VIADD R2, R2, 0x1 ;  /* 0x0000000102020836 */ /* 0x000fcc0000000000 */
[----:B------:R-:W-:Y:S01]  /*12f70*/  @!P2 IMAD.MOV R2, RZ, RZ, -R2 ;  /* 0x000000ffff02a224 */ /* 0x000fe200078e0a02 */
[----:B------:R-:W-:-:S05]  /*12f80*/  @!P1 LOP3.LUT R2, RZ, R13, RZ, 0x33, !PT ;  /* 0x0000000dff029212 */ /* 0x000fca00078e33ff */
[----:B------:R-:W-:-:S07]  /*12f90*/  IMAD R26, R2, R26, R3 ;  /* 0x0000001a021a7224 */ /* 0x000fce00078e0203 */
.L_x_2617:
[----:B------:R-:W-:-:S05]  /*12fa0*/  LOP3.LUT R25, RZ, R2, RZ, 0x33, !PT ;  /* 0x00000002ff197212 */ /* 0x000fca00078e33ff */
[----:B------:R-:W-:Y:S01]  /*12fb0*/  IMAD.IADD R25, R6, 0x1, R25 ;  /* 0x0000000106197824 */ /* 0x000fe200078e0219 */
[----:B------:R-:W-:Y:S06]  /*12fc0*/  BRA `(.L_x_2618) ;  /* 0x0000000000147947 */ /* 0x000fec0003800000 */
.L_x_2613:
[----:B------:R-:W-:Y:S01]  /*12fd0*/  ULDC UR4, c[0x0][0xc3c] ;  /* 0x00030f0000047ab9 */ /* 0x000fe20000000800 */
[----:B------:R-:W-:Y:S02]  /*12fe0*/  IMAD.MOV.U32 R25, RZ, RZ, RZ ;  /* 0x000000ffff197224 */ /* 0x000fe400078e00ff */
[----:B------:R-:W-:Y:S02]  /*12ff0*/  IMAD.U32 R24, RZ, RZ, UR6 ;  /* 0x00000006ff187e24 */ /* 0x000fe4000f8e00ff */
[----:B------:R-:W-:Y:S02]  /*13000*/  IMAD.MOV.U32 R26, RZ, RZ, RZ ;  /* 0x000000ffff1a7224 */ /* 0x000fe400078e00ff */
[----:B------:R-:W-:-:S07]  /*13010*/  IMAD.U32 R27, RZ, RZ, UR4 ;  /* 0x00000004ff1b7e24 */ /* 0x000fce000f8e00ff */
.L_x_2618:
[----:B------:R-:W-:-:S13]  /*13020*/  ISETP.NE.AND P0, PT, R7, RZ, PT ;  /* 0x000000ff0700720c */ /* 0x000fda0003f05270 */
[----:B------:R-:W0:Y:S01]  /*13030*/  @!P0 S2R R3, SR_CgaCtaId ;  /* 0x0000000000038919 */ /* 0x000e220000008800 */
[----:B------:R-:W-:-:S04]  /*13040*/  @!P0 MOV R2, 0x400 ;  /* 0x0000040000028802 */ /* 0x000fc80000000f00 */
[----:B0-----:R-:W-:-:S05]  /*13050*/  @!P0 LEA R2, R3, R2, 0x18 ;  /* 0x0000000203028211 */ /* 0x001fca00078ec0ff */
[----:B------:R1:W-:Y:S01]  /*13060*/  @!P0 STS.128 [R2+0x228d0], R24 ;  /* 0x0228d01802008388 */ /* 0x0003e20000000c00 */
[----:B------:R-:W-:Y:S06]  /*13070*/  BAR.ARV 0x5, 0x180 ;  /* 0x0146000000007b1d */ /* 0x000fec0000002000 */
.L_x_2611:
        /* <DEDUP_REMOVED lines=29> */
.L_x_2690:
[----:B------:R-:W-:Y:S05]  /*13250*/  YIELD ;  /* 0x0000000000007946 */ /* 0x000fea0003800000 */
[----:B------:R-:W-:Y:S01]  /*13260*/  ULDC.64 UR4, c[0x0][0xa28] ;  /* 0x00028a0000047ab9 */ /* 0x000fe20000000a00 */
[----:B------:R-:W-:Y:S01]  /*13270*/  IMAD.MOV.U32 R30, RZ, RZ, RZ ;  /* 0x000000ffff1e7224 */ /* 0x000fe200078e00ff */
[----:B------:R-:W-:-:S04]  /*13280*/  ISETP.NE.U32.AND P0, PT, RZ, UR4, PT ;  /* 0x00000004ff007c0c */ /* 0x000fc8000bf05070 */
[----:B------:R-:W-:Y:S01]  /*13290*/  ISETP.NE.AND.EX P0, PT, RZ, UR5, PT, P0 ;  /* 0x00000005ff007c0c */ /* 0x000fe2000bf05300 */
[----:B------:R-:W-:-:S12]  /*132a0*/  ULDC.64 UR4, c[0x0][0xa18] ;  /* 0x0002860000047ab9 */ /* 0x000fd80000000a00 */
[----:B0-----:R-:W0:Y:S02]  /*132b0*/  @P0 LDC.64 R2, c[0x0][0xa28] ;  /* 0x00028a00ff020b82 */ /* 0x001e240000000a00 */
[----:B0-----:R-:W-:-:S05]  /*132c0*/  @P0 IMAD.WIDE R2, R27, 0x4, R2 ;  /* 0x000000041b020825 */ /* 0x001fca00078e0202 */
[----:B------:R0:W5:Y:S01]  /*132d0*/  @P0 LDG.E R30, desc[UR48][R2.64] ;  /* 0x00000030021e0981 */ /* 0x000162000c1e1900 */
[----:B------:R-:W-:Y:S01]  /*132e0*/  ISETP.NE.U32.AND P0, PT, RZ, UR4, PT ;  /* 0x00000004ff007c0c */ /* 0x000fe2000bf05070 */
[----:B------:R-:W-:Y:S01]  /*132f0*/  IMAD.MOV.U32 R37, RZ, RZ, RZ ;  /* 0x000000ffff257224 */ /* 0x000fe200078e00ff */
[----:B------:R-:W-:Y:S02]  /*13300*/  LOP3.LUT R16, R16, 0xfffffdff, RZ, 0xc0, !PT ;  /* 0xfffffdff10107812 */ /* 0x000fe400078ec0ff */
[----:B------:R-:W-:Y:S01]  /*13310*/  ISETP.NE.AND.EX P1, PT, RZ, UR5, PT, P0 ;  /* 0x00000005ff007c0c */ /* 0x000fe2000bf25300 */
[----:B------:R-:W-:Y:S02]  /*13320*/  ULDC.64 UR4, c[0x0][0xa00] ;  /* 0x0002800000047ab9 */ /* 0x000fe40000000a00 */
[----:B------:R-:W-:Y:S01]  /*13330*/  ISETP.NE.U32.AND P0, PT, RZ, UR4, PT ;  /* 0x00000004ff007c0c */ /* 0x000fe2000bf05070 */
[----:B0-----:R-:W0:Y:S03]  /*13340*/  LDC.64 R2, c[0x0][0xa00] ;  /* 0x00028000ff027b82 */ /* 0x001e260000000a00 */
[----:B------:R-:W-:Y:S01]  /*13350*/  ISETP.NE.AND.EX P2, PT, RZ, UR5, PT, P0 ;  /* 0x00000005ff007c0c */ /* 0x000fe2000bf45300 */
[----:B------:R-:W-:-:S05]  /*13360*/  ULDC.64 UR4, c[0x0][0x418] ;  /* 0x0001060000047ab9 */ /* 0x000fca0000000a00 */
[----:B-1----:R-:W1:Y:S07]  /*13370*/  @P1 LDC.64 R4, c[0x0][0xa18] ;  /* 0x00028600ff041b82 */ /* 0x002e6e0000000a00 */
[----:B------:R-:W-:Y:S01]  /*13380*/  @P2 LOP3.LUT R16, R16, 0x200, RZ, 0xfc, !PT ;  /* 0x0000020010102812 */ /* 0x000fe200078efcff */
[----:B0-----:R-:W-:-:S05]  /*13390*/  IMAD.WIDE R2, R27, 0x4, R2 ;  /* 0x000000041b027825 */ /* 0x001fca00078e0202 */
[----:B------:R0:W5:Y:S01]  /*133a0*/  @P2 LDG.E R37, desc[UR48][R2.64] ;  /* 0x0000003002252981 */ /* 0x000162000c1e1900 */
[----:B-1----:R-:W-:-:S05]  /*133b0*/  @P1 IMAD.WIDE R4, R27, 0x4, R4 ;  /* 0x000000041b041825 */ /* 0x002fca00078e0204 */
[----:B------:R0:W5:Y:S01]  /*133c0*/  @P1 LDG.E R35, desc[UR48][R4.64] ;  /* 0x0000003004231981 */ /* 0x000162000c1e1900 */
[----:B------:R-:W-:-:S03]  /*133d0*/  UISETP.NE.U32.AND UP0, UPT, UR4, URZ, UPT ;  /* 0x0000003f0400728c */ /* 0x000fc6000bf05070 */
[----:B------:R-:W-:Y:S01]  /*133e0*/  ULDC UR4, c[0x0][0x424] ;  /* 0x0001090000047ab9 */ /* 0x000fe20000000800 */
[----:B------:R-:W-:-:S03]  /*133f0*/  UISETP.NE.AND.EX UP0, UPT, UR5, URZ, UPT, UP0 ;  /* 0x0000003f0500728c */ /* 0x000fc6000bf05300 */
[----:B------:R-:W-:Y:S01]  /*13400*/  ULDC UR5, c[0x0][0x2f0] ;  /* 0x0000bc0000057ab9 */ /* 0x000fe20000000800 */
[----:B------:R-:W-:-:S04]  /*13410*/  USEL UR4, UR4, 0x1, UP0 ;  /* 0x0000000104047887 */ /* 0x000fc80008000000 */
[----:B------:R-:W-:-:S06]  /*13420*/  UIMAD UR4, UR4, UR5, URZ ;  /* 0x00000005040472a4 */ /* 0x000fcc000f8e023f */
[----:B------:R-:W-:Y:S01]  /*13430*/  IMAD.U32 R19, RZ, RZ, UR4 ;  /* 0x00000004ff137e24 */ /* 0x000fe2000f8e00ff */
[----:B0-2-4-:R-:W-:Y:S06]  /*13440*/  @P1 BRA `(.L_x_2620) ;  /* 0x0000000000181947 */ /* 0x015fec0003800000 */
[----:B------:R-:W-:Y:S02]  /*13450*/  ULDC UR4, c[0x0][0x288] ;  /* 0x0000a20000047ab9 */ /* 0x000fe40000000800 */
[----:B-----5:R-:W-:Y:S01]  /*13460*/  IMAD.U32 R35, RZ, RZ, UR4 ;  /* 0x00000004ff237e24 */ /* 0x020fe2000f8e00ff */
[----:B------:R-:W-:Y:S06]  /*13470*/  @!P2 BRA `(.L_x_2620) ;  /* 0x00000000000ca947 */ /* 0x000fec0003800000 */
[----:B------:R-:W2:Y:S04]  /*13480*/  LDG.E R0, desc[UR48][R2.64] ;  /* 0x0000003002007981 */ /* 0x000ea8000c1e1900 */
[----:B------:R-:W2:Y:S02]  /*13490*/  LDG.E R35, desc[UR48][R2.64+0x4] ;  /* 0x0000043002237981 */ /* 0x000ea4000c1e1900 */
[----:B--2---:R-:W-:-:S07]  /*134a0*/  IMAD.IADD R35, R35, 0x1, -R0 ;  /* 0x0000000123237824 */ /* 0x004fce00078e0a00 */
.L_x_2620:
[----:B------:R-:W-:Y:S02]  /*134b0*/  ULDC.64 UR4, c[0x0][0xa20] ;  /* 0x0002880000047ab9 */ /* 0x000fe40000000a00 */
[----:B------:R-:W-:-:S04]  /*134c0*/  ISETP.NE.U32.AND P0, PT, RZ, UR4, PT ;  /* 0x00000004ff007c0c */ /* 0x000fc8000bf05070 */
[----:B------:R-:W-:-:S13]  /*134d0*/  ISETP.NE.AND.EX P0, PT, RZ, UR5, PT, P0 ;  /* 0x00000005ff007c0c */ /* 0x000fda000bf05300 */
[----:B------:R-:W-:Y:S05]  /*134e0*/  @!P0 BRA `(.L_x_2621) ;  /* 0x0000000000108947 */ /* 0x000fea0003800000 */
[----:B------:R-:W0:Y:S02]  /*134f0*/  LDC.64 R2, c[0x0][0xa20] ;  /* 0x00028800ff027b82 */ /* 0x000e240000000a00 */
[----:B0-----:R-:W-:-:S05]  /*13500*/  IMAD.WIDE R2, R27, 0x4, R2 ;  /* 0x000000041b027825 */ /* 0x001fca00078e0202 */
[----:B------:R0:W5:Y:S01]  /*13510*/  LDG.E R19, desc[UR48][R2.64] ;  /* 0x0000003002137981 */ /* 0x000162000c1e1900 */
[----:B------:R-:W-:Y:S05]  /*13520*/  BRA `(.L_x_2622) ;  /* 0x0000000000247947 */ /* 0x000fea0003800000 */
.L_x_2621:
        /* <DEDUP_REMOVED lines=9> */
.L_x_2622:
[----:B------:R-:W1:Y:S01]  /*135c0*/  LDC R0, c[0x0][0x448] ;  /* 0x00011200ff007b82 */ /* 0x000e620000000800 */
[----:B------:R-:W-:Y:S01]  /*135d0*/  IMAD.SHL.U32 R33, R25, 0x80, RZ ;  /* 0x0000008019217824 */ /* 0x000fe200078e00ff */
[----:B------:R-:W-:Y:S01]  /*135e0*/  LOP3.LUT R16, R16, 0xfffffeff, RZ, 0xc0, !PT ;  /* 0xfffffeff10107812 */ /* 0x000fe200078ec0ff */
[----:B-----5:R-:W-:-:S05]  /*135f0*/  IMAD.IADD R19, R19, 0x1, -R30 ;  /* 0x0000000113137824 */ /* 0x020fca00078e0a1e */
[----:B0-----:R-:W0:Y:S01]  /*13600*/  LDC.64 R2, c[0x0][0x9e0] ;  /* 0x00027800ff027b82 */ /* 0x001e220000000a00 */
[----:B-1----:R-:W-:Y:S01]  /*13610*/  ISETP.NE.AND P2, PT, R0, 0x1, PT ;  /* 0x000000010000780c */ /* 0x002fe20003f45270 */
[----:B------:R-:W-:Y:S01]  /*13620*/  VIADD R0, R33, 0x7f ;  /* 0x0000007f21007836 */ /* 0x000fe20000000000 */
[----:B0-----:R-:W-:-:S11]  /*13630*/  ISETP.GE.AND P1, PT, R3, 0x1, PT ;  /* 0x000000010300780c */ /* 0x001fd60003f26270 */
[----:B------:R-:W0:Y:S01]  /*13640*/  @P2 LDC R5, c[0x0][0x44c] ;  /* 0x00011300ff052b82 */ /* 0x000e220000000800 */
[----:B------:R-:W-:-:S07]  /*13650*/  @P2 LOP3.LUT R16, R16, 0x100, RZ, 0xfc, !PT ;  /* 0x0000010010102812 */ /* 0x000fce00078efcff */
[----:B------:R-:W1:Y:S01]  /*13660*/  @P2 LDC R7, c[0x0][0x450] ;  /* 0x00011400ff072b82 */ /* 0x000e620000000800 */
[----:B0-----:R-:W-:Y:S01]  /*13670*/  @P2 IMAD.HI.U32 R4, R0, R5, RZ ;  /* 0x0000000500042227 */ /* 0x001fe200078e00ff */
[----:B------:R-:W-:-:S04]  /*13680*/  IADD3 R5, R19, 0x1, -R35 ;  /* 0x0000000113057810 */ /* 0x000fc80007ffe823 */
[----:B-1----:R-:W-:-:S05]  /*13690*/  @P2 SHF.R.U32.HI R0, RZ, R7, R4 ;  /* 0x00000007ff002219 */ /* 0x002fca0000011604 */
[----:B------:R-:W-:-:S04]  /*136a0*/  IMAD.IADD R7, R5, 0x1, R0 ;  /* 0x0000000105077824 */ /* 0x000fc800078e0200 */
[----:B------:R-:W-:Y:S01]  /*136b0*/  IMAD.IADD R2, R7, 0x1, R2 ;  /* 0x0000000107027824 */ /* 0x000fe200078e0202 */
[----:B------:R-:W-:Y:S06]  /*136c0*/  @!P1 BRA `(.L_x_2623) ;  /* 0x0000000000489947 */ /* 0x000fec0003800000 */
[C---:B------:R-:W-:Y:S01]  /*136d0*/  ISETP.GT.AND P0, PT, R7.reuse, RZ, PT ;  /* 0x000000ff0700720c */ /* 0x040fe20003f04270 */
[----:B------:R-:W-:Y:S01]  /*136e0*/  BSSY B0, `(.L_x_2624) ;  /* 0x000000e000007945 */ /* 0x000fe20003800000 */
[----:B------:R-:W-:-:S11]  /*136f0*/  VIADD R0, R7, 0xffffffff ;  /* 0xffffffff07007836 */ /* 0x000fd60000000000 */
[----:B------:R-:W-:Y:S05]  /*13700*/  @P0 BRA `(.L_x_2625) ;  /* 0x00000000001c0947 */ /* 0x000fea0003800000 */
[----:B------:R-:W-:Y:S01]  /*13710*/  ISETP.NE.AND P0, PT, R3, 0x1, PT ;  /* 0x000000010300780c */ /* 0x000fe20003f05270 */
[----:B------:R-:W-:-:S12]  /*13720*/  IMAD.MOV R7, RZ, RZ, -R7 ;  /* 0x000000ffff077224 */ /* 0x000fd800078e0a07 */
[----:B------:R-:W0:Y:S02]  /*13730*/  @P0 LDC.64 R4, c[0x0][0x9e8] ;  /* 0x00027a00ff040b82 */ /* 0x000e240000000a00 */
[----:B0-----:R-:W-:-:S05]  /*13740*/  @P0 IMAD.HI.U32 R4, R7, R4, RZ ;  /* 0x0000000407040227 */ /* 0x001fca00078e00ff */
[----:B------:R-:W-:-:S04]  /*13750*/  @P0 SHF.R.U32.HI R7, RZ, R5, R4 ;  /* 0x00000005ff070219 */ /* 0x000fc80000011604 */
[----:B------:R-:W-:Y:S01]  /*13760*/  LOP3.LUT R0, RZ, R7, RZ, 0x33, !PT ;  /* 0x00000007ff007212 */ /* 0x000fe200078e33ff */
[----:B------:R-:W-:Y:S06]  /*13770*/  BRA `(.L_x_2626) ;  /* 0x0000000000107947 */ /* 0x000fec0003800000 */
.L_x_2625:
[----:B------:R-:W-:-:S13]  /*13780*/  ISETP.NE.AND P0, PT, R3, 0x1, PT ;  /* 0x000000010300780c */ /* 0x000fda0003f05270 */
[----:B------:R-:W0:Y:S02]  /*13790*/  @P0 LDC.64 R4, c[0x0][0x9e8] ;  /* 0x00027a00ff040b82 */ /* 0x000e240000000a00 */
[----:B0-----:R-:W-:-:S05]  /*137a0*/  @P0 IMAD.HI.U32 R4, R0, R4, RZ ;  /* 0x0000000400040227 */ /* 0x001fca00078e00ff */
[----:B------:R-:W-:-:S07]  /*137b0*/  @P0 SHF.R.U32.HI R0, RZ, R5, R4 ;  /* 0x00000005ff000219 */ /* 0x000fce0000011604 */
.L_x_2626:
[----:B------:R-:W-:Y:S05]  /*137c0*/  BSYNC B0 ;  /* 0x0000000000007941 */ /* 0x000fea0003800000 */
.L_x_2624:
[----:B------:R-:W-:-:S05]  /*137d0*/  IMAD R5, R0, R3, R3 ;  /* 0x0000000300057224 */ /* 0x000fca00078e0203 */
[----:B------:R-:W-:-:S07]  /*137e0*/  VIMNMX R2, R2, R5, PT ;  /* 0x0000000502027248 */ /* 0x000fce0003fe0100 */
.L_x_2623:
[----:B------:R-:W0:Y:S01]  /*137f0*/  @P2 LDC R0, c[0x0][0x44c] ;  /* 0x00011300ff002b82 */ /* 0x000e220000000800 */
[----:B------:R-:W-:Y:S01]  /*13800*/  VIADD R2, R2, 0x5f ;  /* 0x0000005f02027836 */ /* 0x000fe20000000000 */
[----:B------:R-:W-:Y:S01]  /*13810*/  ULDC UR4, c[0x0][0x9dc] ;  /* 0x0002770000047ab9 */ /* 0x000fe20000000800 */
[----:B------:R-:W-:Y:S02]  /*13820*/  IMAD.MOV.U32 R4, RZ, RZ, R33 ;  /* 0x000000ffff047224 */ /* 0x000fe400078e0021 */
[----:B------:R-:W-:-:S03]  /*13830*/  IMAD.HI R2, R2, 0x2aaaaaab, RZ ;  /* 0x2aaaaaab02027827 */ /* 0x000fc600078e02ff */
[----:B------:R-:W1:Y:S01]  /*13840*/  @P2 LDC R5, c[0x0][0x450] ;  /* 0x00011400ff052b82 */ /* 0x000e620000000800 */
[----:B0-----:R-:W-:-:S05]  /*13850*/  @P2 IMAD.HI.U32 R0, R33, R0, RZ ;  /* 0x0000000021002227 */ /* 0x001fca00078e00ff */
[----:B-1----:R-:W-:Y:S01]  /*13860*/  @P2 SHF.R.U32.HI R4, RZ, R5, R0 ;  /* 0x00000005ff042219 */ /* 0x002fe20000011600 */
[----:B------:R-:W-:Y:S01]  /*13870*/  VIADD R0, R19, 0x5f ;  /* 0x0000005f13007836 */ /* 0x000fe20000000000 */
[----:B------:R-:W-:Y:S02]  /*13880*/  SHF.R.U32.HI R5, RZ, 0x1f, R2 ;  /* 0x0000001fff057819 */ /* 0x000fe40000011602 */
[----:B------:R-:W-:Y:S01]  /*13890*/  IADD3 R4, R4, R19, -R35 ;  /* 0x0000001304047210 */ /* 0x000fe20007ffe823 */
[----:B------:R-:W-:Y:S01]  /*138a0*/  IMAD.HI R0, R0, 0x2aaaaaab, RZ ;  /* 0x2aaaaaab00007827 */ /* 0x000fe200078e02ff */
[----:B------:R-:W-:-:S03]  /*138b0*/  LEA.HI.SX32 R7, R2, R5, 0x1c ;  /* 0x0000000502077211 */ /* 0x000fc600078fe2ff */
[----:B------:R-:W-:Y:S01]  /*138c0*/  VIADD R2, R4, -UR4 ;  /* 0x8000000404027c36 */ /* 0x000fe20008000000 */
[----:B------:R-:W-:-:S04]  /*138d0*/  SHF.R.U32.HI R5, RZ, 0x1f, R0 ;  /* 0x0000001fff057819 */ /* 0x000fc80000011600 */
[----:B------:R-:W-:-:S04]  /*138e0*/  LEA.HI.SX32 R0, R0, R5, 0x1c ;  /* 0x0000000500007211 */ /* 0x000fc800078fe2ff */
[----:B------:R-:W-:Y:S01]  /*138f0*/  VIMNMX R0, R0, R7, PT ;  /* 0x0000000700007248 */ /* 0x000fe20003fe0100 */
[----:B------:R-:W-:Y:S06]  /*13900*/  @!P1 BRA `(.L_x_2627) ;  /* 0x0000000000489947 */ /* 0x000fec0003800000 */
[----:B------:R-:W-:Y:S01]  /*13910*/  IMAD.MOV.U32 R6, RZ, RZ, R4 ;  /* 0x000000ffff067224 */ /* 0x000fe200078e0004 */
[----:B------:R-:W-:Y:S04]  /*13920*/  BSSY B0, `(.L_x_2628) ;  /* 0x000000e000007945 */ /* 0x000fe80003800000 */
[----:B------:R-:W-:-:S13]  /*13930*/  ISETP.GT.AND P0, PT, R6, -0x1, PT ;  /* 0xffffffff0600780c */ /* 0x000fda0003f04270 */
[----:B------:R-:W-:Y:S05]  /*13940*/  @P0 BRA `(.L_x_2629) ;  /* 0x00000000001c0947 */ /* 0x000fea0003800000 */
[----:B------:R-:W-:Y:S02]  /*13950*/  ISETP.NE.AND P0, PT, R3, 0x1, PT ;  /* 0x000000010300780c */ /* 0x000fe40003f05270 */
[----:B------:R-:W-:-:S11]  /*13960*/  LOP3.LUT R7, RZ, R6, RZ, 0x33, !PT ;  /* 0x00000006ff077212 */ /* 0x000fd600078e33ff */
[----:B------:R-:W0:Y:S02]  /*13970*/  @P0 LDC.64 R4, c[0x0][0x9e8] ;  /* 0x00027a00ff040b82 */ /* 0x000e240000000a00 */
[----:B0-----:R-:W-:-:S05]  /*13980*/  @P0 IMAD.HI.U32 R4, R7, R4, RZ ;  /* 0x0000000407040227 */ /* 0x001fca00078e00ff */
[----:B------:R-:W-:-:S04]  /*13990*/  @P0 SHF.R.U32.HI R7, RZ, R5, R4 ;  /* 0x00000005ff070219 */ /* 0x000fc80000011604 */
[----:B------:R-:W-:Y:S01]  /*139a0*/  LOP3.LUT R6, RZ, R7, RZ, 0x33, !PT ;  /* 0x00000007ff067212 */ /* 0x000fe200078e33ff */
[----:B------:R-:W-:Y:S06]  /*139b0*/  BRA `(.L_x_2630) ;  /* 0x0000000000107947 */ /* 0x000fec0003800000 */
.L_x_2629:
[----:B------:R-:W-:-:S13]  /*139c0*/  ISETP.NE.AND P0, PT, R3, 0x1, PT ;  /* 0x000000010300780c */ /* 0x000fda0003f05270 */
[----:B------:R-:W0:Y:S02]  /*139d0*/  @P0 LDC.64 R4, c[0x0][0x9e8] ;  /* 0x00027a00ff040b82 */ /* 0x000e240000000a00 */
[----:B0-----:R-:W-:-:S05]  /*139e0*/  @P0 IMAD.HI.U32 R4, R6, R4, RZ ;  /* 0x0000000406040227 */ /* 0x001fca00078e00ff */
[----:B------:R-:W-:-:S07]  /*139f0*/  @P0 SHF.R.U32.HI R6, RZ, R5, R4 ;  /* 0x00000005ff060219 */ /* 0x000fce0000011604 */
.L_x_2630:
[----:B------:R-:W-:Y:S05]  /*13a00*/  BSYNC B0 ;  /* 0x0000000000007941 */ /* 0x000fea0003800000 */
.L_x_2628:
[----:B------:R-:W-:-:S05]  /*13a10*/  IMAD R3, R6, R3, RZ ;  /* 0x0000000306037224 */ /* 0x000fca00078e02ff */
[----:B------:R-:W-:-:S07]  /*13a20*/  VIMNMX R2, R2, R3, !PT ;  /* 0x0000000302027248 */ /* 0x000fce0007fe0100 */
.L_x_2627:
[----:B------:R-:W-:Y:S01]  /*13a30*/  IMAD.HI R2, R2, 0x2aaaaaab, RZ ;  /* 0x2aaaaaab02027827 */ /* 0x000fe200078e02ff */
[----:B------:R-:W-:Y:S04]  /*13a40*/  BSSY B0, `(.L_x_2631) ;  /* 0x0000029000007945 */ /* 0x000fe80003800000 */
[----:B------:R-:W-:-:S04]  /*13a50*/  SHF.R.U32.HI R3, RZ, 0x1f, R2 ;  /* 0x0000001fff037819 */ /* 0x000fc80000011602 */
[----:B------:R-:W-:Y:S02]  /*13a60*/  LEA.HI.SX32 R3, R2, R3, 0x1c ;  /* 0x0000000302037211 */ /* 0x000fe400078fe2ff */
[----:B------:R-:W-:Y:S02]  /*13a70*/  LOP3.LUT R2, R26, 0xff000000, RZ, 0xc0, !PT ;  /* 0xff0000001a027812 */ /* 0x000fe400078ec0ff */
[----:B------:R-:W-:Y:S02]  /*13a80*/  VIMNMX R29, RZ, R3, !PT ;  /* 0x00000003ff1d7248 */ /* 0x000fe40007fe0100 */
[----:B------:R-:W-:Y:S02]  /*13a90*/  SHF.R.U32.HI R3, RZ, 0x8, R2 ;  /* 0x00000008ff037819 */ /* 0x000fe40000011602 */
[----:B------:R-:W-:Y:S02]  /*13aa0*/  ISETP.GT.AND P0, PT, R0, R29, PT ;  /* 0x0000001d0000720c */ /* 0x000fe40003f04270 */
[----:B------:R-:W-:-:S04]  /*13ab0*/  LOP3.LUT R2, R26, 0xff0000, RZ, 0xc0, !PT ;  /* 0x00ff00001a027812 */ /* 0x000fc800078ec0ff */
[----:B------:R-:W-:Y:S01]  /*13ac0*/  LEA.HI R3, R2, R3, RZ, 0x10 ;  /* 0x0000000302037211 */ /* 0x000fe200078f80ff */
[----:B------:R-:W-:-:S03]  /*13ad0*/  IMAD.MOV.U32 R2, RZ, RZ, RZ ;  /* 0x000000ffff027224 */ /* 0x000fc600078e00ff */
[----:B------:R-:W-:-:S03]  /*13ae0*/  LOP3.LUT R4, R3, 0xff, RZ, 0xc0, !PT ;  /* 0x000000ff03047812 */ /* 0x000fc600078ec0ff */
[----:B------:R-:W-:Y:S05]  /*13af0*/  @!P0 BRA `(.L_x_2632) ;  /* 0x0000000000748947 */ /* 0x000fea0003800000 */
[----:B------:R-:W-:Y:S01]  /*13b00*/  SHF.R.U32.HI R5, RZ, 0x10, R3 ;  /* 0x00000010ff057819 */ /* 0x000fe20000011603 */
[----:B------:R-:W-:-:S03]  /*13b10*/  IMAD.MOV.U32 R2, RZ, RZ, RZ ;  /* 0x000000ffff027224 */ /* 0x000fc600078e00ff */
[----:B------:R-:W-:-:S13]  /*13b20*/  ISETP.NE.AND P0, PT, R5, RZ, PT ;  /* 0x000000ff0500720c */ /* 0x000fda0003f05270 */
[----:B------:R-:W0:Y:S02]  /*13b30*/  @!P0 LDC R5, c[0x0][0x9f0] ;  /* 0x00027c00ff058b82 */ /* 0x000e240000000800 */
[----:B0-----:R-:W-:Y:S02]  /*13b40*/  IABS R6, R5 ;  /* 0x0000000500067213 */ /* 0x001fe40000000000 */
[----:B------:R-:W-:Y:S02]  /*13b50*/  IADD3 R8, R5, -0x1, R0 ;  /* 0xffffffff05087810 */ /* 0x000fe40007ffe000 */
[----:B------:R-:W0:Y:S03]  /*13b60*/  I2F.RP R7, R6 ;  /* 0x0000000600077306 */ /* 0x000e260000209400 */
[----:B------:R-:W-:-:S05]  /*13b70*/  IMAD.IADD R8, R8, 0x1, -R29 ;  /* 0x0000000108087824 */ /* 0x000fca00078e0a1d */
[----:B0-----:R-:W0:Y:S02]  /*13b80*/  MUFU.RCP R7, R7 ;  /* 0x0000000700077308 */ /* 0x001e240000001000 */
[----:B0-----:R-:W-:Y:S01]  /*13b90*/  VIADD R3, R7, 0xffffffe ;  /* 0x0ffffffe07037836 */ /* 0x001fe20000000000 */
[----:B------:R-:W-:-:S05]  /*13ba0*/  IABS R7, R5 ;  /* 0x0000000500077213 */ /* 0x000fca0000000000 */
[----:B------:R-:W0:Y:S01]  /*13bb0*/  F2I.FTZ.U32.TRUNC.NTZ R3, R3 ;  /* 0x0000000300037305 */ /* 0x000e22000021f000 */
[----:B------:R-:W-:Y:S02]  /*13bc0*/  IMAD.MOV R7, RZ, RZ, -R7 ;  /* 0x000000ffff077224 */ /* 0x000fe400078e0a07 */
[----:B0-----:R-:W-:-:S04]  /*13bd0*/  IMAD.MOV R9, RZ, RZ, -R3 ;  /* 0x000000ffff097224 */ /* 0x001fc800078e0a03 */
[----:B------:R-:W-:-:S04]  /*13be0*/  IMAD R9, R9, R6, RZ ;  /* 0x0000000609097224 */ /* 0x000fc800078e02ff */
[----:B------:R-:W-:Y:S01]  /*13bf0*/  IMAD.HI.U32 R2, R3, R9, R2 ;  /* 0x0000000903027227 */ /* 0x000fe200078e0002 */
        /* <DEDUP_REMOVED lines=13> */
.L_x_2632:
[----:B------:R-:W-:Y:S05]  /*13cd0*/  BSYNC B0 ;  /* 0x0000000000007941 */ /* 0x000fea0003800000 */
.L_x_2631:
[-C--:B------:R-:W-:Y:S01]  /*13ce0*/  IMAD R29, R4, R2.reuse, R29 ;  /* 0x00000002041d7224 */ /* 0x080fe200078e021d */
[----:B------:R-:W-:Y:S04]  /*13cf0*/  BSSY B7, `(.L_x_2633) ;  /* 0x0000348000077945 */ /* 0x000fe80003800000 */
[----:B------:R-:W-:-:S04]  /*13d00*/  VIADDMNMX R31, R29, R2, R0, PT ;  /* 0x000000021d1f7246 */ /* 0x000fc80003800100 */
[----:B------:R-:W-:Y:S01]  /*13d10*/  ISETP.GT.AND P0, PT, R31, R29, PT ;  /* 0x0000001d1f00720c */ /* 0x000fe20003f04270 */
[----:B------:R0:W-:-:S12]  /*13d20*/  STL [R1], R31 ;  /* 0x0000001f01007387 */ /* 0x0001d80000100800 */
        /* <DEDUP_REMOVED lines=18> */
.L_x_2634:
        /* <DEDUP_REMOVED lines=20> */
.L_x_2637:
[----:B------:R-:W-:Y:S05]  /*13f90*/  BSYNC B6 ;  /* 0x0000000000067941 */ /* 0x000fea0003800000 */
.L_x_2636:
        /* <DEDUP_REMOVED lines=20> */
.L_x_2640:
        /* <DEDUP_REMOVED lines=15> */
.L_x_2639:
[----:B------:R-:W-:Y:S05]  /*141d0*/  BSYNC B6 ;  /* 0x0000000000067941 */ /* 0x000fea0003800000 */
.L_x_2638:
[----:B------:R-:W-:Y:S01]  /*141e0*/  ULDC.64 UR4, c[0x0][0x9f8] ;  /* 0x00027e0000047ab9 */ /* 0x000fe20000000a00 */
[----:B------:R-:W0:Y:S01]  /*141f0*/  S2R R20, SR_TID.X ;  /* 0x0000000000147919 */ /* 0x000e220000002100 */
[----:B------:R-:W-:Y:S01]  /*14200*/  ISETP.NE.U32.AND P0, PT, RZ, UR4, PT ;  /* 0x00000004ff007c0c */ /* 0x000fe2000bf05070 */
[----:B------:R-:W-:Y:S01]  /*14210*/  IMAD.MOV.U32 R25, RZ, RZ, R27 ;  /* 0x000000ffff197224 */ /* 0x000fe200078e001b */
[----:B------:R-:W-:Y:S01]  /*14220*/  ULDC UR4, c[0x0][0x320] ;  /* 0x0000c80000047ab9 */ /* 0x000fe20000000800 */
[----:B------:R-:W1:Y:S01]  /*14230*/  S2R R21, SR_TID.X ;  /* 0x0000000000157919 */ /* 0x000e620000002100 */
[----:B------:R-:W-:Y:S01]  /*14240*/  ISETP.NE.AND.EX P0, PT, RZ, UR5, PT, P0 ;  /* 0x00000005ff007c0c */ /* 0x000fe2000bf05300 */
[----:B------:R-:W2:-:S12]  /*14250*/  LDC R8, c[0x0][0x430] ;  /* 0x00010c00ff087b82 */ /* 0x000e980000000800 */
[----:B------:R-:W3:Y:S01]  /*14260*/  @P0 LDC.64 R2, c[0x0][0x9f8] ;  /* 0x00027e00ff020b82 */ /* 0x000ee20000000a00 */
[----:B0-----:R-:W-:-:S05]  /*14270*/  IMAD.SHL.U32 R20, R20, 0x8, RZ ;  /* 0x0000000814147824 */ /* 0x001fca00078e00ff */
[----:B------:R-:W-:-:S04]  /*14280*/  LOP3.LUT R20, R20, 0x38, RZ, 0xc0, !PT ;  /* 0x0000003814147812 */ /* 0x000fc800078ec0ff */
[C---:B------:R-:W-:Y:S01]  /*14290*/  LOP3.LUT R22, R20.reuse, 0x40, RZ, 0xfc, !PT ;  /* 0x0000004014167812 */ /* 0x040fe200078efcff */
[----:B---3--:R-:W-:Y:S01]  /*142a0*/  @P0 IMAD.WIDE R2, R27, 0x4, R2 ;  /* 0x000000041b020825 */ /* 0x008fe200078e0202 */
[----:B------:R-:W-:-:S04]  /*142b0*/  LOP3.LUT R20, R20, 0x80, RZ, 0xfc, !PT ;  /* 0x0000008014147812 */ /* 0x000fc800078efcff */
[----:B------:R0:W5:Y:S01]  /*142c0*/  @P0 LDG.E R25, desc[UR48][R2.64] ;  /* 0x0000003002190981 */ /* 0x000162000c1e1900 */
[----:B------:R-:W-:Y:S01]  /*142d0*/  ISETP.GE.AND P0, PT, R20, UR4, PT ;  /* 0x0000000414007c0c */ /* 0x000fe2000bf06270 */
[----:B-1----:R-:W-:Y:S01]  /*142e0*/  IMAD.SHL.U32 R21, R21, 0x8, RZ ;  /* 0x0000000815157824 */ /* 0x002fe200078e00ff */
[----:B------:R-:W-:Y:S01]  /*142f0*/  ISETP.GE.AND P1, PT, R22, UR4, PT ;  /* 0x0000000416007c0c */ /* 0x000fe2000bf26270 */
[----:B------:R-:W1:Y:S01]  /*14300*/  S2R R20, SR_TID.X ;  /* 0x0000000000147919 */ /* 0x000e620000002100 */
[----:B------:R-:W-:Y:S01]  /*14310*/  LOP3.LUT R16, R16, 0xfffffffe, RZ, 0xc0, !PT ;  /* 0xfffffffe10107812 */ /* 0x000fe200078ec0ff */
[----:B------:R-:W-:Y:S01]  /*14320*/  UMOV UR5, 0xffffffff ;  /* 0xffffffff00057882 */ /* 0x000fe20000000000 */
[----:B------:R-:W-:Y:S01]  /*14330*/  LOP3.LUT R21, R21, 0x38, RZ, 0xc0, !PT ;  /* 0x0000003815157812 */ /* 0x000fe200078ec0ff */
[----:B------:R-:W-:Y:S01]  /*14340*/  VIADD R0, R31, 0xffffffff ;  /* 0xffffffff1f007836 */ /* 0x000fe20000000000 */
[----:B------:R-:W-:Y:S02]  /*14350*/  LOP3.LUT R16, R16, 0xffffffef, RZ, 0xc0, !PT ;  /* 0xffffffef10107812 */ /* 0x000fe400078ec0ff */
[----:B------:R-:W-:-:S02]  /*14360*/  ISETP.GE.AND P2, PT, R21, UR4, PT ;  /* 0x0000000415007c0c */ /* 0x000fc4000bf46270 */
[----:B------:R-:W-:-:S03]  /*14370*/  LOP3.LUT R21, R21, 0xc0, RZ, 0xfc, !PT ;  /* 0x000000c015157812 */ /* 0x000fc600078efcff */
[----:B------:R-:W-:-:S08]  /*14380*/  @P1 LOP3.LUT R16, R16, 0x10, RZ, 0xfc, !PT ;  /* 0x0000001010101812 */ /* 0x000fd000078efcff */
[----:B------:R-:W-:-:S04]  /*14390*/  @P2 LOP3.LUT R16, R16, 0x1, RZ, 0xfc, !PT ;  /* 0x0000000110102812 */ /* 0x000fc800078efcff */
[----:B------:R-:W-:-:S04]  /*143a0*/  LOP3.LUT R16, R16, 0xfffffff7, RZ, 0xc0, !PT ;  /* 0xfffffff710107812 */ /* 0x000fc800078ec0ff */
[----:B------:R-:W-:Y:S02]  /*143b0*/  @P0 LOP3.LUT R16, R16, 0x8, RZ, 0xfc, !PT ;  /* 0x0000000810100812 */ /* 0x000fe400078efcff */
[----:B------:R-:W-:Y:S02]  /*143c0*/  ISETP.GE.AND P0, PT, R21, UR4, PT ;  /* 0x0000000415007c0c */ /* 0x000fe4000bf06270 */
[----:B-1----:R-:W-:Y:S02]  /*143d0*/  LOP3.LUT R20, R20, 0x7f, RZ, 0xc0, !PT ;  /* 0x0000007f14147812 */ /* 0x002fe400078ec0ff */
[----:B------:R-:W-:Y:S02]  /*143e0*/  LOP3.LUT R16, R16, 0xfffffffb, RZ, 0xc0, !PT ;  /* 0xfffffffb10107812 */ /* 0x000fe400078ec0ff */
[----:B------:R-:W-:Y:S02]  /*143f0*/  SHF.R.U32.HI R22, RZ, 0x3, R20 ;  /* 0x00000003ff167819 */ /* 0x000fe40000011614 */
[----:B------:R-:W1:Y:S05]  /*14400*/  S2R R20, SR_TID.X ;  /* 0x0000000000147919 */ /* 0x000e6a0000002100 */
[----:B------:R-:W-:Y:S01]  /*14410*/  @P0 LOP3.LUT R16, R16, 0x4, RZ, 0xfc, !PT ;  /* 0x0000000410100812 */ /* 0x000fe200078efcff */
[----:B-1----:R-:W-:-:S05]  /*14420*/  IMAD.SHL.U32 R20, R20, 0x10, RZ ;  /* 0x0000001014147824 */ /* 0x002fca00078e00ff */
[----:B------:R-:W-:-:S05]  /*14430*/  LOP3.LUT R20, R22, 0x70, R20, 0xf8, !PT ;  /* 0x0000007016147812 */ /* 0x000fca00078ef814 */
[----:B------:R-:W-:Y:S01]  /*14440*/  IMAD R34, R0, 0x60, R20 ;  /* 0x0000006000227824 */ /* 0x000fe200078e0214 */
[----:B0-2---:R-:W-:Y:S06]  /*14450*/  BRA.DIV UR5, `(.L_x_2641) ;  /* 0x0000004605147947 */ /* 0x005fec000b800000 */
.L_x_2707:
[----:B------:R-:W-:Y:S01]  /*14460*/  ISETP.NE.AND P1, PT, R8, 0x1, PT ;  /* 0x000000010800780c */ /* 0x000fe20003f25270 */
[----:B------:R-:W-:Y:S01]  /*14470*/  IMAD.MOV.U32 R32, RZ, RZ, RZ ;  /* 0x000000ffff207224 */ /* 0x000fe200078e00ff */
[C---:B------:R-:W-:Y:S01]  /*14480*/  ISETP.GE.AND P0, PT, R34.reuse, R19, PT ;  /* 0x000000132200720c */ /* 0x040fe20003f06270 */
[----:B------:R-:W-:Y:S01]  /*14490*/  IMAD.IADD R34, R34, 0x1, R30 ;  /* 0x0000000122227824 */ /* 0x000fe200078e021e */
[----:B-----5:R-:W-:Y:S02]  /*144a0*/  SHF.R.S32.HI R31, RZ, 0x1f, R25 ;  /* 0x0000001fff1f7819 */ /* 0x020fe40000011419 */
[----:B------:R-:W-:Y:S01]  /*144b0*/  ISETP.GT.U32.OR P0, PT, R20, 0x5f, P0 ;  /* 0x0000005f1400780c */ /* 0x000fe20000704470 */
[----:B------:R-:W-:Y:S01]  /*144c0*/  IMAD.MOV.U32 R6, RZ, RZ, R34 ;  /* 0x000000ffff067224 */ /* 0x000fe200078e0022 */
[----:B------:R-:W-:-:S05]  /*144d0*/  LOP3.LUT R16, R16, 0xffffff7f, RZ, 0xc0, !PT ;  /* 0xffffff7f10107812 */ /* 0x000fca00078ec0ff */
[----:B------:R-:W0:Y:S01]  /*144e0*/  @P1 LDC R3, c[0x0][0x434] ;  /* 0x00010d00ff031b82 */ /* 0x000e220000000800 */
[----:B------:R-:W-:-:S07]  /*144f0*/  @P1 LOP3.LUT R16, R16, 0x80, RZ, 0xfc, !PT ;  /* 0x0000008010101812 */ /* 0x000fce00078efcff */
[----:B------:R-:W1:Y:S08]  /*14500*/  @P1 LDC R2, c[0x0][0x438] ;  /* 0x00010e00ff021b82 */ /* 0x000e700000000800 */
[----:B------:R-:W2:Y:S01]  /*14510*/  @!P0 LDC.64 R4, c[0x0][0x428] ;  /* 0x00010a00ff048b82 */ /* 0x000ea20000000a00 */
[----:B0-----:R-:W-:-:S05]  /*14520*/  @P1 IMAD.HI.U32 R3, R34, R3, RZ ;  /* 0x0000000322031227 */ /* 0x001fca00078e00ff */
[----:B-1----:R-:W-:-:S04]  /*14530*/  @P1 SHF.R.U32.HI R6, RZ, R2, R3 ;  /* 0x00000002ff061219 */ /* 0x002fc80000011603 */
[--C-:B------:R-:W-:Y:S01]  /*14540*/  @!P0 SHF.R.S32.HI R3, RZ, 0x1f, R6.reuse ;  /* 0x0000001fff038819 */ /* 0x100fe20000011406 */
[----:B------:R-:W-:Y:S02]  /*14550*/  @!P0 IMAD.MOV.U32 R2, RZ, RZ, R6 ;  /* 0x000000ffff028224 */ /* 0x000fe400078e0006 */
[-C--:B--2---:R-:W-:Y:S02]  /*14560*/  @!P0 IMAD R7, R31, R4.reuse, RZ ;  /* 0x000000041f078224 */ /* 0x084fe400078e02ff */
[----:B------:R-:W-:-:S04]  /*14570*/  @!P0 IMAD.WIDE.U32 R2, R25, R4, R2 ;  /* 0x0000000419028225 */ /* 0x000fc800078e0002 */
[----:B------:R-:W-:Y:S02]  /*14580*/  @!P0 IMAD R7, R25, R5, R7 ;  /* 0x0000000519078224 */ /* 0x000fe400078e0207 */
[----:B------:R-:W0:Y:S02]  /*14590*/  @!P0 LDC.64 R4, c[0x0][0x418] ;  /* 0x00010600ff048b82 */ /* 0x000e240000000a00 */
[----:B------:R-:W-:Y:S02]  /*145a0*/  @!P0 IMAD.IADD R7, R3, 0x1, R7 ;  /* 0x0000000103078824 */ /* 0x000fe400078e0207 */
[----:B------:R-:W-:-:S04]  /*145b0*/  IMAD.MOV R3, RZ, RZ, -R6 ;  /* 0x000000ffff037224 */ /* 0x000fc800078e0a06 */
[----:B------:R-:W-:Y:S01]  /*145c0*/  IMAD R34, R8, R3, R34 ;  /* 0x0000000308227224 */ /* 0x000fe200078e0222 */
[----:B------:R-:W-:Y:S02]  /*145d0*/  SEL R3, RZ, 0x1, P2 ;  /* 0x00000001ff037807 */ /* 0x000fe40001000000 */
[----:B0-----:R-:W-:-:S04]  /*145e0*/  @!P0 LEA R4, P1, R2, R4, 0x2 ;  /* 0x0000000402048211 */ /* 0x001fc800078210ff */
[----:B------:R-:W-:Y:S01]  /*145f0*/  @!P0 LEA.HI.X R5, R2, R5, R7, 0x2, P1 ;  /* 0x0000000502058211 */ /* 0x000fe200008f1407 */
[----:B------:R-:W-:Y:S01]  /*14600*/  IMAD.U32 R2, RZ, RZ, UR36 ;  /* 0x00000024ff027e24 */ /* 0x000fe2000f8e00ff */
[----:B------:R0:W-:Y:S04]  /*14610*/  STL [R1+0x10], R3 ;  /* 0x0000100301007387 */ /* 0x0001e80000100800 */
[----:B------:R0:W5:Y:S01]  /*14620*/  @!P0 LDG.E R32, desc[UR48][R4.64] ;  /* 0x0000003004208981 */ /* 0x000162000c1e1900 */
[----:B------:R-:W-:Y:S02]  /*14630*/  ISETP.NE.AND P0, PT, R2, 0x3, PT ;  /* 0x000000030200780c */ /* 0x000fe40003f05270 */
[----:B------:R-:W-:Y:S02]  /*14640*/  ISETP.GT.U32.AND P1, PT, R20, 0x5f, PT ;  /* 0x0000005f1400780c */ /* 0x000fe40003f24070 */
[----:B------:R-:W-:-:S02]  /*14650*/  LOP3.LUT R16, R16, 0xffffffbf, RZ, 0xc0, !PT ;  /* 0xffffffbf10107812 */ /* 0x000fc400078ec0ff */
[----:B------:R-:W-:-:S07]  /*14660*/  LOP3.LUT R26, R26, 0xffff, RZ, 0xc0, !PT ;  /* 0x0000ffff1a1a7812 */ /* 0x000fce00078ec0ff */
[----:B------:R-:W-:-:S04]  /*14670*/  @P0 LOP3.LUT R16, R16, 0x40, RZ, 0xfc, !PT ;  /* 0x0000004010100812 */ /* 0x000fc800078efcff */
[----:B------:R-:W-:-:S04]  /*14680*/  LOP3.LUT R16, R16, 0xffffffdf, RZ, 0xc0, !PT ;  /* 0xffffffdf10107812 */ /* 0x000fc800078ec0ff */
[----:B------:R-:W-:Y:S01]  /*14690*/  @P1 LOP3.LUT R16, R16, 0x20, RZ, 0xfc, !PT ;  /* 0x0000002010101812 */ /* 0x000fe200078efcff */
[----:B0-----:R-:W-:Y:S06]  /*146a0*/  @!P0 BRA `(.L_x_2642) ;  /* 0x0000000000048947 */ /* 0x001fec0003800000 */
[----:B------:R-:W-:Y:S01]  /*146b0*/  BPT.TRAP 0x1 ;  /* 0x000000040000795c */ /* 0x000fe20000300000 */
.L_x_2642:
[----:B------:R-:W-:Y:S01]  /*146c0*/  IMAD R22, R0, -0x60, R19 ;  /* 0xffffffa000167824 */ /* 0x000fe200078e0213 */
[----:B------:R-:W-:Y:S01]  /*146d0*/  SHF.L.U32 R0, R23, 0x1f, RZ ;  /* 0x0000001f17007819 */ /* 0x000fe200000006ff */
[----:B------:R-:W-:Y:S01]  /*146e0*/  IMAD R19, R18, 0x8, R17 ;  /* 0x0000000812137824 */ /* 0x000fe200078e0211 */
[----:B------:R-:W-:Y:S03]  /*146f0*/  BSSY B0, `(.L_x_2643) ;  /* 0x0000003000007945 */ /* 0x000fe60003800000 */
[----:B------:R-:W0:Y:S02]  /*14700*/  SYNCS.PHASECHK.TRANS64.TRYWAIT P0, [R19+URZ+0x22840], R0 ;  /* 0x02284000130075a7 */ /* 0x000e24000800017f */
[----:B0-----:R-:W-:Y:S05]  /*14710*/  @!P0 BRA `(.L_x_2644) ;  /* 0x0000004000988947 */ /* 0x001fea0003800000 */
.L_x_2708:
[----:B------:R-:W-:Y:S05]  /*14720*/  BSYNC B0 ;  /* 0x0000000000007941 */ /* 0x000fea0003800000 */
.L_x_2643:
[----:B0-----:R-:W-:Y:S01]  /*14730*/  SHF.R.S32.HI R0, RZ, 0x1f, R34 ;  /* 0x0000001fff007819 */ /* 0x001fe20000011422 */
[----:B------:R-:W-:Y:S01]  /*14740*/  ULDC.64 UR4, c[0x0][0x300] ;  /* 0x0000c00000047ab9 */ /* 0x000fe20000000a00 */
[----:B------:R-:W0:Y:S01]  /*14750*/  S2R R7, SR_TID.X ;  /* 0x0000000000077919 */ /* 0x000e220000002100 */
[----:B-----5:R-:W-:Y:S01]  /*14760*/  SHF.R.S32.HI R4, RZ, 0x1f, R32 ;  /* 0x0000001fff047819 */ /* 0x020fe20000011420 */
[----:B------:R-:W-:Y:S01]  /*14770*/  ULDC.64 UR6, c[0x0][0x2e8] ;  /* 0x0000ba0000067ab9 */ /* 0x000fe20000000a00 */
[----:B------:R-:W-:Y:S01]  /*14780*/  IMAD R3, R0, UR4, RZ ;  /* 0x0000000400037c24 */ /* 0x000fe2000f8e02ff */
[----:B------:R1:W-:Y:S01]  /*14790*/  STL [R1+0x4], R0 ;  /* 0x0000040001007387 */ /* 0x0003e20000100800 */
[----:B------:R-:W-:-:S03]  /*147a0*/  LOP3.LUT R16, R16, 0xfffffffd, RZ, 0xc0, !PT ;  /* 0xfffffffd10107812 */ /* 0x000fc600078ec0ff */
[----:B------:R2:W-:Y:S01]  /*147b0*/  STL [R1+0x8], R4 ;  /* 0x0000080401007387 */ /* 0x0005e20000100800 */
[C---:B-1----:R-:W-:Y:S02]  /*147c0*/  IMAD R0, R34.reuse, UR5, R3 ;  /* 0x0000000522007c24 */ /* 0x042fe4000f8e0203 */
[----:B------:R-:W-:Y:S01]  /*147d0*/  IMAD.WIDE.U32 R2, R34, UR4, RZ ;  /* 0x0000000422027c25 */ /* 0x000fe2000f8e00ff */
        /* <DEDUP_REMOVED lines=76> */
.L_x_2722:
        /* <DEDUP_REMOVED lines=10> */
.L_x_2646:
        /* <DEDUP_REMOVED lines=11> */
.L_x_2647:
[----:B------:R-:W-:Y:S01]  /*14df0*/  VIADD R0, R17, 0x18400 ;  /* 0x0001840011007836 */ /* 0x000fe20000000000 */
[----:B------:R1:W-:Y:S06]  /*14e00*/  SYNCS.ARRIVE.TRANS64.A1T0 RZ, [R19+URZ+0x22830], RZ ;  /* 0x022830ff13ff79a7 */ /* 0x0003ec000810003f */
[----:B------:R-:W-:Y:S05]  /*14e10*/  WARPSYNC.ALL ;  /* 0x0000000000007948 */ /* 0x000fea0003800000 */
[----:B------:R-:W-:Y:S01]  /*14e20*/  BAR.SYNC.DEFER_BLOCKING 0x8, 0x180 ;  /* 0x0206000000007b1d */ /* 0x000fe20000010000 */
[----:B------:R-:W-:-:S05]  /*14e30*/  LOP3.LUT P0, RZ, R0, 0x3ff, RZ, 0xc0, !PT ;  /* 0x000003ff00ff7812 */ /* 0x000fca000780c0ff */
[----:B------:R-:W-:Y:S08]  /*14e40*/  BSSY B6, `(.L_x_2648) ;  /* 0x0000012000067945 */ /* 0x000ff00003800000 */
        /* <DEDUP_REMOVED lines=17> */
.L_x_2649:
[----:B------:R-:W-:Y:S05]  /*14f60*/  BSYNC B6 ;  /* 0x0000000000067941 */ /* 0x000fea0003800000 */
.L_x_2648:
[----:B------:R-:W2:Y:S01]  /*14f70*/  S2R R20, SR_TID.X ;  /* 0x0000000000147919 */ /* 0x000ea20000002100 */
[----:B------:R-:W3:Y:S01]  /*14f80*/  LDC R21, c[0x0][0x448] ;  /* 0x00011200ff157b82 */ /* 0x000ee20000000800 */
[----:B------:R-:W-:Y:S01]  /*14f90*/  SHF.R.S32.HI R0, RZ, 0x1f, R37 ;  /* 0x0000001fff007819 */ /* 0x000fe20000011425 */
[----:B------:R-:W-:Y:S01]  /*14fa0*/  ULDC.64 UR4, c[0x0][0x298] ;  /* 0x0000a60000047ab9 */ /* 0x000fe20000000a00 */
[----:B------:R-:W-:Y:S01]  /*14fb0*/  LOP3.LUT P6, RZ, R16, 0x200, RZ, 0xc0, !PT ;  /* 0x0000020010ff7812 */ /* 0x000fe200078cc0ff */
[----:B0-----:R-:W-:Y:S01]  /*14fc0*/  IMAD.WIDE.U32 R2, R37, UR4, RZ ;  /* 0x0000000425027c25 */ /* 0x001fe2000f8e00ff */
[----:B------:R-:W-:Y:S01]  /*14fd0*/  SHF.R.S32.HI R4, RZ, 0x1f, R27 ;  /* 0x0000001fff047819 */ /* 0x000fe2000001141b */
[----:B------:R-:W0:Y:S02]  /*14fe0*/  S2R R7, SR_TID.X ;  /* 0x0000000000077919 */ /* 0x000e240000002100 */
[----:B------:R-:W-:Y:S01]  /*14ff0*/  IMAD R0, R0, UR4, RZ ;  /* 0x0000000400007c24 */ /* 0x000fe2000f8e02ff */
[----:B------:R-:W-:-:S03]  /*15000*/  SEL R4, R4, RZ, !P6 ;  /* 0x000000ff04047207 */ /* 0x000fc60007000000 */
[----:B------:R-:W-:Y:S01]  /*15010*/  IMAD R0, R37, UR5, R0 ;  /* 0x0000000525007c24 */ /* 0x000fe2000f8e0200 */
[----:B------:R-:W-:-:S03]  /*15020*/  ULDC.64 UR4, c[0x0][0x2d8] ;  /* 0x0000b60000047ab9 */ /* 0x000fc60000000a00 */
[----:B------:R-:W-:Y:S01]  /*15030*/  IMAD.IADD R3, R3, 0x1, R0 ;  /* 0x0000000103037824 */ /* 0x000fe200078e0200 */
[----:B------:R-:W-:Y:S01]  /*15040*/  SEL R0, R27, RZ, !P6 ;  /* 0x000000ff1b007207 */ /* 0x000fe20007000000 */
[----:B------:R-:W-:Y:S01]  /*15050*/  IMAD.WIDE.U32 R2, R26, UR4, R2 ;  /* 0x000000041a027c25 */ /* 0x000fe2000f8e0002 */
[----:B---3--:R-:W-:-:S03]  /*15060*/  ISETP.NE.AND P6, PT, R21, 0x1, PT ;  /* 0x000000011500780c */ /* 0x008fc60003fc5270 */
[----:B------:R-:W-:Y:S01]  /*15070*/  IMAD R3, R26, UR5, R3 ;  /* 0x000000051a037c24 */ /* 0x000fe2000f8e0203 */
[----:B------:R-:W-:Y:S02]  /*15080*/  ULDC.64 UR4, c[0x0][0x2e0] ;  /* 0x0000b80000047ab9 */ /* 0x000fe40000000a00 */
[----:B------:R-:W-:Y:S02]  /*15090*/  IMAD R4, R4, UR4, RZ ;  /* 0x0000000404047c24 */ /* 0x000fe4000f8e02ff */
[----:B------:R-:W-:Y:S01]  /*150a0*/  IMAD.WIDE.U32 R2, R0, UR4, R2 ;  /* 0x0000000400027c25 */ /* 0x000fe2000f8e0002 */
[----:B--2---:R-:W-:-:S03]  /*150b0*/  LOP3.LUT R20, R20, 0x7f, RZ, 0xc0, !PT ;  /* 0x0000007f14147812 */ /* 0x004fc600078ec0ff */
[----:B------:R-:W-:Y:S01]  /*150c0*/  IMAD R4, R0, UR5, R4 ;  /* 0x0000000500047c24 */ /* 0x000fe2000f8e0204 */
[----:B------:R-:W-:Y:S01]  /*150d0*/  SHF.R.U32.HI R21, RZ, 0x3, R20 ;  /* 0x00000003ff157819 */ /* 0x000fe20000011614 */
[----:B------:R-:W-:Y:S01]  /*150e0*/  ULDC.64 UR4, c[0x0][0x2d0] ;  /* 0x0000b40000047ab9 */ /* 0x000fe20000000a00 */
[----:B------:R-:W2:Y:S01]  /*150f0*/  S2R R20, SR_TID.X ;  /* 0x0000000000147919 */ /* 0x000ea20000002100 */
[----:B------:R-:W3:Y:S01]  /*15100*/  @P6 LDC R6, c[0x0][0x44c] ;  /* 0x00011300ff066b82 */ /* 0x000ee20000000800 */
[----:B------:R-:W-:Y:S02]  /*15110*/  IMAD.IADD R3, R3, 0x1, R4 ;  /* 0x0000000103037824 */ /* 0x000fe400078e0204 */
[----:B0-----:R-:W-:-:S05]  /*15120*/  IMAD.SHL.U32 R7, R7, 0x8, RZ ;  /* 0x0000000807077824 */ /* 0x001fca00078e00ff */
[----:B------:R-:W0:Y:S01]  /*15130*/  @P6 LDC R5, c[0x0][0x450] ;  /* 0x00011400ff056b82 */ /* 0x000e220000000800 */
[----:B------:R-:W-:Y:S01]  /*15140*/  LOP3.LUT R7, R7, 0x38, RZ, 0xc0, !PT ;  /* 0x0000003807077812 */ /* 0x000fe200078ec0ff */
[----:B--2---:R-:W-:-:S05]  /*15150*/  IMAD.SHL.U32 R20, R20, 0x10, RZ ;  /* 0x0000001014147824 */ /* 0x004fca00078e00ff */
[----:B------:R-:W-:-:S05]  /*15160*/  LOP3.LUT R20, R21, 0x70, R20, 0xf8, !PT ;  /* 0x0000007015147812 */ /* 0x000fca00078ef814 */
[----:B------:R-:W-:Y:S02]  /*15170*/  IMAD.IADD R0, R20, 0x1, R33 ;  /* 0x0000000114007824 */ /* 0x000fe400078e0221 */
[----:B------:R-:W2:Y:S02]  /*15180*/  S2R R20, SR_TID.X ;  /* 0x0000000000147919 */ /* 0x000ea40000002100 */
[----:B---3--:R-:W-:-:S04]  /*15190*/  @P6 IMAD.HI.U32 R6, R0, R6, RZ ;  /* 0x0000000600066227 */ /* 0x008fc800078e00ff */
[----:B------:R-:W-:Y:S01]  /*151a0*/  IMAD.MOV.U32 R4, RZ, RZ, R0 ;  /* 0x000000ffff047224 */ /* 0x000fe200078e0000 */
[----:B0-----:R-:W-:Y:S02]  /*151b0*/  @P6 SHF.R.U32.HI R4, RZ, R5, R6 ;  /* 0x00000005ff046219 */ /* 0x001fe40000011606 */
[----:B------:R-:W0:Y:S03]  /*151c0*/  LDC R6, c[0x0][0x448] ;  /* 0x00011200ff067b82 */ /* 0x000e260000000800 */
[----:B------:R-:W-:Y:S02]  /*151d0*/  IMAD.MOV R5, RZ, RZ, -R4 ;  /* 0x000000ffff057224 */ /* 0x000fe400078e0a04 */
[----:B------:R-:W-:Y:S01]  /*151e0*/  IMAD.WIDE.U32 R2, R4, UR4, R2 ;  /* 0x0000000404027c25 */ /* 0x000fe2000f8e0002 */
[----:B--2---:R-:W-:-:S03]  /*151f0*/  LOP3.LUT R20, R20, 0x7f, RZ, 0xc0, !PT ;  /* 0x0000007f14147812 */ /* 0x004fc600078ec0ff */
[----:B0-----:R-:W-:Y:S01]  /*15200*/  IMAD R0, R6, R5, R0 ;  /* 0x0000000506007224 */ /* 0x001fe200078e0200 */
[----:B------:R-:W-:Y:S02]  /*15210*/  SHF.R.S32.HI R5, RZ, 0x1f, R4 ;  /* 0x0000001fff057819 */ /* 0x000fe40000011404 */
[----:B------:R-:W-:-:S03]  /*15220*/  SHF.R.U32.HI R8, RZ, 0x3, R20 ;  /* 0x00000003ff087819 */ /* 0x000fc60000011614 */
        /* <DEDUP_REMOVED lines=14> */
[----:B------:R-:W-:-:S03]  /*15310*/  UMOV UR5, 0xffffffff ;  /* 0xffffffff00057882 */ /* 0x000fc60000000000 */
[----:B------:R-:W-:Y:S07]  /*15320*/  BRA.DIV UR5, `(.L_x_2650) ;  /* 0x0000003e05a87947 */ /* 0x000fee000b800000 */
[----:B------:R-:W0:Y:S01]  /*15330*/  SHFL.IDX PT, R3, R0, RZ, 0x181f ;  /* 0x00181fff00037589 */ /* 0x000e2200000e0000 */
[----:B------:R-:W-:Y:S02]  /*15340*/  IMAD R35, R35, R6, RZ ;  /* 0x0000000623237224 */ /* 0x000fe400078e02ff */
[----:B------:R-:W-:Y:S01]  /*15350*/  IMAD.IADD R33, R8, 0x1, R33 ;  /* 0x0000000108217824 */ /* 0x000fe200078e0221 */
[----:B------:R-:W2:Y:S03]  /*15360*/  SHFL.IDX PT, R2, R4, RZ, 0x181f ;  /* 0x00181fff04027589 */ /* 0x000ea600000e0000 */
[C---:B------:R-:W-:Y:S01]  /*15370*/  VIADD R5, R33.reuse, 0x10 ;  /* 0x0000001021057836 */ /* 0x040fe20000000000 */
[----:B------:R-:W-:Y:S01]  /*15380*/  ISETP.GE.AND P0, PT, R33, R35, PT ;  /* 0x000000232100720c */ /* 0x000fe20003f06270 */
[----:B------:R-:W-:-:S12]  /*15390*/  SHFL.IDX PT, R14, R0, 0x7, 0x181f ;  /* 0x00f81f00000e7f89 */ /* 0x000fd800000e0000 */
[----:B0-----:R-:W-:-:S05]  /*153a0*/  @!P0 LEA R3, P2, R7, R3, 0x1 ;  /* 0x0000000307038211 */ /* 0x001fca00078408ff */
[----:B--2---:R-:W-:-:S05]  /*153b0*/  @!P0 IMAD.X R2, RZ, RZ, R2, P2 ;  /* 0x000000ffff028224 */ /* 0x004fca00010e0602 */
[----:B------:R-:W-:-:S04]  /*153c0*/  @!P0 LOP3.LUT R3, R3, R2, RZ, 0x3c, !PT ;  /* 0x0000000203038212 */ /* 0x000fc800078e3cff */
[----:B------:R-:W-:-:S04]  /*153d0*/  @!P0 LOP3.LUT R2, R3, R2, RZ, 0x3c, !PT ;  /* 0x0000000203028212 */ /* 0x000fc800078e3cff */
[----:B------:R-:W-:-:S05]  /*153e0*/  @!P0 LOP3.LUT R3, R3, R2, RZ, 0x3c, !PT ;  /* 0x0000000203038212 */ /* 0x000fca00078e3cff */
[----:B------:R0:W-:Y:S01]  /*153f0*/  @!P0 LDGSTS.E.BYPASS.LTC128B.128 [R36+0x18400], desc[UR48][R2.64], !P1 ;  /* 0x1840000002248fae */ /* 0x0001e2000c901d70 */
[----:B------:R-:W-:Y:S01]  /*15400*/  ISETP.GE.AND P0, PT, R5, R35, PT ;  /* 0x000000230500720c */ /* 0x000fe20003f06270 */
[----:B------:R-:W-:Y:S02]  /*15410*/  VIADD R5, R33, 0x20 ;  /* 0x0000002021057836 */ /* 0x000fe40000000000 */
[----:B0-----:R-:W0:Y:S04]  /*15420*/  SHFL.IDX PT, R3, R0, 0x1, 0x181f ;  /* 0x00381f0000037f89 */ /* 0x001e2800000e0000 */
[----:B------:R-:W2:Y:S06]  /*15430*/  SHFL.IDX PT, R2, R4, 0x1, 0x181f ;  /* 0x00381f0004027f89 */ /* 0x000eac00000e0000 */
        /* <DEDUP_REMOVED lines=46> */
[----:B------:R-:W-:-:S03]  /*15720*/  ISETP.GE.AND P0, PT, R5, R35, PT ;  /* 0x000000230500720c */ /* 0x000fc60003f06270 */
[----:B0-----:R-:W0:Y:S04]  /*15730*/  SHFL.IDX PT, R3, R0, 0x6, 0x181f ;  /* 0x00d81f0000037f89 */ /* 0x001e2800000e0000 */
[----:B------:R-:W2:Y:S04]  /*15740*/  SHFL.IDX PT, R2, R4, 0x6, 0x181f ;  /* 0x00d81f0004027f89 */ /* 0x000ea800000e0000 */
[----:B------:R-:W3:Y:S02]  /*15750*/  SHFL.IDX PT, R4, R4, 0x7, 0x181f ;  /* 0x00f81f0004047f89 */ /* 0x000ee400000e0000 */
[----:B0-----:R-:W-:-:S05]  /*15760*/  @!P0 LEA R3, P2, R7, R3, 0x1 ;  /* 0x0000000307038211 */ /* 0x001fca00078408ff */
[----:B--2---:R-:W-:-:S05]  /*15770*/  @!P0 IMAD.X R2, RZ, RZ, R2, P2 ;  /* 0x000000ffff028224 */ /* 0x004fca00010e0602 */
[----:B------:R-:W-:-:S04]  /*15780*/  @!P0 LOP3.LUT R3, R3, R2, RZ, 0x3c, !PT ;  /* 0x0000000203038212 */ /* 0x000fc800078e3cff */
[----:B------:R-:W-:-:S04]  /*15790*/  @!P0 LOP3.LUT R2, R3, R2, RZ, 0x3c, !PT ;  /* 0x0000000203028212 */ /* 0x000fc800078e3cff */
[----:B------:R-:W-:-:S05]  /*157a0*/  @!P0 LOP3.LUT R3, R3, R2, RZ, 0x3c, !PT ;  /* 0x0000000203038212 */ /* 0x000fca00078e3cff */
[----:B---3--:R0:W-:Y:S02]  /*157b0*/  @!P0 LDGSTS.E.BYPASS.LTC128B.128 [R36+0x1b400], desc[UR48][R2.64], !P1 ;  /* 0x1b40000002248fae */ /* 0x0081e4000c901d70 */
.L_x_2739:
        /* <DEDUP_REMOVED lines=10> */
.L_x_2651:
        /* <DEDUP_REMOVED lines=16> */
[----:B------:R-:W2:Y:S03]  /*15960*/  SYNCS.PHASECHK.TRANS64.TRYWAIT P0, [R17+URZ+0x22820], R0 ;  /* 0x02282000110075a7 */ /* 0x000ea6000800017f */
[----:B0-2---:R-:W-:Y:S05]  /*15970*/  @!P0 BRA `(.L_x_2653) ;  /* 0x0000004000b48947 */ /* 0x005fea0003800000 */
.L_x_2740:
[----:B------:R-:W-:Y:S05]  /*15980*/  BSYNC B0 ;  /* 0x0000000000007941 */ /* 0x000fea0003800000 */
.L_x_2652:
[----:B------:R-:W-:-:S05]  /*15990*/  IMAD.U32 R2, RZ, RZ, UR36 ;  /* 0x00000024ff027e24 */ /* 0x000fca000f8e00ff */
[----:B------:R-:W-:-:S13]  /*159a0*/  ISETP.NE.AND P0, PT, R2, 0x3, PT ;  /* 0x000000030200780c */ /* 0x000fda0003f05270 */
[----:B------:R-:W-:Y:S05]  /*159b0*/  @!P0 BRA `(.L_x_2654) ;  /* 0x0000000000048947 */ /* 0x000fea0003800000 */
[----:B------:R-:W-:Y:S01]  /*159c0*/  BPT.TRAP 0x1 ;  /* 0x000000040000795c */ /* 0x000fe20000300000 */
.L_x_2654:
[----:B0-----:R-:W-:Y:S01]  /*159d0*/  SHF.L.U32 R0, R23, 0x1f, RZ ;  /* 0x0000001f17007819 */ /* 0x001fe200000006ff */
[----:B------:R-:W-:Y:S03]  /*159e0*/  BSSY B0, `(.L_x_2655) ;  /* 0x0000003000007945 */ /* 0x000fe60003800000 */
[----:B------:R-:W0:Y:S02]  /*159f0*/  SYNCS.PHASECHK.TRANS64.TRYWAIT P0, [R19+URZ+0x22860], R0 ;  /* 0x02286000130075a7 */ /* 0x000e24000800017f */
[----:B0-----:R-:W-:Y:S05]  /*15a00*/  @!P0 BRA `(.L_x_2656) ;  /* 0x0000004000a48947 */ /* 0x001fea0003800000 */
.L_x_2741:
[----:B------:R-:W-:Y:S05]  /*15a10*/  BSYNC B0 ;  /* 0x0000000000007941 */ /* 0x000fea0003800000 */
.L_x_2655:
[----:B------:R-:W2:Y:S01]  /*15a20*/  LDL.LU R2, [R1+0x4] ;  /* 0x0000040001027983 */ /* 0x000ea20000300800 */
[----:B------:R-:W-:Y:S01]  /*15a30*/  ULDC.64 UR4, c[0x0][0x328] ;  /* 0x0000ca0000047ab9 */ /* 0x000fe20000000a00 */
[----:B------:R-:W-:Y:S02]  /*15a40*/  ULDC.64 UR6, c[0x0][0x318] ;  /* 0x0000c60000067ab9 */ /* 0x000fe40000000a00 */
[----:B------:R-:W3:Y:S04]  /*15a50*/  LDL.LU R6, [R1+0x8] ;  /* 0x0000080001067983 */ /* 0x000ee80000300800 */
[----:B------:R-:W4:Y:S01]  /*15a60*/  LDL.LU R4, [R1+0x10] ;  /* 0x0000100001047983 */ /* 0x000f220000300800 */
[C---:B------:R-:W-:Y:S02]  /*15a70*/  LOP3.LUT P3, RZ, R16.reuse, 0x10, RZ, 0xc0, !PT ;  /* 0x0000001010ff7812 */ /* 0x040fe4000786c0ff */
[----:B------:R-:W-:-:S02]  /*15a80*/  LOP3.LUT P2, RZ, R16, 0x8, RZ, 0xc0, !PT ;  /* 0x0000000810ff7812 */ /* 0x000fc4000784c0ff */
[C---:B------:R-:W-:Y:S02]  /*15a90*/  LOP3.LUT P1, RZ, R16.reuse, 0x4, RZ, 0xc0, !PT ;  /* 0x0000000410ff7812 */ /* 0x040fe4000782c0ff */
[----:B0-----:R-:W-:Y:S02]  /*15aa0*/  SEL R0, RZ, 0x2, P3 ;  /* 0x00000002ff007807 */ /* 0x001fe40001800000 */
[----:B------:R-:W-:Y:S02]  /*15ab0*/  SEL R7, RZ, 0x8, P1 ;  /* 0x00000008ff077807 */ /* 0x000fe40000800000 */
[----:B------:R-:W-:Y:S01]  /*15ac0*/  LOP3.LUT P4, RZ, R16, 0x1, RZ, 0xc0, !PT ;  /* 0x0000000110ff7812 */ /* 0x000fe2000788c0ff */
[----:B--2---:R-:W-:-:S04]  /*15ad0*/  IMAD R3, R2, UR4, RZ ;  /* 0x0000000402037c24 */ /* 0x004fc8000f8e02ff */
[C---:B------:R-:W-:Y:S02]  /*15ae0*/  IMAD R5, R34.reuse, UR5, R3 ;  /* 0x0000000522057c24 */ /* 0x040fe4000f8e0203 */
[----:B------:R-:W-:Y:S01]  /*15af0*/  IMAD.WIDE.U32 R2, R34, UR4, RZ ;  /* 0x0000000422027c25 */ /* 0x000fe2000f8e00ff */
[----:B------:R-:W-:-:S03]  /*15b00*/  ULDC.64 UR4, c[0x0][0x338] ;  /* 0x0000ce0000047ab9 */ /* 0x000fc60000000a00 */
[----:B------:R-:W-:Y:S02]  /*15b10*/  IMAD.IADD R3, R3, 0x1, R5 ;  /* 0x0000000103037824 */ /* 0x000fe400078e0205 */
[----:B---3--:R-:W-:Y:S02]  /*15b20*/  IMAD R5, R6, UR4, RZ ;  /* 0x0000000406057c24 */ /* 0x008fe4000f8e02ff */
        /* <DEDUP_REMOVED lines=10> */
[----:B----4-:R-:W-:Y:S01]  /*15bd0*/  IADD3 R0, R3, R0, R4 ;  /* 0x0000000003007210 */ /* 0x010fe20007ffe004 */
[----:B------:R-:W-:-:S04]  /*15be0*/  IMAD R4, R18, 0x6000, R28 ;  /* 0x0000600012047824 */ /* 0x000fc800078e021c */
[----:B------:R-:W-:Y:S01]  /*15bf0*/  IMAD.IADD R7, R0, 0x1, R7 ;  /* 0x0000000100077824 */ /* 0x000fe200078e0207 */
[----:B------:R-:W-:Y:S06]  /*15c00*/  BRA.DIV UR4, `(.L_x_2657) ;  /* 0x0000004204387947 */ /* 0x000fec000b800000 */
[----:B------:R-:W0:Y:S01]  /*15c10*/  S2R R2, SR_TID.X ;  /* 0x0000000000027919 */ /* 0x000e220000002100 */
[----:B------:R-:W-:Y:S01]  /*15c20*/  IMAD R4, R4, 0x2, R17 ;  /* 0x0000000204047824 */ /* 0x000fe200078e0211 */
[C---:B------:R-:W-:Y:S01]  /*15c30*/  LOP3.LUT P2, RZ, R7.reuse, 0x2, RZ, 0xc0, !PT ;  /* 0x0000000207ff7812 */ /* 0x040fe2000784c0ff */
[----:B------:R-:W2:Y:S01]  /*15c40*/  SHFL.IDX PT, R14, R5, RZ, 0x181f ;  /* 0x00181fff050e7589 */ /* 0x000ea200000e0000 */
[----:B------:R-:W-:-:S03]  /*15c50*/  LOP3.LUT P1, RZ, R7, 0x4, RZ, 0xc0, !PT ;  /* 0x0000000407ff7812 */ /* 0x000fc6000782c0ff */
[----:B------:R-:W3:Y:S01]  /*15c60*/  SHFL.IDX PT, R3, R6, RZ, 0x181f ;  /* 0x00181fff06037589 */ /* 0x000ee200000e0000 */
[----:B0-----:R-:W-:-:S05]  /*15c70*/  IMAD.SHL.U32 R2, R2, 0x8, RZ ;  /* 0x0000000802027824 */ /* 0x001fca00078e00ff */
[----:B------:R-:W-:-:S05]  /*15c80*/  LOP3.LUT R2, R2, 0x38, RZ, 0xc0, !PT ;  /* 0x0000003802027812 */ /* 0x000fca00078ec0ff */
[----:B------:R-:W-:-:S05]  /*15c90*/  IMAD.SHL.U32 R0, R2, 0x2, RZ ;  /* 0x0000000202007824 */ /* 0x000fca00078e00ff */
[----:B--2---:R-:W-:Y:S02]  /*15ca0*/  IADD3 R2, P0, R14, R0, RZ ;  /* 0x000000000e027210 */ /* 0x004fe40007f1e0ff */
[----:B------:R-:W0:Y:S03]  /*15cb0*/  SHFL.IDX PT, R14, R5, 0x1, 0x181f ;  /* 0x00381f00050e7f89 */ /* 0x000e2600000e0000 */
[----:B---3--:R-:W-:Y:S01]  /*15cc0*/  IMAD.X R3, RZ, RZ, R3, P0 ;  /* 0x000000ffff037224 */ /* 0x008fe200000e0603 */
        /* <DEDUP_REMOVED lines=9> */
[----:B--2---:R-:W2:Y:S01]  /*15d60*/  SHFL.IDX PT, R3, R6, 0x1, 0x181f ;  /* 0x00381f0006037f89 */ /* 0x004ea200000e0000 */
[----:B0-----:R-:W-:-:S03]  /*15d70*/  IADD3 R2, P3, R14, R0, RZ ;  /* 0x000000000e027210 */ /* 0x001fc60007f7e0ff */
[----:B------:R-:W0:Y:S02]  /*15d80*/  SHFL.IDX PT, R14, R5, 0x2, 0x181f ;  /* 0x00581f00050e7f89 */ /* 0x000e2400000e0000 */
[----:B--2---:R-:W-:Y:S01]  /*15d90*/  IMAD.X R3, RZ, RZ, R3, P3 ;  /* 0x000000ffff037224 */ /* 0x004fe200018e0603 */
        /* <DEDUP_REMOVED lines=10> */
[----:B--2---:R-:W0:Y:S02]  /*15e40*/  SHFL.IDX PT, R3, R6, 0x2, 0x181f ;  /* 0x00581f0006037f89 */ /* 0x004e2400000e0000 */
        /* <DEDUP_REMOVED lines=11> */
[----:B------:R-:W2:Y:S02]  /*15f00*/  SHFL.IDX PT, R14, R5, 0x4, 0x181f ;  /* 0x00981f00050e7f89 */ /* 0x000ea400000e0000 */
        /* <DEDUP_REMOVED lines=10> */
[----:B--2---:R-:W-:-:S03]  /*15fb0*/  IADD3 R2, P3, R14, R0, RZ ;  /* 0x000000000e027210 */ /* 0x004fc60007f7e0ff */
[----:B------:R-:W2:Y:S04]  /*15fc0*/  SHFL.IDX PT, R6, R6, 0x5, 0x181f ;  /* 0x00b81f0006067f89 */ /* 0x000ea800000e0000 */
[----:B------:R3:W4:Y:S01]  /*15fd0*/  SHFL.IDX PT, R14, R5, 0x5, 0x181f ;  /* 0x00b81f00050e7f89 */ /* 0x00072200000e0000 */
        /* <DEDUP_REMOVED lines=9> */
.L_x_2755:
[----:B0--3--:R-:W-:Y:S02]  /*16070*/  IADD3 R2, P3, R14, R0, RZ ;  /* 0x000000000e027210 */ /* 0x009fe40007f7e0ff */
        /* <DEDUP_REMOVED lines=14> */
.L_x_2658:
        /* <DEDUP_REMOVED lines=11> */
.L_x_2659:
[----:B------:R-:W2:Y:S01]  /*16210*/  LDL.LU R2, [R1] ;  /* 0x0000000001027983 */ /* 0x000ea20000300800 */
[----:B------:R0:W-:Y:S01]  /*16220*/  SYNCS.ARRIVE.TRANS64.A1T0 RZ, [R19+URZ+0x22850], RZ ;  /* 0x022850ff13ff79a7 */ /* 0x0001e2000810003f */
[----:B------:R-:W-:Y:S01]  /*16230*/  BSSY B0, `(.L_x_2660) ;  /* 0x00000dc000007945 */ /* 0x000fe20003800000 */
[----:B--2---:R-:W-:-:S05]  /*16240*/  VIADD R21, R2, 0xfffffffe ;  /* 0xfffffffe02157836 */ /* 0x004fca0000000000 */
[----:B------:R-:W-:-:S13]  /*16250*/  ISETP.GE.AND P0, PT, R21, R29, PT ;  /* 0x0000001d1500720c */ /* 0x000fda0003f06270 */
[----:B0-----:R-:W-:Y:S05]  /*16260*/  @!P0 BRA `(.L_x_2661) ;  /* 0x0000000c00608947 */ /* 0x001fea0003800000 */
.L_x_2674:
[----:B0-----:R-:W0:Y:S01]  /*16270*/  S2R R2, SR_TID.X ;  /* 0x0000000000027919 */ /* 0x001e220000002100 */
[----:B------:R-:W2:Y:S01]  /*16280*/  LDC R3, c[0x0][0x430] ;  /* 0x00010c00ff037b82 */ /* 0x000ea20000000800 */
[----:B------:R-:W-:Y:S02]  /*16290*/  IMAD R8, R21, 0x60, R30 ;  /* 0x0000006015087824 */ /* 0x000fe400078e021e */
[----:B------:R-:W-:Y:S01]  /*162a0*/  VIADD R18, R18, 0x1 ;  /* 0x0000000112127836 */ /* 0x000fe20000000000 */
[----:B--2---:R-:W-:Y:S02]  /*162b0*/  ISETP.NE.AND P0, PT, R3, 0x1, PT ;  /* 0x000000010300780c */ /* 0x004fe40003f05270 */
[----:B0-----:R-:W-:-:S04]  /*162c0*/  LOP3.LUT R2, R2, 0x7f, RZ, 0xc0, !PT ;  /* 0x0000007f02027812 */ /* 0x001fc800078ec0ff */
[----:B------:R-:W-:Y:S02]  /*162d0*/  SHF.R.U32.HI R4, RZ, 0x3, R2 ;  /* 0x00000003ff047819 */ /* 0x000fe40000011602 */
[----:B------:R-:W0:Y:S05]  /*162e0*/  S2R R2, SR_TID.X ;  /* 0x0000000000027919 */ /* 0x000e2a0000002100 */
[----:B------:R-:W2:Y:S08]  /*162f0*/  @P0 LDC R3, c[0x0][0x434] ;  /* 0x00010d00ff030b82 */ /* 0x000eb00000000800 */
[----:B------:R-:W3:Y:S01]  /*16300*/  @P0 LDC R7, c[0x0][0x438] ;  /* 0x00010e00ff070b82 */ /* 0x000ee20000000800 */
[----:B0-----:R-:W-:-:S05]  /*16310*/  IMAD.SHL.U32 R2, R2, 0x10, RZ ;  /* 0x0000001002027824 */ /* 0x001fca00078e00ff */
[----:B------:R-:W-:-:S04]  /*16320*/  LOP3.LUT R2, R4, 0x70, R2, 0xf8, !PT ;  /* 0x0000007004027812 */ /* 0x000fc800078ef802 */
[C---:B------:R-:W-:Y:S01]  /*16330*/  ISETP.GT.U32.AND P1, PT, R2.reuse, 0x5f, PT ;  /* 0x0000005f0200780c */ /* 0x040fe20003f24070 */
[----:B------:R-:W-:-:S04]  /*16340*/  IMAD.IADD R8, R2, 0x1, R8 ;  /* 0x0000000102087824 */ /* 0x000fc800078e0208 */
[----:B--2---:R-:W-:-:S04]  /*16350*/  @P0 IMAD.HI.U32 R2, R8, R3, RZ ;  /* 0x0000000308020227 */ /* 0x004fc800078e00ff */
[----:B------:R-:W-:Y:S01]  /*16360*/  IMAD.MOV.U32 R9, RZ, RZ, R8 ;  /* 0x000000ffff097224 */ /* 0x000fe200078e0008 */
[----:B---3--:R-:W-:-:S03]  /*16370*/  @P0 SHF.R.U32.HI R9, RZ, R7, R2 ;  /* 0x00000007ff090219 */ /* 0x008fc60000011602 */
[----:B------:R-:W0:Y:S01]  /*16380*/  @!P1 LDC.64 R4, c[0x0][0x428] ;  /* 0x00010a00ff049b82 */ /* 0x000e220000000a00 */
[----:B------:R-:W-:-:S07]  /*16390*/  @!P1 SHF.R.S32.HI R3, RZ, 0x1f, R9 ;  /* 0x0000001fff039819 */ /* 0x000fce0000011409 */
[----:B------:R-:W2:Y:S01]  /*163a0*/  @!P1 LDC.64 R6, c[0x0][0x418] ;  /* 0x00010600ff069b82 */ /* 0x000ea20000000a00 */
[----:B0-----:R-:W-:-:S04]  /*163b0*/  @!P1 IMAD R2, R31, R4, RZ ;  /* 0x000000041f029224 */ /* 0x001fc800078e02ff */
[----:B------:R-:W-:Y:S02]  /*163c0*/  @!P1 IMAD R5, R25, R5, R2 ;  /* 0x0000000519059224 */ /* 0x000fe400078e0202 */
[----:B------:R-:W-:-:S04]  /*163d0*/  @!P1 IMAD.MOV.U32 R2, RZ, RZ, R9 ;  /* 0x000000ffff029224 */ /* 0x000fc800078e0009 */
[----:B------:R-:W-:-:S04]  /*163e0*/  @!P1 IMAD.WIDE.U32 R2, R25, R4, R2 ;  /* 0x0000000419029225 */ /* 0x000fc800078e0002 */
[----:B------:R-:W-:Y:S01]  /*163f0*/  @!P1 IMAD.IADD R3, R5, 0x1, R3 ;  /* 0x0000000105039824 */ /* 0x000fe200078e0203 */
[C---:B--2---:R-:W-:Y:S01]  /*16400*/  @!P1 LEA R6, P0, R2.reuse, R6, 0x2 ;  /* 0x0000000602069211 */ /* 0x044fe200078010ff */
[----:B------:R-:W-:Y:S02]  /*16410*/  IMAD.MOV.U32 R4, RZ, RZ, RZ ;  /* 0x000000ffff047224 */ /* 0x000fe400078e00ff */
[----:B-1----:R-:W-:Y:S01]  /*16420*/  IMAD.U32 R10, RZ, RZ, UR36 ;  /* 0x00000024ff0a7e24 */ /* 0x002fe2000f8e00ff */
[----:B------:R-:W-:Y:S02]  /*16430*/  @!P1 LEA.HI.X R7, R2, R7, R3, 0x2, P0 ;  /* 0x0000000702079211 */ /* 0x000fe400000f1403 */
[----:B------:R-:W-:-:S03]  /*16440*/  ISETP.NE.AND P0, PT, R18, 0x2, PT ;  /* 0x000000021200780c */ /* 0x000fc60003f05270 */
[----:B------:R0:W5:Y:S01]  /*16450*/  @!P1 LDG.E R4, desc[UR48][R6.64] ;  /* 0x0000003006049981 */ /* 0x000162000c1e1900 */
[----:B------:R-:W-:Y:S02]  /*16460*/  ISETP.NE.AND P1, PT, R10, 0x3, PT ;  /* 0x000000030a00780c */ /* 0x000fe40003f25270 */
[----:B------:R-:W-:Y:S01]  /*16470*/  SEL R2, RZ, 0x1, P0 ;  /* 0x00000001ff027807 */ /* 0x000fe20000000000 */
[----:B------:R-:W-:Y:S01]  /*16480*/  IMAD.MOV R5, RZ, RZ, -R9 ;  /* 0x000000ffff057224 */ /* 0x000fe200078e0a09 */
[----:B------:R-:W-:Y:S05]  /*16490*/  YIELD ;  /* 0x0000000000007946 */ /* 0x000fea0003800000 */
[----:B------:R-:W-:Y:S01]  /*164a0*/  LOP3.LUT R23, R23, R2, RZ, 0x3c, !PT ;  /* 0x0000000217177212 */ /* 0x000fe200078e3cff */
[----:B------:R-:W-:Y:S01]  /*164b0*/  ULDC UR4, c[0x0][0x430] ;  /* 0x00010c0000047ab9 */ /* 0x000fe20000000800 */
[----:B------:R-:W-:Y:S01]  /*164c0*/  IMAD.MOV.U32 R2, RZ, RZ, R21 ;  /* 0x000000ffff027224 */ /* 0x000fe200078e0015 */
[----:B------:R-:W-:Y:S01]  /*164d0*/  SEL R18, R18, RZ, P0 ;  /* 0x000000ff12127207 */ /* 0x000fe20000000000 */
[----:B------:R-:W-:-:S02]  /*164e0*/  IMAD R5, R5, UR4, R8 ;  /* 0x0000000405057c24 */ /* 0x000fc4000f8e0208 */
[----:B------:R-:W-:Y:S01]  /*164f0*/  VIADD R21, R21, 0xffffffff ;  /* 0xffffffff15157836 */ /* 0x000fe20000000000 */
[----:B------:R-:W-:Y:S01]  /*16500*/  ISETP.GT.AND P2, PT, R2, R29, PT ;  /* 0x0000001d0200720c */ /* 0x000fe20003f44270 */
[----:B0-----:R-:W-:-:S12]  /*16510*/  @!P1 BRA `(.L_x_2662) ;  /* 0x0000000000049947 */ /* 0x001fd80003800000 */
[----:B------:R-:W-:Y:S01]  /*16520*/  BPT.TRAP 0x1 ;  /* 0x000000040000795c */ /* 0x000fe20000300000 */
.L_x_2662:
[----:B------:R-:W-:Y:S01]  /*16530*/  IMAD R10, R18, 0x8, R17 ;  /* 0x00000008120a7824 */ /* 0x000fe200078e0211 */
[----:B------:R-:W-:Y:S01]  /*16540*/  SHF.L.U32 R20, R23, 0x1f, RZ ;  /* 0x0000001f17147819 */ /* 0x000fe200000006ff */
[----:B------:R-:W-:Y:S01]  /*16550*/  BSSY B1, `(.L_x_2663) ;  /* 0x0000004000017945 */ /* 0x000fe20003800000 */
[----:B------:R-:W-:Y:S02]  /*16560*/  SHF.R.S32.HI R9, RZ, 0x1f, R5 ;  /* 0x0000001fff097819 */ /* 0x000fe40000011405 */
[----:B------:R-:W0:Y:S02]  /*16570*/  SYNCS.PHASECHK.TRANS64.TRYWAIT P0, [R10+URZ+0x22840], R20 ;  /* 0x022840140a0075a7 */ /* 0x000e24000800017f */
[----:B0-----:R-:W-:Y:S05]  /*16580*/  @!P0 BRA `(.L_x_2664) ;  /* 0x0000004000188947 */ /* 0x001fea0003800000 */
.L_x_2756:
[----:B------:R-:W-:Y:S05]  /*16590*/  BSYNC B1 ;  /* 0x0000000000017941 */ /* 0x000fea0003800000 */
.L_x_2663:
[----:B------:R-:W-:Y:S01]  /*165a0*/  ULDC.64 UR4, c[0x0][0x300] ;  /* 0x0000c00000047ab9 */ /* 0x000fe20000000a00 */
[----:B-1---5:R-:W-:Y:S01]  /*165b0*/  SHF.R.S32.HI R19, RZ, 0x1f, R4 ;  /* 0x0000001fff137819 */ /* 0x022fe20000011404 */
        /* <DEDUP_REMOVED lines=47> */
.L_x_2770:
        /* <DEDUP_REMOVED lines=8> */
.L_x_2666:
        /* <DEDUP_REMOVED lines=11> */
.L_x_2667:
[----:B------:R1:W-:Y:S01]  /*169e0*/  SYNCS.ARRIVE.TRANS64.A1T0 RZ, [R10+URZ+0x22830], RZ ;  /* 0x022830ff0aff79a7 */ /* 0x0003e2000810003f */
[----:B------:R-:W-:Y:S05]  /*169f0*/  @!P3 BRA `(.L_x_2668) ;  /* 0x000000000004b947 */ /* 0x000fea0003800000 */
[----:B------:R-:W-:Y:S01]  /*16a00*/  BPT.TRAP 0x1 ;  /* 0x000000040000795c */ /* 0x000fe20000300000 */
.L_x_2668:
[----:B------:R-:W2:Y:S01]  /*16a10*/  SYNCS.PHASECHK.TRANS64.TRYWAIT P0, [R10+URZ+0x22860], R20 ;  /* 0x022860140a0075a7 */ /* 0x000ea2000800017f */
[----:B------:R-:W-:Y:S04]  /*16a20*/  BSSY B1, `(.L_x_2669) ;  /* 0x0000002000017945 */ /* 0x000fe80003800000 */
[----:B--2---:R-:W-:Y:S05]  /*16a30*/  @!P0 BRA `(.L_x_2670) ;  /* 0x0000004000a08947 */ /* 0x004fea0003800000 */
.L_x_2771:
[----:B------:R-:W-:Y:S05]  /*16a40*/  BSYNC B1 ;  /* 0x0000000000017941 */ /* 0x000fea0003800000 */
.L_x_2669:
[----:B------:R-:W-:Y:S01]  /*16a50*/  ULDC.64 UR4, c[0x0][0x328] ;  /* 0x0000ca0000047ab9 */ /* 0x000fe20000000a00 */
[----:B------:R-:W-:Y:S01]  /*16a60*/  ULDC.64 UR6, c[0x0][0x318] ;  /* 0x0000c60000067ab9 */ /* 0x000fe20000000a00 */
[----:B------:R-:W-:Y:S01]  /*16a70*/  IMAD R2, R9, UR4, RZ ;  /* 0x0000000409027c24 */ /* 0x000fe2000f8e02ff */
[----:B------:R-:W-:Y:S01]  /*16a80*/  LOP3.LUT P5, RZ, R16, 0x1, RZ, 0xc0, !PT ;  /* 0x0000000110ff7812 */ /* 0x000fe200078ac0ff */
[----:B0-2---:R-:W-:Y:S01]  /*16a90*/  IMAD R20, R18, 0x6000, R28 ;  /* 0x0000600012147824 */ /* 0x005fe200078e021c */
[C---:B------:R-:W-:Y:S01]  /*16aa0*/  LOP3.LUT P4, RZ, R16.reuse, 0x10, RZ, 0xc0, !PT ;  /* 0x0000001010ff7812 */ /* 0x040fe2000788c0ff */
[C---:B------:R-:W-:Y:S01]  /*16ab0*/  IMAD R7, R5.reuse, UR5, R2 ;  /* 0x0000000505077c24 */ /* 0x040fe2000f8e0202 */
[C---:B------:R-:W-:Y:S01]  /*16ac0*/  LOP3.LUT P3, RZ, R16.reuse, 0x8, RZ, 0xc0, !PT ;  /* 0x0000000810ff7812 */ /* 0x040fe2000786c0ff */
        /* <DEDUP_REMOVED lines=58> */
.L_x_2785:
        /* <DEDUP_REMOVED lines=11> */
.L_x_2672:
        /* <DEDUP_REMOVED lines=11> */
.L_x_2673:
[----:B------:R0:W-:Y:S01]  /*16fd0*/  SYNCS.ARRIVE.TRANS64.A1T0 RZ, [R10+URZ+0x22850], RZ ;  /* 0x022850ff0aff79a7 */ /* 0x0001e2000810003f */
[----:B------:R-:W-:Y:S05]  /*16fe0*/  @P2 BRA `(.L_x_2674) ;  /* 0xfffffff000a02947 */ /* 0x000fea000383ffff */
.L_x_2661:
[----:B------:R-:W-:Y:S05]  /*16ff0*/  BSYNC B0 ;  /* 0x0000000000007941 */ /* 0x000fea0003800000 */
.L_x_2660:
        /* <DEDUP_REMOVED lines=20> */
.L_x_2676:
[----:B------:R-:W-:Y:S05]  /*17140*/  BSYNC B0 ;  /* 0x0000000000007941 */ /* 0x000fea0003800000 */
.L_x_2675:
[----:B------:R-:W-:Y:S02]  /*17150*/  SEL R18, R18, RZ, P0 ;  /* 0x000000ff12127207 */ /* 0x000fe40000000000 */
[----:B------:R-:W-:-:S07]  /*17160*/  LOP3.LUT R23, R23, R0, RZ, 0x3c, !PT ;  /* 0x0000000017177212 */ /* 0x000fce00078e3cff */
.L_x_2635:
[----:B------:R-:W-:Y:S05]  /*17170*/  BSYNC B7 ;  /* 0x0000000000077941 */ /* 0x000fea0003800000 */
.L_x_2633:
        /* <DEDUP_REMOVED lines=8> */
[----:B------:R2:W3:Y:S01]  /*17200*/  LDS.128 R24, [R17+0x228d0] ;  /* 0x0228d00011187984 */ /* 0x0004e20000000c00 */
[----:B------:R-:W-:Y:S06]  /*17210*/  BAR.ARV 0x4, 0x180 ;  /* 0x0106000000007b1d */ /* 0x000fec0000002000 */
[----:B------:R-:W-:Y:S05]  /*17220*/  BRA `(.L_x_2678) ;  /* 0x0000000c00d47947 */ /* 0x000fea0003800000 */
.L_x_2677:
        /* <DEDUP_REMOVED lines=43> */
.L_x_2795:
[----:B------:R-:W-:Y:S02]  /*174e0*/  ULDC UR4, c[0x0][0xc38] ;  /* 0x00030e0000047ab9 */ /* 0x000fe40000000800 */
[----:B------:R-:W-:-:S04]  /*174f0*/  IMAD.U32 R5, RZ, RZ, UR4 ;  /* 0x00000004ff057e24 */ /* 0x000fc8000f8e00ff */
[----:B---3--:R-:W-:-:S04]  /*17500*/  IMAD R14, R14, R5, RZ ;  /* 0x000000050e0e7224 */ /* 0x008fc800078e02ff */
[----:B------:R-:W-:-:S05]  /*17510*/  IMAD.IADD R7, R7, 0x1, R14 ;  /* 0x0000000107077824 */ /* 0x000fca00078e020e */
[----:B------:R-:W-:-:S13]  /*17520*/  ISETP.GT.AND P6, PT, R7, R0, PT ;  /* 0x000000000700720c */ /* 0x000fda0003fc4270 */
[----:B------:R-:W-:Y:S05]  /*17530*/  @P6 BRA `(.L_x_2680) ;  /* 0x0000000000a46947 */ /* 0x000fea0003800000 */
.L_x_2683:
        /* <DEDUP_REMOVED lines=35> */
.L_x_2803:
[----:B------:R-:W-:Y:S02]  /*17770*/  ULDC UR4, c[0x0][0xc38] ;  /* 0x00030e0000047ab9 */ /* 0x000fe40000000800 */
[----:B------:R-:W-:-:S04]  /*17780*/  IMAD.U32 R5, RZ, RZ, UR4 ;  /* 0x00000004ff057e24 */ /* 0x000fc8000f8e00ff */
[----:B---3--:R-:W-:-:S04]  /*17790*/  IMAD R14, R14, R5, RZ ;  /* 0x000000050e0e7224 */ /* 0x008fc800078e02ff */
[----:B------:R-:W-:-:S05]  /*177a0*/  IMAD.IADD R7, R14, 0x1, R7 ;  /* 0x000000010e077824 */ /* 0x000fca00078e0207 */
[----:B------:R-:W-:-:S13]  /*177b0*/  ISETP.GT.AND P6, PT, R7, R0, PT ;  /* 0x000000000700720c */ /* 0x000fda0003fc4270 */
[----:B------:R-:W-:Y:S05]  /*177c0*/  @!P6 BRA `(.L_x_2683) ;  /* 0xfffffffc005ce947 */ /* 0x000fea000383ffff */
.L_x_2680:
[----:B------:R-:W-:Y:S01]  /*177d0*/  IMAD.IADD R7, R7, 0x1, -R14 ;  /* 0x0000000107077824 */ /* 0x000fe200078e0a0e */
[----:B------:R-:W-:-:S03]  /*177e0*/  UMOV UR4, 0xffffffff ;  /* 0xffffffff00047882 */ /* 0x000fc60000000000 */
[----:B------:R-:W-:-:S05]  /*177f0*/  IMAD R3, R2, R5, R7 ;  /* 0x0000000502037224 */ /* 0x000fca00078e0207 */
[----:B------:R-:W-:Y:S01]  /*17800*/  ISETP.GT.AND P6, PT, R3, R0, PT ;  /* 0x000000000300720c */ /* 0x000fe20003fc4270 */
[----:B------:R-:W-:-:S12]  /*17810*/  BRA.DIV UR4, `(.L_x_2684) ;  /* 0x0000004204fc7947 */ /* 0x000fd8000b800000 */
[----:B------:R-:W-:-:S04]  /*17820*/  VOTE.ANY R3, PT, !P6 ;  /* 0x0000000000037806 */ /* 0x000fc800070e0100 */
[----:B------:R-:W3:Y:S02]  /*17830*/  POPC R12, R3 ;  /* 0x00000003000c7309 */ /* 0x000ee40000000000 */
[----:B---3--:R3:W4:Y:S01]  /*17840*/  SHFL.IDX PT, R25, R25, R12, 0x1f ;  /* 0x00001f0c19197589 */ /* 0x00872200000e0000 */
[----:B------:R-:W-:-:S03]  /*17850*/  IMAD.IADD R27, R12, 0x1, R27 ;  /* 0x000000010c1b7824 */ /* 0x000fc600078e021b */
[----:B------:R3:W0:Y:S04]  /*17860*/  SHFL.IDX PT, R4, R4, R12, 0x1f ;  /* 0x00001f0c04047589 */ /* 0x00062800000e0000 */
.L_x_2808:
[----:B------:R-:W-:-:S13]  /*17870*/  ISETP.NE.AND P0, PT, R3, RZ, PT ;  /* 0x000000ff0300720c */ /* 0x000fda0003f05270 */
[----:B------:R-:W-:Y:S05]  /*17880*/  @!P0 BRA `(.L_x_2685) ;  /* 0x0000000000108947 */ /* 0x000fea0003800000 */
[----:B------:R-:W-:Y:S01]  /*17890*/  UMOV UR4, 0xffffffff ;  /* 0xffffffff00047882 */ /* 0x000fe20000000000 */
[----:B---3--:R-:W-:Y:S02]  /*178a0*/  VIADD R12, R12, 0xffffffff ;  /* 0xffffffff0c0c7836 */ /* 0x008fe40000000000 */
[----:B------:R-:W-:Y:S05]  /*178b0*/  BRA.DIV UR4, `(.L_x_2686) ;  /* 0x0000004604307947 */ /* 0x000fea000b800000 */
[----:B------:R3:W0:Y:S02]  /*178c0*/  SHFL.IDX PT, R6, R2, R12, 0x1f ;  /* 0x00001f0c02067589 */ /* 0x00062400000e0000 */
.L_x_2685:
[----:B0-----:R-:W-:Y:S01]  /*178d0*/  ISETP.NE.AND P0, PT, R4, 0x1, PT ;  /* 0x000000010400780c */ /* 0x001fe20003f05270 */
[----:B------:R-:W-:-:S04]  /*178e0*/  IMAD R24, R6, R5, R7 ;  /* 0x0000000506187224 */ /* 0x000fc800078e0207 */
[----:B------:R-:W-:-:S08]  /*178f0*/  IMAD.IADD R0, R0, 0x1, -R24 ;  /* 0x0000000100007824 */ /* 0x000fd000078e0a18 */
[----:B------:R-:W-:Y:S05]  /*17900*/  @!P0 BRA `(.L_x_2687) ;  /* 0x0000000000dc8947 */ /* 0x000fea0003800000 */
[-C--:B----4-:R-:W-:Y:S02]  /*17910*/  IABS R6, R25.reuse ;  /* 0x0000001900067213 */ /* 0x090fe40000000000 */
[----:B------:R-:W-:Y:S02]  /*17920*/  IABS R5, R4 ;  /* 0x0000000400057213 */ /* 0x000fe40000000000 */
[----:B------:R-:W0:Y:S08]  /*17930*/  I2F.RP R7, R6 ;  /* 0x0000000600077306 */ /* 0x000e300000209400 */
[----:B------:R-:W4:Y:S08]  /*17940*/  I2F.RP R8, R5 ;  /* 0x0000000500087306 */ /* 0x000f300000209400 */
[----:B0-----:R-:W2:Y:S08]  /*17950*/  MUFU.RCP R7, R7 ;  /* 0x0000000700077308 */ /* 0x001eb00000001000 */
[----:B----4-:R-:W-:Y:S01]  /*17960*/  MUFU.RCP R8, R8 ;  /* 0x0000000800087308 */ /* 0x010fe20000001000 */
[----:B--23--:R-:W-:Y:S01]  /*17970*/  VIADD R2, R7, 0xffffffe ;  /* 0x0ffffffe07027836 */ /* 0x00cfe20000000000 */
[----:B------:R-:W-:-:S06]  /*17980*/  IABS R7, R25 ;  /* 0x0000001900077213 */ /* 0x000fcc0000000000 */
[----:B------:R0:W2:Y:S02]  /*17990*/  F2I.FTZ.U32.TRUNC.NTZ R3, R2 ;  /* 0x0000000200037305 */ /* 0x0000a4000021f000 */
[----:B0-----:R-:W-:Y:S02]  /*179a0*/  IMAD.MOV.U32 R2, RZ, RZ, RZ ;  /* 0x000000ffff027224 */ /* 0x001fe400078e00ff */
[----:B--2---:R-:W-:-:S04]  /*179b0*/  IMAD.MOV R9, RZ, RZ, -R3 ;  /* 0x000000ffff097224 */ /* 0x004fc800078e0a03 */
[----:B------:R-:W-:-:S04]  /*179c0*/  IMAD R9, R9, R6, RZ ;  /* 0x0000000609097224 */ /* 0x000fc800078e02ff */
[----:B------:R-:W-:Y:S01]  /*179d0*/  IMAD.HI.U32 R3, R3, R9, R2 ;  /* 0x0000000903037227 */ /* 0x000fe200078e0002 */
        /* <DEDUP_REMOVED lines=22> */
[----:B------:R-:W-:-:S05]  /*17b40*/  IABS R3, R7 ;  /* 0x0000000700037213 */ /* 0x000fca0000000000 */
        /* <DEDUP_REMOVED lines=9> */
[----:B------:R-:W-:-:S04]  /*17be0*/  IMAD.MOV R2, RZ, RZ, -R7 ;  /* 0x000000ffff027224 */ /* 0x000fc800078e0a07 */
[----:B------:R-:W-:Y:S02]  /*17bf0*/  IMAD R2, R25, R2, R0 ;  /* 0x0000000219027224 */ /* 0x000fe400078e0200 */
        /* <DEDUP_REMOVED lines=8> */
.L_x_2687:
[----:B--23--:R-:W0:Y:S02]  /*17c80*/  LDC.64 R2, c[0x0][0xc90] ;  /* 0x00032400ff027b82 */ /* 0x00ce240000000a00 */
[----:B0-----:R-:W-:-:S05]  /*17c90*/  IMAD.WIDE R2, R27, 0x4, R2 ;  /* 0x000000041b027825 */ /* 0x001fca00078e0202 */
[----:B------:R0:W4:Y:S02]  /*17ca0*/  LDG.E R6, desc[UR48][R2.64] ;  /* 0x0000003002067981 */ /* 0x000124000c1e1900 */
[----:B0-----:R-:W-:Y:S02]  /*17cb0*/  IMAD.MOV.U32 R2, RZ, RZ, RZ ;  /* 0x000000ffff027224 */ /* 0x001fe400078e00ff */
[----:B----4-:R-:W-:-:S05]  /*17cc0*/  IMAD R7, R25, R6, RZ ;  /* 0x0000000619077224 */ /* 0x010fca00078e02ff */
[----:B------:R-:W-:-:S04]  /*17cd0*/  IABS R4, R7 ;  /* 0x0000000700047213 */ /* 0x000fc80000000000 */
[----:B------:R-:W0:Y:S08]  /*17ce0*/  I2F.RP R8, R4 ;  /* 0x0000000400087306 */ /* 0x000e300000209400 */
        /* <DEDUP_REMOVED lines=26> */
[----:B------:R-:W-:-:S04]  /*17e90*/  VIADDMNMX R5, R3, R5, R6, PT ;  /* 0x0000000503057246 */ /* 0x000fc80003800106 */
[----:B------:R-:W-:-:S04]  /*17ea0*/  IABS R6, R5 ;  /* 0x0000000500067213 */ /* 0x000fc80000000000 */
[----:B------:R-:W0:Y:S08]  /*17eb0*/  I2F.RP R8, R6 ;  /* 0x0000000600087306 */ /* 0x000e300000209400 */
[----:B0-----:R-:W0:Y:S02]  /*17ec0*/  MUFU.RCP R8, R8 ;  /* 0x0000000800087308 */ /* 0x001e240000001000 */
[----:B0-----:R-:W-:Y:S01]  /*17ed0*/  VIADD R3, R8, 0xffffffe ;  /* 0x0ffffffe08037836 */ /* 0x001fe20000000000 */
[----:B------:R-:W-:-:S05]  /*17ee0*/  IABS R8, R5 ;  /* 0x0000000500087213 */ /* 0x000fca0000000000 */
[----:B------:R-:W0:Y:S02]  /*17ef0*/  F2I.FTZ.U32.TRUNC.NTZ R3, R3 ;  /* 0x0000000300037305 */ /* 0x000e24000021f000 */
[----:B0-----:R-:W-:-:S04]  /*17f00*/  IMAD.MOV R7, RZ, RZ, -R3 ;  /* 0x000000ffff077224 */ /* 0x001fc800078e0a03 */
[----:B------:R-:W-:-:S04]  /*17f10*/  IMAD R7, R7, R6, RZ ;  /* 0x0000000607077224 */ /* 0x000fc800078e02ff */
[----:B------:R-:W-:Y:S01]  /*17f20*/  IMAD.HI.U32 R2, R3, R7, R2 ;  /* 0x0000000703027227 */ /* 0x000fe200078e0002 */
[----:B------:R-:W-:-:S03]  /*17f30*/  IABS R7, R0 ;  /* 0x0000000000077213 */ /* 0x000fc60000000000 */
        /* <DEDUP_REMOVED lines=13> */
[----:B------:R-:W-:Y:S01]  /*18010*/  @!P1 LOP3.LUT R2, RZ, R5, RZ, 0x33, !PT ;  /* 0x00000005ff029212 */ /* 0x000fe200078e33ff */
[----:B------:R-:W-:-:S04]  /*18020*/  IMAD.MOV R5, RZ, RZ, -R5 ;  /* 0x000000ffff057224 */ /* 0x000fc800078e0a05 */
[----:B------:R-:W-:-:S07]  /*18030*/  IMAD R26, R2, R5, R3 ;  /* 0x00000005021a7224 */ /* 0x000fce00078e0203 */
.L_x_2688:
[----:B------:R-:W-:-:S05]  /*18040*/  LOP3.LUT R2, RZ, R2, RZ, 0x33, !PT ;  /* 0x00000002ff027212 */ /* 0x000fca00078e33ff */
[----:B------:R-:W-:Y:S01]  /*18050*/  IMAD.IADD R25, R25, 0x1, R2 ;  /* 0x0000000119197824 */ /* 0x000fe200078e0202 */
[----:B------:R-:W-:Y:S06]  /*18060*/  BRA `(.L_x_2689) ;  /* 0x00000000001c7947 */ /* 0x000fec0003800000 */
.L_x_2681:
[----:B------:R-:W-:Y:S01]  /*18070*/  UMOV UR4, URZ ;  /* 0x0000003f00047c82 */ /* 0x000fe20008000000 */
[----:B------:R-:W-:Y:S01]  /*18080*/  UMOV UR5, URZ ;  /* 0x0000003f00057c82 */ /* 0x000fe20008000000 */
[----:B------:R-:W-:Y:S01]  /*18090*/  ULDC UR6, c[0x0][0xc3c] ;  /* 0x00030f0000067ab9 */ /* 0x000fe20000000800 */
[----:B------:R-:W-:Y:S02]  /*180a0*/  IMAD.MOV.U32 R24, RZ, RZ, R0 ;  /* 0x000000ffff187224 */ /* 0x000fe400078e0000 */
[----:B------:R-:W-:Y:S02]  /*180b0*/  IMAD.U32 R25, RZ, RZ, UR4 ;  /* 0x00000004ff197e24 */ /* 0x000fe4000f8e00ff */
[----:B------:R-:W-:Y:S02]  /*180c0*/  IMAD.U32 R26, RZ, RZ, UR5 ;  /* 0x00000005ff1a7e24 */ /* 0x000fe4000f8e00ff */
[----:B------:R-:W-:-:S07]  /*180d0*/  IMAD.U32 R27, RZ, RZ, UR6 ;  /* 0x00000006ff1b7e24 */ /* 0x000fce000f8e00ff */
.L_x_2689:
        /* <DEDUP_REMOVED lines=10> */
.L_x_2678:
[----:B------:R-:W-:Y:S02]  /*18180*/  ULDC UR4, c[0x0][0xc3c] ;  /* 0x00030f0000047ab9 */ /* 0x000fe40000000800 */
[----:B---3--:R-:W-:-:S13]  /*18190*/  ISETP.GE.AND P0, PT, R27, UR4, PT ;  /* 0x000000041b007c0c */ /* 0x008fda000bf06270 */
[----:B------:R-:W-:Y:S05]  /*181a0*/  @!P0 BRA `(.L_x_2690) ;  /* 0xffffffb000288947 */ /* 0x000fea000383ffff */
[----:B------:R-:W-:Y:S05]  /*181b0*/  BSYNC B8 ;  /* 0x0000000000087941 */ /* 0x000fea0003800000 */
.L_x_2619:
        /* <DEDUP_REMOVED lines=12> */
.L_x_2811:
[----:B------:R-:W-:Y:S05]  /*18280*/  BSYNC B0 ;  /* 0x0000000000007941 */ /* 0x000fea0003800000 */
.L_x_2691:
[----:B------:R-:W-:-:S03]  /*18290*/  UMOV UR4, 0xffffffff ;  /* 0xffffffff00047882 */ /* 0x000fc60000000000 */
[----:B------:R-:W-:Y:S05]  /*182a0*/  BRA.DIV UR4, `(.L_x_2693) ;  /* 0x0000003a04f07947 */ /* 0x000fea000b800000 */
[----:B-1----:R-:W1:Y:S02]  /*182b0*/  S2R R0, SR_TID.X ;  /* 0x0000000000007919 */ /* 0x002e640000002100 */
[----:B-1----:R-:W-:-:S04]  /*182c0*/  SHF.R.U32.HI R0, RZ, 0x5, R0 ;  /* 0x00000005ff007819 */ /* 0x002fc80000011600 */
[----:B------:R-:W-:-:S05]  /*182d0*/  LOP3.LUT R0, R0, 0x3, RZ, 0xc0, !PT ;  /* 0x0000000300007812 */ /* 0x000fca00078ec0ff */
[----:B------:R1:W3:Y:S02]  /*182e0*/  SHFL.IDX PT, R14, R0, RZ, 0x1f ;  /* 0x00001fff000e7589 */ /* 0x0002e400000e0000 */
.L_x_2814:
[----:B---3--:R-:W-:Y:S01]  /*182f0*/  ISETP.NE.AND P0, PT, R14, RZ, PT ;  /* 0x000000ff0e00720c */ /* 0x008fe20003f05270 */
[----:B------:R-:W-:-:S12]  /*18300*/  BSSY B0, `(.L_x_2694) ;  /* 0x0000024000007945 */ /* 0x000fd80003800000 */
[----:B------:R-:W-:Y:S05]  /*18310*/  @P0 BRA `(.L_x_2695) ;  /* 0x0000000000880947 */ /* 0x000fea0003800000 */
[----:B------:R-:W-:-:S03]  /*18320*/  UMOV UR4, 0xffffffff ;  /* 0xffffffff00047882 */ /* 0x000fc60000000000 */
[----:B------:R-:W-:Y:S05]  /*18330*/  BRA.DIV UR4, `(.L_x_2696) ;  /* 0x0000003e04007947 */ /* 0x000fea000b800000 */
[----:B------:R-:W-:-:S13]  /*18340*/  ELECT P6, URZ, PT ;  /* 0x00000000003f782f */ /* 0x000fda00038c0000 */
.L_x_2817:
[----:B------:R-:W-:Y:S05]  /*18350*/  @!P6 BRA `(.L_x_2695) ;  /* 0x000000000078e947 */ /* 0x000fea0003800000 */
[----:B------:R-:W-:-:S06]  /*18360*/  ULOP3.LUT UR4, UR39, 0x2, URZ, 0xfc, !UPT ;  /* 0x0000000227047892 */ /* 0x000fcc000f8efc3f */
[----:B-1----:R-:W-:-:S05]  /*18370*/  IMAD.U32 R0, RZ, RZ, UR4 ;  /* 0x00000004ff007e24 */ /* 0x002fca000f8e00ff */
[----:B------:R-:W-:-:S13]  /*18380*/  ISETP.NE.AND P0, PT, R0, 0x3, PT ;  /* 0x000000030000780c */ /* 0x000fda0003f05270 */
[----:B------:R-:W-:Y:S05]  /*18390*/  @!P0 BRA `(.L_x_2697) ;  /* 0x0000000000048947 */ /* 0x000fea0003800000 */
[----:B------:R-:W-:Y:S01]  /*183a0*/  BPT.TRAP 0x1 ;  /* 0x000000040000795c */ /* 0x000fe20000300000 */
.L_x_2697:
[C---:B------:R-:W-:Y:S01]  /*183b0*/  IMAD R3, R18.reuse, 0x8, R5 ;  /* 0x0000000812037824 */ /* 0x040fe200078e0205 */
[----:B------:R-:W-:Y:S01]  /*183c0*/  SHF.L.U32 R2, R23, 0x1f, RZ ;  /* 0x0000001f17027819 */ /* 0x000fe200000006ff */
[----:B------:R-:W-:-:S03]  /*183d0*/  VIADD R18, R18, 0x1 ;  /* 0x0000000112127836 */ /* 0x000fc60000000000 */
[----:B------:R-:W1:Y:S02]  /*183e0*/  SYNCS.PHASECHK.TRANS64.TRYWAIT P1, [R3+URZ+0x22840], R2 ;  /* 0x02284002030075a7 */ /* 0x000e64000802017f */
[----:B------:R-:W-:-:S04]  /*183f0*/  ISETP.NE.AND P2, PT, R18, 0x2, PT ;  /* 0x000000021200780c */ /* 0x000fc80003f45270 */
[----:B------:R-:W-:Y:S01]  /*18400*/  SEL R0, RZ, 0x1, P2 ;  /* 0x00000001ff007807 */ /* 0x000fe20001000000 */
[----:B-1----:R-:W-:Y:S08]  /*18410*/  @!P1 BRA `(.L_x_2698) ;  /* 0x0000003800e89947 */ /* 0x002ff00003800000 */
.L_x_2818:
[----:B------:R-:W-:Y:S02]  /*18420*/  SEL R18, R18, RZ, P2 ;  /* 0x000000ff12127207 */ /* 0x000fe40001000000 */
[----:B------:R-:W-:Y:S01]  /*18430*/  LOP3.LUT R0, R23, R0, RZ, 0x3c, !PT ;  /* 0x0000000017007212 */ /* 0x000fe200078e3cff */
[----:B------:R-:W-:Y:S06]  /*18440*/  @!P0 BRA `(.L_x_2699) ;  /* 0x0000000000048947 */ /* 0x000fec0003800000 */
[----:B------:R-:W-:Y:S01]  /*18450*/  BPT.TRAP 0x1 ;  /* 0x000000040000795c */ /* 0x000fe20000300000 */
.L_x_2699:
[----:B------:R-:W-:Y:S01]  /*18460*/  IMAD R5, R18, 0x8, R5 ;  /* 0x0000000812057824 */ /* 0x000fe200078e0205 */
[----:B------:R-:W-:-:S04]  /*18470*/  SHF.L.U32 R0, R0, 0x1f, RZ ;  /* 0x0000001f00007819 */ /* 0x000fc800000006ff */
[----:B------:R-:W3:Y:S02]  /*18480*/  SYNCS.PHASECHK.TRANS64.TRYWAIT P1, [R5+URZ+0x22840], R0 ;  /* 0x02284000050075a7 */ /* 0x000ee4000802017f */
[----:B---3--:R-:W-:Y:S05]  /*18490*/  @!P1 BRA `(.L_x_2700) ;  /* 0x0000003800dc9947 */ /* 0x008fea0003800000 */
.L_x_2819:
[----:B------:R-:W-:Y:S05]  /*184a0*/  @!P0 BRA `(.L_x_2701) ;  /* 0x0000000000048947 */ /* 0x000fea0003800000 */
[----:B------:R-:W-:Y:S01]  /*184b0*/  BPT.TRAP 0x1 ;  /* 0x000000040000795c */ /* 0x000fe20000300000 */
.L_x_2701:
[----:B------:R-:W5:Y:S02]  /*184c0*/  SYNCS.PHASECHK.TRANS64.TRYWAIT P1, [R3+URZ+0x22860], R2 ;  /* 0x02286002030075a7 */ /* 0x000f64000802017f */
[----:B-----5:R-:W-:Y:S05]  /*184d0*/  @!P1 BRA `(.L_x_2702) ;  /* 0x0000003800e09947 */ /* 0x020fea0003800000 */
.L_x_2820:
[----:B------:R-:W-:Y:S05]  /*184e0*/  @!P0 BRA `(.L_x_2703) ;  /* 0x0000000000048947 */ /* 0x000fea0003800000 */
[----:B------:R-:W-:Y:S01]  /*184f0*/  BPT.TRAP 0x1 ;  /* 0x000000040000795c */ /* 0x000fe20000300000 */
.L_x_2703:
[----:B------:R0:W0:Y:S02]  /*18500*/  SYNCS.PHASECHK.TRANS64.TRYWAIT P0, [R5+URZ+0x22860], R0 ;  /* 0x02286000050075a7 */ /* 0x000024000800017f */
[----:B0-----:R-:W-:Y:S05]  /*18510*/  @!P0 NANOSLEEP.SYNCS 0x989680 ;  /* 0x009896800000895d */ /* 0x001fea0003900000 */
[----:B------:R-:W0:Y:S02]  /*18520*/  @!P0 SYNCS.PHASECHK.TRANS64 P0, [R5+URZ+0x22860], R0 ;  /* 0x02286000050085a7 */ /* 0x000e24000800007f */
[----:B0-----:R-:W-:Y:S05]  /*18530*/  @!P0 BRA `(.L_x_2703) ;  /* 0xfffffffc00f08947 */ /* 0x001fea000383ffff */
.L_x_2695:
[----:B------:R-:W-:Y:S05]  /*18540*/  BSYNC B0 ;  /* 0x0000000000007941 */ /* 0x000fea0003800000 */
.L_x_2694:
[----:B------:R-:W-:Y:S05]  /*18550*/  EXIT ;  /* 0x000000000000794d */ /* 0x000fea0003800000 */
.L_x_2510:
[----:B0-----:R0:W1:Y:S02]  /*18560*/  SYNCS.PHASECHK.TRANS64.TRYWAIT P0, [R6+URZ+0x22800], R3 ;  /* 0x02280003060075a7 */ /* 0x001064000800017f */
[----:B-1----:R-:W-:Y:S05]  /*18570*/  @!P0 NANOSLEEP.SYNCS 0x989680 ;  /* 0x009896800000895d */ /* 0x002fea0003900000 */
[----:B------:R-:W1:Y:S02]  /*18580*/  @!P0 SYNCS.PHASECHK.TRANS64 P0, [R6+URZ+0x22800], R3 ;  /* 0x02280003060085a7 */ /* 0x000e64000800007f */
[----:B-1----:R-:W-:Y:S05]  /*18590*/  @!P0 BRA `(.L_x_2510) ;  /* 0xfffffffc00f08947 */ /* 0x002fea000383ffff */
[----:B------:R-:W-:Y:S05]  /*185a0*/  BRA `(.L_x_2704) ;  /* 0xfffffe9c00807947 */ /* 0x000fea000383ffff */
.L_x_2514:
[----:B0-----:R-:W-:-:S04]  /*185b0*/  IMAD.U32 R3, RZ, RZ, UR22 ;  /* 0x00000016ff037e24 */ /* 0x001fc8000f8e00ff */
[----:B------:R0:W2:Y:S03]  /*185c0*/  SYNCS.PHASECHK.TRANS64.TRYWAIT P1, [R3+URZ+0x22830], R8 ;  /* 0x02283008030075a7 */ /* 0x0000a6000802017f */
[----:B--2---:R-:W-:Y:S05]  /*185d0*/  @!P1 NANOSLEEP.SYNCS 0x989680 ;  /* 0x009896800000995d */ /* 0x004fea0003900000 */
[----:B------:R-:W2:Y:S02]  /*185e0*/  @!P1 SYNCS.PHASECHK.TRANS64 P1, [R3+URZ+0x22830], R8 ;  /* 0x02283008030095a7 */ /* 0x000ea4000802007f */
[----:B--2---:R-:W-:Y:S05]  /*185f0*/  @!P1 BRA `(.L_x_2514) ;  /* 0xfffffffc00ec9947 */ /* 0x004fea000383ffff */
[----:B------:R-:W-:Y:S05]  /*18600*/  BRA `(.L_x_2513) ;  /* 0xfffffe9c00a87947 */ /* 0x000fea000383ffff */
.L_x_2527:
[----:B-1----:R-:W-:-:S04]  /*18610*/  IMAD.U32 R9, RZ, RZ, UR22 ;  /* 0x00000016ff097e24 */ /* 0x002fc8000f8e00ff */
[----:B------:R1:W2:Y:S03]  /*18620*/  SYNCS.PHASECHK.TRANS64.TRYWAIT P1, [R9+URZ+0x22850], R8 ;  /* 0x02285008090075a7 */ /* 0x0002a6000802017f */
[----:B--2---:R-:W-:Y:S05]  /*18630*/  @!P1 NANOSLEEP.SYNCS 0x989680 ;  /* 0x009896800000995d */ /* 0x004fea0003900000 */
[----:B------:R-:W2:Y:S02]  /*18640*/  @!P1 SYNCS.PHASECHK.TRANS64 P1, [R9+URZ+0x22850], R8 ;  /* 0x02285008090095a7 */ /* 0x000ea4000802007f */
[----:B--2---:R-:W-:Y:S05]  /*18650*/  @!P1 BRA `(.L_x_2527) ;  /* 0xfffffffc00ec9947 */ /* 0x004fea000383ffff */
[----:B------:R-:W-:Y:S05]  /*18660*/  BRA `(.L_x_2526) ;  /* 0xfffffec000587947 */ /* 0x000fea000383ffff */
.L_x_2536:
[----:B-1----:R-:W-:-:S04]  /*18670*/  IMAD.U32 R4, RZ, RZ, UR26 ;  /* 0x0000001aff047e24 */ /* 0x002fc8000f8e00ff */
[----:B------:R1:W2:Y:S03]  /*18680*/  SYNCS.PHASECHK.TRANS64.TRYWAIT P1, [R4+URZ+0x22830], R7 ;  /* 0x02283007040075a7 */ /* 0x0002a6000802017f */
[----:B--2---:R-:W-:Y:S05]  /*18690*/  @!P1 NANOSLEEP.SYNCS 0x989680 ;  /* 0x009896800000995d */ /* 0x004fea0003900000 */
[----:B------:R-:W2:Y:S02]  /*186a0*/  @!P1 SYNCS.PHASECHK.TRANS64 P1, [R4+URZ+0x22830], R7 ;  /* 0x02283007040095a7 */ /* 0x000ea4000802007f */
[----:B--2---:R-:W-:Y:S05]  /*186b0*/  @!P1 BRA `(.L_x_2536) ;  /* 0xfffffffc00ec9947 */ /* 0x004fea000383ffff */
[----:B------:R-:W-:Y:S05]  /*186c0*/  BRA `(.L_x_2535) ;  /* 0xfffffec8000c7947 */ /* 0x000fea000383ffff */
.L_x_2549:
[----:B---3--:R-:W-:-:S04]  /*186d0*/  IMAD.U32 R8, RZ, RZ, UR26 ;  /* 0x0000001aff087e24 */ /* 0x008fc8000f8e00ff */
[----:B------:R3:W4:Y:S03]  /*186e0*/  SYNCS.PHASECHK.TRANS64.TRYWAIT P1, [R8+URZ+0x22850], R7 ;  /* 0x02285007080075a7 */ /* 0x000726000802017f */
[----:B----4-:R-:W-:Y:S05]  /*186f0*/  @!P1 NANOSLEEP.SYNCS 0x989680 ;  /* 0x009896800000995d */ /* 0x010fea0003900000 */
[----:B------:R-:W4:Y:S02]  /*18700*/  @!P1 SYNCS.PHASECHK.TRANS64 P1, [R8+URZ+0x22850], R7 ;  /* 0x02285007080095a7 */ /* 0x000f24000802007f */
[----:B----4-:R-:W-:Y:S05]  /*18710*/  @!P1 BRA `(.L_x_2549) ;  /* 0xfffffffc00ec9947 */ /* 0x010fea000383ffff */
[----:B------:R-:W-:Y:S05]  /*18720*/  BRA `(.L_x_2548) ;  /* 0xfffffef000dc7947 */ /* 0x000fea000383ffff */
.L_x_2559:
[----:B-12---:R-:W-:-:S04]  /*18730*/  IMAD.U32 R3, RZ, RZ, UR24 ;  /* 0x00000018ff037e24 */ /* 0x006fc8000f8e00ff */
[----:B------:R1:W2:Y:S03]  /*18740*/  SYNCS.PHASECHK.TRANS64.TRYWAIT P2, [R3+URZ+0x22830], R6 ;  /* 0x02283006030075a7 */ /* 0x0002a6000804017f */
[----:B--2---:R-:W-:Y:S05]  /*18750*/  @!P2 NANOSLEEP.SYNCS 0x989680 ;  /* 0x009896800000a95d */ /* 0x004fea0003900000 */
[----:B------:R-:W2:Y:S02]  /*18760*/  @!P2 SYNCS.PHASECHK.TRANS64 P2, [R3+URZ+0x22830], R6 ;  /* 0x022830060300a5a7 */ /* 0x000ea4000804007f */
[----:B--2---:R-:W-:Y:S05]  /*18770*/  @!P2 BRA `(.L_x_2559) ;  /* 0xfffffffc00eca947 */ /* 0x004fea000383ffff */
[----:B------:R-:W-:Y:S05]  /*18780*/  BRA `(.L_x_2558) ;  /* 0xfffffef8009c7947 */ /* 0x000fea000383ffff */
.L_x_2564:
[----:B---3--:R-:W-:-:S04]  /*18790*/  IMAD.U32 R9, RZ, RZ, UR24 ;  /* 0x00000018ff097e24 */ /* 0x008fc8000f8e00ff */
[----:B------:R3:W4:Y:S03]  /*187a0*/  SYNCS.PHASECHK.TRANS64.TRYWAIT P2, [R9+URZ+0x22850], R6 ;  /* 0x02285006090075a7 */ /* 0x000726000804017f */
[----:B----4-:R-:W-:Y:S05]  /*187b0*/  @!P2 NANOSLEEP.SYNCS 0x989680 ;  /* 0x009896800000a95d */ /* 0x010fea0003900000 */
[----:B------:R-:W4:Y:S02]  /*187c0*/  @!P2 SYNCS.PHASECHK.TRANS64 P2, [R9+URZ+0x22850], R6 ;  /* 0x022850060900a5a7 */ /* 0x000f24000804007f */
[----:B----4-:R-:W-:Y:S05]  /*187d0*/  @!P2 BRA `(.L_x_2564) ;  /* 0xfffffffc00eca947 */ /* 0x010fea000383ffff */
[----:B------:R-:W-:Y:S05]  /*187e0*/  BRA `(.L_x_2563) ;  /* 0xffffff1000bc7947 */ /* 0x000fea000383ffff */
.L_x_2571:
[----:B---3--:R-:W-:-:S04]  /*187f0*/  IMAD.U32 R4, RZ, RZ, UR23 ;  /* 0x00000017ff047e24 */ /* 0x008fc8000f8e00ff */
[----:B------:R3:W4:Y:S03]  /*18800*/  SYNCS.PHASECHK.TRANS64.TRYWAIT P1, [R4+URZ+0x22830], R7 ;  /* 0x02283007040075a7 */ /* 0x000726000802017f */
[----:B----4-:R-:W-:Y:S05]  /*18810*/  @!P1 NANOSLEEP.SYNCS 0x989680 ;  /* 0x009896800000995d */ /* 0x010fea0003900000 */
[----:B------:R-:W4:Y:S02]  /*18820*/  @!P1 SYNCS.PHASECHK.TRANS64 P1, [R4+URZ+0x22830], R7 ;  /* 0x02283007040095a7 */ /* 0x000f24000802007f */
[----:B----4-:R-:W-:Y:S05]  /*18830*/  @!P1 BRA `(.L_x_2571) ;  /* 0xfffffffc00ec9947 */ /* 0x010fea000383ffff */
[----:B------:R-:W-:Y:S05]  /*18840*/  BRA `(.L_x_2570) ;  /* 0xffffff1400d47947 */ /* 0x000fea000383ffff */
.L_x_2584:
[----:B---3--:R-:W-:-:S04]  /*18850*/  IMAD.U32 R8, RZ, RZ, UR23 ;  /* 0x00000017ff087e24 */ /* 0x008fc8000f8e00ff */
[----:B------:R3:W4:Y:S03]  /*18860*/  SYNCS.PHASECHK.TRANS64.TRYWAIT P1, [R8+URZ+0x22850], R7 ;  /* 0x02285007080075a7 */ /* 0x000726000802017f */
[----:B----4-:R-:W-:Y:S05]  /*18870*/  @!P1 NANOSLEEP.SYNCS 0x989680 ;  /* 0x009896800000995d */ /* 0x010fea0003900000 */
[----:B------:R-:W4:Y:S02]  /*18880*/  @!P1 SYNCS.PHASECHK.TRANS64 P1, [R8+URZ+0x22850], R7 ;  /* 0x02285007080095a7 */ /* 0x000f24000802007f */
[----:B----4-:R-:W-:Y:S05]  /*18890*/  @!P1 BRA `(.L_x_2584) ;  /* 0xfffffffc00ec9947 */ /* 0x010fea000383ffff */
[----:B------:R-:W-:Y:S05]  /*188a0*/  BRA `(.L_x_2583) ;  /* 0xffffff4000a47947 */ /* 0x000fea000383ffff */
.L_x_2641:
        /* <DEDUP_REMOVED lines=11> */
.L_x_2706:
[----:B------:R-:W-:Y:S05]  /*18960*/  BSYNC B0 ;  /* 0x0000000000007941 */ /* 0x000fea0003800000 */
.L_x_2705:
[----:B------:R-:W-:Y:S05]  /*18970*/  BRA `(.L_x_2707) ;  /* 0xffffffb800b87947 */ /* 0x000fea000383ffff */
.L_x_2644:
[----:B0-----:R0:W1:Y:S02]  /*18980*/  SYNCS.PHASECHK.TRANS64.TRYWAIT P0, [R19+URZ+0x22840], R0 ;  /* 0x02284000130075a7 */ /* 0x001064000800017f */
[----:B-1----:R-:W-:Y:S05]  /*18990*/  @!P0 NANOSLEEP.SYNCS 0x989680 ;  /* 0x009896800000895d */ /* 0x002fea0003900000 */
[----:B------:R-:W1:Y:S02]  /*189a0*/  @!P0 SYNCS.PHASECHK.TRANS64 P0, [R19+URZ+0x22840], R0 ;  /* 0x02284000130085a7 */ /* 0x000e64000800007f */
[----:B-1----:R-:W-:Y:S05]  /*189b0*/  @!P0 BRA `(.L_x_2644) ;  /* 0xfffffffc00f08947 */ /* 0x002fea000383ffff */
[----:B------:R-:W-:Y:S05]  /*189c0*/  BRA `(.L_x_2708) ;  /* 0xffffffbc00547947 */ /* 0x000fea000383ffff */
.L_x_2645:
        /* <DEDUP_REMOVED lines=8> */
.L_x_2710:
[----:B------:R-:W-:Y:S05]  /*18a50*/  BSYNC B0 ;  /* 0x0000000000007941 */ /* 0x000fea0003800000 */
.L_x_2709:
        /* <DEDUP_REMOVED lines=9> */
.L_x_2711:
[----:B------:R-:W-:Y:S02]  /*18af0*/  IMAD.MOV.U32 R13, RZ, RZ, R4 ;  /* 0x000000ffff0d7224 */ /* 0x000fe400078e0004 */
[----:B------:R-:W-:Y:S02]  /*18b00*/  IMAD.MOV.U32 R12, RZ, RZ, 0x1 ;  /* 0x00000001ff0c7424 */ /* 0x000fe400078e00ff */
[----:B------:R-:W-:-:S07]  /*18b10*/  IMAD.MOV.U32 R3, RZ, RZ, R14 ;  /* 0x000000ffff037224 */ /* 0x000fce00078e000e */
[----:B------:R-:W-:Y:S05]  /*18b20*/  WARPSYNC.COLLECTIVE R15, `(.L_x_2712) ;  /* 0x000000000f087348 */ /* 0x000fea0003c00000 */
[----:B------:R0:W1:Y:S02]  /*18b30*/  SHFL.IDX P6, R14, R13, R12, R11 ;  /* 0x0000000c0d0e7389 */ /* 0x00006400000c000b */
[----:B01----:R-:W-:Y:S01]  /*18b40*/  ENDCOLLECTIVE ;  /* 0x000000000000791b */ /* 0x003fe20003800000 */
.L_x_2712:
        /* <DEDUP_REMOVED lines=15> */
.L_x_2713:
[----:B------:R-:W-:Y:S02]  /*18c40*/  @P0 IMAD R6, R5, 0x2, R17 ;  /* 0x0000000205060824 */ /* 0x000fe400078e0211 */
[----:B------:R-:W-:Y:S02]  /*18c50*/  IMAD.MOV.U32 R13, RZ, RZ, R4 ;  /* 0x000000ffff0d7224 */ /* 0x000fe400078e0004 */
[----:B------:R-:W-:Y:S02]  /*18c60*/  IMAD.MOV.U32 R12, RZ, RZ, 0x2 ;  /* 0x00000002ff0c7424 */ /* 0x000fe400078e00ff */
[----:B------:R-:W-:-:S07]  /*18c70*/  IMAD.MOV.U32 R3, RZ, RZ, R14 ;  /* 0x000000ffff037224 */ /* 0x000fce00078e000e */
[----:B------:R-:W-:Y:S05]  /*18c80*/  WARPSYNC.COLLECTIVE R15, `(.L_x_2714) ;  /* 0x000000000f087348 */ /* 0x000fea0003c00000 */
[----:B------:R0:W1:Y:S02]  /*18c90*/  SHFL.IDX P6, R14, R13, R12, R11 ;  /* 0x0000000c0d0e7389 */ /* 0x00006400000c000b */
[----:B01----:R-:W-:Y:S01]  /*18ca0*/  ENDCOLLECTIVE ;  /* 0x000000000000791b */ /* 0x003fe20003800000 */
.L_x_2714:
        /* <DEDUP_REMOVED lines=15> */
.L_x_2715:
[----:B------:R-:W-:Y:S02]  /*18da0*/  @P0 IMAD R6, R5, 0x2, R17 ;  /* 0x0000000205060824 */ /* 0x000fe400078e0211 */
[----:B------:R-:W-:Y:S02]  /*18db0*/  IMAD.MOV.U32 R13, RZ, RZ, R4 ;  /* 0x000000ffff0d7224 */ /* 0x000fe400078e0004 */
[----:B------:R-:W-:Y:S02]  /*18dc0*/  IMAD.MOV.U32 R12, RZ, RZ, 0x3 ;  /* 0x00000003ff0c7424 */ /* 0x000fe400078e00ff */
[----:B------:R-:W-:-:S07]  /*18dd0*/  IMAD.MOV.U32 R3, RZ, RZ, R14 ;  /* 0x000000ffff037224 */ /* 0x000fce00078e000e */
[----:B------:R-:W-:Y:S05]  /*18de0*/  WARPSYNC.COLLECTIVE R15, `(.L_x_2716) ;  /* 0x000000000f087348 */ /* 0x000fea0003c00000 */
[----:B------:R0:W1:Y:S02]  /*18df0*/  SHFL.IDX P6, R14, R13, R12, R11 ;  /* 0x0000000c0d0e7389 */ /* 0x00006400000c000b */
[----:B01----:R-:W-:Y:S01]  /*18e00*/  ENDCOLLECTIVE ;  /* 0x000000000000791b */ /* 0x003fe20003800000 */
.L_x_2716:
        /* <DEDUP_REMOVED lines=15> */
.L_x_2717:
[----:B------:R-:W-:Y:S02]  /*18f00*/  @P0 IMAD R6, R5, 0x2, R17 ;  /* 0x0000000205060824 */ /* 0x000fe400078e0211 */
[----:B------:R-:W-:Y:S02]  /*18f10*/  IMAD.MOV.U32 R13, RZ, RZ, R4 ;  /* 0x000000ffff0d7224 */ /* 0x000fe400078e0004 */
[----:B------:R-:W-:Y:S02]  /*18f20*/  IMAD.MOV.U32 R12, RZ, RZ, 0x4 ;  /* 0x00000004ff0c7424 */ /* 0x000fe400078e00ff */
[----:B------:R-:W-:-:S07]  /*18f30*/  IMAD.MOV.U32 R3, RZ, RZ, R14 ;  /* 0x000000ffff037224 */ /* 0x000fce00078e000e */
[----:B------:R-:W-:Y:S05]  /*18f40*/  WARPSYNC.COLLECTIVE R15, `(.L_x_2718) ;  /* 0x000000000f087348 */ /* 0x000fea0003c00000 */
[----:B------:R0:W1:Y:S02]  /*18f50*/  SHFL.IDX P6, R14, R13, R12, R11 ;  /* 0x0000000c0d0e7389 */ /* 0x00006400000c000b */
[----:B01----:R-:W-:Y:S01]  /*18f60*/  ENDCOLLECTIVE ;  /* 0x000000000000791b */ /* 0x003fe20003800000 */
.L_x_2718:
        /* <DEDUP_REMOVED lines=15> */
.L_x_2719:
[----:B------:R-:W-:Y:S02]  /*19060*/  @P0 IMAD R6, R5, 0x2, R17 ;  /* 0x0000000205060824 */ /* 0x000fe400078e0211 */
[----:B------:R-:W-:Y:S02]  /*19070*/  IMAD.MOV.U32 R13, RZ, RZ, R4 ;  /* 0x000000ffff0d7224 */ /* 0x000fe400078e0004 */
[----:B------:R-:W-:Y:S02]  /*19080*/  IMAD.MOV.U32 R12, RZ, RZ, 0x5 ;  /* 0x00000005ff0c7424 */ /* 0x000fe400078e00ff */
[----:B------:R-:W-:-:S07]  /*19090*/  IMAD.MOV.U32 R3, RZ, RZ, R14 ;  /* 0x000000ffff037224 */ /* 0x000fce00078e000e */
[----:B------:R-:W-:Y:S05]  /*190a0*/  WARPSYNC.COLLECTIVE R15, `(.L_x_2720) ;  /* 0x000000000f087348 */ /* 0x000fea0003c00000 */
[----:B------:R0:W1:Y:S02]  /*190b0*/  SHFL.IDX P6, R14, R13, R12, R11 ;  /* 0x0000000c0d0e7389 */ /* 0x00006400000c000b */
[----:B01----:R-:W-:Y:S01]  /*190c0*/  ENDCOLLECTIVE ;  /* 0x000000000000791b */ /* 0x003fe20003800000 */
.L_x_2720:
        /* <DEDUP_REMOVED lines=10> */
.L_x_2721:
[----:B------:R-:W-:Y:S01]  /*19170*/  @!PT LDS RZ, [RZ] ;  /* 0x00000000fffff984 */ /* 0x000fe20000000800 */
[----:B------:R-:W-:Y:S01]  /*19180*/  @!PT LDS RZ, [RZ] ;  /* 0x00000000fffff984 */ /* 0x000fe20000000800 */
[----:B------:R-:W-:Y:S01]  /*19190*/  @!PT LDS RZ, [RZ] ;  /* 0x00000000fffff984 */ /* 0x000fe20000000800 */
[----:B------:R1:W-:Y:S01]  /*191a0*/  @P0 LDGSTS.E.BYPASS.LTC128B.128 [R6+0x1e400], desc[UR48][R2.64], !P2 ;  /* 0x1e40000002060fae */ /* 0x0003e2000d101d70 */
[----:B------:R-:W-:Y:S01]  /*191b0*/  IMAD.MOV.U32 R0, RZ, RZ, R14 ;  /* 0x000000ffff007224 */ /* 0x000fe200078e000e */
[----:B------:R-:W-:Y:S06]  /*191c0*/  BRA `(.L_x_2722) ;  /* 0xffffffb800b47947 */ /* 0x000fec000383ffff */
.L_x_2650:
[----:B------:R-:W-:Y:S02]  /*191d0*/  IMAD.MOV.U32 R13, RZ, RZ, R4 ;  /* 0x000000ffff0d7224 */ /* 0x000fe400078e0004 */
[----:B------:R-:W-:Y:S02]  /*191e0*/  IMAD.MOV.U32 R12, RZ, RZ, RZ ;  /* 0x000000ffff0c7224 */ /* 0x000fe400078e00ff */
[----:B------:R-:W-:Y:S02]  /*191f0*/  IMAD.MOV.U32 R11, RZ, RZ, 0x181f ;  /* 0x0000181fff0b7424 */ /* 0x000fe400078e00ff */
[----:B------:R-:W-:Y:S02]  /*19200*/  IMAD.MOV.U32 R15, RZ, RZ, -0x1 ;  /* 0xffffffffff0f7424 */ /* 0x000fe400078e00ff */
[----:B------:R-:W-:Y:S02]  /*19210*/  IMAD R35, R35, R6, RZ ;  /* 0x0000000623237224 */ /* 0x000fe400078e02ff */
[----:B------:R-:W-:-:S07]  /*19220*/  IMAD.IADD R33, R8, 0x1, R33 ;  /* 0x0000000108217824 */ /* 0x000fce00078e0221 */
[----:B-1----:R-:W-:Y:S05]  /*19230*/  WARPSYNC.COLLECTIVE R15, `(.L_x_2723) ;  /* 0x000000000f087348 */ /* 0x002fea0003c00000 */
[----:B------:R0:W2:Y:S02]  /*19240*/  SHFL.IDX P6, R14, R13, R12, R11 ;  /* 0x0000000c0d0e7389 */ /* 0x0000a400000c000b */
[----:B012---:R-:W-:Y:S01]  /*19250*/  ENDCOLLECTIVE ;  /* 0x000000000000791b */ /* 0x007fe20003800000 */
.L_x_2723:
[C---:B------:R-:W-:Y:S01]  /*19260*/  VIADD R6, R33.reuse, 0x10 ;  /* 0x0000001021067836 */ /* 0x040fe20000000000 */
[----:B------:R-:W-:Y:S01]  /*19270*/  ISETP.GE.AND P0, PT, R33, R35, PT ;  /* 0x000000232100720c */ /* 0x000fe20003f06270 */
[----:B------:R-:W-:Y:S02]  /*19280*/  IMAD.MOV.U32 R13, RZ, RZ, R0 ;  /* 0x000000ffff0d7224 */ /* 0x000fe400078e0000 */
[----:B------:R-:W-:-:S10]  /*19290*/  IMAD.MOV.U32 R2, RZ, RZ, R14 ;  /* 0x000000ffff027224 */ /* 0x000fd400078e000e */
[----:B------:R-:W-:Y:S05]  /*192a0*/  WARPSYNC.COLLECTIVE R15, `(.L_x_2724) ;  /* 0x000000000f087348 */ /* 0x000fea0003c00000 */
[----:B------:R0:W1:Y:S02]  /*192b0*/  SHFL.IDX P6, R14, R13, R12, R11 ;  /* 0x0000000c0d0e7389 */ /* 0x00006400000c000b */
[----:B01----:R-:W-:Y:S01]  /*192c0*/  ENDCOLLECTIVE ;  /* 0x000000000000791b */ /* 0x003fe20003800000 */
.L_x_2724:
[----:B------:R-:W-:Y:S02]  /*192d0*/  IMAD.MOV.U32 R13, RZ, RZ, R4 ;  /* 0x000000ffff0d7224 */ /* 0x000fe400078e0004 */
[----:B------:R-:W-:Y:S02]  /*192e0*/  IMAD.MOV.U32 R12, RZ, RZ, 0x1 ;  /* 0x00000001ff0c7424 */ /* 0x000fe400078e00ff */
[----:B------:R-:W-:-:S07]  /*192f0*/  IMAD.MOV.U32 R3, RZ, RZ, R14 ;  /* 0x000000ffff037224 */ /* 0x000fce00078e000e */
[----:B------:R-:W-:Y:S05]  /*19300*/  WARPSYNC.COLLECTIVE R15, `(.L_x_2725) ;  /* 0x000000000f087348 */ /* 0x000fea0003c00000 */
[----:B------:R0:W1:Y:S02]  /*19310*/  SHFL.IDX P6, R14, R13, R12, R11 ;  /* 0x0000000c0d0e7389 */ /* 0x00006400000c000b */
[----:B01----:R-:W-:Y:S01]  /*19320*/  ENDCOLLECTIVE ;  /* 0x000000000000791b */ /* 0x003fe20003800000 */
.L_x_2725:
        /* <DEDUP_REMOVED lines=15> */
.L_x_2726:
[----:B------:R-:W-:Y:S02]  /*19420*/  IMAD.MOV.U32 R13, RZ, RZ, R4 ;  /* 0x000000ffff0d7224 */ /* 0x000fe400078e0004 */
[----:B------:R-:W-:Y:S02]  /*19430*/  IMAD.MOV.U32 R12, RZ, RZ, 0x2 ;  /* 0x00000002ff0c7424 */ /* 0x000fe400078e00ff */
[----:B------:R-:W-:-:S07]  /*19440*/  IMAD.MOV.U32 R3, RZ, RZ, R14 ;  /* 0x000000ffff037224 */ /* 0x000fce00078e000e */
[----:B------:R-:W-:Y:S05]  /*19450*/  WARPSYNC.COLLECTIVE R15, `(.L_x_2727) ;  /* 0x000000000f087348 */ /* 0x000fea0003c00000 */
[----:B------:R0:W1:Y:S02]  /*19460*/  SHFL.IDX P6, R14, R13, R12, R11 ;  /* 0x0000000c0d0e7389 */ /* 0x00006400000c000b */
[----:B01----:R-:W-:Y:S01]  /*19470*/  ENDCOLLECTIVE ;  /* 0x000000000000791b */ /* 0x003fe20003800000 */
.L_x_2727:
        /* <DEDUP_REMOVED lines=16> */
.L_x_2728:
[----:B------:R-:W-:Y:S02]  /*19580*/  IMAD.MOV.U32 R13, RZ, RZ, R4 ;  /* 0x000000ffff0d7224 */ /* 0x000fe400078e0004 */
[----:B------:R-:W-:Y:S02]  /*19590*/  IMAD.MOV.U32 R12, RZ, RZ, 0x3 ;  /* 0x00000003ff0c7424 */ /* 0x000fe400078e00ff */
[----:B------:R-:W-:-:S07]  /*195a0*/  IMAD.MOV.U32 R3, RZ, RZ, R14 ;  /* 0x000000ffff037224 */ /* 0x000fce00078e000e */
[----:B------:R-:W-:Y:S05]  /*195b0*/  WARPSYNC.COLLECTIVE R15, `(.L_x_2729) ;  /* 0x000000000f087348 */ /* 0x000fea0003c00000 */
[----:B------:R0:W1:Y:S02]  /*195c0*/  SHFL.IDX P6, R14, R13, R12, R11 ;  /* 0x0000000c0d0e7389 */ /* 0x00006400000c000b */
[----:B01----:R-:W-:Y:S01]  /*195d0*/  ENDCOLLECTIVE ;  /* 0x000000000000791b */ /* 0x003fe20003800000 */
.L_x_2729:
        /* <DEDUP_REMOVED lines=16> */
.L_x_2730:
[----:B------:R-:W-:Y:S02]  /*196e0*/  IMAD.MOV.U32 R13, RZ, RZ, R4 ;  /* 0x000000ffff0d7224 */ /* 0x000fe400078e0004 */
[----:B------:R-:W-:Y:S02]  /*196f0*/  IMAD.MOV.U32 R12, RZ, RZ, 0x4 ;  /* 0x00000004ff0c7424 */ /* 0x000fe400078e00ff */
[----:B------:R-:W-:-:S07]  /*19700*/  IMAD.MOV.U32 R3, RZ, RZ, R14 ;  /* 0x000000ffff037224 */ /* 0x000fce00078e000e */
[----:B------:R-:W-:Y:S05]  /*19710*/  WARPSYNC.COLLECTIVE R15, `(.L_x_2731) ;  /* 0x000000000f087348 */ /* 0x000fea0003c00000 */
[----:B------:R0:W1:Y:S02]  /*19720*/  SHFL.IDX P6, R14, R13, R12, R11 ;  /* 0x0000000c0d0e7389 */ /* 0x00006400000c000b */
[----:B01----:R-:W-:Y:S01]  /*19730*/  ENDCOLLECTIVE ;  /* 0x000000000000791b */ /* 0x003fe20003800000 */
.L_x_2731:
        /* <DEDUP_REMOVED lines=16> */
.L_x_2732:
[----:B------:R-:W-:Y:S02]  /*19840*/  IMAD.MOV.U32 R13, RZ, RZ, R4 ;  /* 0x000000ffff0d7224 */ /* 0x000fe400078e0004 */
[----:B------:R-:W-:Y:S02]  /*19850*/  IMAD.MOV.U32 R12, RZ, RZ, 0x5 ;  /* 0x00000005ff0c7424 */ /* 0x000fe400078e00ff */
[----:B------:R-:W-:-:S07]  /*19860*/  IMAD.MOV.U32 R3, RZ, RZ, R14 ;  /* 0x000000ffff037224 */ /* 0x000fce00078e000e */
[----:B------:R-:W-:Y:S05]  /*19870*/  WARPSYNC.COLLECTIVE R15, `(.L_x_2733) ;  /* 0x000000000f087348 */ /* 0x000fea0003c00000 */
[----:B------:R0:W1:Y:S02]  /*19880*/  SHFL.IDX P6, R14, R13, R12, R11 ;  /* 0x0000000c0d0e7389 */ /* 0x00006400000c000b */
[----:B01----:R-:W-:Y:S01]  /*19890*/  ENDCOLLECTIVE ;  /* 0x000000000000791b */ /* 0x003fe20003800000 */
.L_x_2733:
        /* <DEDUP_REMOVED lines=16> */
.L_x_2734:
[----:B------:R-:W-:Y:S02]  /*199a0*/  IMAD.MOV.U32 R13, RZ, RZ, R4 ;  /* 0x000000ffff0d7224 */ /* 0x000fe400078e0004 */
[----:B------:R-:W-:Y:S02]  /*199b0*/  IMAD.MOV.U32 R12, RZ, RZ, 0x6 ;  /* 0x00000006ff0c7424 */ /* 0x000fe400078e00ff */
[----:B------:R-:W-:-:S07]  /*199c0*/  IMAD.MOV.U32 R3, RZ, RZ, R14 ;  /* 0x000000ffff037224 */ /* 0x000fce00078e000e */
[----:B------:R-:W-:Y:S05]  /*199d0*/  WARPSYNC.COLLECTIVE R15, `(.L_x_2735) ;  /* 0x000000000f087348 */ /* 0x000fea0003c00000 */
[----:B------:R0:W1:Y:S02]  /*199e0*/  SHFL.IDX P6, R14, R13, R12, R11 ;  /* 0x0000000c0d0e7389 */ /* 0x00006400000c000b */
[----:B01----:R-:W-:Y:S01]  /*199f0*/  ENDCOLLECTIVE ;  /* 0x000000000000791b */ /* 0x003fe20003800000 */
.L_x_2735:
        /* <DEDUP_REMOVED lines=16> */
.L_x_2736:
[----:B------:R-:W-:Y:S02]  /*19b00*/  IMAD.MOV.U32 R13, RZ, RZ, R4 ;  /* 0x000000ffff0d7224 */ /* 0x000fe400078e0004 */
[----:B------:R-:W-:Y:S02]  /*19b10*/  IMAD.MOV.U32 R12, RZ, RZ, 0x7 ;  /* 0x00000007ff0c7424 */ /* 0x000fe400078e00ff */
[----:B------:R-:W-:-:S07]  /*19b20*/  IMAD.MOV.U32 R3, RZ, RZ, R14 ;  /* 0x000000ffff037224 */ /* 0x000fce00078e000e */
[----:B------:R-:W-:Y:S05]  /*19b30*/  WARPSYNC.COLLECTIVE R15, `(.L_x_2737) ;  /* 0x000000000f087348 */ /* 0x000fea0003c00000 */
[----:B------:R0:W1:Y:S02]  /*19b40*/  SHFL.IDX P6, R14, R13, R12, R11 ;  /* 0x0000000c0d0e7389 */ /* 0x00006400000c000b */
[----:B01----:R-:W-:Y:S01]  /*19b50*/  ENDCOLLECTIVE ;  /* 0x000000000000791b */ /* 0x003fe20003800000 */
.L_x_2737:
        /* <DEDUP_REMOVED lines=14> */
.L_x_2738:
[----:B------:R-:W-:Y:S05]  /*19c40*/  BRA `(.L_x_2739) ;  /* 0xffffffb800dc7947 */ /* 0x000fea000383ffff */
.L_x_2653:
[----:B0-----:R0:W2:Y:S02]  /*19c50*/  SYNCS.PHASECHK.TRANS64.TRYWAIT P0, [R17+URZ+0x22820], R0 ;  /* 0x02282000110075a7 */ /* 0x0010a4000800017f */
[----:B--2---:R-:W-:Y:S05]  /*19c60*/  @!P0 NANOSLEEP.SYNCS 0x989680 ;  /* 0x009896800000895d */ /* 0x004fea0003900000 */
[----:B------:R-:W2:Y:S02]  /*19c70*/  @!P0 SYNCS.PHASECHK.TRANS64 P0, [R17+URZ+0x22820], R0 ;  /* 0x02282000110085a7 */ /* 0x000ea4000800007f */
[----:B--2---:R-:W-:Y:S05]  /*19c80*/  @!P0 BRA `(.L_x_2653) ;  /* 0xfffffffc00f08947 */ /* 0x004fea000383ffff */
[----:B------:R-:W-:Y:S05]  /*19c90*/  BRA `(.L_x_2740) ;  /* 0xffffffbc00387947 */ /* 0x000fea000383ffff */
.L_x_2656:
[----:B0-----:R0:W2:Y:S02]  /*19ca0*/  SYNCS.PHASECHK.TRANS64.TRYWAIT P0, [R19+URZ+0x22860], R0 ;  /* 0x02286000130075a7 */ /* 0x0010a4000800017f */
[----:B--2---:R-:W-:Y:S05]  /*19cb0*/  @!P0 NANOSLEEP.SYNCS 0x989680 ;  /* 0x009896800000895d */ /* 0x004fea0003900000 */
[----:B------:R-:W2:Y:S02]  /*19cc0*/  @!P0 SYNCS.PHASECHK.TRANS64 P0, [R19+URZ+0x22860], R0 ;  /* 0x02286000130085a7 */ /* 0x000ea4000800007f */
[----:B--2---:R-:W-:Y:S05]  /*19cd0*/  @!P0 BRA `(.L_x_2656) ;  /* 0xfffffffc00f08947 */ /* 0x004fea000383ffff */
[----:B------:R-:W-:Y:S05]  /*19ce0*/  BRA `(.L_x_2741) ;  /* 0xffffffbc00487947 */ /* 0x000fea000383ffff */
.L_x_2657:
        /* <DEDUP_REMOVED lines=8> */
.L_x_2743:
[----:B------:R-:W-:Y:S05]  /*19d70*/  BSYNC B0 ;  /* 0x0000000000007941 */ /* 0x000fea0003800000 */
.L_x_2742:
        /* <DEDUP_REMOVED lines=13> */
.L_x_2744:
        /* <DEDUP_REMOVED lines=9> */
.L_x_2745:
        /* <DEDUP_REMOVED lines=17> */
.L_x_2746:
[----:B------:R-:W-:Y:S02]  /*19ff0*/  IMAD.MOV.U32 R13, RZ, RZ, R6 ;  /* 0x000000ffff0d7224 */ /* 0x000fe400078e0006 */
[----:B------:R-:W-:Y:S01]  /*1a000*/  IMAD.MOV.U32 R12, RZ, RZ, 0x2 ;  /* 0x00000002ff0c7424 */ /* 0x000fe200078e00ff */
[----:B------:R-:W-:-:S13]  /*1a010*/  IADD3 R2, P3, R14, R0, RZ ;  /* 0x000000000e027210 */ /* 0x000fda0007f7e0ff */
[----:B------:R-:W-:Y:S05]  /*1a020*/  WARPSYNC.COLLECTIVE R15, `(.L_x_2747) ;  /* 0x000000000f087348 */ /* 0x000fea0003c00000 */
[----:B------:R0:W1:Y:S02]  /*1a030*/  SHFL.IDX P6, R14, R13, R12, R11 ;  /* 0x0000000c0d0e7389 */ /* 0x00006400000c000b */
[----:B01----:R-:W-:Y:S01]  /*1a040*/  ENDCOLLECTIVE ;  /* 0x000000000000791b */ /* 0x003fe20003800000 */
.L_x_2747:
        /* <DEDUP_REMOVED lines=17> */
.L_x_2748:
[----:B------:R-:W-:Y:S02]  /*1a160*/  IMAD.MOV.U32 R13, RZ, RZ, R6 ;  /* 0x000000ffff0d7224 */ /* 0x000fe400078e0006 */
[----:B------:R-:W-:Y:S01]  /*1a170*/  IMAD.MOV.U32 R12, RZ, RZ, 0x3 ;  /* 0x00000003ff0c7424 */ /* 0x000fe200078e00ff */
[----:B------:R-:W-:-:S13]  /*1a180*/  IADD3 R2, P3, R14, R0, RZ ;  /* 0x000000000e027210 */ /* 0x000fda0007f7e0ff */
[----:B------:R-:W-:Y:S05]  /*1a190*/  WARPSYNC.COLLECTIVE R15, `(.L_x_2749) ;  /* 0x000000000f087348 */ /* 0x000fea0003c00000 */
[----:B------:R0:W1:Y:S02]  /*1a1a0*/  SHFL.IDX P6, R14, R13, R12, R11 ;  /* 0x0000000c0d0e7389 */ /* 0x00006400000c000b */
[----:B01----:R-:W-:Y:S01]  /*1a1b0*/  ENDCOLLECTIVE ;  /* 0x000000000000791b */ /* 0x003fe20003800000 */
.L_x_2749:
        /* <DEDUP_REMOVED lines=17> */
.L_x_2750:
[----:B------:R-:W-:Y:S02]  /*1a2d0*/  IMAD.MOV.U32 R13, RZ, RZ, R6 ;  /* 0x000000ffff0d7224 */ /* 0x000fe400078e0006 */
[----:B------:R-:W-:Y:S01]  /*1a2e0*/  IMAD.MOV.U32 R12, RZ, RZ, 0x4 ;  /* 0x00000004ff0c7424 */ /* 0x000fe200078e00ff */
[----:B------:R-:W-:-:S13]  /*1a2f0*/  IADD3 R2, P3, R14, R0, RZ ;  /* 0x000000000e027210 */ /* 0x000fda0007f7e0ff */
[----:B------:R-:W-:Y:S05]  /*1a300*/  WARPSYNC.COLLECTIVE R15, `(.L_x_2751) ;  /* 0x000000000f087348 */ /* 0x000fea0003c00000 */
[----:B------:R0:W1:Y:S02]  /*1a310*/  SHFL.IDX P6, R14, R13, R12, R11 ;  /* 0x0000000c0d0e7389 */ /* 0x00006400000c000b */
[----:B01----:R-:W-:Y:S01]  /*1a320*/  ENDCOLLECTIVE ;  /* 0x000000000000791b */ /* 0x003fe20003800000 */
.L_x_2751:
        /* <DEDUP_REMOVED lines=17> */
.L_x_2752:
[----:B------:R-:W-:Y:S02]  /*1a440*/  IMAD.MOV.U32 R13, RZ, RZ, R6 ;  /* 0x000000ffff0d7224 */ /* 0x000fe400078e0006 */
[----:B------:R-:W-:Y:S01]  /*1a450*/  IMAD.MOV.U32 R12, RZ, RZ, 0x5 ;  /* 0x00000005ff0c7424 */ /* 0x000fe200078e00ff */
[----:B------:R-:W-:-:S13]  /*1a460*/  IADD3 R2, P3, R14, R0, RZ ;  /* 0x000000000e027210 */ /* 0x000fda0007f7e0ff */
[----:B------:R-:W-:Y:S05]  /*1a470*/  WARPSYNC.COLLECTIVE R15, `(.L_x_2753) ;  /* 0x000000000f087348 */ /* 0x000fea0003c00000 */
[----:B------:R0:W1:Y:S02]  /*1a480*/  SHFL.IDX P6, R14, R13, R12, R11 ;  /* 0x0000000c0d0e7389 */ /* 0x00006400000c000b */
[----:B01----:R-:W-:Y:S01]  /*1a490*/  ENDCOLLECTIVE ;  /* 0x000000000000791b */ /* 0x003fe20003800000 */
.L_x_2753:
        /* <DEDUP_REMOVED lines=12> */
.L_x_2754:
        /* <DEDUP_REMOVED lines=9> */
.L_x_2664:
[----:B0-----:R0:W2:Y:S02]  /*1a5f0*/  SYNCS.PHASECHK.TRANS64.TRYWAIT P0, [R10+URZ+0x22840], R20 ;  /* 0x022840140a0075a7 */ /* 0x0010a4000800017f */
[----:B--2---:R-:W-:Y:S05]  /*1a600*/  @!P0 NANOSLEEP.SYNCS 0x989680 ;  /* 0x009896800000895d */ /* 0x004fea0003900000 */
[----:B------:R-:W2:Y:S02]  /*1a610*/  @!P0 SYNCS.PHASECHK.TRANS64 P0, [R10+URZ+0x22840], R20 ;  /* 0x022840140a0085a7 */ /* 0x000ea4000800007f */
[----:B--2---:R-:W-:Y:S05]  /*1a620*/  @!P0 BRA `(.L_x_2664) ;  /* 0xfffffffc00f08947 */ /* 0x004fea000383ffff */
[----:B------:R-:W-:Y:S05]  /*1a630*/  BRA `(.L_x_2756) ;  /* 0xffffffbc00d47947 */ /* 0x000fea000383ffff */
.L_x_2665:
        /* <DEDUP_REMOVED lines=8> */
.L_x_2758:
[----:B------:R-:W-:Y:S05]  /*1a6c0*/  BSYNC B1 ;  /* 0x0000000000017941 */ /* 0x000fea0003800000 */
.L_x_2757:
        /* <DEDUP_REMOVED lines=9> */
.L_x_2759:
[----:B------:R-:W-:Y:S02]  /*1a760*/  IMAD.MOV.U32 R13, RZ, RZ, R8 ;  /* 0x000000ffff0d7224 */ /* 0x000fe400078e0008 */
[----:B------:R-:W-:Y:S02]  /*1a770*/  IMAD.MOV.U32 R12, RZ, RZ, 0x1 ;  /* 0x00000001ff0c7424 */ /* 0x000fe400078e00ff */
[----:B------:R-:W-:-:S07]  /*1a780*/  IMAD.MOV.U32 R2, RZ, RZ, R14 ;  /* 0x000000ffff027224 */ /* 0x000fce00078e000e */
[----:B------:R-:W-:Y:S05]  /*1a790*/  WARPSYNC.COLLECTIVE R15, `(.L_x_2760) ;  /* 0x000000000f087348 */ /* 0x000fea0003c00000 */
[----:B------:R0:W1:Y:S02]  /*1a7a0*/  SHFL.IDX P6, R14, R13, R12, R11 ;  /* 0x0000000c0d0e7389 */ /* 0x00006400000c000b */
[----:B01----:R-:W-:Y:S01]  /*1a7b0*/  ENDCOLLECTIVE ;  /* 0x000000000000791b */ /* 0x003fe20003800000 */
.L_x_2760:
        /* <DEDUP_REMOVED lines=11> */
.L_x_2761:
[----:B------:R-:W-:Y:S02]  /*1a870*/  IMAD.MOV.U32 R13, RZ, RZ, R8 ;  /* 0x000000ffff0d7224 */ /* 0x000fe400078e0008 */
[----:B------:R-:W-:Y:S02]  /*1a880*/  IMAD.MOV.U32 R12, RZ, RZ, 0x2 ;  /* 0x00000002ff0c7424 */ /* 0x000fe400078e00ff */
[----:B------:R-:W-:-:S07]  /*1a890*/  IMAD.MOV.U32 R2, RZ, RZ, R14 ;  /* 0x000000ffff027224 */ /* 0x000fce00078e000e */
[----:B------:R-:W-:Y:S05]  /*1a8a0*/  WARPSYNC.COLLECTIVE R15, `(.L_x_2762) ;  /* 0x000000000f087348 */ /* 0x000fea0003c00000 */
[----:B------:R0:W1:Y:S02]  /*1a8b0*/  SHFL.IDX P6, R14, R13, R12, R11 ;  /* 0x0000000c0d0e7389 */ /* 0x00006400000c000b */
[----:B01----:R-:W-:Y:S01]  /*1a8c0*/  ENDCOLLECTIVE ;  /* 0x000000000000791b */ /* 0x003fe20003800000 */
.L_x_2762:
        /* <DEDUP_REMOVED lines=11> */
.L_x_2763:
[----:B------:R-:W-:Y:S02]  /*1a980*/  IMAD.MOV.U32 R13, RZ, RZ, R8 ;  /* 0x000000ffff0d7224 */ /* 0x000fe400078e0008 */
[----:B------:R-:W-:Y:S02]  /*1a990*/  IMAD.MOV.U32 R12, RZ, RZ, 0x3 ;  /* 0x00000003ff0c7424 */ /* 0x000fe400078e00ff */
[----:B------:R-:W-:-:S07]  /*1a9a0*/  IMAD.MOV.U32 R2, RZ, RZ, R14 ;  /* 0x000000ffff027224 */ /* 0x000fce00078e000e */
[----:B------:R-:W-:Y:S05]  /*1a9b0*/  WARPSYNC.COLLECTIVE R15, `(.L_x_2764) ;  /* 0x000000000f087348 */ /* 0x000fea0003c00000 */
[----:B------:R0:W1:Y:S02]  /*1a9c0*/  SHFL.IDX P6, R14, R13, R12, R11 ;  /* 0x0000000c0d0e7389 */ /* 0x00006400000c000b */
[----:B01----:R-:W-:Y:S01]  /*1a9d0*/  ENDCOLLECTIVE ;  /* 0x000000000000791b */ /* 0x003fe20003800000 */
.L_x_2764:
        /* <DEDUP_REMOVED lines=11> */
.L_x_2765:
[----:B------:R-:W-:Y:S02]  /*1aa90*/  IMAD.MOV.U32 R13, RZ, RZ, R8 ;  /* 0x000000ffff0d7224 */ /* 0x000fe400078e0008 */
[----:B------:R-:W-:Y:S02]  /*1aaa0*/  IMAD.MOV.U32 R12, RZ, RZ, 0x4 ;  /* 0x00000004ff0c7424 */ /* 0x000fe400078e00ff */
[----:B------:R-:W-:-:S07]  /*1aab0*/  IMAD.MOV.U32 R2, RZ, RZ, R14 ;  /* 0x000000ffff027224 */ /* 0x000fce00078e000e */
[----:B------:R-:W-:Y:S05]  /*1aac0*/  WARPSYNC.COLLECTIVE R15, `(.L_x_2766) ;  /* 0x000000000f087348 */ /* 0x000fea0003c00000 */
[----:B------:R0:W1:Y:S02]  /*1aad0*/  SHFL.IDX P6, R14, R13, R12, R11 ;  /* 0x0000000c0d0e7389 */ /* 0x00006400000c000b */
[----:B01----:R-:W-:Y:S01]  /*1aae0*/  ENDCOLLECTIVE ;  /* 0x000000000000791b */ /* 0x003fe20003800000 */
.L_x_2766:
        /* <DEDUP_REMOVED lines=11> */
.L_x_2767:
[----:B------:R-:W-:Y:S02]  /*1aba0*/  IMAD.MOV.U32 R13, RZ, RZ, R8 ;  /* 0x000000ffff0d7224 */ /* 0x000fe400078e0008 */
[----:B------:R-:W-:Y:S02]  /*1abb0*/  IMAD.MOV.U32 R12, RZ, RZ, 0x5 ;  /* 0x00000005ff0c7424 */ /* 0x000fe400078e00ff */
[----:B------:R-:W-:-:S07]  /*1abc0*/  IMAD.MOV.U32 R2, RZ, RZ, R14 ;  /* 0x000000ffff027224 */ /* 0x000fce00078e000e */
[----:B------:R-:W-:Y:S05]  /*1abd0*/  WARPSYNC.COLLECTIVE R15, `(.L_x_2768) ;  /* 0x000000000f087348 */ /* 0x000fea0003c00000 */
[----:B------:R0:W1:Y:S02]  /*1abe0*/  SHFL.IDX P6, R14, R13, R12, R11 ;  /* 0x0000000c0d0e7389 */ /* 0x00006400000c000b */
[----:B01----:R-:W-:Y:S01]  /*1abf0*/  ENDCOLLECTIVE ;  /* 0x000000000000791b */ /* 0x003fe20003800000 */
.L_x_2768:
        /* <DEDUP_REMOVED lines=11> */
.L_x_2769:
[----:B------:R-:W-:Y:S05]  /*1acb0*/  BRA `(.L_x_2770) ;  /* 0xffffffb800fc7947 */ /* 0x000fea000383ffff */
.L_x_2670:
[----:B--2---:R2:W3:Y:S02]  /*1acc0*/  SYNCS.PHASECHK.TRANS64.TRYWAIT P0, [R10+URZ+0x22860], R20 ;  /* 0x022860140a0075a7 */ /* 0x0044e4000800017f */
[----:B---3--:R-:W-:Y:S05]  /*1acd0*/  @!P0 NANOSLEEP.SYNCS 0x989680 ;  /* 0x009896800000895d */ /* 0x008fea0003900000 */
[----:B------:R-:W3:Y:S02]  /*1ace0*/  @!P0 SYNCS.PHASECHK.TRANS64 P0, [R10+URZ+0x22860], R20 ;  /* 0x022860140a0085a7 */ /* 0x000ee4000800007f */
[----:B---3--:R-:W-:Y:S05]  /*1acf0*/  @!P0 BRA `(.L_x_2670) ;  /* 0xfffffffc00f08947 */ /* 0x008fea000383ffff */
[----:B------:R-:W-:Y:S05]  /*1ad00*/  BRA `(.L_x_2771) ;  /* 0xffffffbc004c7947 */ /* 0x000fea000383ffff */
.L_x_2671:
        /* <DEDUP_REMOVED lines=8> */
.L_x_2773:
[----:B------:R-:W-:Y:S05]  /*1ad90*/  BSYNC B1 ;  /* 0x0000000000017941 */ /* 0x000fea0003800000 */
.L_x_2772:
        /* <DEDUP_REMOVED lines=9> */
.L_x_2774:
[----:B------:R-:W-:Y:S02]  /*1ae30*/  IMAD.MOV.U32 R13, RZ, RZ, R22 ;  /* 0x000000ffff0d7224 */ /* 0x000fe400078e0016 */
[----:B------:R-:W-:Y:S01]  /*1ae40*/  IMAD.MOV.U32 R12, RZ, RZ, 0x1 ;  /* 0x00000001ff0c7424 */ /* 0x000fe200078e00ff */
[----:B------:R-:W-:-:S13]  /*1ae50*/  IADD3 R2, P0, R14, R0, RZ ;  /* 0x000000000e027210 */ /* 0x000fda0007f1e0ff */
[----:B------:R-:W-:Y:S05]  /*1ae60*/  WARPSYNC.COLLECTIVE R15, `(.L_x_2775) ;  /* 0x000000000f087348 */ /* 0x000fea0003c00000 */
[----:B------:R0:W1:Y:S02]  /*1ae70*/  SHFL.IDX P6, R14, R13, R12, R11 ;  /* 0x0000000c0d0e7389 */ /* 0x00006400000c000b */
[----:B01----:R-:W-:Y:S01]  /*1ae80*/  ENDCOLLECTIVE ;  /* 0x000000000000791b */ /* 0x003fe20003800000 */
.L_x_2775:
        /* <DEDUP_REMOVED lines=13> */
.L_x_2776:
[----:B------:R-:W-:Y:S02]  /*1af60*/  IMAD.MOV.U32 R13, RZ, RZ, R22 ;  /* 0x000000ffff0d7224 */ /* 0x000fe400078e0016 */
[----:B------:R-:W-:Y:S01]  /*1af70*/  IMAD.MOV.U32 R12, RZ, RZ, 0x2 ;  /* 0x00000002ff0c7424 */ /* 0x000fe200078e00ff */
[----:B------:R-:W-:-:S13]  /*1af80*/  IADD3 R2, P0, R14, R0, RZ ;  /* 0x000000000e027210 */ /* 0x000fda0007f1e0ff */
[----:B------:R-:W-:Y:S05]  /*1af90*/  WARPSYNC.COLLECTIVE R15, `(.L_x_2777) ;  /* 0x000000000f087348 */ /* 0x000fea0003c00000 */
[----:B------:R0:W1:Y:S02]  /*1afa0*/  SHFL.IDX P6, R14, R13, R12, R11 ;  /* 0x0000000c0d0e7389 */ /* 0x00006400000c000b */
[----:B01----:R-:W-:Y:S01]  /*1afb0*/  ENDCOLLECTIVE ;  /* 0x000000000000791b */ /* 0x003fe20003800000 */
.L_x_2777:
        /* <DEDUP_REMOVED lines=13> */
.L_x_2778:
[----:B------:R-:W-:Y:S02]  /*1b090*/  IMAD.MOV.U32 R13, RZ, RZ, R22 ;  /* 0x000000ffff0d7224 */ /* 0x000fe400078e0016 */
[----:B------:R-:W-:Y:S02]  /*1b0a0*/  IMAD.MOV.U32 R12, RZ, RZ, 0x3 ;  /* 0x00000003ff0c7424 */ /* 0x000fe400078e00ff */
[----:B------:R-:W-:-:S07]  /*1b0b0*/  IMAD.MOV.U32 R8, RZ, RZ, R14 ;  /* 0x000000ffff087224 */ /* 0x000fce00078e000e */
[----:B------:R-:W-:Y:S05]  /*1b0c0*/  WARPSYNC.COLLECTIVE R15, `(.L_x_2779) ;  /* 0x000000000f087348 */ /* 0x000fea0003c00000 */
[----:B------:R0:W1:Y:S02]  /*1b0d0*/  SHFL.IDX P6, R14, R13, R12, R11 ;  /* 0x0000000c0d0e7389 */ /* 0x00006400000c000b */
[----:B01----:R-:W-:Y:S01]  /*1b0e0*/  ENDCOLLECTIVE ;  /* 0x000000000000791b */ /* 0x003fe20003800000 */
.L_x_2779:
        /* <DEDUP_REMOVED lines=14> */
.L_x_2780:
[----:B------:R-:W-:Y:S02]  /*1b1d0*/  IMAD.MOV.U32 R13, RZ, RZ, R22 ;  /* 0x000000ffff0d7224 */ /* 0x000fe400078e0016 */
[----:B------:R-:W-:Y:S01]  /*1b1e0*/  IMAD.MOV.U32 R12, RZ, RZ, 0x4 ;  /* 0x00000004ff0c7424 */ /* 0x000fe200078e00ff */
[----:B------:R-:W-:-:S13]  /*1b1f0*/  IADD3 R2, P0, R14, R0, RZ ;  /* 0x000000000e027210 */ /* 0x000fda0007f1e0ff */
[----:B------:R-:W-:Y:S05]  /*1b200*/  WARPSYNC.COLLECTIVE R15, `(.L_x_2781) ;  /* 0x000000000f087348 */ /* 0x000fea0003c00000 */
[----:B------:R0:W1:Y:S02]  /*1b210*/  SHFL.IDX P6, R14, R13, R12, R11 ;  /* 0x0000000c0d0e7389 */ /* 0x00006400000c000b */
[----:B01----:R-:W-:Y:S01]  /*1b220*/  ENDCOLLECTIVE ;  /* 0x000000000000791b */ /* 0x003fe20003800000 */
.L_x_2781:
        /* <DEDUP_REMOVED lines=13> */
.L_x_2782:
[----:B------:R-:W-:Y:S02]  /*1b300*/  IMAD.MOV.U32 R13, RZ, RZ, R22 ;  /* 0x000000ffff0d7224 */ /* 0x000fe400078e0016 */
[----:B------:R-:W-:Y:S01]  /*1b310*/  IMAD.MOV.U32 R12, RZ, RZ, 0x5 ;  /* 0x00000005ff0c7424 */ /* 0x000fe200078e00ff */
[----:B------:R-:W-:-:S13]  /*1b320*/  IADD3 R2, P0, R14, R0, RZ ;  /* 0x000000000e027210 */ /* 0x000fda0007f1e0ff */
[----:B------:R-:W-:Y:S05]  /*1b330*/  WARPSYNC.COLLECTIVE R15, `(.L_x_2783) ;  /* 0x000000000f087348 */ /* 0x000fea0003c00000 */
[----:B------:R0:W1:Y:S02]  /*1b340*/  SHFL.IDX P6, R14, R13, R12, R11 ;  /* 0x0000000c0d0e7389 */ /* 0x00006400000c000b */
[----:B01----:R-:W-:Y:S01]  /*1b350*/  ENDCOLLECTIVE ;  /* 0x000000000000791b */ /* 0x003fe20003800000 */
.L_x_2783:
        /* <DEDUP_REMOVED lines=13> */
.L_x_2784:
[----:B------:R-:W-:Y:S05]  /*1b430*/  BRA `(.L_x_2785) ;  /* 0xffffffb8008c7947 */ /* 0x000fea000383ffff */
.L_x_2679:
        /* <DEDUP_REMOVED lines=8> */
.L_x_2787:
[----:B------:R-:W-:Y:S05]  /*1b4c0*/  BSYNC B0 ;  /* 0x0000000000007941 */ /* 0x000fea0003800000 */
.L_x_2786:
        /* <DEDUP_REMOVED lines=9> */
.L_x_2788:
[----:B------:R-:W-:Y:S02]  /*1b560*/  ULDC UR4, c[0x0][0xc3c] ;  /* 0x00030f0000047ab9 */ /* 0x000fe40000000800 */
[----:B------:R-:W-:-:S13]  /*1b570*/  ISETP.GE.OR P1, PT, R9, UR4, !P0 ;  /* 0x0000000409007c0c */ /* 0x000fda000c726670 */
[----:B------:R-:W0:Y:S08]  /*1b580*/  @!P1 LDC.64 R2, c[0x0][0xc80] ;  /* 0x00032000ff029b82 */ /* 0x000e300000000a00 */
[----:B------:R-:W1:Y:S01]  /*1b590*/  @!P1 LDC.64 R4, c[0x0][0xc78] ;  /* 0x00031e00ff049b82 */ /* 0x000e620000000a00 */
[----:B------:R-:W-:Y:S02]  /*1b5a0*/  IMAD.MOV.U32 R25, RZ, RZ, RZ ;  /* 0x000000ffff197224 */ /* 0x000fe400078e00ff */
[----:B------:R-:W-:-:S02]  /*1b5b0*/  IMAD.MOV.U32 R11, RZ, RZ, RZ ;  /* 0x000000ffff0b7224 */ /* 0x000fc400078e00ff */
[----:B------:R-:W-:Y:S02]  /*1b5c0*/  IMAD.MOV.U32 R7, RZ, RZ, R14 ;  /* 0x000000ffff077224 */ /* 0x000fe400078e000e */
[----:B0-----:R-:W-:-:S05]  /*1b5d0*/  @!P1 IMAD.WIDE R2, R9, 0x4, R2 ;  /* 0x0000000409029825 */ /* 0x001fca00078e0202 */
[----:B------:R1:W2:Y:S02]  /*1b5e0*/  @!P1 LDG.E R6, desc[UR48][R2.64] ;  /* 0x0000003002069981 */ /* 0x0002a4000c1e1900 */
[----:B-1----:R-:W-:-:S05]  /*1b5f0*/  @!P1 IMAD.WIDE R2, R9, 0x4, R4 ;  /* 0x0000000409029825 */ /* 0x002fca00078e0204 */
[----:B------:R-:W3:Y:S01]  /*1b600*/  @!P1 LDG.E R5, desc[UR48][R2.64] ;  /* 0x0000003002059981 */ /* 0x000ee2000c1e1900 */
[----:B------:R-:W-:Y:S01]  /*1b610*/  IMAD.MOV.U32 R4, RZ, RZ, RZ ;  /* 0x000000ffff047224 */ /* 0x000fe200078e00ff */
[C---:B------:R-:W-:Y:S02]  /*1b620*/  ISETP.GE.U32.AND P2, PT, R8.reuse, 0x2, PT ;  /* 0x000000020800780c */ /* 0x040fe40003f46070 */
        /* <DEDUP_REMOVED lines=11> */
.L_x_2789:
[----:B------:R-:W-:Y:S01]  /*1b6e0*/  IMAD.MOV.U32 R12, RZ, RZ, 0x2 ;  /* 0x00000002ff0c7424 */ /* 0x000fe200078e00ff */
[----:B------:R-:W-:-:S05]  /*1b6f0*/  SEL R14, R14, RZ, P1 ;  /* 0x000000ff0e0e7207 */ /* 0x000fca0000800000 */
[----:B------:R-:W-:-:S04]  /*1b700*/  IMAD.IADD R5, R13, 0x1, R14 ;  /* 0x000000010d057824 */ /* 0x000fc800078e020e */
[----:B------:R-:W-:-:S07]  /*1b710*/  IMAD.MOV.U32 R13, RZ, RZ, R5 ;  /* 0x000000ffff0d7224 */ /* 0x000fce00078e0005 */
[----:B------:R-:W-:Y:S05]  /*1b720*/  WARPSYNC.COLLECTIVE R15, `(.L_x_2790) ;  /* 0x000000000f087348 */ /* 0x000fea0003c00000 */
[----:B------:R0:W1:Y:S02]  /*1b730*/  SHFL.UP P6, R14, R13, R12, R11 ;  /* 0x0400000c0d0e7389 */ /* 0x00006400000c000b */
[----:B01----:R-:W-:Y:S01]  /*1b740*/  ENDCOLLECTIVE ;  /* 0x000000000000791b */ /* 0x003fe20003800000 */
.L_x_2790:
[----:B------:R-:W-:Y:S01]  /*1b750*/  IMAD.MOV.U32 R12, RZ, RZ, 0x4 ;  /* 0x00000004ff0c7424 */ /* 0x000fe200078e00ff */
[----:B------:R-:W-:-:S05]  /*1b760*/  SEL R2, R14, RZ, P2 ;  /* 0x000000ff0e027207 */ /* 0x000fca0001000000 */
[----:B------:R-:W-:-:S04]  /*1b770*/  IMAD.IADD R2, R5, 0x1, R2 ;  /* 0x0000000105027824 */ /* 0x000fc800078e0202 */
[----:B------:R-:W-:-:S07]  /*1b780*/  IMAD.MOV.U32 R13, RZ, RZ, R2 ;  /* 0x000000ffff0d7224 */ /* 0x000fce00078e0002 */
[----:B------:R-:W-:Y:S05]  /*1b790*/  WARPSYNC.COLLECTIVE R15, `(.L_x_2791) ;  /* 0x000000000f087348 */ /* 0x000fea0003c00000 */
[----:B------:R0:W1:Y:S02]  /*1b7a0*/  SHFL.UP P6, R14, R13, R12, R11 ;  /* 0x0400000c0d0e7389 */ /* 0x00006400000c000b */
[----:B01----:R-:W-:Y:S01]  /*1b7b0*/  ENDCOLLECTIVE ;  /* 0x000000000000791b */ /* 0x003fe20003800000 */
.L_x_2791:
[----:B------:R-:W-:Y:S01]  /*1b7c0*/  IMAD.MOV.U32 R12, RZ, RZ, 0x8 ;  /* 0x00000008ff0c7424 */ /* 0x000fe200078e00ff */
[----:B------:R-:W-:-:S05]  /*1b7d0*/  SEL R3, R14, RZ, P3 ;  /* 0x000000ff0e037207 */ /* 0x000fca0001800000 */
[----:B------:R-:W-:-:S04]  /*1b7e0*/  IMAD.IADD R3, R2, 0x1, R3 ;  /* 0x0000000102037824 */ /* 0x000fc800078e0203 */
[----:B------:R-:W-:-:S07]  /*1b7f0*/  IMAD.MOV.U32 R13, RZ, RZ, R3 ;  /* 0x000000ffff0d7224 */ /* 0x000fce00078e0003 */
[----:B------:R-:W-:Y:S05]  /*1b800*/  WARPSYNC.COLLECTIVE R15, `(.L_x_2792) ;  /* 0x000000000f087348 */ /* 0x000fea0003c00000 */
[----:B------:R0:W1:Y:S02]  /*1b810*/  SHFL.UP P6, R14, R13, R12, R11 ;  /* 0x0400000c0d0e7389 */ /* 0x00006400000c000b */
[----:B01----:R-:W-:Y:S01]  /*1b820*/  ENDCOLLECTIVE ;  /* 0x000000000000791b */ /* 0x003fe20003800000 */
.L_x_2792:
[----:B------:R-:W-:Y:S01]  /*1b830*/  IMAD.MOV.U32 R12, RZ, RZ, 0x10 ;  /* 0x00000010ff0c7424 */ /* 0x000fe200078e00ff */
[----:B------:R-:W-:-:S05]  /*1b840*/  SEL R14, R14, RZ, P4 ;  /* 0x000000ff0e0e7207 */ /* 0x000fca0002000000 */
[----:B------:R-:W-:-:S04]  /*1b850*/  IMAD.IADD R5, R3, 0x1, R14 ;  /* 0x0000000103057824 */ /* 0x000fc800078e020e */
[----:B------:R-:W-:-:S07]  /*1b860*/  IMAD.MOV.U32 R13, RZ, RZ, R5 ;  /* 0x000000ffff0d7224 */ /* 0x000fce00078e0005 */
[----:B------:R-:W-:Y:S05]  /*1b870*/  WARPSYNC.COLLECTIVE R15, `(.L_x_2793) ;  /* 0x000000000f087348 */ /* 0x000fea0003c00000 */
[----:B------:R0:W1:Y:S02]  /*1b880*/  SHFL.UP P6, R14, R13, R12, R11 ;  /* 0x0400000c0d0e7389 */ /* 0x00006400000c000b */
[----:B01----:R-:W-:Y:S01]  /*1b890*/  ENDCOLLECTIVE ;  /* 0x000000000000791b */ /* 0x003fe20003800000 */
.L_x_2793:
        /* <DEDUP_REMOVED lines=8> */
.L_x_2794:
[----:B------:R-:W-:Y:S05]  /*1b920*/  BRA `(.L_x_2795) ;  /* 0xffffffb800ec7947 */ /* 0x000fea000383ffff */
.L_x_2682:
[----:B------:R-:W-:Y:S01]  /*1b930*/  BSSY B0, `(.L_x_2796) ;  /* 0x0000007000007945 */ /* 0x000fe20003800000 */
[----:B------:R-:W-:Y:S02]  /*1b940*/  IMAD.MOV.U32 R12, RZ, RZ, 0x1 ;  /* 0x00000001ff0c7424 */ /* 0x000fe400078e00ff */
[----:B------:R-:W-:Y:S02]  /*1b950*/  IMAD.MOV.U32 R11, RZ, RZ, RZ ;  /* 0x000000ffff0b7224 */ /* 0x000fe400078e00ff */
[----:B------:R-:W-:-:S07]  /*1b960*/  IMAD.MOV.U32 R15, RZ, RZ, -0x1 ;  /* 0xffffffffff0f7424 */ /* 0x000fce00078e00ff */
[----:B01----:R-:W-:Y:S05]  /*1b970*/  WARPSYNC.COLLECTIVE R15, `(.L_x_2797) ;  /* 0x000000000f087348 */ /* 0x003fea0003c00000 */
[----:B------:R2:W3:Y:S02]  /*1b980*/  SHFL.UP P6, R14, R13, R12, R11 ;  /* 0x0400000c0d0e7389 */ /* 0x0004e400000c000b */
[----:B0123--:R-:W-:Y:S01]  /*1b990*/  ENDCOLLECTIVE ;  /* 0x000000000000791b */ /* 0x00ffe20003800000 */
.L_x_2797:
[----:B------:R-:W-:Y:S05]  /*1b9a0*/  BSYNC B0 ;  /* 0x0000000000007941 */ /* 0x000fea0003800000 */
.L_x_2796:
        /* <DEDUP_REMOVED lines=8> */
.L_x_2798:
[----:B------:R-:W-:Y:S01]  /*1ba30*/  IMAD.MOV.U32 R12, RZ, RZ, 0x4 ;  /* 0x00000004ff0c7424 */ /* 0x000fe200078e00ff */
[----:B------:R-:W-:-:S05]  /*1ba40*/  SEL R2, R14, RZ, P2 ;  /* 0x000000ff0e027207 */ /* 0x000fca0001000000 */
[----:B------:R-:W-:-:S04]  /*1ba50*/  IMAD.IADD R2, R13, 0x1, R2 ;  /* 0x000000010d027824 */ /* 0x000fc800078e0202 */
[----:B------:R-:W-:-:S07]  /*1ba60*/  IMAD.MOV.U32 R13, RZ, RZ, R2 ;  /* 0x000000ffff0d7224 */ /* 0x000fce00078e0002 */
[----:B------:R-:W-:Y:S05]  /*1ba70*/  WARPSYNC.COLLECTIVE R15, `(.L_x_2799) ;  /* 0x000000000f087348 */ /* 0x000fea0003c00000 */
[----:B------:R0:W1:Y:S02]  /*1ba80*/  SHFL.UP P6, R14, R13, R12, R11 ;  /* 0x0400000c0d0e7389 */ /* 0x00006400000c000b */
[----:B01----:R-:W-:Y:S01]  /*1ba90*/  ENDCOLLECTIVE ;  /* 0x000000000000791b */ /* 0x003fe20003800000 */
.L_x_2799:
[----:B------:R-:W-:Y:S01]  /*1baa0*/  IMAD.MOV.U32 R12, RZ, RZ, 0x8 ;  /* 0x00000008ff0c7424 */ /* 0x000fe200078e00ff */
[----:B------:R-:W-:-:S05]  /*1bab0*/  SEL R3, R14, RZ, P3 ;  /* 0x000000ff0e037207 */ /* 0x000fca0001800000 */
[----:B------:R-:W-:-:S04]  /*1bac0*/  IMAD.IADD R3, R2, 0x1, R3 ;  /* 0x0000000102037824 */ /* 0x000fc800078e0203 */
[----:B------:R-:W-:-:S07]  /*1bad0*/  IMAD.MOV.U32 R13, RZ, RZ, R3 ;  /* 0x000000ffff0d7224 */ /* 0x000fce00078e0003 */
[----:B------:R-:W-:Y:S05]  /*1bae0*/  WARPSYNC.COLLECTIVE R15, `(.L_x_2800) ;  /* 0x000000000f087348 */ /* 0x000fea0003c00000 */
[----:B------:R0:W1:Y:S02]  /*1baf0*/  SHFL.UP P6, R14, R13, R12, R11 ;  /* 0x0400000c0d0e7389 */ /* 0x00006400000c000b */
[----:B01----:R-:W-:Y:S01]  /*1bb00*/  ENDCOLLECTIVE ;  /* 0x000000000000791b */ /* 0x003fe20003800000 */
.L_x_2800:
[----:B------:R-:W-:Y:S01]  /*1bb10*/  IMAD.MOV.U32 R12, RZ, RZ, 0x10 ;  /* 0x00000010ff0c7424 */ /* 0x000fe200078e00ff */
[----:B------:R-:W-:-:S05]  /*1bb20*/  SEL R14, R14, RZ, P4 ;  /* 0x000000ff0e0e7207 */ /* 0x000fca0002000000 */
[----:B------:R-:W-:-:S04]  /*1bb30*/  IMAD.IADD R5, R3, 0x1, R14 ;  /* 0x0000000103057824 */ /* 0x000fc800078e020e */
[----:B------:R-:W-:-:S07]  /*1bb40*/  IMAD.MOV.U32 R13, RZ, RZ, R5 ;  /* 0x000000ffff0d7224 */ /* 0x000fce00078e0005 */
[----:B------:R-:W-:Y:S05]  /*1bb50*/  WARPSYNC.COLLECTIVE R15, `(.L_x_2801) ;  /* 0x000000000f087348 */ /* 0x000fea0003c00000 */
[----:B------:R0:W1:Y:S02]  /*1bb60*/  SHFL.UP P6, R14, R13, R12, R11 ;  /* 0x0400000c0d0e7389 */ /* 0x00006400000c000b */
[----:B01----:R-:W-:Y:S01]  /*1bb70*/  ENDCOLLECTIVE ;  /* 0x000000000000791b */ /* 0x003fe20003800000 */
.L_x_2801:
        /* <DEDUP_REMOVED lines=8> */
.L_x_2802:
[----:B------:R-:W-:Y:S05]  /*1bc00*/  BRA `(.L_x_2803) ;  /* 0xffffffb800d87947 */ /* 0x000fea000383ffff */
.L_x_2684:
[----:B------:R-:W-:Y:S01]  /*1bc10*/  BSSY B0, `(.L_x_2804) ;  /* 0x0000006000007945 */ /* 0x000fe20003800000 */
[----:B------:R-:W-:Y:S01]  /*1bc20*/  PLOP3.LUT P6, PT, P6, PT, PT, 0x8, 0x0 ;  /* 0x000000000000781c */ /* 0x000fe200037ce170 */
[----:B------:R-:W-:-:S12]  /*1bc30*/  IMAD.MOV.U32 R15, RZ, RZ, -0x1 ;  /* 0xffffffffff0f7424 */ /* 0x000fd800078e00ff */
[----:B012---:R-:W-:Y:S05]  /*1bc40*/  WARPSYNC.COLLECTIVE R15, `(.L_x_2805) ;  /* 0x000000000f087348 */ /* 0x007fea0003c00000 */
[----:B------:R-:W-:Y:S01]  /*1bc50*/  VOTE.ANY R14, PT, P6 ;  /* 0x00000000000e7806 */ /* 0x000fe200030e0100 */
[----:B012---:R-:W-:Y:S06]  /*1bc60*/  ENDCOLLECTIVE ;  /* 0x000000000000791b */ /* 0x007fec0003800000 */
.L_x_2805:
[----:B------:R-:W-:Y:S05]  /*1bc70*/  BSYNC B0 ;  /* 0x0000000000007941 */ /* 0x000fea0003800000 */
.L_x_2804:
[----:B------:R-:W-:Y:S02]  /*1bc80*/  IMAD.MOV.U32 R3, RZ, RZ, R14 ;  /* 0x000000ffff037224 */ /* 0x000fe400078e000e */
[----:B------:R-:W-:Y:S02]  /*1bc90*/  IMAD.MOV.U32 R13, RZ, RZ, R25 ;  /* 0x000000ffff0d7224 */ /* 0x000fe400078e0019 */
[----:B------:R0:W1:Y:S01]  /*1bca0*/  POPC R12, R3 ;  /* 0x00000003000c7309 */ /* 0x0000620000000000 */
[----:B------:R-:W-:Y:S02]  /*1bcb0*/  IMAD.MOV.U32 R11, RZ, RZ, 0x1f ;  /* 0x0000001fff0b7424 */ /* 0x000fe400078e00ff */
[----:B------:R-:W-:-:S07]  /*1bcc0*/  IMAD.MOV.U32 R15, RZ, RZ, -0x1 ;  /* 0xffffffffff0f7424 */ /* 0x000fce00078e00ff */
[----:B01----:R-:W-:Y:S05]  /*1bcd0*/  WARPSYNC.COLLECTIVE R15, `(.L_x_2806) ;  /* 0x000000000f087348 */ /* 0x003fea0003c00000 */
[----:B-1----:R1:W2:Y:S02]  /*1bce0*/  SHFL.IDX P6, R14, R13, R12, R11 ;  /* 0x0000000c0d0e7389 */ /* 0x0022a400000c000b */
[----:B012---:R-:W-:Y:S01]  /*1bcf0*/  ENDCOLLECTIVE ;  /* 0x000000000000791b */ /* 0x007fe20003800000 */
.L_x_2806:
[----:B------:R-:W-:Y:S02]  /*1bd00*/  IMAD.IADD R27, R12, 0x1, R27 ;  /* 0x000000010c1b7824 */ /* 0x000fe400078e021b */
[----:B------:R-:W-:Y:S02]  /*1bd10*/  IMAD.MOV.U32 R13, RZ, RZ, R4 ;  /* 0x000000ffff0d7224 */ /* 0x000fe400078e0004 */
[----:B------:R-:W-:-:S07]  /*1bd20*/  IMAD.MOV.U32 R25, RZ, RZ, R14 ;  /* 0x000000ffff197224 */ /* 0x000fce00078e000e */
[----:B------:R-:W-:Y:S05]  /*1bd30*/  WARPSYNC.COLLECTIVE R15, `(.L_x_2807) ;  /* 0x000000000f087348 */ /* 0x000fea0003c00000 */
[----:B------:R0:W1:Y:S02]  /*1bd40*/  SHFL.IDX P6, R14, R13, R12, R11 ;  /* 0x0000000c0d0e7389 */ /* 0x00006400000c000b */
[----:B01----:R-:W-:Y:S01]  /*1bd50*/  ENDCOLLECTIVE ;  /* 0x000000000000791b */ /* 0x003fe20003800000 */
.L_x_2807:
[----:B------:R-:W-:Y:S01]  /*1bd60*/  IMAD.MOV.U32 R4, RZ, RZ, R14 ;  /* 0x000000ffff047224 */ /* 0x000fe200078e000e */
[----:B------:R-:W-:Y:S06]  /*1bd70*/  BRA `(.L_x_2808) ;  /* 0xffffffb800bc7947 */ /* 0x000fec000383ffff */
.L_x_2686:
[----:B------:R-:W-:Y:S01]  /*1bd80*/  BSSY B0, `(.L_x_2809) ;  /* 0x0000007000007945 */ /* 0x000fe20003800000 */
[----:B------:R-:W-:Y:S02]  /*1bd90*/  IMAD.MOV.U32 R13, RZ, RZ, R2 ;  /* 0x000000ffff0d7224 */ /* 0x000fe400078e0002 */
[----:B------:R-:W-:Y:S02]  /*1bda0*/  IMAD.MOV.U32 R11, RZ, RZ, 0x1f ;  /* 0x0000001fff0b7424 */ /* 0x000fe400078e00ff */
[----:B------:R-:W-:-:S07]  /*1bdb0*/  IMAD.MOV.U32 R15, RZ, RZ, -0x1 ;  /* 0xffffffffff0f7424 */ /* 0x000fce00078e00ff */
[----:B012-4-:R-:W-:Y:S05]  /*1bdc0*/  WARPSYNC.COLLECTIVE R15, `(.L_x_2810) ;  /* 0x000000000f087348 */ /* 0x017fea0003c00000 */
[----:B------:R3:W0:Y:S02]  /*1bdd0*/  SHFL.IDX P6, R14, R13, R12, R11 ;  /* 0x0000000c0d0e7389 */ /* 0x00062400000c000b */
[----:B01234-:R-:W-:Y:S01]  /*1bde0*/  ENDCOLLECTIVE ;  /* 0x000000000000791b */ /* 0x01ffe20003800000 */
.L_x_2810:
[----:B------:R-:W-:Y:S05]  /*1bdf0*/  BSYNC B0 ;  /* 0x0000000000007941 */ /* 0x000fea0003800000 */
.L_x_2809:
[----:B------:R-:W-:Y:S01]  /*1be00*/  IMAD.MOV.U32 R6, RZ, RZ, R14 ;  /* 0x000000ffff067224 */ /* 0x000fe200078e000e */
[----:B------:R-:W-:Y:S06]  /*1be10*/  BRA `(.L_x_2685) ;  /* 0xffffffb800ac7947 */ /* 0x000fec000383ffff */
.L_x_2692:
[----:B-1----:R1:W3:Y:S02]  /*1be20*/  SYNCS.PHASECHK.TRANS64.TRYWAIT P0, [R5+URZ+0x22820], R0 ;  /* 0x02282000050075a7 */ /* 0x0022e4000800017f */
[----:B---3--:R-:W-:Y:S05]  /*1be30*/  @!P0 NANOSLEEP.SYNCS 0x989680 ;  /* 0x009896800000895d */ /* 0x008fea0003900000 */
[----:B------:R-:W3:Y:S02]  /*1be40*/  @!P0 SYNCS.PHASECHK.TRANS64 P0, [R5+URZ+0x22820], R0 ;  /* 0x02282000050085a7 */ /* 0x000ee4000800007f */
[----:B---3--:R-:W-:Y:S05]  /*1be50*/  @!P0 BRA `(.L_x_2692) ;  /* 0xfffffffc00f08947 */ /* 0x008fea000383ffff */
[----:B------:R-:W-:Y:S05]  /*1be60*/  BRA `(.L_x_2811) ;  /* 0xffffffc400047947 */ /* 0x000fea000383ffff */
.L_x_2693:
        /* <DEDUP_REMOVED lines=11> */
.L_x_2813:
[----:B------:R-:W-:Y:S05]  /*1bf20*/  BSYNC B0 ;  /* 0x0000000000007941 */ /* 0x000fea0003800000 */
.L_x_2812:
[----:B------:R-:W-:Y:S05]  /*1bf30*/  BRA `(.L_x_2814) ;  /* 0xffffffc000ec7947 */ /* 0x000fea000383ffff */
.L_x_2696:
[----:B------:R-:W-:Y:S01]  /*1bf40*/  BSSY B1, `(.L_x_2815) ;  /* 0x0000006000017945 */ /* 0x000fe20003800000 */
[----:B------:R-:W-:-:S07]  /*1bf50*/  IMAD.MOV.U32 R15, RZ, RZ, -0x1 ;  /* 0xffffffffff0f7424 */ /* 0x000fce00078e00ff */
[----:B012-4-:R-:W-:Y:S05]  /*1bf60*/  WARPSYNC.COLLECTIVE R15, `(.L_x_2816) ;  /* 0x000000000f0c7348 */ /* 0x017fea0003c00000 */
[----:B------:R-:W-:Y:S02]  /*1bf70*/  ELECT P6, UR62, PT ;  /* 0x00000000003e782f */ /* 0x000fe400038c0000 */
[----:B------:R-:W-:Y:S01]  /*1bf80*/  MOV R14, UR62 ;  /* 0x0000003e000e7c02 */ /* 0x000fe20008000f00 */
[----:B012-4-:R-:W-:Y:S10]  /*1bf90*/  ENDCOLLECTIVE ;  /* 0x000000000000791b */ /* 0x017ff40003800000 */
.L_x_2816:
[----:B------:R-:W-:Y:S05]  /*1bfa0*/  BSYNC B1 ;  /* 0x0000000000017941 */ /* 0x000fea0003800000 */
.L_x_2815:
[----:B------:R-:W-:Y:S05]  /*1bfb0*/  BRA `(.L_x_2817) ;  /* 0xffffffc000e47947 */ /* 0x000fea000383ffff */
.L_x_2698:
[----:B-1----:R1:W3:Y:S02]  /*1bfc0*/  SYNCS.PHASECHK.TRANS64.TRYWAIT P1, [R3+URZ+0x22840], R2 ;  /* 0x02284002030075a7 */ /* 0x0022e4000802017f */
[----:B---3--:R-:W-:Y:S05]  /*1bfd0*/  @!P1 NANOSLEEP.SYNCS 0x989680 ;  /* 0x009896800000995d */ /* 0x008fea0003900000 */
[----:B------:R-:W3:Y:S02]  /*1bfe0*/  @!P1 SYNCS.PHASECHK.TRANS64 P1, [R3+URZ+0x22840], R2 ;  /* 0x02284002030095a7 */ /* 0x000ee4000802007f */
[----:B---3--:R-:W-:Y:S05]  /*1bff0*/  @!P1 BRA `(.L_x_2698) ;  /* 0xfffffffc00f09947 */ /* 0x008fea000383ffff */
[----:B------:R-:W-:Y:S05]  /*1c000*/  BRA `(.L_x_2818) ;  /* 0xffffffc400047947 */ /* 0x000fea000383ffff */
.L_x_2700:
[----:B---3--:R3:W0:Y:S02]  /*1c010*/  SYNCS.PHASECHK.TRANS64.TRYWAIT P1, [R5+URZ+0x22840], R0 ;  /* 0x02284000050075a7 */ /* 0x008624000802017f */
[----:B0-----:R-:W-:Y:S05]  /*1c020*/  @!P1 NANOSLEEP.SYNCS 0x989680 ;  /* 0x009896800000995d */ /* 0x001fea0003900000 */
[----:B------:R-:W0:Y:S02]  /*1c030*/  @!P1 SYNCS.PHASECHK.TRANS64 P1, [R5+URZ+0x22840], R0 ;  /* 0x02284000050095a7 */ /* 0x000e24000802007f */
[----:B0-----:R-:W-:Y:S05]  /*1c040*/  @!P1 BRA `(.L_x_2700) ;  /* 0xfffffffc00f09947 */ /* 0x001fea000383ffff */
[----:B------:R-:W-:Y:S05]  /*1c050*/  BRA `(.L_x_2819) ;  /* 0xffffffc400107947 */ /* 0x000fea000383ffff */
.L_x_2702:
[----:B------:R0:W0:Y:S02]  /*1c060*/  SYNCS.PHASECHK.TRANS64.TRYWAIT P1, [R3+URZ+0x22860], R2 ;  /* 0x02286002030075a7 */ /* 0x000024000802017f */
[----:B0-----:R-:W-:Y:S05]  /*1c070*/  @!P1 NANOSLEEP.SYNCS 0x989680 ;  /* 0x009896800000995d */ /* 0x001fea0003900000 */
[----:B------:R-:W0:Y:S02]  /*1c080*/  @!P1 SYNCS.PHASECHK.TRANS64 P1, [R3+URZ+0x22860], R2 ;  /* 0x02286002030095a7 */ /* 0x000e24000802007f */
[----:B0-----:R-:W-:Y:S05]  /*1c090*/  @!P1 BRA `(.L_x_2702) ;  /* 0xfffffffc00f09947 */ /* 0x001fea000383ffff */
[----:B------:R-:W-:Y:S05]  /*1c0a0*/  BRA `(.L_x_2820) ;  /* 0xffffffc4000c7947 */ /* 0x000fea000383ffff */
.L_x_2821:
        /* <DEDUP_REMOVED lines=13> */
.L_x_6565:


//--------------------- .text._ZN7cutlass13device_kernelIN5flash11enable_sm90INS1_16FlashAttnFwdSm90INS1_25CollectiveMainloopFwdSm90ILi2EN4cute5tupleIJNS5_1CILi1EEES8_S8_EEENS6_IJNS7_ILi128EEENS7_ILi96EEENS7_ILi64EEEEEELi256ENS_6half_tEfNS_4arch4Sm90ELb0ELb1ELb0ELb1ELb1ELb1ELb0ELb1ELb0ELb1ELb1ELb0EEENS1_21CollectiveEpilogueFwdINS6_IJSA_NS7_ILi256EEESB_EEES9_SE_SG_Li256ELb1ELb1ELb1ELb0EEENS1_36VarlenDynamicPersistentTileSchedulerILi128ELi96ELi256ELi128ELb1ELb1ELb1ELb1ELb0ELb1EEEEEEEEEvNT_6ParamsE --------------------------
	.section	.text._ZN7cutlass13device_kernelIN5flash11enable_sm90INS1_16FlashAttnFwdSm90INS1_25CollectiveMainloopFwdSm90ILi2EN4cute5tupleIJNS5_1CILi1EEES8_S8_EEENS6_IJNS7_ILi128EEENS7_ILi96EEENS7_ILi64EEEEEELi256ENS_6half_tEfNS_4arch4Sm90ELb0ELb1ELb0ELb1ELb1ELb1ELb0ELb1ELb0ELb1ELb1ELb0EEENS1_21CollectiveEpilogueFwdINS6_IJSA_NS7_ILi256EEESB_EEES9_SE_SG_Li256ELb1ELb1ELb1ELb0EEENS1_36VarlenDynamicPersistentTileSchedulerILi128ELi96ELi256ELi128ELb1ELb1ELb1ELb1ELb0ELb1EEEEEEEEEvNT_6ParamsE,"ax",@progbits
	.align	128
.text._ZN7cutlass13device_kernelIN5flash11enable_sm90INS1_16FlashAttnFwdSm90INS1_25CollectiveMainloopFwdSm90ILi2EN4cute5tupleIJNS5_1CILi1EEES8_S8_EEENS6_IJNS7_ILi128EEENS7_ILi96EEENS7_ILi64EEEEEELi256ENS_6half_tEfNS_4arch4Sm90ELb0ELb1ELb0ELb1ELb1ELb1ELb0ELb1ELb0ELb1ELb1ELb0EEENS1_21CollectiveEpilogueFwdINS6_IJSA_NS7_ILi256EEESB_EEES9_SE_SG_Li256ELb1ELb1ELb1ELb0EEENS1_36VarlenDynamicPersistentTileSchedulerILi128ELi96ELi256ELi128ELb1ELb1ELb1ELb1ELb0ELb1EEEEEEEEEvNT_6ParamsE:
        .type           _ZN7cutlass13device_kernelIN5flash11enable_sm90INS1_16FlashAttnFwdSm90INS1_25CollectiveMainloopFwdSm90ILi2EN4cute5tupleIJNS5_1CILi1EEES8_S8_EEENS6_IJNS7_ILi128EEENS7_ILi96EEENS7_ILi64EEEEEELi256ENS_6half_tEfNS_4arch4Sm90ELb0ELb1ELb0ELb1ELb1ELb1ELb0ELb1ELb0ELb1ELb1ELb0EEENS1_21CollectiveEpilogueFwdINS6_IJSA_NS7_ILi256EEESB_EEES9_SE_SG_Li256ELb1ELb1ELb1ELb0EEENS1_36VarlenDynamicPersistentTileSchedulerILi128ELi96ELi256ELi128ELb1ELb1ELb1ELb1ELb0ELb1EEEEEEEEEvNT_6ParamsE,@function
        .size           _ZN7cutlass13device_kernelIN5flash11enable_sm90INS1_16FlashAttnFwdSm90INS1_25CollectiveMainloopFwdSm90ILi2EN4cute5tupleIJNS5_1CILi1EEES8_S8_EEENS6_IJNS7_ILi128EEENS7_ILi96EEENS7_ILi64EEEEEELi256ENS_6half_tEfNS_4arch4Sm90ELb0ELb1ELb0ELb1ELb1ELb1ELb0ELb1ELb0ELb1ELb1ELb0EEENS1_21CollectiveEpilogueFwdINS6_IJSA_NS7_ILi256EEESB_EEES9_SE_SG_Li256ELb1ELb1ELb1ELb0EEENS1_36VarlenDynamicPersistentTileSchedulerILi128ELi96ELi256ELi128ELb1ELb1ELb1ELb1ELb0ELb1EEEEEEEEEvNT_6ParamsE,(.L_x_6566 - _ZN7cutlass13device_kernelIN5flash11enable_sm90INS1_16FlashAttnFwdSm90INS1_25CollectiveMainloopFwdSm90ILi2EN4cute5tupleIJNS5_1CILi1EEES8_S8_EEENS6_IJNS7_ILi128EEENS7_ILi96EEENS7_ILi64EEEEEELi256ENS_6half_tEfNS_4arch4Sm90ELb0ELb1ELb0ELb1ELb1ELb1ELb0ELb1ELb0ELb1ELb1ELb0EEENS1_21CollectiveEpilogueFwdINS6_IJSA_NS7_ILi256EEESB_EEES9_SE_SG_Li256ELb1ELb1ELb1ELb0EEENS1_36VarlenDynamicPersistentTileSchedulerILi128ELi96ELi256ELi128ELb1ELb1ELb1ELb1ELb0ELb1EEEEEEEEEvNT_6ParamsE)
        .other          _ZN7cutlass13device_kernelIN5flash11enable_sm90INS1_16FlashAttnFwdSm90INS1_25CollectiveMainloopFwdSm90ILi2EN4cute5tupleIJNS5_1CILi1EEES8_S8_EEENS6_IJNS7_ILi128EEENS7_ILi96EEENS7_ILi64EEEEEELi256ENS_6half_tEfNS_4arch4Sm90ELb0ELb1ELb0ELb1ELb1ELb1ELb0ELb1ELb0ELb1ELb1ELb0EEENS1_21CollectiveEpilogueFwdINS6_IJSA_NS7_ILi256EEESB_EEES9_SE_SG_Li256ELb1ELb1ELb1ELb0EEENS1_36VarlenDynamicPersistentTileSchedulerILi128ELi96ELi256ELi128ELb1ELb1ELb1ELb1ELb0ELb1EEEEEEEEEvNT_6ParamsE,@"STO_CUDA_ENTRY STV_DEFAULT"
_ZN7cutlass13device_kernelIN5flash11enable_sm90INS1_16FlashAttnFwdSm90INS1_25CollectiveMainloopFwdSm90ILi2EN4cute5tupleIJNS5_1CILi1EEES8_S8_EEENS6_IJNS7_ILi128EEENS7_ILi96EEENS7_ILi64EEEEEELi256ENS_6half_tEfNS_4arch4Sm90ELb0ELb1ELb0ELb1ELb1ELb1ELb0ELb1ELb0ELb1ELb1ELb0EEENS1_21CollectiveEpilogueFwdINS6_IJSA_NS7_ILi256EEESB_EEES9_SE_SG_Li256ELb1ELb1ELb1ELb0EEENS1_36VarlenDynamicPersistentTileSchedulerILi128ELi96ELi256ELi128ELb1ELb1ELb1ELb1ELb0ELb1EEEEEEEEEvNT_6ParamsE:
[----:B------:R-:W0:Y:S02]  /*0000*/  LDC R1, c[0x0][0x28] ;  /* 0x00000a00ff017b82 */ /* 0x000e240000000800 */
[----:B0-----:R-:W-:Y:S01]  /*0010*/  VIADD R1, R1, 0xffffffa8 ;  /* 0xffffffa801017836 */ /* 0x001fe20000000000 */
[----:B------:R-:W0:Y:S01]  /*0020*/  S2R R0, SR_TID.X ;  /* 0x0000000000007919 */ /* 0x000e220000002100 */
[----:B------:R-:W-:Y:S01]  /*0030*/  ELECT P0, URZ, PT ;  /* 0x00000000003f782f */ /* 0x000fe20003800000 */
[----:B------:R-:W-:Y:S01]  /*0040*/  BSSY B0, `(.L_x_2822) ;  /* 0x000000e000007945 */ /* 0x000fe20003800000 */
[--C-:B0-----:R-:W-:Y:S02]  /*0050*/  SHF.R.U32.HI R2, RZ, 0x5, R0.reuse ;  /* 0x00000005ff027819 */ /* 0x101fe40000011600 */
[----:B------:R-:W-:-:S03]  /*0060*/  SHF.R.U32.HI R4, RZ, 0x7, R0 ;  /* 0x00000007ff047819 */ /* 0x000fc60000011600 */
        /* <DEDUP_REMOVED lines=11> */
.L_x_2823:
[----:B------:R-:W-:Y:S05]  /*0120*/  BSYNC B0 ;  /* 0x0000000000007941 */ /* 0x000fea0003800000 */
.L_x_2822:
[----:B------:R-:W-:Y:S01]  /*0130*/  VOTEU.ANY UP0, P0 ;  /* 0x00000000003f7886 */ /* 0x000fe20000000100 */
[----:B------:R-:W0:Y:S01]  /*0140*/  SHFL.IDX PT, R4, R4, RZ, 0x1f ;  /* 0x00001fff04047589 */ /* 0x000e2200000e0000 */
[----:B------:R-:W-:Y:S01]  /*0150*/  UMOV UR4, 0x80 ;  /* 0x0000008000047882 */ /* 0x000fe20000000000 */
[----:B------:R-:W-:Y:S01]  /*0160*/  UMOV UR7, 0x100 ;  /* 0x0000010000077882 */ /* 0x000fe20000000000 */
[----:B------:R-:W-:Y:S01]  /*0170*/  VOTEU.ANY UP1, P0 ;  /* 0x00000000003f7886 */ /* 0x000fe20000020100 */
[----:B------:R-:W1:Y:S01]  /*0180*/  @UP0 S2UR UR8, SR_CgaCtaId ;  /* 0x00000000000809c3 */ /* 0x000e620000008800 */
[----:B------:R-:W2:Y:S01]  /*0190*/  SHFL.IDX PT, R3, R2, RZ, 0x1f ;  /* 0x00001fff02037589 */ /* 0x000ea200000e0000 */
[----:B------:R-:W-:Y:S01]  /*01a0*/  @UP0 UMOV UR6, 0x400 ;  /* 0x0000040000060882 */ /* 0x000fe20000000000 */
[----:B------:R-:W-:-:S04]  /*01b0*/  @UP0 UIADD3 UR4, -UR4, 0x100000, URZ ;  /* 0x0010000004040890 */ /* 0x000fc8000fffe13f */
[----:B------:R-:W-:Y:S02]  /*01c0*/  @UP0 USHF.L.U32 UR5, UR4, 0xb, URZ ;  /* 0x0000000b04050899 */ /* 0x000fe4000800063f */
[----:B------:R-:W-:Y:S01]  /*01d0*/  @UP0 USHF.L.U32 UR4, UR4, 0x1, URZ ;  /* 0x0000000104040899 */ /* 0x000fe2000800063f */
[----:B------:R-:W-:Y:S01]  /*01e0*/  VOTEU.ANY UP2, P0 ;  /* 0x00000000003f7886 */ /* 0x000fe20000040100 */
[----:B0-----:R-:W-:Y:S01]  /*01f0*/  R2UR UR9, R4 ;  /* 0x00000000040972ca */ /* 0x001fe200000e0000 */
[----:B-1----:R-:W-:Y:S01]  /*0200*/  @UP0 ULEA UR8, UR8, UR6, 0x18 ;  /* 0x0000000608080291 */ /* 0x002fe2000f8ec03f */
[----:B--2---:R-:W-:Y:S01]  /*0210*/  ISETP.NE.AND P1, PT, R3, RZ, PT ;  /* 0x000000ff0300720c */ /* 0x004fe20003f25270 */
[----:B------:R-:W-:-:S04]  /*0220*/  @UP0 UIADD3 UR6, -UR7, 0x100000, URZ ;  /* 0x0010000007060890 */ /* 0x000fc8000fffe13f */
[----:B------:R-:W-:Y:S02]  /*0230*/  @UP0 USHF.L.U32 UR7, UR6, 0xb, URZ ;  /* 0x0000000b06070899 */ /* 0x000fe4000800063f */
[----:B------:R-:W-:-:S04]  /*0240*/  @UP0 USHF.L.U32 UR6, UR6, 0x1, URZ ;  /* 0x0000000106060899 */ /* 0x000fc8000800063f */
[----:B------:R-:W-:Y:S01]  /*0250*/  UISETP.NE.AND UP0, UPT, UR9, URZ, UPT ;  /* 0x0000003f0900728c */ /* 0x000fe2000bf05270 */
[----:B------:R-:W0:Y:S02]  /*0260*/  FENCE.VIEW.ASYNC.S ;  /* 0x00000000000073c6 */ /* 0x000e240000000000 */
[----:B0-----:R0:W1:Y:S05]  /*0270*/  @UP1 SYNCS.EXCH.64 URZ, [UR8+0x22800], UR4 ;  /* 0x02280004083f15b2 */ /* 0x00106a0008000100 */
[----:B------:R0:W2:Y:S01]  /*0280*/  @UP2 SYNCS.EXCH.64 URZ, [UR8+0x22820], UR6 ;  /* 0x02282006083f25b2 */ /* 0x0000a20008000100 */
        /* <DEDUP_REMOVED lines=17> */
[----:B------:R3:W0:Y:S02]  /*03a0*/  SYNCS.EXCH.64 URZ, [UR8+0x22848], UR6 ;  /* 0x02284806083f75b2 */ /* 0x0006240008000100 */
[----:B---3--:R-:W-:Y:S01]  /*03b0*/  NOP ;  /* 0x0000000000007918 */ /* 0x008fe20000000000 */
.L_x_2824:
[----:B------:R-:W3:Y:S01]  /*03c0*/  SHFL.IDX PT, R3, R2, RZ, 0x1f ;  /* 0x00001fff02037589 */ /* 0x000ee200000e0000 */
[----:B------:R-:W-:Y:S01]  /*03d0*/  NOP ;  /* 0x0000000000007918 */ /* 0x000fe20000000000 */
[----:B---3--:R-:W-:-:S13]  /*03e0*/  ISETP.NE.AND P0, PT, R3, RZ, PT ;  /* 0x000000ff0300720c */ /* 0x008fda0003f05270 */
        /* <DEDUP_REMOVED lines=17> */
[----:B------:R3:W0:Y:S02]  /*0500*/  SYNCS.EXCH.64 URZ, [UR8+0x22868], UR6 ;  /* 0x02286806083f75b2 */ /* 0x0006240008000100 */
[----:B---3--:R-:W-:Y:S01]  /*0510*/  NOP ;  /* 0x0000000000007918 */ /* 0x008fe20000000000 */
.L_x_2825:
[----:B------:R-:W3:Y:S01]  /*0520*/  SHFL.IDX PT, R3, R2, RZ, 0x1f ;  /* 0x00001fff02037589 */ /* 0x000ee200000e0000 */
[----:B------:R-:W-:Y:S01]  /*0530*/  NOP ;  /* 0x0000000000007918 */ /* 0x000fe20000000000 */
[----:B---3--:R-:W-:-:S13]  /*0540*/  ISETP.NE.AND P0, PT, R3, RZ, PT ;  /* 0x000000ff0300720c */ /* 0x008fda0003f05270 */
        /* <DEDUP_REMOVED lines=13> */
[----:B------:R3:W0:Y:S02]  /*0620*/  SYNCS.EXCH.64 URZ, [UR6+0x22888], UR4 ;  /* 0x02288804063f75b2 */ /* 0x0006240008000100 */
[----:B---3--:R-:W-:Y:S01]  /*0630*/  NOP ;  /* 0x0000000000007918 */ /* 0x008fe20000000000 */
.L_x_2826:
        /* <DEDUP_REMOVED lines=22> */
.L_x_2827:
        /* <DEDUP_REMOVED lines=22> */
.L_x_2828:
[----:B------:R-:W-:Y:S01]  /*0900*/  PLOP3.LUT P0, PT, PT, PT, UP0, 0x80, 0x0 ;  /* 0x000000000000781c */ /* 0x000fe20003f0f008 */
[----:B------:R-:W-:Y:S01]  /*0910*/  UMOV UR36, 0x1 ;  /* 0x0000000100247882 */ /* 0x000fe20000000000 */
[----:B------:R-:W-:Y:S01]  /*0920*/  NOP ;  /* 0x0000000000007918 */ /* 0x000fe20000000000 */
[----:B------:R-:W-:Y:S01]  /*0930*/  USEL UR36, UR36, 0x2, !UP0 ;  /* 0x0000000224247887 */ /* 0x000fe2000c000000 */
[----:B------:R-:W-:Y:S01]  /*0940*/  BSSY B9, `(.L_x_2829) ;  /* 0x00022cd000097945 */ /* 0x000fe20003800000 */
[----:B------:R-:W-:Y:S01]  /*0950*/  ULDC.64 UR52, c[0x0][0x208] ;  /* 0x0000820000347ab9 */ /* 0x000fe20000000a00 */
[----:B012-4-:R-:W-:Y:S07]  /*0960*/  BAR.SYNC.DEFER_BLOCKING 0x0 ;  /* 0x0000000000007b1d */ /* 0x017fee0000010000 */
[----:B------:R-:W-:Y:S05]  /*0970*/  @!P0 BRA `(.L_x_2830) ;  /* 0x000001ac00608947 */ /* 0x000fea0003800000 */
.L_x_2831:
        /* <DEDUP_REMOVED lines=8> */
[----:B------:R-:W-:Y:S01]  /*0a00*/  UMOV UR4, 0x400 ;  /* 0x0000040000047882 */ /* 0x000fe20000000000 */
[----:B------:R-:W-:-:S11]  /*0a10*/  LOP3.LUT R16, R16, 0xffdfffff, RZ, 0xc0, !PT ;  /* 0xffdfffff10107812 */ /* 0x000fd600078ec0ff */
[----:B------:R-:W-:Y:S06]  /*0a20*/  @!P0 BAR.ARV 0x9, 0x100 ;  /* 0x0244000000008b1d */ /* 0x000fec0000002000 */
[----:B0-----:R-:W-:Y:S01]  /*0a30*/  ULEA UR4, UR47, UR4, 0x18 ;  /* 0x000000042f047291 */ /* 0x001fe2000f8ec03f */
[----:B------:R-:W-:Y:S01]  /*0a40*/  @P0 LOP3.LUT R16, R16, 0x200000, RZ, 0xfc, !PT ;  /* 0x0020000010100812 */ /* 0x000fe200078efcff */
[----:B------:R-:W-:Y:S04]  /*0a50*/  BAR.SYNC.DEFER_BLOCKING 0x5, 0x180 ;  /* 0x0146000000007b1d */ /* 0x000fe80000010000 */
[----:B------:R-:W-:-:S02]  /*0a60*/  IMAD.U32 R23, RZ, RZ, UR4 ;  /* 0x00000004ff177e24 */ /* 0x000fc4000f8e00ff */
[----:B------:R-:W-:-:S03]  /*0a70*/  ULDC UR4, c[0x0][0xc3c] ;  /* 0x00030f0000047ab9 */ /* 0x000fc60000000800 */
[----:B------:R-:W0:Y:S01]  /*0a80*/  LDS.128 R48, [R23+0x228d0] ;  /* 0x0228d00017307984 */ /* 0x000e220000000c00 */
[----:B------:R-:W-:Y:S06]  /*0a90*/  BAR.ARV 0x4, 0x180 ;  /* 0x0106000000007b1d */ /* 0x000fec0000002000 */
[----:B0-----:R-:W-:-:S13]  /*0aa0*/  ISETP.GE.AND P0, PT, R51, UR4, PT ;  /* 0x0000000433007c0c */ /* 0x001fda000bf06270 */
[----:B------:R-:W-:Y:S05]  /*0ab0*/  @P0 BRA `(.L_x_2832) ;  /* 0x0000022800d40947 */ /* 0x000fea0003800000 */
[----:B------:R-:W-:Y:S01]  /*0ac0*/  VIADD R0, R0, 0xffffff80 ;  /* 0xffffff8000007836 */ /* 0x000fe20000000000 */
[----:B------:R-:W-:Y:S01]  /*0ad0*/  ULOP3.LUT UR50, UR36, 0x1, URZ, 0xfc, !UPT ;  /* 0x0000000124327892 */ /* 0x000fe2000f8efc3f */
[----:B------:R-:W-:Y:S02]  /*0ae0*/  IMAD.MOV.U32 R22, RZ, RZ, RZ ;  /* 0x000000ffff167224 */ /* 0x000fe400078e00ff */
[----:B------:R-:W-:Y:S01]  /*0af0*/  IMAD.MOV.U32 R213, RZ, RZ, RZ ;  /* 0x000000ffffd57224 */ /* 0x000fe200078e00ff */
[----:B------:R-:W-:Y:S01]  /*0b00*/  SHF.R.S32.HI R3, RZ, 0x1f, R0 ;  /* 0x0000001fff037819 */ /* 0x000fe20000011400 */
[----:B------:R-:W-:-:S03]  /*0b10*/  IMAD.MOV.U32 R206, RZ, RZ, RZ ;  /* 0x000000ffffce7224 */ /* 0x000fc600078e00ff */
[CC--:B------:R-:W-:Y:S02]  /*0b20*/  LEA.HI R2, R3.reuse, R0.reuse, RZ, 0x7 ;  /* 0x0000000003027211 */ /* 0x0c0fe400078f38ff */
[CC--:B------:R-:W-:Y:S02]  /*0b30*/  LEA.HI R4, R3.reuse, R0.reuse, RZ, 0x4 ;  /* 0x0000000003047211 */ /* 0x0c0fe400078f20ff */
[----:B------:R-:W-:Y:S02]  /*0b40*/  LOP3.LUT R5, R2, 0xffffff80, RZ, 0xc0, !PT ;  /* 0xffffff8002057812 */ /* 0x000fe400078ec0ff */
[----:B------:R-:W-:Y:S02]  /*0b50*/  SHF.R.S32.HI R7, RZ, 0x4, R4 ;  /* 0x00000004ff077819 */ /* 0x000fe40000011404 */
[----:B------:R-:W-:Y:S01]  /*0b60*/  LEA.HI R208, R3, R0, RZ, 0x2 ;  /* 0x0000000003d07211 */ /* 0x000fe200078f10ff */
[----:B------:R-:W-:Y:S01]  /*0b70*/  IMAD.IADD R13, R0, 0x1, -R5 ;  /* 0x00000001000d7824 */ /* 0x000fe200078e0a05 */
[----:B------:R-:W-:-:S02]  /*0b80*/  SHF.R.S32.HI R5, RZ, 0x7, R2 ;  /* 0x00000007ff057819 */ /* 0x000fc40000011402 */
[----:B------:R-:W-:Y:S02]  /*0b90*/  LEA.HI R6, R4, R7, RZ, 0x1 ;  /* 0x0000000704067211 */ /* 0x000fe400078f08ff */
[----:B------:R-:W-:Y:S01]  /*0ba0*/  SHF.R.S32.HI R9, RZ, 0x1f, R13 ;  /* 0x0000001fff097819 */ /* 0x000fe2000001140d */
[----:B------:R-:W-:Y:S01]  /*0bb0*/  STL [R1+0x44], R13 ;  /* 0x0000440d01007387 */ /* 0x000fe20000100800 */
[----:B------:R-:W-:Y:S02]  /*0bc0*/  LEA.HI R2, R2, R5, RZ, 0x1 ;  /* 0x0000000502027211 */ /* 0x000fe400078f08ff */
[----:B------:R-:W-:Y:S02]  /*0bd0*/  LEA.HI R10, R9, R13, RZ, 0x2 ;  /* 0x0000000d090a7211 */ /* 0x000fe400078f10ff */
[----:B------:R-:W-:Y:S02]  /*0be0*/  LOP3.LUT R2, R2, 0x3fffffe, RZ, 0xc0, !PT ;  /* 0x03fffffe02027812 */ /* 0x000fe400078ec0ff */
[----:B------:R-:W-:-:S02]  /*0bf0*/  SHF.R.S32.HI R11, RZ, 0x2, R10 ;  /* 0x00000002ff0b7819 */ /* 0x000fc4000001140a */
[----:B------:R-:W-:Y:S02]  /*0c00*/  SHF.R.S32.HI R8, RZ, 0x1f, R10 ;  /* 0x0000001fff087819 */ /* 0x000fe4000001140a */
[----:B------:R-:W-:Y:S02]  /*0c10*/  LOP3.LUT R6, R6, 0x1ffffffe, RZ, 0xc0, !PT ;  /* 0x1ffffffe06067812 */ /* 0x000fe400078ec0ff */
[----:B------:R-:W-:Y:S02]  /*0c20*/  LEA.HI R8, R8, R11, RZ, 0x3 ;  /* 0x0000000b08087211 */ /* 0x000fe400078f18ff */
[----:B------:R-:W-:Y:S01]  /*0c30*/  LEA.HI R9, R9, R13, RZ, 0x5 ;  /* 0x0000000d09097211 */ /* 0x000fe200078f28ff */
[----:B------:R-:W-:Y:S01]  /*0c40*/  IMAD.IADD R6, R7, 0x1, -R6 ;  /* 0x0000000107067824 */ /* 0x000fe200078e0a06 */
[----:B------:R-:W-:Y:S01]  /*0c50*/  LOP3.LUT R12, R8, 0xfffffff8, RZ, 0xc0, !PT ;  /* 0xfffffff8080c7812 */ /* 0x000fe200078ec0ff */
[----:B------:R-:W-:Y:S01]  /*0c60*/  IMAD.IADD R8, R5, 0x1, -R2 ;  /* 0x0000000105087824 */ /* 0x000fe200078e0a02 */
[----:B------:R-:W-:-:S02]  /*0c70*/  LEA.HI R2, R3, R0, RZ, 0x5 ;  /* 0x0000000003027211 */ /* 0x000fc400078f28ff */
[----:B------:R-:W-:Y:S01]  /*0c80*/  LEA.HI R3, R3, R0, RZ, 0x3 ;  /* 0x0000000003037211 */ /* 0x000fe200078f18ff */
[----:B------:R-:W-:Y:S01]  /*0c90*/  IMAD.IADD R12, R11, 0x1, -R12 ;  /* 0x000000010b0c7824 */ /* 0x000fe200078e0a0c */
[----:B------:R-:W-:Y:S02]  /*0ca0*/  SHF.R.S32.HI R9, RZ, 0x5, R9 ;  /* 0x00000005ff097819 */ /* 0x000fe40000011409 */
[----:B------:R-:W-:Y:S02]  /*0cb0*/  LOP3.LUT R7, R3, 0xfffffff8, RZ, 0xc0, !PT ;  /* 0xfffffff803077812 */ /* 0x000fe400078ec0ff */
[----:B------:R-:W-:Y:S01]  /*0cc0*/  LOP3.LUT R3, R208, 0xfffffffc, RZ, 0xc0, !PT ;  /* 0xfffffffcd0037812 */ /* 0x000fe200078ec0ff */
[----:B------:R-:W-:Y:S01]  /*0cd0*/  IMAD R9, R9, 0x10, R12 ;  /* 0x0000001009097824 */ /* 0x000fe200078e020c */
[----:B------:R-:W-:Y:S01]  /*0ce0*/  LOP3.LUT R5, R4, 0x3fffff0, RZ, 0xc0, !PT ;  /* 0x03fffff004057812 */ /* 0x000fe200078ec0ff */
[C---:B------:R-:W-:Y:S01]  /*0cf0*/  IMAD.IADD R7, R0.reuse, 0x1, -R7 ;  /* 0x0000000100077824 */ /* 0x040fe200078e0a07 */
[----:B------:R-:W-:Y:S01]  /*0d00*/  SHF.R.S32.HI R208, RZ, 0x2, R208 ;  /* 0x00000002ffd07819 */ /* 0x000fe200000114d0 */
[C---:B------:R-:W-:Y:S01]  /*0d10*/  IMAD.IADD R3, R0.reuse, 0x1, -R3 ;  /* 0x0000000100037824 */ /* 0x040fe200078e0a03 */
[----:B------:R-:W-:Y:S01]  /*0d20*/  SHF.R.S32.HI R14, RZ, 0x5, R2 ;  /* 0x00000005ff0e7819 */ /* 0x000fe20000011402 */
[----:B------:R-:W-:Y:S01]  /*0d30*/  IMAD.IADD R5, R0, 0x1, -R5 ;  /* 0x0000000100057824 */ /* 0x000fe200078e0a05 */
[----:B------:R-:W-:Y:S01]  /*0d40*/  LOP3.LUT R10, R10, 0x7ffffffc, RZ, 0xc0, !PT ;  /* 0x7ffffffc0a0a7812 */ /* 0x000fe200078ec0ff */
[----:B------:R-:W-:Y:S01]  /*0d50*/  IMAD R8, R8, 0x40, R9 ;  /* 0x0000004008087824 */ /* 0x000fe200078e0209 */
[C---:B------:R-:W-:Y:S01]  /*0d60*/  LEA.HI R0, R3.reuse, R3, RZ, 0x1 ;  /* 0x0000000303007211 */ /* 0x040fe200078f08ff */
[----:B------:R-:W-:Y:S01]  /*0d70*/  VIADD R9, R208, 0x40 ;  /* 0x00000040d0097836 */ /* 0x000fe20000000000 */
[----:B------:R0:W-:Y:S01]  /*0d80*/  STL [R1+0x28], R14 ;  /* 0x0000280e01007387 */ /* 0x0001e20000100800 */
[----:B------:R-:W-:Y:S01]  /*0d90*/  IMAD.SHL.U32 R18, R3, 0x8, RZ ;  /* 0x0000000803127824 */ /* 0x000fe200078e00ff */
[----:B------:R-:W-:Y:S01]  /*0da0*/  LOP3.LUT R0, R0, 0x1ffffffe, RZ, 0xc0, !PT ;  /* 0x1ffffffe00007812 */ /* 0x000fe200078ec0ff */
[----:B------:R-:W-:Y:S01]  /*0db0*/  IMAD R5, R14, 0x10, R5 ;  /* 0x000000100e057824 */ /* 0x000fe200078e0205 */
[----:B------:R-:W-:Y:S01]  /*0dc0*/  STL [R1+0x4c], R8 ;  /* 0x00004c0801007387 */ /* 0x000fe20000100800 */
[----:B------:R-:W-:Y:S01]  /*0dd0*/  IMAD.SHL.U32 R4, R9, 0x40, RZ ;  /* 0x0000004009047824 */ /* 0x000fe200078e00ff */
[----:B------:R-:W-:Y:S01]  /*0de0*/  SHF.R.S32.HI R19, RZ, 0x1f, R18 ;  /* 0x0000001fff137819 */ /* 0x000fe20000011412 */
[----:B------:R-:W-:Y:S01]  /*0df0*/  IMAD.SHL.U32 R215, R7, 0x8, RZ ;  /* 0x0000000807d77824 */ /* 0x000fe200078e00ff */
[----:B------:R-:W-:Y:S01]  /*0e00*/  STL [R1+0x3c], RZ ;  /* 0x00003cff01007387 */ /* 0x000fe20000100800 */
[----:B------:R-:W-:-:S02]  /*0e10*/  VIADD R219, R18, 0x40 ;  /* 0x0000004012db7836 */ /* 0x000fc40000000000 */
[----:B------:R-:W-:Y:S01]  /*0e20*/  IMAD R6, R5, 0x8, R6 ;  /* 0x0000000805067824 */ /* 0x000fe200078e0206 */
[----:B------:R-:W-:Y:S01]  /*0e30*/  SHF.R.S32.HI R5, RZ, 0x1f, R9 ;  /* 0x0000001fff057819 */ /* 0x000fe20000011409 */
[C---:B------:R-:W-:Y:S02]  /*0e40*/  IMAD.IADD R0, R3.reuse, 0x1, -R0 ;  /* 0x0000000103007824 */ /* 0x040fe400078e0a00 */
[----:B------:R-:W-:Y:S01]  /*0e50*/  IMAD.SHL.U32 R204, R3, 0x4, RZ ;  /* 0x0000000403cc7824 */ /* 0x000fe200078e00ff */
[----:B------:R-:W-:Y:S01]  /*0e60*/  LOP3.LUT R3, R4, 0x1c0, RZ, 0xc0, !PT ;  /* 0x000001c004037812 */ /* 0x000fe200078ec0ff */
[C---:B------:R-:W-:Y:S01]  /*0e70*/  VIADD R218, R18.reuse, 0x60 ;  /* 0x0000006012da7836 */ /* 0x040fe20000000000 */
[----:B------:R-:W-:Y:S01]  /*0e80*/  SHF.R.S32.HI R4, RZ, 0x1f, R215 ;  /* 0x0000001fff047819 */ /* 0x000fe200000114d7 */
[C---:B------:R-:W-:Y:S01]  /*0e90*/  VIADD R217, R18.reuse, 0x80 ;  /* 0x0000008012d97836 */ /* 0x040fe20000000000 */
[----:B------:R-:W-:Y:S01]  /*0ea0*/  SHF.R.S32.HI R4, RZ, 0x1f, R219 ;  /* 0x0000001fff047819 */ /* 0x000fe200000114db */
[C---:B------:R-:W-:Y:S01]  /*0eb0*/  VIADD R216, R18.reuse, 0xa0 ;  /* 0x000000a012d87836 */ /* 0x040fe20000000000 */
[----:B------:R-:W-:Y:S01]  /*0ec0*/  LEA.HI R5, R5, R9, RZ, 0x3 ;  /* 0x0000000905057211 */ /* 0x000fe200078f18ff */
[C---:B------:R-:W-:Y:S01]  /*0ed0*/  VIADD R221, R18.reuse, 0xc0 ;  /* 0x000000c012dd7836 */ /* 0x040fe20000000000 */
[----:B------:R-:W-:Y:S01]  /*0ee0*/  SHF.R.S32.HI R15, RZ, 0x1f, R218 ;  /* 0x0000001fff0f7819 */ /* 0x000fe200000114da */
[----:B------:R1:W-:Y:S01]  /*0ef0*/  STL [R1+0x1c], R4 ;  /* 0x00001c0401007387 */ /* 0x0003e20000100800 */
[----:B0-----:R-:W-:Y:S01]  /*0f00*/  SHF.R.S32.HI R14, RZ, 0x1f, R217 ;  /* 0x0000001fff0e7819 */ /* 0x001fe200000114d9 */
[----:B------:R-:W-:Y:S01]  /*0f10*/  VIADD R220, R18, 0xe0 ;  /* 0x000000e012dc7836 */ /* 0x000fe20000000000 */
[----:B------:R-:W-:Y:S01]  /*0f20*/  SHF.R.U32.HI R9, RZ, 0x3, R3 ;  /* 0x00000003ff097819 */ /* 0x000fe20000011603 */
[----:B------:R-:W-:Y:S01]  /*0f30*/  IMAD.SHL.U32 R5, R5, 0x40, RZ ;  /* 0x0000004005057824 */ /* 0x000fe200078e00ff */
[----:B------:R0:W-:Y:S01]  /*0f40*/  STL [R1+0x18], R15 ;  /* 0x0000180f01007387 */ /* 0x0001e20000100800 */
[----:B------:R-:W-:Y:S01]  /*0f50*/  LOP3.LUT R3, R3, 0x38, R18, 0xf8, !PT ;  /* 0x0000003803037812 */ /* 0x000fe200078ef812 */
[----:B------:R-:W-:-:S02]  /*0f60*/  VIADD R11, R215, 0x80 ;  /* 0x00000080d70b7836 */ /* 0x000fc40000000000 */
[----:B------:R2:W-:Y:S01]  /*0f70*/  STL [R1+0x14], R14 ;  /* 0x0000140e01007387 */ /* 0x0005e20000100800 */
[----:B-1----:R-:W-:Y:S01]  /*0f80*/  SHF.R.S32.HI R4, RZ, 0x1f, R216 ;  /* 0x0000001fff047819 */ /* 0x002fe200000114d8 */
[----:B------:R-:W-:Y:S02]  /*0f90*/  IMAD R0, R0, 0x8, R8 ;  /* 0x0000000800007824 */ /* 0x000fe400078e0208 */
[----:B------:R-:W-:Y:S01]  /*0fa0*/  IMAD.IADD R10, R13, 0x1, -R10 ;  /* 0x000000010d0a7824 */ /* 0x000fe200078e0a0a */
[----:B0-----:R-:W-:Y:S01]  /*0fb0*/  SHF.R.S32.HI R15, RZ, 0x1f, R221 ;  /* 0x0000001fff0f7819 */ /* 0x001fe200000114dd */
[----:B------:R0:W-:Y:S02]  /*0fc0*/  STL [R1+0x10], R4 ;  /* 0x0000100401007387 */ /* 0x0001e40000100800 */
[----:B------:R-:W-:Y:S01]  /*0fd0*/  IMAD.SHL.U32 R211, R10, 0x2, RZ ;  /* 0x000000020ad37824 */ /* 0x000fe200078e00ff */
[----:B--2---:R-:W-:Y:S01]  /*0fe0*/  SHF.R.S32.HI R14, RZ, 0x1f, R220 ;  /* 0x0000001fff0e7819 */ /* 0x004fe200000114dc */
[----:B------:R-:W-:Y:S02]  /*0ff0*/  STL [R1+0xc], R15 ;  /* 0x00000c0f01007387 */ /* 0x000fe40000100800 */
[----:B------:R-:W-:-:S02]  /*1000*/  VIADD R41, R211, 0x8 ;  /* 0x00000008d3297836 */ /* 0x000fc40000000000 */
[----:B------:R-:W-:Y:S01]  /*1010*/  VIADD R39, R211, 0x18 ;  /* 0x00000018d3277836 */ /* 0x000fe20000000000 */
[----:B------:R-:W-:Y:S01]  /*1020*/  STL [R1+0x8], R14 ;  /* 0x0000080e01007387 */ /* 0x000fe20000100800 */
[----:B------:R-:W-:Y:S01]  /*1030*/  VIADD R12, R215, 0x40 ;  /* 0x00000040d70c7836 */ /* 0x000fe20000000000 */
[----:B0-----:R-:W-:Y:S01]  /*1040*/  LOP3.LUT R4, R5, 0xfffffe00, RZ, 0xc0, !PT ;  /* 0xfffffe0005047812 */ /* 0x001fe200078ec0ff */
[C---:B------:R-:W-:Y:S01]  /*1050*/  VIADD R36, R211.reuse, 0x30 ;  /* 0x00000030d3247836 */ /* 0x040fe20000000000 */
[----:B------:R-:W-:Y:S01]  /*1060*/  SHF.R.S32.HI R5, RZ, 0x1f, R11 ;  /* 0x0000001fff057819 */ /* 0x000fe2000001140b */
[----:B------:R-:W-:Y:S01]  /*1070*/  IMAD.SHL.U32 R5, R6, 0x8, RZ ;  /* 0x0000000806057824 */ /* 0x000fe200078e00ff */
[----:B------:R-:W-:Y:S01]  /*1080*/  SHF.R.S32.HI R12, RZ, 0x1f, R12 ;  /* 0x0000001fff0c7819 */ /* 0x000fe2000001140c */
[----:B------:R0:W-:Y:S01]  /*1090*/  STL [R1+0x2c], R4 ;  /* 0x00002c0401007387 */ /* 0x0001e20000100800 */
[----:B------:R-:W-:Y:S02]  /*10a0*/  VIADD R33, R211, 0x48 ;  /* 0x00000048d3217836 */ /* 0x000fe40000000000 */
[----:B------:R-:W-:Y:S01]  /*10b0*/  VIADD R7, R215, 0xc0 ;  /* 0x000000c0d7077836 */ /* 0x000fe20000000000 */
[----:B------:R1:W-:Y:S01]  /*10c0*/  STL [R1+0x50], R5 ;  /* 0x0000500501007387 */ /* 0x0003e20000100800 */
[----:B------:R-:W-:-:S02]  /*10d0*/  VIADD R30, R211, 0x60 ;  /* 0x00000060d31e7836 */ /* 0x000fc40000000000 */
[C---:B------:R-:W-:Y:S01]  /*10e0*/  VIADD R27, R211.reuse, 0x78 ;  /* 0x00000078d31b7836 */ /* 0x040fe20000000000 */
[----:B------:R-:W-:Y:S01]  /*10f0*/  SHF.R.S32.HI R7, RZ, 0x1f, R7 ;  /* 0x0000001fff077819 */ /* 0x000fe20000011407 */
[C---:B------:R-:W-:Y:S01]  /*1100*/  VIADD R24, R211.reuse, 0x90 ;  /* 0x00000090d3187836 */ /* 0x040fe20000000000 */
[----:B0-----:R-:W-:Y:S01]  /*1110*/  LOP3.LUT R4, R4, R3, R9, 0xf6, !PT ;  /* 0x0000000304047212 */ /* 0x001fe200078ef609 */
[C---:B------:R-:W-:Y:S02]  /*1120*/  VIADD R15, R211.reuse, 0xa8 ;  /* 0x000000a8d30f7836 */ /* 0x040fe40000000000 */
[C---:B------:R-:W-:Y:S02]  /*1130*/  VIADD R12, R211.reuse, 0xc0 ;  /* 0x000000c0d30c7836 */ /* 0x040fe40000000000 */
[----:B------:R-:W-:Y:S01]  /*1140*/  IMAD R3, R4, 0x2, R23 ;  /* 0x0000000204037824 */ /* 0x000fe200078e0217 */
[----:B------:R-:W-:Y:S01]  /*1150*/  SHF.R.S32.HI R4, RZ, 0x1f, R41 ;  /* 0x0000001fff047819 */ /* 0x000fe20000011429 */
[C---:B------:R-:W-:Y:S01]  /*1160*/  VIADD R9, R211.reuse, 0xd8 ;  /* 0x000000d8d3097836 */ /* 0x040fe20000000000 */
[----:B------:R-:W-:Y:S01]  /*1170*/  SHF.R.S32.HI R4, RZ, 0x1f, R39 ;  /* 0x0000001fff047819 */ /* 0x000fe20000011427 */
[----:B------:R-:W-:Y:S01]  /*1180*/  VIADD R17, R18, 0x20 ;  /* 0x0000002012117836 */ /* 0x000fe20000000000 */
[----:B------:R0:W-:Y:S01]  /*1190*/  STL [R1+0x48], R3 ;  /* 0x0000480301007387 */ /* 0x0001e20000100800 */
[----:B------:R-:W-:Y:S01]  /*11a0*/  SHF.R.S32.HI R4, RZ, 0x1f, R36 ;  /* 0x0000001fff047819 */ /* 0x000fe20000011424 */
[C---:B------:R-:W-:Y:S01]  /*11b0*/  VIADD R40, R211.reuse, 0x10 ;  /* 0x00000010d3287836 */ /* 0x040fe20000000000 */
[----:B------:R-:W-:Y:S01]  /*11c0*/  SHF.R.S32.HI R4, RZ, 0x1f, R33 ;  /* 0x0000001fff047819 */ /* 0x000fe20000011421 */
[----:B------:R2:W-:Y:S01]  /*11d0*/  STL [R1+0x4], R0 ;  /* 0x0000040001007387 */ /* 0x0005e20000100800 */
        /* <DEDUP_REMOVED lines=37> */
[C---:B-1----:R-:W-:Y:S01]  /*1430*/  VIADD R5, R211.reuse, 0xf0 ;  /* 0x000000f0d3057836 */ /* 0x042fe20000000000 */
[----:B------:R-:W-:Y:S01]  /*1440*/  SHF.R.S32.HI R20, RZ, 0x1f, R20 ;  /* 0x0000001fff147819 */ /* 0x000fe20000011414 */
[----:B0-----:R-:W-:Y:S01]  /*1450*/  VIADD R3, R211, 0xf8 ;  /* 0x000000f8d3037836 */ /* 0x001fe20000000000 */
[----:B------:R-:W-:Y:S01]  /*1460*/  SHF.R.S32.HI R14, RZ, 0x1f, R14 ;  /* 0x0000001fff0e7819 */ /* 0x000fe2000001140e */
[----:B------:R-:W-:Y:S01]  /*1470*/  IMAD.MOV.U32 R2, RZ, RZ, RZ ;  /* 0x000000ffff027224 */ /* 0x000fe200078e00ff */
[----:B------:R-:W-:Y:S01]  /*1480*/  SHF.R.S32.HI R13, RZ, 0x1f, R13 ;  /* 0x0000001fff0d7819 */ /* 0x000fe2000001140d */
[----:B------:R-:W-:Y:S01]  /*1490*/  VIADD R214, R204, 0x10 ;  /* 0x00000010ccd67836 */ /* 0x000fe20000000000 */
[----:B------:R-:W-:-:S02]  /*14a0*/  SHF.R.S32.HI R11, RZ, 0x1f, R11 ;  /* 0x0000001fff0b7819 */ /* 0x000fc4000001140b */
[----:B------:R-:W-:Y:S02]  /*14b0*/  SHF.R.S32.HI R10, RZ, 0x1f, R10 ;  /* 0x0000001fff0a7819 */ /* 0x000fe4000001140a */
[----:B------:R-:W-:Y:S02]  /*14c0*/  SHF.R.S32.HI R7, RZ, 0x1f, R7 ;  /* 0x0000001fff077819 */ /* 0x000fe40000011407 */
[----:B------:R-:W-:Y:S02]  /*14d0*/  SHF.R.S32.HI R6, RZ, 0x1f, R6 ;  /* 0x0000001fff067819 */ /* 0x000fe40000011406 */
[----:B------:R-:W-:Y:S02]  /*14e0*/  SHF.R.S32.HI R4, RZ, 0x1f, R5 ;  /* 0x0000001fff047819 */ /* 0x000fe40000011405 */
[----:B--2---:R-:W-:-:S07]  /*14f0*/  SHF.R.S32.HI R3, RZ, 0x1f, R3 ;  /* 0x0000001fff037819 */ /* 0x004fce0000011403 */
.L_x_3065:
[----:B------:R-:W-:Y:S05]  /*1500*/  YIELD ;  /* 0x0000000000007946 */ /* 0x000fea0003800000 */
[----:B------:R-:W-:Y:S01]  /*1510*/  ULDC.64 UR4, c[0x0][0xa28] ;  /* 0x00028a0000047ab9 */ /* 0x000fe20000000a00 */
[----:B01--4-:R-:W0:Y:S01]  /*1520*/  LDC.64 R4, c[0x0][0xa08] ;  /* 0x00028200ff047b82 */ /* 0x013e220000000a00 */
[----:B------:R-:W-:Y:S01]  /*1530*/  ISETP.NE.U32.AND P1, PT, RZ, UR4, PT ;  /* 0x00000004ff007c0c */ /* 0x000fe2000bf25070 */
[----:B------:R-:W-:Y:S02]  /*1540*/  IMAD.MOV.U32 R10, RZ, RZ, RZ ;  /* 0x000000ffff0a7224 */ /* 0x000fe400078e00ff */
[----:B------:R-:W-:Y:S01]  /*1550*/  IMAD.MOV.U32 R32, RZ, RZ, RZ ;  /* 0x000000ffff207224 */ /* 0x000fe200078e00ff */
[----:B------:R-:W-:Y:S01]  /*1560*/  ISETP.NE.AND.EX P1, PT, RZ, UR5, PT, P1 ;  /* 0x00000005ff007c0c */ /* 0x000fe2000bf25310 */
[----:B------:R-:W-:-:S02]  /*1570*/  ULDC.64 UR4, c[0x0][0xa18] ;  /* 0x0002860000047ab9 */ /* 0x000fc40000000a00 */
[----:B------:R-:W-:-:S04]  /*1580*/  ISETP.NE.U32.AND P2, PT, RZ, UR4, PT ;  /* 0x00000004ff007c0c */ /* 0x000fc8000bf45070 */
[----:B------:R-:W-:Y:S01]  /*1590*/  ISETP.NE.AND.EX P2, PT, RZ, UR5, PT, P2 ;  /* 0x00000005ff007c0c */ /* 0x000fe2000bf45320 */
[----:B------:R-:W-:Y:S02]  /*15a0*/  ULDC.64 UR4, c[0x0][0xa08] ;  /* 0x0002820000047ab9 */ /* 0x000fe40000000a00 */
[----:B------:R-:W-:-:S03]  /*15b0*/  ISETP.NE.U32.AND P0, PT, RZ, UR4, PT ;  /* 0x00000004ff007c0c */ /* 0x000fc6000bf05070 */
[----:B---3--:R-:W1:Y:S01]  /*15c0*/  @P1 LDC.64 R8, c[0x0][0xa28] ;  /* 0x00028a00ff081b82 */ /* 0x008e620000000a00 */
[----:B------:R-:W-:Y:S01]  /*15d0*/  ISETP.NE.AND.EX P0, PT, RZ, UR5, PT, P0 ;  /* 0x00000005ff007c0c */ /* 0x000fe2000bf05300 */
[----:B0-----:R-:W-:-:S06]  /*15e0*/  IMAD.WIDE R4, R51, 0x4, R4 ;  /* 0x0000000433047825 */ /* 0x001fcc00078e0204 */
[----:B------:R-:W0:Y:S01]  /*15f0*/  @P2 LDC.64 R6, c[0x0][0xa18] ;  /* 0x00028600ff062b82 */ /* 0x000e220000000a00 */
[----:B------:R-:W-:Y:S02]  /*1600*/  ULDC UR4, c[0x0][0x288] ;  /* 0x0000a20000047ab9 */ /* 0x000fe40000000800 */
[----:B------:R-:W-:Y:S01]  /*1610*/  IMAD.U32 R207, RZ, RZ, UR4 ;  /* 0x00000004ffcf7e24 */ /* 0x000fe2000f8e00ff */
[----:B------:R-:W-:Y:S02]  /*1620*/  ULDC.64 UR4, c[0x0][0x418] ;  /* 0x0001060000047ab9 */ /* 0x000fe40000000a00 */
[----:B------:R2:W5:Y:S01]  /*1630*/  @P0 LDG.E R32, desc[UR52][R4.64] ;  /* 0x0000003404200981 */ /* 0x000562000c1e1900 */
[----:B-1----:R-:W-:-:S05]  /*1640*/  @P1 IMAD.WIDE R8, R51, 0x4, R8 ;  /* 0x0000000433081825 */ /* 0x002fca00078e0208 */
[----:B------:R2:W5:Y:S01]  /*1650*/  @P1 LDG.E R10, desc[UR52][R8.64] ;  /* 0x00000034080a1981 */ /* 0x000562000c1e1900 */
[----:B0-----:R-:W-:-:S05]  /*1660*/  @P2 IMAD.WIDE R6, R51, 0x4, R6 ;  /* 0x0000000433062825 */ /* 0x001fca00078e0206 */
[----:B------:R2:W5:Y:S01]  /*1670*/  @P2 LDG.E R207, desc[UR52][R6.64] ;  /* 0x0000003406cf2981 */ /* 0x000562000c1e1900 */
[----:B------:R-:W-:-:S03]  /*1680*/  UISETP.NE.U32.AND UP0, UPT, UR4, URZ, UPT ;  /* 0x0000003f0400728c */ /* 0x000fc6000bf05070 */
[----:B------:R-:W-:Y:S01]  /*1690*/  ULDC UR4, c[0x0][0x424] ;  /* 0x0001090000047ab9 */ /* 0x000fe20000000800 */
[----:B------:R-:W-:-:S03]  /*16a0*/  UISETP.NE.AND.EX UP0, UPT, UR5, URZ, UPT, UP0 ;  /* 0x0000003f0500728c */ /* 0x000fc6000bf05300 */
[----:B------:R-:W-:Y:S01]  /*16b0*/  ULDC UR5, c[0x0][0x2f0] ;  /* 0x0000bc0000057ab9 */ /* 0x000fe20000000800 */
[----:B------:R-:W-:-:S04]  /*16c0*/  USEL UR4, UR4, 0x1, UP0 ;  /* 0x0000000104047887 */ /* 0x000fc80008000000 */
[----:B------:R-:W-:-:S03]  /*16d0*/  UIMAD UR4, UR4, UR5, URZ ;  /* 0x00000005040472a4 */ /* 0x000fc6000f8e023f */
[----:B------:R-:W-:Y:S02]  /*16e0*/  ULDC UR5, c[0x0][0x348] ;  /* 0x0000d20000057ab9 */ /* 0x000fe40000000800 */
[----:B------:R-:W-:Y:S02]  /*16f0*/  IMAD.U32 R25, RZ, RZ, UR5 ;  /* 0x00000005ff197e24 */ /* 0x000fe4000f8e00ff */
[----:B------:R-:W-:Y:S01]  /*1700*/  IMAD.U32 R33, RZ, RZ, UR4 ;  /* 0x00000004ff217e24 */ /* 0x000fe2000f8e00ff */
[----:B--2---:R-:W-:Y:S06]  /*1710*/  @P2 BRA `(.L_x_2833) ;  /* 0x0000000000242947 */ /* 0x004fec0003800000 */
        /* <DEDUP_REMOVED lines=9> */
.L_x_2833:
        /* <DEDUP_REMOVED lines=10> */
[----:B------:R-:W0:Y:S02]  /*1850*/  LDC.64 R4, c[0x0][0xa20] ;  /* 0x00028800ff047b82 */ /* 0x000e240000000a00 */
[----:B0-----:R-:W-:-:S05]  /*1860*/  IMAD.WIDE R4, R51, 0x4, R4 ;  /* 0x0000000433047825 */ /* 0x001fca00078e0204 */
[----:B------:R0:W5:Y:S01]  /*1870*/  LDG.E R33, desc[UR52][R4.64] ;  /* 0x0000003404217981 */ /* 0x000162000c1e1900 */
[----:B------:R-:W-:Y:S05]  /*1880*/  BRA `(.L_x_2835) ;  /* 0x0000000000107947 */ /* 0x000fea0003800000 */
.L_x_2834:
[----:B------:R-:W-:Y:S05]  /*1890*/  @!P0 BRA `(.L_x_2835) ;  /* 0x00000000000c8947 */ /* 0x000fea0003800000 */
[----:B------:R-:W2:Y:S04]  /*18a0*/  LDG.E R0, desc[UR52][R4.64] ;  /* 0x0000003404007981 */ /* 0x000ea8000c1e1900 */
[----:B------:R-:W2:Y:S02]  /*18b0*/  LDG.E R33, desc[UR52][R4.64+0x4] ;  /* 0x0000043404217981 */ /* 0x000ea4000c1e1900 */
[----:B--2---:R-:W-:-:S07]  /*18c0*/  IMAD.IADD R33, R33, 0x1, -R0 ;  /* 0x0000000121217824 */ /* 0x004fce00078e0a00 */
.L_x_2835:
[----:B------:R-:W-:Y:S01]  /*18d0*/  ULDC.64 UR4, c[0x0][0xa10] ;  /* 0x0002840000047ab9 */ /* 0x000fe20000000a00 */
[----:B------:R-:W1:Y:S01]  /*18e0*/  LDC R6, c[0x0][0x448] ;  /* 0x00011200ff067b82 */ /* 0x000e620000000800 */
[----:B------:R-:W-:-:S04]  /*18f0*/  ISETP.NE.U32.AND P0, PT, RZ, UR4, PT ;  /* 0x00000004ff007c0c */ /* 0x000fc8000bf05070 */
[----:B------:R-:W-:Y:S01]  /*1900*/  ISETP.NE.AND.EX P0, PT, RZ, UR5, PT, P0 ;  /* 0x00000005ff007c0c */ /* 0x000fe2000bf05300 */
[----:B------:R-:W-:Y:S02]  /*1910*/  ULDC.64 UR4, c[0x0][0xa30] ;  /* 0x00028c0000047ab9 */ /* 0x000fe40000000a00 */
[----:B------:R-:W-:-:S04]  /*1920*/  ISETP.NE.U32.AND P1, PT, RZ, UR4, PT ;  /* 0x00000004ff007c0c */ /* 0x000fc8000bf25070 */
[----:B------:R-:W-:-:S06]  /*1930*/  ISETP.NE.AND.EX P1, PT, RZ, UR5, PT, P1 ;  /* 0x00000005ff007c0c */ /* 0x000fcc000bf25310 */
[----:B0-----:R-:W0:Y:S02]  /*1940*/  @P0 LDC.64 R4, c[0x0][0xa10] ;  /* 0x00028400ff040b82 */ /* 0x001e240000000a00 */
[----:B0-----:R-:W-:-:S05]  /*1950*/  @P0 IMAD.WIDE R4, R51, 0x4, R4 ;  /* 0x0000000433040825 */ /* 0x001fca00078e0204 */
[----:B------:R-:W2:Y:S04]  /*1960*/  @P0 LDG.E R0, desc[UR52][R4.64] ;  /* 0x0000003404000981 */ /* 0x000ea8000c1e1900 */
[----:B------:R0:W2:Y:S01]  /*1970*/  @P0 LDG.E R3, desc[UR52][R4.64+0x4] ;  /* 0x0000043404030981 */ /* 0x0000a2000c1e1900 */
[----:B-----5:R-:W-:Y:S01]  /*1980*/  IMAD.MOV.U32 R24, RZ, RZ, R33 ;  /* 0x000000ffff187224 */ /* 0x020fe200078e0021 */
[----:B0-----:R-:W0:Y:S02]  /*1990*/  @P1 LDC.64 R4, c[0x0][0xa30] ;  /* 0x00028c00ff041b82 */ /* 0x001e240000000a00 */
[----:B0-----:R-:W-:-:S05]  /*19a0*/  @P1 IMAD.WIDE R4, R51, 0x4, R4 ;  /* 0x0000000433041825 */ /* 0x001fca00078e0204 */
[----:B------:R0:W5:Y:S01]  /*19b0*/  @P1 LDG.E R24, desc[UR52][R4.64] ;  /* 0x0000003404181981 */ /* 0x000162000c1e1900 */
[----:B-1----:R-:W-:Y:S01]  /*19c0*/  ISETP.NE.AND P1, PT, R6, 0x1, PT ;  /* 0x000000010600780c */ /* 0x002fe20003f25270 */
[----:B------:R-:W-:Y:S02]  /*19d0*/  IMAD.SHL.U32 R228, R49, 0x80, RZ ;  /* 0x0000008031e47824 */ /* 0x000fe400078e00ff */
[----:B------:R-:W-:Y:S01]  /*19e0*/  IMAD.IADD R10, R33, 0x1, -R10 ;  /* 0x00000001210a7824 */ /* 0x000fe200078e0a0a */
[----:B0-----:R-:W0:Y:S09]  /*19f0*/  LDC.64 R4, c[0x0][0x9e0] ;  /* 0x00027800ff047b82 */ /* 0x001e320000000a00 */
[----:B------:R-:W1:Y:S08]  /*1a00*/  @P1 LDC R6, c[0x0][0x44c] ;  /* 0x00011300ff061b82 */ /* 0x000e700000000800 */
[----:B------:R-:W3:Y:S01]  /*1a10*/  @P1 LDC R7, c[0x0][0x450] ;  /* 0x00011400ff071b82 */ /* 0x000ee20000000800 */
[----:B0-----:R-:W-:Y:S01]  /*1a20*/  ISETP.GE.AND P2, PT, R5, 0x1, PT ;  /* 0x000000010500780c */ /* 0x001fe20003f46270 */
[----:B--2---:R-:W-:-:S02]  /*1a30*/  @P0 IMAD.IADD R25, R3, 0x1, -R0 ;  /* 0x0000000103190824 */ /* 0x004fc400078e0a00 */
[----:B------:R-:W-:Y:S02]  /*1a40*/  VIADD R3, R228, 0x7f ;  /* 0x0000007fe4037836 */ /* 0x000fe40000000000 */
[----:B------:R-:W-:Y:S02]  /*1a50*/  IMAD.IADD R210, R10, 0x1, R25 ;  /* 0x000000010ad27824 */ /* 0x000fe400078e0219 */
[----:B-1----:R-:W-:-:S04]  /*1a60*/  @P1 IMAD.HI.U32 R6, R3, R6, RZ ;  /* 0x0000000603061227 */ /* 0x002fc800078e00ff */
[C---:B------:R-:W-:Y:S01]  /*1a70*/  VIADD R0, R210.reuse, 0x5f ;  /* 0x0000005fd2007836 */ /* 0x040fe20000000000 */
[----:B---3--:R-:W-:Y:S02]  /*1a80*/  @P1 SHF.R.U32.HI R3, RZ, R7, R6 ;  /* 0x00000007ff031219 */ /* 0x008fe40000011606 */
[----:B------:R-:W-:Y:S01]  /*1a90*/  IADD3 R6, R210, 0x1, -R207 ;  /* 0x00000001d2067810 */ /* 0x000fe20007ffe8cf */
[----:B------:R-:W-:-:S04]  /*1aa0*/  IMAD.HI R0, R0, 0x2aaaaaab, RZ ;  /* 0x2aaaaaab00007827 */ /* 0x000fc800078e02ff */
[----:B------:R-:W-:Y:S01]  /*1ab0*/  IMAD.IADD R3, R6, 0x1, R3 ;  /* 0x0000000106037824 */ /* 0x000fe200078e0203 */
[----:B------:R-:W-:-:S03]  /*1ac0*/  SHF.R.U32.HI R31, RZ, 0x1f, R0 ;  /* 0x0000001fff1f7819 */ /* 0x000fc60000011600 */
[----:B------:R-:W-:Y:S01]  /*1ad0*/  IMAD.IADD R4, R3, 0x1, R4 ;  /* 0x0000000103047824 */ /* 0x000fe200078e0204 */
[----:B------:R-:W-:Y:S01]  /*1ae0*/  LEA.HI.SX32 R31, R0, R31, 0x1c ;  /* 0x0000001f001f7211 */ /* 0x000fe200078fe2ff */
        /* <DEDUP_REMOVED lines=12> */
.L_x_2838:
[----:B------:R-:W-:-:S13]  /*1bb0*/  ISETP.NE.AND P0, PT, R5, 0x1, PT ;  /* 0x000000010500780c */ /* 0x000fda0003f05270 */
[----:B------:R-:W0:Y:S02]  /*1bc0*/  @P0 LDC.64 R6, c[0x0][0x9e8] ;  /* 0x00027a00ff060b82 */ /* 0x000e240000000a00 */
[----:B0-----:R-:W-:-:S05]  /*1bd0*/  @P0 IMAD.HI.U32 R6, R0, R6, RZ ;  /* 0x0000000600060227 */ /* 0x001fca00078e00ff */
[----:B------:R-:W-:-:S07]  /*1be0*/  @P0 SHF.R.U32.HI R0, RZ, R7, R6 ;  /* 0x00000007ff000219 */ /* 0x000fce0000011606 */
.L_x_2839:
[----:B------:R-:W-:Y:S05]  /*1bf0*/  BSYNC B0 ;  /* 0x0000000000007941 */ /* 0x000fea0003800000 */
.L_x_2837:
[----:B------:R-:W-:-:S05]  /*1c00*/  IMAD R3, R0, R5, R5 ;  /* 0x0000000500037224 */ /* 0x000fca00078e0205 */
[----:B------:R-:W-:-:S07]  /*1c10*/  VIMNMX R4, R4, R3, PT ;  /* 0x0000000304047248 */ /* 0x000fce0003fe0100 */
.L_x_2836:
[----:B------:R-:W0:Y:S01]  /*1c20*/  @P1 LDC R3, c[0x0][0x44c] ;  /* 0x00011300ff031b82 */ /* 0x000e220000000800 */
[----:B------:R-:W-:Y:S01]  /*1c30*/  VIADD R4, R4, 0x5f ;  /* 0x0000005f04047836 */ /* 0x000fe20000000000 */
[----:B------:R-:W-:Y:S01]  /*1c40*/  ULDC UR4, c[0x0][0x9dc] ;  /* 0x0002770000047ab9 */ /* 0x000fe20000000800 */
[----:B------:R-:W-:Y:S02]  /*1c50*/  IMAD.MOV.U32 R7, RZ, RZ, R228 ;  /* 0x000000ffff077224 */ /* 0x000fe400078e00e4 */
[----:B------:R-:W-:-:S03]  /*1c60*/  IMAD.HI R4, R4, 0x2aaaaaab, RZ ;  /* 0x2aaaaaab04047827 */ /* 0x000fc600078e02ff */
[----:B------:R-:W1:Y:S01]  /*1c70*/  @P1 LDC R9, c[0x0][0x450] ;  /* 0x00011400ff091b82 */ /* 0x000e620000000800 */
[----:B------:R-:W-:Y:S02]  /*1c80*/  IMAD.IADD R30, R210, 0x1, -R207 ;  /* 0x00000001d21e7824 */ /* 0x000fe400078e0acf */
[----:B0-----:R-:W-:Y:S01]  /*1c90*/  @P1 IMAD.HI.U32 R0, R228, R3, RZ ;  /* 0x00000003e4001227 */ /* 0x001fe200078e00ff */
[----:B------:R-:W-:-:S04]  /*1ca0*/  SHF.R.U32.HI R3, RZ, 0x1f, R4 ;  /* 0x0000001fff037819 */ /* 0x000fc80000011604 */
[----:B------:R-:W-:Y:S02]  /*1cb0*/  LEA.HI.SX32 R4, R4, R3, 0x1c ;  /* 0x0000000304047211 */ /* 0x000fe400078fe2ff */
[----:B-1----:R-:W-:Y:S02]  /*1cc0*/  @P1 SHF.R.U32.HI R7, RZ, R9, R0 ;  /* 0x00000009ff071219 */ /* 0x002fe40000011600 */
[----:B------:R-:W-:-:S03]  /*1cd0*/  VIMNMX R11, R31, R4, PT ;  /* 0x000000041f0b7248 */ /* 0x000fc60003fe0100 */
[----:B------:R-:W-:-:S04]  /*1ce0*/  IMAD.IADD R0, R30, 0x1, R7 ;  /* 0x000000011e007824 */ /* 0x000fc800078e0207 */
[----:B------:R-:W-:Y:S01]  /*1cf0*/  VIADD R3, R0, -UR4 ;  /* 0x8000000400037c36 */ /* 0x000fe20008000000 */
[----:B------:R-:W-:Y:S06]  /*1d00*/  @!P2 BRA `(.L_x_2840) ;  /* 0x000000000044a947 */ /* 0x000fec0003800000 */
[----:B------:R-:W-:Y:S01]  /*1d10*/  ISETP.GT.AND P0, PT, R0, -0x1, PT ;  /* 0xffffffff0000780c */ /* 0x000fe20003f04270 */
[----:B------:R-:W-:-:S12]  /*1d20*/  BSSY B0, `(.L_x_2841) ;  /* 0x000000d000007945 */ /* 0x000fd80003800000 */
        /* <DEDUP_REMOVED lines=8> */
.L_x_2842:
[----:B------:R-:W-:-:S13]  /*1db0*/  ISETP.NE.AND P0, PT, R5, 0x1, PT ;  /* 0x000000010500780c */ /* 0x000fda0003f05270 */
[----:B------:R-:W0:Y:S02]  /*1dc0*/  @P0 LDC.64 R6, c[0x0][0x9e8] ;  /* 0x00027a00ff060b82 */ /* 0x000e240000000a00 */
[----:B0-----:R-:W-:-:S05]  /*1dd0*/  @P0 IMAD.HI.U32 R6, R0, R6, RZ ;  /* 0x0000000600060227 */ /* 0x001fca00078e00ff */
[----:B------:R-:W-:-:S07]  /*1de0*/  @P0 SHF.R.U32.HI R0, RZ, R7, R6 ;  /* 0x00000007ff000219 */ /* 0x000fce0000011606 */
.L_x_2843:
[----:B------:R-:W-:Y:S05]  /*1df0*/  BSYNC B0 ;  /* 0x0000000000007941 */ /* 0x000fea0003800000 */
.L_x_2841:
[----:B------:R-:W-:-:S05]  /*1e00*/  IMAD R0, R0, R5, RZ ;  /* 0x0000000500007224 */ /* 0x000fca00078e02ff */
[----:B------:R-:W-:-:S07]  /*1e10*/  VIMNMX R3, R3, R0, !PT ;  /* 0x0000000003037248 */ /* 0x000fce0007fe0100 */
.L_x_2840:
[----:B------:R-:W-:Y:S01]  /*1e20*/  IMAD.HI R3, R3, 0x2aaaaaab, RZ ;  /* 0x2aaaaaab03037827 */ /* 0x000fe200078e02ff */
[----:B------:R-:W-:Y:S01]  /*1e30*/  LOP3.LUT R14, R8, 0xff, RZ, 0xc0, !PT ;  /* 0x000000ff080e7812 */ /* 0x000fe200078ec0ff */
[----:B------:R-:W-:Y:S01]  /*1e40*/  BSSY B0, `(.L_x_2844) ;  /* 0x0000029000007945 */ /* 0x000fe20003800000 */
[----:B------:R-:W-:Y:S02]  /*1e50*/  SHF.R.U32.HI R4, RZ, 0x10, R8 ;  /* 0x00000010ff047819 */ /* 0x000fe40000011608 */
[----:B------:R-:W-:Y:S01]  /*1e60*/  SHF.R.U32.HI R0, RZ, 0x1f, R3 ;  /* 0x0000001fff007819 */ /* 0x000fe20000011603 */
[----:B------:R0:W-:Y:S03]  /*1e70*/  STL [R1+0x40], R14 ;  /* 0x0000400e01007387 */ /* 0x0001e60000100800 */
[----:B------:R-:W-:Y:S01]  /*1e80*/  LEA.HI.SX32 R0, R3, R0, 0x1c ;  /* 0x0000000003007211 */ /* 0x000fe200078fe2ff */
[----:B------:R0:W-:Y:S03]  /*1e90*/  STL [R1+0x34], R4 ;  /* 0x0000340401007387 */ /* 0x0001e60000100800 */
[----:B------:R-:W-:Y:S01]  /*1ea0*/  VIMNMX R9, RZ, R0, !PT ;  /* 0x00000000ff097248 */ /* 0x000fe20007fe0100 */
[----:B------:R-:W-:-:S03]  /*1eb0*/  IMAD.MOV.U32 R0, RZ, RZ, RZ ;  /* 0x000000ffff007224 */ /* 0x000fc600078e00ff */
[----:B------:R-:W-:-:S13]  /*1ec0*/  ISETP.GT.AND P0, PT, R11, R9, PT ;  /* 0x000000090b00720c */ /* 0x000fda0003f04270 */
[----:B0-----:R-:W-:Y:S05]  /*1ed0*/  @!P0 BRA `(.L_x_2845) ;  /* 0x00000000007c8947 */ /* 0x001fea0003800000 */
[----:B------:R-:W-:Y:S01]  /*1ee0*/  ISETP.NE.AND P0, PT, R4, RZ, PT ;  /* 0x000000ff0400720c */ /* 0x000fe20003f05270 */
[----:B------:R-:W-:-:S03]  /*1ef0*/  ULDC UR4, c[0x0][0x9f0] ;  /* 0x00027c0000047ab9 */ /* 0x000fc60000000800 */
[----:B------:R-:W-:-:S04]  /*1f00*/  SEL R8, R4, UR4, P0 ;  /* 0x0000000404087c07 */ /* 0x000fc80008000000 */
[-C--:B------:R-:W-:Y:S02]  /*1f10*/  IABS R6, R8.reuse ;  /* 0x0000000800067213 */ /* 0x080fe40000000000 */
[----:B------:R-:W-:Y:S02]  /*1f20*/  IADD3 R0, R8, -0x1, R11 ;  /* 0xffffffff08007810 */ /* 0x000fe40007ffe00b */
[----:B------:R-:W0:Y:S01]  /*1f30*/  I2F.RP R3, R6 ;  /* 0x0000000600037306 */ /* 0x000e220000209400 */
[----:B------:R-:W-:Y:S02]  /*1f40*/  IABS R13, R8 ;  /* 0x00000008000d7213 */ /* 0x000fe40000000000 */
[----:B------:R-:W-:-:S05]  /*1f50*/  IMAD.IADD R0, R0, 0x1, -R9 ;  /* 0x0000000100007824 */ /* 0x000fca00078e0a09 */
[----:B------:R-:W-:Y:S02]  /*1f60*/  IABS R12, R0 ;  /* 0x00000000000c7213 */ /* 0x000fe40000000000 */
[----:B------:R-:W-:-:S04]  /*1f70*/  LOP3.LUT R0, R0, R8, RZ, 0x3c, !PT ;  /* 0x0000000800007212 */ /* 0x000fc800078e3cff */
[----:B------:R-:W-:Y:S01]  /*1f80*/  ISETP.GE.AND P2, PT, R0, RZ, PT ;  /* 0x000000ff0000720c */ /* 0x000fe20003f46270 */
[----:B0-----:R-:W0:Y:S02]  /*1f90*/  MUFU.RCP R3, R3 ;  /* 0x0000000300037308 */ /* 0x001e240000001000 */
[----:B0-----:R-:W-:Y:S02]  /*1fa0*/  VIADD R4, R3, 0xffffffe ;  /* 0x0ffffffe03047836 */ /* 0x001fe40000000000 */
[----:B------:R-:W-:-:S04]  /*1fb0*/  IMAD.MOV R3, RZ, RZ, -R13 ;  /* 0x000000ffff037224 */ /* 0x000fc800078e0a0d */
[----:B------:R0:W1:Y:S02]  /*1fc0*/  F2I.FTZ.U32.TRUNC.NTZ R5, R4 ;  /* 0x0000000400057305 */ /* 0x000064000021f000 */
[----:B0-----:R-:W-:Y:S02]  /*1fd0*/  IMAD.MOV.U32 R4, RZ, RZ, RZ ;  /* 0x000000ffff047224 */ /* 0x001fe400078e00ff */
[----:B-1----:R-:W-:-:S04]  /*1fe0*/  IMAD.MOV R7, RZ, RZ, -R5 ;  /* 0x000000ffff077224 */ /* 0x002fc800078e0a05 */
[----:B------:R-:W-:-:S04]  /*1ff0*/  IMAD R7, R7, R6, RZ ;  /* 0x0000000607077224 */ /* 0x000fc800078e02ff */
[----:B------:R-:W-:-:S04]  /*2000*/  IMAD.HI.U32 R5, R5, R7, R4 ;  /* 0x0000000705057227 */ /* 0x000fc800078e0004 */
[----:B------:R-:W-:-:S04]  /*2010*/  IMAD.MOV.U32 R4, RZ, RZ, R12 ;  /* 0x000000ffff047224 */ /* 0x000fc800078e000c */
        /* <DEDUP_REMOVED lines=11> */
.L_x_2845:
[----:B------:R-:W-:Y:S05]  /*20d0*/  BSYNC B0 ;  /* 0x0000000000007941 */ /* 0x000fea0003800000 */
.L_x_2844:
[----:B------:R-:W-:-:S05]  /*20e0*/  IMAD R3, R14, R0, R9 ;  /* 0x000000000e037224 */ /* 0x000fca00078e0209 */
        /* <DEDUP_REMOVED lines=36> */
.L_x_2848:
[----:B------:R-:W-:Y:S05]  /*2330*/  BSYNC B6 ;  /* 0x0000000000067941 */ /* 0x000fea0003800000 */
.L_x_2847:
        /* <DEDUP_REMOVED lines=20> */
.L_x_2850:
[----:B------:R-:W-:Y:S05]  /*2480*/  BSYNC B6 ;  /* 0x0000000000067941 */ /* 0x000fea0003800000 */
.L_x_2849:
[----:B------:R-:W-:Y:S01]  /*2490*/  ULDC.64 UR4, c[0x0][0x9f8] ;  /* 0x00027e0000047ab9 */ /* 0x000fe20000000a00 */
[----:B------:R-:W0:Y:S01]  /*24a0*/  S2R R7, SR_TID.X ;  /* 0x0000000000077919 */ /* 0x000e220000002100 */
[----:B------:R-:W-:Y:S01]  /*24b0*/  ISETP.NE.U32.AND P0, PT, RZ, UR4, PT ;  /* 0x00000004ff007c0c */ /* 0x000fe2000bf05070 */
[----:B------:R-:W-:Y:S01]  /*24c0*/  IMAD.MOV.U32 R0, RZ, RZ, R51 ;  /* 0x000000ffff007224 */ /* 0x000fe200078e0033 */
[----:B------:R-:W-:Y:S01]  /*24d0*/  ULDC UR4, c[0x0][0x320] ;  /* 0x0000c80000047ab9 */ /* 0x000fe20000000800 */
[----:B------:R-:W1:Y:S01]  /*24e0*/  LDC.64 R48, c[0x0][0x3f8] ;  /* 0x0000fe00ff307b82 */ /* 0x000e620000000a00 */
[----:B------:R-:W-:-:S07]  /*24f0*/  ISETP.NE.AND.EX P0, PT, RZ, UR5, PT, P0 ;  /* 0x00000005ff007c0c */ /* 0x000fce000bf05300 */
[----:B------:R-:W2:Y:S08]  /*2500*/  LDC.64 R54, c[0x0][0x408] ;  /* 0x00010200ff367b82 */ /* 0x000eb00000000a00 */
[----:B------:R-:W3:Y:S01]  /*2510*/  @P0 LDC.64 R4, c[0x0][0x9f8] ;  /* 0x00027e00ff040b82 */ /* 0x000ee20000000a00 */
[----:B------:R-:W-:-:S04]  /*2520*/  ISETP.GE.AND P1, PT, R17, UR4, PT ;  /* 0x0000000411007c0c */ /* 0x000fc8000bf26270 */
[----:B------:R-:W-:Y:S02]  /*2530*/  SEL R6, RZ, 0xffffffff, P1 ;  /* 0xffffffffff067807 */ /* 0x000fe40000800000 */
[----:B------:R-:W-:Y:S01]  /*2540*/  ISETP.GE.AND P1, PT, R218, UR4, PT ;  /* 0x00000004da007c0c */ /* 0x000fe2000bf26270 */
[----:B------:R-:W4:Y:S02]  /*2550*/  LDC R61, c[0x0][0x3f4] ;  /* 0x0000fd00ff3d7b82 */ /* 0x000f240000000800 */
[----:B------:R-:W-:Y:S02]  /*2560*/  IMAD.SHL.U32 R6, R6, 0x2, RZ ;  /* 0x0000000206067824 */ /* 0x000fe400078e00ff */
[----:B---3--:R-:W-:-:S05]  /*2570*/  @P0 IMAD.WIDE R4, R51, 0x4, R4 ;  /* 0x0000000433040825 */ /* 0x008fca00078e0204 */
[----:B------:R3:W4:Y:S01]  /*2580*/  @P0 LDG.E R0, desc[UR52][R4.64] ;  /* 0x0000003404000981 */ /* 0x000722000c1e1900 */
[----:B------:R-:W-:Y:S01]  /*2590*/  ISETP.GE.AND P0, PT, R18, UR4, PT ;  /* 0x0000000412007c0c */ /* 0x000fe2000bf06270 */
[----:B0-----:R-:W-:Y:S01]  /*25a0*/  VIADD R12, R7, 0xffffff80 ;  /* 0xffffff80070c7836 */ /* 0x001fe20000000000 */
[----:B------:R-:W-:Y:S01]  /*25b0*/  SHF.R.S32.HI R7, RZ, 0x1f, R208 ;  /* 0x0000001fff077819 */ /* 0x000fe200000114d0 */
[----:B-1----:R-:W-:Y:S01]  /*25c0*/  IMAD.WIDE.U32 R20, R208, R48, R18 ;  /* 0x00000030d0147225 */ /* 0x002fe200078e0012 */
[----:B------:R-:W-:Y:S01]  /*25d0*/  SEL R3, RZ, 0x1, P0 ;  /* 0x00000001ff037807 */ /* 0x000fe20000000000 */
[----:B------:R-:W0:Y:S01]  /*25e0*/  S2R R34, SR_TID.X ;  /* 0x0000000000227919 */ /* 0x000e220000002100 */
[----:B------:R-:W-:Y:S01]  /*25f0*/  ISETP.GE.AND P0, PT, R219, UR4, PT ;  /* 0x00000004db007c0c */ /* 0x000fe2000bf06270 */
[----:B------:R-:W-:Y:S01]  /*2600*/  IMAD.SHL.U32 R57, R48, 0x40, RZ ;  /* 0x0000004030397824 */ /* 0x000fe200078e00ff */
[----:B------:R-:W-:Y:S01]  /*2610*/  LOP3.LUT R3, R6, 0x2, R3, 0xe2, !PT ;  /* 0x0000000206037812 */ /* 0x000fe200078ee203 */
[----:B--2---:R-:W-:Y:S01]  /*2620*/  IMAD.WIDE.U32 R52, R208, R54, R18 ;  /* 0x00000036d0347225 */ /* 0x004fe200078e0012 */
[----:B---3--:R-:W-:-:S02]  /*2630*/  SEL R4, RZ, 0x4, P0 ;  /* 0x00000004ff047807 */ /* 0x008fc40000000000 */
[----:B------:R-:W-:Y:S01]  /*2640*/  SEL R5, RZ, 0x8, P1 ;  /* 0x00000008ff057807 */ /* 0x000fe20000800000 */
[----:B------:R-:W-:Y:S01]  /*2650*/  IMAD.MOV.U32 R75, RZ, RZ, 0x20 ;  /* 0x00000020ff4b7424 */ /* 0x000fe200078e00ff */
[----:B------:R-:W-:Y:S01]  /*2660*/  ISETP.GE.AND P0, PT, R217, UR4, PT ;  /* 0x00000004d9007c0c */ /* 0x000fe2000bf06270 */
[----:B------:R-:W-:Y:S01]  /*2670*/  IMAD R63, R55, 0x60, RZ ;  /* 0x00000060373f7824 */ /* 0x000fe200078e02ff */
[----:B------:R-:W-:Y:S01]  /*2680*/  ISETP.GE.AND P1, PT, R216, UR4, PT ;  /* 0x00000004d8007c0c */ /* 0x000fe2000bf26270 */
[----:B------:R-:W-:Y:S01]  /*2690*/  IMAD.SHL.U32 R59, R54, 0x40, RZ ;  /* 0x00000040363b7824 */ /* 0x000fe200078e00ff */
[----:B------:R-:W-:Y:S01]  /*26a0*/  LOP3.LUT R4, R5, R3, R4, 0xfe, !PT ;  /* 0x0000000305047212 */ /* 0x000fe200078efe04 */
[----:B------:R-:W-:Y:S01]  /*26b0*/  IMAD.IADD R3, R32, 0x1, R33 ;  /* 0x0000000120037824 */ /* 0x000fe200078e0221 */
[----:B------:R-:W-:Y:S02]  /*26c0*/  SEL R5, RZ, 0x10, P0 ;  /* 0x00000010ff057807 */ /* 0x000fe40000000000 */
[----:B------:R-:W-:-:S02]  /*26d0*/  SEL R6, RZ, 0x20, P1 ;  /* 0x00000020ff067807 */ /* 0x000fc40000800000 */
[----:B------:R-:W-:Y:S02]  /*26e0*/  SHF.R.S32.HI R205, RZ, 0x1f, R204 ;  /* 0x0000001fffcd7819 */ /* 0x000fe400000114cc */
        /* <DEDUP_REMOVED lines=8> */
[----:B------:R-:W-:-:S02]  /*2770*/  ISETP.GE.AND P1, PT, R220, UR4, PT ;  /* 0x00000004dc007c0c */ /* 0x000fc4000bf26270 */
[----:B------:R-:W-:Y:S01]  /*2780*/  LOP3.LUT R13, R14, 0xfffffffc, RZ, 0xc0, !PT ;  /* 0xfffffffc0e0d7812 */ /* 0x000fe200078ec0ff */
[----:B------:R-:W-:Y:S01]  /*2790*/  IMAD.IADD R9, R9, 0x1, R11 ;  /* 0x0000000109097824 */ /* 0x000fe200078e020b */
[----:B------:R-:W-:Y:S01]  /*27a0*/  SEL R5, RZ, 0x40, P0 ;  /* 0x00000040ff057807 */ /* 0x000fe20000000000 */
[----:B------:R-:W-:Y:S01]  /*27b0*/  IMAD.IADD R21, R11, 0x1, R21 ;  /* 0x000000010b157824 */ /* 0x000fe200078e0215 */
[----:B------:R-:W-:Y:S01]  /*27c0*/  SEL R10, RZ, 0x7fff80, P1 ;  /* 0x007fff80ff0a7807 */ /* 0x000fe20000800000 */
[----:B------:R-:W-:Y:S01]  /*27d0*/  IMAD.IADD R15, R12, 0x1, -R13 ;  /* 0x000000010c0f7824 */ /* 0x000fe200078e0a0d */
[----:B------:R-:W2:Y:S01]  /*27e0*/  LDL R11, [R1+0x2c] ;  /* 0x00002c00010b7983 */ /* 0x000ea20000100800 */
[----:B------:R-:W-:Y:S01]  /*27f0*/  IMAD R13, R208, R55, R7 ;  /* 0x00000037d00d7224 */ /* 0x000fe200078e0207 */
[----:B-----5:R-:W-:Y:S01]  /*2800*/  SHF.R.S32.HI R7, RZ, 0x1f, R24 ;  /* 0x0000001fff077819 */ /* 0x020fe20000011418 */
[----:B------:R-:W-:Y:S01]  /*2810*/  IMAD.WIDE.U32 R8, R24, R48, R8 ;  /* 0x0000003018087225 */ /* 0x000fe200078e0008 */
[----:B----4-:R-:W-:-:S02]  /*2820*/  ISETP.GE.AND P0, PT, R18, R61, PT ;  /* 0x0000003d1200720c */ /* 0x010fc40003f06270 */
[----:B------:R-:W-:Y:S01]  /*2830*/  LOP3.LUT R10, R10, R4, R5, 0xfe, !PT ;  /* 0x000000040a0a7212 */ /* 0x000fe200078efe05 */
[-C--:B------:R-:W-:Y:S01]  /*2840*/  IMAD R6, R7, R48.reuse, RZ ;  /* 0x0000003007067224 */ /* 0x080fe200078e02ff */
[----:B------:R-:W-:Y:S01]  /*2850*/  SEL R5, R61, RZ, P0 ;  /* 0x000000ff3d057207 */ /* 0x000fe20000000000 */
[----:B------:R-:W-:Y:S01]  /*2860*/  IMAD.WIDE.U32 R20, R24, R48, R20 ;  /* 0x0000003018147225 */ /* 0x000fe200078e0014 */
[----:B0-----:R-:W-:Y:S02]  /*2870*/  SHF.R.U32.HI R34, RZ, 0x7, R34 ;  /* 0x00000007ff227819 */ /* 0x001fe40000011622 */
[----:B------:R-:W-:Y:S01]  /*2880*/  SHF.L.U64.HI R56, R48, 0x6, R49 ;  /* 0x0000000630387819 */ /* 0x000fe20000010231 */
[----:B------:R-:W-:Y:S01]  /*2890*/  IMAD R67, R24, R49, R6 ;  /* 0x0000003118437224 */ /* 0x000fe200078e0206 */
[----:B------:R-:W-:Y:S01]  /*28a0*/  ISETP.NE.AND P6, PT, R34, 0x1, PT ;  /* 0x000000012200780c */ /* 0x000fe20003fc5270 */
[----:B------:R-:W3:Y:S01]  /*28b0*/  LDL R6, [R1+0x28] ;  /* 0x0000280001067983 */ /* 0x000ee20000100800 */
[----:B------:R-:W-:Y:S01]  /*28c0*/  IMAD.IADD R5, R18, 0x1, R5 ;  /* 0x0000000112057824 */ /* 0x000fe200078e0205 */
[----:B------:R-:W-:Y:S01]  /*28d0*/  LOP3.LUT R16, R16, 0xfffffffe, RZ, 0xc0, !PT ;  /* 0xfffffffe10107812 */ /* 0x000fe200078ec0ff */
[----:B------:R-:W-:Y:S01]  /*28e0*/  VIADD R60, R34, 0x8 ;  /* 0x00000008223c7836 */ /* 0x000fe20000000000 */
[----:B------:R-:W-:Y:S01]  /*28f0*/  SHF.L.U64.HI R58, R54, 0x6, R55 ;  /* 0x00000006363a7819 */ /* 0x000fe20000010237 */
[----:B------:R-:W-:Y:S01]  /*2900*/  IMAD.WIDE.U32 R50, R208, R54, R204 ;  /* 0x00000036d0327225 */ /* 0x000fe200078e00cc */
[----:B------:R-:W-:-:S03]  /*2910*/  SHF.R.S32.HI R4, RZ, 0x1f, R5 ;  /* 0x0000001fff047819 */ /* 0x000fc60000011405 */
[----:B------:R-:W-:Y:S01]  /*2920*/  VIADD R34, R208, 0x40 ;  /* 0x00000040d0227836 */ /* 0x000fe20000000000 */
[----:B------:R-:W-:Y:S01]  /*2930*/  LEA.HI R4, R4, R5, RZ, 0x3 ;  /* 0x0000000504047211 */ /* 0x000fe200078f18ff */
[----:B------:R-:W-:Y:S02]  /*2940*/  IMAD R5, R49, 0x60, RZ ;  /* 0x0000006031057824 */ /* 0x000fe400078e02ff */
[----:B------:R-:W-:-:S04]  /*2950*/  IMAD.WIDE.U32 R48, R48, 0x60, RZ ;  /* 0x0000006030307825 */ /* 0x000fc800078e00ff */
[----:B------:R-:W-:Y:S01]  /*2960*/  IMAD.IADD R62, R49, 0x1, R5 ;  /* 0x00000001313e7824 */ /* 0x000fe200078e0205 */
[----:B------:R-:W-:Y:S01]  /*2970*/  SHF.R.S32.HI R5, RZ, 0x1f, R14 ;  /* 0x0000001fff057819 */ /* 0x000fe2000001140e */
[----:B------:R-:W-:Y:S01]  /*2980*/  IMAD.SHL.U32 R34, R34, 0x40, RZ ;  /* 0x0000004022227824 */ /* 0x000fe200078e00ff */
[----:B------:R-:W-:Y:S05]  /*2990*/  @!P6 WARPSYNC.ALL ;  /* 0x000000000000e948 */ /* 0x000fea0003800000 */
[----:B------:R-:W-:Y:S01]  /*29a0*/  LEA.HI R5, R5, R208, RZ, 0x3 ;  /* 0x000000d005057211 */ /* 0x000fe200078f18ff */
[----:B------:R-:W-:Y:S01]  /*29b0*/  ULDC UR4, c[0x0][0x2f4] ;  /* 0x0000bd0000047ab9 */ /* 0x000fe20000000800 */
[----:B------:R-:W-:Y:S01]  /*29c0*/  LOP3.LUT R34, R34, 0x1c0, RZ, 0xc0, !PT ;  /* 0x000001c022227812 */ /* 0x000fe200078ec0ff */
[----:B------:R-:W-:Y:S01]  /*29d0*/  IMAD.IADD R51, R51, 0x1, R13 ;  /* 0x0000000133337824 */ /* 0x000fe200078e020d */
[----:B------:R-:W-:Y:S01]  /*29e0*/  LOP3.LUT R5, R5, 0xfffffff8, RZ, 0xc0, !PT ;  /* 0xfffffff805057812 */ /* 0x000fe200078ec0ff */
[----:B------:R-:W-:Y:S01]  /*29f0*/  IMAD.IADD R53, R13, 0x1, R53 ;  /* 0x000000010d357824 */ /* 0x000fe200078e0235 */
[----:B------:R-:W-:Y:S01]  /*2a00*/  ISETP.GE.AND P2, PT, R17, UR4, PT ;  /* 0x0000000411007c0c */ /* 0x000fe2000bf46270 */
[----:B------:R-:W-:-:S02]  /*2a10*/  IMAD R7, R7, R54, RZ ;  /* 0x0000003607077224 */ /* 0x000fc400078e02ff */
[----:B------:R-:W-:Y:S01]  /*2a20*/  IMAD.IADD R73, R208, 0x1, -R5 ;  /* 0x00000001d0497824 */ /* 0x000fe200078e0a05 */
[----:B------:R-:W-:Y:S01]  /*2a30*/  LOP3.LUT R5, R34, 0x38, R4, 0xf8, !PT ;  /* 0x0000003822057812 */ /* 0x000fe200078ef804 */
[----:B------:R-:W-:Y:S02]  /*2a40*/  VIADD R34, R208, 0x40 ;  /* 0x00000040d0227836 */ /* 0x000fe40000000000 */
[----:B------:R-:W-:Y:S02]  /*2a50*/  IMAD R7, R24, R55, R7 ;  /* 0x0000003718077224 */ /* 0x000fe400078e0207 */
[----:B------:R-:W-:Y:S02]  /*2a60*/  IMAD.SHL.U32 R34, R34, 0x40, RZ ;  /* 0x0000004022227824 */ /* 0x000fe400078e00ff */
[----:B------:R-:W-:Y:S02]  /*2a70*/  IMAD.WIDE.U32 R50, R24, R54, R50 ;  /* 0x0000003618327225 */ /* 0x000fe400078e0032 */
[----:B------:R-:W-:-:S02]  /*2a80*/  @P2 LOP3.LUT R16, R16, 0x1, RZ, 0xfc, !PT ;  /* 0x0000000110102812 */ /* 0x000fc400078efcff */
[----:B------:R-:W-:Y:S01]  /*2a90*/  LOP3.LUT R34, R34, 0x1c0, RZ, 0xc0, !PT ;  /* 0x000001c022227812 */ /* 0x000fe200078ec0ff */
[----:B------:R-:W-:Y:S01]  /*2aa0*/  IMAD.WIDE.U32 R52, R24, R54, R52 ;  /* 0x0000003618347225 */ /* 0x000fe200078e0034 */
[----:B------:R-:W-:-:S03]  /*2ab0*/  LOP3.LUT P2, RZ, R73, 0x4, RZ, 0xc0, !PT ;  /* 0x0000000449ff7812 */ /* 0x000fc6000784c0ff */
[----:B------:R-:W-:Y:S01]  /*2ac0*/  IMAD.SHL.U32 R73, R73, 0x40, RZ ;  /* 0x0000004049497824 */ /* 0x000fe200078e00ff */
[----:B------:R-:W-:Y:S01]  /*2ad0*/  SHF.R.U32.HI R34, RZ, 0x3, R34 ;  /* 0x00000003ff227819 */ /* 0x000fe20000011622 */
[----:B------:R-:W-:Y:S01]  /*2ae0*/  IMAD.IADD R68, R51, 0x1, R7 ;  /* 0x0000000133447824 */ /* 0x000fe200078e0207 */
[----:B------:R-:W-:Y:S01]  /*2af0*/  PRMT R84, R10, 0x8880, RZ ;  /* 0x000088800a547816 */ /* 0x000fe200000000ff */
[----:B------:R-:W-:Y:S01]  /*2b00*/  IMAD.WIDE.U32 R54, R54, 0x60, RZ ;  /* 0x0000006036367825 */ /* 0x000fe200078e00ff */
[----:B------:R-:W-:Y:S02]  /*2b10*/  LOP3.LUT R73, R73, 0x1c0, RZ, 0xc0, !PT ;  /* 0x000001c049497812 */ /* 0x000fe400078ec0ff */
[----:B------:R-:W-:Y:S01]  /*2b20*/  LOP3.LUT R5, R5, R34, RZ, 0x3c, !PT ;  /* 0x0000002205057212 */ /* 0x000fe200078e3cff */
[----:B------:R-:W-:Y:S01]  /*2b30*/  IMAD.IADD R69, R7, 0x1, R53 ;  /* 0x0000000107457824 */ /* 0x000fe200078e0235 */
[----:B------:R-:W-:Y:S02]  /*2b40*/  SHF.R.U32.HI R76, RZ, 0x3, R73 ;  /* 0x00000003ff4c7819 */ /* 0x000fe40000011649 */
[----:B------:R-:W-:-:S04]  /*2b50*/  LOP3.LUT R7, R73, 0x18, R18, 0xf8, !PT ;  /* 0x0000001849077812 */ /* 0x000fc800078ef812 */
[----:B------:R-:W-:Y:S02]  /*2b60*/  LOP3.LUT R7, R7, R76, RZ, 0x3c, !PT ;  /* 0x0000004c07077212 */ /* 0x000fe400078e3cff */
[----:B------:R-:W-:Y:S02]  /*2b70*/  PRMT R84, R84, 0x7710, RZ ;  /* 0x0000771054547816 */ /* 0x000fe400000000ff */
[----:B------:R-:W-:Y:S02]  /*2b80*/  SEL R75, R75, 0xffffffe0, !P2 ;  /* 0xffffffe04b4b7807 */ /* 0x000fe40005000000 */
[----:B------:R-:W-:Y:S01]  /*2b90*/  LOP3.LUT R71, R4, 0xfffffff8, RZ, 0xc0, !PT ;  /* 0xfffffff804477812 */ /* 0x000fe200078ec0ff */
[----:B------:R-:W-:Y:S01]  /*2ba0*/  IMAD.IADD R66, R9, 0x1, R67 ;  /* 0x0000000109427824 */ /* 0x000fe200078e0243 */
[C---:B------:R-:W-:Y:S01]  /*2bb0*/  LOP3.LUT R77, R84.reuse, 0x1, RZ, 0xc0, !PT ;  /* 0x00000001544d7812 */ /* 0x040fe200078ec0ff */
[----:B------:R-:W-:Y:S01]  /*2bc0*/  IMAD.SHL.U32 R61, R61, 0x2, RZ ;  /* 0x000000023d3d7824 */ /* 0x000fe200078e00ff */
[C---:B------:R-:W-:Y:S01]  /*2bd0*/  LOP3.LUT R78, R84.reuse, 0x2, RZ, 0xc0, !PT ;  /* 0x00000002544e7812 */ /* 0x040fe200078ec0ff */
[----:B------:R-:W-:Y:S01]  /*2be0*/  IMAD.IADD R63, R55, 0x1, R63 ;  /* 0x00000001373f7824 */ /* 0x000fe200078e023f */
[C---:B------:R-:W-:Y:S01]  /*2bf0*/  LOP3.LUT R79, R84.reuse, 0x4, RZ, 0xc0, !PT ;  /* 0x00000004544f7812 */ /* 0x040fe200078ec0ff */
[----:B------:R-:W-:Y:S01]  /*2c00*/  IMAD R64, R15, 0x40, R208 ;  /* 0x000000400f407824 */ /* 0x000fe200078e02d0 */
[C---:B------:R-:W-:Y:S01]  /*2c10*/  LOP3.LUT R80, R84.reuse, 0x8, RZ, 0xc0, !PT ;  /* 0x0000000854507812 */ /* 0x040fe200078ec0ff */
[----:B------:R-:W-:Y:S01]  /*2c20*/  IMAD.IADD R67, R67, 0x1, R21 ;  /* 0x0000000143437824 */ /* 0x000fe200078e0215 */
[----:B------:R-:W-:-:S02]  /*2c30*/  LOP3.LUT R81, R84, 0x10, RZ, 0xc0, !PT ;  /* 0x0000001054517812 */ /* 0x000fc400078ec0ff */
[----:B------:R-:W-:Y:S01]  /*2c40*/  LOP3.LUT R83, R84, 0x20, RZ, 0xc0, !PT ;  /* 0x0000002054537812 */ /* 0x000fe200078ec0ff */
[----:B------:R-:W-:Y:S01]  /*2c50*/  @!P6 BAR.SYNC.DEFER_BLOCKING 0x9, 0x100 ;  /* 0x024400000000eb1d */ /* 0x000fe20000010000 */
[----:B------:R-:W-:Y:S02]  /*2c60*/  ISETP.GE.AND P1, PT, R18, UR4, PT ;  /* 0x0000000412007c0c */ /* 0x000fe4000bf26270 */
[----:B------:R-:W-:Y:S02]  /*2c70*/  SHF.R.S32.HI R70, RZ, 0x3, R4 ;  /* 0x00000003ff467819 */ /* 0x000fe40000011404 */
[----:B------:R-:W-:Y:S02]  /*2c80*/  SHF.R.S32.HI R72, RZ, 0x1f, R71 ;  /* 0x0000001fff487819 */ /* 0x000fe40000011447 */
[----:B------:R-:W-:Y:S02]  /*2c90*/  LOP3.LUT R84, R84, 0x40, RZ, 0xc0, !PT ;  /* 0x0000004054547812 */ /* 0x000fe400078ec0ff */
[----:B------:R-:W-:Y:S01]  /*2ca0*/  SHF.R.S32.HI R65, RZ, 0x1f, R0 ;  /* 0x0000001fff417819 */ /* 0x000fe20000011400 */
[----:B--2---:R-:W-:Y:S01]  /*2cb0*/  IMAD.IADD R74, R11, 0x1, R5 ;  /* 0x000000010b4a7824 */ /* 0x004fe200078e0205 */
[----:B------:R-:W-:-:S04]  /*2cc0*/  LOP3.LUT R5, R73, 0x38, R4, 0xf8, !PT ;  /* 0x0000003849057812 */ /* 0x000fc800078ef804 */
[----:B------:R-:W-:Y:S01]  /*2cd0*/  LOP3.LUT R5, R5, R76, RZ, 0x3c, !PT ;  /* 0x0000004c05057212 */ /* 0x000fe200078e3cff */
[----:B---3--:R-:W-:-:S04]  /*2ce0*/  IMAD R82, R6, 0x200, R7 ;  /* 0x0000020006527824 */ /* 0x008fc800078e0207 */
[----:B------:R-:W-:Y:S02]  /*2cf0*/  IMAD R85, R6, 0x200, R5 ;  /* 0x0000020006557824 */ /* 0x000fe400078e0205 */
[----:B------:R-:W-:-:S07]  /*2d00*/  IMAD.IADD R86, R75, 0x1, R82 ;  /* 0x000000014b567824 */ /* 0x000fce00078e0252 */
.L_x_2904:
[----:B------:R-:W0:Y:S01]  /*2d10*/  LDC R91, c[0x0][0x430] ;  /* 0x00010c00ff5b7b82 */ /* 0x000e220000000800 */
[----:B------:R-:W-:Y:S02]  /*2d20*/  VIADD R28, R28, 0xffffffff ;  /* 0xffffffff1c1c7836 */ /* 0x000fe40000000000 */
[----:B------:R-:W-:Y:S02]  /*2d30*/  IMAD.MOV.U32 R90, RZ, RZ, RZ ;  /* 0x000000ffff5a7224 */ /* 0x000fe400078e00ff */
[----:B------:R-:W-:-:S03]  /*2d40*/  IMAD R4, R28, 0x60, R64 ;  /* 0x000000601c047824 */ /* 0x000fc600078e0240 */
[----:B-1----:R-:W1:Y:S01]  /*2d50*/  LDC R88, c[0x0][0x3f4] ;  /* 0x0000fd00ff587b82 */ /* 0x002e620000000800 */
[----:B--2---:R-:W-:Y:S01]  /*2d60*/  IMAD.IADD R32, R3, 0x1, R4 ;  /* 0x0000000103207824 */ /* 0x004fe200078e0204 */
[----:B------:R-:W-:-:S03]  /*2d70*/  ISETP.GE.AND P2, PT, R4, R25, PT ;  /* 0x000000190400720c */ /* 0x000fc60003f46270 */
[----:B------:R-:W-:Y:S01]  /*2d80*/  IMAD.MOV.U32 R12, RZ, RZ, R32 ;  /* 0x000000ffff0c7224 */ /* 0x000fe200078e0020 */
[----:B------:R-:W-:Y:S02]  /*2d90*/  ISETP.GT.OR P2, PT, R64, 0x5f, P2 ;  /* 0x0000005f4000780c */ /* 0x000fe40001744670 */
[----:B0-----:R-:W-:-:S11]  /*2da0*/  ISETP.NE.AND P3, PT, R91, 0x1, PT ;  /* 0x000000015b00780c */ /* 0x001fd60003f65270 */
[----:B------:R-:W0:Y:S08]  /*2db0*/  @!P2 LDC.64 R6, c[0x0][0x428] ;  /* 0x00010a00ff06ab82 */ /* 0x000e300000000a00 */
[----:B------:R-:W2:Y:S08]  /*2dc0*/  @!P2 LDC.64 R4, c[0x0][0x418] ;  /* 0x00010600ff04ab82 */ /* 0x000eb00000000a00 */
[----:B------:R-:W3:Y:S08]  /*2dd0*/  @P3 LDC R11, c[0x0][0x434] ;  /* 0x00010d00ff0b3b82 */ /* 0x000ef00000000800 */
[----:B------:R-:W4:Y:S01]  /*2de0*/  @P3 LDC R14, c[0x0][0x438] ;  /* 0x00010e00ff0e3b82 */ /* 0x000f220000000800 */
[----:B---3--:R-:W-:-:S05]  /*2df0*/  @P3 IMAD.HI.U32 R11, R32, R11, RZ ;  /* 0x0000000b200b3227 */ /* 0x008fca00078e00ff */
[----:B----4-:R-:W-:Y:S01]  /*2e00*/  @P3 SHF.R.U32.HI R12, RZ, R14, R11 ;  /* 0x0000000eff0c3219 */ /* 0x010fe2000001160b */
[----:B0-----:R-:W-:-:S03]  /*2e10*/  @!P2 IMAD R11, R65, R6, RZ ;  /* 0x00000006410ba224 */ /* 0x001fc600078e02ff */
[--C-:B------:R-:W-:Y:S01]  /*2e20*/  @!P2 SHF.R.S32.HI R13, RZ, 0x1f, R12.reuse ;  /* 0x0000001fff0da819 */ /* 0x100fe2000001140c */
[C---:B------:R-:W-:Y:S02]  /*2e30*/  @!P2 IMAD R11, R0.reuse, R7, R11 ;  /* 0x00000007000ba224 */ /* 0x040fe400078e020b */
[----:B------:R-:W-:-:S04]  /*2e40*/  @!P2 IMAD.WIDE.U32 R6, R0, R6, R12 ;  /* 0x000000060006a225 */ /* 0x000fc800078e000c */
[----:B------:R-:W-:Y:S01]  /*2e50*/  @!P2 IMAD.IADD R7, R7, 0x1, R11 ;  /* 0x000000010707a824 */ /* 0x000fe200078e020b */
[----:B--2---:R-:W-:-:S04]  /*2e60*/  @!P2 LEA R4, P3, R6, R4, 0x2 ;  /* 0x000000040604a211 */ /* 0x004fc800078610ff */
[----:B------:R-:W-:Y:S02]  /*2e70*/  @!P2 LEA.HI.X R5, R6, R5, R7, 0x2, P3 ;  /* 0x000000050605a211 */ /* 0x000fe400018f1407 */
[----:B------:R-:W-:-:S03]  /*2e80*/  ISETP.GT.AND P3, PT, R28, R29, PT ;  /* 0x0000001d1c00720c */ /* 0x000fc60003f64270 */
[----:B-----5:R0:W5:Y:S01]  /*2e90*/  @!P2 LDG.E R90, desc[UR52][R4.64] ;  /* 0x00000034045aa981 */ /* 0x020162000c1e1900 */
[----:B-1----:R-:W-:Y:S01]  /*2ea0*/  ISETP.GE.AND P2, PT, R88, 0x1, PT ;  /* 0x000000015800780c */ /* 0x002fe20003f46270 */
[----:B------:R-:W-:Y:S01]  /*2eb0*/  IMAD.MOV R6, RZ, RZ, -R12 ;  /* 0x000000ffff067224 */ /* 0x000fe200078e0a0c */
[----:B------:R-:W-:Y:S01]  /*2ec0*/  LOP3.LUT R16, R16, 0xfffffffd, RZ, 0xc0, !PT ;  /* 0xfffffffd10107812 */ /* 0x000fe200078ec0ff */
[C---:B------:R-:W-:Y:S01]  /*2ed0*/  IMAD R98, R22.reuse, 0x1800, R82 ;  /* 0x0000180016627824 */ /* 0x040fe200078e0252 */
[----:B------:R-:W-:Y:S05]  /*2ee0*/  YIELD ;  /* 0x0000000000007946 */ /* 0x000fea0003800000 */
[----:B------:R-:W-:Y:S01]  /*2ef0*/  IMAD R91, R91, R6, R32 ;  /* 0x000000065b5b7224 */ /* 0x000fe200078e0220 */
[----:B------:R-:W-:Y:S01]  /*2f00*/  BSSY B0, `(.L_x_2851) ;  /* 0x00002ed000007945 */ /* 0x000fe20003800000 */
[----:B------:R-:W-:Y:S01]  /*2f10*/  IMAD R6, R22, 0x1800, R86 ;  /* 0x0000180016067824 */ /* 0x000fe200078e0256 */
[----:B------:R-:W-:Y:S01]  /*2f20*/  @P3 LOP3.LUT R16, R16, 0x2, RZ, 0xfc, !PT ;  /* 0x0000000210103812 */ /* 0x000fe200078efcff */
[----:B------:R-:W-:-:S02]  /*2f30*/  IMAD R98, R98, 0x2, R27 ;  /* 0x0000000262627824 */ /* 0x000fc400078e021b */
[----:B------:R-:W-:Y:S01]  /*2f40*/  IMAD R89, R6, 0x2, R27 ;  /* 0x0000000206597824 */ /* 0x000fe200078e021b */
[----:B0-----:R-:W-:Y:S06]  /*2f50*/  @!P2 BRA `(.L_x_2852) ;  /* 0x000000280090a947 */ /* 0x001fec0003800000 */
[----:B------:R-:W-:Y:S01]  /*2f60*/  SHF.R.S32.HI R92, RZ, 0x1f, R91 ;  /* 0x0000001fff5c7819 */ /* 0x000fe2000001145b */
[----:B------:R-:W-:Y:S01]  /*2f70*/  ULDC.64 UR4, c[0x0][0x300] ;  /* 0x0000c00000047ab9 */ /* 0x000fe20000000a00 */
[----:B-----5:R-:W-:Y:S01]  /*2f80*/  SHF.R.S32.HI R93, RZ, 0x1f, R90 ;  /* 0x0000001fff5d7819 */ /* 0x020fe2000001145a */
[----:B------:R-:W-:Y:S01]  /*2f90*/  IMAD.WIDE.U32 R4, R91, UR4, RZ ;  /* 0x000000045b047c25 */ /* 0x000fe2000f8e00ff */
[----:B------:R-:W-:Y:S02]  /*2fa0*/  ULDC.U8 UR6, c[0x0][0x410] ;  /* 0x0001040000067ab9 */ /* 0x000fe40000000000 */
[----:B------:R-:W-:Y:S01]  /*2fb0*/  ISETP.NE.AND P2, PT, RZ, UR6, PT ;  /* 0x00000006ff007c0c */ /* 0x000fe2000bf45270 */
[----:B------:R-:W-:Y:S02]  /*2fc0*/  IMAD R6, R92, UR4, RZ ;  /* 0x000000045c067c24 */ /* 0x000fe4000f8e02ff */
[-C--:B------:R-:W-:Y:S02]  /*2fd0*/  IMAD R14, R63, R28.reuse, RZ ;  /* 0x0000001c3f0e7224 */ /* 0x080fe400078e02ff */
[----:B------:R-:W-:Y:S01]  /*2fe0*/  IMAD R7, R91, UR5, R6 ;  /* 0x000000055b077c24 */ /* 0x000fe2000f8e0206 */
[----:B------:R-:W-:Y:S01]  /*2ff0*/  ULDC.64 UR4, c[0x0][0x310] ;  /* 0x0000c40000047ab9 */ /* 0x000fe20000000a00 */
[----:B------:R-:W-:-:S02]  /*3000*/  IMAD R6, R62, R28, RZ ;  /* 0x0000001c3e067224 */ /* 0x000fc400078e02ff */
[----:B------:R-:W-:Y:S02]  /*3010*/  IMAD R11, R93, UR4, RZ ;  /* 0x000000045d0b7c24 */ /* 0x000fe4000f8e02ff */
[----:B------:R-:W-:Y:S01]  /*3020*/  IMAD.IADD R5, R5, 0x1, R7 ;  /* 0x0000000105057824 */ /* 0x000fe200078e0207 */
[----:B------:R-:W-:Y:S01]  /*3030*/  SHF.R.S32.HI R7, RZ, 0x1f, R28 ;  /* 0x0000001fff077819 */ /* 0x000fe2000001141c */
[C---:B------:R-:W-:Y:S02]  /*3040*/  IMAD R11, R90.reuse, UR5, R11 ;  /* 0x000000055a0b7c24 */ /* 0x040fe4000f8e020b */
[----:B------:R-:W-:Y:S01]  /*3050*/  IMAD.WIDE.U32 R4, R90, UR4, R4 ;  /* 0x000000045a047c25 */ /* 0x000fe2000f8e0004 */
[----:B------:R-:W-:-:S03]  /*3060*/  ULDC.64 UR4, c[0x0][0x308] ;  /* 0x0000c20000047ab9 */ /* 0x000fc60000000a00 */
[----:B------:R-:W-:Y:S02]  /*3070*/  IMAD.IADD R5, R5, 0x1, R11 ;  /* 0x0000000105057824 */ /* 0x000fe400078e020b */
[----:B------:R-:W-:Y:S02]  /*3080*/  IMAD R11, R7, R48, R6 ;  /* 0x00000030070b7224 */ /* 0x000fe400078e0206 */
[----:B------:R-:W-:-:S04]  /*3090*/  IMAD.WIDE.U32 R12, R209, UR4, R4 ;  /* 0x00000004d10c7c25 */ /* 0x000fc8000f8e0004 */
[----:B------:R-:W-:Y:S01]  /*30a0*/  IMAD R97, R209, UR5, R13 ;  /* 0x00000005d1617c24 */ /* 0x000fe2000f8e020d */
[----:B------:R-:W-:Y:S01]  /*30b0*/  ULDC.64 UR4, c[0x0][0x2e8] ;  /* 0x0000ba0000047ab9 */ /* 0x000fe20000000a00 */
[----:B------:R-:W-:Y:S01]  /*30c0*/  IMAD R15, R7, R54, R14 ;  /* 0x00000036070f7224 */ /* 0x000fe200078e020e */
[----:B------:R-:W-:Y:S01]  /*30d0*/  LEA R96, P3, R12, UR4, 0x1 ;  /* 0x000000040c607c11 */ /* 0x000fe2000f8608ff */
[----:B------:R-:W-:Y:S02]  /*30e0*/  IMAD R94, R28, -0x60, R25 ;  /* 0xffffffa01c5e7824 */ /* 0x000fe400078e0219 */
[-C--:B------:R-:W-:Y:S01]  /*30f0*/  IMAD.WIDE.U32 R6, R48, R28.reuse, RZ ;  /* 0x0000001c30067225 */ /* 0x080fe200078e00ff */
[----:B------:R-:W-:Y:S02]  /*3100*/  LEA.HI.X R97, R12, UR5, R97, 0x1, P3 ;  /* 0x000000050c617c11 */ /* 0x000fe400098f0c61 */
[----:B------:R-:W-:Y:S01]  /*3110*/  VIMNMX R94, R94, 0x60, PT ;  /* 0x000000605e5e7848 */ /* 0x000fe20003fe0100 */
[----:B------:R-:W-:-:S04]  /*3120*/  IMAD.WIDE.U32 R4, R54, R28, RZ ;  /* 0x0000001c36047225 */ /* 0x000fc800078e00ff */
[----:B------:R-:W-:Y:S02]  /*3130*/  IMAD.IADD R87, R7, 0x1, R11 ;  /* 0x0000000107577824 */ /* 0x000fe400078e020b */
[----:B------:R-:W-:Y:S01]  /*3140*/  IMAD.IADD R95, R5, 0x1, R15 ;  /* 0x00000001055f7824 */ /* 0x000fe200078e020f */
[----:B------:R-:W-:Y:S06]  /*3150*/  @!P2 BRA `(.L_x_2853) ;  /* 0x0000001000f4a947 */ /* 0x000fec0003800000 */
[----:B------:R-:W-:Y:S01]  /*3160*/  ISETP.GE.AND P2, PT, R208, R94, PT ;  /* 0x0000005ed000720c */ /* 0x000fe20003f46270 */
[----:B------:R-:W-:Y:S01]  /*3170*/  BSSY B1, `(.L_x_2854) ;  /* 0x000001b000017945 */ /* 0x000fe20003800000 */
[----:B------:R-:W-:Y:S02]  /*3180*/  CS2R R32, SRZ ;  /* 0x0000000000207805 */ /* 0x000fe4000001ff00 */
[----:B------:R-:W-:Y:S02]  /*3190*/  CS2R R40, SRZ ;  /* 0x0000000000287805 */ /* 0x000fe4000001ff00 */
[----:B------:R-:W-:Y:S02]  /*31a0*/  CS2R R44, SRZ ;  /* 0x00000000002c7805 */ /* 0x000fe4000001ff00 */
[----:B------:R-:W-:Y:S02]  /*31b0*/  CS2R R42, SRZ ;  /* 0x00000000002a7805 */ /* 0x000fe4000001ff00 */
[----:B------:R-:W-:-:S03]  /*31c0*/  CS2R R46, SRZ ;  /* 0x00000000002e7805 */ /* 0x000fc6000001ff00 */
[----:B------:R-:W-:Y:S05]  /*31d0*/  @P2 BRA `(.L_x_2855) ;  /* 0x0000000000502947 */ /* 0x000fea0003800000 */
[----:B------:R-:W-:Y:S01]  /*31e0*/  IADD3 R11, P3, R8, R6, RZ ;  /* 0x00000006080b7210 */ /* 0x000fe20007f7e0ff */
[----:B------:R-:W-:Y:S01]  /*31f0*/  ULDC.64 UR4, c[0x0][0x3e8] ;  /* 0x0000fa0000047ab9 */ /* 0x000fe20000000a00 */
[----:B------:R-:W-:Y:S02]  /*3200*/  CS2R R44, SRZ ;  /* 0x00000000002c7805 */ /* 0x000fe4000001ff00 */
[----:B------:R-:W-:Y:S01]  /*3210*/  CS2R R46, SRZ ;  /* 0x00000000002e7805 */ /* 0x000fe2000001ff00 */
[----:B------:R-:W-:Y:S01]  /*3220*/  IMAD.X R14, R87, 0x1, R66, P3 ;  /* 0x00000001570e7824 */ /* 0x000fe200018e0642 */
[----:B------:R-:W-:-:S04]  /*3230*/  LEA R12, P3, R11, UR4, 0x1 ;  /* 0x000000040b0c7c11 */ /* 0x000fc8000f8608ff */
[----:B------:R-:W-:Y:S01]  /*3240*/  LEA.HI.X R13, R11, UR5, R14, 0x1, P3 ;  /* 0x000000050b0d7c11 */ /* 0x000fe200098f0c0e */
[----:B------:R-:W-:Y:S01]  /*3250*/  ULDC.64 UR4, c[0x0][0x400] ;  /* 0x0001000000047ab9 */ /* 0x000fe20000000a00 */
[----:B------:R-:W-:-:S05]  /*3260*/  IADD3 R11, P3, R50, R4, RZ ;  /* 0x00000004320b7210 */ /* 0x000fca0007f7e0ff */
[----:B------:R-:W-:Y:S01]  /*3270*/  IMAD.X R34, R95, 0x1, R68, P3 ;  /* 0x000000015f227824 */ /* 0x000fe200018e0644 */
        /* <DEDUP_REMOVED lines=10> */
.L_x_2855:
[----:B------:R-:W-:Y:S05]  /*3320*/  BSYNC B1 ;  /* 0x0000000000017941 */ /* 0x000fea0003800000 */
.L_x_2854:
[----:B------:R-:W-:Y:S01]  /*3330*/  VIADD R11, R208, 0x40 ;  /* 0x00000040d00b7836 */ /* 0x000fe20000000000 */
[----:B------:R-:W-:Y:S01]  /*3340*/  BSSY B1, `(.L_x_2856) ;  /* 0x000001c000017945 */ /* 0x000fe20003800000 */
[----:B------:R-:W-:Y:S02]  /*3350*/  CS2R R36, SRZ ;  /* 0x0000000000247805 */ /* 0x000fe4000001ff00 */
[----:B------:R-:W-:Y:S01]  /*3360*/  CS2R R34, SRZ ;  /* 0x0000000000227805 */ /* 0x000fe2000001ff00 */
[----:B0----5:R-:W-:Y:S01]  /*3370*/  IMAD.MOV.U32 R13, RZ, RZ, R41 ;  /* 0x000000ffff0d7224 */ /* 0x021fe200078e0029 */
[----:B------:R-:W-:Y:S01]  /*3380*/  ISETP.GE.AND P4, PT, R11, R94, PT ;  /* 0x0000005e0b00720c */ /* 0x000fe20003f86270 */
[----:B------:R-:W-:Y:S01]  /*3390*/  IMAD.MOV.U32 R11, RZ, RZ, R40 ;  /* 0x000000ffff0b7224 */ /* 0x000fe200078e0028 */
[----:B------:R-:W-:-:S11]  /*33a0*/  CS2R R38, SRZ ;  /* 0x0000000000267805 */ /* 0x000fd6000001ff00 */
        /* <DEDUP_REMOVED lines=21> */
.L_x_2857:
[----:B------:R-:W-:Y:S05]  /*3500*/  BSYNC B1 ;  /* 0x0000000000017941 */ /* 0x000fea0003800000 */
.L_x_2856:
[----:B0-----:R-:W-:Y:S01]  /*3510*/  IMAD.MOV.U32 R4, RZ, RZ, R44 ;  /* 0x000000ffff047224 */ /* 0x001fe200078e002c */
[----:B------:R-:W-:Y:S01]  /*3520*/  UISETP.NE.AND UP0, UPT, UR50, 0x3, UPT ;  /* 0x000000033200788c */ /* 0x000fe2000bf05270 */
[----:B------:R-:W-:Y:S01]  /*3530*/  IMAD.MOV.U32 R5, RZ, RZ, R45 ;  /* 0x000000ffff057224 */ /* 0x000fe200078e002d */
[----:B------:R-:W-:Y:S01]  /*3540*/  PRMT R107, R11, 0x5410, R13 ;  /* 0x000054100b6b7816 */ /* 0x000fe2000000000d */
[----:B------:R-:W-:Y:S01]  /*3550*/  IMAD.MOV.U32 R6, RZ, RZ, R46 ;  /* 0x000000ffff067224 */ /* 0x000fe200078e002e */
[----:B------:R-:W-:Y:S01]  /*3560*/  PRMT R104, R4, 0x7610, R104 ;  /* 0x0000761004687816 */ /* 0x000fe20000000068 */
[----:B------:R-:W-:Y:S01]  /*3570*/  IMAD.MOV.U32 R4, RZ, RZ, R42 ;  /* 0x000000ffff047224 */ /* 0x000fe200078e002a */
[----:B------:R-:W-:Y:S01]  /*3580*/  PRMT R106, R5, 0x7610, R106 ;  /* 0x00007610056a7816 */ /* 0x000fe2000000006a */
[----:B------:R-:W-:Y:S01]  /*3590*/  IMAD.MOV.U32 R5, RZ, RZ, R43 ;  /* 0x000000ffff057224 */ /* 0x000fe200078e002b */
[----:B------:R-:W-:Y:S01]  /*35a0*/  PLOP3.LUT P3, PT, PT, PT, UP0, 0x80, 0x0 ;  /* 0x000000000000781c */ /* 0x000fe20003f6f008 */
[----:B------:R-:W-:Y:S01]  /*35b0*/  IMAD.MOV.U32 R7, RZ, RZ, R47 ;  /* 0x000000ffff077224 */ /* 0x000fe200078e002f */
[----:B------:R-:W-:Y:S01]  /*35c0*/  PRMT R104, R104, 0x5410, R6 ;  /* 0x0000541068687816 */ /* 0x000fe20000000006 */
[----:B-----5:R-:W-:Y:S01]  /*35d0*/  IMAD.MOV.U32 R6, RZ, RZ, R36 ;  /* 0x000000ffff067224 */ /* 0x020fe200078e0024 */
[----:B------:R-:W-:Y:S01]  /*35e0*/  PRMT R108, R4, 0x5410, R5 ;  /* 0x00005410046c7816 */ /* 0x000fe20000000005 */
[----:B------:R-:W-:Y:S01]  /*35f0*/  IMAD.MOV.U32 R4, RZ, RZ, R32 ;  /* 0x000000ffff047224 */ /* 0x000fe200078e0020 */
[----:B------:R-:W-:Y:S01]  /*3600*/  PRMT R106, R106, 0x5410, R7 ;  /* 0x000054106a6a7816 */ /* 0x000fe20000000007 */
[----:B------:R-:W-:Y:S01]  /*3610*/  IMAD.MOV.U32 R5, RZ, RZ, R33 ;  /* 0x000000ffff057224 */ /* 0x000fe200078e0021 */
[----:B------:R-:W-:Y:S01]  /*3620*/  PRMT R103, R103, 0x5410, R6 ;  /* 0x0000541067677816 */ /* 0x000fe20000000006 */
[----:B------:R-:W-:-:S02]  /*3630*/  IMAD.MOV.U32 R7, RZ, RZ, R37 ;  /* 0x000000ffff077224 */ /* 0x000fc400078e0025 */
[----:B------:R-:W-:Y:S01]  /*3640*/  IMAD.MOV.U32 R6, RZ, RZ, R38 ;  /* 0x000000ffff067224 */ /* 0x000fe200078e0026 */
[----:B------:R-:W-:Y:S01]  /*3650*/  PRMT R100, R4, 0x5410, R5 ;  /* 0x0000541004647816 */ /* 0x000fe20000000005 */
[----:B------:R-:W-:Y:S01]  /*3660*/  IMAD.MOV.U32 R4, RZ, RZ, R34 ;  /* 0x000000ffff047224 */ /* 0x000fe200078e0022 */
[----:B------:R-:W-:Y:S01]  /*3670*/  PRMT R102, R7, 0x7610, R102 ;  /* 0x0000761007667816 */ /* 0x000fe20000000066 */
[----:B------:R-:W-:Y:S01]  /*3680*/  IMAD.MOV.U32 R5, RZ, RZ, R35 ;  /* 0x000000ffff057224 */ /* 0x000fe200078e0023 */
[----:B------:R-:W-:Y:S01]  /*3690*/  PRMT R103, R6, 0x7610, R103 ;  /* 0x0000761006677816 */ /* 0x000fe20000000067 */
[----:B------:R-:W-:-:S03]  /*36a0*/  IMAD.MOV.U32 R7, RZ, RZ, R39 ;  /* 0x000000ffff077224 */ /* 0x000fc600078e0027 */
[----:B------:R-:W-:Y:S02]  /*36b0*/  PRMT R101, R4, 0x5410, R5 ;  /* 0x0000541004657816 */ /* 0x000fe40000000005 */
[----:B------:R-:W-:Y:S01]  /*36c0*/  PRMT R102, R102, 0x5410, R7 ;  /* 0x0000541066667816 */ /* 0x000fe20000000007 */
[----:B------:R-:W-:Y:S06]  /*36d0*/  @!P3 BRA `(.L_x_2858) ;  /* 0x000000000004b947 */ /* 0x000fec0003800000 */
[----:B------:R-:W-:Y:S01]  /*36e0*/  BPT.TRAP 0x1 ;  /* 0x000000040000795c */ /* 0x000fe20000300000 */
.L_x_2858:
[----:B------:R-:W-:Y:S01]  /*36f0*/  IMAD R87, R22, 0x8, R23 ;  /* 0x0000000816577824 */ /* 0x000fe200078e0217 */
[----:B------:R-:W-:Y:S01]  /*3700*/  SHF.L.U32 R95, R213, 0x1f, RZ ;  /* 0x0000001fd55f7819 */ /* 0x000fe200000006ff */
[----:B------:R-:W-:Y:S03]  /*3710*/  BSSY B1, `(.L_x_2859) ;  /* 0x0000003000017945 */ /* 0x000fe60003800000 */
[----:B------:R-:W0:Y:S02]  /*3720*/  SYNCS.PHASECHK.TRANS64.TRYWAIT P5, [R87+URZ+0x22890], R95 ;  /* 0x0228905f570075a7 */ /* 0x000e2400080a017f */
[----:B0-----:R-:W-:Y:S05]  /*3730*/  @!P5 BRA `(.L_x_2860) ;  /* 0x000001fc00bcd947 */ /* 0x001fea0003800000 */
.L_x_3206:
[----:B------:R-:W-:Y:S05]  /*3740*/  BSYNC B1 ;  /* 0x0000000000017941 */ /* 0x000fea0003800000 */
.L_x_2859:
[----:B------:R-:W-:-:S03]  /*3750*/  UMOV UR4, 0xffffffff ;  /* 0xffffffff00047882 */ /* 0x000fc60000000000 */
[----:B------:R-:W-:Y:S05]  /*3760*/  BRA.DIV UR4, `(.L_x_2861) ;  /* 0x000001fe04c47947 */ /* 0x000fea000b800000 */
[----:B------:R1:W2:Y:S04]  /*3770*/  SHFL.IDX PT, R99, R97, RZ, 0x1c1f ;  /* 0x001c1fff61637589 */ /* 0x0002a800000e0000 */
[----:B------:R1:W3:Y:S02]  /*3780*/  SHFL.IDX PT, R14, R96, RZ, 0x1c1f ;  /* 0x001c1fff600e7589 */ /* 0x0002e400000e0000 */
.L_x_3210:
        /* <DEDUP_REMOVED lines=19> */
[----:B------:R-:W-:Y:S02]  /*38c0*/  HADD2.F32 R45, -RZ, R45.H0_H0 ;  /* 0x2000002dff2d7230 */ /* 0x000fe40000004100 */
[C---:B------:R-:W-:Y:S01]  /*38d0*/  FMUL.FTZ R105, R46.reuse, R5 ;  /* 0x000000052e697220 */ /* 0x040fe20000410000 */
[----:B------:R-:W-:Y:S01]  /*38e0*/  FFMA.FTZ R5, R46, R11, -R15 ;  /* 0x0000000b2e057223 */ /* 0x000fe2000001080f */
[----:B------:R-:W-:-:S02]  /*38f0*/  SHF.R.U32.HI R46, RZ, 0x10, R47 ;  /* 0x00000010ff2e7819 */ /* 0x000fc4000001162f */
[----:B------:R-:W-:Y:S01]  /*3900*/  FFMA.FTZ R44, R44, R11, R105 ;  /* 0x0000000b2c2c7223 */ /* 0x000fe20000010069 */
[----:B------:R-:W-:Y:S02]  /*3910*/  IMAD.MOV.U32 R11, RZ, RZ, R4 ;  /* 0x000000ffff0b7224 */ /* 0x000fe400078e0004 */
[--C-:B------:R-:W-:Y:S02]  /*3920*/  HADD2.F32 R15, -RZ, R7.reuse.H1_H1 ;  /* 0x30000007ff0f7230 */ /* 0x100fe40000004100 */
[----:B------:R-:W-:Y:S01]  /*3930*/  HADD2.F32 R46, -RZ, R46.H0_H0 ;  /* 0x2000002eff2e7230 */ /* 0x000fe20000004100 */
[----:B------:R-:W-:Y:S01]  /*3940*/  F2FP.F16.F32.PACK_AB R5, R44, R5 ;  /* 0x000000052c05723e */ /* 0x000fe200000000ff */
[----:B------:R-:W-:-:S03]  /*3950*/  HADD2.F32 R4, -RZ, R7.H0_H0 ;  /* 0x20000007ff047230 */ /* 0x000fc60000004100 */
[CC--:B------:R-:W-:Y:S02]  /*3960*/  FMUL.FTZ R7, R15.reuse, R46.reuse ;  /* 0x0000002e0f077220 */ /* 0x0c0fe40000410000 */
[C---:B------:R-:W-:Y:S02]  /*3970*/  FMUL.FTZ R46, R4.reuse, R46 ;  /* 0x0000002e042e7220 */ /* 0x040fe40000410000 */
[-C--:B------:R-:W-:Y:S02]  /*3980*/  FFMA.FTZ R4, R4, R45.reuse, -R7 ;  /* 0x0000002d04047223 */ /* 0x080fe40000010807 */
[----:B------:R-:W-:Y:S01]  /*3990*/  FFMA.FTZ R7, R15, R45, R46 ;  /* 0x0000002d0f077223 */ /* 0x000fe2000001002e */
[----:B------:R-:W-:Y:S02]  /*39a0*/  IMAD.MOV.U32 R15, RZ, RZ, R6 ;  /* 0x000000ffff0f7224 */ /* 0x000fe400078e0006 */
[--C-:B------:R-:W-:Y:S02]  /*39b0*/  HADD2.F32 R6, -RZ, R11.reuse.H0_H0 ;  /* 0x2000000bff067230 */ /* 0x100fe40000004100 */
[----:B------:R-:W-:Y:S01]  /*39c0*/  HADD2.F32 R11, -RZ, R11.H1_H1 ;  /* 0x3000000bff0b7230 */ /* 0x000fe20000004100 */
[----:B------:R-:W-:Y:S01]  /*39d0*/  F2FP.F16.F32.PACK_AB R7, R7, R4 ;  /* 0x000000040707723e */ /* 0x000fe200000000ff */
[----:B------:R-:W-:-:S02]  /*39e0*/  HADD2.F32 R46, -RZ, R104.H1_H1 ;  /* 0x30000068ff2e7230 */ /* 0x000fc40000004100 */
[----:B------:R-:W-:Y:S02]  /*39f0*/  HADD2.F32 R45, -RZ, R104.H0_H0 ;  /* 0x20000068ff2d7230 */ /* 0x000fe40000004100 */
[----:B------:R-:W-:Y:S02]  /*3a00*/  HADD2.F32 R104, -RZ, R106.H1_H1 ;  /* 0x3000006aff687230 */ /* 0x000fe40000004100 */
[-C--:B------:R-:W-:Y:S01]  /*3a10*/  FMUL.FTZ R47, R11, R46.reuse ;  /* 0x0000002e0b2f7220 */ /* 0x080fe20000410000 */
[----:B------:R-:W-:-:S03]  /*3a20*/  FMUL.FTZ R46, R6, R46 ;  /* 0x0000002e062e7220 */ /* 0x000fc60000410000 */
[-C--:B------:R-:W-:Y:S01]  /*3a30*/  FFMA.FTZ R6, R6, R45.reuse, -R47 ;  /* 0x0000002d06067223 */ /* 0x080fe2000001082f */
[----:B------:R-:W-:Y:S01]  /*3a40*/  FFMA.FTZ R11, R11, R45, R46 ;  /* 0x0000002d0b0b7223 */ /* 0x000fe2000001002e */
[--C-:B------:R-:W-:Y:S02]  /*3a50*/  HADD2.F32 R45, -RZ, R15.reuse.H0_H0 ;  /* 0x2000000fff2d7230 */ /* 0x100fe40000004100 */
[----:B------:R-:W-:Y:S02]  /*3a60*/  HADD2.F32 R15, -RZ, R15.H1_H1 ;  /* 0x3000000fff0f7230 */ /* 0x000fe40000004100 */
[----:B------:R-:W-:Y:S01]  /*3a70*/  HADD2.F32 R46, -RZ, R106.H0_H0 ;  /* 0x2000006aff2e7230 */ /* 0x000fe20000004100 */
[----:B------:R-:W-:Y:S02]  /*3a80*/  F2FP.F16.F32.PACK_AB R4, R11, R6 ;  /* 0x000000060b04723e */ /* 0x000fe400000000ff */
[-C--:B------:R-:W-:Y:S01]  /*3a90*/  FMUL.FTZ R106, R15, R104.reuse ;  /* 0x000000680f6a7220 */ /* 0x080fe20000410000 */
[----:B------:R-:W-:-:S03]  /*3aa0*/  FMUL.FTZ R104, R45, R104 ;  /* 0x000000682d687220 */ /* 0x000fc60000410000 */
[-C--:B------:R-:W-:Y:S01]  /*3ab0*/  FFMA.FTZ R106, R45, R46.reuse, -R106 ;  /* 0x0000002e2d6a7223 */ /* 0x080fe2000001086a */
[----:B------:R-:W-:-:S05]  /*3ac0*/  FFMA.FTZ R15, R15, R46, R104 ;  /* 0x0000002e0f0f7223 */ /* 0x000fca0000010068 */
[----:B------:R-:W-:-:S07]  /*3ad0*/  F2FP.F16.F32.PACK_AB R6, R15, R106 ;  /* 0x0000006a0f06723e */ /* 0x000fce00000000ff */
.L_x_2867:
[----:B------:R-:W-:Y:S05]  /*3ae0*/  BSYNC B3 ;  /* 0x0000000000037941 */ /* 0x000fea0003800000 */
.L_x_2866:
[----:B0-----:R4:W-:Y:S02]  /*3af0*/  ST.E.128 desc[UR52][R12.64], R4 ;  /* 0x000000040c007985 */ /* 0x0019e4000c101d34 */
.L_x_2865:
[----:B------:R-:W-:Y:S05]  /*3b00*/  BSYNC B2 ;  /* 0x0000000000027941 */ /* 0x000fea0003800000 */
.L_x_2864:
[----:B------:R-:W-:-:S13]  /*3b10*/  LOP3.LUT P2, RZ, R16, 0x1, RZ, 0xc0, !PT ;  /* 0x0000000110ff7812 */ /* 0x000fda000784c0ff */
[----:B------:R-:W-:Y:S05]  /*3b20*/  @P2 BRA `(.L_x_2863) ;  /* 0x0000000000c82947 */ /* 0x000fea0003800000 */
[----:B----4-:R4:W0:Y:S01]  /*3b30*/  LDS.128 R4, [R89] ;  /* 0x0000000059047984 */ /* 0x0108220000000c00 */
[C---:B---3--:R-:W-:Y:S01]  /*3b40*/  LEA R12, P2, R17.reuse, R14, 0x1 ;  /* 0x0000000e110c7211 */ /* 0x048fe200078408ff */
[----:B------:R-:W-:Y:S03]  /*3b50*/  BSSY B2, `(.L_x_2868) ;  /* 0x000002e000027945 */ /* 0x000fe60003800000 */
[----:B--2---:R-:W-:Y:S02]  /*3b60*/  LEA.HI.X R13, R17, R99, R212, 0x1, P2 ;  /* 0x00000063110d7211 */ /* 0x004fe400010f0cd4 */
[----:B------:R-:W-:-:S13]  /*3b70*/  ISETP.GE.AND P2, PT, R214, R88, PT ;  /* 0x00000058d600720c */ /* 0x000fda0003f46270 */
[----:B----4-:R-:W-:Y:S05]  /*3b80*/  @P2 BRA `(.L_x_2869) ;  /* 0x0000000000a82947 */ /* 0x010fea0003800000 */
[----:B------:R-:W-:Y:S01]  /*3b90*/  SHF.R.U64 R42, R42, 0x10, R43 ;  /* 0x000000102a2a7819 */ /* 0x000fe2000000122b */
[----:B0-----:R-:W-:Y:S01]  /*3ba0*/  IMAD.MOV.U32 R14, RZ, RZ, R7 ;  /* 0x000000ffff0e7224 */ /* 0x001fe200078e0007 */
[----:B------:R-:W-:Y:S01]  /*3bb0*/  SHF.R.U32.HI R43, RZ, 0x10, R43 ;  /* 0x00000010ff2b7819 */ /* 0x000fe2000001162b */
[--C-:B------:R-:W-:Y:S01]  /*3bc0*/  HADD2.F32 R7, -RZ, R5.reuse.H1_H1 ;  /* 0x30000005ff077230 */ /* 0x100fe20000004100 */
[--C-:B------:R-:W-:Y:S01]  /*3bd0*/  SHF.R.U64 R40, R40, 0x10, R41.reuse ;  /* 0x0000001028287819 */ /* 0x100fe20000001229 */
[----:B------:R-:W-:Y:S01]  /*3be0*/  HADD2.F32 R42, -RZ, R42.H0_H0 ;  /* 0x2000002aff2a7230 */ /* 0x000fe20000004100 */
[----:B------:R-:W-:Y:S01]  /*3bf0*/  MOV R11, R4 ;  /* 0x00000004000b7202 */ /* 0x000fe20000000f00 */
[----:B------:R-:W-:Y:S01]  /*3c00*/  HADD2.F32 R4, -RZ, R5.H0_H0 ;  /* 0x20000005ff047230 */ /* 0x000fe20000004100 */
[----:B------:R-:W-:Y:S01]  /*3c10*/  SHF.R.U32.HI R41, RZ, 0x10, R41 ;  /* 0x00000010ff297819 */ /* 0x000fe20000011629 */
[----:B------:R-:W-:Y:S02]  /*3c20*/  HADD2.F32 R43, -RZ, R43.H0_H0 ;  /* 0x2000002bff2b7230 */ /* 0x000fe40000004100 */
[----:B------:R-:W-:Y:S01]  /*3c30*/  FMUL.FTZ R5, R7, R42 ;  /* 0x0000002a07057220 */ /* 0x000fe20000410000 */
[----:B------:R-:W-:-:S02]  /*3c40*/  HADD2.F32 R15, -RZ, R14.H1_H1 ;  /* 0x3000000eff0f7230 */ /* 0x000fc40000004100 */
[----:B------:R-:W-:Y:S01]  /*3c50*/  FMUL.FTZ R42, R4, R42 ;  /* 0x0000002a042a7220 */ /* 0x000fe20000410000 */
[----:B------:R-:W-:Y:S02]  /*3c60*/  HADD2.F32 R14, -RZ, R14.H0_H0 ;  /* 0x2000000eff0e7230 */ /* 0x000fe40000004100 */
[----:B------:R-:W-:Y:S02]  /*3c70*/  HADD2.F32 R40, -RZ, R40.H0_H0 ;  /* 0x20000028ff287230 */ /* 0x000fe40000004100 */
[-C--:B------:R-:W-:Y:S01]  /*3c80*/  FMUL.FTZ R45, R15, R43.reuse ;  /* 0x0000002b0f2d7220 */ /* 0x080fe20000410000 */
[----:B------:R-:W-:Y:S02]  /*3c90*/  HADD2.F32 R41, -RZ, R41.H0_H0 ;  /* 0x20000029ff297230 */ /* 0x000fe40000004100 */
[----:B------:R-:W-:Y:S01]  /*3ca0*/  FMUL.FTZ R44, R14, R43 ;  /* 0x0000002b0e2c7220 */ /* 0x000fe20000410000 */
[----:B------:R-:W-:Y:S02]  /*3cb0*/  HADD2.F32 R43, -RZ, R108.H1_H1 ;  /* 0x3000006cff2b7230 */ /* 0x000fe40000004100 */
[-C--:B------:R-:W-:Y:S01]  /*3cc0*/  FFMA.FTZ R4, R4, R40.reuse, -R5 ;  /* 0x0000002804047223 */ /* 0x080fe20000010805 */
[----:B------:R-:W-:Y:S01]  /*3cd0*/  FFMA.FTZ R5, R7, R40, R42 ;  /* 0x0000002807057223 */ /* 0x000fe2000001002a */
[-C--:B------:R-:W-:Y:S01]  /*3ce0*/  FFMA.FTZ R7, R14, R41.reuse, -R45 ;  /* 0x000000290e077223 */ /* 0x080fe2000001082d */
[----:B------:R-:W-:Y:S01]  /*3cf0*/  FFMA.FTZ R46, R15, R41, R44 ;  /* 0x000000290f2e7223 */ /* 0x000fe2000001002c */
[----:B------:R-:W-:-:S02]  /*3d00*/  HADD2.F32 R14, -RZ, R11.H1_H1 ;  /* 0x3000000bff0e7230 */ /* 0x000fc40000004100 */
[----:B------:R-:W-:Y:S01]  /*3d10*/  HADD2.F32 R42, -RZ, R108.H0_H0 ;  /* 0x2000006cff2a7230 */ /* 0x000fe20000004100 */
[----:B------:R-:W-:Y:S01]  /*3d20*/  F2FP.F16.F32.PACK_AB R5, R5, R4 ;  /* 0x000000040505723e */ /* 0x000fe200000000ff */
[----:B------:R-:W-:Y:S01]  /*3d30*/  HADD2.F32 R11, -RZ, R11.H0_H0 ;  /* 0x2000000bff0b7230 */ /* 0x000fe20000004100 */
[----:B------:R-:W-:Y:S01]  /*3d40*/  F2FP.F16.F32.PACK_AB R7, R46, R7 ;  /* 0x000000072e07723e */ /* 0x000fe200000000ff */
[--C-:B------:R-:W-:Y:S02]  /*3d50*/  HADD2.F32 R15, -RZ, R6.reuse.H1_H1 ;  /* 0x30000006ff0f7230 */ /* 0x100fe40000004100 */
[-C--:B------:R-:W-:Y:S01]  /*3d60*/  FMUL.FTZ R44, R14, R42.reuse ;  /* 0x0000002a0e2c7220 */ /* 0x080fe20000410000 */
[----:B------:R-:W-:Y:S02]  /*3d70*/  HADD2.F32 R6, -RZ, R6.H0_H0 ;  /* 0x20000006ff067230 */ /* 0x000fe40000004100 */
[----:B------:R-:W-:Y:S01]  /*3d80*/  FMUL.FTZ R45, R11, R42 ;  /* 0x0000002a0b2d7220 */ /* 0x000fe20000410000 */
[----:B------:R-:W-:-:S02]  /*3d90*/  HADD2.F32 R40, -RZ, R107.H0_H0 ;  /* 0x2000006bff287230 */ /* 0x000fc40000004100 */
[-C--:B------:R-:W-:Y:S01]  /*3da0*/  FMUL.FTZ R47, R15, R43.reuse ;  /* 0x0000002b0f2f7220 */ /* 0x080fe20000410000 */
[----:B------:R-:W-:Y:S02]  /*3db0*/  HADD2.F32 R41, -RZ, R107.H1_H1 ;  /* 0x3000006bff297230 */ /* 0x000fe40000004100 */
[----:B------:R-:W-:Y:S01]  /*3dc0*/  FMUL.FTZ R42, R6, R43 ;  /* 0x0000002b062a7220 */ /* 0x000fe20000410000 */
[-C--:B------:R-:W-:Y:S01]  /*3dd0*/  FFMA.FTZ R44, R11, R40.reuse, -R44 ;  /* 0x000000280b2c7223 */ /* 0x080fe2000001082c */
[----:B------:R-:W-:Y:S01]  /*3de0*/  FFMA.FTZ R45, R14, R40, R45 ;  /* 0x000000280e2d7223 */ /* 0x000fe2000001002d */
[-C--:B------:R-:W-:Y:S01]  /*3df0*/  FFMA.FTZ R47, R6, R41.reuse, -R47 ;  /* 0x00000029062f7223 */ /* 0x080fe2000001082f */
[----:B------:R-:W-:-:S03]  /*3e00*/  FFMA.FTZ R42, R15, R41, R42 ;  /* 0x000000290f2a7223 */ /* 0x000fc6000001002a */
[----:B------:R-:W-:Y:S02]  /*3e10*/  F2FP.F16.F32.PACK_AB R4, R45, R44 ;  /* 0x0000002c2d04723e */ /* 0x000fe400000000ff */
[----:B------:R-:W-:-:S07]  /*3e20*/  F2FP.F16.F32.PACK_AB R6, R42, R47 ;  /* 0x0000002f2a06723e */ /* 0x000fce00000000ff */
.L_x_2869:
[----:B------:R-:W-:Y:S05]  /*3e30*/  BSYNC B2 ;  /* 0x0000000000027941 */ /* 0x000fea0003800000 */
.L_x_2868:
[----:B0-----:R0:W-:Y:S02]  /*3e40*/  ST.E.128 desc[UR52][R12.64], R4 ;  /* 0x000000040c007985 */ /* 0x0011e4000c101d34 */
.L_x_2863:
[----:B------:R-:W-:Y:S05]  /*3e50*/  BSYNC B1 ;  /* 0x0000000000017941 */ /* 0x000fea0003800000 */
.L_x_2862:
[----:B------:R-:W-:-:S03]  /*3e60*/  UMOV UR4, 0xffffffff ;  /* 0xffffffff00047882 */ /* 0x000fc60000000000 */
[----:B------:R-:W-:Y:S05]  /*3e70*/  BRA.DIV UR4, `(.L_x_2870) ;  /* 0x000001fa04487947 */ /* 0x000fea000b800000 */
[----:B-1----:R-:W1:Y:S04]  /*3e80*/  SHFL.IDX PT, R97, R97, 0x1, 0x1c1f ;  /* 0x003c1f0061617f89 */ /* 0x002e6800000e0000 */
[----:B---3--:R3:W0:Y:S02]  /*3e90*/  SHFL.IDX PT, R14, R96, 0x1, 0x1c1f ;  /* 0x003c1f00600e7f89 */ /* 0x00862400000e0000 */
.L_x_3214:
[----:B------:R-:W-:Y:S05]  /*3ea0*/  @P4 BRA `(.L_x_2871) ;  /* 0x0000001c00c84947 */ /* 0x000fea0003800000 */
[----:B------:R-:W-:Y:S04]  /*3eb0*/  BSSY B1, `(.L_x_2872) ;  /* 0x0000033000017945 */ /* 0x000fe80003800000 */
[----:B------:R-:W-:Y:S05]  /*3ec0*/  @P1 BRA `(.L_x_2873) ;  /* 0x0000000000c41947 */ /* 0x000fea0003800000 */
[----:B0---4-:R0:W4:Y:S01]  /*3ed0*/  LDS.128 R4, [R98+0x2000] ;  /* 0x0020000062047984 */ /* 0x0111220000000c00 */
        /* <DEDUP_REMOVED lines=21> */
[----:B------:R-:W-:Y:S01]  /*4030*/  FMUL.FTZ R40, R7, R40 ;  /* 0x0000002807287220 */ /* 0x000fe20000410000 */
[----:B------:R-:W-:Y:S01]  /*4040*/  FFMA.FTZ R42, R5, R36, -R42 ;  /* 0x00000024052a7223 */ /* 0x000fe2000001082a */
[----:B------:R-:W-:-:S02]  /*4050*/  HADD2.F32 R5, -RZ, R4.H1_H1 ;  /* 0x30000004ff057230 */ /* 0x000fc40000004100 */
[----:B------:R-:W-:Y:S01]  /*4060*/  FFMA.FTZ R39, R6, R36, R37 ;  /* 0x0000002406277223 */ /* 0x000fe20000010025 */
[-C--:B------:R-:W-:Y:S01]  /*4070*/  FFMA.FTZ R44, R7, R38.reuse, -R44 ;  /* 0x00000026072c7223 */ /* 0x080fe2000001082c */
[----:B------:R-:W-:Y:S01]  /*4080*/  FFMA.FTZ R41, R15, R38, R40 ;  /* 0x000000260f297223 */ /* 0x000fe20000010028 */
[----:B------:R-:W-:Y:S02]  /*4090*/  HADD2.F32 R7, -RZ, R103.H1_H1 ;  /* 0x30000067ff077230 */ /* 0x000fe40000004100 */
[----:B------:R-:W-:Y:S02]  /*40a0*/  HADD2.F32 R15, -RZ, R102.H1_H1 ;  /* 0x30000066ff0f7230 */ /* 0x000fe40000004100 */
[----:B------:R-:W-:Y:S02]  /*40b0*/  HADD2.F32 R6, -RZ, R11.H1_H1 ;  /* 0x3000000bff067230 */ /* 0x000fe40000004100 */
[----:B------:R-:W-:Y:S02]  /*40c0*/  HADD2.F32 R103, -RZ, R103.H0_H0 ;  /* 0x20000067ff677230 */ /* 0x000fe40000004100 */
[----:B------:R-:W-:-:S02]  /*40d0*/  HADD2.F32 R4, -RZ, R4.H0_H0 ;  /* 0x20000004ff047230 */ /* 0x000fc40000004100 */
[----:B------:R-:W-:Y:S01]  /*40e0*/  FMUL.FTZ R38, R6, R15 ;  /* 0x0000000f06267220 */ /* 0x000fe20000410000 */
[----:B------:R-:W-:Y:S02]  /*40f0*/  HADD2.F32 R11, -RZ, R11.H0_H0 ;  /* 0x2000000bff0b7230 */ /* 0x000fe40000004100 */
[-C--:B------:R-:W-:Y:S01]  /*4100*/  FMUL.FTZ R37, R5, R103.reuse ;  /* 0x0000006705257220 */ /* 0x080fe20000410000 */
[----:B------:R-:W-:Y:S02]  /*4110*/  HADD2.F32 R102, -RZ, R102.H0_H0 ;  /* 0x20000066ff667230 */ /* 0x000fe40000004100 */
[C---:B------:R-:W-:Y:S01]  /*4120*/  FMUL.FTZ R36, R4.reuse, R103 ;  /* 0x0000006704247220 */ /* 0x040fe20000410000 */
[----:B------:R-:W-:Y:S01]  /*4130*/  FMUL.FTZ R15, R11, R15 ;  /* 0x0000000f0b0f7220 */ /* 0x000fe20000410000 */
[-C--:B------:R-:W-:Y:S02]  /*4140*/  FFMA.FTZ R37, R4, R7.reuse, -R37 ;  /* 0x0000000704257223 */ /* 0x080fe40000010825 */
[----:B------:R-:W-:Y:S01]  /*4150*/  FFMA.FTZ R36, R5, R7, R36 ;  /* 0x0000000705247223 */ /* 0x000fe20000010024 */
[-C--:B------:R-:W-:Y:S01]  /*4160*/  FFMA.FTZ R38, R11, R102.reuse, -R38 ;  /* 0x000000660b267223 */ /* 0x080fe20000010826 */
[----:B------:R-:W-:Y:S01]  /*4170*/  FFMA.FTZ R15, R6, R102, R15 ;  /* 0x00000066060f7223 */ /* 0x000fe2000001000f */
[----:B------:R-:W-:-:S02]  /*4180*/  F2FP.F16.F32.PACK_AB R5, R39, R42 ;  /* 0x0000002a2705723e */ /* 0x000fc400000000ff */
[----:B------:R-:W-:Y:S02]  /*4190*/  F2FP.F16.F32.PACK_AB R7, R41, R44 ;  /* 0x0000002c2907723e */ /* 0x000fe400000000ff */
[----:B------:R-:W-:Y:S02]  /*41a0*/  F2FP.F16.F32.PACK_AB R4, R36, R37 ;  /* 0x000000252404723e */ /* 0x000fe400000000ff */
[----:B------:R-:W-:-:S07]  /*41b0*/  F2FP.F16.F32.PACK_AB R6, R15, R38 ;  /* 0x000000260f06723e */ /* 0x000fce00000000ff */
.L_x_2875:
[----:B------:R-:W-:Y:S05]  /*41c0*/  BSYNC B2 ;  /* 0x0000000000027941 */ /* 0x000fea0003800000 */
.L_x_2874:
[----:B----4-:R0:W-:Y:S02]  /*41d0*/  ST.E.128 desc[UR52][R12.64], R4 ;  /* 0x000000040c007985 */ /* 0x0101e4000c101d34 */
.L_x_2873:
[----:B------:R-:W-:Y:S05]  /*41e0*/  BSYNC B1 ;  /* 0x0000000000017941 */ /* 0x000fea0003800000 */
.L_x_2872:
[----:B------:R-:W-:-:S13]  /*41f0*/  LOP3.LUT P2, RZ, R16, 0x1, RZ, 0xc0, !PT ;  /* 0x0000000110ff7812 */ /* 0x000fda000784c0ff */
        /* <DEDUP_REMOVED lines=48> */
.L_x_2877:
[----:B------:R-:W-:Y:S05]  /*4500*/  BSYNC B1 ;  /* 0x0000000000017941 */ /* 0x000fea0003800000 */
.L_x_2876:
[----:B----4-:R0:W-:Y:S01]  /*4510*/  ST.E.128 desc[UR52][R12.64], R4 ;  /* 0x000000040c007985 */ /* 0x0101e2000c101d34 */
[----:B------:R-:W-:Y:S05]  /*4520*/  BRA `(.L_x_2871) ;  /* 0x0000001800287947 */ /* 0x000fea0003800000 */
.L_x_2853:
[----:B------:R-:W-:-:S05]  /*4530*/  VIADD R11, R208, 0x40 ;  /* 0x00000040d00b7836 */ /* 0x000fca0000000000 */
[----:B------:R-:W-:-:S04]  /*4540*/  ISETP.GE.AND P2, PT, R11, R94, PT ;  /* 0x0000005e0b00720c */ /* 0x000fc80003f46270 */
[----:B------:R-:W-:-:S13]  /*4550*/  ISETP.GE.OR P2, PT, R18, R88, P2 ;  /* 0x000000581200720c */ /* 0x000fda0001746670 */
[----:B------:R-:W-:Y:S01]  /*4560*/  @!P2 IADD3 R38, P3, P4, R20, R6, R57 ;  /* 0x000000061426a210 */ /* 0x000fe20007c7e039 */
[----:B------:R-:W0:Y:S03]  /*4570*/  @!P2 LDC.64 R14, c[0x0][0x3e8] ;  /* 0x0000fa00ff0eab82 */ /* 0x000e260000000a00 */
[----:B------:R-:W-:Y:S02]  /*4580*/  @!P2 IADD3.X R39, R67, R87, R56, P3, P4 ;  /* 0x000000574327a210 */ /* 0x000fe40001fe8438 */
[----:B------:R-:W-:-:S03]  /*4590*/  @!P2 IADD3 R11, P3, P4, R52, R4, R59 ;  /* 0x00000004340ba210 */ /* 0x000fc60007c7e03b */
[----:B------:R-:W1:Y:S01]  /*45a0*/  @!P2 LDC.64 R12, c[0x0][0x400] ;  /* 0x00010000ff0cab82 */ /* 0x000e620000000a00 */
[----:B------:R-:W-:Y:S02]  /*45b0*/  @!P2 IADD3.X R40, R69, R95, R58, P3, P4 ;  /* 0x0000005f4528a210 */ /* 0x000fe40001fe843a */
[----:B------:R-:W-:-:S04]  /*45c0*/  ISETP.GE.AND P3, PT, R208, R94, PT ;  /* 0x0000005ed000720c */ /* 0x000fc80003f66270 */
[----:B------:R-:W-:-:S13]  /*45d0*/  ISETP.GE.OR P3, PT, R18, R88, P3 ;  /* 0x000000581200720c */ /* 0x000fda0001f66670 */
[----:B------:R-:W2:Y:S01]  /*45e0*/  @!P3 LDC.64 R32, c[0x0][0x3e8] ;  /* 0x0000fa00ff20bb82 */ /* 0x000ea20000000a00 */
[----:B------:R-:W-:-:S05]  /*45f0*/  @!P3 IADD3 R6, P4, R20, R6, RZ ;  /* 0x000000061406b210 */ /* 0x000fca0007f9e0ff */
[----:B------:R-:W-:Y:S02]  /*4600*/  @!P3 IMAD.X R5, R87, 0x1, R67, P4 ;  /* 0x000000015705b824 */ /* 0x000fe400020e0643 */
[----:B------:R-:W3:Y:S01]  /*4610*/  @!P3 LDC.64 R36, c[0x0][0x400] ;  /* 0x00010000ff24bb82 */ /* 0x000ee20000000a00 */
[----:B--2---:R-:W-:-:S04]  /*4620*/  @!P3 LEA R32, P4, R6, R32, 0x1 ;  /* 0x000000200620b211 */ /* 0x004fc800078808ff */
[----:B------:R-:W-:Y:S02]  /*4630*/  @!P3 LEA.HI.X R33, R6, R33, R5, 0x1, P4 ;  /* 0x000000210621b211 */ /* 0x000fe400020f0c05 */
[----:B------:R-:W-:Y:S02]  /*4640*/  CS2R R6, SRZ ;  /* 0x0000000000067805 */ /* 0x000fe4000001ff00 */
[----:B------:R-:W-:-:S05]  /*4650*/  @!P3 IADD3 R4, P4, R52, R4, RZ ;  /* 0x000000043404b210 */ /* 0x000fca0007f9e0ff */
[----:B------:R-:W-:Y:S01]  /*4660*/  @!P3 IMAD.X R5, R95, 0x1, R69, P4 ;  /* 0x000000015f05b824 */ /* 0x000fe200020e0645 */
[----:B---3--:R-:W-:-:S04]  /*4670*/  @!P3 LEA R36, P4, R4, R36, 0x1 ;  /* 0x000000240424b211 */ /* 0x008fc800078808ff */
[----:B------:R-:W-:Y:S02]  /*4680*/  @!P3 LEA.HI.X R37, R4, R37, R5, 0x1, P4 ;  /* 0x000000250425b211 */ /* 0x000fe400020f0c05 */
[----:B------:R-:W-:Y:S02]  /*4690*/  CS2R R4, SRZ ;  /* 0x0000000000047805 */ /* 0x000fe4000001ff00 */
[----:B------:R-:W-:-:S04]  /*46a0*/  CS2R R34, SRZ ;  /* 0x0000000000227805 */ /* 0x000fc8000001ff00 */
[----:B------:R2:W3:Y:S02]  /*46b0*/  @!P3 LDG.E.128 R4, desc[UR52][R32.64] ;  /* 0x000000342004b981 */ /* 0x0004e4000c1e1d00 */
[----:B--2---:R-:W-:-:S06]  /*46c0*/  CS2R R32, SRZ ;  /* 0x0000000000207805 */ /* 0x004fcc000001ff00 */
[----:B------:R2:W4:Y:S01]  /*46d0*/  @!P3 LDG.E.128 R32, desc[UR52][R36.64] ;  /* 0x000000342420b981 */ /* 0x000522000c1e1d00 */
[----:B0-----:R-:W-:-:S04]  /*46e0*/  @!P2 LEA R14, P3, R38, R14, 0x1 ;  /* 0x0000000e260ea211 */ /* 0x001fc800078608ff */
[----:B------:R-:W-:Y:S02]  /*46f0*/  @!P2 LEA.HI.X R15, R38, R15, R39, 0x1, P3 ;  /* 0x0000000f260fa211 */ /* 0x000fe400018f0c27 */
[----:B------:R-:W-:Y:S02]  /*4700*/  CS2R R38, SRZ ;  /* 0x0000000000267805 */ /* 0x000fe4000001ff00 */
[C---:B-1----:R-:W-:Y:S02]  /*4710*/  @!P2 LEA R12, P3, R11.reuse, R12, 0x1 ;  /* 0x0000000c0b0ca211 */ /* 0x042fe400078608ff */
[----:B--2---:R-:W-:Y:S02]  /*4720*/  CS2R R36, SRZ ;  /* 0x0000000000247805 */ /* 0x004fe4000001ff00 */
[----:B------:R-:W-:Y:S02]  /*4730*/  @!P2 LEA.HI.X R13, R11, R13, R40, 0x1, P3 ;  /* 0x0000000d0b0da211 */ /* 0x000fe400018f0c28 */
[----:B------:R-:W-:-:S02]  /*4740*/  CS2R R42, SRZ ;  /* 0x00000000002a7805 */ /* 0x000fc4000001ff00 */
[----:B------:R-:W-:Y:S01]  /*4750*/  CS2R R40, SRZ ;  /* 0x0000000000287805 */ /* 0x000fe2000001ff00 */
[----:B------:R-:W2:Y:S05]  /*4760*/  @!P2 LDG.E.128 R36, desc[UR52][R14.64] ;  /* 0x000000340e24a981 */ /* 0x000eaa000c1e1d00 */
[----:B------:R0:W5:Y:S01]  /*4770*/  @!P2 LDG.E.128 R40, desc[UR52][R12.64] ;  /* 0x000000340c28a981 */ /* 0x000162000c1e1d00 */
[----:B------:R-:W-:Y:S01]  /*4780*/  UISETP.NE.AND UP0, UPT, UR50, 0x3, UPT ;  /* 0x000000033200788c */ /* 0x000fe2000bf05270 */
[----:B------:R-:W-:-:S05]  /*4790*/  ISETP.GE.AND P2, PT, R18, R88, PT ;  /* 0x000000581200720c */ /* 0x000fca0003f46270 */
[----:B------:R-:W-:Y:S01]  /*47a0*/  PLOP3.LUT P3, PT, PT, PT, UP0, 0x80, 0x0 ;  /* 0x000000000000781c */ /* 0x000fe20003f6f008 */
[----:B---3--:R-:W-:Y:S02]  /*47b0*/  IMAD.MOV.U32 R11, RZ, RZ, R6 ;  /* 0x000000ffff0b7224 */ /* 0x008fe400078e0006 */
[----:B------:R-:W-:Y:S02]  /*47c0*/  IMAD.MOV.U32 R45, RZ, RZ, R4 ;  /* 0x000000ffff2d7224 */ /* 0x000fe400078e0004 */
[----:B------:R-:W-:Y:S02]  /*47d0*/  IMAD.MOV.U32 R44, RZ, RZ, R7 ;  /* 0x000000ffff2c7224 */ /* 0x000fe400078e0007 */
[----:B------:R-:W-:Y:S01]  /*47e0*/  IMAD.MOV.U32 R46, RZ, RZ, R5 ;  /* 0x000000ffff2e7224 */ /* 0x000fe200078e0005 */
[----:B------:R-:W-:Y:S02]  /*47f0*/  PRMT R115, R11, 0x5410, R45 ;  /* 0x000054100b737816 */ /* 0x000fe4000000002d */
[----:B------:R-:W-:-:S02]  /*4800*/  PRMT R114, R44, 0x7610, R114 ;  /* 0x000076102c727816 */ /* 0x000fc40000000072 */
[----:B------:R-:W-:Y:S01]  /*4810*/  PRMT R101, R46, 0x7610, R101 ;  /* 0x000076102e657816 */ /* 0x000fe20000000065 */
[----:B----4-:R-:W-:Y:S02]  /*4820*/  IMAD.MOV.U32 R11, RZ, RZ, R34 ;  /* 0x000000ffff0b7224 */ /* 0x010fe400078e0022 */
[----:B0-----:R-:W-:Y:S02]  /*4830*/  IMAD.MOV.U32 R12, RZ, RZ, R35 ;  /* 0x000000ffff0c7224 */ /* 0x001fe400078e0023 */
[----:B------:R-:W-:Y:S01]  /*4840*/  IMAD.MOV.U32 R13, RZ, RZ, R32 ;  /* 0x000000ffff0d7224 */ /* 0x000fe200078e0020 */
[----:B------:R-:W-:Y:S01]  /*4850*/  PRMT R117, R11, 0x7610, R117 ;  /* 0x000076100b757816 */ /* 0x000fe20000000075 */
[----:B------:R-:W-:Y:S01]  /*4860*/  IMAD.MOV.U32 R14, RZ, RZ, R33 ;  /* 0x000000ffff0e7224 */ /* 0x000fe200078e0021 */
[----:B------:R-:W-:Y:S02]  /*4870*/  PRMT R114, R114, 0x5410, R12 ;  /* 0x0000541072727816 */ /* 0x000fe4000000000c */
[----:B------:R-:W-:-:S02]  /*4880*/  PRMT R116, R13, 0x7610, R116 ;  /* 0x000076100d747816 */ /* 0x000fc40000000074 */
[----:B------:R-:W-:Y:S01]  /*4890*/  PRMT R105, R14, 0x7610, R105 ;  /* 0x000076100e697816 */ /* 0x000fe20000000069 */
[----:B--2---:R-:W-:Y:S02]  /*48a0*/  IMAD.MOV.U32 R11, RZ, RZ, R38 ;  /* 0x000000ffff0b7224 */ /* 0x004fe400078e0026 */
[----:B------:R-:W-:Y:S02]  /*48b0*/  IMAD.MOV.U32 R12, RZ, RZ, R39 ;  /* 0x000000ffff0c7224 */ /* 0x000fe400078e0027 */
[----:B------:R-:W-:Y:S01]  /*48c0*/  IMAD.MOV.U32 R13, RZ, RZ, R36 ;  /* 0x000000ffff0d7224 */ /* 0x000fe200078e0024 */
[----:B------:R-:W-:Y:S01]  /*48d0*/  PRMT R107, R11, 0x7610, R107 ;  /* 0x000076100b6b7816 */ /* 0x000fe2000000006b */
        /* <DEDUP_REMOVED lines=8> */
[----:B------:R-:W-:Y:S01]  /*4960*/  IMAD.MOV.U32 R14, RZ, RZ, R41 ;  /* 0x000000ffff0e7224 */ /* 0x000fe200078e0029 */
[----:B------:R-:W-:-:S02]  /*4970*/  PRMT R111, R111, 0x5410, R12 ;  /* 0x000054106f6f7816 */ /* 0x000fc4000000000c */
[----:B------:R-:W-:Y:S02]  /*4980*/  PRMT R109, R109, 0x5410, R13 ;  /* 0x000054106d6d7816 */ /* 0x000fe4000000000d */
[----:B------:R-:W-:Y:S01]  /*4990*/  PRMT R113, R113, 0x5410, R14 ;  /* 0x0000541071717816 */ /* 0x000fe2000000000e */
[----:B------:R-:W-:Y:S06]  /*49a0*/  @!P3 BRA `(.L_x_2878) ;  /* 0x000000000004b947 */ /* 0x000fec0003800000 */
[----:B------:R-:W-:Y:S01]  /*49b0*/  BPT.TRAP 0x1 ;  /* 0x000000040000795c */ /* 0x000fe20000300000 */
.L_x_2878:
[----:B------:R-:W-:Y:S01]  /*49c0*/  IMAD R87, R22, 0x8, R23 ;  /* 0x0000000816577824 */ /* 0x000fe200078e0217 */
[----:B------:R-:W-:Y:S01]  /*49d0*/  SHF.L.U32 R95, R213, 0x1f, RZ ;  /* 0x0000001fd55f7819 */ /* 0x000fe200000006ff */
[----:B------:R-:W0:Y:S01]  /*49e0*/  LDC R100, c[0x0][0x2f4] ;  /* 0x0000bd00ff647b82 */ /* 0x000e220000000800 */
[----:B------:R-:W-:Y:S02]  /*49f0*/  BSSY B1, `(.L_x_2879) ;  /* 0x0000003000017945 */ /* 0x000fe40003800000 */
[----:B------:R-:W1:Y:S02]  /*4a00*/  SYNCS.PHASECHK.TRANS64.TRYWAIT P4, [R87+URZ+0x22890], R95 ;  /* 0x0228905f570075a7 */ /* 0x000e64000808017f */
[----:B-1----:R-:W-:Y:S05]  /*4a10*/  @!P4 BRA `(.L_x_2880) ;  /* 0x000001ec00a8c947 */ /* 0x002fea0003800000 */
.L_x_3215:
[----:B------:R-:W-:Y:S05]  /*4a20*/  BSYNC B1 ;  /* 0x0000000000017941 */ /* 0x000fea0003800000 */
.L_x_2879:
[----:B------:R-:W-:Y:S01]  /*4a30*/  UMOV UR4, 0xffffffff ;  /* 0xffffffff00047882 */ /* 0x000fe20000000000 */
[----:B0-----:R-:W-:Y:S02]  /*4a40*/  IMAD.IADD R102, R100, 0x1, -R61 ;  /* 0x0000000164667824 */ /* 0x001fe400078e0a3d */
[----:B------:R-:W-:Y:S05]  /*4a50*/  BRA.DIV UR4, `(.L_x_2881) ;  /* 0x000001ee04ac7947 */ /* 0x000fea000b800000 */
[----:B------:R0:W2:Y:S04]  /*4a60*/  SHFL.IDX PT, R98, R97, RZ, 0x1c1f ;  /* 0x001c1fff61627589 */ /* 0x0000a800000e0000 */
[----:B------:R0:W3:Y:S02]  /*4a70*/  SHFL.IDX PT, R99, R96, RZ, 0x1c1f ;  /* 0x001c1fff60637589 */ /* 0x0000e400000e0000 */
.L_x_3219:
[----:B------:R-:W-:Y:S01]  /*4a80*/  ISETP.GE.OR P4, PT, R208, R94, P1 ;  /* 0x0000005ed000720c */ /* 0x000fe20000f86670 */
[----:B------:R-:W-:-:S12]  /*4a90*/  BSSY B1, `(.L_x_2882) ;  /* 0x0000072000017945 */ /* 0x000fd80003800000 */
[----:B------:R-:W-:Y:S05]  /*4aa0*/  @P4 BRA `(.L_x_2883) ;  /* 0x0000000400c04947 */ /* 0x000fea0003800000 */
[----:B------:R-:W4:Y:S01]  /*4ab0*/  LDL R14, [R1+0x28] ;  /* 0x00002800010e7983 */ /* 0x000f220000100800 */
[----:B------:R-:W-:Y:S01]  /*4ac0*/  SEL R11, R61, R102, !P0 ;  /* 0x000000663d0b7207 */ /* 0x000fe20004000000 */
[----:B------:R-:W-:Y:S01]  /*4ad0*/  BSSY B2, `(.L_x_2884) ;  /* 0x0000067000027945 */ /* 0x000fe20003800000 */
[C---:B---3--:R-:W-:Y:S02]  /*4ae0*/  LEA R88, P4, R71.reuse, R99, 0x1 ;  /* 0x0000006347587211 */ /* 0x048fe400078808ff */
[----:B------:R-:W-:Y:S02]  /*4af0*/  SHF.R.S32.HI R12, RZ, 0x1f, R11 ;  /* 0x0000001fff0c7819 */ /* 0x000fe4000001140b */
[----:B--2---:R-:W-:Y:S02]  /*4b00*/  LEA.HI.X R89, R71, R98, R72, 0x1, P4 ;  /* 0x0000006247597211 */ /* 0x004fe400020f0c48 */
[----:B------:R-:W-:Y:S01]  /*4b10*/  LEA.HI R11, R12, R11, RZ, 0x4 ;  /* 0x0000000b0c0b7211 */ /* 0x000fe200078f20ff */
[----:B------:R-:W-:-:S03]  /*4b20*/  IMAD R12, R22, 0x1800, R85 ;  /* 0x00001800160c7824 */ /* 0x000fc600078e0255 */
[----:B------:R-:W-:Y:S01]  /*4b30*/  LEA.HI.SX32 R11, R11, R70, 0x1c ;  /* 0x000000460b0b7211 */ /* 0x000fe200078fe2ff */
[----:B------:R-:W-:-:S04]  /*4b40*/  IMAD R12, R12, 0x2, R23 ;  /* 0x000000020c0c7824 */ /* 0x000fc800078e0217 */
[----:B------:R-:W-:-:S05]  /*4b50*/  IMAD.SHL.U32 R11, R11, 0x8, RZ ;  /* 0x000000080b0b7824 */ /* 0x000fca00078e00ff */
[----:B------:R-:W-:-:S04]  /*4b60*/  LOP3.LUT R13, R73, 0x38, R11, 0xf8, !PT ;  /* 0x00000038490d7812 */ /* 0x000fc800078ef80b */
[----:B------:R-:W-:-:S05]  /*4b70*/  LOP3.LUT R13, R13, R76, RZ, 0x3c, !PT ;  /* 0x0000004c0d0d7212 */ /* 0x000fca00078e3cff */
[----:B----4-:R-:W-:-:S04]  /*4b80*/  IMAD R13, R14, 0x200, R13 ;  /* 0x000002000e0d7824 */ /* 0x010fc800078e020d */
[----:B------:R-:W-:-:S04]  /*4b90*/  IMAD R14, R22, 0x1800, R13 ;  /* 0x00001800160e7824 */ /* 0x000fc800078e020d */
[----:B------:R-:W-:Y:S02]  /*4ba0*/  IMAD R44, R14, 0x2, R23 ;  /* 0x000000020e2c7824 */ /* 0x000fe400078e0217 */
[----:B------:R-:W2:Y:S04]  /*4bb0*/  LDS.128 R12, [R12+0x1c400] ;  /* 0x01c400000c0c7984 */ /* 0x000ea80000000c00 */
[----:B------:R-:W3:Y:S01]  /*4bc0*/  LDS.128 R44, [R44+0x1c400] ;  /* 0x01c400002c2c7984 */ /* 0x000ee20000000c00 */
[----:B------:R-:W-:Y:S05]  /*4bd0*/  @P2 BRA `(.L_x_2885) ;  /* 0x0000000400582947 */ /* 0x000fea0003800000 */
[----:B------:R-:W-:Y:S01]  /*4be0*/  HADD2.F32 R105, -RZ, R105.H0_H0 ;  /* 0x20000069ff697230 */ /* 0x000fe20000004100 */
[----:B------:R-:W-:Y:S01]  /*4bf0*/  SHF.R.U32.HI R108, RZ, 0x10, R33 ;  /* 0x00000010ff6c7819 */ /* 0x000fe20000011621 */
[----:B---3--:R-:W-:Y:S01]  /*4c00*/  HADD2.F32 R104, -RZ, R45.H0_H0 ;  /* 0x2000002dff687230 */ /* 0x008fe20000004100 */
[----:B------:R-:W-:Y:S01]  /*4c10*/  SHF.R.U32.HI R110, RZ, 0x10, R5 ;  /* 0x00000010ff6e7819 */ /* 0x000fe20000011605 */
[----:B--2---:R-:W-:Y:S01]  /*4c20*/  HADD2.F32 R106, -RZ, R13.H0_H0 ;  /* 0x2000000dff6a7230 */ /* 0x004fe20000004100 */
        /* <DEDUP_REMOVED lines=10> */
[----:B------:R-:W-:Y:S01]  /*4cd0*/  SHF.R.U32.HI R105, RZ, 0x10, R35 ;  /* 0x00000010ff697819 */ /* 0x000fe20000011623 */
[----:B------:R-:W-:Y:S01]  /*4ce0*/  HADD2.F32 R45, -RZ, R13.H1_H1 ;  /* 0x3000000dff2d7230 */ /* 0x000fe20000004100 */
[----:B------:R-:W-:Y:S01]  /*4cf0*/  SHF.R.U64 R4, R4, 0x10, R5 ;  /* 0x0000001004047819 */ /* 0x000fe20000001205 */
[----:B------:R-:W-:Y:S02]  /*4d00*/  HADD2.F32 R47, -RZ, R103.H0_H0 ;  /* 0x20000067ff2f7230 */ /* 0x000fe40000004100 */
[----:B------:R-:W-:Y:S01]  /*4d10*/  FMUL.FTZ R112, R101, R108 ;  /* 0x0000006c65707220 */ /* 0x000fe20000410000 */
[----:B------:R-:W-:-:S02]  /*4d20*/  HADD2.F32 R33, -RZ, R44.H0_H0 ;  /* 0x2000002cff217230 */ /* 0x000fc40000004100 */
[C---:B------:R-:W-:Y:S01]  /*4d30*/  FMUL.FTZ R108, R45.reuse, R108 ;  /* 0x0000006c2d6c7220 */ /* 0x040fe20000410000 */
[----:B------:R-:W-:Y:S02]  /*4d40*/  HADD2.F32 R32, -RZ, R32.H0_H0 ;  /* 0x20000020ff207230 */ /* 0x000fe40000004100 */
[-C--:B------:R-:W-:Y:S01]  /*4d50*/  FFMA.FTZ R45, R45, R110.reuse, -R112 ;  /* 0x0000006e2d2d7223 */ /* 0x080fe20000010870 */
[--C-:B------:R-:W-:Y:S02]  /*4d60*/  HADD2.F32 R112, -RZ, R114.reuse.H1_H1 ;  /* 0x30000072ff707230 */ /* 0x100fe40000004100 */
[----:B------:R-:W-:Y:S01]  /*4d70*/  FFMA.FTZ R13, R101, R110, R108 ;  /* 0x0000006e650d7223 */ /* 0x000fe2000001006c */
[----:B------:R-:W-:Y:S01]  /*4d80*/  IMAD.MOV.U32 R101, RZ, RZ, R15 ;  /* 0x000000ffff657224 */ /* 0x000fe200078e000f */
[----:B------:R-:W-:Y:S01]  /*4d90*/  SHF.R.U64 R34, R34, 0x10, R35 ;  /* 0x0000001022227819 */ /* 0x000fe20000001223 */
[----:B------:R-:W-:Y:S02]  /*4da0*/  HADD2.F32 R108, -RZ, R114.H0_H0 ;  /* 0x20000072ff6c7230 */ /* 0x000fe40000004100 */
[----:B------:R-:W-:Y:S01]  /*4db0*/  FMUL.FTZ R110, R47, R112 ;  /* 0x000000702f6e7220 */ /* 0x000fe20000410000 */
[----:B------:R-:W-:Y:S01]  /*4dc0*/  HADD2.F32 R114, -RZ, R116.H0_H0 ;  /* 0x20000074ff727230 */ /* 0x000fe20000004100 */
[----:B------:R-:W-:Y:S01]  /*4dd0*/  F2FP.F16.F32.PACK_AB R45, R45, R106 ;  /* 0x0000006a2d2d723e */ /* 0x000fe200000000ff */
[----:B------:R-:W-:Y:S01]  /*4de0*/  HADD2.F32 R15, -RZ, R101.H0_H0 ;  /* 0x20000065ff0f7230 */ /* 0x000fe20000004100 */
[----:B------:R-:W-:Y:S01]  /*4df0*/  F2FP.F16.F32.PACK_AB R104, R13, R104 ;  /* 0x000000680d68723e */ /* 0x000fe200000000ff */
[----:B------:R-:W-:-:S02]  /*4e00*/  HADD2.F32 R5, -RZ, R44.H1_H1 ;  /* 0x3000002cff057230 */ /* 0x000fc40000004100 */
[----:B------:R-:W-:Y:S01]  /*4e10*/  FMUL.FTZ R116, R33, R114 ;  /* 0x0000007221747220 */ /* 0x000fe20000410000 */
[----:B------:R-:W-:Y:S02]  /*4e20*/  HADD2.F32 R35, -RZ, R117.H0_H0 ;  /* 0x20000075ff237230 */ /* 0x000fe40000004100 */
[C---:B------:R-:W-:Y:S01]  /*4e30*/  FMUL.FTZ R112, R15.reuse, R112 ;  /* 0x000000700f707220 */ /* 0x040fe20000410000 */
[-C--:B------:R-:W-:Y:S01]  /*4e40*/  FFMA.FTZ R15, R15, R108.reuse, -R110 ;  /* 0x0000006c0f0f7223 */ /* 0x080fe2000001086e */
[----:B------:R-:W-:Y:S02]  /*4e50*/  HADD2.F32 R110, -RZ, R103.H1_H1 ;  /* 0x30000067ff6e7230 */ /* 0x000fe40000004100 */
[----:B------:R-:W-:Y:S01]  /*4e60*/  HADD2.F32 R103, -RZ, R105.H0_H0 ;  /* 0x20000069ff677230 */ /* 0x000fe20000004100 */
[--C-:B------:R-:W-:Y:S01]  /*4e70*/  SHF.R.U32.HI R105, RZ, 0x10, R7.reuse ;  /* 0x00000010ff697819 */ /* 0x100fe20000011607 */
[----:B------:R-:W-:Y:S01]  /*4e80*/  FFMA.FTZ R47, R47, R108, R112 ;  /* 0x0000006c2f2f7223 */ /* 0x000fe20000010070 */
[----:B------:R-:W-:Y:S01]  /*4e90*/  HADD2.F32 R108, -RZ, R101.H1_H1 ;  /* 0x30000065ff6c7230 */ /* 0x000fe20000004100 */
[----:B------:R-:W-:Y:S01]  /*4ea0*/  SHF.R.U64 R7, R6, 0x10, R7 ;  /* 0x0000001006077819 */ /* 0x000fe20000001207 */
[----:B------:R-:W-:-:S02]  /*4eb0*/  HADD2.F32 R112, -RZ, R115.H1_H1 ;  /* 0x30000073ff707230 */ /* 0x000fc40000004100 */
[----:B------:R-:W-:Y:S02]  /*4ec0*/  HADD2.F32 R101, -RZ, R105.H0_H0 ;  /* 0x20000069ff657230 */ /* 0x000fe40000004100 */
[-C--:B------:R-:W-:Y:S01]  /*4ed0*/  FMUL.FTZ R105, R110, R103.reuse ;  /* 0x000000676e697220 */ /* 0x080fe20000410000 */
[C---:B------:R-:W-:Y:S01]  /*4ee0*/  FMUL.FTZ R103, R108.reuse, R103 ;  /* 0x000000676c677220 */ /* 0x040fe20000410000 */
[----:B------:R-:W-:Y:S02]  /*4ef0*/  HADD2.F32 R7, -RZ, R7.H0_H0 ;  /* 0x20000007ff077230 */ /* 0x000fe40000004100 */
[-C--:B------:R-:W-:Y:S01]  /*4f00*/  FFMA.FTZ R108, R108, R101.reuse, -R105 ;  /* 0x000000656c6c7223 */ /* 0x080fe20000010869 */
[----:B------:R-:W-:Y:S01]  /*4f10*/  FFMA.FTZ R110, R110, R101, R103 ;  /* 0x000000656e6e7223 */ /* 0x000fe20000010067 */
[----:B------:R-:W-:Y:S02]  /*4f20*/  HADD2.F32 R101, -RZ, R12.H0_H0 ;  /* 0x2000000cff657230 */ /* 0x000fe40000004100 */
[----:B------:R-:W-:Y:S01]  /*4f30*/  IMAD.MOV.U32 R13, RZ, RZ, R45 ;  /* 0x000000ffff0d7224 */ /* 0x000fe200078e002d */
[----:B------:R-:W-:Y:S01]  /*4f40*/  F2FP.F16.F32.PACK_AB R15, R108, R15 ;  /* 0x0000000f6c0f723e */ /* 0x000fe200000000ff */
[----:B------:R-:W-:-:S02]  /*4f50*/  IMAD.MOV.U32 R45, RZ, RZ, R104 ;  /* 0x000000ffff2d7224 */ /* 0x000fc400078e0068 */
[C---:B------:R-:W-:Y:S01]  /*4f60*/  FMUL.FTZ R114, R101.reuse, R114 ;  /* 0x0000007265727220 */ /* 0x040fe20000410000 */
[-C--:B------:R-:W-:Y:S01]  /*4f70*/  FFMA.FTZ R101, R101, R112.reuse, -R116 ;  /* 0x0000007065657223 */ /* 0x080fe20000010874 */
[----:B------:R-:W-:Y:S02]  /*4f80*/  F2FP.F16.F32.PACK_AB R47, R110, R47 ;  /* 0x0000002f6e2f723e */ /* 0x000fe400000000ff */
[----:B------:R-:W-:Y:S01]  /*4f90*/  FFMA.FTZ R114, R33, R112, R114 ;  /* 0x0000007021727223 */ /* 0x000fe20000010072 */
[----:B------:R-:W-:Y:S02]  /*4fa0*/  HADD2.F32 R33, -RZ, R12.H1_H1 ;  /* 0x3000000cff217230 */ /* 0x000fe40000004100 */
[----:B------:R-:W-:Y:S02]  /*4fb0*/  HADD2.F32 R12, -RZ, R4.H0_H0 ;  /* 0x20000004ff0c7230 */ /* 0x000fe40000004100 */
[-C--:B------:R-:W-:Y:S01]  /*4fc0*/  FMUL.FTZ R4, R5, R32.reuse ;  /* 0x0000002005047220 */ /* 0x080fe20000410000 */
[----:B------:R-:W-:-:S03]  /*4fd0*/  FMUL.FTZ R32, R33, R32 ;  /* 0x0000002021207220 */ /* 0x000fc60000410000 */
[-C--:B------:R-:W-:Y:S01]  /*4fe0*/  FFMA.FTZ R4, R33, R12.reuse, -R4 ;  /* 0x0000000c21047223 */ /* 0x080fe20000010804 */
[----:B------:R-:W-:Y:S02]  /*4ff0*/  HADD2.F32 R33, -RZ, R115.H0_H0 ;  /* 0x20000073ff217230 */ /* 0x000fe40000004100 */
[----:B------:R-:W-:Y:S01]  /*5000*/  FFMA.FTZ R5, R5, R12, R32 ;  /* 0x0000000c05057223 */ /* 0x000fe20000010020 */
[----:B------:R-:W-:Y:S02]  /*5010*/  HADD2.F32 R32, -RZ, R46.H0_H0 ;  /* 0x2000002eff207230 */ /* 0x000fe40000004100 */
[----:B------:R-:W-:Y:S01]  /*5020*/  HADD2.F32 R12, -RZ, R14.H0_H0 ;  /* 0x2000000eff0c7230 */ /* 0x000fe20000004100 */
[----:B------:R-:W-:Y:S01]  /*5030*/  F2FP.F16.F32.PACK_AB R44, R4, R101 ;  /* 0x00000065042c723e */ /* 0x000fe200000000ff */
[----:B------:R-:W-:Y:S02]  /*5040*/  HADD2.F32 R46, -RZ, R46.H1_H1 ;  /* 0x3000002eff2e7230 */ /* 0x000fe40000004100 */
[----:B------:R-:W-:Y:S01]  /*5050*/  FMUL.FTZ R103, R32, R35 ;  /* 0x0000002320677220 */ /* 0x000fe20000410000 */
[----:B------:R-:W-:-:S02]  /*5060*/  HADD2.F32 R14, -RZ, R14.H1_H1 ;  /* 0x3000000eff0e7230 */ /* 0x000fc40000004100 */
[C---:B------:R-:W-:Y:S01]  /*5070*/  FMUL.FTZ R35, R12.reuse, R35 ;  /* 0x000000230c237220 */ /* 0x040fe20000410000 */
[----:B------:R-:W-:Y:S01]  /*5080*/  F2FP.F16.F32.PACK_AB R5, R5, R114 ;  /* 0x000000720505723e */ /* 0x000fe200000000ff */
[-C--:B------:R-:W-:Y:S02]  /*5090*/  FFMA.FTZ R12, R12, R33.reuse, -R103 ;  /* 0x000000210c0c7223 */ /* 0x080fe40000010867 */
[----:B------:R-:W-:Y:S01]  /*50a0*/  FFMA.FTZ R32, R32, R33, R35 ;  /* 0x0000002120207223 */ /* 0x000fe20000010023 */
[----:B------:R-:W-:-:S05]  /*50b0*/  HADD2.F32 R33, -RZ, R34.H0_H0 ;  /* 0x20000022ff217230 */ /* 0x000fca0000004100 */
[-C--:B------:R-:W-:Y:S01]  /*50c0*/  FMUL.FTZ R35, R46, R33.reuse ;  /* 0x000000212e237220 */ /* 0x080fe20000410000 */
[----:B------:R-:W-:-:S03]  /*50d0*/  FMUL.FTZ R33, R14, R33 ;  /* 0x000000210e217220 */ /* 0x000fc60000410000 */
[-C--:B------:R-:W-:Y:S01]  /*50e0*/  FFMA.FTZ R35, R14, R7.reuse, -R35 ;  /* 0x000000070e237223 */ /* 0x080fe20000010823 */
[----:B------:R-:W-:-:S04]  /*50f0*/  FFMA.FTZ R33, R46, R7, R33 ;  /* 0x000000072e217223 */ /* 0x000fc80000010021 */
[----:B------:R-:W-:Y:S01]  /*5100*/  F2FP.F16.F32.PACK_AB R14, R35, R12 ;  /* 0x0000000c230e723e */ /* 0x000fe200000000ff */
[----:B------:R-:W-:Y:S01]  /*5110*/  IMAD.MOV.U32 R12, RZ, RZ, R44 ;  /* 0x000000ffff0c7224 */ /* 0x000fe200078e002c */
[----:B------:R-:W-:Y:S01]  /*5120*/  F2FP.F16.F32.PACK_AB R46, R33, R32 ;  /* 0x00000020212e723e */ /* 0x000fe200000000ff */
[----:B------:R-:W-:-:S07]  /*5130*/  IMAD.MOV.U32 R44, RZ, RZ, R5 ;  /* 0x000000ffff2c7224 */ /* 0x000fce00078e0005 */
.L_x_2885:
[----:B------:R-:W-:Y:S05]  /*5140*/  BSYNC B2 ;  /* 0x0000000000027941 */ /* 0x000fea0003800000 */
.L_x_2884:
[----:B------:R-:W-:Y:S01]  /*5150*/  ISETP.GE.AND P4, PT, R11, R100, PT ;  /* 0x000000640b00720c */ /* 0x000fe20003f86270 */
[----:B------:R-:W-:Y:S01]  /*5160*/  IMAD.MOV.U32 R4, RZ, RZ, R99 ;  /* 0x000000ffff047224 */ /* 0x000fe200078e0063 */
[----:B--2---:R4:W-:Y:S01]  /*5170*/  ST.E.128 desc[UR52][R88.64], R12 ;  /* 0x0000000c58007985 */ /* 0x0049e2000c101d34 */
[----:B------:R-:W-:-:S10]  /*5180*/  IMAD.MOV.U32 R5, RZ, RZ, R98 ;  /* 0x000000ffff057224 */ /* 0x000fd400078e0062 */
[----:B------:R-:W-:-:S05]  /*5190*/  @!P4 IMAD.WIDE R4, R11, 0x2, R4 ;  /* 0x000000020b04c825 */ /* 0x000fca00078e0204 */
[----:B---3--:R4:W-:Y:S02]  /*51a0*/  @!P4 ST.E.128 desc[UR52][R4.64], R44 ;  /* 0x0000002c0400c985 */ /* 0x0089e4000c101d34 */
.L_x_2883:
[----:B------:R-:W-:Y:S05]  /*51b0*/  BSYNC B1 ;  /* 0x0000000000017941 */ /* 0x000fea0003800000 */
.L_x_2882:
[----:B------:R-:W-:-:S03]  /*51c0*/  UMOV UR4, 0xffffffff ;  /* 0xffffffff00047882 */ /* 0x000fc60000000000 */
[----:B------:R-:W-:Y:S05]  /*51d0*/  BRA.DIV UR4, `(.L_x_2886) ;  /* 0x000001ea04187947 */ /* 0x000fea000b800000 */
[----:B0-----:R-:W0:Y:S04]  /*51e0*/  SHFL.IDX PT, R97, R97, 0x1, 0x1c1f ;  /* 0x003c1f0061617f89 */ /* 0x001e2800000e0000 */
[----:B------:R-:W0:Y:S02]  /*51f0*/  SHFL.IDX PT, R96, R96, 0x1, 0x1c1f ;  /* 0x003c1f0060607f89 */ /* 0x000e2400000e0000 */
.L_x_3223:
[----:B----4-:R-:W-:-:S05]  /*5200*/  VIADD R4, R208, 0x40 ;  /* 0x00000040d0047836 */ /* 0x010fca0000000000 */
[----:B------:R-:W-:-:S13]  /*5210*/  ISETP.GE.OR P4, PT, R4, R94, P1 ;  /* 0x0000005e0400720c */ /* 0x000fda0000f86670 */
[----:B------:R-:W-:Y:S05]  /*5220*/  @P4 BRA `(.L_x_2871) ;  /* 0x0000000800e84947 */ /* 0x000fea0003800000 */
[----:B------:R-:W4:Y:S01]  /*5230*/  LDL R6, [R1+0x2c] ;  /* 0x00002c0001067983 */ /* 0x000f220000100800 */
[----:B------:R-:W-:Y:S01]  /*5240*/  SEL R102, R61, R102, !P0 ;  /* 0x000000663d667207 */ /* 0x000fe20004000000 */
[C---:B------:R-:W-:Y:S01]  /*5250*/  VIADD R7, R208.reuse, 0x40 ;  /* 0x00000040d0077836 */ /* 0x040fe20000000000 */
[----:B0-----:R-:W-:Y:S01]  /*5260*/  LEA R32, P4, R71, R96, 0x1 ;  /* 0x0000006047207211 */ /* 0x001fe200078808ff */
[----:B------:R-:W-:Y:S01]  /*5270*/  VIADD R4, R208, 0x40 ;  /* 0x00000040d0047836 */ /* 0x000fe20000000000 */
[----:B------:R-:W-:Y:S01]  /*5280*/  SHF.R.S32.HI R5, RZ, 0x1f, R102 ;  /* 0x0000001fff057819 */ /* 0x000fe20000011466 */
[----:B------:R-:W-:Y:S01]  /*5290*/  IMAD.SHL.U32 R7, R7, 0x40, RZ ;  /* 0x0000004007077824 */ /* 0x000fe200078e00ff */
[----:B------:R-:W-:Y:S01]  /*52a0*/  BSSY B1, `(.L_x_2887) ;  /* 0x0000067000017945 */ /* 0x000fe20003800000 */
        /* <DEDUP_REMOVED lines=18> */
[--C-:B------:R-:W-:Y:S01]  /*53d0*/  SHF.R.U64 R35, R38, 0x10, R39.reuse ;  /* 0x0000001026237819 */ /* 0x100fe20000001227 */
[----:B------:R-:W-:Y:S01]  /*53e0*/  HADD2.F32 R46, -RZ, R113.H1_H1 ;  /* 0x30000071ff2e7230 */ /* 0x000fe20000004100 */
[----:B------:R-:W-:Y:S01]  /*53f0*/  SHF.R.U32.HI R38, RZ, 0x10, R39 ;  /* 0x00000010ff267819 */ /* 0x000fe20000011627 */
[----:B----4-:R-:W-:Y:S01]  /*5400*/  IMAD.MOV.U32 R39, RZ, RZ, R13 ;  /* 0x000000ffff277224 */ /* 0x010fe200078e000d */
[----:B------:R-:W-:Y:S01]  /*5410*/  SHF.R.U64 R34, R36, 0x10, R37 ;  /* 0x0000001024227819 */ /* 0x000fe20000001225 */
[----:B0-----:R-:W-:Y:S01]  /*5420*/  IMAD.MOV.U32 R13, RZ, RZ, R7 ;  /* 0x000000ffff0d7224 */ /* 0x001fe200078e0007 */
[--C-:B------:R-:W-:Y:S01]  /*5430*/  SHF.R.U32.HI R45, RZ, 0x10, R41.reuse ;  /* 0x00000010ff2d7819 */ /* 0x100fe20000011629 */
[----:B------:R-:W-:Y:S01]  /*5440*/  HADD2.F32 R7, -RZ, R5.H0_H0 ;  /* 0x20000005ff077230 */ /* 0x000fe20000004100 */
[----:B------:R-:W-:Y:S01]  /*5450*/  SHF.R.U64 R36, R40, 0x10, R41 ;  /* 0x0000001028247819 */ /* 0x000fe20000001229 */
[----:B------:R-:W-:Y:S01]  /*5460*/  IMAD.MOV.U32 R41, RZ, RZ, R15 ;  /* 0x000000ffff297224 */ /* 0x000fe200078e000f */
        /* <DEDUP_REMOVED lines=8> */
[----:B------:R-:W-:Y:S01]  /*54f0*/  FMUL.FTZ R46, R7, R46 ;  /* 0x0000002e072e7220 */ /* 0x000fe20000410000 */
[----:B------:R-:W-:Y:S02]  /*5500*/  HADD2.F32 R42, -RZ, R113.H0_H0 ;  /* 0x20000071ff2a7230 */ /* 0x000fe40000004100 */
[-C--:B------:R-:W-:Y:S01]  /*5510*/  FMUL.FTZ R47, R39, R45.reuse ;  /* 0x0000002d272f7220 */ /* 0x080fe20000410000 */
[----:B------:R-:W-:Y:S02]  /*5520*/  HADD2.F32 R44, -RZ, R44.H0_H0 ;  /* 0x2000002cff2c7230 */ /* 0x000fe40000004100 */
[----:B--2---:R-:W-:Y:S01]  /*5530*/  FMUL.FTZ R98, R40, R45 ;  /* 0x0000002d28627220 */ /* 0x004fe20000410000 */
[----:B------:R-:W-:-:S02]  /*5540*/  HADD2.F32 R45, -RZ, R111.H0_H0 ;  /* 0x2000006fff2d7230 */ /* 0x000fc40000004100 */
[-C--:B------:R-:W-:Y:S01]  /*5550*/  FFMA.FTZ R5, R7, R42.reuse, -R88 ;  /* 0x0000002a07057223 */ /* 0x080fe20000010858 */
[----:B------:R-:W-:Y:S01]  /*5560*/  FFMA.FTZ R7, R15, R42, R46 ;  /* 0x0000002a0f077223 */ /* 0x000fe2000001002e */
[-C--:B------:R-:W-:Y:S01]  /*5570*/  FFMA.FTZ R40, R40, R44.reuse, -R47 ;  /* 0x0000002c28287223 */ /* 0x080fe2000001082f */
[----:B------:R-:W-:Y:S01]  /*5580*/  FFMA.FTZ R42, R39, R44, R98 ;  /* 0x0000002c272a7223 */ /* 0x000fe20000010062 */
[----:B------:R-:W-:Y:S02]  /*5590*/  HADD2.F32 R111, -RZ, R111.H1_H1 ;  /* 0x3000006fff6f7230 */ /* 0x000fe40000004100 */
[--C-:B------:R-:W-:Y:S01]  /*55a0*/  HADD2.F32 R44, -RZ, R41.reuse.H0_H0 ;  /* 0x20000029ff2c7230 */ /* 0x100fe20000004100 */
[----:B------:R-:W-:Y:S01]  /*55b0*/  F2FP.F16.F32.PACK_AB R5, R40, R5 ;  /* 0x000000052805723e */ /* 0x000fe200000000ff */
[----:B------:R-:W-:Y:S02]  /*55c0*/  HADD2.F32 R41, -RZ, R41.H1_H1 ;  /* 0x30000029ff297230 */ /* 0x000fe40000004100 */
[----:B------:R-:W-:-:S02]  /*55d0*/  HADD2.F32 R15, -RZ, R13.H0_H0 ;  /* 0x2000000dff0f7230 */ /* 0x000fc40000004100 */
[----:B------:R-:W-:Y:S02]  /*55e0*/  HADD2.F32 R88, -RZ, R43.H0_H0 ;  /* 0x2000002bff587230 */ /* 0x000fe40000004100 */
[----:B------:R-:W-:Y:S02]  /*55f0*/  HADD2.F32 R39, -RZ, R13.H1_H1 ;  /* 0x3000000dff277230 */ /* 0x000fe40000004100 */
[----:B------:R-:W-:Y:S02]  /*5600*/  HADD2.F32 R46, -RZ, R38.H0_H0 ;  /* 0x20000026ff2e7230 */ /* 0x000fe40000004100 */
[CC--:B------:R-:W-:Y:S01]  /*5610*/  FMUL.FTZ R38, R44.reuse, R111.reuse ;  /* 0x0000006f2c267220 */ /* 0x0c0fe20000410000 */
[----:B------:R-:W-:Y:S01]  /*5620*/  FMUL.FTZ R111, R15, R111 ;  /* 0x0000006f0f6f7220 */ /* 0x000fe20000410000 */
[-C--:B------:R-:W-:Y:S01]  /*5630*/  FMUL.FTZ R98, R41, R88.reuse ;  /* 0x0000005829627220 */ /* 0x080fe20000410000 */
[----:B------:R-:W-:Y:S01]  /*5640*/  FMUL.FTZ R88, R39, R88 ;  /* 0x0000005827587220 */ /* 0x000fe20000410000 */
[-C--:B------:R-:W-:Y:S01]  /*5650*/  FFMA.FTZ R13, R15, R45.reuse, -R38 ;  /* 0x0000002d0f0d7223 */ /* 0x080fe20000010826 */
[----:B------:R-:W-:Y:S01]  /*5660*/  FFMA.FTZ R15, R44, R45, R111 ;  /* 0x0000002d2c0f7223 */ /* 0x000fe2000001006f */
[-C--:B------:R-:W-:Y:S01]  /*5670*/  FFMA.FTZ R38, R39, R46.reuse, -R98 ;  /* 0x0000002e27267223 */ /* 0x080fe20000010862 */
[----:B------:R-:W-:Y:S01]  /*5680*/  FFMA.FTZ R44, R41, R46, R88 ;  /* 0x0000002e292c7223 */ /* 0x000fe20000010058 */
[----:B------:R-:W-:-:S02]  /*5690*/  HADD2.F32 R43, -RZ, R109.H0_H0 ;  /* 0x2000006dff2b7230 */ /* 0x000fc40000004100 */
[----:B------:R-:W-:Y:S01]  /*56a0*/  HADD2.F32 R45, -RZ, R36.H0_H0 ;  /* 0x20000024ff2d7230 */ /* 0x000fe20000004100 */
[----:B------:R-:W-:Y:S01]  /*56b0*/  F2FP.F16.F32.PACK_AB R38, R38, R13 ;  /* 0x0000000d2626723e */ /* 0x000fe200000000ff */
[--C-:B------:R-:W-:Y:S01]  /*56c0*/  HADD2.F32 R39, -RZ, R12.reuse.H0_H0 ;  /* 0x2000000cff277230 */ /* 0x100fe20000004100 */
[----:B------:R-:W-:Y:S01]  /*56d0*/  F2FP.F16.F32.PACK_AB R13, R42, R7 ;  /* 0x000000072a0d723e */ /* 0x000fe200000000ff */
[----:B------:R-:W-:Y:S01]  /*56e0*/  HADD2.F32 R41, -RZ, R12.H1_H1 ;  /* 0x3000000cff297230 */ /* 0x000fe20000004100 */
[----:B------:R-:W-:Y:S01]  /*56f0*/  F2FP.F16.F32.PACK_AB R15, R44, R15 ;  /* 0x0000000f2c0f723e */ /* 0x000fe200000000ff */
[----:B------:R-:W-:Y:S02]  /*5700*/  HADD2.F32 R109, -RZ, R109.H1_H1 ;  /* 0x3000006dff6d7230 */ /* 0x000fe40000004100 */
[--C-:B------:R-:W-:Y:S02]  /*5710*/  HADD2.F32 R36, -RZ, R4.reuse.H0_H0 ;  /* 0x20000004ff247230 */ /* 0x100fe40000004100 */
[----:B------:R-:W-:Y:S01]  /*5720*/  FMUL.FTZ R89, R41, R45 ;  /* 0x0000002d29597220 */ /* 0x000fe20000410000 */
[----:B------:R-:W-:-:S02]  /*5730*/  HADD2.F32 R12, -RZ, R4.H1_H1 ;  /* 0x30000004ff0c7230 */ /* 0x000fc40000004100 */
[CC--:B------:R-:W-:Y:S01]  /*5740*/  FMUL.FTZ R47, R39.reuse, R109.reuse ;  /* 0x0000006d272f7220 */ /* 0x0c0fe20000410000 */
[----:B------:R-:W-:Y:S02]  /*5750*/  HADD2.F32 R34, -RZ, R34.H0_H0 ;  /* 0x20000022ff227230 */ /* 0x000fe40000004100 */
[----:B------:R-:W-:Y:S01]  /*5760*/  FMUL.FTZ R46, R36, R109 ;  /* 0x0000006d242e7220 */ /* 0x000fe20000410000 */
[----:B------:R-:W-:Y:S02]  /*5770*/  HADD2.F32 R37, -RZ, R37.H0_H0 ;  /* 0x20000025ff257230 */ /* 0x000fe40000004100 */
        /* <DEDUP_REMOVED lines=8> */
[----:B------:R-:W-:Y:S02]  /*5800*/  HADD2.F32 R107, -RZ, R107.H1_H1 ;  /* 0x3000006bff6b7230 */ /* 0x000fe40000004100 */
[----:B------:R-:W-:Y:S02]  /*5810*/  HADD2.F32 R12, -RZ, R6.H0_H0 ;  /* 0x20000006ff0c7230 */ /* 0x000fe40000004100 */
[----:B------:R-:W-:Y:S02]  /*5820*/  HADD2.F32 R14, -RZ, R14.H1_H1 ;  /* 0x3000000eff0e7230 */ /* 0x000fe40000004100 */
[-C--:B------:R-:W-:Y:S01]  /*5830*/  FMUL.FTZ R43, R34, R107.reuse ;  /* 0x0000006b222b7220 */ /* 0x080fe20000410000 */
[----:B------:R-:W-:Y:S02]  /*5840*/  HADD2.F32 R6, -RZ, R6.H1_H1 ;  /* 0x30000006ff067230 */ /* 0x000fe40000004100 */
[----:B------:R-:W-:Y:S01]  /*5850*/  FMUL.FTZ R107, R12, R107 ;  /* 0x0000006b0c6b7220 */ /* 0x000fe20000410000 */
[----:B------:R-:W-:-:S02]  /*5860*/  HADD2.F32 R35, -RZ, R35.H0_H0 ;  /* 0x20000023ff237230 */ /* 0x000fc40000004100 */
[----:B------:R-:W-:Y:S01]  /*5870*/  FMUL.FTZ R45, R14, R37 ;  /* 0x000000250e2d7220 */ /* 0x000fe20000410000 */
[----:B------:R-:W-:Y:S01]  /*5880*/  FFMA.FTZ R43, R12, R39, -R43 ;  /* 0x000000270c2b7223 */ /* 0x000fe2000001082b */
[----:B------:R-:W-:Y:S01]  /*5890*/  FMUL.FTZ R37, R6, R37 ;  /* 0x0000002506257220 */ /* 0x000fe20000410000 */
[----:B------:R-:W-:Y:S01]  /*58a0*/  FFMA.FTZ R107, R34, R39, R107 ;  /* 0x00000027226b7223 */ /* 0x000fe2000001006b */
[-C--:B------:R-:W-:Y:S01]  /*58b0*/  FFMA.FTZ R6, R6, R35.reuse, -R45 ;  /* 0x0000002306067223 */ /* 0x080fe2000001082d */
[----:B------:R-:W-:Y:S01]  /*58c0*/  F2FP.F16.F32.PACK_AB R12, R41, R46 ;  /* 0x0000002e290c723e */ /* 0x000fe200000000ff */
[----:B------:R-:W-:Y:S01]  /*58d0*/  FFMA.FTZ R14, R14, R35, R37 ;  /* 0x000000230e0e7223 */ /* 0x000fe20000010025 */
[----:B------:R-:W-:Y:S02]  /*58e0*/  IMAD.MOV.U32 R7, RZ, RZ, R38 ;  /* 0x000000ffff077224 */ /* 0x000fe400078e0026 */
[----:B------:R-:W-:Y:S02]  /*58f0*/  F2FP.F16.F32.PACK_AB R6, R6, R43 ;  /* 0x0000002b0606723e */ /* 0x000fe400000000ff */
[----:B------:R-:W-:-:S07]  /*5900*/  F2FP.F16.F32.PACK_AB R14, R14, R107 ;  /* 0x0000006b0e0e723e */ /* 0x000fce00000000ff */
.L_x_2888:
[----:B------:R-:W-:Y:S05]  /*5910*/  BSYNC B1 ;  /* 0x0000000000017941 */ /* 0x000fea0003800000 */
.L_x_2887:
        /* <DEDUP_REMOVED lines=8> */
.L_x_2852:
[----:B------:R-:W-:-:S06]  /*59a0*/  UISETP.NE.AND UP0, UPT, UR50, 0x3, UPT ;  /* 0x000000033200788c */ /* 0x000fcc000bf05270 */
[----:B------:R-:W-:-:S13]  /*59b0*/  PLOP3.LUT P3, PT, PT, PT, UP0, 0x80, 0x0 ;  /* 0x000000000000781c */ /* 0x000fda0003f6f008 */
[----:B------:R-:W-:Y:S05]  /*59c0*/  @!P3 BRA `(.L_x_2889) ;  /* 0x000000000004b947 */ /* 0x000fea0003800000 */
[----:B------:R-:W-:Y:S01]  /*59d0*/  BPT.TRAP 0x1 ;  /* 0x000000040000795c */ /* 0x000fe20000300000 */
.L_x_2889:
[----:B------:R-:W-:Y:S01]  /*59e0*/  IMAD R87, R22, 0x8, R23 ;  /* 0x0000000816577824 */ /* 0x000fe200078e0217 */
[----:B------:R-:W-:Y:S01]  /*59f0*/  SHF.L.U32 R95, R213, 0x1f, RZ ;  /* 0x0000001fd55f7819 */ /* 0x000fe200000006ff */
[----:B------:R-:W-:Y:S01]  /*5a00*/  BSSY B1, `(.L_x_2890) ;  /* 0x0000004000017945 */ /* 0x000fe20003800000 */
[----:B------:R-:W-:Y:S02]  /*5a10*/  SHF.R.S32.HI R92, RZ, 0x1f, R91 ;  /* 0x0000001fff5c7819 */ /* 0x000fe4000001145b */
[----:B------:R-:W0:Y:S02]  /*5a20*/  SYNCS.PHASECHK.TRANS64.TRYWAIT P2, [R87+URZ+0x22890], R95 ;  /* 0x0228905f570075a7 */ /* 0x000e24000804017f */
[----:B0-----:R-:W-:Y:S05]  /*5a30*/  @!P2 BRA `(.L_x_2891) ;  /* 0x000001e0004ca947 */ /* 0x001fea0003800000 */
.L_x_3224:
[----:B------:R-:W-:Y:S05]  /*5a40*/  BSYNC B1 ;  /* 0x0000000000017941 */ /* 0x000fea0003800000 */
.L_x_2890:
[----:B------:R-:W-:Y:S01]  /*5a50*/  ULDC.64 UR4, c[0x0][0x300] ;  /* 0x0000c00000047ab9 */ /* 0x000fe20000000a00 */
[----:B-----5:R-:W-:Y:S01]  /*5a60*/  SHF.R.S32.HI R93, RZ, 0x1f, R90 ;  /* 0x0000001fff5d7819 */ /* 0x020fe2000001145a */
[----:B------:R-:W-:Y:S01]  /*5a70*/  IMAD R6, R92, UR4, RZ ;  /* 0x000000045c067c24 */ /* 0x000fe2000f8e02ff */
[----:B------:R-:W-:Y:S01]  /*5a80*/  ULDC.64 UR6, c[0x0][0x2e8] ;  /* 0x0000ba0000067ab9 */ /* 0x000fe20000000a00 */
[----:B------:R-:W-:-:S04]  /*5a90*/  IMAD.WIDE.U32 R4, R91, UR4, RZ ;  /* 0x000000045b047c25 */ /* 0x000fc8000f8e00ff */
[----:B------:R-:W-:Y:S01]  /*5aa0*/  IMAD R7, R91, UR5, R6 ;  /* 0x000000055b077c24 */ /* 0x000fe2000f8e0206 */
[----:B------:R-:W-:Y:S01]  /*5ab0*/  ULDC.64 UR4, c[0x0][0x310] ;  /* 0x0000c40000047ab9 */ /* 0x000fe20000000a00 */
[----:B------:R-:W-:Y:S02]  /*5ac0*/  IMAD R94, R28, -0x60, R25 ;  /* 0xffffffa01c5e7824 */ /* 0x000fe400078e0219 */
[----:B------:R-:W-:Y:S02]  /*5ad0*/  IMAD R11, R93, UR4, RZ ;  /* 0x000000045d0b7c24 */ /* 0x000fe4000f8e02ff */
[----:B------:R-:W-:Y:S01]  /*5ae0*/  IMAD.IADD R5, R5, 0x1, R7 ;  /* 0x0000000105057824 */ /* 0x000fe200078e0207 */
        /* <DEDUP_REMOVED lines=15> */
.L_x_3228:
        /* <DEDUP_REMOVED lines=13> */
.L_x_2894:
[----:B------:R-:W-:Y:S05]  /*5cb0*/  BSYNC B1 ;  /* 0x0000000000017941 */ /* 0x000fea0003800000 */
.L_x_2893:
[----:B------:R-:W-:-:S03]  /*5cc0*/  UMOV UR4, 0xffffffff ;  /* 0xffffffff00047882 */ /* 0x000fc60000000000 */
[----:B------:R-:W-:Y:S05]  /*5cd0*/  BRA.DIV UR4, `(.L_x_2895) ;  /* 0x000001e204047947 */ /* 0x000fea000b800000 */
[----:B--2-4-:R2:W4:Y:S04]  /*5ce0*/  SHFL.IDX PT, R5, R33, 0x1, 0x1c1f ;  /* 0x003c1f0021057f89 */ /* 0x01452800000e0000 */
[----:B---3--:R2:W3:Y:S02]  /*5cf0*/  SHFL.IDX PT, R4, R32, 0x1, 0x1c1f ;  /* 0x003c1f0020047f89 */ /* 0x0084e400000e0000 */
.L_x_3232:
        /* <DEDUP_REMOVED lines=13> */
.L_x_2871:
[----:B------:R-:W-:Y:S05]  /*5dd0*/  BSYNC B0 ;  /* 0x0000000000007941 */ /* 0x000fea0003800000 */
.L_x_2851:
        /* <DEDUP_REMOVED lines=17> */
.L_x_2897:
[----:B------:R-:W-:Y:S05]  /*5ef0*/  BSYNC B0 ;  /* 0x0000000000007941 */ /* 0x000fea0003800000 */
.L_x_2896:
[----:B------:R-:W3:Y:S01]  /*5f00*/  SYNCS.PHASECHK.TRANS64.TRYWAIT P3, [R87+URZ+0x228b0], R95 ;  /* 0x0228b05f570075a7 */ /* 0x000ee2000806017f */
[----:B------:R-:W-:Y:S04]  /*5f10*/  BSSY B0, `(.L_x_2898) ;  /* 0x0000002000007945 */ /* 0x000fe80003800000 */
[----:B---3--:R-:W-:Y:S05]  /*5f20*/  @!P3 BRA `(.L_x_2899) ;  /* 0x000001dc00bcb947 */ /* 0x008fea0003800000 */
.L_x_3233:
[----:B------:R-:W-:Y:S05]  /*5f30*/  BSYNC B0 ;  /* 0x0000000000007941 */ /* 0x000fea0003800000 */
.L_x_2898:
[----:B------:R4:W5:Y:S01]  /*5f40*/  LDL R45, [R1+0x1c] ;  /* 0x00001c00012d7983 */ /* 0x0009620000100800 */
[----:B------:R-:W-:Y:S01]  /*5f50*/  ULDC.64 UR4, c[0x0][0x328] ;  /* 0x0000ca0000047ab9 */ /* 0x000fe20000000a00 */
[----:B------:R-:W-:Y:S02]  /*5f60*/  ULDC.64 UR6, c[0x0][0x318] ;  /* 0x0000c60000067ab9 */ /* 0x000fe40000000a00 */
[----:B------:R4:W5:Y:S04]  /*5f70*/  LDL R44, [R1+0x18] ;  /* 0x00001800012c7983 */ /* 0x0009680000100800 */
[----:B------:R4:W5:Y:S04]  /*5f80*/  LDL R43, [R1+0x14] ;  /* 0x00001400012b7983 */ /* 0x0009680000100800 */
[----:B------:R4:W5:Y:S04]  /*5f90*/  LDL R42, [R1+0x10] ;  /* 0x00001000012a7983 */ /* 0x0009680000100800 */
[----:B------:R4:W5:Y:S04]  /*5fa0*/  LDL R41, [R1+0xc] ;  /* 0x00000c0001297983 */ /* 0x0009680000100800 */
        /* <DEDUP_REMOVED lines=16> */
[----:B------:R-:W-:Y:S01]  /*60b0*/  LEA R35, P3, R4, UR6, 0x1 ;  /* 0x0000000604237c11 */ /* 0x000fe2000f8608ff */
[----:B------:R-:W-:Y:S02]  /*60c0*/  IMAD.IADD R11, R75, 0x1, R34 ;  /* 0x000000014b0b7824 */ /* 0x000fe400078e0222 */
[--C-:B------:R-:W-:Y:S01]  /*60d0*/  IMAD R34, R34, 0x2, R26.reuse ;  /* 0x0000000222227824 */ /* 0x100fe200078e021a */
[----:B------:R-:W-:Y:S01]  /*60e0*/  LEA.HI.X R36, R4, UR7, R5, 0x1, P3 ;  /* 0x0000000704247c11 */ /* 0x000fe200098f0c05 */
[----:B------:R4:W0:Y:S01]  /*60f0*/  SHFL.IDX PT, R38, R35, RZ, 0x1c1f ;  /* 0x001c1fff23267589 */ /* 0x00082200000e0000 */
[----:B------:R-:W-:Y:S01]  /*6100*/  ISETP.GE.AND P3, PT, R94, 0x1, PT ;  /* 0x000000015e00780c */ /* 0x000fe20003f66270 */
[----:B------:R-:W-:Y:S02]  /*6110*/  IMAD R11, R11, 0x2, R26 ;  /* 0x000000020b0b7824 */ /* 0x000fe400078e021a */
[----:B------:R4:W0:Y:S10]  /*6120*/  SHFL.IDX PT, R39, R36, RZ, 0x1c1f ;  /* 0x001c1fff24277589 */ /* 0x00083400000e0000 */
[----:B----4-:R-:W-:Y:S05]  /*6130*/  @!P3 BRA `(.L_x_2901) ;  /* 0x0000000000a4b947 */ /* 0x010fea0003800000 */
[----:B------:R-:W-:Y:S02]  /*6140*/  ISETP.NE.AND P5, PT, R77, RZ, PT ;  /* 0x000000ff4d00720c */ /* 0x000fe40003fa5270 */
[----:B------:R-:W-:Y:S02]  /*6150*/  ISETP.NE.AND P4, PT, R78, RZ, PT ;  /* 0x000000ff4e00720c */ /* 0x000fe40003f85270 */
[----:B------:R-:W-:-:S09]  /*6160*/  PRMT R37, R10, 0x8880, RZ ;  /* 0x000088800a257816 */ /* 0x000fd200000000ff */
[----:B------:R-:W4:Y:S01]  /*6170*/  @P5 LDS.128 R4, [R34] ;  /* 0x0000000022045984 */ /* 0x000f220000000c00 */
[----:B012---:R-:W-:-:S04]  /*6180*/  @P5 LEA R32, P3, R18, R38, 0x1 ;  /* 0x0000002612205211 */ /* 0x007fc800078608ff */
[----:B------:R-:W-:Y:S02]  /*6190*/  @P5 LEA.HI.X R33, R18, R39, R19, 0x1, P3 ;  /* 0x0000002712215211 */ /* 0x000fe400018f0c13 */
[----:B------:R-:W-:-:S04]  /*61a0*/  @P4 LEA R14, P3, R17, R38, 0x1 ;  /* 0x00000026110e4211 */ /* 0x000fc800078608ff */
[----:B------:R-:W-:Y:S02]  /*61b0*/  @P4 LEA.HI.X R15, R17, R39, R212, 0x1, P3 ;  /* 0x00000027110f4211 */ /* 0x000fe400018f0cd4 */
[----:B------:R-:W-:-:S13]  /*61c0*/  ISETP.NE.AND P3, PT, R79, RZ, PT ;  /* 0x000000ff4f00720c */ /* 0x000fda0003f65270 */
[----:B------:R-:W-:-:S04]  /*61d0*/  @P3 LEA R12, P6, R219, R38, 0x1 ;  /* 0x00000026db0c3211 */ /* 0x000fc800078c08ff */
[----:B-----5:R-:W-:Y:S01]  /*61e0*/  @P3 LEA.HI.X R13, R219, R39, R45, 0x1, P6 ;  /* 0x00000027db0d3211 */ /* 0x020fe200030f0c2d */
[----:B----4-:R0:W-:Y:S01]  /*61f0*/  @P5 ST.E.128 desc[UR52][R32.64], R4 ;  /* 0x0000000420005985 */ /* 0x0101e2000c101d34 */
[----:B------:R-:W-:-:S03]  /*6200*/  ISETP.NE.AND P5, PT, R80, RZ, PT ;  /* 0x000000ff5000720c */ /* 0x000fc60003fa5270 */
[----:B------:R-:W1:Y:S10]  /*6210*/  @P4 LDS.128 R4, [R11] ;  /* 0x000000000b044984 */ /* 0x000e740000000c00 */
        /* <DEDUP_REMOVED lines=27> */
.L_x_2901:
[----:B------:R-:W-:Y:S05]  /*63d0*/  BSYNC B0 ;  /* 0x0000000000007941 */ /* 0x000fea0003800000 */
.L_x_2900:
[----:B------:R-:W-:Y:S01]  /*63e0*/  ISETP.GE.AND P3, PT, R94, 0x41, PT ;  /* 0x000000415e00780c */ /* 0x000fe20003f66270 */
[----:B------:R0:W0:Y:S01]  /*63f0*/  SHFL.IDX PT, R37, R36, 0x1, 0x1c1f ;  /* 0x003c1f0024257f89 */ /* 0x00002200000e0000 */
[----:B------:R-:W-:Y:S03]  /*6400*/  BSSY B0, `(.L_x_2902) ;  /* 0x000002c000007945 */ /* 0x000fe60003800000 */
[----:B------:R-:W0:Y:S08]  /*6410*/  SHFL.IDX PT, R35, R35, 0x1, 0x1c1f ;  /* 0x003c1f0023237f89 */ /* 0x000e3000000e0000 */
[----:B------:R-:W-:Y:S05]  /*6420*/  @!P3 BRA `(.L_x_2903) ;  /* 0x0000000000a4b947 */ /* 0x000fea0003800000 */
[----:B------:R-:W-:Y:S02]  /*6430*/  ISETP.NE.AND P5, PT, R77, RZ, PT ;  /* 0x000000ff4d00720c */ /* 0x000fe40003fa5270 */
[----:B------:R-:W-:Y:S02]  /*6440*/  ISETP.NE.AND P4, PT, R78, RZ, PT ;  /* 0x000000ff4e00720c */ /* 0x000fe40003f85270 */
[----:B0-----:R-:W-:-:S09]  /*6450*/  PRMT R36, R10, 0x8880, RZ ;  /* 0x000088800a247816 */ /* 0x001fd200000000ff */
[----:B----4-:R-:W0:Y:S01]  /*6460*/  @P5 LDS.128 R4, [R34+0x2000] ;  /* 0x0020000022045984 */ /* 0x010e220000000c00 */
[----:B-12---:R-:W-:-:S04]  /*6470*/  @P5 LEA R32, P3, R18, R35, 0x1 ;  /* 0x0000002312205211 */ /* 0x006fc800078608ff */
[----:B------:R-:W-:Y:S02]  /*6480*/  @P5 LEA.HI.X R33, R18, R37, R19, 0x1, P3 ;  /* 0x0000002512215211 */ /* 0x000fe400018f0c13 */
[----:B------:R-:W-:-:S04]  /*6490*/  @P4 LEA R14, P3, R17, R35, 0x1 ;  /* 0x00000023110e4211 */ /* 0x000fc800078608ff */
[----:B------:R-:W-:Y:S02]  /*64a0*/  @P4 LEA.HI.X R15, R17, R37, R212, 0x1, P3 ;  /* 0x00000025110f4211 */ /* 0x000fe400018f0cd4 */
[----:B------:R-:W-:-:S13]  /*64b0*/  ISETP.NE.AND P3, PT, R79, RZ, PT ;  /* 0x000000ff4f00720c */ /* 0x000fda0003f65270 */
[----:B------:R-:W-:-:S04]  /*64c0*/  @P3 LEA R12, P6, R219, R35, 0x1 ;  /* 0x00000023db0c3211 */ /* 0x000fc800078c08ff */
[----:B-----5:R-:W-:Y:S01]  /*64d0*/  @P3 LEA.HI.X R13, R219, R37, R45, 0x1, P6 ;  /* 0x00000025db0d3211 */ /* 0x020fe200030f0c2d */
[----:B0-----:R0:W-:Y:S01]  /*64e0*/  @P5 ST.E.128 desc[UR52][R32.64], R4 ;  /* 0x0000000420005985 */ /* 0x0011e2000c101d34 */
        /* <DEDUP_REMOVED lines=29> */
.L_x_2903:
[----:B------:R-:W-:Y:S05]  /*66c0*/  BSYNC B0 ;  /* 0x0000000000007941 */ /* 0x000fea0003800000 */
.L_x_2902:
[----:B------:R-:W-:Y:S01]  /*66d0*/  @!PT LDS RZ, [RZ] ;  /* 0x00000000fffff984 */ /* 0x000fe20000000800 */
[----:B------:R-:W-:Y:S01]  /*66e0*/  @!PT LDS RZ, [RZ] ;  /* 0x00000000fffff984 */ /* 0x000fe20000000800 */
[----:B------:R-:W-:Y:S01]  /*66f0*/  @!PT LDS RZ, [RZ] ;  /* 0x00000000fffff984 */ /* 0x000fe20000000800 */
[----:B------:R-:W-:Y:S01]  /*6700*/  @!PT LDS RZ, [RZ] ;  /* 0x00000000fffff984 */ /* 0x000fe20000000800 */
[----:B------:R1:W-:Y:S06]  /*6710*/  MEMBAR.ALL.CTA ;  /* 0x0000000000007992 */ /* 0x0003ec0000008000 */
[----:B-1----:R-:W1:Y:S01]  /*6720*/  FENCE.VIEW.ASYNC.S ;  /* 0x00000000000073c6 */ /* 0x002e620000000000 */
[----:B---3--:R-:W-:Y:S01]  /*6730*/  @!P2 VIADD R87, R87, 0x228c0 ;  /* 0x000228c05757a836 */ /* 0x008fe20000000000 */
[----:B-1----:R1:W-:Y:S01]  /*6740*/  BAR.SYNC.DEFER_BLOCKING R60, 0x80 ;  /* 0x0002003c0000751d */ /* 0x0023e20000010000 */
[----:B------:R-:W-:Y:S01]  /*6750*/  LOP3.LUT P3, RZ, R16, 0x2, RZ, 0xc0, !PT ;  /* 0x0000000210ff7812 */ /* 0x000fe2000786c0ff */
[----:B------:R-:W-:-:S02]  /*6760*/  VIADD R22, R22, 0x1 ;  /* 0x0000000116167836 */ /* 0x000fc40000000000 */
[----:B------:R-:W-:-:S04]  /*6770*/  @!P2 PRMT R87, RZ, 0x654, R87 ;  /* 0x00000654ff57a816 */ /* 0x000fc80000000057 */
[----:B------:R1:W-:Y:S01]  /*6780*/  @!P2 SYNCS.ARRIVE.TRANS64.RED.A1T0 RZ, [R87+URZ], RZ ;  /* 0x000000ff57ffa9a7 */ /* 0x0003e2000810043f */
[----:B------:R-:W-:-:S04]  /*6790*/  ISETP.NE.AND P2, PT, R22, 0x2, PT ;  /* 0x000000021600780c */ /* 0x000fc80003f45270 */
[----:B0---4-:R-:W-:Y:S02]  /*67a0*/  SEL R4, RZ, 0x1, P2 ;  /* 0x00000001ff047807 */ /* 0x011fe40001000000 */
[----:B------:R-:W-:Y:S02]  /*67b0*/  SEL R22, R22, RZ, P2 ;  /* 0x000000ff16167207 */ /* 0x000fe40001000000 */
[----:B------:R-:W-:Y:S01]  /*67c0*/  LOP3.LUT R213, R213, R4, RZ, 0x3c, !PT ;  /* 0x00000004d5d57212 */ /* 0x000fe200078e3cff */
[----:B------:R-:W-:Y:S06]  /*67d0*/  @P3 BRA `(.L_x_2904) ;  /* 0xffffffc4004c3947 */ /* 0x000fec000383ffff */
[----:B------:R-:W0:Y:S01]  /*67e0*/  S2R R5, SR_TID.X ;  /* 0x0000000000057919 */ /* 0x000e220000002100 */
[----:B------:R-:W-:Y:S02]  /*67f0*/  PLOP3.LUT P0, PT, PT, PT, PT, 0x8, 0x0 ;  /* 0x000000000000781c */ /* 0x000fe40003f0e170 */
[----:B0-----:R-:W-:-:S04]  /*6800*/  SHF.R.U32.HI R5, RZ, 0x7, R5 ;  /* 0x00000007ff057819 */ /* 0x001fc80000011605 */
[----:B------:R-:W-:-:S13]  /*6810*/  ISETP.NE.AND P3, PT, R5, 0x1, PT ;  /* 0x000000010500780c */ /* 0x000fda0003f65270 */
[----:B------:R-:W-:Y:S05]  /*6820*/  @!P3 WARPSYNC.ALL ;  /* 0x000000000000b948 */ /* 0x000fea0003800000 */
[----:B------:R-:W-:Y:S06]  /*6830*/  @!P3 BAR.ARV 0x9, 0x100 ;  /* 0x024400000000bb1d */ /* 0x000fec0000002000 */
.L_x_2846:
[----:B------:R-:W0:Y:S01]  /*6840*/  LDC R0, c[0x0][0x448] ;  /* 0x00011200ff007b82 */ /* 0x000e220000000800 */
[----:B------:R-:W-:-:S07]  /*6850*/  IADD3 R7, R210, 0x1, -R207 ;  /* 0x00000001d2077810 */ /* 0x000fce0007ffe8cf */
[----:B------:R-:W3:Y:S01]  /*6860*/  LDC.64 R4, c[0x0][0x9e0] ;  /* 0x00027800ff047b82 */ /* 0x000ee20000000a00 */
[----:B0-----:R-:W-:Y:S01]  /*6870*/  ISETP.NE.AND P1, PT, R0, 0x1, PT ;  /* 0x000000010000780c */ /* 0x001fe20003f25270 */
[----:B------:R-:W-:Y:S01]  /*6880*/  VIADD R0, R228, 0x7f ;  /* 0x0000007fe4007836 */ /* 0x000fe20000000000 */
[----:B---3--:R-:W-:-:S11]  /*6890*/  ISETP.GE.AND P2, PT, R5, 0x1, PT ;  /* 0x000000010500780c */ /* 0x008fd60003f46270 */
[----:B------:R-:W0:Y:S08]  /*68a0*/  @P1 LDC R3, c[0x0][0x44c] ;  /* 0x00011300ff031b82 */ /* 0x000e300000000800 */
[----:B------:R-:W3:Y:S01]  /*68b0*/  @P1 LDC R6, c[0x0][0x450] ;  /* 0x00011400ff061b82 */ /* 0x000ee20000000800 */
[----:B0-----:R-:W-:-:S05]  /*68c0*/  @P1 IMAD.HI.U32 R3, R0, R3, RZ ;  /* 0x0000000300031227 */ /* 0x001fca00078e00ff */
[----:B---3--:R-:W-:-:S05]  /*68d0*/  @P1 SHF.R.U32.HI R0, RZ, R6, R3 ;  /* 0x00000006ff001219 */ /* 0x008fca0000011603 */
[----:B------:R-:W-:Y:S01]  /*68e0*/  IMAD.IADD R3, R7, 0x1, R0 ;  /* 0x0000000107037824 */ /* 0x000fe200078e0200 */
[----:B------:R-:W-:Y:S06]  /*68f0*/  @P0 BRA `(.L_x_2905) ;  /* 0x00000000000c0947 */ /* 0x000fec0003800000 */
[----:B------:R-:W0:Y:S01]  /*6900*/  FENCE.VIEW.ASYNC.G ;  /* 0x00000000000073c6 */ /* 0x000e220000000100 */
[----:B------:R-:W-:Y:S05]  /*6910*/  WARPSYNC.ALL ;  /* 0x0000000000007948 */ /* 0x000fea0003800000 */
[----:B0-----:R-:W-:Y:S06]  /*6920*/  BAR.ARV 0xc, 0x180 ;  /* 0x0306000000007b1d */ /* 0x001fec0000002000 */
.L_x_2905:
        /* <DEDUP_REMOVED lines=13> */
.L_x_2908:
[----:B------:R-:W-:-:S13]  /*6a00*/  ISETP.NE.AND P0, PT, R5, 0x1, PT ;  /* 0x000000010500780c */ /* 0x000fda0003f05270 */
[----:B------:R-:W0:Y:S02]  /*6a10*/  @P0 LDC.64 R6, c[0x0][0x9e8] ;  /* 0x00027a00ff060b82 */ /* 0x000e240000000a00 */
[----:B0-----:R-:W-:-:S05]  /*6a20*/  @P0 IMAD.HI.U32 R6, R0, R6, RZ ;  /* 0x0000000600060227 */ /* 0x001fca00078e00ff */
[----:B------:R-:W-:-:S07]  /*6a30*/  @P0 SHF.R.U32.HI R0, RZ, R7, R6 ;  /* 0x00000007ff000219 */ /* 0x000fce0000011606 */
.L_x_2909:
[----:B------:R-:W-:Y:S05]  /*6a40*/  BSYNC B0 ;  /* 0x0000000000007941 */ /* 0x000fea0003800000 */
.L_x_2907:
[----:B------:R-:W-:-:S05]  /*6a50*/  IMAD R3, R0, R5, R5 ;  /* 0x0000000500037224 */ /* 0x000fca00078e0205 */
[----:B------:R-:W-:-:S07]  /*6a60*/  VIMNMX R4, R4, R3, PT ;  /* 0x0000000304047248 */ /* 0x000fce0003fe0100 */
.L_x_2906:
[----:B------:R-:W0:Y:S01]  /*6a70*/  @P1 LDC R3, c[0x0][0x44c] ;  /* 0x00011300ff031b82 */ /* 0x000e220000000800 */
[----:B------:R-:W-:Y:S01]  /*6a80*/  VIADD R4, R4, 0x5f ;  /* 0x0000005f04047836 */ /* 0x000fe20000000000 */
[----:B------:R-:W-:Y:S01]  /*6a90*/  ULDC UR4, c[0x0][0x9dc] ;  /* 0x0002770000047ab9 */ /* 0x000fe20000000800 */
[----:B------:R-:W-:Y:S02]  /*6aa0*/  IMAD.MOV.U32 R7, RZ, RZ, R228 ;  /* 0x000000ffff077224 */ /* 0x000fe400078e00e4 */
[----:B------:R-:W-:-:S03]  /*6ab0*/  IMAD.HI R4, R4, 0x2aaaaaab, RZ ;  /* 0x2aaaaaab04047827 */ /* 0x000fc600078e02ff */
[----:B------:R-:W3:Y:S01]  /*6ac0*/  @P1 LDC R9, c[0x0][0x450] ;  /* 0x00011400ff091b82 */ /* 0x000ee20000000800 */
[----:B0-----:R-:W-:Y:S01]  /*6ad0*/  @P1 IMAD.HI.U32 R0, R228, R3, RZ ;  /* 0x00000003e4001227 */ /* 0x001fe200078e00ff */
[----:B------:R-:W-:-:S04]  /*6ae0*/  SHF.R.U32.HI R3, RZ, 0x1f, R4 ;  /* 0x0000001fff037819 */ /* 0x000fc80000011604 */
[----:B------:R-:W-:Y:S02]  /*6af0*/  LEA.HI.SX32 R4, R4, R3, 0x1c ;  /* 0x0000000304047211 */ /* 0x000fe400078fe2ff */
[----:B---3--:R-:W-:Y:S02]  /*6b00*/  @P1 SHF.R.U32.HI R7, RZ, R9, R0 ;  /* 0x00000009ff071219 */ /* 0x008fe40000011600 */
        /* <DEDUP_REMOVED lines=14> */
.L_x_2912:
[----:B------:R-:W-:-:S13]  /*6bf0*/  ISETP.NE.AND P0, PT, R5, 0x1, PT ;  /* 0x000000010500780c */ /* 0x000fda0003f05270 */
[----:B------:R-:W0:Y:S02]  /*6c00*/  @P0 LDC.64 R6, c[0x0][0x9e8] ;  /* 0x00027a00ff060b82 */ /* 0x000e240000000a00 */
[----:B0-----:R-:W-:-:S05]  /*6c10*/  @P0 IMAD.HI.U32 R6, R30, R6, RZ ;  /* 0x000000061e060227 */ /* 0x001fca00078e00ff */
[----:B------:R-:W-:-:S07]  /*6c20*/  @P0 SHF.R.U32.HI R30, RZ, R7, R6 ;  /* 0x00000007ff1e0219 */ /* 0x000fce0000011606 */
.L_x_2913:
[----:B------:R-:W-:Y:S05]  /*6c30*/  BSYNC B0 ;  /* 0x0000000000007941 */ /* 0x000fea0003800000 */
.L_x_2911:
[----:B------:R-:W-:-:S05]  /*6c40*/  IMAD R5, R30, R5, RZ ;  /* 0x000000051e057224 */ /* 0x000fca00078e02ff */
[----:B------:R-:W-:-:S07]  /*6c50*/  VIMNMX R0, R0, R5, !PT ;  /* 0x0000000500007248 */ /* 0x000fce0007fe0100 */
.L_x_2910:
[----:B------:R-:W-:Y:S01]  /*6c60*/  IMAD.HI R0, R0, 0x2aaaaaab, RZ ;  /* 0x2aaaaaab00007827 */ /* 0x000fe200078e02ff */
[----:B------:R-:W-:Y:S03]  /*6c70*/  BSSY B0, `(.L_x_2914) ;  /* 0x0000027000007945 */ /* 0x000fe60003800000 */
[----:B------:R-:W-:Y:S01]  /*6c80*/  IMAD.MOV.U32 R176, RZ, RZ, RZ ;  /* 0x000000ffffb07224 */ /* 0x000fe200078e00ff */
[----:B------:R-:W-:-:S04]  /*6c90*/  SHF.R.U32.HI R3, RZ, 0x1f, R0 ;  /* 0x0000001fff037819 */ /* 0x000fc80000011600 */
[----:B------:R-:W-:-:S04]  /*6ca0*/  LEA.HI.SX32 R3, R0, R3, 0x1c ;  /* 0x0000000300037211 */ /* 0x000fc800078fe2ff */
[----:B------:R-:W-:-:S04]  /*6cb0*/  VIMNMX R9, RZ, R3, !PT ;  /* 0x00000003ff097248 */ /* 0x000fc80007fe0100 */
[----:B------:R-:W-:-:S13]  /*6cc0*/  ISETP.GT.AND P0, PT, R31, R9, PT ;  /* 0x000000091f00720c */ /* 0x000fda0003f04270 */
[----:B------:R-:W-:Y:S05]  /*6cd0*/  @!P0 BRA `(.L_x_2915) ;  /* 0x0000000000808947 */ /* 0x000fea0003800000 */
[----:B------:R-:W3:Y:S01]  /*6ce0*/  LDL R4, [R1+0x34] ;  /* 0x0000340001047983 */ /* 0x000ee20000100800 */
[----:B------:R-:W-:Y:S01]  /*6cf0*/  ULDC UR4, c[0x0][0x9f0] ;  /* 0x00027c0000047ab9 */ /* 0x000fe20000000800 */
[----:B---3--:R-:W-:-:S04]  /*6d00*/  ISETP.NE.AND P0, PT, R4, RZ, PT ;  /* 0x000000ff0400720c */ /* 0x008fc80003f05270 */
        /* <DEDUP_REMOVED lines=12> */
[----:B------:R0:W3:Y:S02]  /*6dd0*/  F2I.FTZ.U32.TRUNC.NTZ R5, R4 ;  /* 0x0000000400057305 */ /* 0x0000e4000021f000 */
[----:B0-----:R-:W-:Y:S02]  /*6de0*/  IMAD.MOV.U32 R4, RZ, RZ, RZ ;  /* 0x000000ffff047224 */ /* 0x001fe400078e00ff */
[----:B---3--:R-:W-:-:S04]  /*6df0*/  IMAD.MOV R7, RZ, RZ, -R5 ;  /* 0x000000ffff077224 */ /* 0x008fc800078e0a05 */
        /* <DEDUP_REMOVED lines=12> */
[----:B------:R-:W-:-:S05]  /*6ec0*/  @!P1 LOP3.LUT R5, RZ, R8, RZ, 0x33, !PT ;  /* 0x00000008ff059212 */ /* 0x000fca00078e33ff */
[----:B------:R-:W-:-:S07]  /*6ed0*/  IMAD.MOV.U32 R176, RZ, RZ, R5 ;  /* 0x000000ffffb07224 */ /* 0x000fce00078e0005 */
.L_x_2915:
[----:B------:R-:W-:Y:S05]  /*6ee0*/  BSYNC B0 ;  /* 0x0000000000007941 */ /* 0x000fea0003800000 */
.L_x_2914:
[----:B------:R-:W3:Y:S01]  /*6ef0*/  LDL R0, [R1+0x40] ;  /* 0x0000400001007983 */ /* 0x000ee20000100800 */
        /* <DEDUP_REMOVED lines=28> */
[----:B--2---:R-:W-:Y:S02]  /*70c0*/  CS2R R98, SRZ ;  /* 0x0000000000627805 */ /* 0x004fe4000001ff00 */
[----:B------:R-:W-:-:S02]  /*70d0*/  CS2R R96, SRZ ;  /* 0x0000000000607805 */ /* 0x000fc4000001ff00 */
[----:B------:R-:W-:Y:S02]  /*70e0*/  CS2R R94, SRZ ;  /* 0x00000000005e7805 */ /* 0x000fe4000001ff00 */
[----:B------:R-:W-:Y:S02]  /*70f0*/  CS2R R92, SRZ ;  /* 0x00000000005c7805 */ /* 0x000fe4000001ff00 */
[----:B------:R-:W-:Y:S02]  /*7100*/  CS2R R90, SRZ ;  /* 0x00000000005a7805 */ /* 0x000fe4000001ff00 */
[----:B------:R-:W-:Y:S02]  /*7110*/  CS2R R88, SRZ ;  /* 0x0000000000587805 */ /* 0x000fe4000001ff00 */
[----:B-1----:R-:W-:Y:S02]  /*7120*/  CS2R R86, SRZ ;  /* 0x0000000000567805 */ /* 0x002fe4000001ff00 */
        /* <DEDUP_REMOVED lines=20> */
[----:B-----5:R-:W-:Y:S02]  /*7270*/  CS2R R44, SRZ ;  /* 0x00000000002c7805 */ /* 0x020fe4000001ff00 */
        /* <DEDUP_REMOVED lines=9> */
[----:B---3--:R-:W-:-:S05]  /*7310*/  IMAD R0, R0, R176, R9 ;  /* 0x000000b000007224 */ /* 0x008fca00078e0209 */
        /* <DEDUP_REMOVED lines=13> */
.L_x_3236:
        /* <DEDUP_REMOVED lines=26> */
.L_x_2919:
[----:B------:R-:W-:Y:S05]  /*7590*/  BSYNC B6 ;  /* 0x0000000000067941 */ /* 0x000fea0003800000 */
.L_x_2918:
        /* <DEDUP_REMOVED lines=13> */
.L_x_2923:
[----:B--2---:R2:W3:Y:S02]  /*7670*/  SYNCS.PHASECHK.TRANS64.TRYWAIT P0, [R23+URZ+0x22800], R0 ;  /* 0x02280000170075a7 */ /* 0x0044e4000800017f */
[----:B---3--:R-:W-:Y:S05]  /*7680*/  @!P0 NANOSLEEP.SYNCS 0x989680 ;  /* 0x009896800000895d */ /* 0x008fea0003900000 */
[----:B------:R-:W3:Y:S02]  /*7690*/  @!P0 SYNCS.PHASECHK.TRANS64 P0, [R23+URZ+0x22800], R0 ;  /* 0x02280000170085a7 */ /* 0x000ee4000800007f */
[----:B---3--:R-:W-:Y:S05]  /*76a0*/  @!P0 BRA `(.L_x_2923) ;  /* 0xfffffffc00f08947 */ /* 0x008fea000383ffff */
.L_x_2922:
[----:B------:R-:W-:Y:S05]  /*76b0*/  BSYNC B0 ;  /* 0x0000000000007941 */ /* 0x000fea0003800000 */
.L_x_2921:
[----:B------:R-:W-:Y:S05]  /*76c0*/  BRA `(.L_x_2924) ;  /* 0x0000002c002c7947 */ /* 0x000fea0003800000 */
.L_x_2920:
[----:B------:R-:W-:Y:S01]  /*76d0*/  LOP3.LUT P0, RZ, R26, 0x3ff, RZ, 0xc0, !PT ;  /* 0x000003ff1aff7812 */ /* 0x000fe2000780c0ff */
[----:B------:R-:W-:Y:S01]  /*76e0*/  ULDC.64 UR4, c[0x0][0x3f8] ;  /* 0x0000fe0000047ab9 */ /* 0x000fe20000000a00 */
[----:B------:R-:W-:Y:S01]  /*76f0*/  SHF.R.S32.HI R0, RZ, 0x1f, R24 ;  /* 0x0000001fff007819 */ /* 0x000fe20000011418 */
[----:B------:R-:W-:Y:S01]  /*7700*/  ULDC.64 UR6, c[0x0][0x408] ;  /* 0x0001020000067ab9 */ /* 0x000fe20000000a00 */
[----:B------:R-:W-:Y:S01]  /*7710*/  IMAD.WIDE.U32 R26, R24, UR4, RZ ;  /* 0x00000004181a7c25 */ /* 0x000fe2000f8e00ff */
[----:B------:R-:W-:Y:S03]  /*7720*/  BSSY B6, `(.L_x_2925) ;  /* 0x0000019000067945 */ /* 0x000fe60003800000 */
[C---:B------:R-:W-:Y:S02]  /*7730*/  IMAD R3, R0.reuse, UR4, RZ ;  /* 0x0000000400037c24 */ /* 0x040fe4000f8e02ff */
[----:B------:R-:W-:-:S02]  /*7740*/  IMAD R5, R0, UR6, RZ ;  /* 0x0000000600057c24 */ /* 0x000fc4000f8e02ff */
[C---:B------:R-:W-:Y:S02]  /*7750*/  IMAD R3, R24.reuse, UR5, R3 ;  /* 0x0000000518037c24 */ /* 0x040fe4000f8e0203 */
[C---:B------:R-:W-:Y:S02]  /*7760*/  IMAD R5, R24.reuse, UR7, R5 ;  /* 0x0000000718057c24 */ /* 0x040fe4000f8e0205 */
[----:B------:R-:W-:-:S04]  /*7770*/  IMAD.WIDE.U32 R24, R24, UR6, RZ ;  /* 0x0000000618187c25 */ /* 0x000fc8000f8e00ff */
[----:B------:R-:W-:Y:S02]  /*7780*/  IMAD.IADD R29, R3, 0x1, R27 ;  /* 0x00000001031d7824 */ /* 0x000fe400078e021b */
[----:B------:R-:W-:Y:S01]  /*7790*/  IMAD.IADD R31, R5, 0x1, R25 ;  /* 0x00000001051f7824 */ /* 0x000fe200078e0219 */
        /* <DEDUP_REMOVED lines=17> */
.L_x_2926:
[----:B------:R-:W-:Y:S05]  /*78b0*/  BSYNC B6 ;  /* 0x0000000000067941 */ /* 0x000fea0003800000 */
.L_x_2925:
[----:B------:R-:W-:Y:S01]  /*78c0*/  LEA.HI R33, R33, R28, RZ, 0x2 ;  /* 0x0000001c21217211 */ /* 0x000fe200078f10ff */
[----:B------:R-:W-:Y:S01]  /*78d0*/  ULDC.U8 UR4, c[0x0][0x410] ;  /* 0x0001040000047ab9 */ /* 0x000fe20000000000 */
[----:B------:R-:W-:Y:S01]  /*78e0*/  BSSY B0, `(.L_x_2927) ;  /* 0x00002a1000007945 */ /* 0x000fe20003800000 */
[----:B------:R-:W-:Y:S01]  /*78f0*/  ISETP.NE.AND P0, PT, RZ, UR4, PT ;  /* 0x00000004ff007c0c */ /* 0x000fe2000bf05270 */
[----:B------:R-:W-:Y:S01]  /*7900*/  IMAD.IADD R40, R208, 0x1, R228 ;  /* 0x00000001d0287824 */ /* 0x000fe200078e02e4 */
[----:B------:R-:W-:Y:S02]  /*7910*/  SHF.R.S32.HI R3, RZ, 0x1f, R33 ;  /* 0x0000001fff037819 */ /* 0x000fe40000011421 */
[----:B------:R-:W-:Y:S02]  /*7920*/  LOP3.LUT R33, R33, 0xfffffffc, RZ, 0xc0, !PT ;  /* 0xfffffffc21217812 */ /* 0x000fe400078ec0ff */
[----:B------:R-:W-:-:S03]  /*7930*/  LEA.HI R3, R3, R208, RZ, 0x3 ;  /* 0x000000d003037211 */ /* 0x000fc600078f18ff */
[----:B------:R-:W-:Y:S01]  /*7940*/  IMAD.IADD R7, R28, 0x1, -R33 ;  /* 0x000000011c077824 */ /* 0x000fe200078e0a21 */
[----:B------:R-:W-:-:S05]  /*7950*/  LOP3.LUT R3, R3, 0xfffffff8, RZ, 0xc0, !PT ;  /* 0xfffffff803037812 */ /* 0x000fca00078ec0ff */
[----:B------:R-:W-:Y:S01]  /*7960*/  IMAD.IADD R33, R208, 0x1, -R3 ;  /* 0x00000001d0217824 */ /* 0x000fe200078e0a03 */
[----:B------:R-:W-:Y:S06]  /*7970*/  @!P0 BRA `(.L_x_2928) ;  /* 0x00000014005c8947 */ /* 0x000fec0003800000 */
[----:B------:R-:W1:Y:S01]  /*7980*/  LDC R6, c[0x0][0x448] ;  /* 0x00011200ff067b82 */ /* 0x000e620000000800 */
[----:B------:R-:W-:Y:S01]  /*7990*/  IMAD R3, R7, 0x40, R40 ;  /* 0x0000004007037824 */ /* 0x000fe200078e0228 */
[----:B------:R-:W-:Y:S01]  /*79a0*/  ULDC.64 UR4, c[0x0][0x3f8] ;  /* 0x0000fe0000047ab9 */ /* 0x000fe20000000a00 */
[----:B------:R-:W-:Y:S01]  /*79b0*/  ULDC.64 UR6, c[0x0][0x408] ;  /* 0x0001020000067ab9 */ /* 0x000fe20000000a00 */
[----:B------:R-:W-:Y:S01]  /*79c0*/  IMAD.MOV.U32 R27, RZ, RZ, R29 ;  /* 0x000000ffff1b7224 */ /* 0x000fe200078e001d */
[----:B------:R-:W-:Y:S01]  /*79d0*/  SHF.R.S32.HI R37, RZ, 0x1f, R214 ;  /* 0x0000001fff257819 */ /* 0x000fe200000114d6 */
[----:B------:R-:W-:Y:S01]  /*79e0*/  IMAD.MOV.U32 R25, RZ, RZ, R31 ;  /* 0x000000ffff197224 */ /* 0x000fe200078e001f */
[----:B-1----:R-:W-:-:S13]  /*79f0*/  ISETP.NE.AND P0, PT, R6, 0x1, PT ;  /* 0x000000010600780c */ /* 0x002fda0003f05270 */
[----:B------:R-:W1:Y:S08]  /*7a00*/  @P0 LDC R0, c[0x0][0x44c] ;  /* 0x00011300ff000b82 */ /* 0x000e700000000800 */
[----:B------:R-:W2:Y:S01]  /*7a10*/  @P0 LDC R5, c[0x0][0x450] ;  /* 0x00011400ff050b82 */ /* 0x000ea20000000800 */
[----:B-1----:R-:W-:-:S05]  /*7a20*/  @P0 IMAD.HI.U32 R0, R3, R0, RZ ;  /* 0x0000000003000227 */ /* 0x002fca00078e00ff */
[----:B--2---:R-:W-:-:S04]  /*7a30*/  @P0 SHF.R.U32.HI R3, RZ, R5, R0 ;  /* 0x00000005ff030219 */ /* 0x004fc80000011600 */
[----:B------:R-:W-:Y:S01]  /*7a40*/  SHF.R.S32.HI R0, RZ, 0x1f, R3 ;  /* 0x0000001fff007819 */ /* 0x000fe20000011403 */
[----:B------:R-:W-:-:S04]  /*7a50*/  IMAD.WIDE.U32 R26, R3, UR4, R26 ;  /* 0x00000004031a7c25 */ /* 0x000fc8000f8e001a */
[C---:B------:R-:W-:Y:S02]  /*7a60*/  IMAD R4, R0.reuse, UR4, RZ ;  /* 0x0000000400047c24 */ /* 0x040fe4000f8e02ff */
[----:B------:R-:W-:Y:S02]  /*7a70*/  IMAD R0, R0, UR6, RZ ;  /* 0x0000000600007c24 */ /* 0x000fe4000f8e02ff */
[C---:B------:R-:W-:Y:S01]  /*7a80*/  IMAD R31, R3.reuse, UR5, R4 ;  /* 0x00000005031f7c24 */ /* 0x040fe2000f8e0204 */
[----:B------:R-:W-:Y:S01]  /*7a90*/  ULDC.64 UR4, c[0x0][0x3e8] ;  /* 0x0000fa0000047ab9 */ /* 0x000fe20000000a00 */
[C---:B------:R-:W-:Y:S01]  /*7aa0*/  IMAD.WIDE.U32 R24, R3.reuse, UR6, R24 ;  /* 0x0000000603187c25 */ /* 0x040fe2000f8e0018 */
[----:B------:R-:W-:Y:S01]  /*7ab0*/  LEA R10, P0, R26, UR4, 0x1 ;  /* 0x000000041a0a7c11 */ /* 0x000fe2000f8008ff */
[----:B------:R-:W-:Y:S02]  /*7ac0*/  UMOV UR4, 0xffffffff ;  /* 0xffffffff00047882 */ /* 0x000fe40000000000 */
[----:B------:R-:W-:Y:S01]  /*7ad0*/  IMAD R3, R3, UR7, R0 ;  /* 0x0000000703037c24 */ /* 0x000fe2000f8e0200 */
[----:B------:R-:W-:Y:S01]  /*7ae0*/  ULDC.64 UR6, c[0x0][0x400] ;  /* 0x0001000000067ab9 */ /* 0x000fe20000000a00 */
[----:B------:R-:W-:Y:S01]  /*7af0*/  IMAD.IADD R31, R27, 0x1, R31 ;  /* 0x000000011b1f7824 */ /* 0x000fe200078e021f */
[----:B------:R-:W-:Y:S01]  /*7b00*/  LEA R30, P1, R24, UR6, 0x1 ;  /* 0x00000006181e7c11 */ /* 0x000fe2000f8208ff */
[----:B------:R-:W-:-:S03]  /*7b10*/  IMAD.IADD R3, R25, 0x1, R3 ;  /* 0x0000000119037824 */ /* 0x000fc600078e0203 */
[----:B------:R-:W-:Y:S02]  /*7b20*/  LEA.HI.X R31, R26, UR5, R31, 0x1, P0 ;  /* 0x000000051a1f7c11 */ /* 0x000fe400080f0c1f */
[----:B------:R-:W-:Y:S01]  /*7b30*/  LEA.HI.X R34, R24, UR7, R3, 0x1, P1 ;  /* 0x0000000718227c11 */ /* 0x000fe200088f0c03 */
[----:B------:R-:W-:Y:S06]  /*7b40*/  BRA.DIV UR4, `(.L_x_2929) ;  /* 0x000001c204ec7947 */ /* 0x000fec000b800000 */
[----:B------:R1:W2:Y:S04]  /*7b50*/  SHFL.IDX PT, R0, R31, RZ, 0x1c1f ;  /* 0x001c1fff1f007589 */ /* 0x0002a800000e0000 */
[----:B------:R1:W3:Y:S04]  /*7b60*/  SHFL.IDX PT, R3, R10, RZ, 0x1c1f ;  /* 0x001c1fff0a037589 */ /* 0x0002e800000e0000 */
[----:B------:R1:W4:Y:S04]  /*7b70*/  SHFL.IDX PT, R7, R34, RZ, 0x1c1f ;  /* 0x001c1fff22077589 */ /* 0x00032800000e0000 */
[----:B------:R1:W0:Y:S02]  /*7b80*/  SHFL.IDX PT, R8, R30, RZ, 0x1c1f ;  /* 0x001c1fff1e087589 */ /* 0x00022400000e0000 */
.L_x_3242:
[----:B------:R-:W-:Y:S01]  /*7b90*/  IMAD R35, R207, R6, RZ ;  /* 0x00000006cf237224 */ /* 0x000fe200078e02ff */
[----:B------:R-:W-:Y:S01]  /*7ba0*/  BSSY B1, `(.L_x_2930) ;  /* 0x000001d000017945 */ /* 0x000fe20003800000 */
[----:B------:R-:W-:Y:S02]  /*7bb0*/  CS2R R26, SRZ ;  /* 0x00000000001a7805 */ /* 0x000fe4000001ff00 */
[----:B------:R-:W-:Y:S02]  /*7bc0*/  CS2R R24, SRZ ;  /* 0x0000000000187805 */ /* 0x000fe4000001ff00 */
[----:B------:R-:W-:Y:S02]  /*7bd0*/  CS2R R28, SRZ ;  /* 0x00000000001c7805 */ /* 0x000fe4000001ff00 */
[----:B------:R-:W-:Y:S02]  /*7be0*/  ISETP.GE.AND P0, PT, R40, R35, PT ;  /* 0x000000232800720c */ /* 0x000fe40003f06270 */
[----:B------:R-:W-:-:S11]  /*7bf0*/  CS2R R20, SRZ ;  /* 0x0000000000147805 */ /* 0x000fd6000001ff00 */
[----:B------:R-:W-:Y:S05]  /*7c00*/  @P0 BRA `(.L_x_2931) ;  /* 0x0000000000580947 */ /* 0x000fea0003800000 */
[----:B------:R-:W-:Y:S01]  /*7c10*/  ULDC UR4, c[0x0][0x3f4] ;  /* 0x0000fd0000047ab9 */ /* 0x000fe20000000800 */
[----:B---3--:R-:W-:Y:S01]  /*7c20*/  IMAD.MOV.U32 R4, RZ, RZ, R3 ;  /* 0x000000ffff047224 */ /* 0x008fe200078e0003 */
[----:B------:R-:W-:Y:S01]  /*7c30*/  ISETP.GE.AND P2, PT, R204, UR4, PT ;  /* 0x00000004cc007c0c */ /* 0x000fe2000bf46270 */
[----:B--2---:R-:W-:Y:S01]  /*7c40*/  IMAD.MOV.U32 R5, RZ, RZ, R0 ;  /* 0x000000ffff057224 */ /* 0x004fe200078e0000 */
[----:B------:R-:W-:Y:S02]  /*7c50*/  ISETP.GE.AND P3, PT, R214, UR4, PT ;  /* 0x00000004d6007c0c */ /* 0x000fe4000bf66270 */
[----:B------:R-:W-:Y:S01]  /*7c60*/  CS2R R28, SRZ ;  /* 0x00000000001c7805 */ /* 0x000fe2000001ff00 */
[----:B----4-:R-:W-:-:S08]  /*7c70*/  IMAD.MOV.U32 R9, RZ, RZ, R7 ;  /* 0x000000ffff097224 */ /* 0x010fd000078e0007 */
[----:B------:R-:W-:Y:S02]  /*7c80*/  @!P2 IMAD.WIDE R4, R204, 0x2, R4 ;  /* 0x00000002cc04a825 */ /* 0x000fe400078e0204 */
[C---:B------:R-:W-:Y:S02]  /*7c90*/  @!P3 SHF.L.U64.HI R11, R214.reuse, 0x1, R37 ;  /* 0x00000001d60bb819 */ /* 0x040fe40000010225 */
[----:B------:R-:W-:Y:S01]  /*7ca0*/  @!P3 IMAD.SHL.U32 R6, R214, 0x2, RZ ;  /* 0x00000002d606b824 */ /* 0x000fe200078e00ff */
[----:B------:R2:W5:Y:S01]  /*7cb0*/  @!P2 LD.E.64 R28, desc[UR52][R4.64] ;  /* 0x00000034041ca980 */ /* 0x000562000c101b00 */
[----:B------:R-:W-:Y:S02]  /*7cc0*/  CS2R R26, SRZ ;  /* 0x00000000001a7805 */ /* 0x000fe4000001ff00 */
[----:B------:R-:W-:Y:S02]  /*7cd0*/  CS2R R20, SRZ ;  /* 0x0000000000147805 */ /* 0x000fe4000001ff00 */
[----:B------:R-:W-:-:S02]  /*7ce0*/  CS2R R24, SRZ ;  /* 0x0000000000187805 */ /* 0x000fc4000001ff00 */
[-C--:B--2---:R-:W-:Y:S02]  /*7cf0*/  @!P3 IADD3 R4, P0, R3, R6.reuse, RZ ;  /* 0x000000060304b210 */ /* 0x084fe40007f1e0ff */
[----:B0-----:R-:W-:Y:S01]  /*7d00*/  @!P3 IADD3 R6, P1, R8, R6, RZ ;  /* 0x000000060806b210 */ /* 0x001fe20007f3e0ff */
[----:B------:R-:W-:-:S04]  /*7d10*/  @!P2 IMAD.WIDE R8, R204, 0x2, R8 ;  /* 0x00000002cc08a825 */ /* 0x000fc800078e0208 */
[--C-:B------:R-:W-:Y:S01]  /*7d20*/  @!P3 IMAD.X R5, R0, 0x1, R11.reuse, P0 ;  /* 0x000000010005b824 */ /* 0x100fe200000e060b */
[----:B------:R0:W5:Y:S01]  /*7d30*/  @!P2 LD.E.64 R26, desc[UR52][R8.64] ;  /* 0x00000034081aa980 */ /* 0x000162000c101b00 */
[----:B------:R-:W-:-:S03]  /*7d40*/  @!P3 IMAD.X R7, R7, 0x1, R11, P1 ;  /* 0x000000010707b824 */ /* 0x000fc600008e060b */
[----:B------:R0:W5:Y:S04]  /*7d50*/  @!P3 LD.E.64 R20, desc[UR52][R4.64] ;  /* 0x000000340414b980 */ /* 0x000168000c101b00 */
[----:B------:R0:W5:Y:S02]  /*7d60*/  @!P3 LD.E.64 R24, desc[UR52][R6.64] ;  /* 0x000000340618b980 */ /* 0x000164000c101b00 */
.L_x_2931:
[----:B------:R-:W-:Y:S05]  /*7d70*/  BSYNC B1 ;  /* 0x0000000000017941 */ /* 0x000fea0003800000 */
.L_x_2930:
[----:B--2--5:R-:W-:Y:S01]  /*7d80*/  IMAD.MOV.U32 R0, RZ, RZ, R26 ;  /* 0x000000ffff007224 */ /* 0x024fe200078e001a */
[----:B------:R-:W-:Y:S01]  /*7d90*/  UMOV UR4, 0xffffffff ;  /* 0xffffffff00047882 */ /* 0x000fe20000000000 */
[----:B---3--:R-:W-:Y:S01]  /*7da0*/  IMAD.MOV.U32 R3, RZ, RZ, R27 ;  /* 0x000000ffff037224 */ /* 0x008fe200078e001b */
[----:B0-----:R-:W-:Y:S01]  /*7db0*/  CS2R R8, SRZ ;  /* 0x0000000000087805 */ /* 0x001fe2000001ff00 */
[----:B------:R-:W-:Y:S01]  /*7dc0*/  IMAD.MOV.U32 R4, RZ, RZ, R24 ;  /* 0x000000ffff047224 */ /* 0x000fe200078e0018 */
[----:B------:R-:W-:Y:S01]  /*7dd0*/  PRMT R38, R0, 0x7610, R38 ;  /* 0x0000761000267816 */ /* 0x000fe20000000026 */
[----:B------:R-:W-:Y:S02]  /*7de0*/  IMAD.MOV.U32 R5, RZ, RZ, R25 ;  /* 0x000000ffff057224 */ /* 0x000fe400078e0019 */
[----:B------:R-:W-:Y:S01]  /*7df0*/  IMAD.MOV.U32 R0, RZ, RZ, R28 ;  /* 0x000000ffff007224 */ /* 0x000fe200078e001c */
[----:B------:R-:W-:Y:S01]  /*7e00*/  PRMT R42, R3, 0x5410, R4 ;  /* 0x00005410032a7816 */ /* 0x000fe20000000004 */
[----:B------:R-:W-:Y:S01]  /*7e10*/  IMAD.MOV.U32 R3, RZ, RZ, R29 ;  /* 0x000000ffff037224 */ /* 0x000fe200078e001d */
[----:B------:R-:W-:Y:S01]  /*7e20*/  PRMT R43, R5, 0x7610, R43 ;  /* 0x00007610052b7816 */ /* 0x000fe2000000002b */
[----:B------:R-:W-:Y:S01]  /*7e30*/  IMAD.MOV.U32 R4, RZ, RZ, R20 ;  /* 0x000000ffff047224 */ /* 0x000fe200078e0014 */
[----:B------:R-:W-:Y:S01]  /*7e40*/  PRMT R38, R38, 0x5410, R0 ;  /* 0x0000541026267816 */ /* 0x000fe20000000000 */
[----:B------:R-:W-:Y:S01]  /*7e50*/  IMAD.MOV.U32 R5, RZ, RZ, R21 ;  /* 0x000000ffff057224 */ /* 0x000fe200078e0015 */
[----:B------:R-:W-:-:S04]  /*7e60*/  PRMT R43, R43, 0x5410, R3 ;  /* 0x000054102b2b7816 */ /* 0x000fc80000000003 */
[----:B------:R-:W-:Y:S01]  /*7e70*/  PRMT R44, R4, 0x5410, R5 ;  /* 0x00005410042c7816 */ /* 0x000fe20000000005 */
[----:B------:R-:W-:Y:S06]  /*7e80*/  BRA.DIV UR4, `(.L_x_2932) ;  /* 0x000001c204907947 */ /* 0x000fec000b800000 */
[----:B------:R0:W2:Y:S04]  /*7e90*/  SHFL.IDX PT, R0, R31, 0x1, 0x1c1f ;  /* 0x003c1f001f007f89 */ /* 0x0000a800000e0000 */
[----:B------:R0:W3:Y:S04]  /*7ea0*/  SHFL.IDX PT, R3, R10, 0x1, 0x1c1f ;  /* 0x003c1f000a037f89 */ /* 0x0000e800000e0000 */
[----:B----4-:R0:W4:Y:S04]  /*7eb0*/  SHFL.IDX PT, R7, R34, 0x1, 0x1c1f ;  /* 0x003c1f0022077f89 */ /* 0x01012800000e0000 */
[----:B-1----:R-:W1:Y:S02]  /*7ec0*/  SHFL.IDX PT, R30, R30, 0x1, 0x1c1f ;  /* 0x003c1f001e1e7f89 */ /* 0x002e6400000e0000 */
.L_x_3248:
[----:B------:R-:W5:Y:S01]  /*7ed0*/  LDL R5, [R1+0x3c] ;  /* 0x00003c0001057983 */ /* 0x000f620000100800 */
[----:B------:R-:W-:Y:S01]  /*7ee0*/  VIADD R40, R40, 0x40 ;  /* 0x0000004028287836 */ /* 0x000fe20000000000 */
[----:B------:R-:W-:Y:S01]  /*7ef0*/  BSSY B1, `(.L_x_2933) ;  /* 0x0000021000017945 */ /* 0x000fe20003800000 */
[----:B0-----:R-:W-:Y:S02]  /*7f00*/  CS2R R10, SRZ ;  /* 0x00000000000a7805 */ /* 0x001fe4000001ff00 */
[----:B------:R-:W-:Y:S02]  /*7f10*/  CS2R R14, SRZ ;  /* 0x00000000000e7805 */ /* 0x000fe4000001ff00 */
[----:B------:R-:W-:Y:S02]  /*7f20*/  CS2R R12, SRZ ;  /* 0x00000000000c7805 */ /* 0x000fe4000001ff00 */
[----:B------:R-:W-:Y:S02]  /*7f30*/  ISETP.GE.AND P0, PT, R40, R35, PT ;  /* 0x000000232800720c */ /* 0x000fe40003f06270 */
[----:B-----5:R-:W-:-:S04]  /*7f40*/  LEA.HI R4, R5, R5, RZ, 0x1 ;  /* 0x0000000505047211 */ /* 0x020fc800078f08ff */
[----:B------:R-:W-:-:S05]  /*7f50*/  LOP3.LUT R4, R4, 0xfffffffe, RZ, 0xc0, !PT ;  /* 0xfffffffe04047812 */ /* 0x000fca00078ec0ff */
[----:B------:R-:W-:-:S05]  /*7f60*/  IMAD.IADD R4, R5, 0x1, -R4 ;  /* 0x0000000105047824 */ /* 0x000fca00078e0a04 */
[----:B------:R-:W-:Y:S01]  /*7f70*/  SHF.L.U32 R34, R4, 0x1f, RZ ;  /* 0x0000001f04227819 */ /* 0x000fe200000006ff */
[----:B------:R-:W-:Y:S06]  /*7f80*/  @P0 BRA `(.L_x_2934) ;  /* 0x00000000005c0947 */ /* 0x000fec0003800000 */
[----:B------:R-:W-:Y:S01]  /*7f90*/  ULDC UR4, c[0x0][0x3f4] ;  /* 0x0000fd0000047ab9 */ /* 0x000fe20000000800 */
[----:B---3--:R-:W-:Y:S01]  /*7fa0*/  IMAD.MOV.U32 R4, RZ, RZ, R3 ;  /* 0x000000ffff047224 */ /* 0x008fe200078e0003 */
[----:B------:R-:W-:Y:S01]  /*7fb0*/  ISETP.GE.AND P2, PT, R204, UR4, PT ;  /* 0x00000004cc007c0c */ /* 0x000fe2000bf46270 */
[----:B--2---:R-:W-:Y:S01]  /*7fc0*/  IMAD.MOV.U32 R5, RZ, RZ, R0 ;  /* 0x000000ffff057224 */ /* 0x004fe200078e0000 */
[----:B------:R-:W-:Y:S02]  /*7fd0*/  ISETP.GE.AND P3, PT, R214, UR4, PT ;  /* 0x00000004d6007c0c */ /* 0x000fe4000bf66270 */
[----:B------:R-:W-:Y:S01]  /*7fe0*/  CS2R R14, SRZ ;  /* 0x00000000000e7805 */ /* 0x000fe2000001ff00 */
[----:B-1----:R-:W-:Y:S02]  /*7ff0*/  IMAD.MOV.U32 R10, RZ, RZ, R30 ;  /* 0x000000ffff0a7224 */ /* 0x002fe400078e001e */
[----:B----4-:R-:W-:-:S06]  /*8000*/  IMAD.MOV.U32 R11, RZ, RZ, R7 ;  /* 0x000000ffff0b7224 */ /* 0x010fcc00078e0007 */
[----:B------:R-:W-:Y:S02]  /*8010*/  @!P2 IMAD.WIDE R4, R204, 0x2, R4 ;  /* 0x00000002cc04a825 */ /* 0x000fe400078e0204 */
[C---:B------:R-:W-:Y:S02]  /*8020*/  @!P3 SHF.L.U64.HI R36, R214.reuse, 0x1, R37 ;  /* 0x00000001d624b819 */ /* 0x040fe40000010225 */
[----:B------:R-:W-:Y:S01]  /*8030*/  @!P3 IMAD.SHL.U32 R6, R214, 0x2, RZ ;  /* 0x00000002d606b824 */ /* 0x000fe200078e00ff */
[----:B------:R0:W5:Y:S01]  /*8040*/  @!P2 LD.E.64 R14, desc[UR52][R4.64] ;  /* 0x00000034040ea980 */ /* 0x000162000c101b00 */
[----:B------:R-:W-:Y:S02]  /*8050*/  CS2R R8, SRZ ;  /* 0x0000000000087805 */ /* 0x000fe4000001ff00 */
[----:B------:R-:W-:Y:S02]  /*8060*/  CS2R R12, SRZ ;  /* 0x00000000000c7805 */ /* 0x000fe4000001ff00 */
[----:B0-----:R-:W-:-:S02]  /*8070*/  @!P3 IADD3 R4, P0, R3, R6, RZ ;  /* 0x000000060304b210 */ /* 0x001fc40007f1e0ff */
[----:B------:R-:W-:Y:S01]  /*8080*/  @!P3 IADD3 R6, P1, R30, R6, RZ ;  /* 0x000000061e06b210 */ /* 0x000fe20007f3e0ff */
[----:B------:R-:W-:Y:S01]  /*8090*/  @!P2 IMAD.WIDE R30, R204, 0x2, R10 ;  /* 0x00000002cc1ea825 */ /* 0x000fe200078e020a */
[----:B------:R-:W-:-:S03]  /*80a0*/  CS2R R10, SRZ ;  /* 0x00000000000a7805 */ /* 0x000fc6000001ff00 */
[--C-:B------:R-:W-:Y:S01]  /*80b0*/  @!P3 IMAD.X R5, R0, 0x1, R36.reuse, P0 ;  /* 0x000000010005b824 */ /* 0x100fe200000e0624 */
[----:B------:R0:W5:Y:S01]  /*80c0*/  @!P2 LD.E.64 R8, desc[UR52][R30.64] ;  /* 0x000000341e08a980 */ /* 0x000162000c101b00 */
[----:B------:R-:W-:-:S03]  /*80d0*/  @!P3 IMAD.X R7, R7, 0x1, R36, P1 ;  /* 0x000000010707b824 */ /* 0x000fc600008e0624 */
[----:B------:R0:W5:Y:S04]  /*80e0*/  @!P3 LD.E.64 R12, desc[UR52][R4.64] ;  /* 0x00000034040cb980 */ /* 0x000168000c101b00 */
[----:B------:R0:W5:Y:S02]  /*80f0*/  @!P3 LD.E.64 R10, desc[UR52][R6.64] ;  /* 0x00000034060ab980 */ /* 0x000164000c101b00 */
.L_x_2934:
[----:B------:R-:W-:Y:S05]  /*8100*/  BSYNC B1 ;  /* 0x0000000000017941 */ /* 0x000fea0003800000 */
.L_x_2933:
[----:B0---4-:R-:W4:Y:S01]  /*8110*/  LDL R7, [R1+0x28] ;  /* 0x0000280001077983 */ /* 0x011f220000100800 */
[----:B------:R-:W0:Y:S01]  /*8120*/  SYNCS.PHASECHK.TRANS64.TRYWAIT P0, [R23+URZ+0x22800], R34 ;  /* 0x02280022170075a7 */ /* 0x000e22000800017f */
[----:B--2---:R-:W-:Y:S01]  /*8130*/  IMAD.SHL.U32 R0, R33, 0x40, RZ ;  /* 0x0000004021007824 */ /* 0x004fe200078e00ff */
[----:B------:R-:W-:Y:S01]  /*8140*/  VIADDMNMX R31, R35, -R228, 0x80, PT ;  /* 0x00000080231f7446 */ /* 0x000fe200038009e4 */
[----:B-----5:R-:W-:Y:S01]  /*8150*/  IMAD.MOV.U32 R4, RZ, RZ, R8 ;  /* 0x000000ffff047224 */ /* 0x020fe200078e0008 */
[----:B------:R-:W-:Y:S01]  /*8160*/  BSSY B1, `(.L_x_2935) ;  /* 0x0000019000017945 */ /* 0x000fe20003800000 */
[----:B------:R-:W-:Y:S01]  /*8170*/  IMAD.MOV.U32 R5, RZ, RZ, R11 ;  /* 0x000000ffff057224 */ /* 0x000fe200078e000b */
[----:B---3--:R-:W-:Y:S01]  /*8180*/  LOP3.LUT R3, R0, 0x1c0, RZ, 0xc0, !PT ;  /* 0x000001c000037812 */ /* 0x008fe200078ec0ff */
[----:B------:R-:W-:Y:S01]  /*8190*/  IMAD.MOV.U32 R6, RZ, RZ, R14 ;  /* 0x000000ffff067224 */ /* 0x000fe200078e000e */
[----:B------:R-:W-:Y:S01]  /*81a0*/  PRMT R45, R4, 0x7610, R45 ;  /* 0x00007610042d7816 */ /* 0x000fe2000000002d */
[----:B------:R-:W-:Y:S01]  /*81b0*/  IMAD.MOV.U32 R4, RZ, RZ, R10 ;  /* 0x000000ffff047224 */ /* 0x000fe200078e000a */
[----:B------:R-:W-:-:S02]  /*81c0*/  LOP3.LUT R0, R3, 0x18, R18, 0xf8, !PT ;  /* 0x0000001803007812 */ /* 0x000fc400078ef812 */
[----:B------:R-:W-:Y:S02]  /*81d0*/  SHF.R.U32.HI R3, RZ, 0x3, R3 ;  /* 0x00000003ff037819 */ /* 0x000fe40000011603 */
[----:B------:R-:W-:Y:S01]  /*81e0*/  PRMT R46, R4, 0x5410, R5 ;  /* 0x00005410042e7816 */ /* 0x000fe20000000005 */
[----:B------:R-:W-:Y:S01]  /*81f0*/  IMAD.MOV.U32 R4, RZ, RZ, R15 ;  /* 0x000000ffff047224 */ /* 0x000fe200078e000f */
[----:B------:R-:W-:Y:S01]  /*8200*/  LOP3.LUT R0, R0, R3, RZ, 0x3c, !PT ;  /* 0x0000000300007212 */ /* 0x000fe200078e3cff */
[----:B------:R-:W-:Y:S01]  /*8210*/  IMAD.MOV.U32 R3, RZ, RZ, R9 ;  /* 0x000000ffff037224 */ /* 0x000fe200078e0009 */
[----:B------:R-:W-:Y:S01]  /*8220*/  PRMT R47, R6, 0x7610, R47 ;  /* 0x00007610062f7816 */ /* 0x000fe2000000002f */
[----:B------:R-:W-:Y:S01]  /*8230*/  IMAD.MOV.U32 R5, RZ, RZ, R12 ;  /* 0x000000ffff057224 */ /* 0x000fe200078e000c */
[----:B------:R-:W-:Y:S02]  /*8240*/  LOP3.LUT P2, RZ, R33, 0x4, RZ, 0xc0, !PT ;  /* 0x0000000421ff7812 */ /* 0x000fe4000784c0ff */
[----:B------:R-:W-:-:S02]  /*8250*/  PRMT R45, R45, 0x5410, R3 ;  /* 0x000054102d2d7816 */ /* 0x000fc40000000003 */
[----:B------:R-:W-:Y:S02]  /*8260*/  PRMT R47, R47, 0x5410, R4 ;  /* 0x000054102f2f7816 */ /* 0x000fe40000000004 */
[----:B------:R-:W-:Y:S01]  /*8270*/  PRMT R48, R5, 0x7610, R48 ;  /* 0x0000761005307816 */ /* 0x000fe20000000030 */
[----:B------:R-:W-:Y:S01]  /*8280*/  IMAD.MOV.U32 R5, RZ, RZ, R13 ;  /* 0x000000ffff057224 */ /* 0x000fe200078e000d */
[----:B------:R-:W-:Y:S01]  /*8290*/  ISETP.GE.AND P1, PT, R208, R31, PT ;  /* 0x0000001fd000720c */ /* 0x000fe20003f26270 */
[----:B----4-:R-:W-:-:S04]  /*82a0*/  IMAD R0, R7, 0x200, R0 ;  /* 0x0000020007007824 */ /* 0x010fc800078e0200 */
[----:B------:R-:W-:-:S04]  /*82b0*/  IMAD R3, R0, 0x2, R23 ;  /* 0x0000000200037824 */ /* 0x000fc800078e0217 */
[C---:B------:R-:W-:Y:S02]  /*82c0*/  VIADD R4, R3.reuse, 0x18400 ;  /* 0x0001840003047836 */ /* 0x040fe40000000000 */
[----:B------:R-:W-:Y:S01]  /*82d0*/  VIADD R0, R3, 0x18440 ;  /* 0x0001844003007836 */ /* 0x000fe20000000000 */
[----:B0-----:R-:W-:Y:S06]  /*82e0*/  @!P0 BRA `(.L_x_2936) ;  /* 0x000001bc00ec8947 */ /* 0x001fec0003800000 */
.L_x_3249:
[----:B------:R-:W-:Y:S05]  /*82f0*/  BSYNC B1 ;  /* 0x0000000000017941 */ /* 0x000fea0003800000 */
.L_x_2935:
[----:B------:R-:W-:Y:S01]  /*8300*/  BSSY B1, `(.L_x_2937) ;  /* 0x000005f000017945 */ /* 0x000fe20003800000 */
[----:B------:R-:W-:Y:S01]  /*8310*/  PRMT R48, R48, 0x5410, R5 ;  /* 0x0000541030307816 */ /* 0x000fe20000000005 */
[----:B------:R-:W-:Y:S02]  /*8320*/  @P2 VIADD R0, R4, 0xffffffc0 ;  /* 0xffffffc004002836 */ /* 0x000fe40000000000 */
[----:B------:R-:W-:Y:S05]  /*8330*/  @P1 BRA `(.L_x_2938) ;  /* 0x00000004006c1947 */ /* 0x000fea0003800000 */
[----:B------:R-:W2:Y:S01]  /*8340*/  LDC R5, c[0x0][0x3f4] ;  /* 0x0000fd00ff057b82 */ /* 0x000ea20000000800 */
[----:B------:R-:W-:Y:S01]  /*8350*/  BSSY B2, `(.L_x_2939) ;  /* 0x000002e000027945 */ /* 0x000fe20003800000 */
[-C--:B--2---:R-:W-:Y:S02]  /*8360*/  ISETP.GE.AND P0, PT, R204, R5.reuse, PT ;  /* 0x00000005cc00720c */ /* 0x084fe40003f06270 */
[----:B------:R-:W-:-:S11]  /*8370*/  ISETP.GE.AND P1, PT, R214, R5, PT ;  /* 0x00000005d600720c */ /* 0x000fd60003f26270 */
[----:B------:R-:W-:Y:S05]  /*8380*/  @P0 BRA `(.L_x_2940) ;  /* 0x0000000000a80947 */ /* 0x000fea0003800000 */
[----:B------:R-:W2:Y:S01]  /*8390*/  LDS.128 R4, [R3+0x18400] ;  /* 0x0184000003047984 */ /* 0x000ea20000000c00 */
[----:B------:R-:W-:Y:S01]  /*83a0*/  SHF.R.U32.HI R33, RZ, 0x10, R29 ;  /* 0x00000010ff217819 */ /* 0x000fe2000001161d */
[--C-:B0-----:R-:W-:Y:S01]  /*83b0*/  HADD2.F32 R34, -RZ, R38.reuse.H0_H0 ;  /* 0x20000026ff227230 */ /* 0x101fe20000004100 */
[----:B------:R-:W-:Y:S01]  /*83c0*/  SHF.R.U32.HI R35, RZ, 0x10, R27 ;  /* 0x00000010ff237819 */ /* 0x000fe2000001161b */
[----:B-1----:R-:W-:Y:S01]  /*83d0*/  HADD2.F32 R30, -RZ, R38.H1_H1 ;  /* 0x30000026ff1e7230 */ /* 0x002fe20000004100 */
[----:B------:R-:W-:Y:S01]  /*83e0*/  SHF.R.U64 R41, R28, 0x10, R29 ;  /* 0x000000101c297819 */ /* 0x000fe2000000121d */
[----:B------:R-:W-:Y:S01]  /*83f0*/  HADD2.F32 R33, -RZ, R33.H0_H0 ;  /* 0x20000021ff217230 */ /* 0x000fe20000004100 */
[----:B------:R-:W-:Y:S01]  /*8400*/  SHF.R.U64 R39, R26, 0x10, R27 ;  /* 0x000000101a277819 */ /* 0x000fe2000000121b */
[----:B------:R-:W-:Y:S02]  /*8410*/  HADD2.F32 R35, -RZ, R35.H0_H0 ;  /* 0x20000023ff237230 */ /* 0x000fe40000004100 */
[----:B--2---:R-:W-:-:S02]  /*8420*/  HADD2.F32 R28, -RZ, R7.H0_H0 ;  /* 0x20000007ff1c7230 */ /* 0x004fc40000004100 */
[----:B------:R-:W-:Y:S02]  /*8430*/  HADD2.F32 R29, -RZ, R7.H1_H1 ;  /* 0x30000007ff1d7230 */ /* 0x000fe40000004100 */
[--C-:B------:R-:W-:Y:S02]  /*8440*/  HADD2.F32 R7, -RZ, R4.reuse.H0_H0 ;  /* 0x20000004ff077230 */ /* 0x100fe40000004100 */
[----:B------:R-:W-:Y:S02]  /*8450*/  HADD2.F32 R4, -RZ, R4.H1_H1 ;  /* 0x30000004ff047230 */ /* 0x000fe40000004100 */
[C---:B------:R-:W-:Y:S01]  /*8460*/  FMUL.FTZ R38, R29.reuse, R33 ;  /* 0x000000211d267220 */ /* 0x040fe20000410000 */
[-C--:B------:R-:W-:Y:S01]  /*8470*/  FMUL.FTZ R37, R29, R35.reuse ;  /* 0x000000231d257220 */ /* 0x080fe20000410000 */
[--C-:B------:R-:W-:Y:S02]  /*8480*/  HADD2.F32 R26, -RZ, R6.reuse.H0_H0 ;  /* 0x20000006ff1a7230 */ /* 0x100fe40000004100 */
[----:B------:R-:W-:Y:S01]  /*8490*/  FMUL.FTZ R36, R4, R34 ;  /* 0x0000002204247220 */ /* 0x000fe20000410000 */
[----:B------:R-:W-:Y:S01]  /*84a0*/  FFMA.FTZ R40, R28, R35, R38 ;  /* 0x000000231c287223 */ /* 0x000fe20000010026 */
[----:B------:R-:W-:-:S02]  /*84b0*/  HADD2.F32 R27, -RZ, R6.H1_H1 ;  /* 0x30000006ff1b7230 */ /* 0x000fc40000004100 */
[-C--:B------:R-:W-:Y:S01]  /*84c0*/  FMUL.FTZ R38, R4, R30.reuse ;  /* 0x0000001e04267220 */ /* 0x080fe20000410000 */
[C---:B------:R-:W-:Y:S01]  /*84d0*/  FFMA.FTZ R36, R7.reuse, R30, -R36 ;  /* 0x0000001e07247223 */ /* 0x040fe20000010824 */
[--C-:B------:R-:W-:Y:S02]  /*84e0*/  HADD2.F32 R6, -RZ, R5.reuse.H0_H0 ;  /* 0x20000005ff067230 */ /* 0x100fe40000004100 */
[----:B------:R-:W-:Y:S01]  /*84f0*/  FFMA.FTZ R37, R28, R33, -R37 ;  /* 0x000000211c257223 */ /* 0x000fe20000010825 */
[----:B------:R-:W-:Y:S02]  /*8500*/  HADD2.F32 R30, -RZ, R42.H0_H0 ;  /* 0x2000002aff1e7230 */ /* 0x000fe40000004100 */
[----:B------:R-:W-:Y:S01]  /*8510*/  FFMA.FTZ R33, R7, R34, R38 ;  /* 0x0000002207217223 */ /* 0x000fe20000010026 */
[----:B------:R-:W-:Y:S02]  /*8520*/  HADD2.F32 R5, -RZ, R5.H1_H1 ;  /* 0x30000005ff057230 */ /* 0x000fe40000004100 */
[----:B------:R-:W-:-:S02]  /*8530*/  HADD2.F32 R28, -RZ, R43.H1_H1 ;  /* 0x3000002bff1c7230 */ /* 0x000fc40000004100 */
[C---:B------:R-:W-:Y:S01]  /*8540*/  FMUL.FTZ R35, R27.reuse, R30 ;  /* 0x0000001e1b237220 */ /* 0x040fe20000410000 */
[----:B------:R-:W-:Y:S02]  /*8550*/  HADD2.F32 R29, -RZ, R39.H0_H0 ;  /* 0x20000027ff1d7230 */ /* 0x000fe40000004100 */
[----:B------:R-:W-:Y:S02]  /*8560*/  HADD2.F32 R4, -RZ, R41.H0_H0 ;  /* 0x20000029ff047230 */ /* 0x000fe40000004100 */
[-C--:B------:R-:W-:Y:S01]  /*8570*/  FMUL.FTZ R27, R27, R28.reuse ;  /* 0x0000001c1b1b7220 */ /* 0x080fe20000410000 */
[C---:B------:R-:W-:Y:S01]  /*8580*/  FFMA.FTZ R35, R26.reuse, R28, -R35 ;  /* 0x0000001c1a237223 */ /* 0x040fe20000010823 */
[C---:B------:R-:W-:Y:S01]  /*8590*/  FMUL.FTZ R7, R5.reuse, R29 ;  /* 0x0000001d05077220 */ /* 0x040fe20000410000 */
[----:B------:R-:W-:Y:S01]  /*85a0*/  FMUL.FTZ R34, R5, R4 ;  /* 0x0000000405227220 */ /* 0x000fe20000410000 */
[----:B------:R-:W-:Y:S02]  /*85b0*/  FFMA.FTZ R26, R26, R30, R27 ;  /* 0x0000001e1a1a7223 */ /* 0x000fe4000001001b */
[----:B------:R-:W-:Y:S01]  /*85c0*/  FFMA.FTZ R5, R6, R4, -R7 ;  /* 0x0000000406057223 */ /* 0x000fe20000010807 */
[----:B------:R-:W-:Y:S01]  /*85d0*/  F2FP.F16.F32.PACK_AB R7, R40, R37 ;  /* 0x000000252807723e */ /* 0x000fe200000000ff */
[----:B------:R-:W-:Y:S01]  /*85e0*/  FFMA.FTZ R34, R6, R29, R34 ;  /* 0x0000001d06227223 */ /* 0x000fe20000010022 */
[----:B------:R-:W-:-:S02]  /*85f0*/  F2FP.F16.F32.PACK_AB R4, R33, R36 ;  /* 0x000000242104723e */ /* 0x000fc400000000ff */
[----:B------:R-:W-:Y:S02]  /*8600*/  F2FP.F16.F32.PACK_AB R6, R26, R35 ;  /* 0x000000231a06723e */ /* 0x000fe400000000ff */
[----:B------:R-:W-:-:S05]  /*8610*/  F2FP.F16.F32.PACK_AB R5, R34, R5 ;  /* 0x000000052205723e */ /* 0x000fca00000000ff */
[----:B------:R2:W-:Y:S02]  /*8620*/  STS.128 [R3+0x18400], R4 ;  /* 0x0184000403007388 */ /* 0x0005e40000000c00 */
.L_x_2940:
[----:B------:R-:W-:Y:S05]  /*8630*/  BSYNC B2 ;  /* 0x0000000000027941 */ /* 0x000fea0003800000 */
.L_x_2939:
[----:B------:R-:W-:Y:S05]  /*8640*/  @P1 BRA `(.L_x_2938) ;  /* 0x0000000000a81947 */ /* 0x000fea0003800000 */
[----:B--2---:R-:W2:Y:S01]  /*8650*/  LDS.128 R4, [R0] ;  /* 0x0000000000047984 */ /* 0x004ea20000000c00 */
[----:B------:R-:W-:Y:S01]  /*8660*/  SHF.R.U32.HI R27, RZ, 0x10, R21 ;  /* 0x00000010ff1b7819 */ /* 0x000fe20000011615 */
[----:B------:R-:W-:Y:S01]  /*8670*/  HADD2.F32 R28, -RZ, R42.H1_H1 ;  /* 0x3000002aff1c7230 */ /* 0x000fe20000004100 */
[--C-:B------:R-:W-:Y:S01]  /*8680*/  SHF.R.U32.HI R29, RZ, 0x10, R25.reuse ;  /* 0x00000010ff1d7819 */ /* 0x100fe20000011619 */
[----:B------:R-:W-:Y:S01]  /*8690*/  HADD2.F32 R26, -RZ, R44.H0_H0 ;  /* 0x2000002cff1a7230 */ /* 0x000fe20000004100 */
        /* <DEDUP_REMOVED lines=8> */
[C---:B0-----:R-:W-:Y:S01]  /*8720*/  FMUL.FTZ R34, R25.reuse, R27 ;  /* 0x0000001b19227220 */ /* 0x041fe20000410000 */
[-C--:B------:R-:W-:Y:S01]  /*8730*/  FMUL.FTZ R33, R25, R29.reuse ;  /* 0x0000001d19217220 */ /* 0x080fe20000410000 */
[--C-:B------:R-:W-:Y:S02]  /*8740*/  HADD2.F32 R20, -RZ, R6.reuse.H0_H0 ;  /* 0x20000006ff147230 */ /* 0x100fe40000004100 */
[----:B-1----:R-:W-:Y:S01]  /*8750*/  FMUL.FTZ R30, R4, R28 ;  /* 0x0000001c041e7220 */ /* 0x002fe20000410000 */
[----:B------:R-:W-:Y:S01]  /*8760*/  FFMA.FTZ R36, R24, R29, R34 ;  /* 0x0000001d18247223 */ /* 0x000fe20000010022 */
[----:B------:R-:W-:-:S02]  /*8770*/  HADD2.F32 R21, -RZ, R6.H1_H1 ;  /* 0x30000006ff157230 */ /* 0x000fc40000004100 */
[-C--:B------:R-:W-:Y:S01]  /*8780*/  FMUL.FTZ R34, R4, R26.reuse ;  /* 0x0000001a04227220 */ /* 0x080fe20000410000 */
[C---:B------:R-:W-:Y:S01]  /*8790*/  FFMA.FTZ R30, R7.reuse, R26, -R30 ;  /* 0x0000001a071e7223 */ /* 0x040fe2000001081e */
[----:B------:R-:W-:Y:S02]  /*87a0*/  HADD2.F32 R6, -RZ, R5.H0_H0 ;  /* 0x20000005ff067230 */ /* 0x000fe40000004100 */
        /* <DEDUP_REMOVED lines=19> */
[----:B------:R3:W-:Y:S02]  /*88e0*/  STS.128 [R0], R4 ;  /* 0x0000000400007388 */ /* 0x0007e40000000c00 */
.L_x_2938:
[----:B------:R-:W-:Y:S05]  /*88f0*/  BSYNC B1 ;  /* 0x0000000000017941 */ /* 0x000fea0003800000 */
.L_x_2937:
[----:B--23--:R-:W-:-:S05]  /*8900*/  VIADD R4, R208, 0x40 ;  /* 0x00000040d0047836 */ /* 0x00cfca0000000000 */
[----:B------:R-:W-:-:S13]  /*8910*/  ISETP.GE.AND P0, PT, R4, R31, PT ;  /* 0x0000001f0400720c */ /* 0x000fda0003f06270 */
        /* <DEDUP_REMOVED lines=8> */
[----:B------:R-:W-:Y:S01]  /*89a0*/  HADD2.F32 R24, -RZ, R45.H0_H0 ;  /* 0x2000002dff187230 */ /* 0x000fe20000004100 */
[----:B------:R-:W-:Y:S01]  /*89b0*/  SHF.R.U32.HI R25, RZ, 0x10, R9 ;  /* 0x00000010ff197819 */ /* 0x000fe20000011609 */
        /* <DEDUP_REMOVED lines=13> */
[----:B-1----:R-:W-:Y:S01]  /*8a90*/  FFMA.FTZ R30, R14, R25, R28 ;  /* 0x000000190e1e7223 */ /* 0x002fe2000001001c */
[----:B------:R-:W-:-:S02]  /*8aa0*/  HADD2.F32 R9, -RZ, R6.H1_H1 ;  /* 0x30000006ff097230 */ /* 0x000fc40000004100 */
[-C--:B------:R-:W-:Y:S01]  /*8ab0*/  FMUL.FTZ R28, R4, R20.reuse ;  /* 0x00000014041c7220 */ /* 0x080fe20000410000 */
[C---:B------:R-:W-:Y:S01]  /*8ac0*/  FFMA.FTZ R26, R7.reuse, R20, -R26 ;  /* 0x00000014071a7223 */ /* 0x040fe2000001081a */
[----:B------:R-:W-:Y:S02]  /*8ad0*/  HADD2.F32 R6, -RZ, R5.H0_H0 ;  /* 0x20000005ff067230 */ /* 0x000fe40000004100 */
[----:B------:R-:W-:Y:S01]  /*8ae0*/  FFMA.FTZ R27, R14, R21, -R27 ;  /* 0x000000150e1b7223 */ /* 0x000fe2000001081b */
[----:B------:R-:W-:Y:S02]  /*8af0*/  HADD2.F32 R20, -RZ, R45.H1_H1 ;  /* 0x3000002dff147230 */ /* 0x000fe40000004100 */
        /* <DEDUP_REMOVED lines=18> */
.L_x_2943:
[----:B------:R-:W-:Y:S05]  /*8c20*/  BSYNC B1 ;  /* 0x0000000000017941 */ /* 0x000fea0003800000 */
.L_x_2942:
[----:B------:R-:W-:Y:S05]  /*8c30*/  @P1 BRA `(.L_x_2941) ;  /* 0x0000001400ac1947 */ /* 0x000fea0003800000 */
[----:B--2---:R-:W2:Y:S01]  /*8c40*/  LDS.128 R4, [R0+0x2000] ;  /* 0x0020000000047984 */ /* 0x004ea20000000c00 */
[--C-:B------:R-:W-:Y:S02]  /*8c50*/  SHF.R.U64 R25, R12, 0x10, R13.reuse ;  /* 0x000000100c197819 */ /* 0x100fe4000000120d */
[----:B------:R-:W-:Y:S01]  /*8c60*/  SHF.R.U32.HI R12, RZ, 0x10, R13 ;  /* 0x00000010ff0c7819 */ /* 0x000fe2000001160d */
[----:B------:R-:W-:Y:S01]  /*8c70*/  HADD2.F32 R13, -RZ, R46.H0_H0 ;  /* 0x2000002eff0d7230 */ /* 0x000fe20000004100 */
[--C-:B------:R-:W-:Y:S02]  /*8c80*/  SHF.R.U32.HI R14, RZ, 0x10, R11.reuse ;  /* 0x00000010ff0e7819 */ /* 0x100fe4000001160b */
[----:B------:R-:W-:Y:S01]  /*8c90*/  SHF.R.U64 R24, R10, 0x10, R11 ;  /* 0x000000100a187819 */ /* 0x000fe2000000120b */
[----:B------:R-:W-:Y:S02]  /*8ca0*/  HADD2.F32 R12, -RZ, R12.H0_H0 ;  /* 0x2000000cff0c7230 */ /* 0x000fe40000004100 */
[----:B------:R-:W-:-:S02]  /*8cb0*/  HADD2.F32 R14, -RZ, R14.H0_H0 ;  /* 0x2000000eff0e7230 */ /* 0x000fc40000004100 */
[----:B------:R-:W-:Y:S02]  /*8cc0*/  HADD2.F32 R11, -RZ, R48.H0_H0 ;  /* 0x20000030ff0b7230 */ /* 0x000fe40000004100 */
[--C-:B--2---:R-:W-:Y:S02]  /*8cd0*/  HADD2.F32 R10, -RZ, R7.reuse.H1_H1 ;  /* 0x30000007ff0a7230 */ /* 0x104fe40000004100 */
[--C-:B------:R-:W-:Y:S02]  /*8ce0*/  HADD2.F32 R3, -RZ, R4.reuse.H0_H0 ;  /* 0x20000004ff037230 */ /* 0x100fe40000004100 */
[----:B------:R-:W-:Y:S02]  /*8cf0*/  HADD2.F32 R4, -RZ, R4.H1_H1 ;  /* 0x30000004ff047230 */ /* 0x000fe40000004100 */
[C---:B------:R-:W-:Y:S01]  /*8d00*/  FMUL.FTZ R20, R10.reuse, R14 ;  /* 0x0000000e0a147220 */ /* 0x040fe20000410000 */
[----:B------:R-:W-:Y:S02]  /*8d10*/  HADD2.F32 R9, -RZ, R7.H0_H0 ;  /* 0x20000007ff097230 */ /* 0x000fe40000004100 */
[----:B------:R-:W-:Y:S01]  /*8d20*/  FMUL.FTZ R15, R10, R12 ;  /* 0x0000000c0a0f7220 */ /* 0x000fe20000410000 */
[----:B------:R-:W-:-:S02]  /*8d30*/  HADD2.F32 R7, -RZ, R6.H0_H0 ;  /* 0x20000006ff077230 */ /* 0x000fc40000004100 */
[C---:B------:R-:W-:Y:S01]  /*8d40*/  FMUL.FTZ R10, R4.reuse, R13 ;  /* 0x0000000d040a7220 */ /* 0x040fe20000410000 */
[----:B------:R-:W-:Y:S02]  /*8d50*/  HADD2.F32 R8, -RZ, R6.H1_H1 ;  /* 0x30000006ff087230 */ /* 0x000fe40000004100 */
[C---:B------:R-:W-:Y:S01]  /*8d60*/  FFMA.FTZ R20, R9.reuse, R12, -R20 ;  /* 0x0000000c09147223 */ /* 0x040fe20000010814 */
[----:B------:R-:W-:Y:S01]  /*8d70*/  FFMA.FTZ R21, R9, R14, R15 ;  /* 0x0000000e09157223 */ /* 0x000fe2000001000f */
[-C--:B------:R-:W-:Y:S01]  /*8d80*/  FMUL.FTZ R14, R4, R11.reuse ;  /* 0x0000000b040e7220 */ /* 0x080fe20000410000 */
[C---:B------:R-:W-:Y:S01]  /*8d90*/  FFMA.FTZ R12, R3.reuse, R11, -R10 ;  /* 0x0000000b030c7223 */ /* 0x040fe2000001080a */
[--C-:B------:R-:W-:Y:S02]  /*8da0*/  HADD2.F32 R6, -RZ, R5.reuse.H0_H0 ;  /* 0x20000005ff067230 */ /* 0x100fe40000004100 */
[----:B------:R-:W-:Y:S02]  /*8db0*/  HADD2.F32 R11, -RZ, R46.H1_H1 ;  /* 0x3000002eff0b7230 */ /* 0x000fe40000004100 */
[----:B------:R-:W-:Y:S01]  /*8dc0*/  FFMA.FTZ R3, R3, R13, R14 ;  /* 0x0000000d03037223 */ /* 0x000fe2000001000e */
[----:B------:R-:W-:-:S02]  /*8dd0*/  HADD2.F32 R5, -RZ, R5.H1_H1 ;  /* 0x30000005ff057230 */ /* 0x000fc40000004100 */
[----:B------:R-:W-:Y:S02]  /*8de0*/  HADD2.F32 R9, -RZ, R48.H1_H1 ;  /* 0x30000030ff097230 */ /* 0x000fe40000004100 */
[C---:B------:R-:W-:Y:S01]  /*8df0*/  FMUL.FTZ R14, R8.reuse, R11 ;  /* 0x0000000b080e7220 */ /* 0x040fe20000410000 */
[----:B------:R-:W-:Y:S02]  /*8e00*/  HADD2.F32 R10, -RZ, R24.H0_H0 ;  /* 0x20000018ff0a7230 */ /* 0x000fe40000004100 */
[----:B------:R-:W-:Y:S02]  /*8e10*/  HADD2.F32 R4, -RZ, R25.H0_H0 ;  /* 0x20000019ff047230 */ /* 0x000fe40000004100 */
[-C--:B------:R-:W-:Y:S01]  /*8e20*/  FMUL.FTZ R8, R8, R9.reuse ;  /* 0x0000000908087220 */ /* 0x080fe20000410000 */
[----:B------:R-:W-:Y:S01]  /*8e30*/  FFMA.FTZ R14, R7, R9, -R14 ;  /* 0x00000009070e7223 */ /* 0x000fe2000001080e */
[C---:B------:R-:W-:Y:S01]  /*8e40*/  FMUL.FTZ R13, R5.reuse, R10 ;  /* 0x0000000a050d7220 */ /* 0x040fe20000410000 */
[----:B------:R-:W-:Y:S01]  /*8e50*/  FMUL.FTZ R15, R5, R4 ;  /* 0x00000004050f7220 */ /* 0x000fe20000410000 */
[----:B------:R-:W-:-:S02]  /*8e60*/  FFMA.FTZ R11, R7, R11, R8 ;  /* 0x0000000b070b7223 */ /* 0x000fc40000010008 */
[C---:B------:R-:W-:Y:S01]  /*8e70*/  FFMA.FTZ R5, R6.reuse, R4, -R13 ;  /* 0x0000000406057223 */ /* 0x040fe2000001080d */
[----:B------:R-:W-:Y:S01]  /*8e80*/  F2FP.F16.F32.PACK_AB R7, R21, R20 ;  /* 0x000000141507723e */ /* 0x000fe200000000ff */
[----:B------:R-:W-:Y:S01]  /*8e90*/  FFMA.FTZ R10, R6, R10, R15 ;  /* 0x0000000a060a7223 */ /* 0x000fe2000001000f */
[----:B------:R-:W-:Y:S02]  /*8ea0*/  F2FP.F16.F32.PACK_AB R4, R3, R12 ;  /* 0x0000000c0304723e */ /* 0x000fe400000000ff */
[----:B------:R-:W-:Y:S02]  /*8eb0*/  F2FP.F16.F32.PACK_AB R6, R11, R14 ;  /* 0x0000000e0b06723e */ /* 0x000fe400000000ff */
[----:B------:R-:W-:-:S05]  /*8ec0*/  F2FP.F16.F32.PACK_AB R5, R10, R5 ;  /* 0x000000050a05723e */ /* 0x000fca00000000ff */
[----:B------:R3:W-:Y:S01]  /*8ed0*/  STS.128 [R0+0x2000], R4 ;  /* 0x0020000400007388 */ /* 0x0007e20000000c00 */
[----:B------:R-:W-:Y:S05]  /*8ee0*/  BRA `(.L_x_2941) ;  /* 0x0000001400007947 */ /* 0x000fea0003800000 */
.L_x_2928:
[----:B------:R-:W1:Y:S01]  /*8ef0*/  LDC R6, c[0x0][0x448] ;  /* 0x00011200ff067b82 */ /* 0x000e620000000800 */
[----:B------:R-:W-:Y:S01]  /*8f00*/  IMAD R3, R7, 0x40, R40 ;  /* 0x0000004007037824 */ /* 0x000fe200078e0228 */
[----:B------:R-:W-:Y:S01]  /*8f10*/  ULDC.64 UR4, c[0x0][0x3f8] ;  /* 0x0000fe0000047ab9 */ /* 0x000fe20000000a00 */
[----:B------:R-:W-:Y:S01]  /*8f20*/  ULDC.64 UR6, c[0x0][0x408] ;  /* 0x0001020000067ab9 */ /* 0x000fe20000000a00 */
[----:B------:R-:W-:Y:S02]  /*8f30*/  IMAD.MOV.U32 R27, RZ, RZ, R29 ;  /* 0x000000ffff1b7224 */ /* 0x000fe400078e001d */
        /* <DEDUP_REMOVED lines=23> */
[----:B------:R-:W1:Y:S01]  /*90b0*/  LDC R27, c[0x0][0x3f4] ;  /* 0x0000fd00ff1b7b82 */ /* 0x000e620000000800 */
[----:B------:R-:W2:Y:S01]  /*90c0*/  SHFL.IDX PT, R3, R36, RZ, 0x1c1f ;  /* 0x001c1fff24037589 */ /* 0x000ea200000e0000 */
[----:B------:R-:W-:-:S03]  /*90d0*/  IMAD R25, R207, R6, RZ ;  /* 0x00000006cf197224 */ /* 0x000fc600078e02ff */
[----:B------:R-:W3:Y:S04]  /*90e0*/  SHFL.IDX PT, R0, R26, RZ, 0x1c1f ;  /* 0x001c1fff1a007589 */ /* 0x000ee800000e0000 */
[----:B------:R-:W4:Y:S04]  /*90f0*/  SHFL.IDX PT, R14, R37, RZ, 0x1c1f ;  /* 0x001c1fff250e7589 */ /* 0x000f2800000e0000 */
[----:B------:R-:W5:Y:S01]  /*9100*/  SHFL.IDX PT, R4, R24, RZ, 0x1c1f ;  /* 0x001c1fff18047589 */ /* 0x000f6200000e0000 */
[----:B-1----:R-:W-:-:S04]  /*9110*/  ISETP.GE.AND P0, PT, R18, R27, PT ;  /* 0x0000001b1200720c */ /* 0x002fc80003f06270 */
[----:B------:R-:W-:-:S13]  /*9120*/  ISETP.GE.OR P1, PT, R40, R25, P0 ;  /* 0x000000192800720c */ /* 0x000fda0000726670 */
[C---:B------:R-:W-:Y:S01]  /*9130*/  @!P1 IMAD.SHL.U32 R5, R18.reuse, 0x2, RZ ;  /* 0x0000000212059824 */ /* 0x040fe200078e00ff */
[----:B------:R-:W-:-:S04]  /*9140*/  @!P1 SHF.L.U64.HI R7, R18, 0x1, R19 ;  /* 0x0000000112079819 */ /* 0x000fc80000010213 */
[----:B--2---:R-:W-:-:S05]  /*9150*/  @!P1 IADD3 R8, P2, R3, R5, RZ ;  /* 0x0000000503089210 */ /* 0x004fca0007f5e0ff */
[----:B---3--:R-:W-:-:S06]  /*9160*/  @!P1 IMAD.X R9, R0, 0x1, R7, P2 ;  /* 0x0000000100099824 */ /* 0x008fcc00010e0607 */
[----:B------:R-:W2:Y:S01]  /*9170*/  @!P1 LD.E.128 R8, desc[UR52][R8.64] ;  /* 0x0000003408089980 */ /* 0x000ea2000c101d00 */
[----:B----4-:R-:W-:-:S05]  /*9180*/  @!P1 IADD3 R14, P2, R14, R5, RZ ;  /* 0x000000050e0e9210 */ /* 0x010fca0007f5e0ff */
[----:B-----5:R-:W-:Y:S02]  /*9190*/  @!P1 IMAD.X R5, R4, 0x1, R7, P2 ;  /* 0x0000000104059824 */ /* 0x020fe400010e0607 */
[----:B------:R-:W-:-:S06]  /*91a0*/  @!P1 IMAD.MOV.U32 R4, RZ, RZ, R14 ;  /* 0x000000ffff049224 */ /* 0x000fcc00078e000e */
[----:B------:R-:W3:Y:S01]  /*91b0*/  @!P1 LD.E.128 R4, desc[UR52][R4.64] ;  /* 0x0000003404049980 */ /* 0x000ee2000c101d00 */
[----:B------:R-:W-:Y:S02]  /*91c0*/  CS2R R20, SRZ ;  /* 0x0000000000147805 */ /* 0x000fe4000001ff00 */
[----:B------:R-:W-:Y:S02]  /*91d0*/  CS2R R28, SRZ ;  /* 0x00000000001c7805 */ /* 0x000fe4000001ff00 */
[----:B------:R-:W-:Y:S01]  /*91e0*/  CS2R R30, SRZ ;  /* 0x00000000001e7805 */ /* 0x000fe2000001ff00 */
[----:B------:R-:W1:Y:S01]  /*91f0*/  SHFL.IDX PT, R14, R37, 0x1, 0x1c1f ;  /* 0x003c1f00250e7f89 */ /* 0x000e6200000e0000 */
[----:B------:R-:W-:-:S03]  /*9200*/  CS2R R34, SRZ ;  /* 0x0000000000227805 */ /* 0x000fc6000001ff00 */
[----:B------:R-:W4:Y:S01]  /*9210*/  SHFL.IDX PT, R24, R24, 0x1, 0x1c1f ;  /* 0x003c1f0018187f89 */ /* 0x000f2200000e0000 */
[----:B--2---:R-:W-:Y:S02]  /*9220*/  @!P1 IMAD.MOV.U32 R20, RZ, RZ, R8 ;  /* 0x000000ffff149224 */ /* 0x004fe400078e0008 */
[----:B------:R-:W-:Y:S02]  /*9230*/  @!P1 IMAD.MOV.U32 R21, RZ, RZ, R9 ;  /* 0x000000ffff159224 */ /* 0x000fe400078e0009 */
[----:B------:R-:W-:Y:S02]  /*9240*/  IMAD.MOV.U32 R0, RZ, RZ, R20 ;  /* 0x000000ffff007224 */ /* 0x000fe400078e0014 */
[----:B------:R-:W-:Y:S02]  /*9250*/  @!P1 IMAD.MOV.U32 R28, RZ, RZ, R10 ;  /* 0x000000ffff1c9224 */ /* 0x000fe400078e000a */
[----:B------:R-:W-:Y:S01]  /*9260*/  @!P1 IMAD.MOV.U32 R29, RZ, RZ, R11 ;  /* 0x000000ffff1d9224 */ /* 0x000fe200078e000b */
[----:B------:R-:W-:Y:S01]  /*9270*/  PRMT R53, R53, 0x5410, R0 ;  /* 0x0000541035357816 */ /* 0x000fe20000000000 */
[----:B------:R-:W-:Y:S01]  /*9280*/  IMAD.MOV.U32 R3, RZ, RZ, R21 ;  /* 0x000000ffff037224 */ /* 0x000fe200078e0015 */
[----:B------:R-:W2:Y:S01]  /*9290*/  SHFL.IDX PT, R0, R26, 0x1, 0x1c1f ;  /* 0x003c1f001a007f89 */ /* 0x000ea200000e0000 */
[----:B------:R-:W-:Y:S01]  /*92a0*/  IMAD.MOV.U32 R8, RZ, RZ, R28 ;  /* 0x000000ffff087224 */ /* 0x000fe200078e001c */
[----:B---3--:R-:W-:Y:S01]  /*92b0*/  @!P1 MOV R31, R5 ;  /* 0x00000005001f9202 */ /* 0x008fe20000000f00 */
[----:B------:R-:W-:Y:S01]  /*92c0*/  @!P1 IMAD.MOV.U32 R30, RZ, RZ, R4 ;  /* 0x000000ffff1e9224 */ /* 0x000fe200078e0004 */
[----:B------:R-:W-:Y:S01]  /*92d0*/  PRMT R41, R3, 0x7610, R41 ;  /* 0x0000761003297816 */ /* 0x000fe20000000029 */
[----:B------:R-:W-:Y:S01]  /*92e0*/  IMAD.MOV.U32 R9, RZ, RZ, R29 ;  /* 0x000000ffff097224 */ /* 0x000fe200078e001d */
[----:B------:R3:W0:Y:S01]  /*92f0*/  SHFL.IDX PT, R3, R36, 0x1, 0x1c1f ;  /* 0x003c1f0024037f89 */ /* 0x00062200000e0000 */
[----:B------:R-:W-:Y:S01]  /*9300*/  @!P1 IMAD.MOV.U32 R34, RZ, RZ, R6 ;  /* 0x000000ffff229224 */ /* 0x000fe200078e0006 */
[----:B------:R-:W-:Y:S01]  /*9310*/  PRMT R38, R8, 0x7610, R38 ;  /* 0x0000761008267816 */ /* 0x000fe20000000026 */
[----:B------:R-:W-:-:S02]  /*9320*/  @!P1 IMAD.MOV.U32 R35, RZ, RZ, R7 ;  /* 0x000000ffff239224 */ /* 0x000fc400078e0007 */
[----:B------:R-:W-:Y:S02]  /*9330*/  IMAD.MOV.U32 R4, RZ, RZ, R30 ;  /* 0x000000ffff047224 */ /* 0x000fe400078e001e */
[----:B------:R-:W-:Y:S01]  /*9340*/  IMAD.MOV.U32 R5, RZ, RZ, R31 ;  /* 0x000000ffff057224 */ /* 0x000fe200078e001f */
[----:B---3--:R-:W-:Y:S01]  /*9350*/  PRMT R36, R9, 0x7610, R36 ;  /* 0x0000761009247816 */ /* 0x008fe20000000024 */
[----:B------:R-:W-:Y:S01]  /*9360*/  IMAD.MOV.U32 R6, RZ, RZ, R34 ;  /* 0x000000ffff067224 */ /* 0x000fe200078e0022 */
[----:B------:R-:W-:Y:S01]  /*9370*/  PRMT R38, R38, 0x5410, R4 ;  /* 0x0000541026267816 */ /* 0x000fe20000000004 */
[----:B------:R-:W-:Y:S01]  /*9380*/  IMAD.MOV.U32 R7, RZ, RZ, R35 ;  /* 0x000000ffff077224 */ /* 0x000fe200078e0023 */
[----:B------:R-:W-:Y:S02]  /*9390*/  PRMT R43, R5, 0x7610, R43 ;  /* 0x00007610052b7816 */ /* 0x000fe4000000002b */
[----:B------:R-:W-:Y:S02]  /*93a0*/  CS2R R4, SRZ ;  /* 0x0000000000047805 */ /* 0x000fe4000001ff00 */
[----:B------:R-:W-:-:S02]  /*93b0*/  PRMT R53, R6, 0x7610, R53 ;  /* 0x0000761006357816 */ /* 0x000fc40000000035 */
[----:B-12-4-:R-:W-:-:S07]  /*93c0*/  PRMT R36, R36, 0x5410, R7 ;  /* 0x0000541024247816 */ /* 0x016fce0000000007 */
.L_x_3259:
[----:B------:R-:W2:Y:S01]  /*93d0*/  LDL R7, [R1+0x3c] ;  /* 0x00003c0001077983 */ /* 0x000ea20000100800 */
[----:B------:R-:W-:Y:S01]  /*93e0*/  VIADD R40, R40, 0x40 ;  /* 0x0000004028287836 */ /* 0x000fe20000000000 */
[----:B------:R-:W-:Y:S01]  /*93f0*/  BSSY B1, `(.L_x_2945) ;  /* 0x0000016000017945 */ /* 0x000fe20003800000 */
[----:B------:R-:W-:Y:S02]  /*9400*/  CS2R R8, SRZ ;  /* 0x0000000000087805 */ /* 0x000fe4000001ff00 */
[----:B------:R-:W-:Y:S02]  /*9410*/  CS2R R10, SRZ ;  /* 0x00000000000a7805 */ /* 0x000fe4000001ff00 */
[----:B------:R-:W-:Y:S02]  /*9420*/  ISETP.GE.AND P1, PT, R40, R25, PT ;  /* 0x000000192800720c */ /* 0x000fe40003f26270 */
[----:B--2---:R-:W-:-:S04]  /*9430*/  LEA.HI R6, R7, R7, RZ, 0x1 ;  /* 0x0000000707067211 */ /* 0x004fc800078f08ff */
[----:B------:R-:W-:-:S05]  /*9440*/  LOP3.LUT R6, R6, 0xfffffffe, RZ, 0xc0, !PT ;  /* 0xfffffffe06067812 */ /* 0x000fca00078ec0ff */
[----:B------:R-:W-:Y:S01]  /*9450*/  IMAD.IADD R12, R7, 0x1, -R6 ;  /* 0x00000001070c7824 */ /* 0x000fe200078e0a06 */
[----:B------:R-:W-:-:S04]  /*9460*/  CS2R R6, SRZ ;  /* 0x0000000000067805 */ /* 0x000fc8000001ff00 */
[----:B------:R-:W-:Y:S01]  /*9470*/  SHF.L.U32 R12, R12, 0x1f, RZ ;  /* 0x0000001f0c0c7819 */ /* 0x000fe200000006ff */
[----:B------:R-:W-:Y:S06]  /*9480*/  @P1 BRA `(.L_x_2946) ;  /* 0x0000000000301947 */ /* 0x000fec0003800000 */
[----:B------:R-:W-:Y:S02]  /*9490*/  CS2R R6, SRZ ;  /* 0x0000000000067805 */ /* 0x000fe4000001ff00 */
[----:B------:R-:W-:Y:S02]  /*94a0*/  CS2R R8, SRZ ;  /* 0x0000000000087805 */ /* 0x000fe4000001ff00 */
[----:B------:R-:W-:Y:S01]  /*94b0*/  CS2R R10, SRZ ;  /* 0x00000000000a7805 */ /* 0x000fe2000001ff00 */
[----:B------:R-:W-:Y:S06]  /*94c0*/  @P0 BRA `(.L_x_2946) ;  /* 0x0000000000200947 */ /* 0x000fec0003800000 */
[C---:B------:R-:W-:Y:S01]  /*94d0*/  IMAD.SHL.U32 R4, R18.reuse, 0x2, RZ ;  /* 0x0000000212047824 */ /* 0x040fe200078e00ff */
[----:B------:R-:W-:-:S04]  /*94e0*/  SHF.L.U64.HI R5, R18, 0x1, R19 ;  /* 0x0000000112057819 */ /* 0x000fc80000010213 */
[-C--:B0-----:R-:W-:Y:S02]  /*94f0*/  IADD3 R8, P1, R3, R4.reuse, RZ ;  /* 0x0000000403087210 */ /* 0x081fe40007f3e0ff */
[----:B------:R-:W-:-:S03]  /*9500*/  IADD3 R4, P2, R14, R4, RZ ;  /* 0x000000040e047210 */ /* 0x000fc60007f5e0ff */
[--C-:B------:R-:W-:Y:S02]  /*9510*/  IMAD.X R9, R0, 0x1, R5.reuse, P1 ;  /* 0x0000000100097824 */ /* 0x100fe400008e0605 */
[----:B------:R-:W-:-:S04]  /*9520*/  IMAD.X R5, R24, 0x1, R5, P2 ;  /* 0x0000000118057824 */ /* 0x000fc800010e0605 */
[----:B------:R-:W5:Y:S04]  /*9530*/  LD.E.128 R8, desc[UR52][R8.64] ;  /* 0x0000003408087980 */ /* 0x000f68000c101d00 */
[----:B------:R-:W5:Y:S02]  /*9540*/  LD.E.128 R4, desc[UR52][R4.64] ;  /* 0x0000003404047980 */ /* 0x000f64000c101d00 */
.L_x_2946:
[----:B------:R-:W-:Y:S05]  /*9550*/  BSYNC B1 ;  /* 0x0000000000017941 */ /* 0x000fea0003800000 */
.L_x_2945:
[----:B------:R-:W1:Y:S01]  /*9560*/  SYNCS.PHASECHK.TRANS64.TRYWAIT P1, [R23+URZ+0x22800], R12 ;  /* 0x0228000c170075a7 */ /* 0x000e62000802017f */
[----:B------:R-:W-:Y:S01]  /*9570*/  VIADDMNMX R25, R25, -R228, 0x80, PT ;  /* 0x0000008019197446 */ /* 0x000fe200038009e4 */
[C---:B0-----:R-:W-:Y:S01]  /*9580*/  VIADD R13, R208.reuse, 0x40 ;  /* 0x00000040d00d7836 */ /* 0x041fe20000000000 */
[----:B------:R-:W-:Y:S01]  /*9590*/  BSSY B1, `(.L_x_2947) ;  /* 0x000000e000017945 */ /* 0x000fe20003800000 */
[----:B-----5:R-:W-:Y:S01]  /*95a0*/  IMAD.MOV.U32 R0, RZ, RZ, R4 ;  /* 0x000000ffff007224 */ /* 0x020fe200078e0004 */
[-C--:B------:R-:W-:Y:S01]  /*95b0*/  ISETP.GE.OR P2, PT, R208, R25.reuse, P0 ;  /* 0x00000019d000720c */ /* 0x080fe20000746670 */
[----:B------:R-:W-:Y:S01]  /*95c0*/  IMAD.MOV.U32 R3, RZ, RZ, R5 ;  /* 0x000000ffff037224 */ /* 0x000fe200078e0005 */
[----:B------:R-:W-:Y:S01]  /*95d0*/  ISETP.GE.OR P0, PT, R13, R25, P0 ;  /* 0x000000190d00720c */ /* 0x000fe20000706670 */
[----:B------:R-:W-:Y:S02]  /*95e0*/  IMAD.MOV.U32 R13, RZ, RZ, R8 ;  /* 0x000000ffff0d7224 */ /* 0x000fe400078e0008 */
[----:B------:R-:W-:Y:S01]  /*95f0*/  IMAD.MOV.U32 R14, RZ, RZ, R9 ;  /* 0x000000ffff0e7224 */ /* 0x000fe200078e0009 */
[----:B------:R-:W-:Y:S01]  /*9600*/  PRMT R54, R0, 0x5410, R3 ;  /* 0x0000541000367816 */ /* 0x000fe20000000003 */
[----:B------:R-:W-:-:S02]  /*9610*/  IMAD.MOV.U32 R0, RZ, RZ, R6 ;  /* 0x000000ffff007224 */ /* 0x000fc400078e0006 */
[----:B------:R-:W-:Y:S01]  /*9620*/  IMAD.MOV.U32 R3, RZ, RZ, R7 ;  /* 0x000000ffff037224 */ /* 0x000fe200078e0007 */
[----:B------:R-:W-:Y:S01]  /*9630*/  PRMT R56, R13, 0x5410, R14 ;  /* 0x000054100d387816 */ /* 0x000fe2000000000e */
[----:B------:R-:W-:-:S03]  /*9640*/  IMAD.IADD R37, R18, 0x1, R27 ;  /* 0x0000000112257824 */ /* 0x000fc600078e021b */
[----:B------:R-:W-:Y:S01]  /*9650*/  PRMT R55, R0, 0x5410, R3 ;  /* 0x0000541000377816 */ /* 0x000fe20000000003 */
[----:B-1----:R-:W-:Y:S06]  /*9660*/  @!P1 BRA `(.L_x_2948) ;  /* 0x000001b0008c9947 */ /* 0x002fec0003800000 */
.L_x_3260:
[----:B------:R-:W-:Y:S05]  /*9670*/  BSYNC B1 ;  /* 0x0000000000017941 */ /* 0x000fea0003800000 */
.L_x_2947:
[----:B------:R-:W-:Y:S01]  /*9680*/  BSSY B1, `(.L_x_2949) ;  /* 0x0000064000017945 */ /* 0x000fe20003800000 */
[----:B------:R-:W-:Y:S01]  /*9690*/  IMAD.MOV.U32 R0, RZ, RZ, R10 ;  /* 0x000000ffff007224 */ /* 0x000fe200078e000a */
[----:B------:R-:W-:Y:S01]  /*96a0*/  LOP3.LUT R37, R37, 0x38, RZ, 0xc0, !PT ;  /* 0x0000003825257812 */ /* 0x000fe200078ec0ff */
[----:B------:R-:W-:Y:S01]  /*96b0*/  IMAD.MOV.U32 R3, RZ, RZ, R11 ;  /* 0x000000ffff037224 */ /* 0x000fe200078e000b */
[----:B------:R-:W-:Y:S06]  /*96c0*/  @P2 BRA `(.L_x_2950) ;  /* 0x00000004007c2947 */ /* 0x000fec0003800000 */
[----:B------:R-:W2:Y:S01]  /*96d0*/  LDL R25, [R1+0x28] ;  /* 0x0000280001197983 */ /* 0x000ea20000100800 */
[----:B------:R-:W-:Y:S01]  /*96e0*/  IMAD.SHL.U32 R33, R33, 0x40, RZ ;  /* 0x0000004021217824 */ /* 0x000fe200078e00ff */
[----:B------:R-:W-:Y:S01]  /*96f0*/  SHF.R.U64 R49, R30, 0x10, R31 ;  /* 0x000000101e317819 */ /* 0x000fe2000000121f */
[----:B------:R-:W-:Y:S01]  /*9700*/  HADD2.F32 R43, -RZ, R43.H0_H0 ;  /* 0x2000002bff2b7230 */ /* 0x000fe20000004100 */
[--C-:B------:R-:W-:Y:S01]  /*9710*/  SHF.R.U64 R52, R20, 0x10, R21.reuse ;  /* 0x0000001014347819 */ /* 0x100fe20000001215 */
[----:B------:R-:W-:Y:S01]  /*9720*/  HADD2.F32 R41, -RZ, R41.H0_H0 ;  /* 0x20000029ff297230 */ /* 0x000fe20000004100 */
[----:B------:R-:W-:Y:S02]  /*9730*/  LOP3.LUT R24, R33, 0x1c0, RZ, 0xc0, !PT ;  /* 0x000001c021187812 */ /* 0x000fe400078ec0ff */
[----:B------:R-:W-:Y:S02]  /*9740*/  SHF.R.U32.HI R44, RZ, 0x10, R21 ;  /* 0x00000010ff2c7819 */ /* 0x000fe40000011615 */
[----:B------:R-:W-:-:S02]  /*9750*/  SHF.R.U32.HI R13, RZ, 0x3, R24 ;  /* 0x00000003ff0d7819 */ /* 0x000fc40000011618 */
[----:B0-----:R-:W-:Y:S02]  /*9760*/  LOP3.LUT R12, R24, 0x38, R18, 0xf8, !PT ;  /* 0x00000038180c7812 */ /* 0x001fe400078ef812 */
[----:B------:R-:W-:Y:S02]  /*9770*/  LOP3.LUT R24, R13, R37, R24, 0x1e, !PT ;  /* 0x000000250d187212 */ /* 0x000fe400078e1e18 */
[----:B------:R-:W-:Y:S02]  /*9780*/  LOP3.LUT R12, R12, R13, RZ, 0x3c, !PT ;  /* 0x0000000d0c0c7212 */ /* 0x000fe400078e3cff */
[----:B------:R-:W-:Y:S02]  /*9790*/  SHF.R.U32.HI R40, RZ, 0x10, R31 ;  /* 0x00000010ff287819 */ /* 0x000fe4000001161f */
[--C-:B------:R-:W-:Y:S02]  /*97a0*/  SHF.R.U64 R48, R34, 0x10, R35.reuse ;  /* 0x0000001022307819 */ /* 0x100fe40000001223 */
[----:B------:R-:W-:Y:S01]  /*97b0*/  SHF.R.U32.HI R46, RZ, 0x10, R35 ;  /* 0x00000010ff2e7819 */ /* 0x000fe20000011623 */
[----:B------:R-:W-:Y:S01]  /*97c0*/  HADD2.F32 R40, -RZ, R40.H0_H0 ;  /* 0x20000028ff287230 */ /* 0x000fe20000004100 */
[----:B------:R-:W-:-:S02]  /*97d0*/  SHF.R.U64 R51, R28, 0x10, R29 ;  /* 0x000000101c337819 */ /* 0x000fc4000000121d */
[----:B------:R-:W-:Y:S01]  /*97e0*/  SHF.R.U32.HI R50, RZ, 0x10, R29 ;  /* 0x00000010ff327819 */ /* 0x000fe2000001161d */
[C---:B--2---:R-:W-:Y:S02]  /*97f0*/  IMAD R24, R25.reuse, 0x200, R24 ;  /* 0x0000020019187824 */ /* 0x044fe400078e0218 */
[----:B------:R-:W-:Y:S02]  /*9800*/  IMAD R12, R25, 0x200, R12 ;  /* 0x00000200190c7824 */ /* 0x000fe400078e020c */
[--C-:B------:R-:W-:Y:S02]  /*9810*/  IMAD R39, R24, 0x2, R23.reuse ;  /* 0x0000000218277824 */ /* 0x100fe400078e0217 */
[----:B------:R-:W-:-:S03]  /*9820*/  IMAD R33, R12, 0x2, R23 ;  /* 0x000000020c217824 */ /* 0x000fc600078e0217 */
[----:B------:R-:W0:Y:S04]  /*9830*/  LDS.128 R24, [R39+0x18400] ;  /* 0x0184000027187984 */ /* 0x000e280000000c00 */
[----:B------:R-:W1:Y:S01]  /*9840*/  LDS.128 R12, [R33+0x18400] ;  /* 0x01840000210c7984 */ /* 0x000e620000000c00 */
[--C-:B0-----:R-:W-:Y:S02]  /*9850*/  HADD2.F32 R30, -RZ, R25.reuse.H0_H0 ;  /* 0x20000019ff1e7230 */ /* 0x101fe40000004100 */
[----:B------:R-:W-:Y:S02]  /*9860*/  HADD2.F32 R31, -RZ, R25.H1_H1 ;  /* 0x30000019ff1f7230 */ /* 0x000fe40000004100 */
[----:B-1----:R-:W-:Y:S02]  /*9870*/  HADD2.F32 R20, -RZ, R13.H0_H0 ;  /* 0x2000000dff147230 */ /* 0x002fe40000004100 */
[C---:B------:R-:W-:Y:S01]  /*9880*/  FMUL.FTZ R45, R30.reuse, R43 ;  /* 0x0000002b1e2d7220 */ /* 0x040fe20000410000 */
[----:B------:R-:W-:Y:S01]  /*9890*/  FMUL.FTZ R47, R30, R41 ;  /* 0x000000291e2f7220 */ /* 0x000fe20000410000 */
[----:B------:R-:W-:-:S02]  /*98a0*/  HADD2.F32 R30, -RZ, R44.H0_H0 ;  /* 0x2000002cff1e7230 */ /* 0x000fc40000004100 */
[C---:B------:R-:W-:Y:S01]  /*98b0*/  FMUL.FTZ R44, R31.reuse, R40 ;  /* 0x000000281f2c7220 */ /* 0x040fe20000410000 */
[C---:B------:R-:W-:Y:S01]  /*98c0*/  FFMA.FTZ R42, R20.reuse, R41, -R45 ;  /* 0x00000029142a7223 */ /* 0x040fe2000001082d */
[----:B------:R-:W-:Y:S02]  /*98d0*/  HADD2.F32 R34, -RZ, R27.H0_H0 ;  /* 0x2000001bff227230 */ /* 0x000fe40000004100 */
[----:B------:R-:W-:Y:S01]  /*98e0*/  FFMA.FTZ R47, R20, R43, R47 ;  /* 0x0000002b142f7223 */ /* 0x000fe2000001002f */
[--C-:B------:R-:W-:Y:S02]  /*98f0*/  HADD2.F32 R45, -RZ, R36.reuse.H1_H1 ;  /* 0x30000024ff2d7230 */ /* 0x100fe40000004100 */
[----:B------:R-:W-:Y:S01]  /*9900*/  FMUL.FTZ R20, R31, R30 ;  /* 0x0000001e1f147220 */ /* 0x000fe20000410000 */
[----:B------:R-:W-:Y:S02]  /*9910*/  HADD2.F32 R41, -RZ, R36.H0_H0 ;  /* 0x20000024ff297230 */ /* 0x000fe40000004100 */
[----:B------:R-:W-:-:S02]  /*9920*/  HADD2.F32 R21, -RZ, R13.H1_H1 ;  /* 0x3000000dff157230 */ /* 0x000fc40000004100 */
[C---:B------:R-:W-:Y:S01]  /*9930*/  FMUL.FTZ R31, R34.reuse, R45 ;  /* 0x0000002d221f7220 */ /* 0x040fe20000410000 */
[----:B------:R-:W-:Y:S02]  /*9940*/  HADD2.F32 R28, -RZ, R15.H0_H0 ;  /* 0x2000000fff1c7230 */ /* 0x000fe40000004100 */
[-C--:B------:R-:W-:Y:S01]  /*9950*/  FMUL.FTZ R34, R34, R41.reuse ;  /* 0x0000002922227220 */ /* 0x080fe20000410000 */
[----:B------:R-:W-:Y:S02]  /*9960*/  HADD2.F32 R35, -RZ, R27.H1_H1 ;  /* 0x3000001bff237230 */ /* 0x000fe40000004100 */
[----:B------:R-:W-:Y:S01]  /*9970*/  FFMA.FTZ R43, R21, R30, -R44 ;  /* 0x0000001e152b7223 */ /* 0x000fe2000001082c */
[----:B------:R-:W-:Y:S02]  /*9980*/  HADD2.F32 R36, -RZ, R46.H0_H0 ;  /* 0x2000002eff247230 */ /* 0x000fe40000004100 */
[----:B------:R-:W-:Y:S01]  /*9990*/  FFMA.FTZ R41, R28, R41, -R31 ;  /* 0x000000291c297223 */ /* 0x000fe2000001081f */
[----:B------:R-:W-:-:S02]  /*99a0*/  HADD2.F32 R29, -RZ, R15.H1_H1 ;  /* 0x3000000fff1d7230 */ /* 0x000fc40000004100 */
[----:B------:R-:W-:Y:S01]  /*99b0*/  FFMA.FTZ R45, R28, R45, R34 ;  /* 0x0000002d1c2d7223 */ /* 0x000fe20000010022 */
[----:B------:R-:W-:Y:S02]  /*99c0*/  HADD2.F32 R30, -RZ, R50.H0_H0 ;  /* 0x20000032ff1e7230 */ /* 0x000fe40000004100 */
[----:B------:R-:W-:Y:S01]  /*99d0*/  FFMA.FTZ R40, R21, R40, R20 ;  /* 0x0000002815287223 */ /* 0x000fe20000010014 */
[----:B------:R-:W-:Y:S02]  /*99e0*/  HADD2.F32 R25, -RZ, R24.H0_H0 ;  /* 0x20000018ff197230 */ /* 0x000fe40000004100 */
[C---:B------:R-:W-:Y:S01]  /*99f0*/  FMUL.FTZ R34, R35.reuse, R36 ;  /* 0x0000002423227220 */ /* 0x040fe20000410000 */
[----:B------:R-:W-:Y:S02]  /*9a00*/  HADD2.F32 R28, -RZ, R38.H1_H1 ;  /* 0x30000026ff1c7230 */ /* 0x000fe40000004100 */
[----:B------:R-:W-:Y:S01]  /*9a10*/  FMUL.FTZ R46, R35, R30 ;  /* 0x0000001e232e7220 */ /* 0x000fe20000410000 */
[----:B------:R-:W-:-:S02]  /*9a20*/  HADD2.F32 R20, -RZ, R53.H1_H1 ;  /* 0x30000035ff147230 */ /* 0x000fc40000004100 */
[----:B------:R-:W-:Y:S01]  /*9a30*/  FFMA.FTZ R44, R29, R30, -R34 ;  /* 0x0000001e1d2c7223 */ /* 0x000fe20000010822 */
[----:B------:R-:W-:Y:S02]  /*9a40*/  HADD2.F32 R13, -RZ, R12.H0_H0 ;  /* 0x2000000cff0d7230 */ /* 0x000fe40000004100 */
[C---:B------:R-:W-:Y:S01]  /*9a50*/  FMUL.FTZ R34, R25.reuse, R28 ;  /* 0x0000001c19227220 */ /* 0x040fe20000410000 */
[----:B------:R-:W-:Y:S02]  /*9a60*/  HADD2.F32 R27, -RZ, R26.H0_H0 ;  /* 0x2000001aff1b7230 */ /* 0x000fe40000004100 */
[----:B------:R-:W-:Y:S01]  /*9a70*/  FMUL.FTZ R25, R25, R20 ;  /* 0x0000001419197220 */ /* 0x000fe20000410000 */
[----:B------:R-:W-:Y:S02]  /*9a80*/  HADD2.F32 R30, -RZ, R53.H0_H0 ;  /* 0x20000035ff1e7230 */ /* 0x000fe40000004100 */
[----:B------:R-:W-:Y:S01]  /*9a90*/  FFMA.FTZ R46, R29, R36, R46 ;  /* 0x000000241d2e7223 */ /* 0x000fe2000001002e */
[----:B------:R-:W-:-:S02]  /*9aa0*/  HADD2.F32 R38, -RZ, R38.H0_H0 ;  /* 0x20000026ff267230 */ /* 0x000fc40000004100 */
[----:B------:R-:W-:Y:S01]  /*9ab0*/  FFMA.FTZ R34, R13, R20, -R34 ;  /* 0x000000140d227223 */ /* 0x000fe20000010822 */
[----:B------:R-:W-:Y:S02]  /*9ac0*/  HADD2.F32 R15, -RZ, R14.H0_H0 ;  /* 0x2000000eff0f7230 */ /* 0x000fe40000004100 */
[----:B------:R-:W-:Y:S01]  /*9ad0*/  FMUL.FTZ R36, R27, R30 ;  /* 0x0000001e1b247220 */ /* 0x000fe20000410000 */
[----:B------:R-:W-:Y:S01]  /*9ae0*/  FFMA.FTZ R28, R13, R28, R25 ;  /* 0x0000001c0d1c7223 */ /* 0x000fe20000010019 */
[-C--:B------:R-:W-:Y:S01]  /*9af0*/  FMUL.FTZ R20, R27, R38.reuse ;  /* 0x000000261b147220 */ /* 0x080fe20000410000 */
[----:B------:R-:W-:Y:S02]  /*9b00*/  HADD2.F32 R24, -RZ, R24.H1_H1 ;  /* 0x30000018ff187230 */ /* 0x000fe40000004100 */
[C---:B------:R-:W-:Y:S01]  /*9b10*/  FFMA.FTZ R36, R15.reuse, R38, -R36 ;  /* 0x000000260f247223 */ /* 0x040fe20000010824 */
[----:B------:R-:W-:Y:S02]  /*9b20*/  HADD2.F32 R26, -RZ, R26.H1_H1 ;  /* 0x3000001aff1a7230 */ /* 0x000fe40000004100 */
[----:B------:R-:W-:Y:S01]  /*9b30*/  FFMA.FTZ R20, R15, R30, R20 ;  /* 0x0000001e0f147223 */ /* 0x000fe20000010014 */
[----:B------:R-:W-:-:S02]  /*9b40*/  HADD2.F32 R25, -RZ, R49.H0_H0 ;  /* 0x20000031ff197230 */ /* 0x000fc40000004100 */
[----:B------:R-:W-:Y:S02]  /*9b50*/  HADD2.F32 R27, -RZ, R48.H0_H0 ;  /* 0x20000030ff1b7230 */ /* 0x000fe40000004100 */
[----:B------:R-:W-:Y:S02]  /*9b60*/  HADD2.F32 R13, -RZ, R52.H0_H0 ;  /* 0x20000034ff0d7230 */ /* 0x000fe40000004100 */
[----:B------:R-:W-:Y:S01]  /*9b70*/  FMUL.FTZ R15, R24, R25 ;  /* 0x00000019180f7220 */ /* 0x000fe20000410000 */
[----:B------:R-:W-:Y:S02]  /*9b80*/  HADD2.F32 R21, -RZ, R51.H0_H0 ;  /* 0x20000033ff157230 */ /* 0x000fe40000004100 */
[----:B------:R-:W-:Y:S01]  /*9b90*/  FMUL.FTZ R35, R26, R27 ;  /* 0x0000001b1a237220 */ /* 0x000fe20000410000 */
[----:B------:R-:W-:Y:S02]  /*9ba0*/  HADD2.F32 R12, -RZ, R12.H1_H1 ;  /* 0x3000000cff0c7230 */ /* 0x000fe40000004100 */
        /* <DEDUP_REMOVED lines=17> */
.L_x_2950:
[----:B------:R-:W-:Y:S05]  /*9cc0*/  BSYNC B1 ;  /* 0x0000000000017941 */ /* 0x000fea0003800000 */
.L_x_2949:
[----:B------:R-:W-:Y:S01]  /*9cd0*/  PRMT R41, R0, 0x5410, R3 ;  /* 0x0000541000297816 */ /* 0x000fe20000000003 */
[----:B------:R-:W-:Y:S06]  /*9ce0*/  @P0 BRA `(.L_x_2941) ;  /* 0x0000000400800947 */ /* 0x000fec0003800000 */
[----:B------:R-:W2:Y:S01]  /*9cf0*/  LDL R20, [R1+0x2c] ;  /* 0x00002c0001147983 */ /* 0x000ea20000100800 */
[C---:B01----:R-:W-:Y:S02]  /*9d00*/  VIADD R12, R208.reuse, 0x40 ;  /* 0x00000040d00c7836 */ /* 0x043fe40000000000 */
        /* <DEDUP_REMOVED lines=8> */
[----:B------:R-:W-:Y:S01]  /*9d90*/  HADD2.F32 R21, -RZ, R54.H1_H1 ;  /* 0x30000036ff157230 */ /* 0x000fe20000004100 */
[----:B------:R-:W-:Y:S02]  /*9da0*/  SHF.R.U64 R40, R8, 0x10, R9 ;  /* 0x0000001008287819 */ /* 0x000fe40000001209 */
[----:B------:R-:W-:Y:S02]  /*9db0*/  SHF.R.U32.HI R28, RZ, 0x10, R5 ;  /* 0x00000010ff1c7819 */ /* 0x000fe40000011605 */
[--C-:B------:R-:W-:Y:S02]  /*9dc0*/  SHF.R.U64 R39, R10, 0x10, R11.reuse ;  /* 0x000000100a277819 */ /* 0x100fe4000000120b */
[----:B------:R-:W-:Y:S01]  /*9dd0*/  SHF.R.U32.HI R38, RZ, 0x10, R11 ;  /* 0x00000010ff267819 */ /* 0x000fe2000001160b */
[----:B------:R-:W-:Y:S02]  /*9de0*/  HADD2.F32 R11, -RZ, R56.H1_H1 ;  /* 0x30000038ff0b7230 */ /* 0x000fe40000004100 */
[----:B------:R-:W-:Y:S01]  /*9df0*/  HADD2.F32 R28, -RZ, R28.H0_H0 ;  /* 0x2000001cff1c7230 */ /* 0x000fe20000004100 */
[----:B------:R-:W-:-:S02]  /*9e00*/  SHF.R.U64 R35, R6, 0x10, R7 ;  /* 0x0000001006237819 */ /* 0x000fc40000001207 */
[----:B------:R-:W-:Y:S01]  /*9e10*/  SHF.R.U32.HI R33, RZ, 0x10, R7 ;  /* 0x00000010ff217819 */ /* 0x000fe20000011607 */
[----:B--2---:R-:W-:-:S04]  /*9e20*/  IMAD.IADD R0, R20, 0x1, R37 ;  /* 0x0000000114007824 */ /* 0x004fc800078e0225 */
[----:B------:R-:W-:Y:S01]  /*9e30*/  IMAD R0, R0, 0x2, R23 ;  /* 0x0000000200007824 */ /* 0x000fe200078e0217 */
[----:B---3--:R-:W0:Y:S04]  /*9e40*/  LDS.128 R12, [R42+0x18400] ;  /* 0x018400002a0c7984 */ /* 0x008e280000000c00 */
[----:B------:R-:W1:Y:S01]  /*9e50*/  LDS.128 R24, [R0+0x18400] ;  /* 0x0184000000187984 */ /* 0x000e620000000c00 */
[----:B------:R-:W-:Y:S02]  /*9e60*/  SHF.R.U32.HI R20, RZ, 0x10, R9 ;  /* 0x00000010ff147819 */ /* 0x000fe40000011609 */
[----:B------:R-:W-:Y:S01]  /*9e70*/  SHF.R.U64 R37, R4, 0x10, R5 ;  /* 0x0000001004257819 */ /* 0x000fe20000001205 */
[----:B0-----:R-:W-:Y:S02]  /*9e80*/  HADD2.F32 R4, -RZ, R13.H0_H0 ;  /* 0x2000000dff047230 */ /* 0x001fe40000004100 */
[----:B-1----:R-:W-:-:S02]  /*9e90*/  HADD2.F32 R8, -RZ, R25.H0_H0 ;  /* 0x20000019ff087230 */ /* 0x002fc40000004100 */
[----:B------:R-:W-:-:S03]  /*9ea0*/  HADD2.F32 R25, -RZ, R25.H1_H1 ;  /* 0x30000019ff197230 */ /* 0x000fc60000004100 */
[C---:B------:R-:W-:Y:S01]  /*9eb0*/  FMUL.FTZ R29, R8.reuse, R21 ;  /* 0x00000015081d7220 */ /* 0x040fe20000410000 */
[-C--:B------:R-:W-:Y:S01]  /*9ec0*/  FMUL.FTZ R31, R8, R11.reuse ;  /* 0x0000000b081f7220 */ /* 0x080fe20000410000 */
[----:B------:R-:W-:Y:S02]  /*9ed0*/  HADD2.F32 R13, -RZ, R13.H1_H1 ;  /* 0x3000000dff0d7230 */ /* 0x000fe40000004100 */
[----:B------:R-:W-:Y:S01]  /*9ee0*/  FMUL.FTZ R30, R25, R28 ;  /* 0x0000001c191e7220 */ /* 0x000fe20000410000 */
[----:B------:R-:W-:Y:S02]  /*9ef0*/  HADD2.F32 R8, -RZ, R20.H0_H0 ;  /* 0x20000014ff087230 */ /* 0x000fe40000004100 */
[C---:B------:R-:W-:Y:S01]  /*9f00*/  FFMA.FTZ R29, R4.reuse, R11, -R29 ;  /* 0x0000000b041d7223 */ /* 0x040fe2000001081d */
[----:B------:R-:W-:Y:S02]  /*9f10*/  HADD2.F32 R7, -RZ, R24.H0_H0 ;  /* 0x20000018ff077230 */ /* 0x000fe40000004100 */
[----:B------:R-:W-:Y:S01]  /*9f20*/  FFMA.FTZ R31, R4, R21, R31 ;  /* 0x00000015041f7223 */ /* 0x000fe2000001001f */
[----:B------:R-:W-:-:S02]  /*9f30*/  HADD2.F32 R20, -RZ, R54.H0_H0 ;  /* 0x20000036ff147230 */ /* 0x000fc40000004100 */
[----:B------:R-:W-:Y:S02]  /*9f40*/  HADD2.F32 R4, -RZ, R56.H0_H0 ;  /* 0x20000038ff047230 */ /* 0x000fe40000004100 */
[-C--:B------:R-:W-:Y:S01]  /*9f50*/  FFMA.FTZ R34, R13, R8.reuse, -R30 ;  /* 0x000000080d227223 */ /* 0x080fe2000001081e */
[----:B------:R-:W-:Y:S02]  /*9f60*/  HADD2.F32 R3, -RZ, R12.H0_H0 ;  /* 0x2000000cff037230 */ /* 0x000fe40000004100 */
[----:B------:R-:W-:Y:S01]  /*9f70*/  FMUL.FTZ R36, R25, R8 ;  /* 0x0000000819247220 */ /* 0x000fe20000410000 */
[C---:B------:R-:W-:Y:S01]  /*9f80*/  FMUL.FTZ R30, R7.reuse, R20 ;  /* 0x00000014071e7220 */ /* 0x040fe20000410000 */
[----:B------:R-:W-:Y:S02]  /*9f90*/  HADD2.F32 R9, -RZ, R26.H0_H0 ;  /* 0x2000001aff097230 */ /* 0x000fe40000004100 */
[----:B------:R-:W-:Y:S01]  /*9fa0*/  FMUL.FTZ R7, R7, R4 ;  /* 0x0000000407077220 */ /* 0x000fe20000410000 */
[----:B------:R-:W-:-:S02]  /*9fb0*/  HADD2.F32 R8, -RZ, R55.H0_H0 ;  /* 0x20000037ff087230 */ /* 0x000fc40000004100 */
[----:B------:R-:W-:Y:S01]  /*9fc0*/  FFMA.FTZ R36, R13, R28, R36 ;  /* 0x0000001c0d247223 */ /* 0x000fe20000010024 */
[C---:B------:R-:W-:Y:S01]  /*9fd0*/  FFMA.FTZ R30, R3.reuse, R4, -R30 ;  /* 0x00000004031e7223 */ /* 0x040fe2000001081e */
[----:B------:R-:W-:Y:S02]  /*9fe0*/  HADD2.F32 R5, -RZ, R14.H0_H0 ;  /* 0x2000000eff057230 */ /* 0x000fe40000004100 */
[----:B------:R-:W-:Y:S01]  /*9ff0*/  FFMA.FTZ R13, R3, R20, R7 ;  /* 0x00000014030d7223 */ /* 0x000fe20000010007 */
[----:B------:R-:W-:Y:S02]  /*a000*/  HADD2.F32 R4, -RZ, R41.H0_H0 ;  /* 0x20000029ff047230 */ /* 0x000fe40000004100 */
[----:B------:R-:W-:Y:S01]  /*a010*/  FMUL.FTZ R20, R9, R8 ;  /* 0x0000000809147220 */ /* 0x000fe20000410000 */
[----:B------:R-:W-:Y:S02]  /*a020*/  HADD2.F32 R10, -RZ, R27.H0_H0 ;  /* 0x2000001bff0a7230 */ /* 0x000fe40000004100 */
[----:B------:R-:W-:-:S02]  /*a030*/  HADD2.F32 R3, -RZ, R41.H1_H1 ;  /* 0x30000029ff037230 */ /* 0x000fc40000004100 */
[----:B------:R-:W-:Y:S02]  /*a040*/  HADD2.F32 R7, -RZ, R55.H1_H1 ;  /* 0x30000037ff077230 */ /* 0x000fe40000004100 */
[-C--:B------:R-:W-:Y:S01]  /*a050*/  FMUL.FTZ R28, R9, R4.reuse ;  /* 0x00000004091c7220 */ /* 0x080fe20000410000 */
[----:B------:R-:W-:Y:S01]  /*a060*/  FFMA.FTZ R21, R5, R4, -R20 ;  /* 0x0000000405157223 */ /* 0x000fe20000010814 */
[----:B------:R-:W-:Y:S02]  /*a070*/  HADD2.F32 R6, -RZ, R15.H0_H0 ;  /* 0x2000000fff067230 */ /* 0x000fe40000004100 */
[----:B------:R-:W-:Y:S02]  /*a080*/  HADD2.F32 R4, -RZ, R38.H0_H0 ;  /* 0x20000026ff047230 */ /* 0x000fe40000004100 */
[C---:B------:R-:W-:Y:S01]  /*a090*/  FMUL.FTZ R9, R10.reuse, R7 ;  /* 0x000000070a097220 */ /* 0x040fe20000410000 */
[----:B------:R-:W-:Y:S02]  /*a0a0*/  HADD2.F32 R27, -RZ, R27.H1_H1 ;  /* 0x3000001bff1b7230 */ /* 0x000fe40000004100 */
[----:B------:R-:W-:Y:S01]  /*a0b0*/  FMUL.FTZ R38, R10, R3 ;  /* 0x000000030a267220 */ /* 0x000fe20000410000 */
[----:B------:R-:W-:-:S02]  /*a0c0*/  HADD2.F32 R20, -RZ, R33.H0_H0 ;  /* 0x20000021ff147230 */ /* 0x000fc40000004100 */
[----:B------:R-:W-:Y:S01]  /*a0d0*/  FFMA.FTZ R10, R5, R8, R28 ;  /* 0x00000008050a7223 */ /* 0x000fe2000001001c */
[----:B------:R-:W-:Y:S02]  /*a0e0*/  HADD2.F32 R15, -RZ, R15.H1_H1 ;  /* 0x3000000fff0f7230 */ /* 0x000fe40000004100 */
[C---:B------:R-:W-:Y:S01]  /*a0f0*/  FFMA.FTZ R25, R6.reuse, R3, -R9 ;  /* 0x0000000306197223 */ /* 0x040fe20000010809 */
[----:B------:R-:W-:Y:S01]  /*a100*/  FFMA.FTZ R38, R6, R7, R38 ;  /* 0x0000000706267223 */ /* 0x000fe20000010026 */
[----:B------:R-:W-:Y:S02]  /*a110*/  HADD2.F32 R24, -RZ, R24.H1_H1 ;  /* 0x30000018ff187230 */ /* 0x000fe40000004100 */
[C---:B------:R-:W-:Y:S01]  /*a120*/  FMUL.FTZ R8, R27.reuse, R20 ;  /* 0x000000141b087220 */ /* 0x040fe20000410000 */
[----:B------:R-:W-:Y:S02]  /*a130*/  HADD2.F32 R26, -RZ, R26.H1_H1 ;  /* 0x3000001aff1a7230 */ /* 0x000fe40000004100 */
[----:B------:R-:W-:Y:S01]  /*a140*/  FMUL.FTZ R6, R27, R4 ;  /* 0x000000041b067220 */ /* 0x000fe20000410000 */
[----:B------:R-:W-:-:S02]  /*a150*/  HADD2.F32 R7, -RZ, R37.H0_H0 ;  /* 0x20000025ff077230 */ /* 0x000fc40000004100 */
[----:B------:R-:W-:Y:S02]  /*a160*/  HADD2.F32 R9, -RZ, R35.H0_H0 ;  /* 0x20000023ff097230 */ /* 0x000fe40000004100 */
[----:B------:R-:W-:Y:S02]  /*a170*/  HADD2.F32 R3, -RZ, R40.H0_H0 ;  /* 0x20000028ff037230 */ /* 0x000fe40000004100 */
[----:B------:R-:W-:Y:S02]  /*a180*/  HADD2.F32 R5, -RZ, R39.H0_H0 ;  /* 0x20000027ff057230 */ /* 0x000fe40000004100 */
[C---:B------:R-:W-:Y:S01]  /*a190*/  FFMA.FTZ R4, R15.reuse, R4, -R8 ;  /* 0x000000040f047223 */ /* 0x040fe20000010808 */
[----:B------:R-:W-:Y:S02]  /*a1a0*/  HADD2.F32 R12, -RZ, R12.H1_H1 ;  /* 0x3000000cff0c7230 */ /* 0x000fe40000004100 */
[----:B------:R-:W-:Y:S01]  /*a1b0*/  FFMA.FTZ R27, R15, R20, R6 ;  /* 0x000000140f1b7223 */ /* 0x000fe20000010006 */
[----:B------:R-:W-:-:S02]  /*a1c0*/  HADD2.F32 R14, -RZ, R14.H1_H1 ;  /* 0x3000000eff0e7230 */ /* 0x000fc40000004100 */
[----:B------:R-:W-:Y:S01]  /*a1d0*/  FMUL.FTZ R11, R24, R7 ;  /* 0x00000007180b7220 */ /* 0x000fe20000410000 */
[----:B------:R-:W-:Y:S01]  /*a1e0*/  FMUL.FTZ R15, R26, R9 ;  /* 0x000000091a0f7220 */ /* 0x000fe20000410000 */
[----:B------:R-:W-:Y:S01]  /*a1f0*/  FMUL.FTZ R24, R24, R3 ;  /* 0x0000000318187220 */ /* 0x000fe20000410000 */
[----:B------:R-:W-:Y:S01]  /*a200*/  FMUL.FTZ R26, R26, R5 ;  /* 0x000000051a1a7220 */ /* 0x000fe20000410000 */
[----:B------:R-:W-:Y:S01]  /*a210*/  FFMA.FTZ R3, R12, R3, -R11 ;  /* 0x000000030c037223 */ /* 0x000fe2000001080b */
[----:B------:R-:W-:Y:S01]  /*a220*/  FFMA.FTZ R6, R14, R5, -R15 ;  /* 0x000000050e067223 */ /* 0x000fe2000001080f */
[----:B------:R-:W-:Y:S01]  /*a230*/  FFMA.FTZ R8, R12, R7, R24 ;  /* 0x000000070c087223 */ /* 0x000fe20000010018 */
        /* <DEDUP_REMOVED lines=11> */
.L_x_2941:
[----:B------:R-:W-:Y:S05]  /*a2f0*/  BSYNC B0 ;  /* 0x0000000000007941 */ /* 0x000fea0003800000 */
.L_x_2927:
        /* <DEDUP_REMOVED lines=8> */
.L_x_2924:
[----:B-123--:R-:W1:Y:S01]  /*a380*/  S2R R0, SR_TID.X ;  /* 0x0000000000007919 */ /* 0x00ee620000002100 */
[----:B------:R-:W-:Y:S05]  /*a390*/  WARPSYNC.ALL ;  /* 0x0000000000007948 */ /* 0x000fea0003800000 */
[----:B------:R-:W-:Y:S02]  /*a3a0*/  LOP3.LUT R16, R16, 0xfffbffff, RZ, 0xc0, !PT ;  /* 0xfffbffff10107812 */ /* 0x000fe400078ec0ff */
[----:B-1----:R-:W-:-:S05]  /*a3b0*/  SHF.R.U32.HI R0, RZ, 0x7, R0 ;  /* 0x00000007ff007819 */ /* 0x002fca0000011600 */
[----:B------:R-:W-:Y:S02]  /*a3c0*/  VIADD R20, R0, 0x8 ;  /* 0x0000000800147836 */ /* 0x000fe40000000000 */
[----:B------:R-:W-:-:S03]  /*a3d0*/  IMAD.U32 R0, RZ, RZ, UR50 ;  /* 0x00000032ff007e24 */ /* 0x000fc6000f8e00ff */
[----:B------:R1:W-:Y:S02]  /*a3e0*/  BAR.SYNC.DEFER_BLOCKING R20, 0x100 ;  /* 0x000400140000751d */ /* 0x0003e40000010000 */
[----:B------:R-:W-:-:S13]  /*a3f0*/  ISETP.NE.AND P1, PT, R0, 0x3, PT ;  /* 0x000000030000780c */ /* 0x000fda0003f25270 */
[----:B------:R-:W-:Y:S01]  /*a400*/  @P1 LOP3.LUT R16, R16, 0x40000, RZ, 0xfc, !PT ;  /* 0x0004000010101812 */ /* 0x000fe200078efcff */
[----:B-1----:R-:W-:Y:S06]  /*a410*/  @!P1 BRA `(.L_x_2951) ;  /* 0x0000000000049947 */ /* 0x002fec0003800000 */
[----:B------:R-:W-:Y:S01]  /*a420*/  BPT.TRAP 0x1 ;  /* 0x000000040000795c */ /* 0x000fe20000300000 */
.L_x_2951:
[----:B------:R-:W-:Y:S01]  /*a430*/  IMAD R3, R2, 0x8, R23 ;  /* 0x0000000802037824 */ /* 0x000fe200078e0217 */
[----:B------:R-:W-:-:S04]  /*a440*/  SHF.L.U32 R72, R206, 0x1f, RZ ;  /* 0x0000001fce487819 */ /* 0x000fc800000006ff */
[----:B------:R1:W2:Y:S01]  /*a450*/  SYNCS.PHASECHK.TRANS64.TRYWAIT P0, [R3+URZ+0x22830], R72 ;  /* 0x02283048030075a7 */ /* 0x0002a2000800017f */
[----:B------:R-:W-:Y:S05]  /*a460*/  @!P1 BRA `(.L_x_2952) ;  /* 0x0000000000049947 */ /* 0x000fea0003800000 */
[----:B------:R-:W-:Y:S01]  /*a470*/  BPT.TRAP 0x1 ;  /* 0x000000040000795c */ /* 0x000fe20000300000 */
.L_x_2952:
[----:B------:R-:W-:Y:S01]  /*a480*/  VIADD R0, R23, 0x1c400 ;  /* 0x0001c40017007836 */ /* 0x000fe20000000000 */
[----:B------:R-:W-:Y:S01]  /*a490*/  LOP3.LUT R6, R32, 0x10000, RZ, 0xfc, !PT ;  /* 0x0001000020067812 */ /* 0x000fe200078efcff */
[----:B------:R-:W-:-:S03]  /*a4a0*/  IMAD.MOV.U32 R7, RZ, RZ, 0x40000040 ;  /* 0x40000040ff077424 */ /* 0x000fc600078e00ff */
[----:B------:R-:W-:-:S04]  /*a4b0*/  SHF.R.U32.HI R0, RZ, 0x4, R0 ;  /* 0x00000004ff007819 */ /* 0x000fc80000011600 */
[----:B------:R-:W-:-:S04]  /*a4c0*/  LOP3.LUT R0, R0, 0x3fff, RZ, 0xc0, !PT ;  /* 0x00003fff00007812 */ /* 0x000fc800078ec0ff */
[----:B------:R-:W-:Y:S01]  /*a4d0*/  LOP3.LUT R229, R0, 0x10000, RZ, 0xfc, !PT ;  /* 0x0001000000e57812 */ /* 0x000fe200078efcff */
[----:B--2---:R-:W-:Y:S06]  /*a4e0*/  @P0 BRA `(.L_x_2953) ;  /* 0x0000000000080947 */ /* 0x004fec0003800000 */
[----:B------:R-:W2:Y:S02]  /*a4f0*/  SYNCS.PHASECHK.TRANS64.TRYWAIT P0, [R3+URZ+0x22830], R72 ;  /* 0x02283048030075a7 */ /* 0x000ea4000800017f */
[----:B--2---:R-:W-:Y:S05]  /*a500*/  @!P0 BRA `(.L_x_2954) ;  /* 0x000001a000f88947 */ /* 0x004fea0003800000 */
.L_x_2953:
[----:B------:R-:W-:Y:S01]  /*a510*/  IMAD R4, R2, 0x300, R229 ;  /* 0x0000030002047824 */ /* 0x000fe200078e02e5 */
[----:B------:R-:W-:Y:S05]  /*a520*/  WARPSYNC.ALL ;  /* 0x0000000000007948 */ /* 0x000fea0003800000 */
[----:B------:R-:W-:Y:S01]  /*a530*/  IMAD.MOV.U32 R5, RZ, RZ, 0x40000040 ;  /* 0x40000040ff057424 */ /* 0x000fe200078e00ff */
[C---:B------:R-:W-:Y:S01]  /*a540*/  R2UR UR4, R6.reuse ;  /* 0x00000000060472ca */ /* 0x040fe200000e0000 */
[----:B0-----:R-:W-:Y:S01]  /*a550*/  WARPGROUP.ARRIVE ;  /* 0x00000000000079c5 */ /* 0x001fe20000000000 */
[----:B------:R-:W-:Y:S01]  /*a560*/  R2UR UR5, R7 ;  /* 0x00000000070572ca */ /* 0x000fe200000e0000 */
[----:B------:R-:W-:Y:S01]  /*a570*/  VIADD R14, R6, 0x2 ;  /* 0x00000002060e7836 */ /* 0x000fe20000000000 */
[C---:B------:R-:W-:Y:S01]  /*a580*/  R2UR UR6, R4.reuse ;  /* 0x00000000040672ca */ /* 0x040fe200000e0000 */
[----:B------:R-:W-:Y:S01]  /*a590*/  VIADD R8, R4, 0x2 ;  /* 0x0000000204087836 */ /* 0x000fe20000000000 */
[----:B------:R-:W-:Y:S01]  /*a5a0*/  R2UR UR7, R5 ;  /* 0x00000000050772ca */ /* 0x000fe200000e0000 */
[----:B------:R-:W-:Y:S01]  /*a5b0*/  IMAD.MOV.U32 R15, RZ, RZ, 0x40000040 ;  /* 0x40000040ff0f7424 */ /* 0x000fe200078e00ff */
[----:B------:R-:W0:Y:S01]  /*a5c0*/  S2R R0, SR_TID.X ;  /* 0x0000000000007919 */ /* 0x000e220000002100 */
[----:B------:R-:W-:-:S02]  /*a5d0*/  IMAD.MOV.U32 R9, RZ, RZ, 0x40000040 ;  /* 0x40000040ff097424 */ /* 0x000fc400078e00ff */
[C---:B------:R-:W-:Y:S02]  /*a5e0*/  VIADD R12, R6.reuse, 0x4 ;  /* 0x00000004060c7836 */ /* 0x040fe40000000000 */
[----:B------:R-:W-:Y:S02]  /*a5f0*/  IMAD.MOV.U32 R13, RZ, RZ, 0x40000040 ;  /* 0x40000040ff0d7424 */ /* 0x000fe400078e00ff */
[----:B------:R-:W-:Y:S02]  /*a600*/  VIADD R10, R6, 0x6 ;  /* 0x00000006060a7836 */ /* 0x000fe40000000000 */
[----:B------:R-:W-:Y:S02]  /*a610*/  IMAD.MOV.U32 R11, RZ, RZ, 0x40000040 ;  /* 0x40000040ff0b7424 */ /* 0x000fe400078e00ff */
[----:B------:R-:W-:Y:S01]  /*a620*/  HGMMA.64x96x16.F32 R24, gdesc[UR4], RZ, !UPT, gsb0 ;  /* 0x01600000041879f0 */ /* 0x000fe2000c0008ff */
[----:B------:R-:W-:Y:S01]  /*a630*/  R2UR UR4, R14 ;  /* 0x000000000e0472ca */ /* 0x000fe200000e0000 */
[----:B------:R-:W-:Y:S01]  /*a640*/  IMAD.MOV.U32 R5, RZ, RZ, 0x40000040 ;  /* 0x40000040ff057424 */ /* 0x000fe200078e00ff */
[----:B------:R-:W-:Y:S01]  /*a650*/  R2UR UR5, R15 ;  /* 0x000000000f0572ca */ /* 0x000fe200000e0000 */
[----:B------:R-:W-:Y:S01]  /*a660*/  IMAD.U32 R94, RZ, RZ, UR50 ;  /* 0x00000032ff5e7e24 */ /* 0x000fe2000f8e00ff */
[----:B------:R-:W-:Y:S01]  /*a670*/  R2UR UR6, R8 ;  /* 0x00000000080672ca */ /* 0x000fe200000e0000 */
[----:B------:R-:W-:Y:S01]  /*a680*/  VIADD R8, R4, 0x4 ;  /* 0x0000000404087836 */ /* 0x000fe20000000000 */
[----:B------:R-:W-:Y:S01]  /*a690*/  R2UR UR7, R9 ;  /* 0x00000000090772ca */ /* 0x000fe200000e0000 */
[----:B------:R-:W-:Y:S01]  /*a6a0*/  IMAD.MOV.U32 R9, RZ, RZ, 0x40000040 ;  /* 0x40000040ff097424 */ /* 0x000fe200078e00ff */
[----:B------:R-:W-:Y:S01]  /*a6b0*/  ISETP.NE.AND P0, PT, R94, 0x3, PT ;  /* 0x000000035e00780c */ /* 0x000fe20003f05270 */
[----:B------:R-:W-:Y:S01]  /*a6c0*/  VIADD R4, R4, 0x6 ;  /* 0x0000000604047836 */ /* 0x000fe20000000000 */
[----:B0-----:R-:W-:-:S04]  /*a6d0*/  SHF.R.U32.HI R0, RZ, 0x7, R0 ;  /* 0x00000007ff007819 */ /* 0x001fc80000011600 */
[----:B------:R-:W-:Y:S01]  /*a6e0*/  IADD3 R21, -R0, 0xb, RZ ;  /* 0x0000000b00157810 */ /* 0x000fe20007ffe1ff */
[----:B------:R-:W-:Y:S02]  /*a6f0*/  WARPGROUP.DEPBAR.LE gsb0, 0x0 ;  /* 0x00008000000079c5 */ /* 0x000fe40000010000 */
[----:B------:R-:W-:-:S06]  /*a700*/  WARPGROUP.ARRIVE ;  /* 0x00000000000079c5 */ /* 0x000fcc0000000000 */
        /* <DEDUP_REMOVED lines=19> */
.L_x_2955:
[----:B------:R-:W3:Y:S01]  /*a840*/  LDL R0, [R1+0x4] ;  /* 0x0000040001007983 */ /* 0x000ee20000100800 */
[----:B------:R-:W4:Y:S01]  /*a850*/  LDC R4, c[0x0][0x448] ;  /* 0x00011200ff047b82 */ /* 0x000f220000000800 */
[----:B------:R-:W-:Y:S01]  /*a860*/  ULDC.64 UR8, c[0x0][0x9e0] ;  /* 0x0002780000087ab9 */ /* 0x000fe20000000a00 */
[----:B------:R-:W-:Y:S01]  /*a870*/  LOP3.LUT R16, R16, 0xfff7ffff, RZ, 0xc0, !PT ;  /* 0xfff7ffff10107812 */ /* 0x000fe200078ec0ff */
[----:B------:R-:W-:Y:S01]  /*a880*/  UISETP.GE.AND UP0, UPT, UR9, 0x1, UPT ;  /* 0x000000010900788c */ /* 0x000fe2000bf06270 */
[C---:B------:R-:W-:Y:S01]  /*a890*/  IMAD R8, R176.reuse, -0x60, R210 ;  /* 0xffffffa0b0087824 */ /* 0x040fe200078e02d2 */
[----:B------:R-:W-:Y:S01]  /*a8a0*/  ULDC UR46, c[0x0][0x9dc] ;  /* 0x00027700002e7ab9 */ /* 0x000fe20000000800 */
[----:B------:R-:W-:Y:S01]  /*a8b0*/  IMAD.MOV.U32 R73, RZ, RZ, -0x60 ;  /* 0xffffffa0ff497424 */ /* 0x000fe200078e00ff */
[----:B------:R-:W-:Y:S02]  /*a8c0*/  ULOP3.LUT UR4, URZ, UR46, URZ, 0x33, !UPT ;  /* 0x0000002e3f047292 */ /* 0x000fe4000f8e333f */
[----:B------:R-:W-:Y:S01]  /*a8d0*/  UP2UR UR51, UPR, URZ, 0x1 ;  /* 0x000000013f337883 */ /* 0x000fe20008000000 */
[----:B------:R-:W-:Y:S01]  /*a8e0*/  IMAD R74, R176, R73, 0x60 ;  /* 0x00000060b04a7424 */ /* 0x000fe200078e0249 */
[----:B----4-:R-:W-:-:S13]  /*a8f0*/  ISETP.NE.AND P0, PT, R4, 0x1, PT ;  /* 0x000000010400780c */ /* 0x010fda0003f05270 */
[----:B------:R-:W4:Y:S01]  /*a900*/  @P0 LDC R5, c[0x0][0x44c] ;  /* 0x00011300ff050b82 */ /* 0x000f220000000800 */
[----:B------:R-:W-:-:S07]  /*a910*/  @P0 LOP3.LUT R16, R16, 0x80000, RZ, 0xfc, !PT ;  /* 0x0008000010100812 */ /* 0x000fce00078efcff */
[----:B------:R-:W5:Y:S01]  /*a920*/  @P0 LDC R9, c[0x0][0x450] ;  /* 0x00011400ff090b82 */ /* 0x000f620000000800 */
[----:B---3--:R-:W-:-:S04]  /*a930*/  IMAD.IADD R0, R0, 0x1, R228 ;  /* 0x0000000100007824 */ /* 0x008fc800078e02e4 */
[----:B----4-:R-:W-:-:S04]  /*a940*/  @P0 IMAD.HI.U32 R4, R0, R5, RZ ;  /* 0x0000000500040227 */ /* 0x010fc800078e00ff */
[----:B------:R-:W-:Y:S01]  /*a950*/  IMAD.U32 R5, RZ, RZ, UR47 ;  /* 0x0000002fff057e24 */ /* 0x000fe2000f8e00ff */
[----:B-----5:R-:W-:Y:S01]  /*a960*/  @P0 SHF.R.U32.HI R0, RZ, R9, R4 ;  /* 0x00000009ff000219 */ /* 0x020fe20000011604 */
[----:B------:R-:W-:Y:S01]  /*a970*/  VIADD R4, R3, 0x22840 ;  /* 0x0002284003047836 */ /* 0x000fe20000000000 */
[----:B------:R-:W-:Y:S02]  /*a980*/  PLOP3.LUT P0, PT, PT, PT, UP0, 0x40, 0x0 ;  /* 0x000000000000781c */ /* 0x000fe40003f0e808 */
[----:B------:R-:W-:Y:S01]  /*a990*/  IADD3 R9, -R211, 0x60, R8 ;  /* 0x00000060d3097810 */ /* 0x000fe20007ffe108 */
[----:B------:R-:W3:Y:S01]  /*a9a0*/  SHFL.IDX PT, R77, R0, RZ, 0x1c1f ;  /* 0x001c1fff004d7589 */ /* 0x000ee200000e0000 */
[----:B------:R-:W-:-:S04]  /*a9b0*/  PRMT R4, R5, 0x654, R4 ;  /* 0x0000065405047816 */ /* 0x000fc80000000004 */
[----:B------:R4:W-:Y:S02]  /*a9c0*/  SYNCS.ARRIVE.TRANS64.RED.A1T0 RZ, [R4+URZ], RZ ;  /* 0x000000ff04ff79a7 */ /* 0x0009e4000810043f */
[----:B----4-:R-:W-:-:S05]  /*a9d0*/  IADD3 R4, -R211, 0x61, R8 ;  /* 0x00000061d3047810 */ /* 0x010fca0007ffe108 */
[----:B------:R-:W-:-:S04]  /*a9e0*/  IMAD.IADD R5, R4, 0x1, -R207 ;  /* 0x0000000104057824 */ /* 0x000fc800078e0acf */
[C---:B------:R-:W-:Y:S02]  /*a9f0*/  VIADD R4, R5.reuse, UR8 ;  /* 0x0000000805047c36 */ /* 0x040fe40008000000 */
[----:B------:R-:W-:Y:S02]  /*aa00*/  VIADD R8, R5, UR4 ;  /* 0x0000000405087c36 */ /* 0x000fe40008000000 */
[----:B------:R-:W-:Y:S01]  /*aa10*/  IMAD.IADD R5, R74, 0x1, -R211 ;  /* 0x000000014a057824 */ /* 0x000fe200078e0ad3 */
[----:B---3--:R-:W-:Y:S01]  /*aa20*/  VIADDMNMX R75, R77, R4, R9, PT ;  /* 0x000000044d4b7246 */ /* 0x008fe20003800109 */
[----:B------:R-:W-:Y:S01]  /*aa30*/  IMAD.IADD R73, R8, 0x1, R77 ;  /* 0x0000000108497824 */ /* 0x000fe200078e024d */
[----:B------:R-:W-:Y:S06]  /*aa40*/  @P0 BRA `(.L_x_2956) ;  /* 0x0000000000540947 */ /* 0x000fec0003800000 */
[----:B------:R-:W-:Y:S01]  /*aa50*/  IADD3 R76, -R207, R210, R77 ;  /* 0x000000d2cf4c7210 */ /* 0x000fe20007ffe14d */
[----:B------:R-:W-:Y:S03]  /*aa60*/  BSSY B0, `(.L_x_2957) ;  /* 0x0000010000007945 */ /* 0x000fe60003800000 */
[----:B------:R-:W-:-:S13]  /*aa70*/  ISETP.GT.AND P0, PT, R76, -0x1, PT ;  /* 0xffffffff4c00780c */ /* 0x000fda0003f04270 */
[----:B------:R-:W-:Y:S05]  /*aa80*/  @P0 BRA `(.L_x_2958) ;  /* 0x0000000000200947 */ /* 0x000fea0003800000 */
[----:B------:R-:W-:Y:S01]  /*aa90*/  UISETP.NE.AND UP0, UPT, UR9, 0x1, UPT ;  /* 0x000000010900788c */ /* 0x000fe2000bf05270 */
[----:B------:R-:W-:-:S05]  /*aaa0*/  LOP3.LUT R76, RZ, R76, RZ, 0x33, !PT ;  /* 0x0000004cff4c7212 */ /* 0x000fca00078e33ff */
[----:B------:R-:W-:-:S05]  /*aab0*/  PLOP3.LUT P0, PT, PT, PT, UP0, 0x80, 0x0 ;  /* 0x000000000000781c */ /* 0x000fca0003f0f008 */
[----:B------:R-:W-:-:S08]  /*aac0*/  @UP0 ULDC.64 UR4, c[0x0][0x9e8] ;  /* 0x00027a0000040ab9 */ /* 0x000fd00000000a00 */
[----:B------:R-:W-:-:S05]  /*aad0*/  @P0 IMAD.HI.U32 R77, R76, UR4, RZ ;  /* 0x000000044c4d0c27 */ /* 0x000fca000f8e00ff */
[----:B------:R-:W-:-:S04]  /*aae0*/  @P0 SHF.R.U32.HI R76, RZ, UR5, R77 ;  /* 0x00000005ff4c0c19 */ /* 0x000fc8000801164d */
[----:B------:R-:W-:Y:S01]  /*aaf0*/  LOP3.LUT R76, RZ, R76, RZ, 0x33, !PT ;  /* 0x0000004cff4c7212 */ /* 0x000fe200078e33ff */
[----:B------:R-:W-:Y:S06]  /*ab00*/  BRA `(.L_x_2959) ;  /* 0x0000000000147947 */ /* 0x000fec0003800000 */
.L_x_2958:
[----:B------:R-:W-:-:S06]  /*ab10*/  UISETP.NE.AND UP0, UPT, UR9, 0x1, UPT ;  /* 0x000000010900788c */ /* 0x000fcc000bf05270 */
[----:B------:R-:W-:-:S05]  /*ab20*/  PLOP3.LUT P0, PT, PT, PT, UP0, 0x80, 0x0 ;  /* 0x000000000000781c */ /* 0x000fca0003f0f008 */
[----:B------:R-:W-:-:S08]  /*ab30*/  @UP0 ULDC.64 UR4, c[0x0][0x9e8] ;  /* 0x00027a0000040ab9 */ /* 0x000fd00000000a00 */
[----:B------:R-:W-:-:S05]  /*ab40*/  @P0 IMAD.HI.U32 R77, R76, UR4, RZ ;  /* 0x000000044c4d0c27 */ /* 0x000fca000f8e00ff */
[----:B------:R-:W-:-:S07]  /*ab50*/  @P0 SHF.R.U32.HI R76, RZ, UR5, R77 ;  /* 0x00000005ff4c0c19 */ /* 0x000fce000801164d */
.L_x_2959:
[----:B------:R-:W-:Y:S05]  /*ab60*/  BSYNC B0 ;  /* 0x0000000000007941 */ /* 0x000fea0003800000 */
.L_x_2957:
[----:B------:R-:W-:-:S05]  /*ab70*/  IMAD R76, R76, UR9, R5 ;  /* 0x000000094c4c7c24 */ /* 0x000fca000f8e0205 */
[----:B------:R-:W-:Y:S02]  /*ab80*/  VIMNMX R73, R73, R76, !PT ;  /* 0x0000004c49497248 */ /* 0x000fe40007fe0100 */
[----:B------:R-:W-:-:S07]  /*ab90*/  VIADDMNMX R75, R76, UR9, R75, PT ;  /* 0x000000094c4b7c46 */ /* 0x000fce000b80014b */
.L_x_2956:
[C---:B------:R-:W-:Y:S01]  /*aba0*/  ISETP.GE.AND P1, PT, R74.reuse, 0x9, PT ;  /* 0x000000094a00780c */ /* 0x040fe20003f26270 */
[----:B------:R-:W-:Y:S01]  /*abb0*/  UISETP.GE.AND UP0, UPT, UR9, 0x1, UPT ;  /* 0x000000010900788c */ /* 0x000fe2000bf06270 */
[C---:B------:R-:W-:Y:S02]  /*abc0*/  ISETP.GE.AND P0, PT, R74.reuse, 0x2, PT ;  /* 0x000000024a00780c */ /* 0x040fe40003f06270 */
[C---:B------:R-:W-:Y:S02]  /*abd0*/  ISETP.GT.AND P2, PT, R73.reuse, 0x8, !P1 ;  /* 0x000000084900780c */ /* 0x040fe40004f44270 */
[----:B------:R-:W-:Y:S02]  /*abe0*/  ISETP.GT.AND P3, PT, R73, 0x1, !P0 ;  /* 0x000000014900780c */ /* 0x000fe40004764270 */
[----:B------:R-:W-:Y:S02]  /*abf0*/  ISETP.LT.OR P2, PT, R75, 0x9, P2 ;  /* 0x000000094b00780c */ /* 0x000fe40001741670 */
[----:B------:R-:W-:-:S02]  /*ac00*/  ISETP.GE.AND P4, PT, R74, 0xa, PT ;  /* 0x0000000a4a00780c */ /* 0x000fc40003f86270 */
[----:B------:R-:W-:Y:S02]  /*ac10*/  FSEL R28, R28, -INF , !P2 ;  /* 0xff8000001c1c7808 */ /* 0x000fe40005000000 */
[----:B------:R-:W-:Y:S02]  /*ac20*/  ISETP.LT.OR P3, PT, R75, 0x2, P3 ;  /* 0x000000024b00780c */ /* 0x000fe40001f61670 */
[----:B------:R-:W-:Y:S02]  /*ac30*/  ISETP.GT.AND P2, PT, R73, 0x9, !P4 ;  /* 0x000000094900780c */ /* 0x000fe40006744270 */
[----:B------:R-:W-:Y:S02]  /*ac40*/  FSEL R25, R25, -INF , !P3 ;  /* 0xff80000019197808 */ /* 0x000fe40005800000 */
        /* <DEDUP_REMOVED lines=89> */
[C---:B------:R-:W-:Y:S02]  /*b1e0*/  ISETP.GE.AND P5, PT, R74.reuse, 0x1, PT ;  /* 0x000000014a00780c */ /* 0x040fe40003fa6270 */
[----:B------:R-:W-:Y:S02]  /*b1f0*/  ISETP.GT.AND P3, PT, R73, 0x51, !P2 ;  /* 0x000000514900780c */ /* 0x000fe40005764270 */
[----:B------:R-:W-:-:S02]  /*b200*/  ISETP.GE.AND P6, PT, R74, 0x5a, PT ;  /* 0x0000005a4a00780c */ /* 0x000fc40003fc6270 */
        /* <DEDUP_REMOVED lines=9> */
[----:B------:R-:W-:Y:S02]  /*b2a0*/  ISETP.GT.AND P4, PT, R73, 0x59, !P6 ;  /* 0x000000594900780c */ /* 0x000fe40007784270 */
[----:B------:R-:W3:Y:S02]  /*b2b0*/  SHFL.IDX PT, R73, R0, 0x1, 0x1c1f ;  /* 0x003c1f0000497f89 */ /* 0x000ee400000e0000 */
[----:B------:R-:W-:-:S04]  /*b2c0*/  ISETP.LT.OR P4, PT, R75, 0x5a, P4 ;  /* 0x0000005a4b00780c */ /* 0x000fc80002781670 */
[----:B------:R-:W-:Y:S02]  /*b2d0*/  FSEL R69, R69, -INF , !P4 ;  /* 0xff80000045457808 */ /* 0x000fe40006000000 */
[----:B------:R-:W-:Y:S02]  /*b2e0*/  PLOP3.LUT P4, PT, PT, PT, UP0, 0x40, 0x0 ;  /* 0x000000000000781c */ /* 0x000fe40003f8e808 */
[----:B---3--:R-:W-:Y:S01]  /*b2f0*/  VIADDMNMX R4, R73, R4, R9, PT ;  /* 0x0000000449047246 */ /* 0x008fe20003800109 */
[----:B------:R-:W-:-:S10]  /*b300*/  IMAD.IADD R8, R8, 0x1, R73 ;  /* 0x0000000108087824 */ /* 0x000fd400078e0249 */
[----:B------:R-:W-:Y:S05]  /*b310*/  @P4 BRA `(.L_x_2960) ;  /* 0x00000000005c4947 */ /* 0x000fea0003800000 */
        /* <DEDUP_REMOVED lines=8> */
[----:B------:R-:W-:Y:S01]  /*b3a0*/  @P4 IMAD.HI.U32 R9, R0, UR4, RZ ;  /* 0x0000000400094c27 */ /* 0x000fe2000f8e00ff */
[----:B------:R-:W-:-:S13]  /*b3b0*/  PLOP3.LUT P4, PT, PT, PT, UP0, 0x80, 0x0 ;  /* 0x000000000000781c */ /* 0x000fda0003f8f008 */
[----:B------:R-:W-:-:S04]  /*b3c0*/  @P4 SHF.R.U32.HI R0, RZ, UR5, R9 ;  /* 0x00000005ff004c19 */ /* 0x000fc80008011609 */
[----:B------:R-:W-:Y:S01]  /*b3d0*/  LOP3.LUT R0, RZ, R0, RZ, 0x33, !PT ;  /* 0x00000000ff007212 */ /* 0x000fe200078e33ff */
[----:B------:R-:W-:Y:S06]  /*b3e0*/  BRA `(.L_x_2963) ;  /* 0x0000000000187947 */ /* 0x000fec0003800000 */
.L_x_2962:
[----:B------:R-:W-:-:S06]  /*b3f0*/  UISETP.NE.AND UP0, UPT, UR9, 0x1, UPT ;  /* 0x000000010900788c */ /* 0x000fcc000bf05270 */
[----:B------:R-:W-:-:S05]  /*b400*/  PLOP3.LUT P4, PT, PT, PT, UP0, 0x80, 0x0 ;  /* 0x000000000000781c */ /* 0x000fca0003f8f008 */
[----:B------:R-:W-:-:S08]  /*b410*/  @UP0 ULDC.64 UR4, c[0x0][0x9e8] ;  /* 0x00027a0000040ab9 */ /* 0x000fd00000000a00 */
[----:B------:R-:W-:Y:S01]  /*b420*/  @P4 IMAD.HI.U32 R9, R0, UR4, RZ ;  /* 0x0000000400094c27 */ /* 0x000fe2000f8e00ff */
[----:B------:R-:W-:-:S13]  /*b430*/  PLOP3.LUT P4, PT, PT, PT, UP0, 0x80, 0x0 ;  /* 0x000000000000781c */ /* 0x000fda0003f8f008 */
[----:B------:R-:W-:-:S07]  /*b440*/  @P4 SHF.R.U32.HI R0, RZ, UR5, R9 ;  /* 0x00000005ff004c19 */ /* 0x000fce0008011609 */
.L_x_2963:
[----:B------:R-:W-:Y:S05]  /*b450*/  BSYNC B0 ;  /* 0x0000000000007941 */ /* 0x000fea0003800000 */
.L_x_2961:
[----:B------:R-:W-:-:S05]  /*b460*/  IMAD R5, R0, UR9, R5 ;  /* 0x0000000900057c24 */ /* 0x000fca000f8e0205 */
[----:B------:R-:W-:Y:S02]  /*b470*/  VIMNMX R8, R8, R5, !PT ;  /* 0x0000000508087248 */ /* 0x000fe40007fe0100 */
[----:B------:R-:W-:-:S07]  /*b480*/  VIADDMNMX R4, R5, UR9, R4, PT ;  /* 0x0000000905047c46 */ /* 0x000fce000b800104 */
.L_x_2960:
        /* <DEDUP_REMOVED lines=69> */
[----:B------:R-:W3:Y:S01]  /*b8e0*/  SHFL.BFLY PT, R0, R5, 0x2, 0x1f ;  /* 0x0c401f0005007f89 */ /* 0x000ee200000e0000 */
[----:B------:R-:W-:Y:S02]  /*b8f0*/  ISETP.LT.OR P0, PT, R4, 0x31, P0 ;  /* 0x000000310400780c */ /* 0x000fe40000701670 */
[----:B------:R-:W-:Y:S02]  /*b900*/  ISETP.NE.AND P4, PT, R93, RZ, PT ;  /* 0x000000ff5d00720c */ /* 0x000fe40003f85270 */
[----:B------:R-:W-:Y:S02]  /*b910*/  FSEL R50, R50, -INF , !P0 ;  /* 0xff80000032327808 */ /* 0x000fe40004000000 */
[----:B------:R-:W-:-:S02]  /*b920*/  ISETP.NE.AND P0, PT, R80, RZ, PT ;  /* 0x000000ff5000720c */ /* 0x000fc40003f05270 */
[C---:B------:R-:W-:Y:S02]  /*b930*/  ISETP.GT.AND P5, PT, R8.reuse, RZ, !P5 ;  /* 0x000000ff0800720c */ /* 0x040fe40006fa4270 */
[----:B------:R-:W-:Y:S02]  /*b940*/  ISETP.GT.AND P0, PT, R8, 0x31, !P0 ;  /* 0x000000310800780c */ /* 0x000fe40004704270 */
[C---:B------:R-:W-:Y:S02]  /*b950*/  ISETP.LT.OR P5, PT, R4.reuse, 0x1, P5 ;  /* 0x000000010400780c */ /* 0x040fe40002fa1670 */
[----:B------:R-:W-:Y:S02]  /*b960*/  ISETP.LT.OR P0, PT, R4, 0x32, P0 ;  /* 0x000000320400780c */ /* 0x000fe40000701670 */
[----:B------:R-:W-:Y:S02]  /*b970*/  FSEL R26, R26, -INF , !P5 ;  /* 0xff8000001a1a7808 */ /* 0x000fe40006800000 */
[----:B------:R-:W-:-:S02]  /*b980*/  FSEL R51, R51, -INF , !P0 ;  /* 0xff80000033337808 */ /* 0x000fc40004000000 */
[----:B------:R-:W-:Y:S02]  /*b990*/  ISETP.NE.AND P0, PT, R79, RZ, PT ;  /* 0x000000ff4f00720c */ /* 0x000fe40003f05270 */
[C---:B------:R-:W-:Y:S02]  /*b9a0*/  ISETP.GT.AND P2, PT, R8.reuse, 0x51, !P2 ;  /* 0x000000510800780c */ /* 0x040fe40005744270 */
[----:B------:R-:W-:Y:S02]  /*b9b0*/  ISETP.GT.AND P0, PT, R8, 0x38, !P0 ;  /* 0x000000380800780c */ /* 0x000fe40004704270 */
[----:B---3--:R-:W-:Y:S02]  /*b9c0*/  FMNMX.FTZ R9, R5, R0, !PT ;  /* 0x0000000005097209 */ /* 0x008fe40007810000 */
[----:B------:R-:W-:Y:S02]  /*b9d0*/  ISETP.LT.OR P0, PT, R4, 0x39, P0 ;  /* 0x000000390400780c */ /* 0x000fe40000701670 */
[----:B------:R-:W-:Y:S01]  /*b9e0*/  FMNMX.FTZ R5, R26, R27, !PT ;  /* 0x0000001b1a057209 */ /* 0x000fe20007810000 */
[----:B------:R-:W3:Y:S01]  /*b9f0*/  SHFL.BFLY PT, R0, R9, 0x1, 0x1f ;  /* 0x0c201f0009007f89 */ /* 0x000ee200000e0000 */
[----:B------:R-:W-:-:S02]  /*ba00*/  FSEL R54, R54, -INF , !P0 ;  /* 0xff80000036367808 */ /* 0x000fc40004000000 */
[----:B------:R-:W-:Y:S02]  /*ba10*/  ISETP.NE.AND P0, PT, R78, RZ, PT ;  /* 0x000000ff4e00720c */ /* 0x000fe40003f05270 */
[C---:B------:R-:W-:Y:S02]  /*ba20*/  ISETP.GT.AND P3, PT, R8.reuse, 0x58, !P3 ;  /* 0x000000580800780c */ /* 0x040fe40005f64270 */
[C---:B------:R-:W-:Y:S02]  /*ba30*/  ISETP.GT.AND P0, PT, R8.reuse, 0x39, !P0 ;  /* 0x000000390800780c */ /* 0x040fe40004704270 */
[----:B------:R-:W-:Y:S02]  /*ba40*/  ISETP.GT.AND P6, PT, R8, 0x59, !P6 ;  /* 0x000000590800780c */ /* 0x000fe400077c4270 */
[C---:B------:R-:W-:Y:S02]  /*ba50*/  ISETP.LT.OR P0, PT, R4.reuse, 0x3a, P0 ;  /* 0x0000003a0400780c */ /* 0x040fe40000701670 */
[----:B------:R-:W-:-:S02]  /*ba60*/  ISETP.LT.OR P2, PT, R4, 0x52, P2 ;  /* 0x000000520400780c */ /* 0x000fc40001741670 */
[----:B------:R-:W-:Y:S02]  /*ba70*/  FSEL R55, R55, -INF , !P0 ;  /* 0xff80000037377808 */ /* 0x000fe40004000000 */
[----:B------:R-:W-:Y:S02]  /*ba80*/  ISETP.NE.AND P0, PT, R77, RZ, PT ;  /* 0x000000ff4d00720c */ /* 0x000fe40003f05270 */
[----:B------:R-:W-:Y:S02]  /*ba90*/  ISETP.LT.OR P3, PT, R4, 0x59, P3 ;  /* 0x000000590400780c */ /* 0x000fe40001f61670 */
[----:B------:R-:W-:Y:S02]  /*baa0*/  ISETP.GT.AND P0, PT, R8, 0x40, !P0 ;  /* 0x000000400800780c */ /* 0x000fe40004704270 */
[----:B------:R-:W-:Y:S02]  /*bab0*/  FSEL R67, R67, -INF , !P2 ;  /* 0xff80000043437808 */ /* 0x000fe40005000000 */
[----:B------:R-:W-:-:S02]  /*bac0*/  ISETP.LT.OR P0, PT, R4, 0x41, P0 ;  /* 0x000000410400780c */ /* 0x000fc40000701670 */
[----:B---3--:R-:W-:Y:S02]  /*bad0*/  FMNMX.FTZ R0, R9, R0, !PT ;  /* 0x0000000009007209 */ /* 0x008fe40007810000 */
[----:B------:R-:W-:Y:S02]  /*bae0*/  FSEL R58, R58, -INF , !P0 ;  /* 0xff8000003a3a7808 */ /* 0x000fe40004000000 */
[----:B------:R-:W-:Y:S01]  /*baf0*/  ISETP.GT.AND P0, PT, R8, 0x41, !P1 ;  /* 0x000000410800780c */ /* 0x000fe20004f04270 */
[----:B------:R-:W-:Y:S01]  /*bb00*/  FMUL.FTZ R73, R0, UR48 ;  /* 0x0000003000497c20 */ /* 0x000fe20008410000 */
[C---:B------:R-:W-:Y:S02]  /*bb10*/  ISETP.LT.OR P6, PT, R4.reuse, 0x5a, P6 ;  /* 0x0000005a0400780c */ /* 0x040fe400037c1670 */
[----:B------:R-:W-:Y:S02]  /*bb20*/  ISETP.LT.OR P0, PT, R4, 0x42, P0 ;  /* 0x000000420400780c */ /* 0x000fe40000701670 */
[----:B------:R-:W-:-:S02]  /*bb30*/  FSEL R70, R70, -INF , !P3 ;  /* 0xff80000046467808 */ /* 0x000fc40005800000 */
[----:B------:R-:W-:Y:S02]  /*bb40*/  FSEL R59, R59, -INF , !P0 ;  /* 0xff8000003b3b7808 */ /* 0x000fe40004000000 */
[----:B------:R-:W-:Y:S02]  /*bb50*/  ISETP.GT.AND P0, PT, R8, 0x48, !P4 ;  /* 0x000000480800780c */ /* 0x000fe40006704270 */
[----:B------:R-:W-:Y:S02]  /*bb60*/  ISETP.NE.AND P4, PT, R89, RZ, PT ;  /* 0x000000ff5900720c */ /* 0x000fe40003f85270 */
[----:B------:R-:W-:Y:S02]  /*bb70*/  ISETP.LT.OR P0, PT, R4, 0x49, P0 ;  /* 0x000000490400780c */ /* 0x000fe40000701670 */
[----:B------:R-:W-:Y:S02]  /*bb80*/  FSEL R71, R71, -INF , !P6 ;  /* 0xff80000047477808 */ /* 0x000fe40007000000 */
[----:B------:R-:W-:-:S02]  /*bb90*/  FSEL R62, R62, -INF , !P0 ;  /* 0xff8000003e3e7808 */ /* 0x000fc40004000000 */
[----:B------:R-:W-:-:S04]  /*bba0*/  FSETP.NEU.FTZ.AND P0, PT, R0, -INF , PT ;  /* 0xff8000000000780b */ /* 0x000fc80003f1d000 */
[----:B------:R-:W-:Y:S02]  /*bbb0*/  FSEL R73, R73, RZ, P0 ;  /* 0x000000ff49497208 */ /* 0x000fe40000000000 */
[----:B------:R-:W-:Y:S02]  /*bbc0*/  ISETP.GT.AND P0, PT, R8, 0x49, !P4 ;  /* 0x000000490800780c */ /* 0x000fe40006704270 */
[----:B------:R-:W-:Y:S01]  /*bbd0*/  ISETP.NE.AND P4, PT, R76, RZ, PT ;  /* 0x000000ff4c00720c */ /* 0x000fe20003f85270 */
        /* <DEDUP_REMOVED lines=19> */
[----:B------:R-:W-:Y:S01]  /*bd10*/  FSEL R66, R66, -INF , !P0 ;  /* 0xff80000042427808 */ /* 0x000fe20004000000 */
[--C-:B------:R-:W-:Y:S01]  /*bd20*/  FFMA.FTZ R160, R40, UR48, -R73.reuse ;  /* 0x0000003028a07c23 */ /* 0x100fe20008010849 */
[----:B------:R-:W-:Y:S01]  /*bd30*/  FMNMX.FTZ R5, R39, R24, !PT ;  /* 0x0000001827057209 */ /* 0x000fe20007810000 */
[----:B------:R-:W4:Y:S01]  /*bd40*/  MUFU.EX2 R154, R154 ;  /* 0x0000009a009a7308 */ /* 0x000f220000000800 */
        /* <DEDUP_REMOVED lines=21> */
[----:B------:R-:W-:Y:S01]  /*bea0*/  FFMA.FTZ R65, R69, UR48, -R73 ;  /* 0x0000003045417c23 */ /* 0x000fe20008010849 */
[----:B------:R-:W-:Y:S01]  /*beb0*/  FMNMX.FTZ R5, R51, R24, !PT ;  /* 0x0000001833057209 */ /* 0x000fe20007810000 */
[----:B------:R-:W1:Y:S01]  /*bec0*/  MUFU.EX2 R29, R29 ;  /* 0x0000001d001d7308 */ /* 0x000e620000000800 */
[----:B------:R-:W-:-:S02]  /*bed0*/  ISETP.NE.AND P4, PT, R94, 0x3, PT ;  /* 0x000000035e00780c */ /* 0x000fc40003f85270 */
[----:B------:R-:W-:-:S04]  /*bee0*/  FMNMX.FTZ R24, R54, R5, !PT ;  /* 0x0000000536187209 */ /* 0x000fc80007810000 */
[----:B------:R-:W-:Y:S01]  /*bef0*/  FMNMX.FTZ R5, R55, R24, !PT ;  /* 0x0000001837057209 */ /* 0x000fe20007810000 */
[----:B------:R-:W2:Y:S03]  /*bf00*/  MUFU.EX2 R158, R158 ;  /* 0x0000009e009e7308 */ /* 0x000ea60000000800 */
[----:B------:R-:W-:-:S04]  /*bf10*/  FMNMX.FTZ R24, R58, R5, !PT ;  /* 0x000000053a187209 */ /* 0x000fc80007810000 */
[----:B------:R-:W-:Y:S01]  /*bf20*/  FMNMX.FTZ R5, R59, R24, !PT ;  /* 0x000000183b057209 */ /* 0x000fe20007810000 */
[----:B------:R-:W2:Y:S03]  /*bf30*/  MUFU.EX2 R33, R33 ;  /* 0x0000002100217308 */ /* 0x000ea60000000800 */
[----:B------:R-:W-:-:S04]  /*bf40*/  FMNMX.FTZ R8, R62, R5, !PT ;  /* 0x000000053e087209 */ /* 0x000fc80007810000 */
[----:B------:R-:W-:Y:S01]  /*bf50*/  FMNMX.FTZ R5, R63, R8, !PT ;  /* 0x000000083f057209 */ /* 0x000fe20007810000 */
[----:B------:R-:W-:Y:S03]  /*bf60*/  MUFU.EX2 R160, R160 ;  /* 0x000000a000a07308 */ /* 0x000fe60000000800 */
[----:B------:R-:W-:-:S04]  /*bf70*/  FMNMX.FTZ R8, R66, R5, !PT ;  /* 0x0000000542087209 */ /* 0x000fc80007810000 */
[----:B------:R-:W-:Y:S01]  /*bf80*/  FMNMX.FTZ R5, R67, R8, !PT ;  /* 0x0000000843057209 */ /* 0x000fe20007810000 */
[----:B------:R-:W-:Y:S03]  /*bf90*/  MUFU.EX2 R37, R37 ;  /* 0x0000002500257308 */ /* 0x000fe60000000800 */
[----:B------:R-:W-:-:S04]  /*bfa0*/  FMNMX.FTZ R4, R70, R5, !PT ;  /* 0x0000000546047209 */ /* 0x000fc80007810000 */
[----:B------:R-:W-:Y:S01]  /*bfb0*/  FMNMX.FTZ R4, R71, R4, !PT ;  /* 0x0000000447047209 */ /* 0x000fe20007810000 */
[----:B------:R-:W-:Y:S04]  /*bfc0*/  MUFU.EX2 R162, R162 ;  /* 0x000000a200a27308 */ /* 0x000fe80000000800 */
        /* <DEDUP_REMOVED lines=10> */
[----:B---3--:R-:W-:-:S04]  /*c070*/  FMNMX.FTZ R5, R8, R5, !PT ;  /* 0x0000000508057209 */ /* 0x008fc80007810000 */
[C---:B------:R-:W-:Y:S01]  /*c080*/  FSETP.NEU.FTZ.AND P0, PT, R5.reuse, -INF , PT ;  /* 0xff8000000500780b */ /* 0x040fe20003f1d000 */
[----:B------:R-:W-:Y:S02]  /*c090*/  FMUL.FTZ R8, R5, UR48 ;  /* 0x0000003005087c20 */ /* 0x000fe40008410000 */
[----:B------:R-:W-:Y:S03]  /*c0a0*/  MUFU.EX2 R170, R170 ;  /* 0x000000aa00aa7308 */ /* 0x000fe60000000800 */
[----:B------:R-:W-:-:S05]  /*c0b0*/  FSEL R8, R8, RZ, P0 ;  /* 0x000000ff08087208 */ /* 0x000fca0000000000 */
[--C-:B------:R-:W-:Y:S01]  /*c0c0*/  FFMA.FTZ R153, R26, UR48, -R8.reuse ;  /* 0x000000301a997c23 */ /* 0x100fe20008010808 */
[--C-:B------:R-:W-:Y:S01]  /*c0d0*/  FFMA.FTZ R4, R27, UR48, -R8.reuse ;  /* 0x000000301b047c23 */ /* 0x100fe20008010808 */
[--C-:B------:R-:W-:Y:S01]  /*c0e0*/  FFMA.FTZ R155, R30, UR48, -R8.reuse ;  /* 0x000000301e9b7c23 */ /* 0x100fe20008010808 */
[--C-:B------:R-:W-:Y:S01]  /*c0f0*/  FFMA.FTZ R24, R31, UR48, -R8.reuse ;  /* 0x000000301f187c23 */ /* 0x100fe20008010808 */
[--C-:B------:R-:W-:Y:S01]  /*c100*/  FFMA.FTZ R157, R34, UR48, -R8.reuse ;  /* 0x00000030229d7c23 */ /* 0x100fe20008010808 */
[----:B------:R-:W-:Y:S01]  /*c110*/  FADD.FTZ R27, R152, R9 ;  /* 0x00000009981b7221 */ /* 0x000fe20000010000 */
[----:B------:R-:W-:Y:S01]  /*c120*/  MUFU.EX2 R153, R153 ;  /* 0x0000009900997308 */ /* 0x000fe20000000800 */
[--C-:B------:R-:W-:Y:S01]  /*c130*/  FFMA.FTZ R26, R35, UR48, -R8.reuse ;  /* 0x00000030231a7c23 */ /* 0x100fe20008010808 */
[--C-:B------:R-:W-:Y:S01]  /*c140*/  FFMA.FTZ R159, R38, UR48, -R8.reuse ;  /* 0x00000030269f7c23 */ /* 0x100fe20008010808 */
[----:B----4-:R-:W-:Y:S01]  /*c150*/  FADD.FTZ R36, R154, R27 ;  /* 0x0000001b9a247221 */ /* 0x010fe20000010000 */
[--C-:B------:R-:W-:Y:S01]  /*c160*/  FFMA.FTZ R28, R39, UR48, -R8.reuse ;  /* 0x00000030271c7c23 */ /* 0x100fe20008010808 */
[--C-:B------:R-:W-:Y:S01]  /*c170*/  FFMA.FTZ R161, R42, UR48, -R8.reuse ;  /* 0x000000302aa17c23 */ /* 0x100fe20008010808 */
[----:B------:R-:W-:Y:S01]  /*c180*/  FFMA.FTZ R30, R43, UR48, -R8 ;  /* 0x000000302b1e7c23 */ /* 0x000fe20008010808 */
[----:B-----5:R-:W-:Y:S01]  /*c190*/  FADD.FTZ R27, R25, R36 ;  /* 0x00000024191b7221 */ /* 0x020fe20000010000 */
[----:B------:R-:W3:Y:S01]  /*c1a0*/  MUFU.EX2 R4, R4 ;  /* 0x0000000400047308 */ /* 0x000ee20000000800 */
[--C-:B------:R-:W-:Y:S01]  /*c1b0*/  FFMA.FTZ R163, R46, UR48, -R8.reuse ;  /* 0x000000302ea37c23 */ /* 0x100fe20008010808 */
[--C-:B------:R-:W-:Y:S01]  /*c1c0*/  FFMA.FTZ R32, R47, UR48, -R8.reuse ;  /* 0x000000302f207c23 */ /* 0x100fe20008010808 */
[----:B0-----:R-:W-:Y:S01]  /*c1d0*/  FADD.FTZ R36, R156, R27 ;  /* 0x0000001b9c247221 */ /* 0x001fe20000010000 */
[--C-:B------:R-:W-:Y:S01]  /*c1e0*/  FFMA.FTZ R165, R50, UR48, -R8.reuse ;  /* 0x0000003032a57c23 */ /* 0x100fe20008010808 */
[--C-:B------:R-:W-:Y:S01]  /*c1f0*/  FFMA.FTZ R34, R51, UR48, -R8.reuse ;  /* 0x0000003033227c23 */ /* 0x100fe20008010808 */
[----:B------:R-:W-:Y:S01]  /*c200*/  FFMA.FTZ R167, R54, UR48, -R8 ;  /* 0x0000003036a77c23 */ /* 0x000fe20008010808 */
[----:B-1----:R-:W-:Y:S01]  /*c210*/  FADD.FTZ R31, R29, R36 ;  /* 0x000000241d1f7221 */ /* 0x002fe20000010000 */
[----:B------:R-:W0:Y:S01]  /*c220*/  MUFU.EX2 R155, R155 ;  /* 0x0000009b009b7308 */ /* 0x000e220000000800 */
[--C-:B------:R-:W-:Y:S01]  /*c230*/  FFMA.FTZ R36, R55, UR48, -R8.reuse ;  /* 0x0000003037247c23 */ /* 0x100fe20008010808 */
[--C-:B------:R-:W-:Y:S01]  /*c240*/  FFMA.FTZ R169, R58, UR48, -R8.reuse ;  /* 0x000000303aa97c23 */ /* 0x100fe20008010808 */
[----:B--2---:R-:W-:Y:S01]  /*c250*/  FADD.FTZ R40, R158, R31 ;  /* 0x0000001f9e287221 */ /* 0x004fe20000010000 */
[----:B------:R-:W-:Y:S01]  /*c260*/  F2FP.F16.F32.PACK_AB R152, R9, R152 ;  /* 0x000000980998723e */ /* 0x000fe200000000ff */
[--C-:B------:R-:W-:Y:S01]  /*c270*/  FFMA.FTZ R171, R62, UR48, -R8.reuse ;  /* 0x000000303eab7c23 */ /* 0x100fe20008010808 */
[----:B------:R-:W-:Y:S01]  /*c280*/  FFMA.FTZ R66, R66, UR48, -R8 ;  /* 0x0000003042427c23 */ /* 0x000fe20008010808 */
[----:B------:R-:W-:Y:S01]  /*c290*/  FADD.FTZ R31, R33, R40 ;  /* 0x00000028211f7221 */ /* 0x000fe20000010000 */
[----:B------:R-:W1:Y:S01]  /*c2a0*/  MUFU.EX2 R24, R24 ;  /* 0x0000001800187308 */ /* 0x000e620000000800 */
[----:B---3--:R-:W-:Y:S01]  /*c2b0*/  FADD.FTZ R38, R153, R4 ;  /* 0x0000000499267221 */ /* 0x008fe20000010000 */
[--C-:B------:R-:W-:Y:S01]  /*c2c0*/  FFMA.FTZ R67, R67, UR48, -R8.reuse ;  /* 0x0000003043437c23 */ /* 0x100fe20008010808 */
[--C-:B------:R-:W-:Y:S01]  /*c2d0*/  FFMA.FTZ R70, R70, UR48, -R8.reuse ;  /* 0x0000003046467c23 */ /* 0x100fe20008010808 */
[----:B------:R-:W-:Y:S01]  /*c2e0*/  FFMA.FTZ R71, R71, UR48, -R8 ;  /* 0x0000003047477c23 */ /* 0x000fe20008010808 */
        /* <DEDUP_REMOVED lines=14> */
[----:B------:R-:W-:Y:S01]  /*c3d0*/  FFMA.FTZ R38, R59, UR48, -R8 ;  /* 0x000000303b267c23 */ /* 0x000fe20008010808 */
[----:B------:R-:W2:Y:S01]  /*c3e0*/  MUFU.EX2 R28, R28 ;  /* 0x0000001c001c7308 */ /* 0x000ea20000000800 */
[----:B0-----:R-:W-:Y:S01]  /*c3f0*/  FADD.FTZ R40, R26, R27 ;  /* 0x0000001b1a287221 */ /* 0x001fe20000010000 */
[----:B------:R-:W-:Y:S01]  /*c400*/  FADD.FTZ R42, R162, R31 ;  /* 0x0000001fa22a7221 */ /* 0x000fe20000010000 */
[C---:B------:R-:W-:Y:S02]  /*c410*/  F2FP.F16.F32.PACK_AB R162, R41.reuse, R162 ;  /* 0x000000a229a2723e */ /* 0x040fe400000000ff */
[----:B------:R-:W-:Y:S01]  /*c420*/  F2FP.F16.F32.PACK_AB R157, R26, R157 ;  /* 0x0000009d1a9d723e */ /* 0x000fe200000000ff */
[----:B------:R-:W-:Y:S02]  /*c430*/  FADD.FTZ R31, R41, R42 ;  /* 0x0000002a291f7221 */ /* 0x000fe40000010000 */
[----:B------:R-:W0:Y:S01]  /*c440*/  MUFU.EX2 R161, R161 ;  /* 0x000000a100a17308 */ /* 0x000e220000000800 */
[----:B-1----:R-:W-:Y:S01]  /*c450*/  FADD.FTZ R27, R159, R40 ;  /* 0x000000289f1b7221 */ /* 0x002fe20000010000 */
[----:B------:R-:W-:Y:S01]  /*c460*/  FADD.FTZ R44, R164, R31 ;  /* 0x0000001fa42c7221 */ /* 0x000fe20000010000 */
[----:B------:R-:W-:-:S03]  /*c470*/  F2FP.F16.F32.PACK_AB R164, R45, R164 ;  /* 0x000000a42da4723e */ /* 0x000fc600000000ff */
[----:B------:R-:W-:Y:S02]  /*c480*/  FADD.FTZ R31, R45, R44 ;  /* 0x0000002c2d1f7221 */ /* 0x000fe40000010000 */
[----:B------:R-:W1:Y:S01]  /*c490*/  MUFU.EX2 R30, R30 ;  /* 0x0000001e001e7308 */ /* 0x000e620000000800 */
[----:B--2---:R-:W-:Y:S01]  /*c4a0*/  FADD.FTZ R40, R28, R27 ;  /* 0x0000001b1c287221 */ /* 0x004fe20000010000 */
[----:B------:R-:W-:Y:S01]  /*c4b0*/  FADD.FTZ R44, R166, R31 ;  /* 0x0000001fa62c7221 */ /* 0x000fe20000010000 */
[----:B------:R-:W-:Y:S02]  /*c4c0*/  F2FP.F16.F32.PACK_AB R166, R49, R166 ;  /* 0x000000a631a6723e */ /* 0x000fe400000000ff */
[----:B------:R-:W-:-:S03]  /*c4d0*/  F2FP.F16.F32.PACK_AB R159, R28, R159 ;  /* 0x0000009f1c9f723e */ /* 0x000fc600000000ff */
[----:B------:R-:W2:Y:S01]  /*c4e0*/  MUFU.EX2 R163, R163 ;  /* 0x000000a300a37308 */ /* 0x000ea20000000800 */
[----:B0-----:R-:W-:Y:S01]  /*c4f0*/  FADD.FTZ R27, R161, R40 ;  /* 0x00000028a11b7221 */ /* 0x001fe20000010000 */
[----:B------:R-:W-:-:S06]  /*c500*/  FFMA.FTZ R40, R63, UR48, -R8 ;  /* 0x000000303f287c23 */ /* 0x000fcc0008010808 */
[----:B------:R-:W0:Y:S01]  /*c510*/  MUFU.EX2 R32, R32 ;  /* 0x0000002000207308 */ /* 0x000e220000000800 */
[C---:B-1----:R-:W-:Y:S01]  /*c520*/  FADD.FTZ R42, R30.reuse, R27 ;  /* 0x0000001b1e2a7221 */ /* 0x042fe20000010000 */
[----:B------:R-:W-:-:S06]  /*c530*/  F2FP.F16.F32.PACK_AB R161, R30, R161 ;  /* 0x000000a11ea1723e */ /* 0x000fcc00000000ff */
[----:B------:R-:W1:Y:S01]  /*c540*/  MUFU.EX2 R165, R165 ;  /* 0x000000a500a57308 */ /* 0x000e620000000800 */
[----:B--2---:R-:W-:-:S07]  /*c550*/  FADD.FTZ R27, R163, R42 ;  /* 0x0000002aa31b7221 */ /* 0x004fce0000010000 */
[----:B------:R-:W2:Y:S01]  /*c560*/  MUFU.EX2 R34, R34 ;  /* 0x0000002200227308 */ /* 0x000ea20000000800 */
[C---:B0-----:R-:W-:Y:S01]  /*c570*/  FADD.FTZ R42, R32.reuse, R27 ;  /* 0x0000001b202a7221 */ /* 0x041fe20000010000 */
[----:B------:R-:W-:Y:S01]  /*c580*/  FADD.FTZ R27, R49, R44 ;  /* 0x0000002c311b7221 */ /* 0x000fe20000010000 */
[----:B------:R-:W-:-:S05]  /*c590*/  F2FP.F16.F32.PACK_AB R163, R32, R163 ;  /* 0x000000a320a3723e */ /* 0x000fca00000000ff */
        /* <DEDUP_REMOVED lines=8> */
[----:B------:R-:W-:-:S05]  /*c620*/  F2FP.F16.F32.PACK_AB R165, R34, R165 ;  /* 0x000000a522a5723e */ /* 0x000fca00000000ff */
        /* <DEDUP_REMOVED lines=31> */
[----:B0-----:R-:W-:Y:S01]  /*c820*/  FADD.FTZ R4, R70, R9 ;  /* 0x0000000946047221 */ /* 0x001fe20000010000 */
[C---:B-1----:R-:W-:Y:S01]  /*c830*/  FADD.FTZ R8, R65.reuse, R8 ;  /* 0x0000000841087221 */ /* 0x042fe20000010000 */
[----:B------:R-:W-:Y:S02]  /*c840*/  F2FP.F16.F32.PACK_AB R174, R65, R174 ;  /* 0x000000ae41ae723e */ /* 0x000fe400000000ff */
[C---:B--2---:R-:W-:Y:S01]  /*c850*/  FADD.FTZ R4, R71.reuse, R4 ;  /* 0x0000000447047221 */ /* 0x044fe20000010000 */
[----:B------:R-:W-:Y:S01]  /*c860*/  F2FP.F16.F32.PACK_AB R175, R71, R70 ;  /* 0x0000004647af723e */ /* 0x000fe200000000ff */
[----:B------:R-:W-:Y:S06]  /*c870*/  @!P4 BRA `(.L_x_2964) ;  /* 0x000000000004c947 */ /* 0x000fec0003800000 */
[----:B------:R-:W-:Y:S01]  /*c880*/  BPT.TRAP 0x1 ;  /* 0x000000040000795c */ /* 0x000fe20000300000 */
.L_x_2964:
[----:B------:R0:W1:Y:S01]  /*c890*/  SYNCS.PHASECHK.TRANS64.TRYWAIT P0, [R3+URZ+0x22850], R72 ;  /* 0x02285048030075a7 */ /* 0x000062000800017f */
[----:B------:R-:W-:Y:S05]  /*c8a0*/  @!P4 BRA `(.L_x_2965) ;  /* 0x000000000004c947 */ /* 0x000fea0003800000 */
[----:B------:R-:W-:Y:S01]  /*c8b0*/  BPT.TRAP 0x1 ;  /* 0x000000040000795c */ /* 0x000fe20000300000 */
.L_x_2965:
[----:B------:R-:W-:Y:S04]  /*c8c0*/  BSSY B0, `(.L_x_2966) ;  /* 0x0000004000007945 */ /* 0x000fe80003800000 */
[----:B-1----:R-:W-:Y:S05]  /*c8d0*/  @P0 BRA `(.L_x_2967) ;  /* 0x0000000000080947 */ /* 0x002fea0003800000 */
[----:B------:R-:W1:Y:S02]  /*c8e0*/  SYNCS.PHASECHK.TRANS64.TRYWAIT P0, [R3+URZ+0x22850], R72 ;  /* 0x02285048030075a7 */ /* 0x000e64000800017f */
[----:B-1----:R-:W-:Y:S05]  /*c8f0*/  @!P0 BRA `(.L_x_2968) ;  /* 0x0000018000108947 */ /* 0x002fea0003800000 */
.L_x_2967:
[----:B------:R-:W-:Y:S05]  /*c900*/  BSYNC B0 ;  /* 0x0000000000007941 */ /* 0x000fea0003800000 */
.L_x_2966:
[----:B------:R-:W-:Y:S05]  /*c910*/  WARPSYNC.ALL ;  /* 0x0000000000007948 */ /* 0x000fea0003800000 */
[----:B------:R-:W-:Y:S01]  /*c920*/  R2UR UR4, R23 ;  /* 0x00000000170472ca */ /* 0x000fe200000e0000 */
[----:B------:R2:W-:Y:S01]  /*c930*/  BAR.SYNC.DEFER_BLOCKING R20, 0x100 ;  /* 0x000400140000751d */ /* 0x0005e20000010000 */
[----:B------:R-:W-:Y:S02]  /*c940*/  IMAD.MOV.U32 R25, RZ, RZ, 0xc00 ;  /* 0x00000c00ff197424 */ /* 0x000fe400078e00ff */
[----:B------:R-:W-:Y:S02]  /*c950*/  IMAD.MOV.U32 R29, RZ, RZ, 0x40000040 ;  /* 0x40000040ff1d7424 */ /* 0x000fe400078e00ff */
[----:B------:R-:W-:-:S02]  /*c960*/  IMAD.MOV.U32 R27, RZ, RZ, 0x40000040 ;  /* 0x40000040ff1b7424 */ /* 0x000fc400078e00ff */
[----:B------:R-:W-:Y:S01]  /*c970*/  IMAD.MOV.U32 R31, RZ, RZ, 0x40000040 ;  /* 0x40000040ff1f7424 */ /* 0x000fe200078e00ff */
[----:B------:R-:W-:Y:S01]  /*c980*/  R2UR UR11, R29 ;  /* 0x000000001d0b72ca */ /* 0x000fe200000e0000 */
[----:B------:R-:W-:Y:S01]  /*c990*/  IMAD.U32 R9, RZ, RZ, UR50 ;  /* 0x00000032ff097e24 */ /* 0x000fe2000f8e00ff */
[----:B------:R-:W-:Y:S02]  /*c9a0*/  R2UR UR15, R27 ;  /* 0x000000001b0f72ca */ /* 0x000fe400000e0000 */
[----:B------:R-:W-:Y:S01]  /*c9b0*/  UIADD3 UR4, UR4, 0x400, URZ ;  /* 0x0000040004047890 */ /* 0x000fe2000fffe03f */
[----:B------:R-:W-:Y:S02]  /*c9c0*/  R2UR UR19, R29 ;  /* 0x000000001d1372ca */ /* 0x000fe400000e0000 */
[----:B------:R-:W-:Y:S01]  /*c9d0*/  R2UR UR23, R31 ;  /* 0x000000001f1772ca */ /* 0x000fe200000e0000 */
[----:B------:R-:W-:Y:S01]  /*c9e0*/  USHF.R.U32.HI UR4, URZ, 0x4, UR4 ;  /* 0x000000043f047899 */ /* 0x000fe20008011604 */
[----:B------:R-:W-:-:S03]  /*c9f0*/  ISETP.NE.AND P0, PT, R9, 0x3, PT ;  /* 0x000000030900780c */ /* 0x000fc60003f05270 */
[----:B------:R-:W-:-:S04]  /*ca00*/  ULOP3.LUT UR4, UR4, 0x3fff, URZ, 0xc0, !UPT ;  /* 0x00003fff04047892 */ /* 0x000fc8000f8ec03f */
[----:B------:R-:W-:-:S06]  /*ca10*/  ULOP3.LUT UR49, UR4, 0x3000000, URZ, 0xfc, !UPT ;  /* 0x0300000004317892 */ /* 0x000fcc000f8efc3f */
[----:B------:R-:W-:Y:S02]  /*ca20*/  IMAD R24, R2, R25, UR49 ;  /* 0x0000003102187e24 */ /* 0x000fe4000f8e0219 */
[----:B------:R-:W-:Y:S02]  /*ca30*/  IMAD.MOV.U32 R25, RZ, RZ, 0x40000040 ;  /* 0x40000040ff197424 */ /* 0x000fe400078e00ff */
[C---:B------:R-:W-:Y:S01]  /*ca40*/  VIADD R28, R24.reuse, 0x80 ;  /* 0x00000080181c7836 */ /* 0x040fe20000000000 */
[C---:B------:R-:W-:Y:S01]  /*ca50*/  R2UR UR6, R24.reuse ;  /* 0x00000000180672ca */ /* 0x040fe200000e0000 */
[C---:B------:R-:W-:Y:S01]  /*ca60*/  VIADD R26, R24.reuse, 0x100 ;  /* 0x00000100181a7836 */ /* 0x040fe20000000000 */
[----:B------:R-:W-:Y:S01]  /*ca70*/  R2UR UR7, R25 ;  /* 0x00000000190772ca */ /* 0x000fe200000e0000 */
[----:B------:R-:W-:Y:S01]  /*ca80*/  VIADD R30, R24, 0x200 ;  /* 0x00000200181e7836 */ /* 0x000fe20000000000 */
[----:B------:R-:W-:Y:S01]  /*ca90*/  R2UR UR10, R28 ;  /* 0x000000001c0a72ca */ /* 0x000fe200000e0000 */
[----:B------:R-:W-:Y:S01]  /*caa0*/  VIADD R28, R24, 0x180 ;  /* 0x00000180181c7836 */ /* 0x000fe20000000000 */
[----:B------:R-:W-:Y:S01]  /*cab0*/  R2UR UR14, R26 ;  /* 0x000000001a0e72ca */ /* 0x000fe200000e0000 */
[----:B------:R-:W-:Y:S01]  /*cac0*/  VIADD R24, R24, 0x280 ;  /* 0x0000028018187836 */ /* 0x000fe20000000000 */
[----:B------:R-:W-:-:S02]  /*cad0*/  R2UR UR22, R30 ;  /* 0x000000001e1672ca */ /* 0x000fc400000e0000 */
[----:B------:R-:W-:Y:S02]  /*cae0*/  R2UR UR18, R28 ;  /* 0x000000001c1272ca */ /* 0x000fe400000e0000 */
[----:B------:R-:W-:Y:S02]  /*caf0*/  R2UR UR26, R24 ;  /* 0x00000000181a72ca */ /* 0x000fe400000e0000 */
        /* <DEDUP_REMOVED lines=26> */
.L_x_2969:
[----:B------:R-:W0:Y:S01]  /*cca0*/  LDC R9, c[0x0][0x448] ;  /* 0x00011200ff097b82 */ /* 0x000e220000000800 */
[----:B------:R-:W-:Y:S01]  /*ccb0*/  VIADD R3, R3, 0x22860 ;  /* 0x0002286003037836 */ /* 0x000fe20000000000 */
[----:B------:R-:W-:Y:S01]  /*ccc0*/  UISETP.GE.AND UP0, UPT, UR9, 0x1, UPT ;  /* 0x000000010900788c */ /* 0x000fe2000bf06270 */
[----:B------:R-:W-:Y:S01]  /*ccd0*/  IMAD.MOV.U32 R20, RZ, RZ, R228 ;  /* 0x000000ffff147224 */ /* 0x000fe200078e00e4 */
[----:B0-----:R-:W-:Y:S01]  /*cce0*/  ISETP.NE.AND P0, PT, R9, 0x1, PT ;  /* 0x000000010900780c */ /* 0x001fe20003f05270 */
[----:B------:R-:W-:-:S05]  /*ccf0*/  IMAD.U32 R9, RZ, RZ, UR47 ;  /* 0x0000002fff097e24 */ /* 0x000fca000f8e00ff */
[----:B------:R-:W-:-:S04]  /*cd00*/  PRMT R3, R9, 0x654, R3 ;  /* 0x0000065409037816 */ /* 0x000fc80000000003 */
[----:B------:R0:W-:Y:S03]  /*cd10*/  SYNCS.ARRIVE.TRANS64.RED.A1T0 RZ, [R3+URZ], RZ ;  /* 0x000000ff03ff79a7 */ /* 0x0001e6000810043f */
[----:B------:R-:W1:Y:S08]  /*cd20*/  @P0 LDC R9, c[0x0][0x44c] ;  /* 0x00011300ff090b82 */ /* 0x000e700000000800 */
[----:B0-----:R-:W0:Y:S01]  /*cd30*/  @P0 LDC R3, c[0x0][0x450] ;  /* 0x00011400ff030b82 */ /* 0x001e220000000800 */
[----:B-1----:R-:W-:-:S05]  /*cd40*/  @P0 IMAD.HI.U32 R9, R228, R9, RZ ;  /* 0x00000009e4090227 */ /* 0x002fca00078e00ff */
[----:B0-----:R-:W-:Y:S01]  /*cd50*/  @P0 SHF.R.U32.HI R20, RZ, R3, R9 ;  /* 0x00000003ff140219 */ /* 0x001fe20000011609 */
[----:B------:R-:W-:Y:S01]  /*cd60*/  VIADD R3, R176, 0xfffffffe ;  /* 0xfffffffeb0037836 */ /* 0x000fe20000000000 */
[----:B------:R-:W-:Y:S02]  /*cd70*/  PLOP3.LUT P0, PT, PT, PT, UP0, 0x40, 0x0 ;  /* 0x000000000000781c */ /* 0x000fe40003f0e808 */
[----:B------:R-:W-:-:S05]  /*cd80*/  IADD3 R9, R20, R210, -R207 ;  /* 0x000000d214097210 */ /* 0x000fca0007ffe8cf */
[----:B------:R-:W-:-:S06]  /*cd90*/  VIADD R20, R9, UR8 ;  /* 0x0000000809147c36 */ /* 0x000fcc0008000000 */
[----:B------:R-:W-:Y:S05]  /*cda0*/  @P0 BRA `(.L_x_2970) ;  /* 0x0000000000540947 */ /* 0x000fea0003800000 */
[C---:B------:R-:W-:Y:S01]  /*cdb0*/  ISETP.GT.AND P0, PT, R9.reuse, RZ, PT ;  /* 0x000000ff0900720c */ /* 0x040fe20003f04270 */
[----:B------:R-:W-:Y:S01]  /*cdc0*/  BSSY B0, `(.L_x_2971) ;  /* 0x0000010000007945 */ /* 0x000fe20003800000 */
[----:B------:R-:W-:-:S11]  /*cdd0*/  VIADD R152, R9, 0xffffffff ;  /* 0xffffffff09987836 */ /* 0x000fd60000000000 */
[----:B------:R-:W-:Y:S05]  /*cde0*/  @P0 BRA `(.L_x_2972) ;  /* 0x0000000000200947 */ /* 0x000fea0003800000 */
[----:B------:R-:W-:Y:S01]  /*cdf0*/  UISETP.NE.AND UP0, UPT, UR9, 0x1, UPT ;  /* 0x000000010900788c */ /* 0x000fe2000bf05270 */
[----:B------:R-:W-:-:S05]  /*ce00*/  IMAD.MOV R9, RZ, RZ, -R9 ;  /* 0x000000ffff097224 */ /* 0x000fca00078e0a09 */
[----:B------:R-:W-:-:S05]  /*ce10*/  PLOP3.LUT P0, PT, PT, PT, UP0, 0x80, 0x0 ;  /* 0x000000000000781c */ /* 0x000fca0003f0f008 */
[----:B------:R-:W-:-:S08]  /*ce20*/  @UP0 ULDC.64 UR4, c[0x0][0x9e8] ;  /* 0x00027a0000040ab9 */ /* 0x000fd00000000a00 */
[----:B------:R-:W-:-:S05]  /*ce30*/  @P0 IMAD.HI.U32 R152, R9, UR4, RZ ;  /* 0x0000000409980c27 */ /* 0x000fca000f8e00ff */
[----:B------:R-:W-:-:S04]  /*ce40*/  @P0 SHF.R.U32.HI R9, RZ, UR5, R152 ;  /* 0x00000005ff090c19 */ /* 0x000fc80008011698 */
[----:B------:R-:W-:Y:S01]  /*ce50*/  LOP3.LUT R152, RZ, R9, RZ, 0x33, !PT ;  /* 0x00000009ff987212 */ /* 0x000fe200078e33ff */
[----:B------:R-:W-:Y:S06]  /*ce60*/  BRA `(.L_x_2973) ;  /* 0x0000000000147947 */ /* 0x000fec0003800000 */
.L_x_2972:
[----:B------:R-:W-:-:S06]  /*ce70*/  UISETP.NE.AND UP0, UPT, UR9, 0x1, UPT ;  /* 0x000000010900788c */ /* 0x000fcc000bf05270 */
[----:B------:R-:W-:-:S05]  /*ce80*/  PLOP3.LUT P0, PT, PT, PT, UP0, 0x80, 0x0 ;  /* 0x000000000000781c */ /* 0x000fca0003f0f008 */
[----:B------:R-:W-:-:S08]  /*ce90*/  @UP0 ULDC.64 UR4, c[0x0][0x9e8] ;  /* 0x00027a0000040ab9 */ /* 0x000fd00000000a00 */
[----:B------:R-:W-:-:S05]  /*cea0*/  @P0 IMAD.HI.U32 R9, R152, UR4, RZ ;  /* 0x0000000498090c27 */ /* 0x000fca000f8e00ff */
[----:B------:R-:W-:-:S07]  /*ceb0*/  @P0 SHF.R.U32.HI R152, RZ, UR5, R9 ;  /* 0x00000005ff980c19 */ /* 0x000fce0008011609 */
.L_x_2973:
[----:B------:R-:W-:Y:S05]  /*cec0*/  BSYNC B0 ;  /* 0x0000000000007941 */ /* 0x000fea0003800000 */
.L_x_2971:
[----:B------:R-:W-:-:S04]  /*ced0*/  IMAD.U32 R9, RZ, RZ, UR9 ;  /* 0x00000009ff097e24 */ /* 0x000fc8000f8e00ff */
[----:B------:R-:W-:-:S05]  /*cee0*/  IMAD R9, R152, R9, UR9 ;  /* 0x0000000998097e24 */ /* 0x000fca000f8e0209 */
[----:B------:R-:W-:-:S07]  /*cef0*/  VIMNMX R20, R20, R9, PT ;  /* 0x0000000914147248 */ /* 0x000fce0003fe0100 */
.L_x_2970:
[----:B------:R-:W2:Y:S01]  /*cf00*/  LDL R152, [R1+0x24] ;  /* 0x0000240001987983 */ /* 0x000ea20000100800 */
[----:B------:R-:W-:Y:S01]  /*cf10*/  IMAD.HI R20, R20, 0x2aaaaaab, RZ ;  /* 0x2aaaaaab14147827 */ /* 0x000fe200078e02ff */
[----:B------:R-:W-:Y:S01]  /*cf20*/  ULDC UR37, c[0x0][0x9e4] ;  /* 0x0002790000257ab9 */ /* 0x000fe20000000800 */
[----:B------:R-:W-:Y:S01]  /*cf30*/  ULDC UR38, c[0x0][0x9e4] ;  /* 0x0002790000267ab9 */ /* 0x000fe20000000800 */
[----:B------:R-:W-:Y:S01]  /*cf40*/  ULDC UR39, c[0x0][0x9dc] ;  /* 0x0002770000277ab9 */ /* 0x000fe20000000800 */
[----:B------:R-:W-:Y:S01]  /*cf50*/  ULDC UR40, c[0x0][0x9dc] ;  /* 0x0002770000287ab9 */ /* 0x000fe20000000800 */
[----:B------:R-:W-:Y:S01]  /*cf60*/  SHF.R.U32.HI R9, RZ, 0x1f, R20 ;  /* 0x0000001fff097819 */ /* 0x000fe20000011614 */
[----:B------:R-:W-:Y:S01]  /*cf70*/  ULDC UR41, c[0x0][0x988] ;  /* 0x0002620000297ab9 */ /* 0x000fe20000000800 */
[----:B------:R-:W-:Y:S01]  /*cf80*/  ULDC UR42, c[0x0][0x988] ;  /* 0x00026200002a7ab9 */ /* 0x000fe20000000800 */
[----:B------:R-:W-:Y:S01]  /*cf90*/  ULDC UR43, c[0x0][0x988] ;  /* 0x00026200002b7ab9 */ /* 0x000fe20000000800 */
[----:B------:R-:W-:Y:S01]  /*cfa0*/  LEA.HI.SX32 R9, R20, R9, 0x1c ;  /* 0x0000000914097211 */ /* 0x000fe200078fe2ff */
[----:B------:R-:W-:Y:S01]  /*cfb0*/  ULDC UR44, c[0x0][0x9e0] ;  /* 0x00027800002c7ab9 */ /* 0x000fe20000000800 */
[----:B------:R-:W-:-:S02]  /*cfc0*/  ULDC UR45, c[0x0][0x9e0] ;  /* 0x00027800002d7ab9 */ /* 0x000fc40000000800 */
[----:B--2---:R-:W-:-:S04]  /*cfd0*/  VIMNMX R152, R152, R9, !PT ;  /* 0x0000000998987248 */ /* 0x004fc80007fe0100 */
[----:B------:R-:W-:Y:S01]  /*cfe0*/  ISETP.GE.AND P0, PT, R3, R152, PT ;  /* 0x000000980300720c */ /* 0x000fe20003f06270 */
[----:B------:R0:W-:-:S12]  /*cff0*/  STL [R1], R152 ;  /* 0x0000009801007387 */ /* 0x0001d80000100800 */
[----:B0-----:R-:W-:Y:S05]  /*d000*/  @!P0 BRA `(.L_x_2974) ;  /* 0x00000030009c8947 */ /* 0x001fea0003800000 */
.L_x_2994:
[----:B------:R-:W-:Y:S01]  /*d010*/  IMAD.U32 R20, RZ, RZ, UR50 ;  /* 0x00000032ff147e24 */ /* 0x000fe2000f8e00ff */
[----:B------:R-:W-:Y:S05]  /*d020*/  YIELD ;  /* 0x0000000000007946 */ /* 0x000fea0003800000 */
[----:B------:R-:W-:Y:S01]  /*d030*/  ISETP.NE.AND P1, PT, R20, 0x3, PT ;  /* 0x000000031400780c */ /* 0x000fe20003f25270 */
[----:B------:R-:W-:-:S05]  /*d040*/  VIADD R2, R2, 0x1 ;  /* 0x0000000102027836 */ /* 0x000fca0000000000 */
[----:B------:R-:W-:-:S04]  /*d050*/  ISETP.NE.AND P0, PT, R2, 0x2, PT ;  /* 0x000000020200780c */ /* 0x000fc80003f05270 */
[----:B------:R-:W-:Y:S02]  /*d060*/  SEL R9, RZ, 0x1, P0 ;  /* 0x00000001ff097807 */ /* 0x000fe40000000000 */
[----:B------:R-:W-:Y:S02]  /*d070*/  SEL R2, R2, RZ, P0 ;  /* 0x000000ff02027207 */ /* 0x000fe40000000000 */
[----:B------:R-:W-:Y:S01]  /*d080*/  LOP3.LUT R206, R206, R9, RZ, 0x3c, !PT ;  /* 0x00000009cece7212 */ /* 0x000fe200078e3cff */
[----:B--2---:R-:W-:Y:S06]  /*d090*/  @!P1 BRA `(.L_x_2975) ;  /* 0x0000000000049947 */ /* 0x004fec0003800000 */
[----:B------:R-:W-:Y:S01]  /*d0a0*/  BPT.TRAP 0x1 ;  /* 0x000000040000795c */ /* 0x000fe20000300000 */
.L_x_2975:
[----:B------:R-:W-:Y:S01]  /*d0b0*/  IMAD R9, R2, 0x8, R23 ;  /* 0x0000000802097824 */ /* 0x000fe200078e0217 */
[----:B------:R-:W-:-:S04]  /*d0c0*/  SHF.L.U32 R20, R206, 0x1f, RZ ;  /* 0x0000001fce147819 */ /* 0x000fc800000006ff */
[----:B------:R0:W1:Y:S01]  /*d0d0*/  SYNCS.PHASECHK.TRANS64.TRYWAIT P0, [R9+URZ+0x22830], R20 ;  /* 0x02283014090075a7 */ /* 0x000062000800017f */
[----:B------:R-:W-:Y:S05]  /*d0e0*/  @!P1 BRA `(.L_x_2976) ;  /* 0x0000000000049947 */ /* 0x000fea0003800000 */
[----:B------:R-:W-:Y:S01]  /*d0f0*/  BPT.TRAP 0x1 ;  /* 0x000000040000795c */ /* 0x000fe20000300000 */
.L_x_2976:
[----:B------:R-:W-:Y:S02]  /*d100*/  IMAD R156, R2, 0x300, R229 ;  /* 0x00000300029c7824 */ /* 0x000fe400078e02e5 */
[----:B------:R-:W-:Y:S01]  /*d110*/  IMAD.MOV.U32 R157, RZ, RZ, 0x40000040 ;  /* 0x40000040ff9d7424 */ /* 0x000fe200078e00ff */
[----:B-1----:R-:W-:Y:S06]  /*d120*/  @P0 BRA `(.L_x_2977) ;  /* 0x0000000000080947 */ /* 0x002fec0003800000 */
[----:B------:R-:W1:Y:S02]  /*d130*/  SYNCS.PHASECHK.TRANS64.TRYWAIT P0, [R9+URZ+0x22830], R20 ;  /* 0x02283014090075a7 */ /* 0x000e64000800017f */
[----:B-1----:R-:W-:Y:S05]  /*d140*/  @!P0 BRA `(.L_x_2978) ;  /* 0x0000017800108947 */ /* 0x002fea0003800000 */
.L_x_2977:
        /* <DEDUP_REMOVED lines=9> */
[----:B------:R-:W-:Y:S01]  /*d1e0*/  R2UR UR10, R154 ;  /* 0x000000009a0a72ca */ /* 0x000fe200000e0000 */
[----:B------:R-:W-:Y:S01]  /*d1f0*/  IMAD.MOV.U32 R153, RZ, RZ, 0x40000040 ;  /* 0x40000040ff997424 */ /* 0x000fe200078e00ff */
[----:B------:R-:W-:Y:S01]  /*d200*/  R2UR UR14, R152 ;  /* 0x00000000980e72ca */ /* 0x000fe200000e0000 */
[----:B------:R-:W-:Y:S01]  /*d210*/  IMAD.MOV.U32 R157, RZ, RZ, 0x40000040 ;  /* 0x40000040ff9d7424 */ /* 0x000fe200078e00ff */
[----:B------:R-:W-:Y:S01]  /*d220*/  R2UR UR11, R155 ;  /* 0x000000009b0b72ca */ /* 0x000fe200000e0000 */
[----:B------:R-:W2:Y:S01]  /*d230*/  S2R R21, SR_TID.X ;  /* 0x0000000000157919 */ /* 0x000ea20000002100 */
[----:B------:R-:W-:Y:S01]  /*d240*/  R2UR UR15, R153 ;  /* 0x00000000990f72ca */ /* 0x000fe200000e0000 */
[----:B------:R-:W-:Y:S01]  /*d250*/  IMAD.U32 R200, RZ, RZ, UR50 ;  /* 0x00000032ffc87e24 */ /* 0x000fe2000f8e00ff */
[----:B------:R-:W-:-:S02]  /*d260*/  R2UR UR18, R156 ;  /* 0x000000009c1272ca */ /* 0x000fc400000e0000 */
[----:B------:R-:W-:Y:S02]  /*d270*/  R2UR UR19, R157 ;  /* 0x000000009d1372ca */ /* 0x000fe400000e0000 */
[----:B------:R-:W-:Y:S01]  /*d280*/  WARPGROUP.ARRIVE ;  /* 0x00000000000079c5 */ /* 0x000fe20000000000 */
[----:B------:R-:W-:Y:S02]  /*d290*/  R2UR UR8, R14 ;  /* 0x000000000e0872ca */ /* 0x000fe400000e0000 */
[----:B------:R-:W-:Y:S02]  /*d2a0*/  R2UR UR9, R15 ;  /* 0x000000000f0972ca */ /* 0x000fe400000e0000 */
[----:B------:R-:W-:Y:S01]  /*d2b0*/  R2UR UR12, R12 ;  /* 0x000000000c0c72ca */ /* 0x000fe200000e0000 */
[----:B------:R-:W-:Y:S01]  /*d2c0*/  HGMMA.64x96x16.F32 R152, gdesc[UR4], RZ, !UPT, gsb0 ;  /* 0x01600000049879f0 */ /* 0x000fe2000c0008ff */
[----:B------:R-:W-:Y:S02]  /*d2d0*/  R2UR UR13, R13 ;  /* 0x000000000d0d72ca */ /* 0x000fe400000e0000 */
[----:B------:R-:W-:-:S02]  /*d2e0*/  R2UR UR16, R10 ;  /* 0x000000000a1072ca */ /* 0x000fc400000e0000 */
[----:B------:R-:W-:Y:S02]  /*d2f0*/  R2UR UR17, R11 ;  /* 0x000000000b1172ca */ /* 0x000fe400000e0000 */
[----:B------:R-:W-:Y:S02]  /*d300*/  ISETP.NE.AND P0, PT, R200, 0x3, PT ;  /* 0x00000003c800780c */ /* 0x000fe40003f05270 */
        /* <DEDUP_REMOVED lines=15> */
.L_x_2979:
[----:B------:R-:W3:Y:S01]  /*d400*/  LDL R202, [R1+0x4] ;  /* 0x0000040001ca7983 */ /* 0x000ee20000100800 */
[----:B------:R-:W4:Y:S02]  /*d410*/  LDC R200, c[0x0][0x448] ;  /* 0x00011200ffc87b82 */ /* 0x000f240000000800 */
[----:B----4-:R-:W-:-:S13]  /*d420*/  ISETP.NE.AND P0, PT, R200, 0x1, PT ;  /* 0x00000001c800780c */ /* 0x010fda0003f05270 */
[----:B------:R-:W4:Y:S08]  /*d430*/  @P0 LDC R201, c[0x0][0x44c] ;  /* 0x00011300ffc90b82 */ /* 0x000f300000000800 */
[----:B------:R-:W5:Y:S01]  /*d440*/  @P0 LDC R200, c[0x0][0x450] ;  /* 0x00011400ffc80b82 */ /* 0x000f620000000800 */
[----:B------:R-:W-:Y:S01]  /*d450*/  UISETP.NE.AND UP0, UPT, UR51, URZ, UPT ;  /* 0x0000003f3300728c */ /* 0x000fe2000bf05270 */
[----:B------:R-:W-:-:S02]  /*d460*/  UMOV UR46, UR39 ;  /* 0x00000027002e7c82 */ /* 0x000fc40008000000 */
[----:B------:R-:W-:Y:S01]  /*d470*/  ULOP3.LUT UR4, URZ, UR46, URZ, 0x33, !UPT ;  /* 0x0000002e3f047292 */ /* 0x000fe2000f8e333f */
[----:B---3--:R-:W-:-:S04]  /*d480*/  IMAD.IADD R225, R202, 0x1, R228 ;  /* 0x00000001cae17824 */ /* 0x008fc800078e02e4 */
[----:B----4-:R-:W-:-:S05]  /*d490*/  @P0 IMAD.HI.U32 R201, R225, R201, RZ ;  /* 0x000000c9e1c90227 */ /* 0x010fca00078e00ff */
[----:B-----5:R-:W-:-:S05]  /*d4a0*/  @P0 SHF.R.U32.HI R225, RZ, R200, R201 ;  /* 0x000000c8ffe10219 */ /* 0x020fca00000116c9 */
[----:B------:R-:W3:Y:S01]  /*d4b0*/  SHFL.IDX PT, R226, R225, RZ, 0x1c1f ;  /* 0x001c1fffe1e27589 */ /* 0x000ee200000e0000 */
[----:B------:R-:W-:Y:S01]  /*d4c0*/  IMAD R202, R3, -0x60, RZ ;  /* 0xffffffa003ca7824 */ /* 0x000fe200078e02ff */
[----:B------:R-:W-:Y:S01]  /*d4d0*/  PLOP3.LUT P0, PT, PT, PT, UP0, 0x40, 0x0 ;  /* 0x000000000000781c */ /* 0x000fe20003f0e808 */
[----:B------:R-:W-:-:S03]  /*d4e0*/  VIADD R200, R9, 0x22840 ;  /* 0x0002284009c87836 */ /* 0x000fc60000000000 */
[----:B------:R-:W-:Y:S01]  /*d4f0*/  IADD3 R223, -R211, 0x1, R202 ;  /* 0x00000001d3df7810 */ /* 0x000fe20007ffe1ca */
[----:B------:R-:W-:-:S03]  /*d500*/  IMAD.U32 R201, RZ, RZ, UR47 ;  /* 0x0000002fffc97e24 */ /* 0x000fc6000f8e00ff */
[----:B------:R-:W-:Y:S02]  /*d510*/  IADD3 R223, -R207, R223, R210 ;  /* 0x000000dfcfdf7210 */ /* 0x000fe40007ffe1d2 */
[----:B------:R-:W-:-:S03]  /*d520*/  PRMT R200, R201, 0x654, R200 ;  /* 0x00000654c9c87816 */ /* 0x000fc600000000c8 */
[C---:B------:R-:W-:Y:S01]  /*d530*/  VIADD R224, R223.reuse, UR44 ;  /* 0x0000002cdfe07c36 */ /* 0x040fe20008000000 */
[----:B------:R4:W-:Y:S01]  /*d540*/  SYNCS.ARRIVE.TRANS64.RED.A1T0 RZ, [R200+URZ], RZ ;  /* 0x000000ffc8ff79a7 */ /* 0x0009e2000810043f */
[----:B------:R-:W-:Y:S02]  /*d550*/  VIADD R223, R223, UR4 ;  /* 0x00000004dfdf7c36 */ /* 0x000fe40008000000 */
[C---:B---3--:R-:W-:Y:S02]  /*d560*/  IMAD.IADD R222, R226.reuse, 0x1, R224 ;  /* 0x00000001e2de7824 */ /* 0x048fe400078e02e0 */
[----:B------:R-:W-:Y:S01]  /*d570*/  IMAD.IADD R203, R226, 0x1, R223 ;  /* 0x00000001e2cb7824 */ /* 0x000fe200078e02df */
[----:B----4-:R-:W-:Y:S06]  /*d580*/  @P0 BRA `(.L_x_2980) ;  /* 0x0000000000580947 */ /* 0x010fec0003800000 */
[----:B------:R-:W-:Y:S01]  /*d590*/  IADD3 R226, -R207, R210, R226 ;  /* 0x000000d2cfe27210 */ /* 0x000fe20007ffe1e2 */
[----:B------:R-:W-:Y:S03]  /*d5a0*/  BSSY B0, `(.L_x_2981) ;  /* 0x0000010000007945 */ /* 0x000fe60003800000 */
        /* <DEDUP_REMOVED lines=10> */
.L_x_2982:
[----:B------:R-:W-:-:S05]  /*d650*/  IMAD.U32 R227, RZ, RZ, UR37 ;  /* 0x00000025ffe37e24 */ /* 0x000fca000f8e00ff */
[----:B------:R-:W-:-:S13]  /*d660*/  ISETP.NE.AND P0, PT, R227, 0x1, PT ;  /* 0x00000001e300780c */ /* 0x000fda0003f05270 */
[----:B------:R-:W3:Y:S02]  /*d670*/  @P0 LDC.64 R200, c[0x0][0x9e8] ;  /* 0x00027a00ffc80b82 */ /* 0x000ee40000000a00 */
[----:B---3--:R-:W-:-:S05]  /*d680*/  @P0 IMAD.HI.U32 R200, R226, R200, RZ ;  /* 0x000000c8e2c80227 */ /* 0x008fca00078e00ff */
[----:B------:R-:W-:-:S07]  /*d690*/  @P0 SHF.R.U32.HI R226, RZ, R201, R200 ;  /* 0x000000c9ffe20219 */ /* 0x000fce00000116c8 */
.L_x_2983:
[----:B------:R-:W-:Y:S05]  /*d6a0*/  BSYNC B0 ;  /* 0x0000000000007941 */ /* 0x000fea0003800000 */
.L_x_2981:
[----:B------:R-:W-:-:S04]  /*d6b0*/  IMAD.IADD R200, R202, 0x1, -R211 ;  /* 0x00000001cac87824 */ /* 0x000fc800078e0ad3 */
[----:B------:R-:W-:-:S05]  /*d6c0*/  IMAD R200, R226, R227, R200 ;  /* 0x000000e3e2c87224 */ /* 0x000fca00078e02c8 */
[----:B------:R-:W-:Y:S02]  /*d6d0*/  VIADDMNMX R222, R200, R227, R222, PT ;  /* 0x000000e3c8de7246 */ /* 0x000fe400038001de */
[----:B------:R-:W-:-:S07]  /*d6e0*/  VIMNMX R203, R203, R200, !PT ;  /* 0x000000c8cbcb7248 */ /* 0x000fce0007fe0100 */
.L_x_2980:
[----:B------:R-:W-:Y:S01]  /*d6f0*/  ISETP.GE.AND P1, PT, R202, 0x1, PT ;  /* 0x00000001ca00780c */ /* 0x000fe20003f26270 */
[----:B------:R-:W-:Y:S01]  /*d700*/  UISETP.NE.AND UP0, UPT, UR51, URZ, UPT ;  /* 0x0000003f3300728c */ /* 0x000fe2000bf05270 */
[----:B------:R-:W-:Y:S02]  /*d710*/  LOP3.LUT R16, R16, 0xfffdffff, RZ, 0xc0, !PT ;  /* 0xfffdffff10107812 */ /* 0x000fe400078ec0ff */
[C---:B------:R-:W-:Y:S02]  /*d720*/  ISETP.GE.AND P0, PT, R202.reuse, 0x2, PT ;  /* 0x00000002ca00780c */ /* 0x040fe40003f06270 */
[----:B------:R-:W-:Y:S02]  /*d730*/  ISETP.GT.AND P2, PT, R203, RZ, !P1 ;  /* 0x000000ffcb00720c */ /* 0x000fe40004f44270 */
[----:B------:R-:W-:Y:S02]  /*d740*/  ISETP.GE.AND P3, PT, R202, 0x9, PT ;  /* 0x00000009ca00780c */ /* 0x000fe40003f66270 */
[----:B------:R-:W-:-:S03]  /*d750*/  ISETP.LT.OR P2, PT, R222, 0x1, P2 ;  /* 0x00000001de00780c */ /* 0x000fc60001741670 */
[----:B------:R-:W-:Y:S02]  /*d760*/  @P1 LOP3.LUT R16, R16, 0x20000, RZ, 0xfc, !PT ;  /* 0x0002000010101812 */ /* 0x000fe400078efcff */
[----:B------:R-:W-:Y:S02]  /*d770*/  ISETP.GT.AND P1, PT, R203, 0x1, !P0 ;  /* 0x00000001cb00780c */ /* 0x000fe40004724270 */
[----:B------:R-:W-:Y:S02]  /*d780*/  FSEL R152, R152, -INF , !P2 ;  /* 0xff80000098987808 */ /* 0x000fe40005000000 */
[----:B------:R-:W-:Y:S02]  /*d790*/  ISETP.LT.OR P1, PT, R222, 0x2, P1 ;  /* 0x00000002de00780c */ /* 0x000fe40000f21670 */
        /* <DEDUP_REMOVED lines=120> */
[----:B------:R-:W3:Y:S02]  /*df20*/  SHFL.IDX PT, R203, R225, 0x1, 0x1c1f ;  /* 0x003c1f00e1cb7f89 */ /* 0x000ee400000e0000 */
[----:B------:R-:W-:-:S04]  /*df30*/  ISETP.LT.OR P6, PT, R222, 0x5a, P6 ;  /* 0x0000005ade00780c */ /* 0x000fc800037c1670 */
[----:B------:R-:W-:Y:S02]  /*df40*/  FSEL R197, R197, -INF , !P6 ;  /* 0xff800000c5c57808 */ /* 0x000fe40007000000 */
[----:B------:R-:W-:Y:S01]  /*df50*/  PLOP3.LUT P6, PT, PT, PT, UP0, 0x40, 0x0 ;  /* 0x000000000000781c */ /* 0x000fe20003fce808 */
[--C-:B---3--:R-:W-:Y:S02]  /*df60*/  IMAD.IADD R224, R224, 0x1, R203.reuse ;  /* 0x00000001e0e07824 */ /* 0x108fe400078e02cb */
        /* <DEDUP_REMOVED lines=14> */
.L_x_2986:
[----:B------:R-:W-:-:S05]  /*e050*/  IMAD.U32 R222, RZ, RZ, UR37 ;  /* 0x00000025ffde7e24 */ /* 0x000fca000f8e00ff */
[----:B------:R-:W-:-:S13]  /*e060*/  ISETP.NE.AND P6, PT, R222, 0x1, PT ;  /* 0x00000001de00780c */ /* 0x000fda0003fc5270 */
[----:B------:R-:W3:Y:S02]  /*e070*/  @P6 LDC.64 R156, c[0x0][0x9e8] ;  /* 0x00027a00ff9c6b82 */ /* 0x000ee40000000a00 */
[----:B---3--:R-:W-:-:S05]  /*e080*/  @P6 IMAD.HI.U32 R156, R203, R156, RZ ;  /* 0x0000009ccb9c6227 */ /* 0x008fca00078e00ff */
[----:B------:R-:W-:-:S07]  /*e090*/  @P6 SHF.R.U32.HI R203, RZ, R157, R156 ;  /* 0x0000009dffcb6219 */ /* 0x000fce000001169c */
.L_x_2987:
[----:B------:R-:W-:Y:S05]  /*e0a0*/  BSYNC B0 ;  /* 0x0000000000007941 */ /* 0x000fea0003800000 */
.L_x_2985:
[----:B------:R-:W-:-:S04]  /*e0b0*/  IMAD.IADD R202, R202, 0x1, -R211 ;  /* 0x00000001caca7824 */ /* 0x000fc800078e0ad3 */
[----:B------:R-:W-:-:S05]  /*e0c0*/  IMAD R202, R203, R222, R202 ;  /* 0x000000decbca7224 */ /* 0x000fca00078e02ca */
[----:B------:R-:W-:Y:S02]  /*e0d0*/  VIADDMNMX R224, R202, R222, R224, PT ;  /* 0x000000decae07246 */ /* 0x000fe400038001e0 */
[----:B------:R-:W-:-:S07]  /*e0e0*/  VIMNMX R223, R223, R202, !PT ;  /* 0x000000cadfdf7248 */ /* 0x000fce0007fe0100 */
.L_x_2984:
        /* <DEDUP_REMOVED lines=60> */
[----:B------:R-:W-:-:S02]  /*e4b0*/  LOP3.LUT P0, RZ, R16, 0x2000, RZ, 0xc0, !PT ;  /* 0x0000200010ff7812 */ /* 0x000fc4000780c0ff */
[----:B------:R-:W-:Y:S02]  /*e4c0*/  LOP3.LUT P6, RZ, R16, 0x40, RZ, 0xc0, !PT ;  /* 0x0000004010ff7812 */ /* 0x000fe400078cc0ff */
[C---:B------:R-:W-:Y:S02]  /*e4d0*/  ISETP.GT.AND P0, PT, R223.reuse, 0x28, !P0 ;  /* 0x00000028df00780c */ /* 0x040fe40004704270 */
[----:B------:R-:W-:Y:S02]  /*e4e0*/  ISETP.GT.AND P1, PT, R223, 0x48, !P1 ;  /* 0x00000048df00780c */ /* 0x000fe40004f24270 */
[C---:B------:R-:W-:Y:S02]  /*e4f0*/  ISETP.LT.OR P0, PT, R224.reuse, 0x29, P0 ;  /* 0x00000029e000780c */ /* 0x040fe40000701670 */
[----:B------:R-:W-:Y:S02]  /*e500*/  ISETP.LT.OR P1, PT, R224, 0x49, P1 ;  /* 0x00000049e000780c */ /* 0x000fe40000f21670 */
[----:B------:R-:W-:-:S02]  /*e510*/  FSEL R174, R174, -INF , !P0 ;  /* 0xff800000aeae7808 */ /* 0x000fc40004000000 */
[----:B------:R-:W-:Y:S02]  /*e520*/  LOP3.LUT P0, RZ, R16, 0x1000, RZ, 0xc0, !PT ;  /* 0x0000100010ff7812 */ /* 0x000fe4000780c0ff */
[----:B------:R-:W-:Y:S02]  /*e530*/  FSEL R190, R190, -INF , !P1 ;  /* 0xff800000bebe7808 */ /* 0x000fe40004800000 */
[C---:B------:R-:W-:Y:S02]  /*e540*/  ISETP.GT.AND P0, PT, R223.reuse, 0x29, !P0 ;  /* 0x00000029df00780c */ /* 0x040fe40004704270 */
[----:B------:R-:W-:Y:S02]  /*e550*/  LOP3.LUT P1, RZ, R16, 0x20000, RZ, 0xc0, !PT ;  /* 0x0002000010ff7812 */ /* 0x000fe4000782c0ff */
[----:B------:R-:W-:Y:S02]  /*e560*/  ISETP.LT.OR P0, PT, R224, 0x2a, P0 ;  /* 0x0000002ae000780c */ /* 0x000fe40000701670 */
[----:B------:R-:W-:-:S02]  /*e570*/  ISETP.GT.AND P1, PT, R223, RZ, !P1 ;  /* 0x000000ffdf00720c */ /* 0x000fc40004f24270 */
[----:B------:R-:W-:Y:S02]  /*e580*/  FSEL R175, R175, -INF , !P0 ;  /* 0xff800000afaf7808 */ /* 0x000fe40004000000 */
[----:B------:R-:W-:Y:S02]  /*e590*/  LOP3.LUT P0, RZ, R16, 0x800, RZ, 0xc0, !PT ;  /* 0x0000080010ff7812 */ /* 0x000fe4000780c0ff */
[----:B------:R-:W-:Y:S02]  /*e5a0*/  ISETP.LT.OR P1, PT, R224, 0x1, P1 ;  /* 0x00000001e000780c */ /* 0x000fe40000f21670 */
[----:B------:R-:W-:Y:S02]  /*e5b0*/  ISETP.GT.AND P0, PT, R223, 0x30, !P0 ;  /* 0x00000030df00780c */ /* 0x000fe40004704270 */
[----:B------:R-:W-:Y:S02]  /*e5c0*/  FSEL R154, R154, -INF , !P1 ;  /* 0xff8000009a9a7808 */ /* 0x000fe40004800000 */
[----:B------:R-:W-:-:S02]  /*e5d0*/  ISETP.LT.OR P0, PT, R224, 0x31, P0 ;  /* 0x00000031e000780c */ /* 0x000fc40000701670 */
[C---:B------:R-:W-:Y:S02]  /*e5e0*/  ISETP.GT.AND P2, PT, R223.reuse, 0x49, !P2 ;  /* 0x00000049df00780c */ /* 0x040fe40005744270 */
[----:B------:R-:W-:Y:S02]  /*e5f0*/  FSEL R156, R178, -INF , !P0 ;  /* 0xff800000b29c7808 */ /* 0x000fe40004000000 */
[----:B------:R-:W-:Y:S01]  /*e600*/  LOP3.LUT P0, RZ, R16, 0x400, RZ, 0xc0, !PT ;  /* 0x0000040010ff7812 */ /* 0x000fe2000780c0ff */
[----:B------:R-:W3:Y:S01]  /*e610*/  SHFL.BFLY PT, R178, R157, 0x2, 0x1f ;  /* 0x0c401f009db27f89 */ /* 0x000ee200000e0000 */
[----:B------:R-:W-:Y:S02]  /*e620*/  ISETP.LT.OR P2, PT, R224, 0x4a, P2 ;  /* 0x0000004ae000780c */ /* 0x000fe40001741670 */
[C---:B------:R-:W-:Y:S02]  /*e630*/  ISETP.GT.AND P0, PT, R223.reuse, 0x31, !P0 ;  /* 0x00000031df00780c */ /* 0x040fe40004704270 */
[----:B------:R-:W-:-:S02]  /*e640*/  ISETP.GT.AND P3, PT, R223, 0x50, !P3 ;  /* 0x00000050df00780c */ /* 0x000fc40005f64270 */
[----:B------:R-:W-:Y:S02]  /*e650*/  ISETP.LT.OR P0, PT, R224, 0x32, P0 ;  /* 0x00000032e000780c */ /* 0x000fe40000701670 */
[----:B------:R-:W-:Y:S02]  /*e660*/  FSEL R191, R191, -INF , !P2 ;  /* 0xff800000bfbf7808 */ /* 0x000fe40005000000 */
[----:B------:R-:W-:Y:S02]  /*e670*/  FSEL R179, R179, -INF , !P0 ;  /* 0xff800000b3b37808 */ /* 0x000fe40004000000 */
[----:B------:R-:W-:Y:S02]  /*e680*/  LOP3.LUT P0, RZ, R16, 0x200, RZ, 0xc0, !PT ;  /* 0x0000020010ff7812 */ /* 0x000fe4000780c0ff */
[C---:B------:R-:W-:Y:S02]  /*e690*/  ISETP.GT.AND P4, PT, R223.reuse, 0x51, !P4 ;  /* 0x00000051df00780c */ /* 0x040fe40006784270 */
[----:B------:R-:W-:-:S02]  /*e6a0*/  ISETP.GT.AND P0, PT, R223, 0x38, !P0 ;  /* 0x00000038df00780c */ /* 0x000fc40004704270 */
[C---:B------:R-:W-:Y:S02]  /*e6b0*/  ISETP.LT.OR P3, PT, R224.reuse, 0x51, P3 ;  /* 0x00000051e000780c */ /* 0x040fe40001f61670 */
[----:B------:R-:W-:Y:S02]  /*e6c0*/  ISETP.LT.OR P0, PT, R224, 0x39, P0 ;  /* 0x00000039e000780c */ /* 0x000fe40000701670 */
[----:B------:R-:W-:Y:S02]  /*e6d0*/  ISETP.GT.AND P5, PT, R223, 0x58, !P5 ;  /* 0x00000058df00780c */ /* 0x000fe40006fa4270 */
[----:B------:R-:W-:Y:S02]  /*e6e0*/  FSEL R182, R182, -INF , !P0 ;  /* 0xff800000b6b67808 */ /* 0x000fe40004000000 */
[----:B------:R-:W-:Y:S02]  /*e6f0*/  LOP3.LUT P0, RZ, R16, 0x100, RZ, 0xc0, !PT ;  /* 0x0000010010ff7812 */ /* 0x000fe4000780c0ff */
[----:B---3--:R-:W-:-:S02]  /*e700*/  FMNMX.FTZ R178, R157, R178, !PT ;  /* 0x000000b29db27209 */ /* 0x008fc40007810000 */
[----:B------:R-:W-:Y:S02]  /*e710*/  ISETP.GT.AND P0, PT, R223, 0x39, !P0 ;  /* 0x00000039df00780c */ /* 0x000fe40004704270 */
[C---:B------:R-:W-:Y:S01]  /*e720*/  ISETP.LT.OR P4, PT, R224.reuse, 0x52, P4 ;  /* 0x00000052e000780c */ /* 0x040fe20002781670 */
[----:B------:R-:W3:Y:S01]  /*e730*/  SHFL.BFLY PT, R157, R178, 0x1, 0x1f ;  /* 0x0c201f00b29d7f89 */ /* 0x000ee200000e0000 */
[----:B------:R-:W-:Y:S02]  /*e740*/  ISETP.LT.OR P0, PT, R224, 0x3a, P0 ;  /* 0x0000003ae000780c */ /* 0x000fe40000701670 */
[----:B------:R-:W-:Y:S02]  /*e750*/  FSEL R194, R194, -INF , !P3 ;  /* 0xff800000c2c27808 */ /* 0x000fe40005800000 */
[----:B------:R-:W-:Y:S02]  /*e760*/  FSEL R183, R183, -INF , !P0 ;  /* 0xff800000b7b77808 */ /* 0x000fe40004000000 */
[----:B------:R-:W-:-:S02]  /*e770*/  LOP3.LUT P0, RZ, R16, 0x80, RZ, 0xc0, !PT ;  /* 0x0000008010ff7812 */ /* 0x000fc4000780c0ff */
[C---:B------:R-:W-:Y:S02]  /*e780*/  ISETP.LT.OR P5, PT, R224.reuse, 0x59, P5 ;  /* 0x00000059e000780c */ /* 0x040fe40002fa1670 */
[----:B------:R-:W-:Y:S02]  /*e790*/  ISETP.GT.AND P0, PT, R223, 0x40, !P0 ;  /* 0x00000040df00780c */ /* 0x000fe40004704270 */
[----:B------:R-:W-:Y:S02]  /*e7a0*/  FSEL R195, R195, -INF , !P4 ;  /* 0xff800000c3c37808 */ /* 0x000fe40006000000 */
[----:B------:R-:W-:Y:S02]  /*e7b0*/  ISETP.LT.OR P0, PT, R224, 0x41, P0 ;  /* 0x00000041e000780c */ /* 0x000fe40000701670 */
[----:B------:R-:W-:Y:S02]  /*e7c0*/  FSEL R198, R198, -INF , !P5 ;  /* 0xff800000c6c67808 */ /* 0x000fe40006800000 */
[----:B------:R-:W-:-:S02]  /*e7d0*/  FSEL R186, R186, -INF , !P0 ;  /* 0xff800000baba7808 */ /* 0x000fc40004000000 */
[----:B------:R-:W-:Y:S02]  /*e7e0*/  ISETP.GT.AND P0, PT, R223, 0x41, !P6 ;  /* 0x00000041df00780c */ /* 0x000fe40007704270 */
[----:B------:R-:W-:Y:S02]  /*e7f0*/  LOP3.LUT P6, RZ, R16, 0x1, RZ, 0xc0, !PT ;  /* 0x0000000110ff7812 */ /* 0x000fe400078cc0ff */
[----:B------:R-:W-:Y:S02]  /*e800*/  ISETP.LT.OR P0, PT, R224, 0x42, P0 ;  /* 0x00000042e000780c */ /* 0x000fe40000701670 */
[----:B---3--:R-:W-:Y:S02]  /*e810*/  FMNMX.FTZ R178, R178, R157, !PT ;  /* 0x0000009db2b27209 */ /* 0x008fe40007810000 */
        /* <DEDUP_REMOVED lines=8> */
[----:B------:R-:W3:Y:S01]  /*e8a0*/  MUFU.EX2 R0, R0 ;  /* 0x0000000000007308 */ /* 0x000ee20000000800 */
        /* <DEDUP_REMOVED lines=25> */
[----:B------:R-:W4:Y:S01]  /*ea40*/  MUFU.EX2 R227, R152 ;  /* 0x0000009800e37308 */ /* 0x000f220000000800 */
[----:B------:R-:W-:Y:S01]  /*ea50*/  ISETP.LT.OR P0, PT, R224, 0x5a, P0 ;  /* 0x0000005ae000780c */ /* 0x000fe20000701670 */
[-C--:B---3--:R-:W-:Y:S01]  /*ea60*/  FMUL.FTZ R24, R24, R0.reuse ;  /* 0x0000000018187220 */ /* 0x088fe20000410000 */
[----:B------:R-:W-:Y:S01]  /*ea70*/  FMNMX.FTZ R197, R155, R197, !PT ;  /* 0x000000c59bc57209 */ /* 0x000fe20007810000 */
[-C--:B------:R-:W-:Y:S01]  /*ea80*/  FMUL.FTZ R25, R25, R0.reuse ;  /* 0x0000000019197220 */ /* 0x080fe20000410000 */
[----:B------:R-:W-:Y:S01]  /*ea90*/  FSEL R199, R199, -INF , !P0 ;  /* 0xff800000c7c77808 */ /* 0x000fe20004000000 */
[-C--:B------:R-:W-:Y:S01]  /*eaa0*/  FMUL.FTZ R28, R28, R0.reuse ;  /* 0x000000001c1c7220 */ /* 0x080fe20000410000 */
[----:B------:R-:W-:Y:S01]  /*eab0*/  FMNMX.FTZ R197, R158, R197, !PT ;  /* 0x000000c59ec57209 */ /* 0x000fe20007810000 */
[----:B------:R-:W3:Y:S01]  /*eac0*/  MUFU.EX2 R226, R153 ;  /* 0x0000009900e27308 */ /* 0x000ee20000000800 */
[-C--:B------:R-:W-:Y:S01]  /*ead0*/  FMUL.FTZ R29, R29, R0.reuse ;  /* 0x000000001d1d7220 */ /* 0x080fe20000410000 */
[-C--:B------:R-:W-:Y:S01]  /*eae0*/  FMUL.FTZ R32, R32, R0.reuse ;  /* 0x0000000020207220 */ /* 0x080fe20000410000 */
[----:B------:R-:W-:Y:S01]  /*eaf0*/  FMNMX.FTZ R197, R159, R197, !PT ;  /* 0x000000c59fc57209 */ /* 0x000fe20007810000 */
[-C--:B------:R-:W-:Y:S01]  /*eb00*/  FMUL.FTZ R33, R33, R0.reuse ;  /* 0x0000000021217220 */ /* 0x080fe20000410000 */
[-C--:B------:R-:W-:Y:S01]  /*eb10*/  FMUL.FTZ R36, R36, R0.reuse ;  /* 0x0000000024247220 */ /* 0x080fe20000410000 */
[-C--:B------:R-:W-:Y:S01]  /*eb20*/  FMUL.FTZ R37, R37, R0.reuse ;  /* 0x0000000025257220 */ /* 0x080fe20000410000 */
[----:B------:R-:W-:Y:S01]  /*eb30*/  FMNMX.FTZ R197, R162, R197, !PT ;  /* 0x000000c5a2c57209 */ /* 0x000fe20007810000 */
[----:B------:R-:W5:Y:S01]  /*eb40*/  MUFU.EX2 R225, R200 ;  /* 0x000000c800e17308 */ /* 0x000f620000000800 */
[-C--:B------:R-:W-:Y:S01]  /*eb50*/  FMUL.FTZ R40, R40, R0.reuse ;  /* 0x0000000028287220 */ /* 0x080fe20000410000 */
[-C--:B------:R-:W-:Y:S01]  /*eb60*/  FMUL.FTZ R41, R41, R0.reuse ;  /* 0x0000000029297220 */ /* 0x080fe20000410000 */
[----:B------:R-:W-:Y:S01]  /*eb70*/  FMNMX.FTZ R197, R163, R197, !PT ;  /* 0x000000c5a3c57209 */ /* 0x000fe20007810000 */
[-C--:B------:R-:W-:Y:S01]  /*eb80*/  FMUL.FTZ R44, R44, R0.reuse ;  /* 0x000000002c2c7220 */ /* 0x080fe20000410000 */
[-C--:B------:R-:W-:Y:S01]  /*eb90*/  FMUL.FTZ R45, R45, R0.reuse ;  /* 0x000000002d2d7220 */ /* 0x080fe20000410000 */
[-C--:B------:R-:W-:Y:S01]  /*eba0*/  FMUL.FTZ R48, R48, R0.reuse ;  /* 0x0000000030307220 */ /* 0x080fe20000410000 */
[----:B------:R-:W-:Y:S01]  /*ebb0*/  FMNMX.FTZ R197, R166, R197, !PT ;  /* 0x000000c5a6c57209 */ /* 0x000fe20007810000 */
[----:B------:R4:W0:Y:S01]  /*ebc0*/  MUFU.EX2 R224, R201 ;  /* 0x000000c900e07308 */ /* 0x0008220000000800 */
[-C--:B------:R-:W-:Y:S01]  /*ebd0*/  FMUL.FTZ R49, R49, R0.reuse ;  /* 0x0000000031317220 */ /* 0x080fe20000410000 */
[-C--:B------:R-:W-:Y:S01]  /*ebe0*/  FMUL.FTZ R52, R52, R0.reuse ;  /* 0x0000000034347220 */ /* 0x080fe20000410000 */
[----:B------:R-:W-:Y:S01]  /*ebf0*/  FMNMX.FTZ R197, R167, R197, !PT ;  /* 0x000000c5a7c57209 */ /* 0x000fe20007810000 */
[-C--:B------:R-:W-:Y:S01]  /*ec00*/  FMUL.FTZ R53, R53, R0.reuse ;  /* 0x0000000035357220 */ /* 0x080fe20000410000 */
[-C--:B------:R-:W-:Y:S01]  /*ec10*/  FMUL.FTZ R56, R56, R0.reuse ;  /* 0x0000000038387220 */ /* 0x080fe20000410000 */
[----:B------:R-:W-:Y:S01]  /*ec20*/  FMUL.FTZ R57, R57, R0 ;  /* 0x0000000039397220 */ /* 0x000fe20000410000 */
[----:B------:R-:W-:Y:S01]  /*ec30*/  FMNMX.FTZ R197, R170, R197, !PT ;  /* 0x000000c5aac57209 */ /* 0x000fe20007810000 */
[----:B------:R-:W1:Y:S01]  /*ec40*/  MUFU.EX2 R223, R160 ;  /* 0x000000a000df7308 */ /* 0x000e620000000800 */
[----:B----4-:R-:W-:Y:S01]  /*ec50*/  FFMA.FTZ R201, R0, R8, R227 ;  /* 0x0000000800c97223 */ /* 0x010fe200000100e3 */
[-C--:B------:R-:W-:Y:S01]  /*ec60*/  FMUL.FTZ R60, R60, R0.reuse ;  /* 0x000000003c3c7220 */ /* 0x080fe20000410000 */
[----:B------:R-:W-:Y:S01]  /*ec70*/  FMNMX.FTZ R197, R171, R197, !PT ;  /* 0x000000c5abc57209 */ /* 0x000fe20007810000 */
[-C--:B------:R-:W-:Y:S01]  /*ec80*/  FMUL.FTZ R61, R61, R0.reuse ;  /* 0x000000003d3d7220 */ /* 0x080fe20000410000 */
[----:B---3--:R-:W-:Y:S01]  /*ec90*/  FADD.FTZ R201, R226, R201 ;  /* 0x000000c9e2c97221 */ /* 0x008fe20000010000 */
[-C--:B------:R-:W-:Y:S01]  /*eca0*/  FMUL.FTZ R64, R64, R0.reuse ;  /* 0x0000000040407220 */ /* 0x080fe20000410000 */
[----:B------:R-:W-:Y:S01]  /*ecb0*/  FMNMX.FTZ R197, R174, R197, !PT ;  /* 0x000000c5aec57209 */ /* 0x000fe20007810000 */
[----:B------:R-:W3:Y:S01]  /*ecc0*/  MUFU.EX2 R222, R161 ;  /* 0x000000a100de7308 */ /* 0x000ee20000000800 */
[----:B-----5:R-:W-:Y:S01]  /*ecd0*/  FADD.FTZ R201, R225, R201 ;  /* 0x000000c9e1c97221 */ /* 0x020fe20000010000 */
[-C--:B------:R-:W-:Y:S01]  /*ece0*/  FMUL.FTZ R65, R65, R0.reuse ;  /* 0x0000000041417220 */ /* 0x080fe20000410000 */
[----:B------:R-:W-:Y:S01]  /*ecf0*/  FMNMX.FTZ R197, R175, R197, !PT ;  /* 0x000000c5afc57209 */ /* 0x000fe20007810000 */
[-C--:B------:R-:W-:Y:S01]  /*ed00*/  FMUL.FTZ R68, R68, R0.reuse ;  /* 0x0000000044447220 */ /* 0x080fe20000410000 */
[----:B0-----:R-:W-:Y:S01]  /*ed10*/  FADD.FTZ R201, R224, R201 ;  /* 0x000000c9e0c97221 */ /* 0x001fe20000010000 */
[-C--:B------:R-:W-:Y:S01]  /*ed20*/  FMUL.FTZ R69, R69, R0.reuse ;  /* 0x0000000045457220 */ /* 0x080fe20000410000 */
[----:B------:R-:W-:Y:S01]  /*ed30*/  FMNMX.FTZ R197, R156, R197, !PT ;  /* 0x000000c59cc57209 */ /* 0x000fe20007810000 */
[----:B------:R-:W0:Y:S01]  /*ed40*/  MUFU.EX2 R203, R164 ;  /* 0x000000a400cb7308 */ /* 0x000e220000000800 */
[----:B-1----:R-:W-:Y:S01]  /*ed50*/  FADD.FTZ R201, R223, R201 ;  /* 0x000000c9dfc97221 */ /* 0x002fe20000010000 */
[-C--:B------:R-:W-:Y:S01]  /*ed60*/  FMUL.FTZ R72, R72, R0.reuse ;  /* 0x0000000048487220 */ /* 0x080fe20000410000 */
[----:B------:R-:W-:Y:S01]  /*ed70*/  FMNMX.FTZ R197, R179, R197, !PT ;  /* 0x000000c5b3c57209 */ /* 0x000fe20007810000 */
[-C--:B------:R-:W-:Y:S01]  /*ed80*/  FMUL.FTZ R73, R73, R0.reuse ;  /* 0x0000000049497220 */ /* 0x080fe20000410000 */
[-C--:B------:R-:W-:Y:S01]  /*ed90*/  FMUL.FTZ R76, R76, R0.reuse ;  /* 0x000000004c4c7220 */ /* 0x080fe20000410000 */
[-C--:B------:R-:W-:Y:S01]  /*eda0*/  FMUL.FTZ R77, R77, R0.reuse ;  /* 0x000000004d4d7220 */ /* 0x080fe20000410000 */
[----:B------:R-:W-:Y:S01]  /*edb0*/  FMNMX.FTZ R197, R182, R197, !PT ;  /* 0x000000c5b6c57209 */ /* 0x000fe20007810000 */
[----:B------:R-:W1:Y:S01]  /*edc0*/  MUFU.EX2 R165, R165 ;  /* 0x000000a500a57308 */ /* 0x000e620000000800 */
[----:B---3--:R-:W-:Y:S01]  /*edd0*/  FADD.FTZ R201, R222, R201 ;  /* 0x000000c9dec97221 */ /* 0x008fe20000010000 */
[-C--:B------:R-:W-:Y:S01]  /*ede0*/  FMUL.FTZ R80, R80, R0.reuse ;  /* 0x0000000050507220 */ /* 0x080fe20000410000 */
[----:B------:R-:W-:Y:S01]  /*edf0*/  FMNMX.FTZ R197, R183, R197, !PT ;  /* 0x000000c5b7c57209 */ /* 0x000fe20007810000 */
[-C--:B------:R-:W-:Y:S01]  /*ee00*/  FMUL.FTZ R81, R81, R0.reuse ;  /* 0x0000000051517220 */ /* 0x080fe20000410000 */
[-C--:B------:R-:W-:Y:S01]  /*ee10*/  FMUL.FTZ R84, R84, R0.reuse ;  /* 0x0000000054547220 */ /* 0x080fe20000410000 */
[-C--:B------:R-:W-:Y:S01]  /*ee20*/  FMUL.FTZ R85, R85, R0.reuse ;  /* 0x0000000055557220 */ /* 0x080fe20000410000 */
[----:B------:R-:W-:Y:S01]  /*ee30*/  FMNMX.FTZ R197, R186, R197, !PT ;  /* 0x000000c5bac57209 */ /* 0x000fe20007810000 */
[----:B------:R-:W3:Y:S01]  /*ee40*/  MUFU.EX2 R160, R168 ;  /* 0x000000a800a07308 */ /* 0x000ee20000000800 */
[----:B0-----:R-:W-:Y:S01]  /*ee50*/  FADD.FTZ R201, R203, R201 ;  /* 0x000000c9cbc97221 */ /* 0x001fe20000010000 */
[-C--:B------:R-:W-:Y:S01]  /*ee60*/  FMUL.FTZ R88, R88, R0.reuse ;  /* 0x0000000058587220 */ /* 0x080fe20000410000 */
[----:B------:R-:W-:Y:S01]  /*ee70*/  FMNMX.FTZ R197, R187, R197, !PT ;  /* 0x000000c5bbc57209 */ /* 0x000fe20007810000 */
[-C--:B------:R-:W-:Y:S01]  /*ee80*/  FMUL.FTZ R89, R89, R0.reuse ;  /* 0x0000000059597220 */ /* 0x080fe20000410000 */
[-C--:B------:R-:W-:Y:S01]  /*ee90*/  FMUL.FTZ R92, R92, R0.reuse ;  /* 0x000000005c5c7220 */ /* 0x080fe20000410000 */
[-C--:B------:R-:W-:Y:S01]  /*eea0*/  FMUL.FTZ R93, R93, R0.reuse ;  /* 0x000000005d5d7220 */ /* 0x080fe20000410000 */
[----:B------:R-:W-:Y:S01]  /*eeb0*/  FMNMX.FTZ R197, R190, R197, !PT ;  /* 0x000000c5bec57209 */ /* 0x000fe20007810000 */
[----:B------:R-:W-:Y:S01]  /*eec0*/  MUFU.EX2 R164, R176 ;  /* 0x000000b000a47308 */ /* 0x000fe20000000800 */
[----:B-1----:R-:W-:Y:S01]  /*eed0*/  FADD.FTZ R201, R165, R201 ;  /* 0x000000c9a5c97221 */ /* 0x002fe20000010000 */
[-C--:B------:R-:W-:Y:S01]  /*eee0*/  FMUL.FTZ R96, R96, R0.reuse ;  /* 0x0000000060607220 */ /* 0x080fe20000410000 */
[----:B------:R-:W-:Y:S01]  /*eef0*/  FMNMX.FTZ R197, R191, R197, !PT ;  /* 0x000000c5bfc57209 */ /* 0x000fe20007810000 */
[-C--:B------:R-:W-:Y:S01]  /*ef00*/  FMUL.FTZ R97, R97, R0.reuse ;  /* 0x0000000061617220 */ /* 0x080fe20000410000 */
[-C--:B------:R-:W-:Y:S01]  /*ef10*/  FMUL.FTZ R100, R100, R0.reuse ;  /* 0x0000000064647220 */ /* 0x080fe20000410000 */
[-C--:B------:R-:W-:Y:S01]  /*ef20*/  FMUL.FTZ R101, R101, R0.reuse ;  /* 0x0000000065657220 */ /* 0x080fe20000410000 */
[----:B------:R-:W-:Y:S01]  /*ef30*/  FMNMX.FTZ R197, R194, R197, !PT ;  /* 0x000000c5c2c57209 */ /* 0x000fe20007810000 */
[----:B------:R-:W0:Y:S01]  /*ef40*/  MUFU.EX2 R169, R169 ;  /* 0x000000a900a97308 */ /* 0x000e220000000800 */
[----:B---3--:R-:W-:Y:S01]  /*ef50*/  FADD.FTZ R201, R160, R201 ;  /* 0x000000c9a0c97221 */ /* 0x008fe20000010000 */
        /* <DEDUP_REMOVED lines=13> */
[----:B------:R-:W-:Y:S01]  /*f030*/  FMUL.FTZ R121, R121, R0 ;  /* 0x0000000079797220 */ /* 0x000fe20000410000 */
[----:B------:R-:W1:Y:S01]  /*f040*/  SHFL.BFLY PT, R197, R202, 0x2, 0x1f ;  /* 0x0c401f00cac57f89 */ /* 0x000e6200000e0000 */
[C---:B0-----:R-:W-:Y:S01]  /*f050*/  FADD.FTZ R201, R169.reuse, R201 ;  /* 0x000000c9a9c97221 */ /* 0x041fe20000010000 */
[----:B------:R-:W-:Y:S01]  /*f060*/  F2FP.F16.F32.PACK_AB R160, R169, R160 ;  /* 0x000000a0a9a0723e */ /* 0x000fe200000000ff */
        /* <DEDUP_REMOVED lines=15> */
[----:B------:R-:W-:Y:S01]  /*f160*/  FMUL.FTZ R149, R149, R0 ;  /* 0x0000000095957220 */ /* 0x000fe20000410000 */
[----:B------:R-:W4:Y:S01]  /*f170*/  MUFU.EX2 R177, R177 ;  /* 0x000000b100b17308 */ /* 0x000f220000000800 */
[----:B0-----:R-:W-:Y:S01]  /*f180*/  FADD.FTZ R201, R172, R201 ;  /* 0x000000c9acc97221 */ /* 0x001fe20000010000 */
[----:B-1----:R-:W-:-:S06]  /*f190*/  FMNMX.FTZ R197, R202, R197, !PT ;  /* 0x000000c5cac57209 */ /* 0x002fcc0007810000 */
[----:B------:R-:W0:Y:S01]  /*f1a0*/  MUFU.EX2 R180, R180 ;  /* 0x000000b400b47308 */ /* 0x000e220000000800 */
[----:B---3--:R-:W-:Y:S01]  /*f1b0*/  FADD.FTZ R201, R173, R201 ;  /* 0x000000c9adc97221 */ /* 0x008fe20000010000 */
[----:B------:R-:W1:Y:S03]  /*f1c0*/  SHFL.BFLY PT, R152, R197, 0x1, 0x1f ;  /* 0x0c201f00c5987f89 */ /* 0x000e6600000e0000 */
[----:B------:R-:W-:-:S03]  /*f1d0*/  FADD.FTZ R201, R164, R201 ;  /* 0x000000c9a4c97221 */ /* 0x000fc60000010000 */
[----:B------:R-:W3:Y:S01]  /*f1e0*/  MUFU.EX2 R181, R181 ;  /* 0x000000b500b57308 */ /* 0x000ee20000000800 */
[C---:B----4-:R-:W-:Y:S01]  /*f1f0*/  FADD.FTZ R201, R177.reuse, R201 ;  /* 0x000000c9b1c97221 */ /* 0x050fe20000010000 */
[----:B------:R-:W-:-:S06]  /*f200*/  F2FP.F16.F32.PACK_AB R164, R177, R164 ;  /* 0x000000a4b1a4723e */ /* 0x000fcc00000000ff */
[----:B------:R-:W4:Y:S01]  /*f210*/  MUFU.EX2 R185, R185 ;  /* 0x000000b900b97308 */ /* 0x000f220000000800 */
[----:B0-----:R-:W-:-:S07]  /*f220*/  FADD.FTZ R201, R180, R201 ;  /* 0x000000c9b4c97221 */ /* 0x001fce0000010000 */
[----:B------:R-:W0:Y:S01]  /*f230*/  MUFU.EX2 R188, R188 ;  /* 0x000000bc00bc7308 */ /* 0x000e220000000800 */
[----:B---3--:R-:W-:Y:S01]  /*f240*/  FADD.FTZ R201, R181, R201 ;  /* 0x000000c9b5c97221 */ /* 0x008fe20000010000 */
[----:B-1----:R-:W-:-:S03]  /*f250*/  FMNMX.FTZ R176, R197, R152, !PT ;  /* 0x00000098c5b07209 */ /* 0x002fc60007810000 */
[----:B------:R-:W-:Y:S01]  /*f260*/  FADD.FTZ R201, R168, R201 ;  /* 0x000000c9a8c97221 */ /* 0x000fe20000010000 */
[C---:B------:R-:W-:Y:S01]  /*f270*/  FSETP.NEU.FTZ.AND P0, PT, R176.reuse, -INF , PT ;  /* 0xff800000b000780b */ /* 0x040fe20003f1d000 */
[----:B------:R-:W-:Y:S01]  /*f280*/  FMUL.FTZ R152, R176, UR48 ;  /* 0x00000030b0987c20 */ /* 0x000fe20008410000 */
[----:B------:R-:W1:Y:S01]  /*f290*/  MUFU.EX2 R189, R189 ;  /* 0x000000bd00bd7308 */ /* 0x000e620000000800 */
[C---:B----4-:R-:W-:Y:S01]  /*f2a0*/  FADD.FTZ R201, R185.reuse, R201 ;  /* 0x000000c9b9c97221 */ /* 0x050fe20000010000 */
[----:B------:R-:W-:Y:S02]  /*f2b0*/  F2FP.F16.F32.PACK_AB R168, R185, R168 ;  /* 0x000000a8b9a8723e */ /* 0x000fe400000000ff */
[----:B------:R-:W-:-:S04]  /*f2c0*/  FSEL R152, R152, RZ, P0 ;  /* 0x000000ff98987208 */ /* 0x000fc80000000000 */
[----:B------:R-:W3:Y:S01]  /*f2d0*/  MUFU.EX2 R192, R192 ;  /* 0x000000c000c07308 */ /* 0x000ee20000000800 */
[--C-:B------:R-:W-:Y:S01]  /*f2e0*/  FFMA.FTZ R153, R170, UR48, -R152.reuse ;  /* 0x00000030aa997c23 */ /* 0x100fe20008010898 */
[--C-:B------:R-:W-:Y:S01]  /*f2f0*/  FFMA.FTZ R200, R154, UR48, -R152.reuse ;  /* 0x000000309ac87c23 */ /* 0x100fe20008010898 */
[--C-:B------:R-:W-:Y:S01]  /*f300*/  FFMA.FTZ R8, R155, UR48, -R152.reuse ;  /* 0x000000309b087c23 */ /* 0x100fe20008010898 */
[--C-:B------:R-:W-:Y:S01]  /*f310*/  FFMA.FTZ R197, R158, UR48, -R152.reuse ;  /* 0x000000309ec57c23 */ /* 0x100fe20008010898 */
[----:B------:R-:W-:Y:S01]  /*f320*/  F2FP.F16.F32.PACK_AB R158, R165, R203 ;  /* 0x000000cba59e723e */ /* 0x000fe200000000ff */
[--C-:B------:R-:W-:Y:S01]  /*f330*/  FFMA.FTZ R159, R159, UR48, -R152.reuse ;  /* 0x000000309f9f7c23 */ /* 0x100fe20008010898 */
[--C-:B------:R-:W-:Y:S01]  /*f340*/  FFMA.FTZ R184, R162, UR48, -R152.reuse ;  /* 0x00000030a2b87c23 */ /* 0x100fe20008010898 */
[----:B------:R4:W-:Y:S01]  /*f350*/  MUFU.EX2 R169, R153 ;  /* 0x0000009900a97308 */ /* 0x0009e20000000800 */
[--C-:B------:R-:W-:Y:S01]  /*f360*/  FFMA.FTZ R163, R163, UR48, -R152.reuse ;  /* 0x00000030a3a37c23 */ /* 0x100fe20008010898 */
[--C-:B------:R-:W-:Y:S01]  /*f370*/  FFMA.FTZ R161, R166, UR48, -R152.reuse ;  /* 0x00000030a6a17c23 */ /* 0x100fe20008010898 */
[--C-:B------:R-:W-:Y:S01]  /*f380*/  FFMA.FTZ R167, R167, UR48, -R152.reuse ;  /* 0x00000030a7a77c23 */ /* 0x100fe20008010898 */
[--C-:B------:R-:W-:Y:S01]  /*f390*/  FFMA.FTZ R171, R171, UR48, -R152.reuse ;  /* 0x00000030abab7c23 */ /* 0x100fe20008010898 */
[--C-:B------:R-:W-:Y:S01]  /*f3a0*/  FFMA.FTZ R155, R174, UR48, -R152.reuse ;  /* 0x00000030ae9b7c23 */ /* 0x100fe20008010898 */
[--C-:B------:R-:W-:Y:S01]  /*f3b0*/  FFMA.FTZ R175, R175, UR48, -R152.reuse ;  /* 0x00000030afaf7c23 */ /* 0x100fe20008010898 */
[----:B------:R-:W-:Y:S01]  /*f3c0*/  F2FP.F16.F32.PACK_AB R162, R173, R172 ;  /* 0x000000acada2723e */ /* 0x000fe200000000ff */
[----:B------:R-:W-:Y:S01]  /*f3d0*/  MUFU.EX2 R200, R200 ;  /* 0x000000c800c87308 */ /* 0x000fe20000000800 */
[----:B----4-:R-:W-:Y:S01]  /*f3e0*/  FSEL R153, R176, RZ, P0 ;  /* 0x000000ffb0997208 */ /* 0x010fe20000000000 */
[--C-:B------:R-:W-:Y:S01]  /*f3f0*/  FFMA.FTZ R202, R156, UR48, -R152.reuse ;  /* 0x000000309cca7c23 */ /* 0x100fe20008010898 */
[--C-:B------:R-:W-:Y:S01]  /*f400*/  FFMA.FTZ R179, R179, UR48, -R152.reuse ;  /* 0x00000030b3b37c23 */ /* 0x100fe20008010898 */
[--C-:B------:R-:W-:Y:S01]  /*f410*/  FFMA.FTZ R182, R182, UR48, -R152.reuse ;  /* 0x00000030b6b67c23 */ /* 0x100fe20008010898 */
[--C-:B------:R-:W-:Y:S01]  /*f420*/  FFMA.FTZ R183, R183, UR48, -R152.reuse ;  /* 0x00000030b7b77c23 */ /* 0x100fe20008010898 */
[----:B------:R-:W-:Y:S01]  /*f430*/  FADD.FTZ R5, -R153, R5 ;  /* 0x0000000599057221 */ /* 0x000fe20000010100 */
[--C-:B------:R-:W-:Y:S01]  /*f440*/  FFMA.FTZ R186, R186, UR48, -R152.reuse ;  /* 0x00000030baba7c23 */ /* 0x100fe20008010898 */
[----:B------:R-:W4:Y:S01]  /*f450*/  MUFU.EX2 R165, R8 ;  /* 0x0000000800a57308 */ /* 0x000f220000000800 */
[--C-:B------:R-:W-:Y:S01]  /*f460*/  FFMA.FTZ R187, R187, UR48, -R152.reuse ;  /* 0x00000030bbbb7c23 */ /* 0x100fe20008010898 */
[----:B------:R-:W-:Y:S01]  /*f470*/  FMUL.FTZ R5, R5, UR48 ;  /* 0x0000003005057c20 */ /* 0x000fe20008410000 */
[--C-:B------:R-:W-:Y:S01]  /*f480*/  FFMA.FTZ R190, R190, UR48, -R152.reuse ;  /* 0x00000030bebe7c23 */ /* 0x100fe20008010898 */
[--C-:B------:R-:W-:Y:S01]  /*f490*/  FFMA.FTZ R191, R191, UR48, -R152.reuse ;  /* 0x00000030bfbf7c23 */ /* 0x100fe20008010898 */
[--C-:B------:R-:W-:Y:S01]  /*f4a0*/  FFMA.FTZ R194, R194, UR48, -R152.reuse ;  /* 0x00000030c2c27c23 */ /* 0x100fe20008010898 */
[--C-:B------:R-:W-:Y:S01]  /*f4b0*/  FFMA.FTZ R195, R195, UR48, -R152.reuse ;  /* 0x00000030c3c37c23 */ /* 0x100fe20008010898 */
[--C-:B------:R-:W-:Y:S01]  /*f4c0*/  FFMA.FTZ R198, R198, UR48, -R152.reuse ;  /* 0x00000030c6c67c23 */ /* 0x100fe20008010898 */
[----:B------:R-:W5:Y:S01]  /*f4d0*/  MUFU.EX2 R5, R5 ;  /* 0x0000000500057308 */ /* 0x000f620000000800 */
[----:B------:R-:W-:Y:S01]  /*f4e0*/  FFMA.FTZ R199, R199, UR48, -R152 ;  /* 0x00000030c7c77c23 */ /* 0x000fe20008010898 */
[----:B0-----:R-:W-:Y:S01]  /*f4f0*/  FADD.FTZ R201, R188, R201 ;  /* 0x000000c9bcc97221 */ /* 0x001fe20000010000 */
[----:B------:R-:W-:Y:S01]  /*f500*/  F2FP.F16.F32.PACK_AB R152, R226, R227 ;  /* 0x000000e3e298723e */ /* 0x000fe200000000ff */
[----:B------:R-:W-:Y:S01]  /*f510*/  IMAD.U32 R226, RZ, RZ, UR50 ;  /* 0x00000032ffe27e24 */ /* 0x000fe2000f8e00ff */
[----:B------:R-:W-:Y:S01]  /*f520*/  F2FP.F16.F32.PACK_AB R154, R224, R225 ;  /* 0x000000e1e09a723e */ /* 0x000fe200000000ff */
[----:B-1----:R-:W-:Y:S01]  /*f530*/  FADD.FTZ R201, R189, R201 ;  /* 0x000000c9bdc97221 */ /* 0x002fe20000010000 */
[----:B------:R-:W-:Y:S01]  /*f540*/  F2FP.F16.F32.PACK_AB R156, R222, R223 ;  /* 0x000000dfde9c723e */ /* 0x000fe200000000ff */
[----:B------:R-:W0:Y:S01]  /*f550*/  MUFU.EX2 R197, R197 ;  /* 0x000000c500c57308 */ /* 0x000e220000000800 */
[----:B------:R-:W-:Y:S01]  /*f560*/  ISETP.NE.AND P6, PT, R226, 0x3, PT ;  /* 0x00000003e200780c */ /* 0x000fe20003fc5270 */
[----:B---3--:R-:W-:Y:S01]  /*f570*/  FADD.FTZ R201, R192, R201 ;  /* 0x000000c9c0c97221 */ /* 0x008fe20000010000 */
[----:B----4-:R-:W-:-:S02]  /*f580*/  F2FP.F16.F32.PACK_AB R153, R165, R200 ;  /* 0x000000c8a599723e */ /* 0x010fc400000000ff */
[----:B------:R-:W-:Y:S02]  /*f590*/  F2FP.F16.F32.PACK_AB R166, R181, R180 ;  /* 0x000000b4b5a6723e */ /* 0x000fe400000000ff */
[----:B------:R-:W-:Y:S01]  /*f5a0*/  F2FP.F16.F32.PACK_AB R170, R189, R188 ;  /* 0x000000bcbdaa723e */ /* 0x000fe200000000ff */
[----:B------:R-:W1:Y:S01]  /*f5b0*/  MUFU.EX2 R159, R159 ;  /* 0x0000009f009f7308 */ /* 0x000e620000000800 */
[----:B-----5:R-:W-:Y:S01]  /*f5c0*/  FFMA.FTZ R4, R5, R4, R200 ;  /* 0x0000000405047223 */ /* 0x020fe200000100c8 */
[-C--:B------:R-:W-:Y:S01]  /*f5d0*/  FMUL.FTZ R26, R26, R5.reuse ;  /* 0x000000051a1a7220 */ /* 0x080fe20000410000 */
[-C--:B------:R-:W-:Y:S01]  /*f5e0*/  FMUL.FTZ R27, R27, R5.reuse ;  /* 0x000000051b1b7220 */ /* 0x080fe20000410000 */
[-C--:B------:R-:W-:Y:S01]  /*f5f0*/  FMUL.FTZ R30, R30, R5.reuse ;  /* 0x000000051e1e7220 */ /* 0x080fe20000410000 */
[----:B------:R-:W-:Y:S01]  /*f600*/  FADD.FTZ R4, R165, R4 ;  /* 0x00000004a5047221 */ /* 0x000fe20000010000 */
[-C--:B------:R-:W-:Y:S01]  /*f610*/  FMUL.FTZ R31, R31, R5.reuse ;  /* 0x000000051f1f7220 */ /* 0x080fe20000410000 */
[-C--:B------:R-:W-:Y:S01]  /*f620*/  FMUL.FTZ R34, R34, R5.reuse ;  /* 0x0000000522227220 */ /* 0x080fe20000410000 */
[----:B------:R-:W3:Y:S01]  /*f630*/  MUFU.EX2 R184, R184 ;  /* 0x000000b800b87308 */ /* 0x000ee20000000800 */
        /* <DEDUP_REMOVED lines=39> */
[----:B------:R1:W4:Y:S01]  /*f8b0*/  MUFU.EX2 R173, R155 ;  /* 0x0000009b00ad7308 */ /* 0x0003220000000800 */
[----:B---3--:R-:W-:Y:S01]  /*f8c0*/  FADD.FTZ R4, R167, R4 ;  /* 0x00000004a7047221 */ /* 0x008fe20000010000 */
[-C--:B------:R-:W-:Y:S01]  /*f8d0*/  FMUL.FTZ R95, R95, R5.reuse ;  /* 0x000000055f5f7220 */ /* 0x080fe20000410000 */
[-C--:B------:R-:W-:Y:S01]  /*f8e0*/  FMUL.FTZ R98, R98, R5.reuse ;  /* 0x0000000562627220 */ /* 0x080fe20000410000 */
[-C--:B------:R-:W-:Y:S01]  /*f8f0*/  FMUL.FTZ R99, R99, R5.reuse ;  /* 0x0000000563637220 */ /* 0x080fe20000410000 */
[----:B------:R-:W-:Y:S01]  /*f900*/  FADD.FTZ R4, R169, R4 ;  /* 0x00000004a9047221 */ /* 0x000fe20000010000 */
[-C--:B------:R-:W-:Y:S01]  /*f910*/  FMUL.FTZ R102, R102, R5.reuse ;  /* 0x0000000566667220 */ /* 0x080fe20000410000 */
[----:B------:R-:W-:Y:S01]  /*f920*/  FMUL.FTZ R103, R103, R5 ;  /* 0x0000000567677220 */ /* 0x000fe20000410000 */
[----:B------:R-:W3:Y:S01]  /*f930*/  MUFU.EX2 R175, R175 ;  /* 0x000000af00af7308 */ /* 0x000ee20000000800 */
[----:B0-----:R-:W-:Y:S01]  /*f940*/  FADD.FTZ R4, R171, R4 ;  /* 0x00000004ab047221 */ /* 0x001fe20000010000 */
[----:B-1----:R-:W-:Y:S01]  /*f950*/  F2FP.F16.F32.PACK_AB R155, R159, R197 ;  /* 0x000000c59f9b723e */ /* 0x002fe200000000ff */
[----:B------:R-:W-:Y:S01]  /*f960*/  FMUL.FTZ R106, R106, R5 ;  /* 0x000000056a6a7220 */ /* 0x000fe20000410000 */
[----:B------:R-:W-:Y:S01]  /*f970*/  F2FP.F16.F32.PACK_AB R159, R167, R161 ;  /* 0x000000a1a79f723e */ /* 0x000fe200000000ff */
[----:B------:R-:W-:Y:S01]  /*f980*/  FMUL.FTZ R107, R107, R5 ;  /* 0x000000056b6b7220 */ /* 0x000fe20000410000 */
[----:B------:R-:W-:Y:S01]  /*f990*/  F2FP.F16.F32.PACK_AB R161, R171, R169 ;  /* 0x000000a9aba1723e */ /* 0x000fe200000000ff */
[-C--:B------:R-:W-:Y:S01]  /*f9a0*/  FMUL.FTZ R110, R110, R5.reuse ;  /* 0x000000056e6e7220 */ /* 0x080fe20000410000 */
[----:B------:R-:W0:Y:S01]  /*f9b0*/  MUFU.EX2 R202, R202 ;  /* 0x000000ca00ca7308 */ /* 0x000e220000000800 */
[----:B----4-:R-:W-:Y:S01]  /*f9c0*/  FADD.FTZ R4, R173, R4 ;  /* 0x00000004ad047221 */ /* 0x010fe20000010000 */
        /* <DEDUP_REMOVED lines=27> */
[----:B------:R-:W-:-:S03]  /*fb80*/  FMUL.FTZ R151, R151, R5 ;  /* 0x0000000597977220 */ /* 0x000fc60000410000 */
[----:B------:R-:W1:Y:S01]  /*fb90*/  MUFU.EX2 R186, R186 ;  /* 0x000000ba00ba7308 */ /* 0x000e620000000800 */
[----:B---3--:R-:W-:-:S07]  /*fba0*/  FADD.FTZ R4, R182, R4 ;  /* 0x00000004b6047221 */ /* 0x008fce0000010000 */
[----:B------:R-:W3:Y:S01]  /*fbb0*/  MUFU.EX2 R187, R187 ;  /* 0x000000bb00bb7308 */ /* 0x000ee20000000800 */
[C---:B0-----:R-:W-:Y:S01]  /*fbc0*/  FADD.FTZ R4, R183.reuse, R4 ;  /* 0x00000004b7047221 */ /* 0x041fe20000010000 */
[----:B------:R-:W-:-:S06]  /*fbd0*/  F2FP.F16.F32.PACK_AB R167, R183, R182 ;  /* 0x000000b6b7a7723e */ /* 0x000fcc00000000ff */
[----:B------:R-:W0:Y:S01]  /*fbe0*/  MUFU.EX2 R190, R190 ;  /* 0x000000be00be7308 */ /* 0x000e220000000800 */
[----:B-1----:R-:W-:-:S07]  /*fbf0*/  FADD.FTZ R4, R186, R4 ;  /* 0x00000004ba047221 */ /* 0x002fce0000010000 */
[----:B------:R-:W1:Y:S01]  /*fc00*/  MUFU.EX2 R191, R191 ;  /* 0x000000bf00bf7308 */ /* 0x000e620000000800 */
[C---:B---3--:R-:W-:Y:S01]  /*fc10*/  FADD.FTZ R4, R187.reuse, R4 ;  /* 0x00000004bb047221 */ /* 0x048fe20000010000 */
[----:B------:R-:W-:-:S06]  /*fc20*/  F2FP.F16.F32.PACK_AB R169, R187, R186 ;  /* 0x000000babba9723e */ /* 0x000fcc00000000ff */
[----:B------:R-:W3:Y:S01]  /*fc30*/  MUFU.EX2 R194, R194 ;  /* 0x000000c200c27308 */ /* 0x000ee20000000800 */
[----:B0-----:R-:W-:-:S07]  /*fc40*/  FADD.FTZ R4, R190, R4 ;  /* 0x00000004be047221 */ /* 0x001fce0000010000 */
[----:B------:R-:W0:Y:S01]  /*fc50*/  MUFU.EX2 R193, R193 ;  /* 0x000000c100c17308 */ /* 0x000e220000000800 */
[C---:B-1----:R-:W-:Y:S01]  /*fc60*/  FADD.FTZ R4, R191.reuse, R4 ;  /* 0x00000004bf047221 */ /* 0x042fe20000010000 */
[----:B------:R-:W-:-:S06]  /*fc70*/  F2FP.F16.F32.PACK_AB R171, R191, R190 ;  /* 0x000000bebfab723e */ /* 0x000fcc00000000ff */
        /* <DEDUP_REMOVED lines=8> */
[----:B---3--:R-:W-:-:S07]  /*fd00*/  FADD.FTZ R201, R174, R201 ;  /* 0x000000c9aec97221 */ /* 0x008fce0000010000 */
[----:B------:R-:W3:Y:S01]  /*fd10*/  MUFU.EX2 R199, R199 ;  /* 0x000000c700c77308 */ /* 0x000ee20000000800 */
[----:B0-----:R-:W-:Y:S01]  /*fd20*/  FADD.FTZ R4, R198, R4 ;  /* 0x00000004c6047221 */ /* 0x001fe20000010000 */
[C---:B-1----:R-:W-:Y:S01]  /*fd30*/  FADD.FTZ R8, R157.reuse, R201 ;  /* 0x000000c99d087221 */ /* 0x042fe20000010000 */
[----:B------:R-:W-:Y:S02]  /*fd40*/  F2FP.F16.F32.PACK_AB R174, R157, R174 ;  /* 0x000000ae9dae723e */ /* 0x000fe400000000ff */
[----:B------:R-:W-:Y:S02]  /*fd50*/  F2FP.F16.F32.PACK_AB R157, R163, R184 ;  /* 0x000000b8a39d723e */ /* 0x000fe400000000ff */
[----:B------:R-:W-:Y:S02]  /*fd60*/  F2FP.F16.F32.PACK_AB R163, R175, R173 ;  /* 0x000000adafa3723e */ /* 0x000fe400000000ff */
[----:B------:R-:W-:Y:S01]  /*fd70*/  F2FP.F16.F32.PACK_AB R173, R195, R194 ;  /* 0x000000c2c3ad723e */ /* 0x000fe200000000ff */
[C---:B---3--:R-:W-:Y:S01]  /*fd80*/  FADD.FTZ R4, R199.reuse, R4 ;  /* 0x00000004c7047221 */ /* 0x048fe20000010000 */
[----:B------:R-:W-:Y:S01]  /*fd90*/  F2FP.F16.F32.PACK_AB R175, R199, R198 ;  /* 0x000000c6c7af723e */ /* 0x000fe200000000ff */
[----:B------:R-:W-:Y:S06]  /*fda0*/  @!P6 BRA `(.L_x_2988) ;  /* 0x000000000004e947 */ /* 0x000fec0003800000 */
[----:B------:R-:W-:Y:S01]  /*fdb0*/  BPT.TRAP 0x1 ;  /* 0x000000040000795c */ /* 0x000fe20000300000 */
.L_x_2988:
[----:B------:R0:W1:Y:S01]  /*fdc0*/  SYNCS.PHASECHK.TRANS64.TRYWAIT P0, [R9+URZ+0x22850], R20 ;  /* 0x02285014090075a7 */ /* 0x000062000800017f */
[----:B------:R-:W-:Y:S05]  /*fdd0*/  @!P6 BRA `(.L_x_2989) ;  /* 0x000000000004e947 */ /* 0x000fea0003800000 */
[----:B------:R-:W-:Y:S01]  /*fde0*/  BPT.TRAP 0x1 ;  /* 0x000000040000795c */ /* 0x000fe20000300000 */
.L_x_2989:
[----:B------:R-:W-:Y:S04]  /*fdf0*/  BSSY B0, `(.L_x_2990) ;  /* 0x0000004000007945 */ /* 0x000fe80003800000 */
[----:B-1----:R-:W-:Y:S05]  /*fe00*/  @P0 BRA `(.L_x_2991) ;  /* 0x0000000000080947 */ /* 0x002fea0003800000 */
[----:B------:R-:W1:Y:S02]  /*fe10*/  SYNCS.PHASECHK.TRANS64.TRYWAIT P0, [R9+URZ+0x22850], R20 ;  /* 0x02285014090075a7 */ /* 0x000e64000800017f */
[----:B-1----:R-:W-:Y:S05]  /*fe20*/  @!P0 BRA `(.L_x_2992) ;  /* 0x0000014800ec8947 */ /* 0x002fea0003800000 */
.L_x_2991:
[----:B------:R-:W-:Y:S05]  /*fe30*/  BSYNC B0 ;  /* 0x0000000000007941 */ /* 0x000fea0003800000 */
.L_x_2990:
[----:B------:R-:W3:Y:S01]  /*fe40*/  S2R R0, SR_TID.X ;  /* 0x0000000000007919 */ /* 0x000ee20000002100 */
[----:B------:R-:W-:Y:S05]  /*fe50*/  WARPSYNC.ALL ;  /* 0x0000000000007948 */ /* 0x000fea0003800000 */
[----:B------:R-:W-:Y:S02]  /*fe60*/  IMAD.MOV.U32 R180, RZ, RZ, 0xc00 ;  /* 0x00000c00ffb47424 */ /* 0x000fe400078e00ff */
[----:B------:R-:W-:Y:S02]  /*fe70*/  IMAD.MOV.U32 R181, RZ, RZ, 0x40000040 ;  /* 0x40000040ffb57424 */ /* 0x000fe400078e00ff */
[----:B------:R-:W-:-:S02]  /*fe80*/  IMAD R180, R2, R180, UR49 ;  /* 0x0000003102b47e24 */ /* 0x000fc4000f8e02b4 */
[----:B------:R-:W-:Y:S01]  /*fe90*/  IMAD.U32 R5, RZ, RZ, UR50 ;  /* 0x00000032ff057e24 */ /* 0x000fe2000f8e00ff */
[----:B------:R-:W-:Y:S01]  /*fea0*/  R2UR UR7, R181 ;  /* 0x00000000b50772ca */ /* 0x000fe200000e0000 */
[----:B------:R-:W-:Y:S01]  /*feb0*/  IMAD.MOV.U32 R181, RZ, RZ, 0x40000040 ;  /* 0x40000040ffb57424 */ /* 0x000fe200078e00ff */
[----:B------:R-:W-:Y:S02]  /*fec0*/  R2UR UR6, R180 ;  /* 0x00000000b40672ca */ /* 0x000fe400000e0000 */
[----:B------:R-:W-:Y:S02]  /*fed0*/  ISETP.NE.AND P0, PT, R5, 0x3, PT ;  /* 0x000000030500780c */ /* 0x000fe40003f05270 */
[----:B---3--:R-:W-:-:S05]  /*fee0*/  SHF.R.U32.HI R0, RZ, 0x7, R0 ;  /* 0x00000007ff007819 */ /* 0x008fca0000011600 */
[----:B------:R-:W-:-:S05]  /*fef0*/  VIADD R0, R0, 0x8 ;  /* 0x0000000800007836 */ /* 0x000fca0000000000 */
[----:B------:R3:W-:Y:S06]  /*ff00*/  BAR.SYNC.DEFER_BLOCKING R0, 0x100 ;  /* 0x000400000000751d */ /* 0x0007ec0000010000 */
[----:B------:R-:W-:-:S06]  /*ff10*/  WARPGROUP.ARRIVE ;  /* 0x00000000000079c5 */ /* 0x000fcc0000000000 */
        /* <DEDUP_REMOVED lines=11> */
[----:B------:R-:W-:Y:S01]  /*ffd0*/  VIADD R152, R180, 0x180 ;  /* 0x00000180b4987836 */ /* 0x000fe20000000000 */
[----:B------:R-:W-:Y:S01]  /*ffe0*/  R2UR UR7, R153 ;  /* 0x00000000990772ca */ /* 0x000fe200000e0000 */
[----:B------:R-:W-:Y:S01]  /*fff0*/  IMAD.MOV.U32 R153, RZ, RZ, 0x40000040 ;  /* 0x40000040ff997424 */ /* 0x000fe200078e00ff */
[----:B------:R-:W-:Y:S02]  /*10000*/  WARPGROUP.DEPBAR.LE gsb0, 0x0 ;  /* 0x00008000000079c5 */ /* 0x000fe40000010000 */
[----:B------:R-:W-:-:S15]  /*10010*/  WARPGROUP.ARRIVE ;  /* 0x00000000000079c5 */ /* 0x000fde0000000000 */
[----:B------:R-:W-:-:S06]  /*10020*/  NOP ;  /* 0x0000000000007918 */ /* 0x000fcc0000000000 */
        /* <DEDUP_REMOVED lines=23> */
[----:B---3--:R-:W-:Y:S05]  /*101a0*/  @!P0 BRA `(.L_x_2993) ;  /* 0x0000000000048947 */ /* 0x008fea0003800000 */
[----:B------:R-:W-:Y:S01]  /*101b0*/  BPT.TRAP 0x1 ;  /* 0x000000040000795c */ /* 0x000fe20000300000 */
.L_x_2993:
[----:B------:R-:W3:Y:S01]  /*101c0*/  LDL R5, [R1] ;  /* 0x0000000001057983 */ /* 0x000ee20000100800 */
[----:B01----:R-:W-:Y:S02]  /*101d0*/  VIADD R9, R9, 0x22860 ;  /* 0x0002286009097836 */ /* 0x003fe40000000000 */
[----:B------:R-:W-:-:S05]  /*101e0*/  IMAD.U32 R0, RZ, RZ, UR47 ;  /* 0x0000002fff007e24 */ /* 0x000fca000f8e00ff */
[----:B------:R-:W-:-:S04]  /*101f0*/  PRMT R0, R0, 0x654, R9 ;  /* 0x0000065400007816 */ /* 0x000fc80000000009 */
[----:B------:R0:W-:Y:S02]  /*10200*/  SYNCS.ARRIVE.TRANS64.RED.A1T0 RZ, [R0+URZ], RZ ;  /* 0x000000ff00ff79a7 */ /* 0x0001e4000810043f */
[----:B0-----:R-:W-:Y:S01]  /*10210*/  IMAD.MOV.U32 R0, RZ, RZ, R178 ;  /* 0x000000ffff007224 */ /* 0x001fe200078e00b2 */
[C---:B---3--:R-:W-:Y:S01]  /*10220*/  ISETP.GT.AND P0, PT, R3.reuse, R5, PT ;  /* 0x000000050300720c */ /* 0x048fe20003f04270 */
[----:B------:R-:W-:Y:S02]  /*10230*/  VIADD R3, R3, 0xffffffff ;  /* 0xffffffff03037836 */ /* 0x000fe40000000000 */
[----:B------:R-:W-:-:S10]  /*10240*/  IMAD.MOV.U32 R5, RZ, RZ, R176 ;  /* 0x000000ffff057224 */ /* 0x000fd400078e00b0 */
[----:B------:R-:W-:Y:S05]  /*10250*/  @P0 BRA `(.L_x_2994) ;  /* 0xffffffcc006c0947 */ /* 0x000fea000383ffff */
[----:B------:R-:W-:Y:S02]  /*10260*/  IMAD.MOV.U32 R5, RZ, RZ, R176 ;  /* 0x000000ffff057224 */ /* 0x000fe400078e00b0 */
[----:B------:R-:W-:-:S07]  /*10270*/  IMAD.MOV.U32 R0, RZ, RZ, R178 ;  /* 0x000000ffff007224 */ /* 0x000fce00078e00b2 */
.L_x_2974:
[----:B------:R-:W0:Y:S01]  /*10280*/  LDC R9, c[0x0][0x448] ;  /* 0x00011200ff097b82 */ /* 0x000e220000000800 */
[----:B------:R-:W-:Y:S01]  /*10290*/  VIADD R20, R228, 0x7f ;  /* 0x0000007fe4147836 */ /* 0x000fe20000000000 */
[----:B------:R-:W-:-:S06]  /*102a0*/  LOP3.LUT R16, R16, 0xfff7ffff, RZ, 0xc0, !PT ;  /* 0xfff7ffff10107812 */ /* 0x000fcc00078ec0ff */
[----:B------:R-:W1:Y:S01]  /*102b0*/  LDC R154, c[0x0][0x9e4] ;  /* 0x00027900ff9a7b82 */ /* 0x000e620000000800 */
[----:B0-----:R-:W-:-:S13]  /*102c0*/  ISETP.NE.AND P0, PT, R9, 0x1, PT ;  /* 0x000000010900780c */ /* 0x001fda0003f05270 */
[----:B------:R-:W0:Y:S01]  /*102d0*/  @P0 LDC R152, c[0x0][0x44c] ;  /* 0x00011300ff980b82 */ /* 0x000e220000000800 */
[----:B------:R-:W-:-:S04]  /*102e0*/  @P0 LOP3.LUT R16, R16, 0x80000, RZ, 0xfc, !PT ;  /* 0x0008000010100812 */ /* 0x000fc800078efcff */
[----:B------:R-:W-:-:S03]  /*102f0*/  LOP3.LUT R16, R16, 0xffefffff, RZ, 0xc0, !PT ;  /* 0xffefffff10107812 */ /* 0x000fc600078ec0ff */
[----:B------:R-:W3:Y:S01]  /*10300*/  @P0 LDC R9, c[0x0][0x450] ;  /* 0x00011400ff090b82 */ /* 0x000ee20000000800 */
[----:B0-----:R-:W-:-:S05]  /*10310*/  @P0 IMAD.HI.U32 R152, R20, R152, RZ ;  /* 0x0000009814980227 */ /* 0x001fca00078e00ff */
[----:B---3--:R-:W-:Y:S02]  /*10320*/  @P0 SHF.R.U32.HI R20, RZ, R9, R152 ;  /* 0x00000009ff140219 */ /* 0x008fe40000011698 */
[----:B-1----:R-:W-:Y:S02]  /*10330*/  ISETP.GE.AND P0, PT, R154, 0x1, PT ;  /* 0x000000019a00780c */ /* 0x002fe40003f06270 */
[----:B------:R-:W-:-:S05]  /*10340*/  IADD3 R9, R210, 0x1, -R207 ;  /* 0x00000001d2097810 */ /* 0x000fca0007ffe8cf */
[----:B------:R-:W-:-:S04]  /*10350*/  IMAD.IADD R20, R9, 0x1, R20 ;  /* 0x0000000109147824 */ /* 0x000fc800078e0214 */
[----:B------:R-:W-:Y:S02]  /*10360*/  VIADD R9, R20, -UR46 ;  /* 0x8000002e14097c36 */ /* 0x000fe40008000000 */
[----:B------:R-:W-:Y:S01]  /*10370*/  @P0 LOP3.LUT R16, R16, 0x100000, RZ, 0xfc, !PT ;  /* 0x0010000010100812 */ /* 0x000fe200078efcff */
        /* <DEDUP_REMOVED lines=11> */
.L_x_2997:
[----:B------:R-:W-:-:S13]  /*10430*/  ISETP.NE.AND P0, PT, R154, 0x1, PT ;  /* 0x000000019a00780c */ /* 0x000fda0003f05270 */
[----:B------:R-:W0:Y:S02]  /*10440*/  @P0 LDC.64 R152, c[0x0][0x9e8] ;  /* 0x00027a00ff980b82 */ /* 0x000e240000000a00 */
[----:B0-----:R-:W-:-:S05]  /*10450*/  @P0 IMAD.HI.U32 R152, R20, R152, RZ ;  /* 0x0000009814980227 */ /* 0x001fca00078e00ff */
[----:B------:R-:W-:-:S07]  /*10460*/  @P0 SHF.R.U32.HI R20, RZ, R153, R152 ;  /* 0x00000099ff140219 */ /* 0x000fce0000011698 */
.L_x_2998:
[----:B------:R-:W-:Y:S05]  /*10470*/  BSYNC B0 ;  /* 0x0000000000007941 */ /* 0x000fea0003800000 */
.L_x_2996:
[----:B------:R-:W-:-:S05]  /*10480*/  IMAD R20, R20, R154, RZ ;  /* 0x0000009a14147224 */ /* 0x000fca00078e02ff */
[----:B------:R-:W-:-:S07]  /*10490*/  VIMNMX R9, R9, R20, !PT ;  /* 0x0000001409097248 */ /* 0x000fce0007fe0100 */
.L_x_2995:
[----:B------:R-:W3:Y:S01]  /*104a0*/  LDL R152, [R1+0x24] ;  /* 0x0000240001987983 */ /* 0x000ee20000100800 */
[----:B------:R-:W-:-:S04]  /*104b0*/  VIADD R9, R9, 0x5f ;  /* 0x0000005f09097836 */ /* 0x000fc80000000000 */
[----:B------:R-:W-:-:S05]  /*104c0*/  IMAD.HI R9, R9, 0x2aaaaaab, RZ ;  /* 0x2aaaaaab09097827 */ /* 0x000fca00078e02ff */
[----:B------:R-:W-:-:S04]  /*104d0*/  SHF.R.U32.HI R20, RZ, 0x1f, R9 ;  /* 0x0000001fff147819 */ /* 0x000fc80000011609 */
[----:B------:R-:W-:-:S04]  /*104e0*/  LEA.HI.SX32 R20, R9, R20, 0x1c ;  /* 0x0000001409147211 */ /* 0x000fc800078fe2ff */
[----:B---3--:R-:W-:-:S04]  /*104f0*/  VIMNMX R224, R152, R20, !PT ;  /* 0x0000001498e07248 */ /* 0x008fc80007fe0100 */
[----:B------:R-:W-:-:S13]  /*10500*/  ISETP.GE.AND P0, PT, R3, R224, PT ;  /* 0x000000e00300720c */ /* 0x000fda0003f06270 */
[----:B------:R-:W-:Y:S05]  /*10510*/  @!P0 BRA `(.L_x_2999) ;  /* 0x0000001c00f08947 */ /* 0x000fea0003800000 */
[----:B------:R-:W-:Y:S02]  /*10520*/  IMAD.MOV.U32 R201, RZ, RZ, R5 ;  /* 0x000000ffffc97224 */ /* 0x000fe400078e0005 */
[----:B------:R-:W-:Y:S02]  /*10530*/  IMAD.MOV.U32 R200, RZ, RZ, R0 ;  /* 0x000000ffffc87224 */ /* 0x000fe400078e0000 */
[----:B------:R-:W-:-:S07]  /*10540*/  IMAD.MOV.U32 R20, RZ, RZ, R3 ;  /* 0x000000ffff147224 */ /* 0x000fce00078e0003 */
.L_x_3011:
[----:B0-----:R-:W-:Y:S01]  /*10550*/  IMAD.U32 R3, RZ, RZ, UR50 ;  /* 0x00000032ff037e24 */ /* 0x001fe2000f8e00ff */
[----:B------:R-:W-:Y:S05]  /*10560*/  YIELD ;  /* 0x0000000000007946 */ /* 0x000fea0003800000 */
[----:B------:R-:W-:Y:S01]  /*10570*/  ISETP.NE.AND P2, PT, R3, 0x3, PT ;  /* 0x000000030300780c */ /* 0x000fe20003f45270 */
[----:B------:R-:W-:Y:S02]  /*10580*/  VIADD R2, R2, 0x1 ;  /* 0x0000000102027836 */ /* 0x000fe40000000000 */
[----:B------:R-:W-:Y:S02]  /*10590*/  IMAD.MOV.U32 R0, RZ, RZ, R20 ;  /* 0x000000ffff007224 */ /* 0x000fe400078e0014 */
[----:B------:R-:W-:Y:S01]  /*105a0*/  VIADD R20, R20, 0xffffffff ;  /* 0xffffffff14147836 */ /* 0x000fe20000000000 */
[----:B------:R-:W-:-:S02]  /*105b0*/  ISETP.NE.AND P1, PT, R2, 0x2, PT ;  /* 0x000000020200780c */ /* 0x000fc40003f25270 */
[----:B------:R-:W-:Y:S02]  /*105c0*/  ISETP.GT.AND P0, PT, R0, R224, PT ;  /* 0x000000e00000720c */ /* 0x000fe40003f04270 */
[----:B------:R-:W-:Y:S02]  /*105d0*/  SEL R0, RZ, 0x1, P1 ;  /* 0x00000001ff007807 */ /* 0x000fe40000800000 */
[----:B------:R-:W-:Y:S02]  /*105e0*/  SEL R2, R2, RZ, P1 ;  /* 0x000000ff02027207 */ /* 0x000fe40000800000 */
[----:B------:R-:W-:Y:S01]  /*105f0*/  LOP3.LUT R206, R206, R0, RZ, 0x3c, !PT ;  /* 0x00000000cece7212 */ /* 0x000fe200078e3cff */
[----:B------:R-:W-:Y:S06]  /*10600*/  @!P2 BRA `(.L_x_3000) ;  /* 0x000000000004a947 */ /* 0x000fec0003800000 */
[----:B------:R-:W-:Y:S01]  /*10610*/  BPT.TRAP 0x1 ;  /* 0x000000040000795c */ /* 0x000fe20000300000 */
.L_x_3000:
[----:B------:R-:W-:Y:S01]  /*10620*/  IMAD R3, R2, 0x8, R23 ;  /* 0x0000000802037824 */ /* 0x000fe200078e0217 */
[----:B------:R-:W-:-:S04]  /*10630*/  SHF.L.U32 R9, R206, 0x1f, RZ ;  /* 0x0000001fce097819 */ /* 0x000fc800000006ff */
[----:B------:R0:W1:Y:S01]  /*10640*/  SYNCS.PHASECHK.TRANS64.TRYWAIT P1, [R3+URZ+0x22830], R9 ;  /* 0x02283009030075a7 */ /* 0x000062000802017f */
[----:B------:R-:W-:Y:S05]  /*10650*/  @!P2 BRA `(.L_x_3001) ;  /* 0x000000000004a947 */ /* 0x000fea0003800000 */
[----:B------:R-:W-:Y:S01]  /*10660*/  BPT.TRAP 0x1 ;  /* 0x000000040000795c */ /* 0x000fe20000300000 */
.L_x_3001:
[----:B------:R-:W-:Y:S02]  /*10670*/  IMAD R156, R2, 0x300, R229 ;  /* 0x00000300029c7824 */ /* 0x000fe400078e02e5 */
[----:B------:R-:W-:Y:S01]  /*10680*/  IMAD.MOV.U32 R157, RZ, RZ, 0x40000040 ;  /* 0x40000040ff9d7424 */ /* 0x000fe200078e00ff */
[----:B-1----:R-:W-:Y:S06]  /*10690*/  @P1 BRA `(.L_x_3002) ;  /* 0x0000000000081947 */ /* 0x002fec0003800000 */
[----:B------:R-:W1:Y:S02]  /*106a0*/  SYNCS.PHASECHK.TRANS64.TRYWAIT P1, [R3+URZ+0x22830], R9 ;  /* 0x02283009030075a7 */ /* 0x000e64000802017f */
[----:B-1----:R-:W-:Y:S05]  /*106b0*/  @!P1 BRA `(.L_x_3003) ;  /* 0x0000014000dc9947 */ /* 0x002fea0003800000 */
.L_x_3002:
        /* <DEDUP_REMOVED lines=14> */
[----:B------:R-:W3:Y:S01]  /*107a0*/  S2R R5, SR_TID.X ;  /* 0x0000000000057919 */ /* 0x000ee20000002100 */
        /* <DEDUP_REMOVED lines=13> */
[----:B---3--:R-:W-:-:S04]  /*10880*/  SHF.R.U32.HI R5, RZ, 0x7, R5 ;  /* 0x00000007ff057819 */ /* 0x008fc80000011605 */
[----:B--2---:R-:W-:Y:S01]  /*10890*/  IADD3 R21, -R5, 0xb, RZ ;  /* 0x0000000b05157810 */ /* 0x004fe20007ffe1ff */
        /* <DEDUP_REMOVED lines=13> */
.L_x_3004:
        /* <DEDUP_REMOVED lines=28> */
[----:B---3--:R-:W-:-:S05]  /*10b30*/  FMNMX.FTZ R0, R0, R5, !PT ;  /* 0x0000000500007209 */ /* 0x008fca0007810000 */
        /* <DEDUP_REMOVED lines=25> */
[----:B------:R-:W4:Y:S01]  /*10cd0*/  MUFU.EX2 R153, R153 ;  /* 0x0000009900997308 */ /* 0x000f220000000800 */
[--C-:B------:R-:W-:Y:S01]  /*10ce0*/  FFMA.FTZ R192, R192, UR48, -R5.reuse ;  /* 0x00000030c0c07c23 */ /* 0x100fe20008010805 */
[--C-:B------:R-:W-:Y:S01]  /*10cf0*/  FFMA.FTZ R193, R193, UR48, -R5.reuse ;  /* 0x00000030c1c17c23 */ /* 0x100fe20008010805 */
[--C-:B------:R-:W-:Y:S01]  /*10d00*/  FFMA.FTZ R196, R196, UR48, -R5.reuse ;  /* 0x00000030c4c47c23 */ /* 0x100fe20008010805 */
[----:B------:R-:W-:-:S04]  /*10d10*/  FFMA.FTZ R197, R197, UR48, -R5 ;  /* 0x00000030c5c57c23 */ /* 0x000fc80008010805 */
        /* <DEDUP_REMOVED lines=16> */
[----:B------:R-:W-:Y:S01]  /*10e20*/  MUFU.EX2 R222, R164 ;  /* 0x000000a400de7308 */ /* 0x000fe20000000800 */
[----:B-----5:R-:W-:Y:S01]  /*10e30*/  FADD.FTZ R5, R156, R5 ;  /* 0x000000059c057221 */ /* 0x020fe20000010000 */
[-C--:B------:R-:W-:Y:S01]  /*10e40*/  FMUL.FTZ R45, R45, R172.reuse ;  /* 0x000000ac2d2d7220 */ /* 0x080fe20000410000 */
[-C--:B------:R-:W-:Y:S01]  /*10e50*/  FMUL.FTZ R48, R48, R172.reuse ;  /* 0x000000ac30307220 */ /* 0x080fe20000410000 */
[-C--:B------:R-:W-:Y:S01]  /*10e60*/  FMUL.FTZ R49, R49, R172.reuse ;  /* 0x000000ac31317220 */ /* 0x080fe20000410000 */
[-C--:B------:R-:W-:Y:S01]  /*10e70*/  FMUL.FTZ R52, R52, R172.reuse ;  /* 0x000000ac34347220 */ /* 0x080fe20000410000 */
[-C--:B------:R-:W-:Y:S01]  /*10e80*/  FMUL.FTZ R53, R53, R172.reuse ;  /* 0x000000ac35357220 */ /* 0x080fe20000410000 */
[-C--:B------:R-:W-:Y:S01]  /*10e90*/  FMUL.FTZ R56, R56, R172.reuse ;  /* 0x000000ac38387220 */ /* 0x080fe20000410000 */
[----:B------:R-:W-:Y:S01]  /*10ea0*/  MUFU.EX2 R164, R185 ;  /* 0x000000b900a47308 */ /* 0x000fe20000000800 */
[----:B---3--:R-:W-:Y:S01]  /*10eb0*/  FADD.FTZ R8, R157, R5 ;  /* 0x000000059d087221 */ /* 0x008fe20000010000 */
[----:B------:R-:W-:Y:S01]  /*10ec0*/  FMNMX.FTZ R5, R154, R201, !PT ;  /* 0x000000c99a057209 */ /* 0x000fe20007810000 */
[----:B------:R-:W-:Y:S01]  /*10ed0*/  FMUL.FTZ R57, R57, R172 ;  /* 0x000000ac39397220 */ /* 0x000fe20000410000 */
[----:B------:R-:W-:Y:S01]  /*10ee0*/  F2FP.F16.F32.PACK_AB R202, R157, R156 ;  /* 0x0000009c9dca723e */ /* 0x000fe200000000ff */
[-C--:B------:R-:W-:Y:S01]  /*10ef0*/  FMUL.FTZ R60, R60, R172.reuse ;  /* 0x000000ac3c3c7220 */ /* 0x080fe20000410000 */
[----:B------:R-:W-:Y:S01]  /*10f00*/  FMNMX.FTZ R5, R155, R5, !PT ;  /* 0x000000059b057209 */ /* 0x000fe20007810000 */
[-C--:B------:R-:W-:Y:S01]  /*10f10*/  FMUL.FTZ R61, R61, R172.reuse ;  /* 0x000000ac3d3d7220 */ /* 0x080fe20000410000 */
[----:B------:R3:W-:Y:S01]  /*10f20*/  MUFU.EX2 R156, R169 ;  /* 0x000000a9009c7308 */ /* 0x0007e20000000800 */
[-C--:B------:R-:W-:Y:S01]  /*10f30*/  FMUL.FTZ R64, R64, R172.reuse ;  /* 0x000000ac40407220 */ /* 0x080fe20000410000 */
[----:B------:R-:W-:Y:S01]  /*10f40*/  FMNMX.FTZ R5, R158, R5, !PT ;  /* 0x000000059e057209 */ /* 0x000fe20007810000 */
[-C--:B------:R-:W-:Y:S01]  /*10f50*/  FMUL.FTZ R65, R65, R172.reuse ;  /* 0x000000ac41417220 */ /* 0x080fe20000410000 */
[-C--:B------:R-:W-:Y:S01]  /*10f60*/  FMUL.FTZ R68, R68, R172.reuse ;  /* 0x000000ac44447220 */ /* 0x080fe20000410000 */
[-C--:B------:R-:W-:Y:S01]  /*10f70*/  FMUL.FTZ R69, R69, R172.reuse ;  /* 0x000000ac45457220 */ /* 0x080fe20000410000 */
[----:B------:R-:W-:Y:S01]  /*10f80*/  FMNMX.FTZ R5, R159, R5, !PT ;  /* 0x000000059f057209 */ /* 0x000fe20007810000 */
[-C--:B------:R-:W-:Y:S01]  /*10f90*/  FMUL.FTZ R72, R72, R172.reuse ;  /* 0x000000ac48487220 */ /* 0x080fe20000410000 */
[----:B------:R-:W-:Y:S01]  /*10fa0*/  MUFU.EX2 R223, R160 ;  /* 0x000000a000df7308 */ /* 0x000fe20000000800 */
[-C--:B------:R-:W-:Y:S01]  /*10fb0*/  FMUL.FTZ R73, R73, R172.reuse ;  /* 0x000000ac49497220 */ /* 0x080fe20000410000 */
[----:B------:R-:W-:Y:S01]  /*10fc0*/  FMNMX.FTZ R5, R162, R5, !PT ;  /* 0x00000005a2057209 */ /* 0x000fe20007810000 */
[-C--:B------:R-:W-:Y:S01]  /*10fd0*/  FMUL.FTZ R76, R76, R172.reuse ;  /* 0x000000ac4c4c7220 */ /* 0x080fe20000410000 */
[-C--:B------:R-:W-:Y:S01]  /*10fe0*/  FMUL.FTZ R77, R77, R172.reuse ;  /* 0x000000ac4d4d7220 */ /* 0x080fe20000410000 */
        /* <DEDUP_REMOVED lines=56> */
[----:B------:R-:W-:Y:S01]  /*11370*/  FMUL.FTZ R149, R149, R172 ;  /* 0x000000ac95957220 */ /* 0x000fe20000410000 */
[----:B------:R-:W-:-:S02]  /*11380*/  FMNMX.FTZ R5, R191, R5, !PT ;  /* 0x00000005bf057209 */ /* 0x000fc40007810000 */
[----:B------:R-:W-:Y:S02]  /*11390*/  MUFU.EX2 R184, R184 ;  /* 0x000000b800b87308 */ /* 0x000fe40000000800 */
[----:B------:R-:W-:-:S04]  /*113a0*/  FMNMX.FTZ R5, R194, R5, !PT ;  /* 0x00000005c2057209 */ /* 0x000fc80007810000 */
[----:B------:R-:W-:Y:S02]  /*113b0*/  FMNMX.FTZ R5, R195, R5, !PT ;  /* 0x00000005c3057209 */ /* 0x000fe40007810000 */
[----:B------:R-:W-:Y:S02]  /*113c0*/  MUFU.EX2 R188, R188 ;  /* 0x000000bc00bc7308 */ /* 0x000fe40000000800 */
[----:B------:R-:W-:-:S04]  /*113d0*/  FMNMX.FTZ R5, R198, R5, !PT ;  /* 0x00000005c6057209 */ /* 0x000fc80007810000 */
[----:B------:R-:W-:Y:S02]  /*113e0*/  FMNMX.FTZ R5, R199, R5, !PT ;  /* 0x00000005c7057209 */ /* 0x000fe40007810000 */
[----:B------:R-:W-:Y:S03]  /*113f0*/  MUFU.EX2 R189, R189 ;  /* 0x000000bd00bd7308 */ /* 0x000fe60000000800 */
[----:B------:R-:W5:Y:S05]  /*11400*/  SHFL.BFLY PT, R152, R5, 0x2, 0x1f ;  /* 0x0c401f0005987f89 */ /* 0x000f6a00000e0000 */
[----:B------:R-:W-:Y:S08]  /*11410*/  MUFU.EX2 R168, R192 ;  /* 0x000000c000a87308 */ /* 0x000ff00000000800 */
[----:B------:R-:W-:Y:S08]  /*11420*/  MUFU.EX2 R193, R193 ;  /* 0x000000c100c17308 */ /* 0x000ff00000000800 */
[----:B------:R-:W-:Y:S01]  /*11430*/  MUFU.EX2 R196, R196 ;  /* 0x000000c400c47308 */ /* 0x000fe20000000800 */
[----:B-----5:R-:W-:-:S05]  /*11440*/  FMNMX.FTZ R5, R5, R152, !PT ;  /* 0x0000009805057209 */ /* 0x020fca0007810000 */
[----:B------:R-:W5:Y:S02]  /*11450*/  SHFL.BFLY PT, R153, R5, 0x1, 0x1f ;  /* 0x0c201f0005997f89 */ /* 0x000f6400000e0000 */
[----:B------:R-:W-:Y:S08]  /*11460*/  MUFU.EX2 R152, R161 ;  /* 0x000000a100987308 */ /* 0x000ff00000000800 */
[----:B------:R-:W-:Y:S01]  /*11470*/  MUFU.EX2 R161, R203 ;  /* 0x000000cb00a17308 */ /* 0x000fe20000000800 */
[----:B-----5:R-:W-:-:S05]  /*11480*/  FMNMX.FTZ R5, R5, R153, !PT ;  /* 0x0000009905057209 */ /* 0x020fca0007810000 */
[C---:B------:R-:W-:Y:S01]  /*11490*/  FMUL.FTZ R153, R5.reuse, UR48 ;  /* 0x0000003005997c20 */ /* 0x040fe20008410000 */
[----:B---3--:R-:W-:-:S03]  /*114a0*/  FADD.FTZ R169, -R5, R201 ;  /* 0x000000c905a97221 */ /* 0x008fc60000010100 */
[--C-:B------:R-:W-:Y:S01]  /*114b0*/  FFMA.FTZ R154, R154, UR48, -R153.reuse ;  /* 0x000000309a9a7c23 */ /* 0x100fe20008010899 */
[----:B------:R-:W-:Y:S01]  /*114c0*/  FMUL.FTZ R169, R169, UR48 ;  /* 0x00000030a9a97c20 */ /* 0x000fe20008410000 */
[--C-:B------:R-:W-:Y:S01]  /*114d0*/  FFMA.FTZ R155, R155, UR48, -R153.reuse ;  /* 0x000000309b9b7c23 */ /* 0x100fe20008010899 */
        /* <DEDUP_REMOVED lines=8> */
[--C-:B----4-:R-:W-:Y:S01]  /*11560*/  FFMA.FTZ R177, R170, UR48, -R153.reuse ;  /* 0x00000030aab17c23 */ /* 0x110fe20008010899 */
[--C-:B------:R-:W-:Y:S01]  /*11570*/  FFMA.FTZ R171, R171, UR48, -R153.reuse ;  /* 0x00000030abab7c23 */ /* 0x100fe20008010899 */
[----:B------:R-:W4:Y:S01]  /*11580*/  MUFU.EX2 R154, R154 ;  /* 0x0000009a009a7308 */ /* 0x000f220000000800 */
[--C-:B------:R-:W-:Y:S01]  /*11590*/  FFMA.FTZ R175, R175, UR48, -R153.reuse ;  /* 0x00000030afaf7c23 */ /* 0x100fe20008010899 */
[--C-:B------:R-:W-:Y:S01]  /*115a0*/  FFMA.FTZ R178, R178, UR48, -R153.reuse ;  /* 0x00000030b2b27c23 */ /* 0x100fe20008010899 */
[--C-:B------:R-:W-:Y:S01]  /*115b0*/  FFMA.FTZ R179, R179, UR48, -R153.reuse ;  /* 0x00000030b3b37c23 */ /* 0x100fe20008010899 */
[--C-:B------:R-:W-:Y:S01]  /*115c0*/  FFMA.FTZ R182, R182, UR48, -R153.reuse ;  /* 0x00000030b6b67c23 */ /* 0x100fe20008010899 */
[--C-:B------:R-:W-:Y:S01]  /*115d0*/  FFMA.FTZ R183, R183, UR48, -R153.reuse ;  /* 0x00000030b7b77c23 */ /* 0x100fe20008010899 */
[--C-:B------:R-:W-:Y:S01]  /*115e0*/  FFMA.FTZ R186, R186, UR48, -R153.reuse ;  /* 0x00000030baba7c23 */ /* 0x100fe20008010899 */
[--C-:B------:R-:W-:Y:S01]  /*115f0*/  FFMA.FTZ R187, R187, UR48, -R153.reuse ;  /* 0x00000030bbbb7c23 */ /* 0x100fe20008010899 */
[----:B------:R-:W5:Y:S01]  /*11600*/  MUFU.EX2 R155, R155 ;  /* 0x0000009b009b7308 */ /* 0x000f620000000800 */
[--C-:B------:R-:W-:Y:S01]  /*11610*/  FFMA.FTZ R190, R190, UR48, -R153.reuse ;  /* 0x00000030bebe7c23 */ /* 0x100fe20008010899 */
[--C-:B------:R-:W-:Y:S01]  /*11620*/  FFMA.FTZ R191, R191, UR48, -R153.reuse ;  /* 0x00000030bfbf7c23 */ /* 0x100fe20008010899 */
[--C-:B------:R-:W-:Y:S01]  /*11630*/  FFMA.FTZ R194, R194, UR48, -R153.reuse ;  /* 0x00000030c2c27c23 */ /* 0x100fe20008010899 */
[--C-:B------:R-:W-:Y:S01]  /*11640*/  FFMA.FTZ R195, R195, UR48, -R153.reuse ;  /* 0x00000030c3c37c23 */ /* 0x100fe20008010899 */
[--C-:B------:R-:W-:Y:S01]  /*11650*/  FFMA.FTZ R198, R198, UR48, -R153.reuse ;  /* 0x00000030c6c67c23 */ /* 0x100fe20008010899 */
[----:B------:R-:W-:Y:S01]  /*11660*/  FFMA.FTZ R199, R199, UR48, -R153 ;  /* 0x00000030c7c77c23 */ /* 0x000fe20008010899 */
[----:B---3--:R-:W-:Y:S01]  /*11670*/  IMAD.U32 R169, RZ, RZ, UR47 ;  /* 0x0000002fffa97e24 */ /* 0x008fe2000f8e00ff */
[----:B------:R-:W3:Y:S01]  /*11680*/  MUFU.EX2 R158, R158 ;  /* 0x0000009e009e7308 */ /* 0x000ee20000000800 */
[----:B----4-:R-:W-:Y:S01]  /*11690*/  FFMA.FTZ R4, R174, R4, R154 ;  /* 0x00000004ae047223 */ /* 0x010fe2000001009a */
[-C--:B------:R-:W-:Y:S01]  /*116a0*/  FMUL.FTZ R26, R26, R174.reuse ;  /* 0x000000ae1a1a7220 */ /* 0x080fe20000410000 */
[-C--:B------:R-:W-:Y:S01]  /*116b0*/  FMUL.FTZ R27, R27, R174.reuse ;  /* 0x000000ae1b1b7220 */ /* 0x080fe20000410000 */
[-C--:B------:R-:W-:Y:S01]  /*116c0*/  FMUL.FTZ R30, R30, R174.reuse ;  /* 0x000000ae1e1e7220 */ /* 0x080fe20000410000 */
[-C--:B------:R-:W-:Y:S01]  /*116d0*/  FMUL.FTZ R31, R31, R174.reuse ;  /* 0x000000ae1f1f7220 */ /* 0x080fe20000410000 */
[-C--:B------:R-:W-:Y:S01]  /*116e0*/  FMUL.FTZ R34, R34, R174.reuse ;  /* 0x000000ae22227220 */ /* 0x080fe20000410000 */
[----:B------:R-:W-:Y:S01]  /*116f0*/  FMUL.FTZ R35, R35, R174 ;  /* 0x000000ae23237220 */ /* 0x000fe20000410000 */
[----:B------:R-:W4:Y:S01]  /*11700*/  MUFU.EX2 R203, R159 ;  /* 0x0000009f00cb7308 */ /* 0x000f220000000800 */
[C---:B-----5:R-:W-:Y:S01]  /*11710*/  FADD.FTZ R4, R155.reuse, R4 ;  /* 0x000000049b047221 */ /* 0x060fe20000010000 */
[----:B------:R-:W-:Y:S01]  /*11720*/  F2FP.F16.F32.PACK_AB R201, R155, R154 ;  /* 0x0000009a9bc9723e */ /* 0x000fe200000000ff */
[----:B------:R-:W-:Y:S01]  /*11730*/  FADD.FTZ R154, R223, R8 ;  /* 0x00000008df9a7221 */ /* 0x000fe20000010000 */
[-C--:B------:R-:W-:Y:S01]  /*11740*/  FMUL.FTZ R38, R38, R174.reuse ;  /* 0x000000ae26267220 */ /* 0x080fe20000410000 */
[-C--:B------:R-:W-:Y:S01]  /*11750*/  FMUL.FTZ R39, R39, R174.reuse ;  /* 0x000000ae27277220 */ /* 0x080fe20000410000 */
[-C--:B------:R-:W-:Y:S01]  /*11760*/  FMUL.FTZ R42, R42, R174.reuse ;  /* 0x000000ae2a2a7220 */ /* 0x080fe20000410000 */
[-C--:B------:R-:W-:Y:S01]  /*11770*/  FMUL.FTZ R43, R43, R174.reuse ;  /* 0x000000ae2b2b7220 */ /* 0x080fe20000410000 */
[----:B------:R5:W0:Y:S01]  /*11780*/  MUFU.EX2 R153, R162 ;  /* 0x000000a200997308 */ /* 0x000a220000000800 */
        /* <DEDUP_REMOVED lines=8> */
[----:B----4-:R-:W-:Y:S01]  /*11810*/  FADD.FTZ R4, R203, R4 ;  /* 0x00000004cb047221 */ /* 0x010fe20000010000 */
[----:B-----5:R-:W-:Y:S01]  /*11820*/  VIADD R162, R3, 0x22840 ;  /* 0x0002284003a27836 */ /* 0x020fe20000000000 */
[----:B------:R-:W-:Y:S01]  /*11830*/  F2FP.F16.F32.PACK_AB R203, R203, R158 ;  /* 0x0000009ecbcb723e */ /* 0x000fe200000000ff */
[-C--:B------:R-:W-:Y:S01]  /*11840*/  FMUL.FTZ R58, R58, R174.reuse ;  /* 0x000000ae3a3a7220 */ /* 0x080fe20000410000 */
[----:B------:R-:W-:Y:S01]  /*11850*/  F2FP.F16.F32.PACK_AB R158, R173, R161 ;  /* 0x000000a1ad9e723e */ /* 0x000fe200000000ff */
[----:B------:R-:W-:Y:S01]  /*11860*/  FMUL.FTZ R59, R59, R174 ;  /* 0x000000ae3b3b7220 */ /* 0x000fe20000410000 */
[----:B------:R-:W-:Y:S01]  /*11870*/  PRMT R162, R169, 0x654, R162 ;  /* 0x00000654a9a27816 */ /* 0x000fe200000000a2 */
[----:B------:R-:W4:Y:S01]  /*11880*/  MUFU.EX2 R166, R166 ;  /* 0x000000a600a67308 */ /* 0x000f220000000800 */
[----:B0-----:R-:W-:Y:S01]  /*11890*/  FADD.FTZ R8, R153, R4 ;  /* 0x0000000499087221 */ /* 0x001fe20000010000 */
[C---:B------:R-:W-:Y:S01]  /*118a0*/  FADD.FTZ R4, R152.reuse, R154 ;  /* 0x0000009a98047221 */ /* 0x040fe20000010000 */
[----:B------:R-:W-:Y:S01]  /*118b0*/  F2FP.F16.F32.PACK_AB R154, R165, R222 ;  /* 0x000000dea59a723e */ /* 0x000fe200000000ff */
[----:B------:R0:W-:Y:S01]  /*118c0*/  SYNCS.ARRIVE.TRANS64.RED.A1T0 RZ, [R162+URZ], RZ ;  /* 0x000000ffa2ff79a7 */ /* 0x0001e2000810043f */
[----:B------:R-:W-:Y:S01]  /*118d0*/  F2FP.F16.F32.PACK_AB R152, R152, R223 ;  /* 0x000000df9898723e */ /* 0x000fe200000000ff */
[----:B------:R-:W-:Y:S01]  /*118e0*/  FADD.FTZ R4, R222, R4 ;  /* 0x00000004de047221 */ /* 0x000fe20000010000 */
[-C--:B------:R-:W-:Y:S01]  /*118f0*/  FMUL.FTZ R62, R62, R174.reuse ;  /* 0x000000ae3e3e7220 */ /* 0x080fe20000410000 */
[----:B------:R-:W5:Y:S01]  /*11900*/  MUFU.EX2 R167, R167 ;  /* 0x000000a700a77308 */ /* 0x000f620000000800 */
[----:B---3--:R-:W-:Y:S01]  /*11910*/  FADD.FTZ R8, R163, R8 ;  /* 0x00000008a3087221 */ /* 0x008fe20000010000 */
[----:B------:R-:W-:Y:S01]  /*11920*/  FADD.FTZ R4, R165, R4 ;  /* 0x00000004a5047221 */ /* 0x000fe20000010000 */
[----:B------:R-:W-:Y:S01]  /*11930*/  F2FP.F16.F32.PACK_AB R153, R163, R153 ;  /* 0x00000099a399723e */ /* 0x000fe200000000ff */
[----:B------:R-:W-:Y:S01]  /*11940*/  FMUL.FTZ R63, R63, R174 ;  /* 0x000000ae3f3f7220 */ /* 0x000fe20000410000 */
[----:B0-----:R-:W-:Y:S01]  /*11950*/  F2FP.F16.F32.PACK_AB R162, R181, R180 ;  /* 0x000000b4b5a2723e */ /* 0x001fe200000000ff */
[----:B------:R-:W-:Y:S01]  /*11960*/  FADD.FTZ R4, R157, R4 ;  /* 0x000000049d047221 */ /* 0x000fe20000010000 */
[-C--:B------:R-:W-:Y:S01]  /*11970*/  FMUL.FTZ R66, R66, R174.reuse ;  /* 0x000000ae42427220 */ /* 0x080fe20000410000 */
[----:B------:R-:W0:Y:S01]  /*11980*/  MUFU.EX2 R177, R177 ;  /* 0x000000b100b17308 */ /* 0x000e220000000800 */
[----:B----4-:R-:W-:Y:S01]  /*11990*/  FADD.FTZ R8, R166, R8 ;  /* 0x00000008a6087221 */ /* 0x010fe20000010000 */
[C---:B------:R-:W-:Y:S01]  /*119a0*/  FADD.FTZ R4, R156.reuse, R4 ;  /* 0x000000049c047221 */ /* 0x040fe20000010000 */
[----:B------:R-:W-:Y:S01]  /*119b0*/  F2FP.F16.F32.PACK_AB R156, R156, R157 ;  /* 0x0000009d9c9c723e */ /* 0x000fe200000000ff */
[-C--:B------:R-:W-:Y:S01]  /*119c0*/  FMUL.FTZ R67, R67, R174.reuse ;  /* 0x000000ae43437220 */ /* 0x080fe20000410000 */
[-C--:B------:R-:W-:Y:S01]  /*119d0*/  FMUL.FTZ R70, R70, R174.reuse ;  /* 0x000000ae46467220 */ /* 0x080fe20000410000 */
[----:B------:R-:W-:Y:S01]  /*119e0*/  FADD.FTZ R4, R161, R4 ;  /* 0x00000004a1047221 */ /* 0x000fe20000010000 */
[----:B------:R-:W-:Y:S01]  /*119f0*/  FMUL.FTZ R71, R71, R174 ;  /* 0x000000ae47477220 */ /* 0x000fe20000410000 */
[----:B------:R-:W3:Y:S01]  /*11a00*/  MUFU.EX2 R171, R171 ;  /* 0x000000ab00ab7308 */ /* 0x000ee20000000800 */
[----:B-----5:R-:W-:Y:S01]  /*11a10*/  FADD.FTZ R8, R167, R8 ;  /* 0x00000008a7087221 */ /* 0x020fe20000010000 */
[----:B------:R-:W-:Y:S01]  /*11a20*/  FADD.FTZ R4, R173, R4 ;  /* 0x00000004ad047221 */ /* 0x000fe20000010000 */
[----:B------:R-:W-:Y:S01]  /*11a30*/  F2FP.F16.F32.PACK_AB R155, R167, R166 ;  /* 0x000000a6a79b723e */ /* 0x000fe200000000ff */
[----:B------:R-:W-:Y:S01]  /*11a40*/  FMUL.FTZ R74, R74, R174 ;  /* 0x000000ae4a4a7220 */ /* 0x000fe20000410000 */
[----:B------:R-:W-:Y:S01]  /*11a50*/  F2FP.F16.F32.PACK_AB R166, R189, R188 ;  /* 0x000000bcbda6723e */ /* 0x000fe200000000ff */
[----:B------:R-:W-:Y:S01]  /*11a60*/  FADD.FTZ R4, R176, R4 ;  /* 0x00000004b0047221 */ /* 0x000fe20000010000 */
[----:B------:R-:W-:Y:S01]  /*11a70*/  FMUL.FTZ R75, R75, R174 ;  /* 0x000000ae4b4b7220 */ /* 0x000fe20000410000 */
[----:B------:R-:W4:Y:S01]  /*11a80*/  MUFU.EX2 R159, R185 ;  /* 0x000000b9009f7308 */ /* 0x000f220000000800 */
[----:B0-----:R-:W-:Y:S01]  /*11a90*/  FADD.FTZ R8, R177, R8 ;  /* 0x00000008b1087221 */ /* 0x001fe20000010000 */
[C---:B------:R-:W-:Y:S01]  /*11aa0*/  FADD.FTZ R4, R160.reuse, R4 ;  /* 0x00000004a0047221 */ /* 0x040fe20000010000 */
[----:B------:R-:W-:Y:S01]  /*11ab0*/  F2FP.F16.F32.PACK_AB R160, R160, R176 ;  /* 0x000000b0a0a0723e */ /* 0x000fe200000000ff */
[-C--:B------:R-:W-:Y:S01]  /*11ac0*/  FMUL.FTZ R78, R78, R174.reuse ;  /* 0x000000ae4e4e7220 */ /* 0x080fe20000410000 */
[-C--:B------:R-:W-:Y:S01]  /*11ad0*/  FMUL.FTZ R79, R79, R174.reuse ;  /* 0x000000ae4f4f7220 */ /* 0x080fe20000410000 */
[----:B------:R-:W-:Y:S01]  /*11ae0*/  FADD.FTZ R4, R180, R4 ;  /* 0x00000004b4047221 */ /* 0x000fe20000010000 */
[-C--:B------:R-:W-:Y:S01]  /*11af0*/  FMUL.FTZ R82, R82, R174.reuse ;  /* 0x000000ae52527220 */ /* 0x080fe20000410000 */
[----:B------:R-:W0:Y:S01]  /*11b00*/  MUFU.EX2 R175, R175 ;  /* 0x000000af00af7308 */ /* 0x000e220000000800 */
[----:B---3--:R-:W-:Y:S01]  /*11b10*/  FADD.FTZ R8, R171, R8 ;  /* 0x00000008ab087221 */ /* 0x008fe20000010000 */
[----:B------:R-:W-:Y:S01]  /*11b20*/  FADD.FTZ R4, R181, R4 ;  /* 0x00000004b5047221 */ /* 0x000fe20000010000 */
[----:B------:R-:W-:Y:S01]  /*11b30*/  F2FP.F16.F32.PACK_AB R157, R171, R177 ;  /* 0x000000b1ab9d723e */ /* 0x000fe200000000ff */
[-C--:B------:R-:W-:Y:S01]  /*11b40*/  FMUL.FTZ R83, R83, R174.reuse ;  /* 0x000000ae53537220 */ /* 0x080fe20000410000 */
[-C--:B------:R-:W-:Y:S01]  /*11b50*/  FMUL.FTZ R86, R86, R174.reuse ;  /* 0x000000ae56567220 */ /* 0x080fe20000410000 */
[----:B------:R-:W-:Y:S01]  /*11b60*/  FADD.FTZ R4, R184, R4 ;  /* 0x00000004b8047221 */ /* 0x000fe20000010000 */
[----:B------:R-:W-:Y:S01]  /*11b70*/  FMUL.FTZ R87, R87, R174 ;  /* 0x000000ae57577220 */ /* 0x000fe20000410000 */
[----:B------:R-:W3:Y:S01]  /*11b80*/  MUFU.EX2 R178, R178 ;  /* 0x000000b200b27308 */ /* 0x000ee20000000800 */
[----:B----4-:R-:W-:Y:S01]  /*11b90*/  FADD.FTZ R8, R159, R8 ;  /* 0x000000089f087221 */ /* 0x010fe20000010000 */
[C---:B------:R-:W-:Y:S01]  /*11ba0*/  FADD.FTZ R4, R164.reuse, R4 ;  /* 0x00000004a4047221 */ /* 0x040fe20000010000 */
[----:B------:R-:W-:Y:S01]  /*11bb0*/  F2FP.F16.F32.PACK_AB R164, R164, R184 ;  /* 0x000000b8a4a4723e */ /* 0x000fe200000000ff */
[-C--:B------:R-:W-:Y:S01]  /*11bc0*/  FMUL.FTZ R90, R90, R174.reuse ;  /* 0x000000ae5a5a7220 */ /* 0x080fe20000410000 */
[-C--:B------:R-:W-:Y:S01]  /*11bd0*/  FMUL.FTZ R91, R91, R174.reuse ;  /* 0x000000ae5b5b7220 */ /* 0x080fe20000410000 */
[----:B------:R-:W-:Y:S01]  /*11be0*/  FADD.FTZ R4, R188, R4 ;  /* 0x00000004bc047221 */ /* 0x000fe20000010000 */
[-C--:B------:R-:W-:Y:S01]  /*11bf0*/  FMUL.FTZ R94, R94, R174.reuse ;  /* 0x000000ae5e5e7220 */ /* 0x080fe20000410000 */
[----:B------:R-:W4:Y:S01]  /*11c00*/  MUFU.EX2 R179, R179 ;  /* 0x000000b300b37308 */ /* 0x000f220000000800 */
[----:B0-----:R-:W-:Y:S01]  /*11c10*/  FADD.FTZ R8, R175, R8 ;  /* 0x00000008af087221 */ /* 0x001fe20000010000 */
[----:B------:R-:W-:Y:S01]  /*11c20*/  FADD.FTZ R4, R189, R4 ;  /* 0x00000004bd047221 */ /* 0x000fe20000010000 */
[----:B------:R-:W-:Y:S01]  /*11c30*/  F2FP.F16.F32.PACK_AB R159, R175, R159 ;  /* 0x0000009faf9f723e */ /* 0x000fe200000000ff */
[-C--:B------:R-:W-:Y:S01]  /*11c40*/  FMUL.FTZ R95, R95, R174.reuse ;  /* 0x000000ae5f5f7220 */ /* 0x080fe20000410000 */
[----:B------:R-:W-:Y:S01]  /*11c50*/  FMUL.FTZ R98, R98, R174 ;  /* 0x000000ae62627220 */ /* 0x000fe20000410000 */
[----:B------:R-:W-:Y:S01]  /*11c60*/  FADD.FTZ R4, R168, R4 ;  /* 0x00000004a8047221 */ /* 0x000fe20000010000 */
[C---:B------:R-:W-:Y:S01]  /*11c70*/  F2FP.F16.F32.PACK_AB R168, R193.reuse, R168 ;  /* 0x000000a8c1a8723e */ /* 0x040fe200000000ff */
[----:B------:R-:W0:Y:S01]  /*11c80*/  MUFU.EX2 R182, R182 ;  /* 0x000000b600b67308 */ /* 0x000e220000000800 */
[----:B---3--:R-:W-:Y:S01]  /*11c90*/  FADD.FTZ R8, R178, R8 ;  /* 0x00000008b2087221 */ /* 0x008fe20000010000 */
[----:B------:R-:W-:Y:S01]  /*11ca0*/  FADD.FTZ R4, R193, R4 ;  /* 0x00000004c1047221 */ /* 0x000fe20000010000 */
[-C--:B------:R-:W-:Y:S01]  /*11cb0*/  FMUL.FTZ R99, R99, R174.reuse ;  /* 0x000000ae63637220 */ /* 0x080fe20000410000 */
[-C--:B------:R-:W-:Y:S01]  /*11cc0*/  FMUL.FTZ R102, R102, R174.reuse ;  /* 0x000000ae66667220 */ /* 0x080fe20000410000 */
[-C--:B------:R-:W-:Y:S01]  /*11cd0*/  FMUL.FTZ R103, R103, R174.reuse ;  /* 0x000000ae67677220 */ /* 0x080fe20000410000 */
[----:B------:R-:W-:Y:S01]  /*11ce0*/  FADD.FTZ R173, R196, R4 ;  /* 0x00000004c4ad7221 */ /* 0x000fe20000010000 */
        /* <DEDUP_REMOVED lines=34> */
[C---:B0-----:R-:W-:Y:S01]  /*11f10*/  FADD.FTZ R8, R165.reuse, R8 ;  /* 0x00000008a5087221 */ /* 0x041fe20000010000 */
[----:B------:R-:W-:Y:S01]  /*11f20*/  F2FP.F16.F32.PACK_AB R165, R165, R186 ;  /* 0x000000baa5a5723e */ /* 0x000fe200000000ff */
[----:B------:R-:W-:-:S05]  /*11f30*/  FMUL.FTZ R151, R151, R174 ;  /* 0x000000ae97977220 */ /* 0x000fca0000410000 */
[----:B------:R-:W0:Y:S01]  /*11f40*/  MUFU.EX2 R169, R194 ;  /* 0x000000c200a97308 */ /* 0x000e220000000800 */
[----:B---3--:R-:W-:-:S07]  /*11f50*/  FADD.FTZ R8, R167, R8 ;  /* 0x00000008a7087221 */ /* 0x008fce0000010000 */
[----:B------:R-:W3:Y:S01]  /*11f60*/  MUFU.EX2 R195, R195 ;  /* 0x000000c300c37308 */ /* 0x000ee20000000800 */
[C---:B----4-:R-:W-:Y:S01]  /*11f70*/  FADD.FTZ R8, R191.reuse, R8 ;  /* 0x00000008bf087221 */ /* 0x050fe20000010000 */
[----:B------:R-:W-:-:S06]  /*11f80*/  F2FP.F16.F32.PACK_AB R167, R191, R167 ;  /* 0x000000a7bfa7723e */ /* 0x000fcc00000000ff */
[----:B------:R-:W4:Y:S01]  /*11f90*/  MUFU.EX2 R171, R198 ;  /* 0x000000c600ab7308 */ /* 0x000f220000000800 */
[----:B0-----:R-:W-:-:S07]  /*11fa0*/  FADD.FTZ R8, R169, R8 ;  /* 0x00000008a9087221 */ /* 0x001fce0000010000 */
[----:B------:R-:W0:Y:S01]  /*11fb0*/  MUFU.EX2 R170, R197 ;  /* 0x000000c500aa7308 */ /* 0x000e220000000800 */
[C---:B---3--:R-:W-:Y:S01]  /*11fc0*/  FADD.FTZ R8, R195.reuse, R8 ;  /* 0x00000008c3087221 */ /* 0x048fe20000010000 */
[----:B------:R-:W-:-:S06]  /*11fd0*/  F2FP.F16.F32.PACK_AB R169, R195, R169 ;  /* 0x000000a9c3a9723e */ /* 0x000fcc00000000ff */
[----:B------:R-:W3:Y:S01]  /*11fe0*/  MUFU.EX2 R199, R199 ;  /* 0x000000c700c77308 */ /* 0x000ee20000000800 */
[----:B----4-:R-:W-:Y:S01]  /*11ff0*/  FADD.FTZ R4, R171, R8 ;  /* 0x00000008ab047221 */ /* 0x010fe20000010000 */
[C---:B0-----:R-:W-:Y:S01]  /*12000*/  FADD.FTZ R8, R170.reuse, R173 ;  /* 0x000000adaa087221 */ /* 0x041fe20000010000 */
[----:B------:R-:W-:Y:S02]  /*12010*/  F2FP.F16.F32.PACK_AB R170, R170, R196 ;  /* 0x000000c4aaaa723e */ /* 0x000fe400000000ff */
[C---:B---3--:R-:W-:Y:S01]  /*12020*/  FADD.FTZ R4, R199.reuse, R4 ;  /* 0x00000004c7047221 */ /* 0x048fe20000010000 */
[----:B------:R-:W-:Y:S01]  /*12030*/  F2FP.F16.F32.PACK_AB R171, R199, R171 ;  /* 0x000000abc7ab723e */ /* 0x000fe200000000ff */
[----:B------:R-:W-:Y:S06]  /*12040*/  @!P2 BRA `(.L_x_3005) ;  /* 0x000000000004a947 */ /* 0x000fec0003800000 */
[----:B------:R-:W-:Y:S01]  /*12050*/  BPT.TRAP 0x1 ;  /* 0x000000040000795c */ /* 0x000fe20000300000 */
.L_x_3005:
[----:B------:R0:W3:Y:S01]  /*12060*/  SYNCS.PHASECHK.TRANS64.TRYWAIT P1, [R3+URZ+0x22850], R9 ;  /* 0x02285009030075a7 */ /* 0x0000e2000802017f */
[----:B------:R-:W-:Y:S05]  /*12070*/  @!P2 BRA `(.L_x_3006) ;  /* 0x000000000004a947 */ /* 0x000fea0003800000 */
[----:B------:R-:W-:Y:S01]  /*12080*/  BPT.TRAP 0x1 ;  /* 0x000000040000795c */ /* 0x000fe20000300000 */
.L_x_3006:
[----:B------:R-:W-:Y:S04]  /*12090*/  BSSY B0, `(.L_x_3007) ;  /* 0x0000004000007945 */ /* 0x000fe80003800000 */
[----:B---3--:R-:W-:Y:S05]  /*120a0*/  @P1 BRA `(.L_x_3008) ;  /* 0x0000000000081947 */ /* 0x008fea0003800000 */
[----:B------:R-:W3:Y:S02]  /*120b0*/  SYNCS.PHASECHK.TRANS64.TRYWAIT P1, [R3+URZ+0x22850], R9 ;  /* 0x02285009030075a7 */ /* 0x000ee4000802017f */
[----:B---3--:R-:W-:Y:S05]  /*120c0*/  @!P1 BRA `(.L_x_3009) ;  /* 0x00000128006c9947 */ /* 0x008fea0003800000 */
.L_x_3008:
[----:B------:R-:W-:Y:S05]  /*120d0*/  BSYNC B0 ;  /* 0x0000000000007941 */ /* 0x000fea0003800000 */
.L_x_3007:
[----:B------:R-:W4:Y:S01]  /*120e0*/  S2R R174, SR_TID.X ;  /* 0x0000000000ae7919 */ /* 0x000f220000002100 */
[----:B------:R-:W-:Y:S05]  /*120f0*/  WARPSYNC.ALL ;  /* 0x0000000000007948 */ /* 0x000fea0003800000 */
[----:B------:R-:W-:Y:S02]  /*12100*/  IMAD.MOV.U32 R172, RZ, RZ, 0xc00 ;  /* 0x00000c00ffac7424 */ /* 0x000fe400078e00ff */
[----:B------:R-:W-:Y:S02]  /*12110*/  IMAD.MOV.U32 R173, RZ, RZ, 0x40000040 ;  /* 0x40000040ffad7424 */ /* 0x000fe400078e00ff */
[----:B------:R-:W-:-:S02]  /*12120*/  IMAD R172, R2, R172, UR49 ;  /* 0x0000003102ac7e24 */ /* 0x000fc4000f8e02ac */
[----:B------:R-:W-:Y:S01]  /*12130*/  IMAD.MOV.U32 R175, RZ, RZ, 0x40000040 ;  /* 0x40000040ffaf7424 */ /* 0x000fe200078e00ff */
[----:B------:R-:W-:Y:S01]  /*12140*/  R2UR UR7, R173 ;  /* 0x00000000ad0772ca */ /* 0x000fe200000e0000 */
[----:B------:R-:W-:Y:S01]  /*12150*/  IMAD.MOV.U32 R173, RZ, RZ, 0x40000040 ;  /* 0x40000040ffad7424 */ /* 0x000fe200078e00ff */
[----:B------:R-:W-:Y:S01]  /*12160*/  R2UR UR6, R172 ;  /* 0x00000000ac0672ca */ /* 0x000fe200000e0000 */
[----:B------:R-:W-:-:S05]  /*12170*/  IMAD.U32 R176, RZ, RZ, UR50 ;  /* 0x00000032ffb07e24 */ /* 0x000fca000f8e00ff */
[----:B------:R-:W-:Y:S02]  /*12180*/  ISETP.NE.AND P1, PT, R176, 0x3, PT ;  /* 0x00000003b000780c */ /* 0x000fe40003f25270 */
[----:B----4-:R-:W-:-:S05]  /*12190*/  SHF.R.U32.HI R174, RZ, 0x7, R174 ;  /* 0x00000007ffae7819 */ /* 0x010fca00000116ae */
[----:B01-3--:R-:W-:Y:S02]  /*121a0*/  VIADD R9, R174, 0x8 ;  /* 0x00000008ae097836 */ /* 0x00bfe40000000000 */
[----:B------:R-:W-:-:S03]  /*121b0*/  VIADD R174, R172, 0x80 ;  /* 0x00000080acae7836 */ /* 0x000fc60000000000 */
[----:B------:R0:W-:Y:S06]  /*121c0*/  BAR.SYNC.DEFER_BLOCKING R9, 0x100 ;  /* 0x000400090000751d */ /* 0x0001ec0000010000 */
        /* <DEDUP_REMOVED lines=41> */
.L_x_3010:
[----:B------:R-:W-:Y:S02]  /*12460*/  VIADD R3, R3, 0x22860 ;  /* 0x0002286003037836 */ /* 0x000fe40000000000 */
[----:B------:R-:W-:Y:S02]  /*12470*/  IMAD.U32 R9, RZ, RZ, UR47 ;  /* 0x0000002fff097e24 */ /* 0x000fe4000f8e00ff */
[----:B------:R-:W-:Y:S02]  /*12480*/  IMAD.MOV.U32 R201, RZ, RZ, R5 ;  /* 0x000000ffffc97224 */ /* 0x000fe400078e0005 */
[----:B------:R-:W-:Y:S01]  /*12490*/  IMAD.MOV.U32 R200, RZ, RZ, R0 ;  /* 0x000000ffffc87224 */ /* 0x000fe200078e0000 */
[----:B------:R-:W-:-:S04]  /*124a0*/  PRMT R3, R9, 0x654, R3 ;  /* 0x0000065409037816 */ /* 0x000fc80000000003 */
[----:B------:R0:W-:Y:S01]  /*124b0*/  SYNCS.ARRIVE.TRANS64.RED.A1T0 RZ, [R3+URZ], RZ ;  /* 0x000000ff03ff79a7 */ /* 0x0001e2000810043f */
[----:B------:R-:W-:Y:S05]  /*124c0*/  @P0 BRA `(.L_x_3011) ;  /* 0xffffffe000200947 */ /* 0x000fea000383ffff */
[----:B0-----:R-:W-:-:S07]  /*124d0*/  IMAD.MOV.U32 R3, RZ, RZ, R20 ;  /* 0x000000ffff037224 */ /* 0x001fce00078e0014 */
.L_x_2999:
[----:B------:R-:W3:Y:S02]  /*124e0*/  LDL R9, [R1+0x24] ;  /* 0x0000240001097983 */ /* 0x000ee40000100800 */
[----:B---3--:R-:W-:-:S13]  /*124f0*/  ISETP.GE.AND P0, PT, R3, R9, PT ;  /* 0x000000090300720c */ /* 0x008fda0003f06270 */
[----:B------:R-:W-:Y:S05]  /*12500*/  @!P0 BRA `(.L_x_3012) ;  /* 0x0000003000988947 */ /* 0x000fea0003800000 */
[----:B------:R-:W-:Y:S02]  /*12510*/  IMAD.MOV.U32 R202, RZ, RZ, R5 ;  /* 0x000000ffffca7224 */ /* 0x000fe400078e0005 */
[----:B------:R-:W-:-:S07]  /*12520*/  IMAD.MOV.U32 R203, RZ, RZ, R0 ;  /* 0x000000ffffcb7224 */ /* 0x000fce00078e0000 */
.L_x_3032:
        /* <DEDUP_REMOVED lines=8> */
[----:B------:R-:W-:Y:S06]  /*125b0*/  @!P1 BRA `(.L_x_3013) ;  /* 0x0000000000049947 */ /* 0x000fec0003800000 */
[----:B------:R-:W-:Y:S01]  /*125c0*/  BPT.TRAP 0x1 ;  /* 0x000000040000795c */ /* 0x000fe20000300000 */
.L_x_3013:
[----:B------:R-:W-:Y:S01]  /*125d0*/  IMAD R9, R2, 0x8, R23 ;  /* 0x0000000802097824 */ /* 0x000fe200078e0217 */
[----:B------:R-:W-:-:S04]  /*125e0*/  SHF.L.U32 R20, R206, 0x1f, RZ ;  /* 0x0000001fce147819 */ /* 0x000fc800000006ff */
[----:B------:R0:W1:Y:S01]  /*125f0*/  SYNCS.PHASECHK.TRANS64.TRYWAIT P0, [R9+URZ+0x22830], R20 ;  /* 0x02283014090075a7 */ /* 0x000062000800017f */
[----:B------:R-:W-:Y:S05]  /*12600*/  @!P1 BRA `(.L_x_3014) ;  /* 0x0000000000049947 */ /* 0x000fea0003800000 */
[----:B------:R-:W-:Y:S01]  /*12610*/  BPT.TRAP 0x1 ;  /* 0x000000040000795c */ /* 0x000fe20000300000 */
.L_x_3014:
[----:B------:R-:W-:Y:S01]  /*12620*/  IMAD R156, R2, 0x300, R229 ;  /* 0x00000300029c7824 */ /* 0x000fe200078e02e5 */
[----:B------:R-:W-:Y:S01]  /*12630*/  MOV R157, 0x40000040 ;  /* 0x40000040009d7802 */ /* 0x000fe20000000f00 */
[----:B-1----:R-:W-:Y:S06]  /*12640*/  @P0 BRA `(.L_x_3015) ;  /* 0x0000000000080947 */ /* 0x002fec0003800000 */
[----:B------:R-:W1:Y:S02]  /*12650*/  SYNCS.PHASECHK.TRANS64.TRYWAIT P0, [R9+URZ+0x22830], R20 ;  /* 0x02283014090075a7 */ /* 0x000e64000800017f */
[----:B-1----:R-:W-:Y:S05]  /*12660*/  @!P0 BRA `(.L_x_3016) ;  /* 0x0000012400188947 */ /* 0x002fea0003800000 */
.L_x_3015:
        /* <DEDUP_REMOVED lines=43> */
.L_x_3017:
[----:B------:R-:W3:Y:S01]  /*12920*/  LDL R200, [R1+0x4] ;  /* 0x0000040001c87983 */ /* 0x000ee20000100800 */
[----:B------:R-:W4:Y:S02]  /*12930*/  LDC R0, c[0x0][0x448] ;  /* 0x00011200ff007b82 */ /* 0x000f240000000800 */
[----:B----4-:R-:W-:-:S13]  /*12940*/  ISETP.NE.AND P0, PT, R0, 0x1, PT ;  /* 0x000000010000780c */ /* 0x010fda0003f05270 */
[----:B------:R-:W4:Y:S08]  /*12950*/  @P0 LDC R5, c[0x0][0x44c] ;  /* 0x00011300ff050b82 */ /* 0x000f300000000800 */
[----:B------:R-:W5:Y:S01]  /*12960*/  @P0 LDC R0, c[0x0][0x450] ;  /* 0x00011400ff000b82 */ /* 0x000f620000000800 */
[----:B------:R-:W-:Y:S01]  /*12970*/  ULOP3.LUT UR4, URZ, UR40, URZ, 0x33, !UPT ;  /* 0x000000283f047292 */ /* 0x000fe2000f8e333f */
[----:B---3--:R-:W-:-:S06]  /*12980*/  IMAD.IADD R225, R200, 0x1, R228 ;  /* 0x00000001c8e17824 */ /* 0x008fcc00078e02e4 */
[----:B------:R-:W3:Y:S01]  /*12990*/  LDC R200, c[0x0][0x9e4] ;  /* 0x00027900ffc87b82 */ /* 0x000ee20000000800 */
[----:B----4-:R-:W-:-:S05]  /*129a0*/  @P0 IMAD.HI.U32 R5, R225, R5, RZ ;  /* 0x00000005e1050227 */ /* 0x010fca00078e00ff */
[----:B-----5:R-:W-:Y:S01]  /*129b0*/  @P0 SHF.R.U32.HI R225, RZ, R0, R5 ;  /* 0x00000000ffe10219 */ /* 0x020fe20000011605 */
[----:B------:R-:W-:Y:S02]  /*129c0*/  VIADD R0, R9, 0x22840 ;  /* 0x0002284009007836 */ /* 0x000fe40000000000 */
[----:B------:R-:W-:Y:S02]  /*129d0*/  IMAD.U32 R5, RZ, RZ, UR47 ;  /* 0x0000002fff057e24 */ /* 0x000fe4000f8e00ff */
[----:B------:R-:W4:Y:S03]  /*129e0*/  SHFL.IDX PT, R226, R225, RZ, 0x1c1f ;  /* 0x001c1fffe1e27589 */ /* 0x000f2600000e0000 */
[----:B------:R-:W-:-:S04]  /*129f0*/  PRMT R0, R5, 0x654, R0 ;  /* 0x0000065405007816 */ /* 0x000fc80000000000 */
[----:B------:R5:W-:Y:S02]  /*12a00*/  SYNCS.ARRIVE.TRANS64.RED.A1T0 RZ, [R0+URZ], RZ ;  /* 0x000000ff00ff79a7 */ /* 0x000be4000810043f */
[----:B-----5:R-:W-:Y:S01]  /*12a10*/  IMAD R0, R3, -0x60, RZ ;  /* 0xffffffa003007824 */ /* 0x020fe200078e02ff */
[----:B---3--:R-:W-:-:S04]  /*12a20*/  ISETP.GE.AND P0, PT, R200, 0x1, PT ;  /* 0x00000001c800780c */ /* 0x008fc80003f06270 */
[----:B------:R-:W-:-:S04]  /*12a30*/  IADD3 R223, -R211, 0x1, R0 ;  /* 0x00000001d3df7810 */ /* 0x000fc80007ffe100 */
[----:B------:R-:W-:-:S05]  /*12a40*/  IADD3 R223, -R207, R223, R210 ;  /* 0x000000dfcfdf7210 */ /* 0x000fca0007ffe1d2 */
[C---:B------:R-:W-:Y:S02]  /*12a50*/  VIADD R224, R223.reuse, UR45 ;  /* 0x0000002ddfe07c36 */ /* 0x040fe40008000000 */
[----:B------:R-:W-:Y:S02]  /*12a60*/  VIADD R223, R223, UR4 ;  /* 0x00000004dfdf7c36 */ /* 0x000fe40008000000 */
[C---:B----4-:R-:W-:Y:S02]  /*12a70*/  IMAD.IADD R222, R226.reuse, 0x1, R224 ;  /* 0x00000001e2de7824 */ /* 0x050fe400078e02e0 */
[----:B------:R-:W-:Y:S01]  /*12a80*/  IMAD.IADD R5, R226, 0x1, R223 ;  /* 0x00000001e2057824 */ /* 0x000fe200078e02df */
[----:B------:R-:W-:Y:S06]  /*12a90*/  @!P0 BRA `(.L_x_3018) ;  /* 0x0000000000588947 */ /* 0x000fec0003800000 */
        /* <DEDUP_REMOVED lines=12> */
.L_x_3020:
[----:B------:R-:W-:-:S05]  /*12b60*/  IMAD.U32 R227, RZ, RZ, UR38 ;  /* 0x00000026ffe37e24 */ /* 0x000fca000f8e00ff */
[----:B------:R-:W-:-:S13]  /*12b70*/  ISETP.NE.AND P0, PT, R227, 0x1, PT ;  /* 0x00000001e300780c */ /* 0x000fda0003f05270 */
[----:B------:R-:W3:Y:S02]  /*12b80*/  @P0 LDC.64 R200, c[0x0][0x9e8] ;  /* 0x00027a00ffc80b82 */ /* 0x000ee40000000a00 */
[----:B---3--:R-:W-:-:S05]  /*12b90*/  @P0 IMAD.HI.U32 R200, R226, R200, RZ ;  /* 0x000000c8e2c80227 */ /* 0x008fca00078e00ff */
[----:B------:R-:W-:-:S07]  /*12ba0*/  @P0 SHF.R.U32.HI R226, RZ, R201, R200 ;  /* 0x000000c9ffe20219 */ /* 0x000fce00000116c8 */
.L_x_3021:
[----:B------:R-:W-:Y:S05]  /*12bb0*/  BSYNC B0 ;  /* 0x0000000000007941 */ /* 0x000fea0003800000 */
.L_x_3019:
[----:B------:R-:W-:-:S04]  /*12bc0*/  IMAD.IADD R200, R0, 0x1, -R211 ;  /* 0x0000000100c87824 */ /* 0x000fc800078e0ad3 */
[----:B------:R-:W-:-:S05]  /*12bd0*/  IMAD R200, R226, R227, R200 ;  /* 0x000000e3e2c87224 */ /* 0x000fca00078e02c8 */
[----:B------:R-:W-:Y:S02]  /*12be0*/  VIADDMNMX R222, R200, R227, R222, PT ;  /* 0x000000e3c8de7246 */ /* 0x000fe400038001de */
[----:B------:R-:W-:-:S07]  /*12bf0*/  VIMNMX R5, R5, R200, !PT ;  /* 0x000000c805057248 */ /* 0x000fce0007fe0100 */
.L_x_3018:
[----:B------:R-:W-:Y:S01]  /*12c00*/  ISETP.GE.AND P0, PT, R0, 0x1, PT ;  /* 0x000000010000780c */ /* 0x000fe20003f06270 */
[----:B------:R-:W3:Y:S01]  /*12c10*/  LDC R226, c[0x0][0x9e4] ;  /* 0x00027900ffe27b82 */ /* 0x000ee20000000800 */
[----:B------:R-:W-:Y:S02]  /*12c20*/  LOP3.LUT R16, R16, 0xfffdffff, RZ, 0xc0, !PT ;  /* 0xfffdffff10107812 */ /* 0x000fe400078ec0ff */
[----:B------:R-:W-:-:S09]  /*12c30*/  ISETP.GE.AND P2, PT, R0, 0x9, PT ;  /* 0x000000090000780c */ /* 0x000fd20003f46270 */
[----:B------:R-:W-:Y:S02]  /*12c40*/  @P0 LOP3.LUT R16, R16, 0x20000, RZ, 0xfc, !PT ;  /* 0x0002000010100812 */ /* 0x000fe400078efcff */
[----:B------:R-:W-:Y:S02]  /*12c50*/  ISETP.GT.AND P0, PT, R5, RZ, !P0 ;  /* 0x000000ff0500720c */ /* 0x000fe40004704270 */
[----:B------:R-:W-:Y:S02]  /*12c60*/  LOP3.LUT R16, R16, 0xfffffffd, RZ, 0xc0, !PT ;  /* 0xfffffffd10107812 */ /* 0x000fe400078ec0ff */
[----:B------:R-:W-:Y:S02]  /*12c70*/  ISETP.LT.OR P1, PT, R222, 0x1, P0 ;  /* 0x00000001de00780c */ /* 0x000fe40000721670 */
[----:B------:R-:W-:Y:S02]  /*12c80*/  ISETP.GE.AND P0, PT, R0, 0x2, PT ;  /* 0x000000020000780c */ /* 0x000fe40003f06270 */
[----:B------:R-:W-:-:S02]  /*12c90*/  FSEL R152, R152, -INF , !P1 ;  /* 0xff80000098987808 */ /* 0x000fc40004800000 */
[----:B------:R-:W-:Y:S02]  /*12ca0*/  ISETP.GT.AND P1, PT, R5, 0x1, !P0 ;  /* 0x000000010500780c */ /* 0x000fe40004724270 */
[----:B------:R-:W-:Y:S02]  /*12cb0*/  @P2 LOP3.LUT R16, R16, 0x2, RZ, 0xfc, !PT ;  /* 0x0000000210102812 */ /* 0x000fe400078efcff */
[----:B------:R-:W-:Y:S02]  /*12cc0*/  ISETP.LT.OR P1, PT, R222, 0x2, P1 ;  /* 0x00000002de00780c */ /* 0x000fe40000f21670 */
[----:B------:R-:W-:Y:S02]  /*12cd0*/  LOP3.LUT R16, R16, 0xfffffffb, RZ, 0xc0, !PT ;  /* 0xfffffffb10107812 */ /* 0x000fe400078ec0ff */
[----:B------:R-:W-:Y:S02]  /*12ce0*/  FSEL R153, R153, -INF , !P1 ;  /* 0xff80000099997808 */ /* 0x000fe40004800000 */
[----:B------:R-:W-:-:S02]  /*12cf0*/  ISETP.GT.AND P1, PT, R5, 0x8, !P2 ;  /* 0x000000080500780c */ /* 0x000fc40005724270 */
[----:B------:R-:W-:Y:S02]  /*12d00*/  ISETP.GE.AND P2, PT, R0, 0xa, PT ;  /* 0x0000000a0000780c */ /* 0x000fe40003f46270 */
[----:B------:R-:W-:-:S04]  /*12d10*/  ISETP.LT.OR P1, PT, R222, 0x9, P1 ;  /* 0x00000009de00780c */ /* 0x000fc80000f21670 */
        /* <DEDUP_REMOVED lines=113> */
[----:B------:R-:W4:Y:S02]  /*13430*/  SHFL.IDX PT, R5, R225, 0x1, 0x1c1f ;  /* 0x003c1f00e1057f89 */ /* 0x000f2400000e0000 */
[----:B------:R-:W-:-:S04]  /*13440*/  ISETP.LT.OR P6, PT, R222, 0x5a, P6 ;  /* 0x0000005ade00780c */ /* 0x000fc800037c1670 */
[----:B------:R-:W-:Y:S02]  /*13450*/  FSEL R197, R197, -INF , !P6 ;  /* 0xff800000c5c57808 */ /* 0x000fe40007000000 */
[----:B---3--:R-:W-:Y:S01]  /*13460*/  ISETP.GE.AND P6, PT, R226, 0x1, PT ;  /* 0x00000001e200780c */ /* 0x008fe20003fc6270 */
[--C-:B----4-:R-:W-:Y:S02]  /*13470*/  IMAD.IADD R224, R224, 0x1, R5.reuse ;  /* 0x00000001e0e07824 */ /* 0x110fe400078e0205 */
[----:B------:R-:W-:-:S10]  /*13480*/  IMAD.IADD R223, R223, 0x1, R5 ;  /* 0x00000001dfdf7824 */ /* 0x000fd400078e0205 */
[----:B------:R-:W-:Y:S05]  /*13490*/  @!P6 BRA `(.L_x_3022) ;  /* 0x000000000058e947 */ /* 0x000fea0003800000 */
        /* <DEDUP_REMOVED lines=12> */
.L_x_3024:
[----:B------:R-:W-:-:S05]  /*13560*/  IMAD.U32 R222, RZ, RZ, UR38 ;  /* 0x00000026ffde7e24 */ /* 0x000fca000f8e00ff */
[----:B------:R-:W-:-:S13]  /*13570*/  ISETP.NE.AND P6, PT, R222, 0x1, PT ;  /* 0x00000001de00780c */ /* 0x000fda0003fc5270 */
[----:B------:R-:W3:Y:S02]  /*13580*/  @P6 LDC.64 R156, c[0x0][0x9e8] ;  /* 0x00027a00ff9c6b82 */ /* 0x000ee40000000a00 */
[----:B---3--:R-:W-:-:S05]  /*13590*/  @P6 IMAD.HI.U32 R156, R5, R156, RZ ;  /* 0x0000009c059c6227 */ /* 0x008fca00078e00ff */
[----:B------:R-:W-:-:S07]  /*135a0*/  @P6 SHF.R.U32.HI R5, RZ, R157, R156 ;  /* 0x0000009dff056219 */ /* 0x000fce000001169c */
.L_x_3025:
[----:B------:R-:W-:Y:S05]  /*135b0*/  BSYNC B0 ;  /* 0x0000000000007941 */ /* 0x000fea0003800000 */
.L_x_3023:
[----:B------:R-:W-:-:S04]  /*135c0*/  IMAD.IADD R0, R0, 0x1, -R211 ;  /* 0x0000000100007824 */ /* 0x000fc800078e0ad3 */
[----:B------:R-:W-:-:S05]  /*135d0*/  IMAD R0, R5, R222, R0 ;  /* 0x000000de05007224 */ /* 0x000fca00078e0200 */
[----:B------:R-:W-:Y:S02]  /*135e0*/  VIADDMNMX R224, R0, R222, R224, PT ;  /* 0x000000de00e07246 */ /* 0x000fe400038001e0 */
[----:B------:R-:W-:-:S07]  /*135f0*/  VIMNMX R223, R223, R0, !PT ;  /* 0x00000000dfdf7248 */ /* 0x000fce0007fe0100 */
.L_x_3022:
[----:B------:R-:W-:Y:S01]  /*13600*/  ISETP.GT.AND P0, PT, R223, 0x1, !P0 ;  /* 0x00000001df00780c */ /* 0x000fe20004704270 */
[----:B------:R-:W-:Y:S01]  /*13610*/  UMOV UR48, UR41 ;  /* 0x0000002900307c82 */ /* 0x000fe20008000000 */
[----:B------:R-:W-:Y:S01]  /*13620*/  LOP3.LUT P6, RZ, R16, 0x20, RZ, 0xc0, !PT ;  /* 0x0000002010ff7812 */ /* 0x000fe200078cc0ff */
[----:B------:R-:W-:Y:S01]  /*13630*/  IMAD.U32 R227, RZ, RZ, UR50 ;  /* 0x00000032ffe37e24 */ /* 0x000fe2000f8e00ff */
        /* <DEDUP_REMOVED lines=34> */
[C---:B------:R-:W-:Y:S02]  /*13860*/  ISETP.GT.AND P1, PT, R223.reuse, 0x48, !P1 ;  /* 0x00000048df00780c */ /* 0x040fe40004f24270 */
[----:B------:R-:W-:Y:S02]  /*13870*/  FSEL R166, R166, -INF , !P0 ;  /* 0xff800000a6a67808 */ /* 0x000fe40004000000 */
[----:B------:R-:W-:Y:S02]  /*13880*/  LOP3.LUT P0, RZ, R16, 0x10000, RZ, 0xc0, !PT ;  /* 0x0001000010ff7812 */ /* 0x000fe4000780c0ff */
[----:B------:R-:W-:Y:S02]  /*13890*/  FMNMX.FTZ R0, R180, R0, !PT ;  /* 0x00000000b4007209 */ /* 0x000fe40007810000 */
[----:B------:R-:W-:Y:S02]  /*138a0*/  ISETP.GT.AND P0, PT, R223, 0x19, !P0 ;  /* 0x00000019df00780c */ /* 0x000fe40004704270 */
[----:B------:R-:W-:-:S02]  /*138b0*/  ISETP.LT.OR P1, PT, R224, 0x49, P1 ;  /* 0x00000049e000780c */ /* 0x000fc40000f21670 */
[----:B------:R-:W-:Y:S02]  /*138c0*/  ISETP.LT.OR P0, PT, R224, 0x1a, P0 ;  /* 0x0000001ae000780c */ /* 0x000fe40000701670 */
[----:B------:R-:W-:Y:S02]  /*138d0*/  FMNMX.FTZ R0, R181, R0, !PT ;  /* 0x00000000b5007209 */ /* 0x000fe40007810000 */
[----:B------:R-:W-:Y:S02]  /*138e0*/  FSEL R167, R167, -INF , !P0 ;  /* 0xff800000a7a77808 */ /* 0x000fe40004000000 */
[----:B------:R-:W-:Y:S02]  /*138f0*/  LOP3.LUT P0, RZ, R16, 0x8000, RZ, 0xc0, !PT ;  /* 0x0000800010ff7812 */ /* 0x000fe4000780c0ff */
[----:B------:R-:W-:Y:S02]  /*13900*/  FSEL R190, R190, -INF , !P1 ;  /* 0xff800000bebe7808 */ /* 0x000fe40004800000 */
[----:B------:R-:W-:-:S02]  /*13910*/  ISETP.GT.AND P0, PT, R223, 0x20, !P0 ;  /* 0x00000020df00780c */ /* 0x000fc40004704270 */
[----:B------:R-:W-:Y:S02]  /*13920*/  FMNMX.FTZ R0, R184, R0, !PT ;  /* 0x00000000b8007209 */ /* 0x000fe40007810000 */
[----:B------:R-:W-:Y:S02]  /*13930*/  ISETP.LT.OR P0, PT, R224, 0x21, P0 ;  /* 0x00000021e000780c */ /* 0x000fe40000701670 */
[----:B------:R-:W-:Y:S02]  /*13940*/  LOP3.LUT P1, RZ, R16, 0x20000, RZ, 0xc0, !PT ;  /* 0x0002000010ff7812 */ /* 0x000fe4000782c0ff */
[----:B------:R-:W-:Y:S02]  /*13950*/  FSEL R170, R170, -INF , !P0 ;  /* 0xff800000aaaa7808 */ /* 0x000fe40004000000 */
[----:B------:R-:W-:Y:S02]  /*13960*/  LOP3.LUT P0, RZ, R16, 0x4000, RZ, 0xc0, !PT ;  /* 0x0000400010ff7812 */ /* 0x000fe4000780c0ff */
[----:B------:R-:W-:-:S02]  /*13970*/  FMNMX.FTZ R0, R185, R0, !PT ;  /* 0x00000000b9007209 */ /* 0x000fc40007810000 */
[C---:B------:R-:W-:Y:S02]  /*13980*/  ISETP.GT.AND P0, PT, R223.reuse, 0x21, !P0 ;  /* 0x00000021df00780c */ /* 0x040fe40004704270 */
[----:B------:R-:W-:Y:S02]  /*13990*/  ISETP.GT.AND P1, PT, R223, RZ, !P1 ;  /* 0x000000ffdf00720c */ /* 0x000fe40004f24270 */
[----:B------:R-:W-:Y:S02]  /*139a0*/  ISETP.LT.OR P0, PT, R224, 0x22, P0 ;  /* 0x00000022e000780c */ /* 0x000fe40000701670 */
[----:B------:R-:W-:Y:S02]  /*139b0*/  FMNMX.FTZ R0, R188, R0, !PT ;  /* 0x00000000bc007209 */ /* 0x000fe40007810000 */
[----:B------:R-:W-:Y:S02]  /*139c0*/  FSEL R171, R171, -INF , !P0 ;  /* 0xff800000abab7808 */ /* 0x000fe40004000000 */
[----:B------:R-:W-:-:S02]  /*139d0*/  LOP3.LUT P0, RZ, R16, 0x2000, RZ, 0xc0, !PT ;  /* 0x0000200010ff7812 */ /* 0x000fc4000780c0ff */
[C---:B------:R-:W-:Y:S02]  /*139e0*/  ISETP.LT.OR P1, PT, R224.reuse, 0x1, P1 ;  /* 0x00000001e000780c */ /* 0x040fe40000f21670 */
[----:B------:R-:W-:Y:S02]  /*139f0*/  ISETP.GT.AND P0, PT, R223, 0x28, !P0 ;  /* 0x00000028df00780c */ /* 0x000fe40004704270 */
[----:B------:R-:W-:Y:S02]  /*13a00*/  FMNMX.FTZ R0, R189, R0, !PT ;  /* 0x00000000bd007209 */ /* 0x000fe40007810000 */
[----:B------:R-:W-:Y:S02]  /*13a10*/  ISETP.LT.OR P0, PT, R224, 0x29, P0 ;  /* 0x00000029e000780c */ /* 0x000fe40000701670 */
[----:B------:R-:W-:Y:S02]  /*13a20*/  FSEL R154, R154, -INF , !P1 ;  /* 0xff8000009a9a7808 */ /* 0x000fe40004800000 */
        /* <DEDUP_REMOVED lines=18> */
[----:B------:R-:W-:Y:S01]  /*13b50*/  FMNMX.FTZ R157, R159, R157, !PT ;  /* 0x0000009d9f9d7209 */ /* 0x000fe20007810000 */
[----:B------:R-:W3:Y:S01]  /*13b60*/  SHFL.BFLY PT, R5, R0, 0x2, 0x1f ;  /* 0x0c401f0000057f89 */ /* 0x000ee200000e0000 */
        /* <DEDUP_REMOVED lines=15> */
[----:B---3--:R-:W-:Y:S02]  /*13c60*/  FMNMX.FTZ R0, R0, R5, !PT ;  /* 0x0000000500007209 */ /* 0x008fe40007810000 */
[----:B------:R-:W-:Y:S02]  /*13c70*/  FMNMX.FTZ R157, R174, R157, !PT ;  /* 0x0000009dae9d7209 */ /* 0x000fe40007810000 */
[----:B------:R-:W-:Y:S01]  /*13c80*/  FSEL R183, R183, -INF , !P0 ;  /* 0xff800000b7b77808 */ /* 0x000fe20004000000 */
[----:B------:R-:W3:Y:S01]  /*13c90*/  SHFL.BFLY PT, R5, R0, 0x1, 0x1f ;  /* 0x0c201f0000057f89 */ /* 0x000ee200000e0000 */
[----:B------:R-:W-:-:S02]  /*13ca0*/  LOP3.LUT P0, RZ, R16, 0x80, RZ, 0xc0, !PT ;  /* 0x0000008010ff7812 */ /* 0x000fc4000780c0ff */
[----:B------:R-:W-:Y:S02]  /*13cb0*/  FMNMX.FTZ R157, R175, R157, !PT ;  /* 0x0000009daf9d7209 */ /* 0x000fe40007810000 */
[----:B------:R-:W-:Y:S02]  /*13cc0*/  ISETP.GT.AND P0, PT, R223, 0x40, !P0 ;  /* 0x00000040df00780c */ /* 0x000fe40004704270 */
[----:B------:R-:W-:Y:S02]  /*13cd0*/  FMNMX.FTZ R157, R178, R157, !PT ;  /* 0x0000009db29d7209 */ /* 0x000fe40007810000 */
[----:B------:R-:W-:Y:S02]  /*13ce0*/  ISETP.LT.OR P0, PT, R224, 0x41, P0 ;  /* 0x00000041e000780c */ /* 0x000fe40000701670 */
[----:B------:R-:W-:Y:S02]  /*13cf0*/  LOP3.LUT P6, RZ, R16, 0x40, RZ, 0xc0, !PT ;  /* 0x0000004010ff7812 */ /* 0x000fe400078cc0ff */
[----:B------:R-:W-:-:S02]  /*13d00*/  FMNMX.FTZ R157, R179, R157, !PT ;  /* 0x0000009db39d7209 */ /* 0x000fc40007810000 */
[----:B------:R-:W-:Y:S02]  /*13d10*/  FSEL R186, R186, -INF , !P0 ;  /* 0xff800000baba7808 */ /* 0x000fe40004000000 */
[----:B------:R-:W-:Y:S02]  /*13d20*/  ISETP.GT.AND P0, PT, R223, 0x41, !P6 ;  /* 0x00000041df00780c */ /* 0x000fe40007704270 */
[----:B------:R-:W-:Y:S02]  /*13d30*/  FMNMX.FTZ R157, R182, R157, !PT ;  /* 0x0000009db69d7209 */ /* 0x000fe40007810000 */
[----:B------:R-:W-:Y:S02]  /*13d40*/  ISETP.LT.OR P0, PT, R224, 0x42, P0 ;  /* 0x00000042e000780c */ /* 0x000fe40000701670 */
[----:B------:R-:W-:Y:S02]  /*13d50*/  FMNMX.FTZ R157, R183, R157, !PT ;  /* 0x0000009db79d7209 */ /* 0x000fe40007810000 */
[----:B------:R-:W-:-:S02]  /*13d60*/  FSEL R187, R187, -INF , !P0 ;  /* 0xff800000bbbb7808 */ /* 0x000fc40004000000 */
[C---:B------:R-:W-:Y:S02]  /*13d70*/  ISETP.GT.AND P2, PT, R223.reuse, 0x49, !P2 ;  /* 0x00000049df00780c */ /* 0x040fe40005744270 */
[----:B------:R-:W-:Y:S02]  /*13d80*/  FMNMX.FTZ R157, R186, R157, !PT ;  /* 0x0000009dba9d7209 */ /* 0x000fe40007810000 */
[----:B------:R-:W-:Y:S02]  /*13d90*/  ISETP.LT.OR P2, PT, R224, 0x4a, P2 ;  /* 0x0000004ae000780c */ /* 0x000fe40001741670 */
[----:B------:R-:W-:Y:S02]  /*13da0*/  ISETP.GT.AND P3, PT, R223, 0x50, !P3 ;  /* 0x00000050df00780c */ /* 0x000fe40005f64270 */
[----:B------:R-:W-:Y:S02]  /*13db0*/  FMNMX.FTZ R157, R187, R157, !PT ;  /* 0x0000009dbb9d7209 */ /* 0x000fe40007810000 */
[----:B---3--:R-:W-:-:S02]  /*13dc0*/  FMNMX.FTZ R0, R0, R5, !PT ;  /* 0x0000000500007209 */ /* 0x008fc40007810000 */
[----:B------:R-:W-:Y:S02]  /*13dd0*/  FSEL R191, R191, -INF , !P2 ;  /* 0xff800000bfbf7808 */ /* 0x000fe40005000000 */
[----:B------:R-:W-:Y:S01]  /*13de0*/  ISETP.LT.OR P3, PT, R224, 0x51, P3 ;  /* 0x00000051e000780c */ /* 0x000fe20001f61670 */
[----:B------:R-:W-:Y:S01]  /*13df0*/  FMUL.FTZ R156, R0, UR48 ;  /* 0x00000030009c7c20 */ /* 0x000fe20008410000 */
[----:B------:R-:W-:Y:S02]  /*13e00*/  ISETP.GT.AND P4, PT, R223, 0x51, !P4 ;  /* 0x00000051df00780c */ /* 0x000fe40006784270 */
[----:B------:R-:W-:Y:S02]  /*13e10*/  FMNMX.FTZ R157, R190, R157, !PT ;  /* 0x0000009dbe9d7209 */ /* 0x000fe40007810000 */
[----:B------:R-:W-:Y:S02]  /*13e20*/  FSETP.NEU.FTZ.AND P0, PT, R0, -INF , PT ;  /* 0xff8000000000780b */ /* 0x000fe40003f1d000 */
[----:B------:R-:W-:-:S02]  /*13e30*/  LOP3.LUT P6, RZ, R16, 0x1, RZ, 0xc0, !PT ;  /* 0x0000000110ff7812 */ /* 0x000fc400078cc0ff */
[----:B------:R-:W-:Y:S02]  /*13e40*/  FSEL R194, R194, -INF , !P3 ;  /* 0xff800000c2c27808 */ /* 0x000fe40005800000 */
[----:B------:R-:W-:Y:S02]  /*13e50*/  ISETP.GT.AND P5, PT, R223, 0x58, !P5 ;  /* 0x00000058df00780c */ /* 0x000fe40006fa4270 */
[----:B------:R-:W-:Y:S02]  /*13e60*/  ISETP.LT.OR P4, PT, R224, 0x52, P4 ;  /* 0x00000052e000780c */ /* 0x000fe40002781670 */
[----:B------:R-:W-:Y:S02]  /*13e70*/  FMNMX.FTZ R157, R191, R157, !PT ;  /* 0x0000009dbf9d7209 */ /* 0x000fe40007810000 */
[----:B------:R-:W-:Y:S02]  /*13e80*/  FSEL R5, R0, RZ, P0 ;  /* 0x000000ff00057208 */ /* 0x000fe40000000000 */
[----:B------:R-:W-:-:S02]  /*13e90*/  FSEL R156, R156, RZ, P0 ;  /* 0x000000ff9c9c7208 */ /* 0x000fc40000000000 */
[----:B------:R-:W-:Y:S01]  /*13ea0*/  ISETP.GT.AND P0, PT, R223, 0x59, !P6 ;  /* 0x00000059df00780c */ /* 0x000fe20007704270 */
[----:B------:R-:W-:Y:S01]  /*13eb0*/  FADD.FTZ R5, -R5, R203 ;  /* 0x000000cb05057221 */ /* 0x000fe20000010100 */
[----:B------:R-:W-:Y:S01]  /*13ec0*/  ISETP.LT.OR P5, PT, R224, 0x59, P5 ;  /* 0x00000059e000780c */ /* 0x000fe20002fa1670 */
[--C-:B------:R-:W-:Y:S01]  /*13ed0*/  FFMA.FTZ R152, R152, UR48, -R156.reuse ;  /* 0x0000003098987c23 */ /* 0x100fe2000801089c */
[----:B------:R-:W-:Y:S01]  /*13ee0*/  FSEL R195, R195, -INF , !P4 ;  /* 0xff800000c3c37808 */ /* 0x000fe20006000000 */
[--C-:B------:R-:W-:Y:S01]  /*13ef0*/  FFMA.FTZ R153, R153, UR48, -R156.reuse ;  /* 0x0000003099997c23 */ /* 0x100fe2000801089c */
[----:B------:R-:W-:Y:S01]  /*13f00*/  FMNMX.FTZ R157, R194, R157, !PT ;  /* 0x0000009dc29d7209 */ /* 0x000fe20007810000 */
[--C-:B------:R-:W-:Y:S01]  /*13f10*/  FFMA.FTZ R200, R200, UR48, -R156.reuse ;  /* 0x00000030c8c87c23 */ /* 0x100fe2000801089c */
[----:B------:R-:W-:Y:S01]  /*13f20*/  ISETP.LT.OR P0, PT, R224, 0x5a, P0 ;  /* 0x0000005ae000780c */ /* 0x000fe20000701670 */
[--C-:B------:R-:W-:Y:S01]  /*13f30*/  FFMA.FTZ R201, R201, UR48, -R156.reuse ;  /* 0x00000030c9c97c23 */ /* 0x100fe2000801089c */
[----:B------:R-:W-:Y:S01]  /*13f40*/  FSEL R198, R198, -INF , !P5 ;  /* 0xff800000c6c67808 */ /* 0x000fe20006800000 */
[--C-:B------:R-:W-:Y:S01]  /*13f50*/  FFMA.FTZ R160, R160, UR48, -R156.reuse ;  /* 0x00000030a0a07c23 */ /* 0x100fe2000801089c */
[----:B------:R-:W-:Y:S01]  /*13f60*/  FMNMX.FTZ R157, R195, R157, !PT ;  /* 0x0000009dc39d7209 */ /* 0x000fe20007810000 */
[--C-:B------:R-:W-:Y:S01]  /*13f70*/  FFMA.FTZ R161, R161, UR48, -R156.reuse ;  /* 0x00000030a1a17c23 */ /* 0x100fe2000801089c */
[----:B------:R-:W-:Y:S01]  /*13f80*/  FSEL R199, R199, -INF , !P0 ;  /* 0xff800000c7c77808 */ /* 0x000fe20004000000 */
[--C-:B------:R-:W-:Y:S01]  /*13f90*/  FFMA.FTZ R164, R164, UR48, -R156.reuse ;  /* 0x00000030a4a47c23 */ /* 0x100fe2000801089c */
[----:B------:R-:W-:Y:S01]  /*13fa0*/  FMNMX.FTZ R157, R198, R157, !PT ;  /* 0x0000009dc69d7209 */ /* 0x000fe20007810000 */
        /* <DEDUP_REMOVED lines=19> */
[----:B------:R-:W-:Y:S01]  /*140e0*/  MUFU.EX2 R225, R153 ;  /* 0x0000009900e17308 */ /* 0x000fe20000000800 */
[----:B------:R-:W-:-:S02]  /*140f0*/  ISETP.NE.AND P6, PT, R227, 0x3, PT ;  /* 0x00000003e300780c */ /* 0x000fc40003fc5270 */
[----:B------:R-:W3:Y:S05]  /*14100*/  SHFL.BFLY PT, R157, R197, 0x2, 0x1f ;  /* 0x0c401f00c59d7f89 */ /* 0x000eea00000e0000 */
[----:B------:R4:W-:Y:S08]  /*14110*/  MUFU.EX2 R226, R152 ;  /* 0x0000009800e27308 */ /* 0x0009f00000000800 */
[----:B------:R-:W5:Y:S08]  /*14120*/  MUFU.EX2 R153, R5 ;  /* 0x0000000500997308 */ /* 0x000f700000000800 */
[----:B------:R5:W0:Y:S01]  /*14130*/  MUFU.EX2 R224, R200 ;  /* 0x000000c800e07308 */ /* 0x000a220000000800 */
[----:B---3--:R-:W-:-:S07]  /*14140*/  FMNMX.FTZ R157, R197, R157, !PT ;  /* 0x0000009dc59d7209 */ /* 0x008fce0007810000 */
[----:B------:R-:W3:Y:S01]  /*14150*/  MUFU.EX2 R223, R201 ;  /* 0x000000c900df7308 */ /* 0x000ee20000000800 */
[----:B----4-:R-:W4:Y:S01]  /*14160*/  SHFL.BFLY PT, R152, R157, 0x1, 0x1f ;  /* 0x0c201f009d987f89 */ /* 0x010f2200000e0000 */
[----:B-----5:R-:W-:Y:S01]  /*14170*/  FFMA.FTZ R200, R153, R8, R226 ;  /* 0x0000000899c87223 */ /* 0x020fe200000100e2 */
[-C--:B------:R-:W-:Y:S01]  /*14180*/  FMUL.FTZ R24, R24, R153.reuse ;  /* 0x0000009918187220 */ /* 0x080fe20000410000 */
[-C--:B------:R-:W-:Y:S01]  /*14190*/  FMUL.FTZ R25, R25, R153.reuse ;  /* 0x0000009919197220 */ /* 0x080fe20000410000 */
[-C--:B------:R-:W-:Y:S01]  /*141a0*/  FMUL.FTZ R28, R28, R153.reuse ;  /* 0x000000991c1c7220 */ /* 0x080fe20000410000 */
[----:B------:R-:W-:Y:S01]  /*141b0*/  FADD.FTZ R200, R225, R200 ;  /* 0x000000c8e1c87221 */ /* 0x000fe20000010000 */
[-C--:B------:R-:W-:Y:S01]  /*141c0*/  FMUL.FTZ R29, R29, R153.reuse ;  /* 0x000000991d1d7220 */ /* 0x080fe20000410000 */
[----:B------:R-:W5:Y:S01]  /*141d0*/  MUFU.EX2 R222, R160 ;  /* 0x000000a000de7308 */ /* 0x000f620000000800 */
[-C--:B------:R-:W-:Y:S01]  /*141e0*/  FMUL.FTZ R32, R32, R153.reuse ;  /* 0x0000009920207220 */ /* 0x080fe20000410000 */
[----:B0-----:R-:W-:Y:S01]  /*141f0*/  FADD.FTZ R200, R224, R200 ;  /* 0x000000c8e0c87221 */ /* 0x001fe20000010000 */
[-C--:B------:R-:W-:Y:S01]  /*14200*/  FMUL.FTZ R33, R33, R153.reuse ;  /* 0x0000009921217220 */ /* 0x080fe20000410000 */
        /* <DEDUP_REMOVED lines=14> */
[----:B----4-:R-:W-:Y:S01]  /*142f0*/  FMNMX.FTZ R5, R157, R152, !PT ;  /* 0x000000989d057209 */ /* 0x010fe20007810000 */
[-C--:B------:R-:W-:Y:S01]  /*14300*/  FMUL.FTZ R56, R56, R153.reuse ;  /* 0x0000009938387220 */ /* 0x080fe20000410000 */
[-C--:B------:R-:W-:Y:S01]  /*14310*/  FMUL.FTZ R57, R57, R153.reuse ;  /* 0x0000009939397220 */ /* 0x080fe20000410000 */
[-C--:B------:R-:W-:Y:S01]  /*14320*/  FMUL.FTZ R60, R60, R153.reuse ;  /* 0x000000993c3c7220 */ /* 0x080fe20000410000 */
[C---:B------:R-:W-:Y:S01]  /*14330*/  FSETP.NEU.FTZ.AND P0, PT, R5.reuse, -INF , PT ;  /* 0xff8000000500780b */ /* 0x040fe20003f1d000 */
[----:B------:R-:W-:Y:S01]  /*14340*/  FMUL.FTZ R152, R5, UR48 ;  /* 0x0000003005987c20 */ /* 0x000fe20008410000 */
[----:B------:R-:W4:Y:S01]  /*14350*/  MUFU.EX2 R165, R165 ;  /* 0x000000a500a57308 */ /* 0x000f220000000800 */
[----:B0-----:R-:W-:Y:S01]  /*14360*/  FADD.FTZ R200, R203, R200 ;  /* 0x000000c8cbc87221 */ /* 0x001fe20000010000 */
[-C--:B------:R-:W-:Y:S01]  /*14370*/  FMUL.FTZ R61, R61, R153.reuse ;  /* 0x000000993d3d7220 */ /* 0x080fe20000410000 */
[-C--:B------:R-:W-:Y:S01]  /*14380*/  FMUL.FTZ R64, R64, R153.reuse ;  /* 0x0000009940407220 */ /* 0x080fe20000410000 */
[----:B------:R-:W-:Y:S01]  /*14390*/  FSEL R152, R152, RZ, P0 ;  /* 0x000000ff98987208 */ /* 0x000fe20000000000 */
[-C--:B------:R-:W-:Y:S01]  /*143a0*/  FMUL.FTZ R65, R65, R153.reuse ;  /* 0x0000009941417220 */ /* 0x080fe20000410000 */
[-C--:B------:R-:W-:Y:S01]  /*143b0*/  FMUL.FTZ R68, R68, R153.reuse ;  /* 0x0000009944447220 */ /* 0x080fe20000410000 */
[-C--:B------:R-:W-:Y:S01]  /*143c0*/  FMUL.FTZ R69, R69, R153.reuse ;  /* 0x0000009945457220 */ /* 0x080fe20000410000 */
[----:B------:R-:W0:Y:S01]  /*143d0*/  MUFU.EX2 R160, R168 ;  /* 0x000000a800a07308 */ /* 0x000e220000000800 */
[----:B---3--:R-:W-:Y:S01]  /*143e0*/  FADD.FTZ R200, R201, R200 ;  /* 0x000000c8c9c87221 */ /* 0x008fe20000010000 */
[--C-:B------:R-:W-:Y:S01]  /*143f0*/  FFMA.FTZ R8, R155, UR48, -R152.reuse ;  /* 0x000000309b087c23 */ /* 0x100fe20008010898 */
[--C-:B------:R-:W-:Y:S01]  /*14400*/  FFMA.FTZ R155, R170, UR48, -R152.reuse ;  /* 0x00000030aa9b7c23 */ /* 0x100fe20008010898 */
[--C-:B------:R-:W-:Y:S01]  /*14410*/  FFMA.FTZ R197, R154, UR48, -R152.reuse ;  /* 0x000000309ac57c23 */ /* 0x100fe20008010898 */
[--C-:B------:R-:W-:Y:S01]  /*14420*/  FFMA.FTZ R159, R159, UR48, -R152.reuse ;  /* 0x000000309f9f7c23 */ /* 0x100fe20008010898 */
[--C-:B------:R-:W-:Y:S01]  /*14430*/  FFMA.FTZ R163, R163, UR48, -R152.reuse ;  /* 0x00000030a3a37c23 */ /* 0x100fe20008010898 */
[----:B------:R-:W-:Y:S01]  /*14440*/  FFMA.FTZ R161, R166, UR48, -R152 ;  /* 0x00000030a6a17c23 */ /* 0x000fe20008010898 */
[----:B------:R-:W3:Y:S01]  /*14450*/  MUFU.EX2 R169, R169 ;  /* 0x000000a900a97308 */ /* 0x000ee20000000800 */
[----:B----4-:R-:W-:Y:S01]  /*14460*/  FADD.FTZ R200, R165, R200 ;  /* 0x000000c8a5c87221 */ /* 0x010fe20000010000 */
[--C-:B------:R-:W-:Y:S01]  /*14470*/  FFMA.FTZ R167, R167, UR48, -R152.reuse ;  /* 0x00000030a7a77c23 */ /* 0x100fe20008010898 */
[--C-:B------:R-:W-:Y:S01]  /*14480*/  FFMA.FTZ R171, R171, UR48, -R152.reuse ;  /* 0x00000030abab7c23 */ /* 0x100fe20008010898 */
[--C-:B------:R-:W-:Y:S01]  /*14490*/  FFMA.FTZ R157, R174, UR48, -R152.reuse ;  /* 0x00000030ae9d7c23 */ /* 0x100fe20008010898 */
[--C-:B------:R-:W-:Y:S01]  /*144a0*/  FFMA.FTZ R175, R175, UR48, -R152.reuse ;  /* 0x00000030afaf7c23 */ /* 0x100fe20008010898 */
[--C-:B------:R-:W-:Y:S01]  /*144b0*/  FFMA.FTZ R178, R178, UR48, -R152.reuse ;  /* 0x00000030b2b27c23 */ /* 0x100fe20008010898 */
[----:B------:R-:W-:Y:S01]  /*144c0*/  FFMA.FTZ R179, R179, UR48, -R152 ;  /* 0x00000030b3b37c23 */ /* 0x000fe20008010898 */
[----:B------:R-:W4:Y:S01]  /*144d0*/  MUFU.EX2 R172, R172 ;  /* 0x000000ac00ac7308 */ /* 0x000f220000000800 */
[----:B0-----:R-:W-:Y:S01]  /*144e0*/  FADD.FTZ R200, R160, R200 ;  /* 0x000000c8a0c87221 */ /* 0x001fe20000010000 */
[--C-:B------:R-:W-:Y:S01]  /*144f0*/  FFMA.FTZ R182, R182, UR48, -R152.reuse ;  /* 0x00000030b6b67c23 */ /* 0x100fe20008010898 */
[--C-:B------:R-:W-:Y:S01]  /*14500*/  FFMA.FTZ R183, R183, UR48, -R152.reuse ;  /* 0x00000030b7b77c23 */ /* 0x100fe20008010898 */
[--C-:B------:R-:W-:Y:S01]  /*14510*/  FFMA.FTZ R186, R186, UR48, -R152.reuse ;  /* 0x00000030baba7c23 */ /* 0x100fe20008010898 */
[--C-:B------:R-:W-:Y:S01]  /*14520*/  FFMA.FTZ R187, R187, UR48, -R152.reuse ;  /* 0x00000030bbbb7c23 */ /* 0x100fe20008010898 */
[--C-:B------:R-:W-:Y:S01]  /*14530*/  FFMA.FTZ R190, R190, UR48, -R152.reuse ;  /* 0x00000030bebe7c23 */ /* 0x100fe20008010898 */
[----:B------:R-:W-:Y:S01]  /*14540*/  FFMA.FTZ R191, R191, UR48, -R152 ;  /* 0x00000030bfbf7c23 */ /* 0x000fe20008010898 */
[----:B------:R-:W0:Y:S01]  /*14550*/  MUFU.EX2 R173, R173 ;  /* 0x000000ad00ad7308 */ /* 0x000e220000000800 */
[C---:B---3--:R-:W-:Y:S01]  /*14560*/  FADD.FTZ R200, R169.reuse, R200 ;  /* 0x000000c8a9c87221 */ /* 0x048fe20000010000 */
[----:B------:R-:W-:Y:S01]  /*14570*/  F2FP.F16.F32.PACK_AB R160, R169, R160 ;  /* 0x000000a0a9a0723e */ /* 0x000fe200000000ff */
[--C-:B------:R-:W-:Y:S01]  /*14580*/  FFMA.FTZ R194, R194, UR48, -R152.reuse ;  /* 0x00000030c2c27c23 */ /* 0x100fe20008010898 */
[--C-:B------:R-:W-:Y:S01]  /*14590*/  FFMA.FTZ R195, R195, UR48, -R152.reuse ;  /* 0x00000030c3c37c23 */ /* 0x100fe20008010898 */
[--C-:B------:R-:W-:Y:S01]  /*145a0*/  FFMA.FTZ R198, R198, UR48, -R152.reuse ;  /* 0x00000030c6c67c23 */ /* 0x100fe20008010898 */
[----:B------:R-:W-:Y:S01]  /*145b0*/  FFMA.FTZ R199, R199, UR48, -R152 ;  /* 0x00000030c7c77c23 */ /* 0x000fe20008010898 */
        /* <DEDUP_REMOVED lines=10> */
[C---:B0-----:R-:W-:Y:S01]  /*14660*/  FADD.FTZ R200, R173.reuse, R200 ;  /* 0x000000c8adc87221 */ /* 0x041fe20000010000 */
[----:B---3--:R-:W-:Y:S01]  /*14670*/  FFMA.FTZ R176, R162, UR48, -R152 ;  /* 0x00000030a2b07c23 */ /* 0x008fe20008010898 */
[----:B------:R-:W-:Y:S01]  /*14680*/  F2FP.F16.F32.PACK_AB R162, R173, R172 ;  /* 0x000000acada2723e */ /* 0x000fe200000000ff */
[-C--:B------:R-:W-:Y:S01]  /*14690*/  FMUL.FTZ R85, R85, R153.reuse ;  /* 0x0000009955557220 */ /* 0x080fe20000410000 */
[-C--:B------:R-:W-:Y:S01]  /*146a0*/  FMUL.FTZ R88, R88, R153.reuse ;  /* 0x0000009958587220 */ /* 0x080fe20000410000 */
[-C--:B------:R-:W-:Y:S01]  /*146b0*/  FMUL.FTZ R89, R89, R153.reuse ;  /* 0x0000009959597220 */ /* 0x080fe20000410000 */
[-C--:B------:R-:W-:Y:S01]  /*146c0*/  FMUL.FTZ R92, R92, R153.reuse ;  /* 0x000000995c5c7220 */ /* 0x080fe20000410000 */
[----:B------:R0:W-:Y:S01]  /*146d0*/  MUFU.EX2 R169, R155 ;  /* 0x0000009b00a97308 */ /* 0x0001e20000000800 */
        /* <DEDUP_REMOVED lines=8> */
[----:B0-----:R-:W-:Y:S01]  /*14760*/  FSEL R155, R5, RZ, P0 ;  /* 0x000000ff059b7208 */ /* 0x001fe20000000000 */
[C---:B----4-:R-:W-:Y:S01]  /*14770*/  FADD.FTZ R200, R177.reuse, R200 ;  /* 0x000000c8b1c87221 */ /* 0x050fe20000010000 */
[----:B------:R-:W-:Y:S01]  /*14780*/  F2FP.F16.F32.PACK_AB R164, R177, R164 ;  /* 0x000000a4b1a4723e */ /* 0x000fe200000000ff */
[-C--:B------:R-:W-:Y:S01]  /*14790*/  FMUL.FTZ R105, R105, R153.reuse ;  /* 0x0000009969697220 */ /* 0x080fe20000410000 */
[-C--:B------:R-:W-:Y:S01]  /*147a0*/  FMUL.FTZ R108, R108, R153.reuse ;  /* 0x000000996c6c7220 */ /* 0x080fe20000410000 */
[----:B------:R-:W-:Y:S01]  /*147b0*/  FADD.FTZ R155, -R155, R202 ;  /* 0x000000ca9b9b7221 */ /* 0x000fe20000010100 */
[-C--:B------:R-:W-:Y:S01]  /*147c0*/  FMUL.FTZ R109, R109, R153.reuse ;  /* 0x000000996d6d7220 */ /* 0x080fe20000410000 */
[----:B------:R0:W-:Y:S01]  /*147d0*/  MUFU.EX2 R168, R184 ;  /* 0x000000b800a87308 */ /* 0x0001e20000000800 */
[-C--:B------:R-:W-:Y:S01]  /*147e0*/  FMUL.FTZ R112, R112, R153.reuse ;  /* 0x0000009970707220 */ /* 0x080fe20000410000 */
[----:B------:R-:W-:Y:S01]  /*147f0*/  FMUL.FTZ R155, R155, UR48 ;  /* 0x000000309b9b7c20 */ /* 0x000fe20008410000 */
[-C--:B------:R-:W-:Y:S01]  /*14800*/  FMUL.FTZ R113, R113, R153.reuse ;  /* 0x0000009971717220 */ /* 0x080fe20000410000 */
[-C--:B------:R-:W-:Y:S01]  /*14810*/  FMUL.FTZ R116, R116, R153.reuse ;  /* 0x0000009974747220 */ /* 0x080fe20000410000 */
[-C--:B------:R-:W-:Y:S01]  /*14820*/  FMUL.FTZ R117, R117, R153.reuse ;  /* 0x0000009975757220 */ /* 0x080fe20000410000 */
[-C--:B------:R-:W-:Y:S01]  /*14830*/  FMUL.FTZ R120, R120, R153.reuse ;  /* 0x0000009978787220 */ /* 0x080fe20000410000 */
[----:B------:R-:W-:Y:S01]  /*14840*/  FMUL.FTZ R121, R121, R153 ;  /* 0x0000009979797220 */ /* 0x000fe20000410000 */
[----:B------:R-:W3:Y:S01]  /*14850*/  MUFU.EX2 R177, R155 ;  /* 0x0000009b00b17308 */ /* 0x000ee20000000800 */
[----:B0-----:R-:W-:Y:S01]  /*14860*/  FFMA.FTZ R184, R158, UR48, -R152 ;  /* 0x000000309eb87c23 */ /* 0x001fe20008010898 */
[----:B------:R-:W-:Y:S01]  /*14870*/  F2FP.F16.F32.PACK_AB R158, R165, R201 ;  /* 0x000000c9a59e723e */ /* 0x000fe200000000ff */
[-C--:B------:R-:W-:Y:S01]  /*14880*/  FMUL.FTZ R124, R124, R153.reuse ;  /* 0x000000997c7c7220 */ /* 0x080fe20000410000 */
[-C--:B------:R-:W-:Y:S01]  /*14890*/  FMUL.FTZ R125, R125, R153.reuse ;  /* 0x000000997d7d7220 */ /* 0x080fe20000410000 */
[-C--:B------:R-:W-:Y:S01]  /*148a0*/  FMUL.FTZ R128, R128, R153.reuse ;  /* 0x0000009980807220 */ /* 0x080fe20000410000 */
        /* <DEDUP_REMOVED lines=11> */
[----:B---3--:R-:W-:Y:S01]  /*14960*/  FFMA.FTZ R4, R177, R4, R197 ;  /* 0x00000004b1047223 */ /* 0x008fe200000100c5 */
[-C--:B------:R-:W-:Y:S01]  /*14970*/  FMUL.FTZ R148, R148, R153.reuse ;  /* 0x0000009994947220 */ /* 0x080fe20000410000 */
[----:B------:R-:W-:Y:S01]  /*14980*/  FMUL.FTZ R149, R149, R153 ;  /* 0x0000009995957220 */ /* 0x000fe20000410000 */
[----:B------:R-:W-:Y:S01]  /*14990*/  F2FP.F16.F32.PACK_AB R152, R225, R226 ;  /* 0x000000e2e198723e */ /* 0x000fe200000000ff */
[-C--:B------:R-:W-:Y:S01]  /*149a0*/  FMUL.FTZ R26, R26, R177.reuse ;  /* 0x000000b11a1a7220 */ /* 0x080fe20000410000 */
[----:B------:R-:W-:Y:S01]  /*149b0*/  F2FP.F16.F32.PACK_AB R154, R223, R224 ;  /* 0x000000e0df9a723e */ /* 0x000fe200000000ff */
[----:B------:R-:W-:Y:S01]  /*149c0*/  FMUL.FTZ R27, R27, R177 ;  /* 0x000000b11b1b7220 */ /* 0x000fe20000410000 */
[----:B------:R-:W3:Y:S01]  /*149d0*/  MUFU.EX2 R159, R159 ;  /* 0x0000009f009f7308 */ /* 0x000ee20000000800 */
        /* <DEDUP_REMOVED lines=46> */
[----:B------:R-:W-:Y:S01]  /*14cc0*/  FMUL.FTZ R95, R95, R177 ;  /* 0x000000b15f5f7220 */ /* 0x000fe20000410000 */
[----:B------:R3:W5:Y:S01]  /*14cd0*/  MUFU.EX2 R173, R157 ;  /* 0x0000009d00ad7308 */ /* 0x0007620000000800 */
[C---:B0-----:R-:W-:Y:S01]  /*14ce0*/  FADD.FTZ R4, R167.reuse, R4 ;  /* 0x00000004a7047221 */ /* 0x041fe20000010000 */
[----:B------:R-:W-:Y:S01]  /*14cf0*/  F2FP.F16.F32.PACK_AB R159, R167, R161 ;  /* 0x000000a1a79f723e */ /* 0x000fe200000000ff */
[-C--:B------:R-:W-:Y:S01]  /*14d00*/  FMUL.FTZ R98, R98, R177.reuse ;  /* 0x000000b162627220 */ /* 0x080fe20000410000 */
[-C--:B------:R-:W-:Y:S01]  /*14d10*/  FMUL.FTZ R99, R99, R177.reuse ;  /* 0x000000b163637220 */ /* 0x080fe20000410000 */
[----:B------:R-:W-:Y:S01]  /*14d20*/  FADD.FTZ R4, R169, R4 ;  /* 0x00000004a9047221 */ /* 0x000fe20000010000 */
[-C--:B------:R-:W-:Y:S01]  /*14d30*/  FMUL.FTZ R102, R102, R177.reuse ;  /* 0x000000b166667220 */ /* 0x080fe20000410000 */
[-C--:B------:R-:W-:Y:S01]  /*14d40*/  FMUL.FTZ R103, R103, R177.reuse ;  /* 0x000000b167677220 */ /* 0x080fe20000410000 */
[----:B------:R-:W0:Y:S01]  /*14d50*/  MUFU.EX2 R175, R175 ;  /* 0x000000af00af7308 */ /* 0x000e220000000800 */
[----:B----4-:R-:W-:Y:S01]  /*14d60*/  FADD.FTZ R4, R171, R4 ;  /* 0x00000004ab047221 */ /* 0x010fe20000010000 */
[----:B---3--:R-:W-:Y:S01]  /*14d70*/  F2FP.F16.F32.PACK_AB R157, R163, R176 ;  /* 0x000000b0a39d723e */ /* 0x008fe200000000ff */
[----:B------:R-:W-:Y:S01]  /*14d80*/  FMUL.FTZ R106, R106, R177 ;  /* 0x000000b16a6a7220 */ /* 0x000fe20000410000 */
[----:B------:R-:W-:Y:S01]  /*14d90*/  F2FP.F16.F32.PACK_AB R161, R171, R169 ;  /* 0x000000a9aba1723e */ /* 0x000fe200000000ff */
        /* <DEDUP_REMOVED lines=32> */
[----:B------:R-:W-:-:S03]  /*14fa0*/  FMUL.FTZ R151, R151, R177 ;  /* 0x000000b197977220 */ /* 0x000fc60000410000 */
[----:B------:R-:W4:Y:S01]  /*14fb0*/  MUFU.EX2 R181, R181 ;  /* 0x000000b500b57308 */ /* 0x000f220000000800 */
[----:B0-----:R-:W-:-:S07]  /*14fc0*/  FADD.FTZ R200, R180, R200 ;  /* 0x000000c8b4c87221 */ /* 0x001fce0000010000 */
[----:B------:R-:W0:Y:S01]  /*14fd0*/  MUFU.EX2 R183, R183 ;  /* 0x000000b700b77308 */ /* 0x000e220000000800 */
[----:B---3--:R-:W-:-:S07]  /*14fe0*/  FADD.FTZ R4, R182, R4 ;  /* 0x00000004b6047221 */ /* 0x008fce0000010000 */
[----:B------:R-:W3:Y:S01]  /*14ff0*/  MUFU.EX2 R186, R186 ;  /* 0x000000ba00ba7308 */ /* 0x000ee20000000800 */
[C---:B----4-:R-:W-:Y:S01]  /*15000*/  FADD.FTZ R200, R181.reuse, R200 ;  /* 0x000000c8b5c87221 */ /* 0x050fe20000010000 */
[----:B------:R-:W-:-:S03]  /*15010*/  F2FP.F16.F32.PACK_AB R166, R181, R180 ;  /* 0x000000b4b5a6723e */ /* 0x000fc600000000ff */
[----:B------:R-:W-:-:S03]  /*15020*/  FADD.FTZ R200, R168, R200 ;  /* 0x000000c8a8c87221 */ /* 0x000fc60000010000 */
[----:B------:R-:W4:Y:S01]  /*15030*/  MUFU.EX2 R185, R185 ;  /* 0x000000b900b97308 */ /* 0x000f220000000800 */
[C---:B0-----:R-:W-:Y:S01]  /*15040*/  FADD.FTZ R4, R183.reuse, R4 ;  /* 0x00000004b7047221 */ /* 0x041fe20000010000 */
[----:B------:R-:W-:-:S06]  /*15050*/  F2FP.F16.F32.PACK_AB R167, R183, R182 ;  /* 0x000000b6b7a7723e */ /* 0x000fcc00000000ff */
[----:B------:R-:W0:Y:S01]  /*15060*/  MUFU.EX2 R187, R187 ;  /* 0x000000bb00bb7308 */ /* 0x000e220000000800 */
[----:B---3--:R-:W-:-:S07]  /*15070*/  FADD.FTZ R4, R186, R4 ;  /* 0x00000004ba047221 */ /* 0x008fce0000010000 */
[----:B------:R-:W3:Y:S01]  /*15080*/  MUFU.EX2 R188, R188 ;  /* 0x000000bc00bc7308 */ /* 0x000ee20000000800 */
[C---:B----4-:R-:W-:Y:S01]  /*15090*/  FADD.FTZ R200, R185.reuse, R200 ;  /* 0x000000c8b9c87221 */ /* 0x050fe20000010000 */
[----:B------:R-:W-:-:S06]  /*150a0*/  F2FP.F16.F32.PACK_AB R168, R185, R168 ;  /* 0x000000a8b9a8723e */ /* 0x000fcc00000000ff */
[----:B------:R-:W4:Y:S01]  /*150b0*/  MUFU.EX2 R190, R190 ;  /* 0x000000be00be7308 */ /* 0x000f220000000800 */
[C---:B0-----:R-:W-:Y:S01]  /*150c0*/  FADD.FTZ R4, R187.reuse, R4 ;  /* 0x00000004bb047221 */ /* 0x041fe20000010000 */
[----:B------:R-:W-:-:S06]  /*150d0*/  F2FP.F16.F32.PACK_AB R169, R187, R186 ;  /* 0x000000babba9723e */ /* 0x000fcc00000000ff */
[----:B------:R-:W0:Y:S01]  /*150e0*/  MUFU.EX2 R189, R189 ;  /* 0x000000bd00bd7308 */ /* 0x000e220000000800 */
[----:B---3--:R-:W-:-:S07]  /*150f0*/  FADD.FTZ R200, R188, R200 ;  /* 0x000000c8bcc87221 */ /* 0x008fce0000010000 */
[----:B------:R-:W3:Y:S01]  /*15100*/  MUFU.EX2 R191, R191 ;  /* 0x000000bf00bf7308 */ /* 0x000ee20000000800 */
[----:B----4-:R-:W-:-:S07]  /*15110*/  FADD.FTZ R4, R190, R4 ;  /* 0x00000004be047221 */ /* 0x010fce0000010000 */
[----:B------:R-:W4:Y:S01]  /*15120*/  MUFU.EX2 R192, R192 ;  /* 0x000000c000c07308 */ /* 0x000f220000000800 */
[C---:B0-----:R-:W-:Y:S01]  /*15130*/  FADD.FTZ R200, R189.reuse, R200 ;  /* 0x000000c8bdc87221 */ /* 0x041fe20000010000 */
[----:B------:R-:W-:-:S06]  /*15140*/  F2FP.F16.F32.PACK_AB R170, R189, R188 ;  /* 0x000000bcbdaa723e */ /* 0x000fcc00000000ff */
[----:B------:R-:W0:Y:S01]  /*15150*/  MUFU.EX2 R194, R194 ;  /* 0x000000c200c27308 */ /* 0x000e220000000800 */
[C---:B---3--:R-:W-:Y:S01]  /*15160*/  FADD.FTZ R4, R191.reuse, R4 ;  /* 0x00000004bf047221 */ /* 0x048fe20000010000 */
[----:B------:R-:W-:-:S06]  /*15170*/  F2FP.F16.F32.PACK_AB R171, R191, R190 ;  /* 0x000000bebfab723e */ /* 0x000fcc00000000ff */
[----:B------:R-:W3:Y:S01]  /*15180*/  MUFU.EX2 R193, R193 ;  /* 0x000000c100c17308 */ /* 0x000ee20000000800 */
[----:B----4-:R-:W-:-:S07]  /*15190*/  FADD.FTZ R200, R192, R200 ;  /* 0x000000c8c0c87221 */ /* 0x010fce0000010000 */
[----:B------:R-:W4:Y:S01]  /*151a0*/  MUFU.EX2 R195, R195 ;  /* 0x000000c300c37308 */ /* 0x000f220000000800 */
[----:B0-----:R-:W-:-:S07]  /*151b0*/  FADD.FTZ R4, R194, R4 ;  /* 0x00000004c2047221 */ /* 0x001fce0000010000 */
[----:B------:R-:W0:Y:S01]  /*151c0*/  MUFU.EX2 R174, R196 ;  /* 0x000000c400ae7308 */ /* 0x000e220000000800 */
[C---:B---3--:R-:W-:Y:S01]  /*151d0*/  FADD.FTZ R200, R193.reuse, R200 ;  /* 0x000000c8c1c87221 */ /* 0x048fe20000010000 */
[----:B------:R-:W-:-:S06]  /*151e0*/  F2FP.F16.F32.PACK_AB R172, R193, R192 ;  /* 0x000000c0c1ac723e */ /* 0x000fcc00000000ff */
[----:B------:R-:W3:Y:S01]  /*151f0*/  MUFU.EX2 R198, R198 ;  /* 0x000000c600c67308 */ /* 0x000ee20000000800 */
[C---:B----4-:R-:W-:Y:S01]  /*15200*/  FADD.FTZ R4, R195.reuse, R4 ;  /* 0x00000004c3047221 */ /* 0x050fe20000010000 */
[----:B------:R-:W-:-:S06]  /*15210*/  F2FP.F16.F32.PACK_AB R173, R195, R194 ;  /* 0x000000c2c3ad723e */ /* 0x000fcc00000000ff */
[----:B------:R4:W5:Y:S01]  /*15220*/  MUFU.EX2 R196, R156 ;  /* 0x0000009c00c47308 */ /* 0x0009620000000800 */
[----:B0-----:R-:W-:-:S07]  /*15230*/  FADD.FTZ R200, R174, R200 ;  /* 0x000000c8aec87221 */ /* 0x001fce0000010000 */
[----:B------:R-:W0:Y:S01]  /*15240*/  MUFU.EX2 R199, R199 ;  /* 0x000000c700c77308 */ /* 0x000e220000000800 */
[----:B---3--:R-:W-:Y:S01]  /*15250*/  FADD.FTZ R4, R198, R4 ;  /* 0x00000004c6047221 */ /* 0x008fe20000010000 */
[----:B----4-:R-:W-:Y:S01]  /*15260*/  F2FP.F16.F32.PACK_AB R156, R203, R222 ;  /* 0x000000decb9c723e */ /* 0x010fe200000000ff */
[C---:B-----5:R-:W-:Y:S01]  /*15270*/  FADD.FTZ R8, R196.reuse, R200 ;  /* 0x000000c8c4087221 */ /* 0x060fe20000010000 */
[----:B------:R-:W-:Y:S01]  /*15280*/  F2FP.F16.F32.PACK_AB R174, R196, R174 ;  /* 0x000000aec4ae723e */ /* 0x000fe200000000ff */
[C---:B0-----:R-:W-:Y:S01]  /*15290*/  FADD.FTZ R4, R199.reuse, R4 ;  /* 0x00000004c7047221 */ /* 0x041fe20000010000 */
[----:B------:R-:W-:Y:S01]  /*152a0*/  F2FP.F16.F32.PACK_AB R175, R199, R198 ;  /* 0x000000c6c7af723e */ /* 0x000fe200000000ff */
[----:B------:R-:W-:Y:S06]  /*152b0*/  @!P6 BRA `(.L_x_3026) ;  /* 0x000000000004e947 */ /* 0x000fec0003800000 */
[----:B------:R-:W-:Y:S01]  /*152c0*/  BPT.TRAP 0x1 ;  /* 0x000000040000795c */ /* 0x000fe20000300000 */
.L_x_3026:
[----:B------:R0:W3:Y:S01]  /*152d0*/  SYNCS.PHASECHK.TRANS64.TRYWAIT P0, [R9+URZ+0x22850], R20 ;  /* 0x02285014090075a7 */ /* 0x0000e2000800017f */
[----:B------:R-:W-:Y:S05]  /*152e0*/  @!P6 BRA `(.L_x_3027) ;  /* 0x000000000004e947 */ /* 0x000fea0003800000 */
[----:B------:R-:W-:Y:S01]  /*152f0*/  BPT.TRAP 0x1 ;  /* 0x000000040000795c */ /* 0x000fe20000300000 */
.L_x_3027:
[----:B------:R-:W-:Y:S04]  /*15300*/  BSSY B0, `(.L_x_3028) ;  /* 0x0000004000007945 */ /* 0x000fe80003800000 */
[----:B---3--:R-:W-:Y:S05]  /*15310*/  @P0 BRA `(.L_x_3029) ;  /* 0x0000000000080947 */ /* 0x008fea0003800000 */
[----:B------:R-:W3:Y:S02]  /*15320*/  SYNCS.PHASECHK.TRANS64.TRYWAIT P0, [R9+URZ+0x22850], R20 ;  /* 0x02285014090075a7 */ /* 0x000ee4000800017f */
[----:B---3--:R-:W-:Y:S05]  /*15330*/  @!P0 BRA `(.L_x_3030) ;  /* 0x000000f400f88947 */ /* 0x008fea0003800000 */
.L_x_3029:
[----:B------:R-:W-:Y:S05]  /*15340*/  BSYNC B0 ;  /* 0x0000000000007941 */ /* 0x000fea0003800000 */
.L_x_3028:
[----:B------:R-:W4:Y:S01]  /*15350*/  S2R R178, SR_TID.X ;  /* 0x0000000000b27919 */ /* 0x000f220000002100 */
[----:B------:R-:W-:Y:S05]  /*15360*/  WARPSYNC.ALL ;  /* 0x0000000000007948 */ /* 0x000fea0003800000 */
[----:B------:R-:W-:Y:S02]  /*15370*/  IMAD.MOV.U32 R176, RZ, RZ, 0xc00 ;  /* 0x00000c00ffb07424 */ /* 0x000fe400078e00ff */
[----:B------:R-:W-:Y:S02]  /*15380*/  IMAD.MOV.U32 R177, RZ, RZ, 0x40000040 ;  /* 0x40000040ffb17424 */ /* 0x000fe400078e00ff */
[----:B------:R-:W-:-:S03]  /*15390*/  IMAD R176, R2, R176, UR49 ;  /* 0x0000003102b07e24 */ /* 0x000fc6000f8e02b0 */
[----:B------:R-:W-:Y:S01]  /*153a0*/  R2UR UR7, R177 ;  /* 0x00000000b10772ca */ /* 0x000fe200000e0000 */
[----:B------:R-:W-:Y:S01]  /*153b0*/  IMAD.MOV.U32 R177, RZ, RZ, 0x40000040 ;  /* 0x40000040ffb17424 */ /* 0x000fe200078e00ff */
[----:B------:R-:W-:Y:S02]  /*153c0*/  R2UR UR6, R176 ;  /* 0x00000000b00672ca */ /* 0x000fe400000e0000 */
[----:B----4-:R-:W-:-:S05]  /*153d0*/  SHF.R.U32.HI R178, RZ, 0x7, R178 ;  /* 0x00000007ffb27819 */ /* 0x010fca00000116b2 */
[----:B01-3--:R-:W-:Y:S02]  /*153e0*/  VIADD R20, R178, 0x8 ;  /* 0x00000008b2147836 */ /* 0x00bfe40000000000 */
[----:B------:R-:W-:-:S03]  /*153f0*/  IMAD.U32 R178, RZ, RZ, UR50 ;  /* 0x00000032ffb27e24 */ /* 0x000fc6000f8e00ff */
[----:B------:R0:W-:Y:S02]  /*15400*/  BAR.SYNC.DEFER_BLOCKING R20, 0x100 ;  /* 0x000400140000751d */ /* 0x0001e40000010000 */
[----:B------:R-:W-:-:S04]  /*15410*/  ISETP.NE.AND P0, PT, R178, 0x3, PT ;  /* 0x00000003b200780c */ /* 0x000fc80003f05270 */
        /* <DEDUP_REMOVED lines=43> */
.L_x_3031:
[----:B------:R-:W3:Y:S01]  /*156d0*/  LDL R152, [R1+0x24] ;  /* 0x0000240001987983 */ /* 0x000ee20000100800 */
[----:B------:R-:W-:Y:S02]  /*156e0*/  VIADD R9, R9, 0x22860 ;  /* 0x0002286009097836 */ /* 0x000fe40000000000 */
[----:B------:R-:W-:Y:S02]  /*156f0*/  IMAD.U32 R20, RZ, RZ, UR47 ;  /* 0x0000002fff147e24 */ /* 0x000fe4000f8e00ff */
[----:B------:R-:W-:Y:S02]  /*15700*/  IMAD.MOV.U32 R202, RZ, RZ, R5 ;  /* 0x000000ffffca7224 */ /* 0x000fe400078e0005 */
[----:B------:R-:W-:Y:S01]  /*15710*/  IMAD.MOV.U32 R203, RZ, RZ, R0 ;  /* 0x000000ffffcb7224 */ /* 0x000fe200078e0000 */
[----:B------:R-:W-:-:S04]  /*15720*/  PRMT R9, R20, 0x654, R9 ;  /* 0x0000065414097816 */ /* 0x000fc80000000009 */
[----:B------:R0:W-:Y:S01]  /*15730*/  SYNCS.ARRIVE.TRANS64.RED.A1T0 RZ, [R9+URZ], RZ ;  /* 0x000000ff09ff79a7 */ /* 0x0001e2000810043f */
[C---:B---3--:R-:W-:Y:S01]  /*15740*/  ISETP.GT.AND P0, PT, R3.reuse, R152, PT ;  /* 0x000000980300720c */ /* 0x048fe20003f04270 */
[----:B------:R-:W-:-:S12]  /*15750*/  VIADD R3, R3, 0xffffffff ;  /* 0xffffffff03037836 */ /* 0x000fd80000000000 */
[----:B0-----:R-:W-:Y:S05]  /*15760*/  @P0 BRA `(.L_x_3032) ;  /* 0xffffffcc00700947 */ /* 0x001fea000383ffff */
.L_x_3012:
[----:B------:R-:W3:Y:S01]  /*15770*/  LDL.LU R9, [R1+0x3c] ;  /* 0x00003c0001097983 */ /* 0x000ee20000300800 */
[----:B------:R-:W-:Y:S05]  /*15780*/  WARPSYNC.ALL ;  /* 0x0000000000007948 */ /* 0x000fea0003800000 */
[----:B------:R-:W0:Y:S01]  /*15790*/  SHFL.BFLY PT, R3, R8, 0x2, 0x1f ;  /* 0x0c401f0008037f89 */ /* 0x000e2200000e0000 */
[----:B------:R-:W-:Y:S02]  /*157a0*/  IMAD.MOV.U32 R155, RZ, RZ, -0x800000 ;  /* 0xff800000ff9b7424 */ /* 0x000fe400078e00ff */
[----:B------:R-:W-:Y:S02]  /*157b0*/  VIADD R2, R2, 0x1 ;  /* 0x0000000102027836 */ /* 0x000fe40000000000 */
[----:B------:R-:W-:Y:S01]  /*157c0*/  IMAD.MOV.U32 R154, RZ, RZ, -0x800000 ;  /* 0xff800000ff9a7424 */ /* 0x000fe200078e00ff */
[----:B------:R2:W-:Y:S08]  /*157d0*/  BAR.ARV R21, 0x100 ;  /* 0x000400150000751d */ /* 0x0005f00000002000 */
[----:B------:R-:W-:Y:S06]  /*157e0*/  BAR.ARV 0x8, 0x180 ;  /* 0x0206000000007b1d */ /* 0x000fec0000002000 */
[----:B------:R-:W-:Y:S01]  /*157f0*/  ISETP.NE.AND P1, PT, R2, 0x2, PT ;  /* 0x000000020200780c */ /* 0x000fe20003f25270 */
[----:B0-----:R-:W-:-:S03]  /*15800*/  FADD.FTZ R3, R3, R8 ;  /* 0x0000000803037221 */ /* 0x001fc60000010000 */
[----:B------:R-:W-:Y:S02]  /*15810*/  SEL R2, R2, RZ, P1 ;  /* 0x000000ff02027207 */ /* 0x000fe40000800000 */
[----:B------:R-:W0:Y:S02]  /*15820*/  SHFL.BFLY PT, R6, R3, 0x1, 0x1f ;  /* 0x0c201f0003067f89 */ /* 0x000e2400000e0000 */
[----:B0-----:R-:W-:Y:S01]  /*15830*/  FADD.FTZ R6, R3, R6 ;  /* 0x0000000603067221 */ /* 0x001fe20000010000 */
[----:B------:R-:W-:-:S04]  /*15840*/  IMAD.MOV.U32 R3, RZ, RZ, RZ ;  /* 0x000000ffff037224 */ /* 0x000fc800078e00ff */
[----:B------:R-:W-:-:S13]  /*15850*/  FSETP.NE.FTZ.AND P0, PT, R6, RZ, PT ;  /* 0x000000ff0600720b */ /* 0x000fda0003f15000 */
[----:B------:R-:W0:Y:S08]  /*15860*/  @P0 MUFU.LG2 R7, R6 ;  /* 0x0000000600070308 */ /* 0x000e300000000c00 */
[----:B------:R1:W4:Y:S02]  /*15870*/  @P0 MUFU.RCP R3, R6 ;  /* 0x0000000600030308 */ /* 0x0003240000001000 */
[----:B-1----:R-:W-:-:S02]  /*15880*/  IMAD.U32 R6, RZ, RZ, UR48 ;  /* 0x00000030ff067e24 */ /* 0x002fc4000f8e00ff */
[----:B0-----:R-:W-:Y:S02]  /*15890*/  @P0 FMUL.FTZ R7, R7, 0.69314718246459960938 ;  /* 0x3f31721807070820 */ /* 0x001fe40000410000 */
[----:B------:R-:W-:-:S04]  /*158a0*/  @P0 FMUL.FTZ R6, R6, 0.69314718246459960938 ;  /* 0x3f31721806060820 */ /* 0x000fc80000410000 */
[----:B------:R-:W-:Y:S01]  /*158b0*/  @P0 FFMA.FTZ R155, R6, R0, R7 ;  /* 0x00000000069b0223 */ /* 0x000fe20000010007 */
[-C--:B----4-:R-:W-:Y:S01]  /*158c0*/  FMUL.FTZ R152, R24, R3.reuse ;  /* 0x0000000318987220 */ /* 0x090fe20000410000 */
        /* <DEDUP_REMOVED lines=56> */
[-C--:B------:R-:W-:Y:S01]  /*15c50*/  FMUL.FTZ R128, R128, R3.reuse ;  /* 0x0000000380807220 */ /* 0x080fe20000410000 */
[-C--:B------:R-:W-:Y:S01]  /*15c60*/  FMUL.FTZ R129, R129, R3.reuse ;  /* 0x0000000381817220 */ /* 0x080fe20000410000 */
[----:B------:R-:W-:Y:S01]  /*15c70*/  FSETP.NE.FTZ.AND P0, PT, R4, RZ, PT ;  /* 0x000000ff0400720b */ /* 0x000fe20003f15000 */
        /* <DEDUP_REMOVED lines=9> */
[----:B------:R-:W-:-:S03]  /*15d10*/  FMUL.FTZ R149, R149, R3 ;  /* 0x0000000395957220 */ /* 0x000fc60000410000 */
[----:B------:R-:W0:Y:S08]  /*15d20*/  @P0 MUFU.LG2 R6, R4 ;  /* 0x0000000400060308 */ /* 0x000e300000000c00 */
[----:B------:R1:W2:Y:S02]  /*15d30*/  @P0 MUFU.RCP R0, R4 ;  /* 0x0000000400000308 */ /* 0x0002a40000001000 */
[----:B-1----:R-:W-:-:S02]  /*15d40*/  IMAD.U32 R4, RZ, RZ, UR48 ;  /* 0x00000030ff047e24 */ /* 0x002fc4000f8e00ff */
[----:B0-----:R-:W-:Y:S02]  /*15d50*/  @P0 FMUL.FTZ R6, R6, 0.69314718246459960938 ;  /* 0x3f31721806060820 */ /* 0x001fe40000410000 */
[----:B------:R-:W-:-:S04]  /*15d60*/  @P0 FMUL.FTZ R4, R4, 0.69314718246459960938 ;  /* 0x3f31721804040820 */ /* 0x000fc80000410000 */
[----:B------:R-:W-:Y:S01]  /*15d70*/  @P0 FFMA.FTZ R154, R4, R5, R6 ;  /* 0x00000005049a0223 */ /* 0x000fe20000010006 */
        /* <DEDUP_REMOVED lines=69> */
.L_x_2916:
[----:B------:R-:W-:Y:S05]  /*161d0*/  WARPSYNC.ALL ;  /* 0x0000000000007948 */ /* 0x000fea0003800000 */
[----:B------:R-:W1:Y:S08]  /*161e0*/  S2UR UR47, SR_CgaCtaId ;  /* 0x00000000002f79c3 */ /* 0x000e700000008800 */
[----:B------:R-:W-:Y:S06]  /*161f0*/  BAR.SYNC.DEFER_BLOCKING 0x5, 0x180 ;  /* 0x0146000000007b1d */ /* 0x000fec0000010000 */
[----:B------:R-:W-:Y:S01]  /*16200*/  UMOV UR4, 0x400 ;  /* 0x0000040000047882 */ /* 0x000fe20000000000 */
[----:B------:R-:W-:Y:S01]  /*16210*/  BSSY B0, `(.L_x_3033) ;  /* 0x000054a000007945 */ /* 0x000fe20003800000 */
[----:B-1----:R-:W-:-:S06]  /*16220*/  ULEA UR4, UR47, UR4, 0x18 ;  /* 0x000000042f047291 */ /* 0x002fcc000f8ec03f */
[----:B------:R-:W-:-:S05]  /*16230*/  IMAD.U32 R23, RZ, RZ, UR4 ;  /* 0x00000004ff177e24 */ /* 0x000fca000f8e00ff */
[----:B------:R1:W2:Y:S01]  /*16240*/  LDS.128 R48, [R23+0x228d0] ;  /* 0x0228d00017307984 */ /* 0x0002a20000000c00 */
[----:B------:R-:W-:Y:S06]  /*16250*/  BAR.ARV 0x4, 0x180 ;  /* 0x0106000000007b1d */ /* 0x000fec0000002000 */
[----:B------:R-:W-:Y:S05]  /*16260*/  @P0 BRA `(.L_x_3034) ;  /* 0x0000004000c40947 */ /* 0x000fea0003800000 */
[----:B------:R-:W3:Y:S01]  /*16270*/  LDL R3, [R1+0x50] ;  /* 0x0000500001037983 */ /* 0x000ee20000100800 */
[----:B------:R-:W-:-:S03]  /*16280*/  ULDC UR4, c[0x0][0xad4] ;  /* 0x0002b50000047ab9 */ /* 0x000fc60000000800 */
[----:B------:R-:W4:Y:S01]  /*16290*/  LDL.LU R10, [R1+0x34] ;  /* 0x00003400010a7983 */ /* 0x000f220000300800 */
[----:B------:R-:W0:Y:S01]  /*162a0*/  S2R R0, SR_SWINHI ;  /* 0x0000000000007919 */ /* 0x000e220000002f00 */
[----:B------:R-:W-:Y:S02]  /*162b0*/  F2FP.F16.F32.PACK_AB R11, R31, R30 ;  /* 0x0000001e1f0b723e */ /* 0x000fe400000000ff */
[----:B------:R-:W-:Y:S01]  /*162c0*/  F2FP.F16.F32.PACK_AB R12, R33, R32 ;  /* 0x00000020210c723e */ /* 0x000fe200000000ff */
[----:B--2---:R-:W2:Y:S01]  /*162d0*/  LDL R48, [R1+0x38] ;  /* 0x0000380001307983 */ /* 0x004ea20000100800 */
[----:B------:R-:W-:Y:S02]  /*162e0*/  MOV R6, R23 ;  /* 0x0000001700067202 */ /* 0x000fe40000000f00 */
[----:B0-----:R-:W-:Y:S02]  /*162f0*/  MOV R7, R0 ;  /* 0x0000000000077202 */ /* 0x001fe40000000f00 */
[----:B------:R-:W-:-:S02]  /*16300*/  F2FP.F16.F32.PACK_AB R13, R35, R34 ;  /* 0x00000022230d723e */ /* 0x000fc400000000ff */
[----:B------:R-:W-:Y:S02]  /*16310*/  F2FP.F16.F32.PACK_AB R14, R37, R36 ;  /* 0x00000024250e723e */ /* 0x000fe400000000ff */
[----:B------:R-:W-:Y:S01]  /*16320*/  F2FP.F16.F32.PACK_AB R15, R39, R38 ;  /* 0x00000026270f723e */ /* 0x000fe200000000ff */
[----:B---3--:R-:W-:Y:S01]  /*16330*/  IMAD.WIDE R24, R3, 0x2, R6 ;  /* 0x0000000203187825 */ /* 0x008fe200078e0206 */
[----:B----4-:R-:W-:-:S03]  /*16340*/  ISETP.NE.AND P0, PT, R10, RZ, PT ;  /* 0x000000ff0a00720c */ /* 0x010fc60003f05270 */
        /* <DEDUP_REMOVED lines=175> */
[----:B------:R-:W-:Y:S08]  /*16e40*/  BAR.SYNC.DEFER_BLOCKING 0x1, 0x100 ;  /* 0x0044000000007b1d */ /* 0x000ff00000010000 */
[----:B0-----:R-:W2:Y:S01]  /*16e50*/  LDC.64 R14, c[0x0][0xc00] ;  /* 0x00030000ff0e7b82 */ /* 0x001ea20000000a00 */
[----:B------:R-:W-:-:S04]  /*16e60*/  ISETP.NE.U32.AND P1, PT, RZ, UR4, PT ;  /* 0x00000004ff007c0c */ /* 0x000fc8000bf25070 */
[----:B------:R-:W-:Y:S01]  /*16e70*/  ISETP.NE.AND.EX P1, PT, RZ, UR5, PT, P1 ;  /* 0x00000005ff007c0c */ /* 0x000fe2000bf25310 */
[----:B------:R-:W-:Y:S02]  /*16e80*/  IMAD.MOV.U32 R9, RZ, RZ, RZ ;  /* 0x000000ffff097224 */ /* 0x000fe400078e00ff */
[----:B--2---:R-:W-:-:S10]  /*16e90*/  IMAD.WIDE R14, R48, 0x4, R14 ;  /* 0x00000004300e7825 */ /* 0x004fd400078e020e */
[----:B------:R-:W5:Y:S01]  /*16ea0*/  @P1 LDG.E R9, desc[UR52][R14.64] ;  /* 0x000000340e091981 */ /* 0x000f62000c1e1900 */
[----:B------:R-:W-:-:S04]  /*16eb0*/  ISETP.NE.U32.AND P0, PT, RZ, UR6, PT ;  /* 0x00000006ff007c0c */ /* 0x000fc8000bf05070 */
[----:B------:R-:W-:-:S13]  /*16ec0*/  ISETP.NE.AND.EX P0, PT, RZ, UR7, PT, P0 ;  /* 0x00000007ff007c0c */ /* 0x000fda000bf05300 */
[----:B------:R-:W0:Y:S01]  /*16ed0*/  @P0 LDC.64 R10, c[0x0][0xc08] ;  /* 0x00030200ff0a0b82 */ /* 0x000e220000000a00 */
[----:B------:R-:W-:Y:S01]  /*16ee0*/  ISETP.GT.AND P2, PT, R0, 0x1, PT ;  /* 0x000000010000780c */ /* 0x000fe20003f44270 */
[----:B------:R-:W-:Y:S01]  /*16ef0*/  ULDC UR6, c[0x0][0xa88] ;  /* 0x0002a20000067ab9 */ /* 0x000fe20000000800 */
[----:B------:R-:W-:Y:S02]  /*16f00*/  IMAD.MOV.U32 R0, RZ, RZ, 0x9b8 ;  /* 0x000009b8ff007424 */ /* 0x000fe400078e00ff */
[----:B------:R-:W-:-:S03]  /*16f10*/  IMAD.U32 R24, RZ, RZ, UR6 ;  /* 0x00000006ff187e24 */ /* 0x000fc6000f8e00ff */
[----:B------:R-:W-:-:S04]  /*16f20*/  SEL R0, R0, 0x978, P2 ;  /* 0x0000097800007807 */ /* 0x000fc80001000000 */
[----:B------:R2:W3:Y:S01]  /*16f30*/  LDC.64 R12, c[0x0][R0+0x220] ;  /* 0x00008800000c7b82 */ /* 0x0004e20000000a00 */
[----:B0-----:R-:W-:-:S05]  /*16f40*/  @P0 IMAD.WIDE R10, R48, 0x4, R10 ;  /* 0x00000004300a0825 */ /* 0x001fca00078e020a */
[----:B------:R0:W5:Y:S02]  /*16f50*/  @P0 LDG.E R24, desc[UR52][R10.64] ;  /* 0x000000340a180981 */ /* 0x000164000c1e1900 */
[----:B0-----:R2:W0:Y:S01]  /*16f60*/  LDC.64 R10, c[0x0][R0+0x218] ;  /* 0x00008600000a7b82 */ /* 0x0014220000000a00 */
[----:B---3--:R-:W-:Y:S05]  /*16f70*/  @P0 BRA `(.L_x_3035) ;  /* 0x0000000000100947 */ /* 0x008fea0003800000 */
[----:B------:R-:W-:Y:S05]  /*16f80*/  @!P1 BRA `(.L_x_3035) ;  /* 0x00000000000c9947 */ /* 0x000fea0003800000 */
[----:B-----5:R-:W3:Y:S04]  /*16f90*/  LDG.E R24, desc[UR52][R14.64] ;  /* 0x000000340e187981 */ /* 0x020ee8000c1e1900 */
[----:B------:R-:W3:Y:S02]  /*16fa0*/  LDG.E R14, desc[UR52][R14.64+0x4] ;  /* 0x000004340e0e7981 */ /* 0x000ee4000c1e1900 */
[----:B---3--:R-:W-:-:S07]  /*16fb0*/  IMAD.IADD R24, R14, 0x1, -R24 ;  /* 0x000000010e187824 */ /* 0x008fce00078e0a18 */
.L_x_3035:
[----:B------:R-:W3:Y:S01]  /*16fc0*/  LDL R158, [R1+0x40] ;  /* 0x00004000019e7983 */ /* 0x000ee20000100800 */
[----:B------:R-:W4:Y:S03]  /*16fd0*/  LDC R157, c[0x0][0xbe8] ;  /* 0x0002fa00ff9d7b82 */ /* 0x000f260000000800 */
[----:B------:R-:W2:Y:S04]  /*16fe0*/  LDL R161, [R1+0x4] ;  /* 0x0000040001a17983 */ /* 0x000ea80000100800 */
[----:B------:R-:W2:Y:S04]  /*16ff0*/  LDL R160, [R1+0x4c] ;  /* 0x00004c0001a07983 */ /* 0x000ea80000100800 */
[----:B------:R-:W2:Y:S01]  /*17000*/  LDL R159, [R1+0x44] ;  /* 0x00004400019f7983 */ /* 0x000ea20000100800 */
[----:B------:R-:W1:Y:S01]  /*17010*/  LDC.64 R14, c[0x0][R0+0x228] ;  /* 0x00008a00000e7b82 */ /* 0x000e620000000a00 */
[----:B------:R-:W-:-:S04]  /*17020*/  ISETP.NE.U32.AND P0, PT, RZ, UR4, PT ;  /* 0x00000004ff007c0c */ /* 0x000fc8000bf05070 */
[----:B------:R-:W-:Y:S02]  /*17030*/  ISETP.NE.AND.EX P0, PT, RZ, UR5, PT, P0 ;  /* 0x00000005ff007c0c */ /* 0x000fe4000bf05300 */
[----:B------:R-:W-:Y:S02]  /*17040*/  SHF.R.S32.HI R3, RZ, 0x1f, R48 ;  /* 0x0000001fff037819 */ /* 0x000fe40000011430 */
[----:B------:R-:W-:Y:S02]  /*17050*/  SEL R8, R48, RZ, !P0 ;  /* 0x000000ff30087207 */ /* 0x000fe40004000000 */
[----:B------:R-:W-:Y:S02]  /*17060*/  SEL R3, R3, RZ, !P0 ;  /* 0x000000ff03037207 */ /* 0x000fe40004000000 */
[----:B----4-:R-:W-:Y:S01]  /*17070*/  ISETP.NE.AND P1, PT, R157, 0x1, PT ;  /* 0x000000019d00780c */ /* 0x010fe20003f25270 */
[----:B------:R-:W-:-:S04]  /*17080*/  IMAD R48, R13, R8, RZ ;  /* 0x000000080d307224 */ /* 0x000fc800078e02ff */
[----:B------:R-:W-:Y:S02]  /*17090*/  IMAD R48, R12, R3, R48 ;  /* 0x000000030c307224 */ /* 0x000fe400078e0230 */
[-C--:B0-----:R-:W-:Y:S02]  /*170a0*/  IMAD R3, R11, R209.reuse, RZ ;  /* 0x000000d10b037224 */ /* 0x081fe400078e02ff */
[----:B------:R-:W-:-:S04]  /*170b0*/  IMAD.WIDE.U32 R10, R10, R209, RZ ;  /* 0x000000d10a0a7225 */ /* 0x000fc800078e00ff */
[----:B------:R-:W-:-:S04]  /*170c0*/  IMAD.WIDE.U32 R12, R12, R8, RZ ;  /* 0x000000080c0c7225 */ /* 0x000fc800078e00ff */
[----:B------:R-:W-:Y:S02]  /*170d0*/  IMAD.IADD R156, R11, 0x1, R3 ;  /* 0x000000010b9c7824 */ /* 0x000fe400078e0203 */
[----:B------:R-:W0:Y:S01]  /*170e0*/  @P1 LDC R11, c[0x0][0xbec] ;  /* 0x0002fb00ff0b1b82 */ /* 0x000e220000000800 */
[----:B-----5:R-:W-:-:S07]  /*170f0*/  IADD3 R25, P0, P3, R12, R10, R9 ;  /* 0x0000000a0c197210 */ /* 0x020fce0007b1e009 */
[----:B------:R-:W4:Y:S01]  /*17100*/  @P1 LDC R10, c[0x0][0xbf0] ;  /* 0x0002fc00ff0a1b82 */ /* 0x000f220000000800 */
[----:B------:R-:W-:Y:S01]  /*17110*/  IMAD.IADD R48, R13, 0x1, R48 ;  /* 0x000000010d307824 */ /* 0x000fe200078e0230 */
[----:B------:R-:W-:Y:S02]  /*17120*/  SHF.R.S32.HI R3, RZ, 0x1f, R9 ;  /* 0x0000001fff037819 */ /* 0x000fe40000011409 */
[----:B---3--:R-:W-:-:S05]  /*17130*/  SEL R12, R158, RZ, P2 ;  /* 0x000000ff9e0c7207 */ /* 0x008fca0001000000 */
[-C--:B-1----:R-:W-:Y:S02]  /*17140*/  IMAD R15, R15, R12.reuse, RZ ;  /* 0x0000000c0f0f7224 */ /* 0x082fe400078e02ff */
[----:B------:R-:W-:Y:S01]  /*17150*/  IMAD.WIDE.U32 R12, R14, R12, RZ ;  /* 0x0000000c0e0c7225 */ /* 0x000fe200078e00ff */
[----:B------:R-:W-:-:S03]  /*17160*/  IADD3.X R14, R48, R156, R3, P0, P3 ;  /* 0x0000009c300e7210 */ /* 0x000fc600007e6403 */
[----:B--2---:R-:W-:-:S04]  /*17170*/  IMAD.IADD R48, R161, 0x1, R228 ;  /* 0x00000001a1307824 */ /* 0x004fc800078e02e4 */
[----:B0-----:R-:W-:-:S04]  /*17180*/  @P1 IMAD.HI.U32 R11, R48, R11, RZ ;  /* 0x0000000b300b1227 */ /* 0x001fc800078e00ff */
[----:B------:R-:W-:Y:S01]  /*17190*/  IMAD.MOV.U32 R156, RZ, RZ, R48 ;  /* 0x000000ffff9c7224 */ /* 0x000fe200078e0030 */
[----:B----4-:R-:W-:Y:S02]  /*171a0*/  @P1 SHF.R.U32.HI R156, RZ, R10, R11 ;  /* 0x0000000aff9c1219 */ /* 0x010fe4000001160b */
        /* <DEDUP_REMOVED lines=18> */
[----:B------:R-:W-:-:S03]  /*172d0*/  IMAD.IADD R25, R160, 0x1, R228 ;  /* 0x00000001a0197824 */ /* 0x000fc600078e02e4 */
        /* <DEDUP_REMOVED lines=12> */
[----:B------:R-:W-:Y:S01]  /*173a0*/  ULDC.64 UR4, c[0x0][0xaa0] ;  /* 0x0002a80000047ab9 */ /* 0x000fe20000000a00 */
[----:B------:R-:W1:Y:S01]  /*173b0*/  @P1 LDC R48, c[0x0][0xbf0] ;  /* 0x0002fc00ff301b82 */ /* 0x000e620000000800 */
[----:B0-----:R-:W-:-:S05]  /*173c0*/  VIADD R12, R12, 0xffffff80 ;  /* 0xffffff800c0c7836 */ /* 0x001fca0000000000 */
        /* <DEDUP_REMOVED lines=35> */
[C---:B------:R-:W-:Y:S01]  /*17600*/  LOP3.LUT R15, R6.reuse, 0x380, RZ, 0xc0, !PT ;  /* 0x00000380060f7812 */ /* 0x040fe200078ec0ff */
[----:B------:R-:W-:Y:S01]  /*17610*/  IMAD R3, R9, UR5, R10 ;  /* 0x0000000509037c24 */ /* 0x000fe2000f8e020a */
[C---:B------:R-:W-:Y:S01]  /*17620*/  IADD3 R53, P2, R6.reuse, 0x7000, RZ ;  /* 0x0000700006357810 */ /* 0x040fe20007f5e0ff */
[----:B------:R-:W5:Y:S01]  /*17630*/  LD.E.128 R24, desc[UR52][R24.64] ;  /* 0x0000003418187980 */ /* 0x000f62000c101d00 */
[C---:B------:R-:W-:Y:S02]  /*17640*/  IADD3 R57, P3, R6.reuse, 0x8000, RZ ;  /* 0x0000800006397810 */ /* 0x040fe40007f7e0ff */
[----:B------:R-:W-:Y:S01]  /*17650*/  IADD3 R61, P4, R6, 0x9000, RZ ;  /* 0x00009000063d7810 */ /* 0x000fe20007f9e0ff */
[----:B------:R-:W5:Y:S01]  /*17660*/  LD.E.128 R28, desc[UR52][R28.64] ;  /* 0x000000341c1c7980 */ /* 0x000f62000c101d00 */
[----:B------:R-:W-:Y:S02]  /*17670*/  SHF.R.U64 R64, R64, 0x3, RZ ;  /* 0x0000000340407819 */ /* 0x000fe400000012ff */
[----:B------:R-:W-:Y:S01]  /*17680*/  LOP3.LUT R44, R45, 0x380, RZ, 0xc0, !PT ;  /* 0x000003802d2c7812 */ /* 0x000fe200078ec0ff */
[----:B------:R-:W5:Y:S01]  /*17690*/  LD.E.128 R32, desc[UR52][R32.64] ;  /* 0x0000003420207980 */ /* 0x000f62000c101d00 */
[----:B------:R-:W-:-:S02]  /*176a0*/  LOP3.LUT R52, R53, 0x380, RZ, 0xc0, !PT ;  /* 0x0000038035347812 */ /* 0x000fc400078ec0ff */
[----:B------:R-:W-:Y:S01]  /*176b0*/  LOP3.LUT R56, R57, 0x380, RZ, 0xc0, !PT ;  /* 0x0000038039387812 */ /* 0x000fe200078ec0ff */
[----:B------:R-:W5:Y:S01]  /*176c0*/  LD.E.128 R36, desc[UR52][R36.64] ;  /* 0x0000003424247980 */ /* 0x000f62000c101d00 */
[----:B------:R-:W-:Y:S02]  /*176d0*/  LOP3.LUT R60, R61, 0x380, RZ, 0xc0, !PT ;  /* 0x000003803d3c7812 */ /* 0x000fe400078ec0ff */
[----:B------:R-:W-:Y:S01]  /*176e0*/  LOP3.LUT R64, R64, R65, RZ, 0x3c, !PT ;  /* 0x0000004140407212 */ /* 0x000fe200078e3cff */
[--C-:B------:R-:W-:Y:S01]  /*176f0*/  IMAD.X R65, RZ, RZ, R7.reuse, P5 ;  /* 0x000000ffff417224 */ /* 0x100fe200028e0607 */
[----:B------:R-:W-:Y:S02]  /*17700*/  IADD3 R11, P5, R6, 0xf000, RZ ;  /* 0x0000f000060b7810 */ /* 0x000fe40007fbe0ff */
[----:B------:R-:W-:Y:S02]  /*17710*/  SHF.R.U64 R15, R15, 0x3, RZ ;  /* 0x000000030f0f7819 */ /* 0x000fe400000012ff */
[----:B------:R-:W-:Y:S01]  /*17720*/  SHF.R.U64 R44, R44, 0x3, RZ ;  /* 0x000000032c2c7819 */ /* 0x000fe200000012ff */
[----:B------:R-:W-:Y:S01]  /*17730*/  IMAD.X R85, RZ, RZ, R7, P5 ;  /* 0x000000ffff557224 */ /* 0x000fe200028e0607 */
[----:B------:R-:W-:Y:S01]  /*17740*/  SHF.R.U64 R52, R52, 0x3, RZ ;  /* 0x0000000334347819 */ /* 0x000fe200000012ff */
[----:B------:R-:W5:Y:S01]  /*17750*/  LD.E.128 R64, desc[UR52][R64.64] ;  /* 0x0000003440407980 */ /* 0x000f62000c101d00 */
[----:B------:R-:W-:-:S02]  /*17760*/  SHF.R.U64 R56, R56, 0x3, RZ ;  /* 0x0000000338387819 */ /* 0x000fc400000012ff */
        /* <DEDUP_REMOVED lines=11> */
[----:B------:R-:W5:Y:S01]  /*17820*/  LD.E.128 R44, desc[UR52][R44.64] ;  /* 0x000000342c2c7980 */ /* 0x000f62000c101d00 */
[----:B------:R-:W0:Y:S01]  /*17830*/  @P1 LDC R15, c[0x0][0xbec] ;  /* 0x0002fb00ff0f1b82 */ /* 0x000e220000000800 */
[----:B------:R-:W-:-:S02]  /*17840*/  IADD3 R69, P0, R6, 0xb000, RZ ;  /* 0x0000b00006457810 */ /* 0x000fc40007f1e0ff */
[C---:B------:R-:W-:Y:S01]  /*17850*/  IADD3 R73, P2, R6.reuse, 0xc000, RZ ;  /* 0x0000c00006497810 */ /* 0x040fe20007f5e0ff */
[----:B------:R-:W5:Y:S01]  /*17860*/  LD.E.128 R52, desc[UR52][R52.64] ;  /* 0x0000003434347980 */ /* 0x000f62000c101d00 */
[C---:B------:R-:W-:Y:S02]  /*17870*/  IADD3 R77, P3, R6.reuse, 0xd000, RZ ;  /* 0x0000d000064d7810 */ /* 0x040fe40007f7e0ff */
[----:B------:R-:W-:Y:S01]  /*17880*/  IADD3 R81, P4, R6, 0xe000, RZ ;  /* 0x0000e00006517810 */ /* 0x000fe20007f9e0ff */
[----:B------:R-:W5:Y:S01]  /*17890*/  LD.E.128 R56, desc[UR52][R56.64] ;  /* 0x0000003438387980 */ /* 0x000f62000c101d00 */
[----:B------:R-:W-:Y:S01]  /*178a0*/  SHF.R.U64 R6, R5, 0x3, RZ ;  /* 0x0000000305067819 */ /* 0x000fe200000012ff */
[----:B------:R-:W-:Y:S01]  /*178b0*/  IMAD.MOV.U32 R5, RZ, RZ, R7 ;  /* 0x000000ffff057224 */ /* 0x000fe200078e0007 */
[----:B------:R-:W-:Y:S01]  /*178c0*/  LOP3.LUT R13, R13, 0xfffffff8, RZ, 0xc0, !PT ;  /* 0xfffffff80d0d7812 */ /* 0x000fe200078ec0ff */
[----:B------:R-:W5:Y:S01]  /*178d0*/  LD.E.128 R60, desc[UR52][R60.64] ;  /* 0x000000343c3c7980 */ /* 0x000f62000c101d00 */
[----:B------:R-:W-:Y:S01]  /*178e0*/  LOP3.LUT R84, R6, R11, RZ, 0x3c, !PT ;  /* 0x0000000b06547212 */ /* 0x000fe200078e3cff */
[----:B------:R-:W-:Y:S01]  /*178f0*/  IMAD.WIDE.U32 R10, R9, UR4, RZ ;  /* 0x00000004090a7c25 */ /* 0x000fe2000f8e00ff */
[----:B------:R-:W-:Y:S01]  /*17900*/  LOP3.LUT R68, R69, 0x380, RZ, 0xc0, !PT ;  /* 0x0000038045447812 */ /* 0x000fe200078ec0ff */
[----:B------:R-:W-:Y:S01]  /*17910*/  ULDC.64 UR4, c[0x0][0xae8] ;  /* 0x0002ba0000047ab9 */ /* 0x000fe20000000a00 */
[----:B------:R-:W-:Y:S01]  /*17920*/  LOP3.LUT R72, R73, 0x380, RZ, 0xc0, !PT ;  /* 0x0000038049487812 */ /* 0x000fe200078ec0ff */
[----:B------:R-:W-:Y:S01]  /*17930*/  IMAD.IADD R11, R11, 0x1, R3 ;  /* 0x000000010b0b7824 */ /* 0x000fe200078e0203 */
[----:B------:R-:W-:Y:S01]  /*17940*/  LOP3.LUT R76, R77, 0x380, RZ, 0xc0, !PT ;  /* 0x000003804d4c7812 */ /* 0x000fe200078ec0ff */
[----:B------:R-:W-:Y:S01]  /*17950*/  IMAD.IADD R3, R12, 0x1, -R13 ;  /* 0x000000010c037824 */ /* 0x000fe200078e0a0d */
[----:B------:R-:W-:Y:S01]  /*17960*/  LOP3.LUT R80, R81, 0x380, RZ, 0xc0, !PT ;  /* 0x0000038051507812 */ /* 0x000fe200078ec0ff */
[----:B------:R-:W-:Y:S01]  /*17970*/  IMAD.WIDE.U32 R10, R209, UR4, R10 ;  /* 0x00000004d10a7c25 */ /* 0x000fe2000f8e000a */
[----:B------:R-:W-:Y:S01]  /*17980*/  SHF.R.U64 R68, R68, 0x3, RZ ;  /* 0x0000000344447819 */ /* 0x000fe200000012ff */
[----:B------:R-:W5:Y:S01]  /*17990*/  LD.E.128 R84, desc[UR52][R84.64] ;  /* 0x0000003454547980 */ /* 0x000f62000c101d00 */
[----:B------:R-:W-:Y:S01]  /*179a0*/  SHF.R.U64 R72, R72, 0x3, RZ ;  /* 0x0000000348487819 */ /* 0x000fe200000012ff */
[----:B------:R-:W-:Y:S01]  /*179b0*/  IMAD R3, R3, 0x20, R20 ;  /* 0x0000002003037824 */ /* 0x000fe200078e0214 */
[----:B------:R-:W-:-:S02]  /*179c0*/  SHF.R.U64 R76, R76, 0x3, RZ ;  /* 0x000000034c4c7819 */ /* 0x000fc400000012ff */
[----:B------:R-:W-:Y:S01]  /*179d0*/  SHF.R.U64 R80, R80, 0x3, RZ ;  /* 0x0000000350507819 */ /* 0x000fe200000012ff */
[----:B------:R-:W-:Y:S01]  /*179e0*/  IMAD.IADD R14, R228, 0x1, R3 ;  /* 0x00000001e40e7824 */ /* 0x000fe200078e0203 */
[----:B------:R-:W-:Y:S01]  /*179f0*/  SHF.R.S32.HI R9, RZ, 0x1f, R8 ;  /* 0x0000001fff097819 */ /* 0x000fe20000011408 */
[----:B------:R-:W-:Y:S01]  /*17a00*/  IMAD R11, R209, UR5, R11 ;  /* 0x00000005d10b7c24 */ /* 0x000fe2000f8e020b */
[----:B------:R-:W-:Y:S01]  /*17a10*/  LOP3.LUT R68, R68, R69, RZ, 0x3c, !PT ;  /* 0x0000004544447212 */ /* 0x000fe200078e3cff */
[----:B0-----:R-:W-:Y:S01]  /*17a20*/  @P1 IMAD.HI.U32 R3, R14, R15, RZ ;  /* 0x0000000f0e031227 */ /* 0x001fe200078e00ff */
[----:B------:R-:W-:Y:S01]  /*17a30*/  LOP3.LUT R72, R72, R73, RZ, 0x3c, !PT ;  /* 0x0000004948487212 */ /* 0x000fe200078e3cff */
[----:B------:R-:W-:Y:S01]  /*17a40*/  ULDC.64 UR4, c[0x0][0xaf0] ;  /* 0x0002bc0000047ab9 */ /* 0x000fe20000000a00 */
[----:B------:R-:W-:Y:S01]  /*17a50*/  LOP3.LUT R76, R76, R77, RZ, 0x3c, !PT ;  /* 0x0000004d4c4c7212 */ /* 0x000fe200078e3cff */
[--C-:B------:R-:W-:Y:S01]  /*17a60*/  IMAD.X R69, RZ, RZ, R7.reuse, P0 ;  /* 0x000000ffff457224 */ /* 0x100fe200000e0607 */
[----:B------:R-:W-:Y:S01]  /*17a70*/  LOP3.LUT R80, R80, R81, RZ, 0x3c, !PT ;  /* 0x0000005150507212 */ /* 0x000fe200078e3cff */
[----:B------:R-:W-:-:S02]  /*17a80*/  IMAD.X R73, RZ, RZ, R7, P2 ;  /* 0x000000ffff497224 */ /* 0x000fc400010e0607 */
[--C-:B------:R-:W-:Y:S02]  /*17a90*/  IMAD.X R77, RZ, RZ, R7.reuse, P3 ;  /* 0x000000ffff4d7224 */ /* 0x100fe400018e0607 */
[----:B------:R-:W-:Y:S01]  /*17aa0*/  IMAD.X R81, RZ, RZ, R7, P4 ;  /* 0x000000ffff517224 */ /* 0x000fe200020e0607 */
[----:B------:R-:W5:Y:S01]  /*17ab0*/  LD.E.128 R68, desc[UR52][R68.64] ;  /* 0x0000003444447980 */ /* 0x000f62000c101d00 */
[----:B------:R-:W-:Y:S02]  /*17ac0*/  IMAD R9, R9, UR4, RZ ;  /* 0x0000000409097c24 */ /* 0x000fe4000f8e02ff */
[----:B------:R-:W-:Y:S01]  /*17ad0*/  IMAD.MOV.U32 R13, RZ, RZ, R14 ;  /* 0x000000ffff0d7224 */ /* 0x000fe200078e000e */
[----:B-1----:R-:W-:Y:S01]  /*17ae0*/  @P1 SHF.R.U32.HI R13, RZ, R48, R3 ;  /* 0x00000030ff0d1219 */ /* 0x002fe20000011603 */
[----:B------:R-:W5:Y:S01]  /*17af0*/  LD.E.128 R4, desc[UR52][R4.64] ;  /* 0x0000003404047980 */ /* 0x000f62000c101d00 */
[----:B------:R-:W-:-:S03]  /*17b00*/  IMAD R15, R8, UR5, R9 ;  /* 0x00000005080f7c24 */ /* 0x000fc6000f8e0209 */
[----:B------:R-:W5:Y:S01]  /*17b10*/  LD.E.128 R72, desc[UR52][R72.64] ;  /* 0x0000003448487980 */ /* 0x000f62000c101d00 */
[----:B------:R-:W-:Y:S01]  /*17b20*/  IMAD.WIDE.U32 R8, R8, UR4, R10 ;  /* 0x0000000408087c25 */ /* 0x000fe2000f8e000a */
[--C-:B------:R-:W-:Y:S01]  /*17b30*/  SHF.R.S32.HI R3, RZ, 0x1f, R13.reuse ;  /* 0x0000001fff037819 */ /* 0x100fe2000001140d */
[----:B------:R-:W-:Y:S01]  /*17b40*/  ULDC.64 UR4, c[0x0][0xae0] ;  /* 0x0002b80000047ab9 */ /* 0x000fe20000000a00 */
        /* <DEDUP_REMOVED lines=9> */
[----:B------:R-:W-:Y:S02]  /*17be0*/  IMAD.IADD R9, R9, 0x1, R15 ;  /* 0x0000000109097824 */ /* 0x000fe400078e020f */
[----:B------:R-:W-:-:S02]  /*17bf0*/  IMAD R10, R3, UR4, RZ ;  /* 0x00000004030a7c24 */ /* 0x000fc4000f8e02ff */
        /* <DEDUP_REMOVED lines=20> */
.L_x_3263:
[----:B------:R-:W-:Y:S01]  /*17d40*/  IMAD.IADD R89, R20, 0x1, R228 ;  /* 0x0000000114597824 */ /* 0x000fe200078e02e4 */
        /* <DEDUP_REMOVED lines=30> */
.L_x_3039:
[----:B------:R-:W-:Y:S05]  /*17f30*/  BSYNC B1 ;  /* 0x0000000000017941 */ /* 0x000fea0003800000 */
.L_x_3038:
[----:B------:R-:W-:-:S03]  /*17f40*/  UMOV UR4, 0xffffffff ;  /* 0xffffffff00047882 */ /* 0x000fc60000000000 */
[----:B------:R-:W-:Y:S05]  /*17f50*/  BRA.DIV UR4, `(.L_x_3040) ;  /* 0x000000ce04387947 */ /* 0x000fea000b800000 */
[----:B------:R4:W0:Y:S04]  /*17f60*/  SHFL.IDX PT, R20, R21, 0x1, 0x181f ;  /* 0x00381f0015147f89 */ /* 0x00082800000e0000 */
[----:B--23--:R4:W2:Y:S02]  /*17f70*/  SHFL.IDX PT, R14, R3, 0x1, 0x181f ;  /* 0x00381f00030e7f89 */ /* 0x00c8a400000e0000 */
.L_x_3267:
        /* <DEDUP_REMOVED lines=31> */
.L_x_3042:
[----:B------:R-:W-:Y:S05]  /*18170*/  BSYNC B1 ;  /* 0x0000000000017941 */ /* 0x000fea0003800000 */
.L_x_3041:
[----:B------:R-:W-:-:S03]  /*18180*/  UMOV UR4, 0xffffffff ;  /* 0xffffffff00047882 */ /* 0x000fc60000000000 */
[----:B------:R-:W-:Y:S05]  /*18190*/  BRA.DIV UR4, `(.L_x_3043) ;  /* 0x000000ca04f07947 */ /* 0x000fea000b800000 */
[----:B0-----:R0:W0:Y:S04]  /*181a0*/  SHFL.IDX PT, R20, R21, 0x2, 0x181f ;  /* 0x00581f0015147f89 */ /* 0x00102800000e0000 */
[----:B--2---:R2:W0:Y:S02]  /*181b0*/  SHFL.IDX PT, R14, R3, 0x2, 0x181f ;  /* 0x00581f00030e7f89 */ /* 0x00442400000e0000 */
.L_x_3271:
        /* <DEDUP_REMOVED lines=31> */
.L_x_3045:
[----:B------:R-:W-:Y:S05]  /*183b0*/  BSYNC B1 ;  /* 0x0000000000017941 */ /* 0x000fea0003800000 */
.L_x_3044:
[----:B------:R-:W-:-:S03]  /*183c0*/  UMOV UR4, 0xffffffff ;  /* 0xffffffff00047882 */ /* 0x000fc60000000000 */
[----:B------:R-:W-:Y:S05]  /*183d0*/  BRA.DIV UR4, `(.L_x_3046) ;  /* 0x000000ca04a87947 */ /* 0x000fea000b800000 */
[----:B---3--:R3:W1:Y:S04]  /*183e0*/  SHFL.IDX PT, R10, R21, 0x3, 0x181f ;  /* 0x00781f00150a7f89 */ /* 0x00866800000e0000 */
[----:B0-----:R3:W0:Y:S02]  /*183f0*/  SHFL.IDX PT, R14, R3, 0x3, 0x181f ;  /* 0x00781f00030e7f89 */ /* 0x00162400000e0000 */
.L_x_3275:
[----:B--234-:R-:W-:-:S05]  /*18400*/  VIADD R3, R89, 0x60 ;  /* 0x0000006059037836 */ /* 0x01cfca0000000000 */
        /* <DEDUP_REMOVED lines=9> */
[----:B------:R-:W-:Y:S02]  /*184a0*/  ISETP.GE.AND P5, PT, R11, UR4, PT ;  /* 0x000000040b007c0c */ /* 0x000fe4000bfa6270 */
[----:B------:R-:W-:Y:S02]  /*184b0*/  SHF.R.S32.HI R20, RZ, 0x1f, R215 ;  /* 0x0000001fff147819 */ /* 0x000fe400000114d7 */
[----:B------:R-:W-:-:S02]  /*184c0*/  SHF.R.S32.HI R15, RZ, 0x1f, R15 ;  /* 0x0000001fff0f7819 */ /* 0x000fc4000001140f */
[----:B------:R-:W-:-:S03]  /*184d0*/  SHF.R.S32.HI R12, RZ, 0x1f, R12 ;  /* 0x0000001fff0c7819 */ /* 0x000fc6000001140c */
[-C--:B0-----:R-:W-:Y:S02]  /*184e0*/  @!P3 LEA R4, P0, R215, R14.reuse, 0x1 ;  /* 0x0000000ed704b211 */ /* 0x081fe400078008ff */
[-C--:B------:R-:W-:Y:S02]  /*184f0*/  @!P4 LEA R6, P1, R13, R14.reuse, 0x1 ;  /* 0x0000000e0d06c211 */ /* 0x080fe400078208ff */
[----:B------:R-:W-:Y:S02]  /*18500*/  @!P5 LEA R8, P2, R11, R14, 0x1 ;  /* 0x0000000e0b08d211 */ /* 0x000fe400078408ff */
[-C--:B-1----:R-:W-:Y:S02]  /*18510*/  @!P3 LEA.HI.X R5, R215, R10.reuse, R20, 0x1, P0 ;  /* 0x0000000ad705b211 */ /* 0x082fe400000f0c14 */
        /* <DEDUP_REMOVED lines=9> */
[----:B------:R-:W-:-:S04]  /*185b0*/  LEA R14, P0, R11, R14, 0x1 ;  /* 0x0000000e0b0e7211 */ /* 0x000fc800078008ff */
[----:B------:R-:W-:-:S04]  /*185c0*/  SHF.R.S32.HI R12, RZ, 0x1f, R12 ;  /* 0x0000001fff0c7819 */ /* 0x000fc8000001140c */
[----:B------:R-:W-:-:S05]  /*185d0*/  LEA.HI.X R15, R11, R10, R12, 0x1, P0 ;  /* 0x0000000a0b0f7211 */ /* 0x000fca00000f0c0c */
[----:B------:R1:W-:Y:S01]  /*185e0*/  ST.E.128 desc[UR52][R14.64], R84 ;  /* 0x000000540e007985 */ /* 0x0003e2000c101d34 */
[----:B------:R-:W-:Y:S05]  /*185f0*/  BRA `(.L_x_3047) ;  /* 0x00000030002c7947 */ /* 0x000fea0003800000 */
.L_x_3036:
[----:B------:R-:W1:Y:S01]  /*18600*/  @P1 LDC R7, c[0x0][0xbec] ;  /* 0x0002fb00ff071b82 */ /* 0x000e620000000800 */
[----:B------:R-:W-:Y:S01]  /*18610*/  ULDC.64 UR4, c[0x0][0xb08] ;  /* 0x0002c20000047ab9 */ /* 0x000fe20000000a00 */
[----:B0-----:R-:W-:Y:S02]  /*18620*/  IMAD.MOV.U32 R10, RZ, RZ, R48 ;  /* 0x000000ffff0a7224 */ /* 0x001fe400078e0030 */
[----:B------:R-:W-:-:S04]  /*18630*/  IMAD R3, R3, UR4, RZ ;  /* 0x0000000403037c24 */ /* 0x000fc8000f8e02ff */
[----:B------:R-:W0:Y:S01]  /*18640*/  @P1 LDC R6, c[0x0][0xbf0] ;  /* 0x0002fc00ff061b82 */ /* 0x000e220000000800 */
[----:B------:R-:W-:Y:S02]  /*18650*/  IMAD R3, R9, UR5, R3 ;  /* 0x0000000509037c24 */ /* 0x000fe4000f8e0203 */
[----:B-1----:R-:W-:-:S05]  /*18660*/  @P1 IMAD.HI.U32 R7, R48, R7, RZ ;  /* 0x0000000730071227 */ /* 0x002fca00078e00ff */
[----:B0-----:R-:W-:Y:S01]  /*18670*/  @P1 SHF.R.U32.HI R10, RZ, R6, R7 ;  /* 0x00000006ff0a1219 */ /* 0x001fe20000011607 */
[----:B------:R-:W-:Y:S01]  /*18680*/  IMAD.WIDE.U32 R6, R9, UR4, RZ ;  /* 0x0000000409067c25 */ /* 0x000fe2000f8e00ff */
[----:B------:R-:W-:-:S03]  /*18690*/  ULDC.64 UR4, c[0x0][0xb38] ;  /* 0x0002ce0000047ab9 */ /* 0x000fc60000000a00 */
[----:B------:R-:W-:Y:S01]  /*186a0*/  IMAD.IADD R7, R7, 0x1, R3 ;  /* 0x0000000107077824 */ /* 0x000fe200078e0203 */
[----:B------:R-:W-:Y:S01]  /*186b0*/  SHF.R.S32.HI R3, RZ, 0x1f, R8 ;  /* 0x0000001fff037819 */ /* 0x000fe20000011408 */
        /* <DEDUP_REMOVED lines=34> */
.L_x_3278:
[----:B------:R-:W-:Y:S01]  /*188e0*/  ISETP.GE.AND P0, PT, R25, R0, PT ;  /* 0x000000001900720c */ /* 0x000fe20003f06270 */
[----:B------:R-:W-:-:S12]  /*188f0*/  BSSY B1, `(.L_x_3049) ;  /* 0x00000e1000017945 */ /* 0x000fd80003800000 */
[----:B------:R-:W-:Y:S05]  /*18900*/  @P0 BRA `(.L_x_3050) ;  /* 0x0000000c007c0947 */ /* 0x000fea0003800000 */
[----:B------:R-:W-:Y:S01]  /*18910*/  ULDC UR4, c[0x0][0xac8] ;  /* 0x0002b20000047ab9 */ /* 0x000fe20000000800 */
[C---:B------:R-:W-:Y:S01]  /*18920*/  VIADD R12, R211.reuse, 0x8 ;  /* 0x00000008d30c7836 */ /* 0x040fe20000000000 */
[C---:B------:R-:W-:Y:S01]  /*18930*/  ISETP.GE.AND P0, PT, R211.reuse, UR4, PT ;  /* 0x00000004d3007c0c */ /* 0x040fe2000bf06270 */
[C---:B------:R-:W-:Y:S02]  /*18940*/  VIADD R13, R211.reuse, 0x8 ;  /* 0x00000008d30d7836 */ /* 0x040fe40000000000 */
[C---:B------:R-:W-:Y:S02]  /*18950*/  VIADD R9, R211.reuse, 0x10 ;  /* 0x00000010d3097836 */ /* 0x040fe40000000000 */
[C---:B------:R-:W-:Y:S01]  /*18960*/  VIADD R8, R211.reuse, 0x18 ;  /* 0x00000018d3087836 */ /* 0x040fe20000000000 */
[----:B------:R-:W-:Y:S01]  /*18970*/  SHF.R.S32.HI R13, RZ, 0x1f, R13 ;  /* 0x0000001fff0d7819 */ /* 0x000fe2000001140d */
[C---:B------:R-:W-:Y:S02]  /*18980*/  VIADD R15, R211.reuse, 0x50 ;  /* 0x00000050d30f7836 */ /* 0x040fe40000000000 */
[----:B------:R-:W-:-:S02]  /*18990*/  VIADD R25, R211, 0x60 ;  /* 0x00000060d3197836 */ /* 0x000fc40000000000 */
[----:B------:R-:W-:Y:S01]  /*189a0*/  VIADD R14, R211, 0x58 ;  /* 0x00000058d30e7836 */ /* 0x000fe20000000000 */
[----:B------:R-:W-:Y:S01]  /*189b0*/  ISETP.GE.AND P3, PT, R15, UR4, PT ;  /* 0x000000040f007c0c */ /* 0x000fe2000bf66270 */
[----:B--2---:R-:W-:Y:S02]  /*189c0*/  @!P0 IMAD.MOV.U32 R6, RZ, RZ, R11 ;  /* 0x000000ffff068224 */ /* 0x004fe400078e000b */
[----:B-1----:R-:W-:Y:S01]  /*189d0*/  @!P0 IMAD.MOV.U32 R7, RZ, RZ, R48 ;  /* 0x000000ffff078224 */ /* 0x002fe200078e0030 */
[----:B------:R-:W-:Y:S01]  /*189e0*/  SHF.R.S32.HI R14, RZ, 0x1f, R14 ;  /* 0x0000001fff0e7819 */ /* 0x000fe2000001140e */
[----:B------:R-:W-:-:S05]  /*189f0*/  @!P0 IMAD.WIDE R6, R211, 0x4, R6 ;  /* 0x00000004d3068825 */ /* 0x000fca00078e0206 */
[----:B------:R1:W-:Y:S01]  /*18a00*/  @!P0 ST.E.64 desc[UR52][R6.64], R152 ;  /* 0x0000009806008985 */ /* 0x0003e2000c101b34 */
[----:B------:R-:W-:-:S13]  /*18a10*/  ISETP.GE.AND P0, PT, R12, UR4, PT ;  /* 0x000000040c007c0c */ /* 0x000fda000bf06270 */
[----:B-1----:R-:W-:-:S04]  /*18a20*/  @!P0 LEA R6, P1, R12, R11, 0x2 ;  /* 0x0000000b0c068211 */ /* 0x002fc800078210ff */
[----:B------:R-:W-:Y:S01]  /*18a30*/  @!P0 LEA.HI.X R7, R12, R48, R13, 0x2, P1 ;  /* 0x000000300c078211 */ /* 0x000fe200008f140d */
[C---:B------:R-:W-:Y:S01]  /*18a40*/  VIADD R13, R211.reuse, 0x10 ;  /* 0x00000010d30d7836 */ /* 0x040fe20000000000 */
[----:B------:R-:W-:Y:S01]  /*18a50*/  ISETP.GE.AND P1, PT, R8, UR4, PT ;  /* 0x0000000408007c0c */ /* 0x000fe2000bf26270 */
[----:B------:R-:W-:Y:S02]  /*18a60*/  VIADD R12, R211, 0x20 ;  /* 0x00000020d30c7836 */ /* 0x000fe40000000000 */
[----:B------:R1:W-:Y:S01]  /*18a70*/  @!P0 ST.E.64 desc[UR52][R6.64], R28 ;  /* 0x0000001c06008985 */ /* 0x0003e2000c101b34 */
[----:B------:R-:W-:Y:S02]  /*18a80*/  ISETP.GE.AND P0, PT, R9, UR4, PT ;  /* 0x0000000409007c0c */ /* 0x000fe4000bf06270 */
[----:B------:R-:W-:-:S11]  /*18a90*/  SHF.R.S32.HI R13, RZ, 0x1f, R13 ;  /* 0x0000001fff0d7819 */ /* 0x000fd6000001140d */
[----:B-1----:R-:W-:Y:S01]  /*18aa0*/  @!P0 LEA R6, P2, R9, R11, 0x2 ;  /* 0x0000000b09068211 */ /* 0x002fe200078410ff */
[----:B------:R-:W-:-:S03]  /*18ab0*/  VIADD R28, R211, 0x50 ;  /* 0x00000050d31c7836 */ /* 0x000fc60000000000 */
[----:B------:R-:W-:Y:S01]  /*18ac0*/  @!P0 LEA.HI.X R7, R9, R48, R13, 0x2, P2 ;  /* 0x0000003009078211 */ /* 0x000fe200010f140d */
[C---:B------:R-:W-:Y:S01]  /*18ad0*/  VIADD R13, R211.reuse, 0x18 ;  /* 0x00000018d30d7836 */ /* 0x040fe20000000000 */
[----:B------:R-:W-:Y:S01]  /*18ae0*/  SHF.R.S32.HI R28, RZ, 0x1f, R28 ;  /* 0x0000001fff1c7819 */ /* 0x000fe2000001141c */
[----:B------:R-:W-:Y:S02]  /*18af0*/  VIADD R9, R211, 0x28 ;  /* 0x00000028d3097836 */ /* 0x000fe40000000000 */
[----:B------:R1:W-:Y:S01]  /*18b00*/  @!P0 ST.E.64 desc[UR52][R6.64], R32 ;  /* 0x0000002006008985 */ /* 0x0003e2000c101b34 */
[----:B------:R-:W-:Y:S02]  /*18b10*/  ISETP.GE.AND P0, PT, R12, UR4, PT ;  /* 0x000000040c007c0c */ /* 0x000fe4000bf06270 */
[----:B------:R-:W-:Y:S02]  /*18b20*/  SHF.R.S32.HI R13, RZ, 0x1f, R13 ;  /* 0x0000001fff0d7819 */ /* 0x000fe4000001140d */
[----:B-1----:R-:W-:-:S04]  /*18b30*/  @!P1 LEA R6, P2, R8, R11, 0x2 ;  /* 0x0000000b08069211 */ /* 0x002fc800078410ff */
[----:B------:R-:W-:Y:S01]  /*18b40*/  @!P1 LEA.HI.X R7, R8, R48, R13, 0x2, P2 ;  /* 0x0000003008079211 */ /* 0x000fe200010f140d */
[C---:B------:R-:W-:Y:S02]  /*18b50*/  VIADD R13, R211.reuse, 0x20 ;  /* 0x00000020d30d7836 */ /* 0x040fe40000000000 */
        /* <DEDUP_REMOVED lines=25> */
[----:B-1----:R-:W-:Y:S01]  /*18cf0*/  @!P1 LEA R6, P2, R12, R11, 0x2 ;  /* 0x0000000b0c069211 */ /* 0x002fe200078410ff */
[----:B------:R-:W-:-:S02]  /*18d00*/  VIADD R20, R211, 0x70 ;  /* 0x00000070d3147836 */ /* 0x000fc40000000000 */
[C---:B------:R-:W-:Y:S01]  /*18d10*/  VIADD R21, R211.reuse, 0x90 ;  /* 0x00000090d3157836 */ /* 0x040fe20000000000 */
[----:B------:R-:W-:Y:S01]  /*18d20*/  @!P1 LEA.HI.X R7, R12, R48, R13, 0x2, P2 ;  /* 0x000000300c079211 */ /* 0x000fe200010f140d */
[C---:B------:R-:W-:Y:S01]  /*18d30*/  VIADD R12, R211.reuse, 0x40 ;  /* 0x00000040d30c7836 */ /* 0x040fe20000000000 */
[----:B------:R-:W-:Y:S01]  /*18d40*/  SHF.R.S32.HI R20, RZ, 0x1f, R20 ;  /* 0x0000001fff147819 */ /* 0x000fe20000011414 */
[----:B------:R-:W-:Y:S01]  /*18d50*/  VIADD R13, R211, 0x68 ;  /* 0x00000068d30d7836 */ /* 0x000fe20000000000 */
[----:B------:R-:W-:Y:S01]  /*18d60*/  SHF.R.S32.HI R21, RZ, 0x1f, R21 ;  /* 0x0000001fff157819 */ /* 0x000fe20000011415 */
        /* <DEDUP_REMOVED lines=11> */
[----:B------:R-:W-:Y:S02]  /*18e20*/  @!P1 LEA.HI.X R7, R8, R48, R9, 0x2, P0 ;  /* 0x0000003008079211 */ /* 0x000fe400000f1409 */
[----:B------:R-:W-:-:S03]  /*18e30*/  ISETP.GE.AND P0, PT, R25, UR4, PT ;  /* 0x0000000419007c0c */ /* 0x000fc6000bf06270 */
[C---:B------:R-:W-:Y:S01]  /*18e40*/  @!P2 LEA R8, P5, R12.reuse, R11, 0x2 ;  /* 0x0000000b0c08a211 */ /* 0x040fe200078a10ff */
[----:B------:R1:W-:Y:S01]  /*18e50*/  @!P1 ST.E.64 desc[UR52][R6.64], R60 ;  /* 0x0000003c06009985 */ /* 0x0003e2000c101b34 */
[----:B------:R-:W-:Y:S02]  /*18e60*/  ISETP.GE.AND P1, PT, R13, UR4, PT ;  /* 0x000000040d007c0c */ /* 0x000fe4000bf26270 */
[----:B------:R-:W-:Y:S01]  /*18e70*/  @!P2 LEA.HI.X R9, R12, R48, R14, 0x2, P5 ;  /* 0x000000300c09a211 */ /* 0x000fe200028f140e */
[C---:B------:R-:W-:Y:S02]  /*18e80*/  VIADD R12, R211.reuse, 0x78 ;  /* 0x00000078d30c7836 */ /* 0x040fe40000000000 */
[----:B------:R-:W-:-:S05]  /*18e90*/  VIADD R14, R211, 0x68 ;  /* 0x00000068d30e7836 */ /* 0x000fca0000000000 */
[----:B------:R-:W-:Y:S02]  /*18ea0*/  SHF.R.S32.HI R14, RZ, 0x1f, R14 ;  /* 0x0000001fff0e7819 */ /* 0x000fe4000001140e */
[----:B-1----:R-:W-:-:S04]  /*18eb0*/  @!P3 LEA R6, P4, R15, R11, 0x2 ;  /* 0x0000000b0f06b211 */ /* 0x002fc800078810ff */
[----:B------:R-:W-:Y:S01]  /*18ec0*/  @!P3 LEA.HI.X R7, R15, R48, R28, 0x2, P4 ;  /* 0x000000300f07b211 */ /* 0x000fe200020f141c */
[C---:B------:R-:W-:Y:S02]  /*18ed0*/  VIADD R15, R211.reuse, 0x70 ;  /* 0x00000070d30f7836 */ /* 0x040fe40000000000 */
[----:B------:R-:W-:Y:S02]  /*18ee0*/  VIADD R28, R211, 0x60 ;  /* 0x00000060d31c7836 */ /* 0x000fe40000000000 */
[----:B------:R1:W-:Y:S01]  /*18ef0*/  @!P3 ST.E.64 desc[UR52][R6.64], R64 ;  /* 0x000000400600b985 */ /* 0x0003e2000c101b34 */
[----:B------:R-:W-:Y:S02]  /*18f00*/  ISETP.GE.AND P3, PT, R15, UR4, PT ;  /* 0x000000040f007c0c */ /* 0x000fe4000bf66270 */
[----:B------:R-:W-:Y:S01]  /*18f10*/  SHF.R.S32.HI R28, RZ, 0x1f, R28 ;  /* 0x0000001fff1c7819 */ /* 0x000fe2000001141c */
[----:B------:R2:W-:Y:S01]  /*18f20*/  @!P2 ST.E.64 desc[UR52][R8.64], R68 ;  /* 0x000000440800a985 */ /* 0x0005e2000c101b34 */
[----:B------:R-:W-:-:S02]  /*18f30*/  ISETP.GE.AND P2, PT, R12, UR4, PT ;  /* 0x000000040c007c0c */ /* 0x000fc4000bf46270 */
[-C--:B-1----:R-:W-:Y:S02]  /*18f40*/  @!P0 LEA R6, P4, R25, R11.reuse, 0x2 ;  /* 0x0000000b19068211 */ /* 0x082fe400078810ff */
[----:B--2---:R-:W-:Y:S02]  /*18f50*/  @!P1 LEA R8, P5, R13, R11, 0x2 ;  /* 0x0000000b0d089211 */ /* 0x004fe400078a10ff */
[-C--:B------:R-:W-:Y:S01]  /*18f60*/  @!P0 LEA.HI.X R7, R25, R48.reuse, R28, 0x2, P4 ;  /* 0x0000003019078211 */ /* 0x080fe200020f141c */
[----:B------:R-:W-:Y:S01]  /*18f70*/  VIADD R25, R211, 0x80 ;  /* 0x00000080d3197836 */ /* 0x000fe20000000000 */
[----:B------:R-:W-:Y:S01]  /*18f80*/  @!P1 LEA.HI.X R9, R13, R48, R14, 0x2, P5 ;  /* 0x000000300d099211 */ /* 0x000fe200028f140e */
[C---:B------:R-:W-:Y:S01]  /*18f90*/  VIADD R14, R211.reuse, 0x78 ;  /* 0x00000078d30e7836 */ /* 0x040fe20000000000 */
[----:B------:R-:W-:Y:S01]  /*18fa0*/  IADD3 R13, R211, 0x88, RZ ;  /* 0x00000088d30d7810 */ /* 0x000fe20007ffe0ff */
[----:B------:R1:W-:Y:S01]  /*18fb0*/  @!P0 ST.E.64 desc[UR52][R6.64], R72 ;  /* 0x0000004806008985 */ /* 0x0003e2000c101b34 */
[----:B------:R-:W-:Y:S01]  /*18fc0*/  ISETP.GE.AND P0, PT, R25, UR4, PT ;  /* 0x0000000419007c0c */ /* 0x000fe2000bf06270 */
[----:B------:R-:W-:Y:S01]  /*18fd0*/  VIADD R28, R211, 0xd8 ;  /* 0x000000d8d31c7836 */ /* 0x000fe20000000000 */
[----:B------:R-:W-:Y:S01]  /*18fe0*/  SHF.R.S32.HI R14, RZ, 0x1f, R14 ;  /* 0x0000001fff0e7819 */ /* 0x000fe2000001140e */
[----:B------:R2:W-:Y:S01]  /*18ff0*/  @!P1 ST.E.64 desc[UR52][R8.64], R76 ;  /* 0x0000004c08009985 */ /* 0x0005e2000c101b34 */
[----:B------:R-:W-:-:S02]  /*19000*/  ISETP.GE.AND P1, PT, R13, UR4, PT ;  /* 0x000000040d007c0c */ /* 0x000fc4000bf26270 */
[----:B------:R-:W-:Y:S02]  /*19010*/  SHF.R.S32.HI R28, RZ, 0x1f, R28 ;  /* 0x0000001fff1c7819 */ /* 0x000fe4000001141c */
[CC--:B-1----:R-:W-:Y:S02]  /*19020*/  @!P3 LEA R6, P4, R15.reuse, R11.reuse, 0x2 ;  /* 0x0000000b0f06b211 */ /* 0x0c2fe400078810ff */
[C---:B--2---:R-:W-:Y:S02]  /*19030*/  @!P2 LEA R8, P5, R12.reuse, R11, 0x2 ;  /* 0x0000000b0c08a211 */ /* 0x044fe400078a10ff */
[-C--:B------:R-:W-:Y:S01]  /*19040*/  @!P3 LEA.HI.X R7, R15, R48.reuse, R20, 0x2, P4 ;  /* 0x000000300f07b211 */ /* 0x080fe200020f1414 */
[C---:B------:R-:W-:Y:S01]  /*19050*/  VIADD R15, R211.reuse, 0x90 ;  /* 0x00000090d30f7836 */ /* 0x040fe20000000000 */
[----:B------:R-:W-:Y:S01]  /*19060*/  @!P2 LEA.HI.X R9, R12, R48, R14, 0x2, P5 ;  /* 0x000000300c09a211 */ /* 0x000fe200028f140e */
[C---:B------:R-:W-:Y:S02]  /*19070*/  VIADD R12, R211.reuse, 0x98 ;  /* 0x00000098d30c7836 */ /* 0x040fe40000000000 */
[C---:B------:R-:W-:Y:S01]  /*19080*/  VIADD R20, R211.reuse, 0x80 ;  /* 0x00000080d3147836 */ /* 0x040fe20000000000 */
[----:B------:R1:W-:Y:S01]  /*19090*/  @!P3 ST.E.64 desc[UR52][R6.64], R80 ;  /* 0x000000500600b985 */ /* 0x0003e2000c101b34 */
[----:B------:R-:W-:Y:S01]  /*190a0*/  VIADD R14, R211, 0x88 ;  /* 0x00000088d30e7836 */ /* 0x000fe20000000000 */
[----:B------:R-:W-:-:S02]  /*190b0*/  ISETP.GE.AND P3, PT, R15, UR4, PT ;  /* 0x000000040f007c0c */ /* 0x000fc4000bf66270 */
[----:B------:R2:W-:Y:S01]  /*190c0*/  @!P2 ST.E.64 desc[UR52][R8.64], R84 ;  /* 0x000000540800a985 */ /* 0x0005e2000c101b34 */
[----:B------:R-:W-:Y:S02]  /*190d0*/  ISETP.GE.AND P2, PT, R12, UR4, PT ;  /* 0x000000040c007c0c */ /* 0x000fe4000bf46270 */
[----:B------:R-:W-:Y:S02]  /*190e0*/  SHF.R.S32.HI R20, RZ, 0x1f, R20 ;  /* 0x0000001fff147819 */ /* 0x000fe40000011414 */
[----:B------:R-:W-:Y:S02]  /*190f0*/  SHF.R.S32.HI R14, RZ, 0x1f, R14 ;  /* 0x0000001fff0e7819 */ /* 0x000fe4000001140e */
[-C--:B-1----:R-:W-:Y:S02]  /*19100*/  @!P0 LEA R6, P4, R25, R11.reuse, 0x2 ;  /* 0x0000000b19068211 */ /* 0x082fe400078810ff */
[----:B--2---:R-:W-:Y:S02]  /*19110*/  @!P1 LEA R8, P5, R13, R11, 0x2 ;  /* 0x0000000b0d089211 */ /* 0x004fe400078a10ff */
[-C--:B------:R-:W-:Y:S01]  /*19120*/  @!P0 LEA.HI.X R7, R25, R48.reuse, R20, 0x2, P4 ;  /* 0x0000003019078211 */ /* 0x080fe200020f1414 */
[----:B------:R-:W-:Y:S01]  /*19130*/  VIADD R20, R211, 0xa0 ;  /* 0x000000a0d3147836 */ /* 0x000fe20000000000 */
[----:B------:R-:W-:Y:S01]  /*19140*/  @!P1 LEA.HI.X R9, R13, R48, R14, 0x2, P5 ;  /* 0x000000300d099211 */ /* 0x000fe200028f140e */
[----:B------:R-:W-:-:S02]  /*19150*/  VIADD R14, R211, 0xa8 ;  /* 0x000000a8d30e7836 */ /* 0x000fc40000000000 */
[C---:B------:R-:W-:Y:S01]  /*19160*/  VIADD R13, R211.reuse, 0x98 ;  /* 0x00000098d30d7836 */ /* 0x040fe20000000000 */
[----:B------:R1:W-:Y:S01]  /*19170*/  @!P0 ST.E.64 desc[UR52][R6.64], R88 ;  /* 0x0000005806008985 */ /* 0x0003e2000c101b34 */
[----:B------:R-:W-:Y:S01]  /*19180*/  ISETP.GE.AND P0, PT, R20, UR4, PT ;  /* 0x0000000414007c0c */ /* 0x000fe2000bf06270 */
[----:B------:R-:W-:Y:S02]  /*19190*/  VIADD R25, R211, 0xa0 ;  /* 0x000000a0d3197836 */ /* 0x000fe40000000000 */
[----:B------:R2:W-:Y:S01]  /*191a0*/  @!P1 ST.E.64 desc[UR52][R8.64], R92 ;  /* 0x0000005c08009985 */ /* 0x0005e2000c101b34 */
[----:B------:R-:W-:Y:S02]  /*191b0*/  ISETP.GE.AND P1, PT, R14, UR4, PT ;  /* 0x000000040e007c0c */ /* 0x000fe4000bf26270 */
[----:B------:R-:W-:Y:S02]  /*191c0*/  SHF.R.S32.HI R13, RZ, 0x1f, R13 ;  /* 0x0000001fff0d7819 */ /* 0x000fe4000001140d */
[----:B------:R-:W-:-:S02]  /*191d0*/  SHF.R.S32.HI R25, RZ, 0x1f, R25 ;  /* 0x0000001fff197819 */ /* 0x000fc40000011419 */
[CC--:B-1----:R-:W-:Y:S02]  /*191e0*/  @!P3 LEA R6, P4, R15.reuse, R11.reuse, 0x2 ;  /* 0x0000000b0f06b211 */ /* 0x0c2fe400078810ff */
[C---:B--2---:R-:W-:Y:S02]  /*191f0*/  @!P2 LEA R8, P5, R12.reuse, R11, 0x2 ;  /* 0x0000000b0c08a211 */ /* 0x044fe400078a10ff */
[-C--:B------:R-:W-:Y:S01]  /*19200*/  @!P3 LEA.HI.X R7, R15, R48.reuse, R21, 0x2, P4 ;  /* 0x000000300f07b211 */ /* 0x080fe200020f1415 */
[C---:B------:R-:W-:Y:S01]  /*19210*/  VIADD R21, R211.reuse, 0xb0 ;  /* 0x000000b0d3157836 */ /* 0x040fe20000000000 */
[----:B------:R-:W-:Y:S01]  /*19220*/  @!P2 LEA.HI.X R9, R12, R48, R13, 0x2, P5 ;  /* 0x000000300c09a211 */ /* 0x000fe200028f140d */
[C---:B------:R-:W-:Y:S02]  /*19230*/  VIADD R13, R211.reuse, 0xb8 ;  /* 0x000000b8d30d7836 */ /* 0x040fe40000000000 */
[----:B------:R1:W-:Y:S01]  /*19240*/  @!P3 ST.E.64 desc[UR52][R6.64], R96 ;  /* 0x000000600600b985 */ /* 0x0003e2000c101b34 */
[----:B------:R-:W-:Y:S01]  /*19250*/  VIADD R15, R211, 0xa8 ;  /* 0x000000a8d30f7836 */ /* 0x000fe20000000000 */
[----:B------:R-:W-:Y:S01]  /*19260*/  ISETP.GE.AND P3, PT, R21, UR4, PT ;  /* 0x0000000415007c0c */ /* 0x000fe2000bf66270 */
[----:B------:R-:W-:Y:S01]  /*19270*/  VIADD R12, R211, 0xc0 ;  /* 0x000000c0d30c7836 */ /* 0x000fe20000000000 */
[----:B------:R-:W-:Y:S01]  /*19280*/  ISETP.GE.AND P4, PT, R13, UR4, PT ;  /* 0x000000040d007c0c */ /* 0x000fe2000bf86270 */
[----:B------:R2:W-:Y:S01]  /*19290*/  @!P2 ST.E.64 desc[UR52][R8.64], R100 ;  /* 0x000000640800a985 */ /* 0x0005e2000c101b34 */
[----:B------:R-:W-:-:S02]  /*192a0*/  SHF.R.S32.HI R15, RZ, 0x1f, R15 ;  /* 0x0000001fff0f7819 */ /* 0x000fc4000001140f */
[----:B-1----:R-:W-:-:S04]  /*192b0*/  @!P0 LEA R6, P5, R20, R11, 0x2 ;  /* 0x0000000b14068211 */ /* 0x002fc800078a10ff */
[-C--:B------:R-:W-:Y:S01]  /*192c0*/  @!P0 LEA.HI.X R7, R20, R48.reuse, R25, 0x2, P5 ;  /* 0x0000003014078211 */ /* 0x080fe200028f1419 */
[C---:B------:R-:W-:Y:S01]  /*192d0*/  VIADD R25, R211.reuse, 0xb0 ;  /* 0x000000b0d3197836 */ /* 0x040fe20000000000 */
[C---:B--2---:R-:W-:Y:S01]  /*192e0*/  @!P1 LEA R8, P2, R14.reuse, R11, 0x2 ;  /* 0x0000000b0e089211 */ /* 0x044fe200078410ff */
[C---:B------:R-:W-:Y:S02]  /*192f0*/  VIADD R20, R211.reuse, 0xd0 ;  /* 0x000000d0d3147836 */ /* 0x040fe40000000000 */
[----:B------:R1:W-:Y:S01]  /*19300*/  @!P0 ST.E.64 desc[UR52][R6.64], R104 ;  /* 0x0000006806008985 */ /* 0x0003e2000c101b34 */
[----:B------:R-:W-:Y:S01]  /*19310*/  @!P1 LEA.HI.X R9, R14, R48, R15, 0x2, P2 ;  /* 0x000000300e099211 */ /* 0x000fe200010f140f */
[C---:B------:R-:W-:Y:S01]  /*19320*/  VIADD R15, R211.reuse, 0xb8 ;  /* 0x000000b8d30f7836 */ /* 0x040fe20000000000 */
[----:B------:R-:W-:Y:S01]  /*19330*/  ISETP.GE.AND P2, PT, R12, UR4, PT ;  /* 0x000000040c007c0c */ /* 0x000fe2000bf46270 */
[----:B------:R-:W-:Y:S01]  /*19340*/  VIADD R14, R211, 0xc8 ;  /* 0x000000c8d30e7836 */ /* 0x000fe20000000000 */
[----:B------:R-:W-:Y:S01]  /*19350*/  SHF.R.S32.HI R25, RZ, 0x1f, R25 ;  /* 0x0000001fff197819 */ /* 0x000fe20000011419 */
[----:B------:R2:W-:Y:S01]  /*19360*/  @!P1 ST.E.64 desc[UR52][R8.64], R108 ;  /* 0x0000006c08009985 */ /* 0x0005e2000c101b34 */
[----:B------:R-:W-:-:S02]  /*19370*/  SHF.R.S32.HI R15, RZ, 0x1f, R15 ;  /* 0x0000001fff0f7819 */ /* 0x000fc4000001140f */
[----:B------:R-:W-:Y:S02]  /*19380*/  ISETP.GE.AND P1, PT, R14, UR4, PT ;  /* 0x000000040e007c0c */ /* 0x000fe4000bf26270 */
[----:B-1----:R-:W-:-:S04]  /*19390*/  @!P3 LEA R6, P0, R21, R11, 0x2 ;  /* 0x0000000b1506b211 */ /* 0x002fc800078010ff */
[-C--:B------:R-:W-:Y:S01]  /*193a0*/  @!P3 LEA.HI.X R7, R21, R48.reuse, R25, 0x2, P0 ;  /* 0x000000301507b211 */ /* 0x080fe200000f1419 */
[----:B------:R-:W-:Y:S01]  /*193b0*/  VIADD R21, R211, 0xd8 ;  /* 0x000000d8d3157836 */ /* 0x000fe20000000000 */
[----:B--2---:R-:W-:Y:S01]  /*193c0*/  @!P4 LEA R8, P5, R13, R11, 0x2 ;  /* 0x0000000b0d08c211 */ /* 0x004fe200078a10ff */
[----:B------:R-:W-:Y:S01]  /*193d0*/  VIADD R25, R211, 0xc8 ;  /* 0x000000c8d3197836 */ /* 0x000fe20000000000 */
[----:B------:R-:W-:Y:S01]  /*193e0*/  ISETP.GE.AND P0, PT, R20, UR4, PT ;  /* 0x0000000414007c0c */ /* 0x000fe2000bf06270 */
[----:B------:R1:W-:Y:S01]  /*193f0*/  @!P3 ST.E.64 desc[UR52][R6.64], R112 ;  /* 0x000000700600b985 */ /* 0x0003e2000c101b34 */
[----:B------:R-:W-:Y:S01]  /*19400*/  @!P4 LEA.HI.X R9, R13, R48, R15, 0x2, P5 ;  /* 0x000000300d09c211 */ /* 0x000fe200028f140f */
[C---:B------:R-:W-:Y:S01]  /*19410*/  VIADD R13, R211.reuse, 0xc0 ;  /* 0x000000c0d30d7836 */ /* 0x040fe20000000000 */
[----:B------:R-:W-:Y:S01]  /*19420*/  SHF.R.S32.HI R25, RZ, 0x1f, R25 ;  /* 0x0000001fff197819 */ /* 0x000fe20000011419 */
[----:B------:R-:W-:Y:S02]  /*19430*/  VIADD R15, R211, 0xe0 ;  /* 0x000000e0d30f7836 */ /* 0x000fe40000000000 */
[----:B------:R2:W-:Y:S01]  /*19440*/  @!P4 ST.E.64 desc[UR52][R8.64], R116 ;  /* 0x000000740800c985 */ /* 0x0005e2000c101b34 */
[----:B------:R-:W-:-:S02]  /*19450*/  ISETP.GE.AND P4, PT, R21, UR4, PT ;  /* 0x0000000415007c0c */ /* 0x000fc4000bf86270 */
[----:B------:R-:W-:Y:S02]  /*19460*/  SHF.R.S32.HI R13, RZ, 0x1f, R13 ;  /* 0x0000001fff0d7819 */ /* 0x000fe4000001140d */
[----:B-1----:R-:W-:-:S04]  /*19470*/  @!P2 LEA R6, P3, R12, R11, 0x2 ;  /* 0x0000000b0c06a211 */ /* 0x002fc800078610ff */
[-C--:B------:R-:W-:Y:S02]  /*19480*/  @!P2 LEA.HI.X R7, R12, R48.reuse, R13, 0x2, P3 ;  /* 0x000000300c07a211 */ /* 0x080fe400018f140d */
[-C--:B--2---:R-:W-:Y:S02]  /*19490*/  @!P1 LEA R8, P5, R14, R11.reuse, 0x2 ;  /* 0x0000000b0e089211 */ /* 0x084fe400078a10ff */
[----:B------:R-:W-:Y:S01]  /*194a0*/  @!P0 LEA R12, P3, R20, R11, 0x2 ;  /* 0x0000000b140c8211 */ /* 0x000fe200078610ff */
[----:B------:R1:W-:Y:S01]  /*194b0*/  @!P2 ST.E.64 desc[UR52][R6.64], R120 ;  /* 0x000000780600a985 */ /* 0x0003e2000c101b34 */
[----:B------:R-:W-:Y:S01]  /*194c0*/  @!P1 LEA.HI.X R9, R14, R48, R25, 0x2, P5 ;  /* 0x000000300e099211 */ /* 0x000fe200028f1419 */
[----:B------:R-:W-:Y:S01]  /*194d0*/  VIADD R25, R211, 0xd0 ;  /* 0x000000d0d3197836 */ /* 0x000fe20000000000 */
[----:B------:R-:W-:Y:S01]  /*194e0*/  ISETP.GE.AND P2, PT, R15, UR4, PT ;  /* 0x000000040f007c0c */ /* 0x000fe2000bf46270 */
[----:B------:R-:W-:Y:S02]  /*194f0*/  VIADD R14, R211, 0xe8 ;  /* 0x000000e8d30e7836 */ /* 0x000fe40000000000 */
[----:B------:R2:W-:Y:S01]  /*19500*/  @!P1 ST.E.64 desc[UR52][R8.64], R124 ;  /* 0x0000007c08009985 */ /* 0x0005e2000c101b34 */
[----:B------:R-:W-:-:S04]  /*19510*/  SHF.R.S32.HI R25, RZ, 0x1f, R25 ;  /* 0x0000001fff197819 */ /* 0x000fc80000011419 */
[-C--:B------:R-:W-:Y:S01]  /*19520*/  @!P0 LEA.HI.X R13, R20, R48.reuse, R25, 0x2, P3 ;  /* 0x00000030140d8211 */ /* 0x080fe200018f1419 */
[C---:B------:R-:W-:Y:S01]  /*19530*/  VIADD R25, R211.reuse, 0xf0 ;  /* 0x000000f0d3197836 */ /* 0x040fe20000000000 */
[----:B------:R-:W-:Y:S01]  /*19540*/  ISETP.GE.AND P3, PT, R14, UR4, PT ;  /* 0x000000040e007c0c */ /* 0x000fe2000bf66270 */
[----:B------:R-:W-:Y:S01]  /*19550*/  VIADD R20, R211, 0xf8 ;  /* 0x000000f8d3147836 */ /* 0x000fe20000000000 */
[-C--:B-1----:R-:W-:Y:S01]  /*19560*/  @!P4 LEA R6, P5, R21, R11.reuse, 0x2 ;  /* 0x0000000b1506c211 */ /* 0x082fe200078a10ff */
[----:B------:R1:W-:Y:S01]  /*19570*/  @!P0 ST.E.64 desc[UR52][R12.64], R128 ;  /* 0x000000800c008985 */ /* 0x0003e2000c101b34 */
[----:B------:R-:W-:Y:S02]  /*19580*/  ISETP.GE.AND P1, PT, R25, UR4, PT ;  /* 0x0000000419007c0c */ /* 0x000fe4000bf26270 */
[----:B------:R-:W-:Y:S01]  /*19590*/  @!P4 LEA.HI.X R7, R21, R48, R28, 0x2, P5 ;  /* 0x000000301507c211 */ /* 0x000fe200028f141c */
[----:B------:R-:W-:Y:S01]  /*195a0*/  VIADD R21, R211, 0xe0 ;  /* 0x000000e0d3157836 */ /* 0x000fe20000000000 */
[----:B--2---:R-:W-:Y:S01]  /*195b0*/  @!P2 LEA R8, P5, R15, R11, 0x2 ;  /* 0x0000000b0f08a211 */ /* 0x004fe200078a10ff */
[----:B------:R-:W-:Y:S01]  /*195c0*/  VIADD R28, R211, 0xf0 ;  /* 0x000000f0d31c7836 */ /* 0x000fe20000000000 */
[----:B------:R-:W-:Y:S01]  /*195d0*/  ISETP.GE.AND P0, PT, R20, UR4, PT ;  /* 0x0000000414007c0c */ /* 0x000fe2000bf06270 */
[----:B------:R2:W-:Y:S01]  /*195e0*/  @!P4 ST.E.64 desc[UR52][R6.64], R132 ;  /* 0x000000840600c985 */ /* 0x0005e2000c101b34 */
[----:B------:R-:W-:-:S02]  /*195f0*/  SHF.R.S32.HI R21, RZ, 0x1f, R21 ;  /* 0x0000001fff157819 */ /* 0x000fc40000011415 */
[----:B------:R-:W-:Y:S02]  /*19600*/  SHF.R.S32.HI R28, RZ, 0x1f, R28 ;  /* 0x0000001fff1c7819 */ /* 0x000fe4000001141c */
[----:B------:R-:W-:Y:S01]  /*19610*/  @!P2 LEA.HI.X R9, R15, R48, R21, 0x2, P5 ;  /* 0x000000300f09a211 */ /* 0x000fe200028f1415 */
[C---:B------:R-:W-:Y:S01]  /*19620*/  VIADD R15, R211.reuse, 0xe8 ;  /* 0x000000e8d30f7836 */ /* 0x040fe20000000000 */
[----:B-1----:R-:W-:Y:S01]  /*19630*/  @!P3 LEA R12, P4, R14, R11, 0x2 ;  /* 0x0000000b0e0cb211 */ /* 0x002fe200078810ff */
[----:B------:R-:W-:Y:S02]  /*19640*/  VIADD R21, R211, 0xf8 ;  /* 0x000000f8d3157836 */ /* 0x000fe40000000000 */
[----:B------:R3:W-:Y:S01]  /*19650*/  @!P2 ST.E.64 desc[UR52][R8.64], R136 ;  /* 0x000000880800a985 */ /* 0x0007e2000c101b34 */
[----:B------:R-:W-:Y:S02]  /*19660*/  SHF.R.S32.HI R15, RZ, 0x1f, R15 ;  /* 0x0000001fff0f7819 */ /* 0x000fe4000001140f */
[----:B------:R-:W-:-:S02]  /*19670*/  SHF.R.S32.HI R21, RZ, 0x1f, R21 ;  /* 0x0000001fff157819 */ /* 0x000fc40000011415 */
[CC--:B--2---:R-:W-:Y:S02]  /*19680*/  @!P1 LEA R6, P5, R25.reuse, R11.reuse, 0x2 ;  /* 0x0000000b19069211 */ /* 0x0c4fe400078a10ff */
[-C--:B------:R-:W-:Y:S02]  /*19690*/  @!P3 LEA.HI.X R13, R14, R48.reuse, R15, 0x2, P4 ;  /* 0x000000300e0db211 */ /* 0x080fe400020f140f */
[C---:B------:R-:W-:Y:S02]  /*196a0*/  @!P0 LEA R14, P4, R20.reuse, R11, 0x2 ;  /* 0x0000000b140e8211 */ /* 0x040fe400078810ff */
[-C--:B------:R-:W-:Y:S01]  /*196b0*/  @!P1 LEA.HI.X R7, R25, R48.reuse, R28, 0x2, P5 ;  /* 0x0000003019079211 */ /* 0x080fe200028f141c */
[----:B------:R3:W-:Y:S01]  /*196c0*/  @!P3 ST.E.64 desc[UR52][R12.64], R140 ;  /* 0x0000008c0c00b985 */ /* 0x0007e2000c101b34 */
[----:B------:R-:W-:-:S03]  /*196d0*/  @!P0 LEA.HI.X R15, R20, R48, R21, 0x2, P4 ;  /* 0x00000030140f8211 */ /* 0x000fc600020f1415 */
[----:B------:R3:W-:Y:S04]  /*196e0*/  @!P1 ST.E.64 desc[UR52][R6.64], R144 ;  /* 0x0000009006009985 */ /* 0x0007e8000c101b34 */
[----:B------:R3:W-:Y:S02]  /*196f0*/  @!P0 ST.E.64 desc[UR52][R14.64], R148 ;  /* 0x000000940e008985 */ /* 0x0007e4000c101b34 */
.L_x_3050:
[----:B------:R-:W-:Y:S05]  /*19700*/  BSYNC B1 ;  /* 0x0000000000017941 */ /* 0x000fea0003800000 */
.L_x_3049:
[----:B------:R-:W-:-:S03]  /*19710*/  UMOV UR4, 0xffffffff ;  /* 0xffffffff00047882 */ /* 0x000fc60000000000 */
[----:B------:R-:W-:Y:S05]  /*19720*/  BRA.DIV UR4, `(.L_x_3051) ;  /* 0x000000ba04547947 */ /* 0x000fea000b800000 */
[----:B0-----:R-:W0:Y:S04]  /*19730*/  SHFL.IDX PT, R10, R10, 0x1, 0x1c1f ;  /* 0x003c1f000a0a7f89 */ /* 0x001e2800000e0000 */
[----:B------:R-:W4:Y:S02]  /*19740*/  SHFL.IDX PT, R3, R3, 0x1, 0x1c1f ;  /* 0x003c1f0003037f89 */ /* 0x000f2400000e0000 */
.L_x_3282:
[----:B------:R-:W-:-:S13]  /*19750*/  ISETP.GE.AND P0, PT, R24, R0, PT ;  /* 0x000000001800720c */ /* 0x000fda0003f06270 */
[----:B------:R-:W-:Y:S05]  /*19760*/  @P0 BRA `(.L_x_3047) ;  /* 0x0000001c00d00947 */ /* 0x000fea0003800000 */
[----:B------:R-:W-:Y:S01]  /*19770*/  ULDC UR4, c[0x0][0xac8] ;  /* 0x0002b20000047ab9 */ /* 0x000fe20000000800 */
[C---:B---3--:R-:W-:Y:S01]  /*19780*/  VIADD R14, R211.reuse, 0x8 ;  /* 0x00000008d30e7836 */ /* 0x048fe20000000000 */
[C---:B------:R-:W-:Y:S01]  /*19790*/  ISETP.GE.AND P2, PT, R211.reuse, UR4, PT ;  /* 0x00000004d3007c0c */ /* 0x040fe2000bf46270 */
[C---:B------:R-:W-:Y:S02]  /*197a0*/  VIADD R12, R211.reuse, 0x10 ;  /* 0x00000010d30c7836 */ /* 0x040fe40000000000 */
[C---:B------:R-:W-:Y:S01]  /*197b0*/  VIADD R15, R211.reuse, 0x18 ;  /* 0x00000018d30f7836 */ /* 0x040fe20000000000 */
[----:B------:R-:W-:Y:S01]  /*197c0*/  ISETP.GE.AND P3, PT, R14, UR4, PT ;  /* 0x000000040e007c0c */ /* 0x000fe2000bf66270 */
[C---:B------:R-:W-:Y:S01]  /*197d0*/  VIADD R20, R211.reuse, 0x8 ;  /* 0x00000008d3147836 */ /* 0x040fe20000000000 */
[----:B------:R-:W-:Y:S01]  /*197e0*/  ISETP.GE.AND P1, PT, R12, UR4, PT ;  /* 0x000000040c007c0c */ /* 0x000fe2000bf26270 */
[----:B--2---:R-:W-:Y:S01]  /*197f0*/  VIADD R11, R211, 0x20 ;  /* 0x00000020d30b7836 */ /* 0x004fe20000000000 */
[----:B------:R-:W-:Y:S01]  /*19800*/  ISETP.GE.AND P0, PT, R15, UR4, PT ;  /* 0x000000040f007c0c */ /* 0x000fe2000bf06270 */
[C---:B------:R-:W-:Y:S01]  /*19810*/  VIADD R13, R211.reuse, 0x10 ;  /* 0x00000010d30d7836 */ /* 0x040fe20000000000 */
[----:B------:R-:W-:Y:S01]  /*19820*/  SHF.R.S32.HI R20, RZ, 0x1f, R20 ;  /* 0x0000001fff147819 */ /* 0x000fe20000011414 */
[----:B------:R-:W-:-:S02]  /*19830*/  VIADD R21, R211, 0x98 ;  /* 0x00000098d3157836 */ /* 0x000fc40000000000 */
[----:B----4-:R-:W-:Y:S01]  /*19840*/  @!P2 IMAD.MOV.U32 R6, RZ, RZ, R3 ;  /* 0x000000ffff06a224 */ /* 0x010fe200078e0003 */
[----:B------:R-:W-:Y:S01]  /*19850*/  SHF.R.S32.HI R13, RZ, 0x1f, R13 ;  /* 0x0000001fff0d7819 */ /* 0x000fe2000001140d */
[----:B0-----:R-:W-:Y:S01]  /*19860*/  @!P2 IMAD.MOV.U32 R7, RZ, RZ, R10 ;  /* 0x000000ffff07a224 */ /* 0x001fe200078e000a */
[----:B------:R-:W-:Y:S02]  /*19870*/  SHF.R.S32.HI R21, RZ, 0x1f, R21 ;  /* 0x0000001fff157819 */ /* 0x000fe40000011415 */
[----:B------:R-:W-:Y:S01]  /*19880*/  @!P3 LEA R8, P4, R14, R3, 0x2 ;  /* 0x000000030e08b211 */ /* 0x000fe200078810ff */
[----:B------:R-:W-:-:S03]  /*19890*/  @!P2 IMAD.WIDE R6, R211, 0x4, R6 ;  /* 0x00000004d306a825 */ /* 0x000fc600078e0206 */
[----:B------:R-:W-:Y:S01]  /*198a0*/  @!P3 LEA.HI.X R9, R14, R10, R20, 0x2, P4 ;  /* 0x0000000a0e09b211 */ /* 0x000fe200020f1414 */
[----:B------:R-:W-:Y:S01]  /*198b0*/  VIADD R14, R211, 0x28 ;  /* 0x00000028d30e7836 */ /* 0x000fe20000000000 */
[----:B------:R0:W-:Y:S01]  /*198c0*/  @!P2 ST.E.64 desc[UR52][R6.64], R26 ;  /* 0x0000001a0600a985 */ /* 0x0001e2000c101b34 */
[----:B------:R-:W-:Y:S01]  /*198d0*/  ISETP.GE.AND P2, PT, R11, UR4, PT ;  /* 0x000000040b007c0c */ /* 0x000fe2000bf46270 */
[----:B------:R-:W-:Y:S02]  /*198e0*/  VIADD R20, R211, 0x18 ;  /* 0x00000018d3147836 */ /* 0x000fe40000000000 */
[----:B------:R2:W-:Y:S01]  /*198f0*/  @!P3 ST.E.64 desc[UR52][R8.64], R30 ;  /* 0x0000001e0800b985 */ /* 0x0005e2000c101b34 */
[----:B------:R-:W-:Y:S02]  /*19900*/  ISETP.GE.AND P3, PT, R14, UR4, PT ;  /* 0x000000040e007c0c */ /* 0x000fe4000bf66270 */
[----:B------:R-:W-:Y:S02]  /*19910*/  SHF.R.S32.HI R20, RZ, 0x1f, R20 ;  /* 0x0000001fff147819 */ /* 0x000fe40000011414 */
[----:B0-----:R-:W-:-:S04]  /*19920*/  @!P1 LEA R6, P5, R12, R3, 0x2 ;  /* 0x000000030c069211 */ /* 0x001fc800078a10ff */
[-C--:B------:R-:W-:Y:S01]  /*19930*/  @!P1 LEA.HI.X R7, R12, R10.reuse, R13, 0x2, P5 ;  /* 0x0000000a0c079211 */ /* 0x080fe200028f140d */
[----:B------:R-:W-:Y:S01]  /*19940*/  VIADD R12, R211, 0x30 ;  /* 0x00000030d30c7836 */ /* 0x000fe20000000000 */
[----:B--2---:R-:W-:Y:S01]  /*19950*/  @!P0 LEA R8, P4, R15, R3, 0x2 ;  /* 0x000000030f088211 */ /* 0x004fe200078810ff */
[----:B------:R-:W-:Y:S02]  /*19960*/  VIADD R13, R211, 0x20 ;  /* 0x00000020d30d7836 */ /* 0x000fe40000000000 */
[----:B------:R0:W-:Y:S01]  /*19970*/  @!P1 ST.E.64 desc[UR52][R6.64], R34 ;  /* 0x0000002206009985 */ /* 0x0001e2000c101b34 */
[----:B------:R-:W-:Y:S02]  /*19980*/  ISETP.GE.AND P1, PT, R12, UR4, PT ;  /* 0x000000040c007c0c */ /* 0x000fe4000bf26270 */
[----:B------:R-:W-:Y:S02]  /*19990*/  SHF.R.S32.HI R13, RZ, 0x1f, R13 ;  /* 0x0000001fff0d7819 */ /* 0x000fe4000001140d */
[----:B------:R-:W-:Y:S01]  /*199a0*/  @!P0 LEA.HI.X R9, R15, R10, R20, 0x2, P4 ;  /* 0x0000000a0f098211 */ /* 0x000fe200020f1414 */
[----:B------:R-:W-:-:S02]  /*199b0*/  VIADD R15, R211, 0x38 ;  /* 0x00000038d30f7836 */ /* 0x000fc40000000000 */
[----:B------:R-:W-:Y:S02]  /*199c0*/  VIADD R20, R211, 0x28 ;  /* 0x00000028d3147836 */ /* 0x000fe40000000000 */
[----:B------:R2:W-:Y:S01]  /*199d0*/  @!P0 ST.E.64 desc[UR52][R8.64], R38 ;  /* 0x0000002608008985 */ /* 0x0005e2000c101b34 */
[----:B------:R-:W-:Y:S02]  /*199e0*/  ISETP.GE.AND P0, PT, R15, UR4, PT ;  /* 0x000000040f007c0c */ /* 0x000fe4000bf06270 */
[----:B------:R-:W-:Y:S02]  /*199f0*/  SHF.R.S32.HI R20, RZ, 0x1f, R20 ;  /* 0x0000001fff147819 */ /* 0x000fe40000011414 */
[----:B0-----:R-:W-:-:S04]  /*19a00*/  @!P2 LEA R6, P5, R11, R3, 0x2 ;  /* 0x000000030b06a211 */ /* 0x001fc800078a10ff */
[-C--:B------:R-:W-:Y:S01]  /*19a10*/  @!P2 LEA.HI.X R7, R11, R10.reuse, R13, 0x2, P5 ;  /* 0x0000000a0b07a211 */ /* 0x080fe200028f140d */
[C---:B------:R-:W-:Y:S02]  /*19a20*/  VIADD R11, R211.reuse, 0x40 ;  /* 0x00000040d30b7836 */ /* 0x040fe40000000000 */
[----:B------:R-:W-:Y:S01]  /*19a30*/  VIADD R13, R211, 0x30 ;  /* 0x00000030d30d7836 */ /* 0x000fe20000000000 */
[C---:B--2---:R-:W-:Y:S01]  /*19a40*/  @!P3 LEA R8, P4, R14.reuse, R3, 0x2 ;  /* 0x000000030e08b211 */ /* 0x044fe200078810ff */
        /* <DEDUP_REMOVED lines=20> */
[----:B------:R-:W-:Y:S01]  /*19b90*/  @!P0 ST.E.64 desc[UR52][R8.64], R54 ;  /* 0x0000003608008985 */ /* 0x000fe2000c101b34 */
[----:B------:R-:W-:Y:S02]  /*19ba0*/  ISETP.GE.AND P0, PT, R15, UR4, PT ;  /* 0x000000040f007c0c */ /* 0x000fe4000bf06270 */
[----:B------:R-:W-:Y:S02]  /*19bb0*/  SHF.R.S32.HI R20, RZ, 0x1f, R20 ;  /* 0x0000001fff147819 */ /* 0x000fe40000011414 */
[CC--:B0-----:R-:W-:Y:S02]  /*19bc0*/  @!P2 LEA R4, P5, R11.reuse, R3.reuse, 0x2 ;  /* 0x000000030b04a211 */ /* 0x0c1fe400078a10ff */
[C---:B------:R-:W-:Y:S02]  /*19bd0*/  @!P3 LEA R6, P4, R14.reuse, R3, 0x2 ;  /* 0x000000030e06b211 */ /* 0x040fe400078810ff */
[-C--:B------:R-:W-:Y:S01]  /*19be0*/  @!P2 LEA.HI.X R5, R11, R10.reuse, R13, 0x2, P5 ;  /* 0x0000000a0b05a211 */ /* 0x080fe200028f140d */
[C---:B------:R-:W-:Y:S01]  /*19bf0*/  VIADD R11, R211.reuse, 0x60 ;  /* 0x00000060d30b7836 */ /* 0x040fe20000000000 */
[----:B------:R-:W-:Y:S01]  /*19c00*/  @!P3 LEA.HI.X R7, R14, R10, R20, 0x2, P4 ;  /* 0x0000000a0e07b211 */ /* 0x000fe200020f1414 */
[----:B------:R-:W-:-:S02]  /*19c10*/  VIADD R13, R211, 0x50 ;  /* 0x00000050d30d7836 */ /* 0x000fc40000000000 */
[----:B------:R0:W-:Y:S01]  /*19c20*/  @!P2 ST.E.64 desc[UR52][R4.64], R58 ;  /* 0x0000003a0400a985 */ /* 0x0001e2000c101b34 */
[----:B------:R-:W-:Y:S01]  /*19c30*/  ISETP.GE.AND P2, PT, R11, UR4, PT ;  /* 0x000000040b007c0c */ /* 0x000fe2000bf46270 */
[C---:B------:R-:W-:Y:S01]  /*19c40*/  VIADD R14, R211.reuse, 0x68 ;  /* 0x00000068d30e7836 */ /* 0x040fe20000000000 */
[----:B------:R-:W-:Y:S01]  /*19c50*/  SHF.R.S32.HI R13, RZ, 0x1f, R13 ;  /* 0x0000001fff0d7819 */ /* 0x000fe2000001140d */
[----:B------:R-:W-:Y:S01]  /*19c60*/  VIADD R20, R211, 0x58 ;  /* 0x00000058d3147836 */ /* 0x000fe20000000000 */
[----:B------:R2:W-:Y:S02]  /*19c70*/  @!P3 ST.E.64 desc[UR52][R6.64], R62 ;  /* 0x0000003e0600b985 */ /* 0x0005e4000c101b34 */
        /* <DEDUP_REMOVED lines=57> */
[----:B------:R-:W-:Y:S02]  /*1a010*/  ISETP.GE.AND P3, PT, R14, UR4, PT ;  /* 0x000000040e007c0c */ /* 0x000fe4000bf66270 */
[----:B0-----:R-:W-:-:S04]  /*1a020*/  @!P1 LEA R4, P5, R12, R3, 0x2 ;  /* 0x000000030c049211 */ /* 0x001fc800078a10ff */
[-C--:B------:R-:W-:Y:S01]  /*1a030*/  @!P1 LEA.HI.X R5, R12, R10.reuse, R13, 0x2, P5 ;  /* 0x0000000a0c059211 */ /* 0x080fe200028f140d */
[C---:B------:R-:W-:Y:S02]  /*1a040*/  VIADD R12, R211.reuse, 0xa0 ;  /* 0x000000a0d30c7836 */ /* 0x040fe40000000000 */
[----:B------:R-:W-:Y:S01]  /*1a050*/  VIADD R13, R211, 0xb8 ;  /* 0x000000b8d30d7836 */ /* 0x000fe20000000000 */
[C---:B--2---:R-:W-:Y:S01]  /*1a060*/  @!P0 LEA R6, P5, R15.reuse, R3, 0x2 ;  /* 0x000000030f068211 */ /* 0x044fe200078a10ff */
[----:B------:R0:W-:Y:S01]  /*1a070*/  @!P1 ST.E.64 desc[UR52][R4.64], R98 ;  /* 0x0000006204009985 */ /* 0x0001e2000c101b34 */
[----:B------:R-:W-:Y:S02]  /*1a080*/  SHF.R.S32.HI R12, RZ, 0x1f, R12 ;  /* 0x0000001fff0c7819 */ /* 0x000fe4000001140c */
[----:B------:R-:W-:Y:S01]  /*1a090*/  @!P0 LEA.HI.X R7, R15, R10, R21, 0x2, P5 ;  /* 0x0000000a0f078211 */ /* 0x000fe200028f1415 */
[C---:B------:R-:W-:Y:S02]  /*1a0a0*/  VIADD R21, R211.reuse, 0xa8 ;  /* 0x000000a8d3157836 */ /* 0x040fe40000000000 */
[----:B------:R-:W-:-:S02]  /*1a0b0*/  VIADD R15, R211, 0xb0 ;  /* 0x000000b0d30f7836 */ /* 0x000fc40000000000 */
[----:B------:R2:W-:Y:S01]  /*1a0c0*/  @!P0 ST.E.64 desc[UR52][R6.64], R102 ;  /* 0x0000006606008985 */ /* 0x0005e2000c101b34 */
[----:B------:R-:W-:Y:S02]  /*1a0d0*/  SHF.R.S32.HI R21, RZ, 0x1f, R21 ;  /* 0x0000001fff157819 */ /* 0x000fe40000011415 */
[----:B------:R-:W-:Y:S02]  /*1a0e0*/  SHF.R.S32.HI R15, RZ, 0x1f, R15 ;  /* 0x0000001fff0f7819 */ /* 0x000fe4000001140f */
[----:B0-----:R-:W-:-:S04]  /*1a0f0*/  @!P2 LEA R4, P1, R11, R3, 0x2 ;  /* 0x000000030b04a211 */ /* 0x001fc800078210ff */
[-C--:B------:R-:W-:Y:S01]  /*1a100*/  @!P2 LEA.HI.X R5, R11, R10.reuse, R12, 0x2, P1 ;  /* 0x0000000a0b05a211 */ /* 0x080fe200008f140c */
[----:B------:R-:W-:Y:S01]  /*1a110*/  VIADD R12, R211, 0xc0 ;  /* 0x000000c0d30c7836 */ /* 0x000fe20000000000 */
[----:B------:R-:W-:Y:S01]  /*1a120*/  ISETP.GE.AND P1, PT, R13, UR4, PT ;  /* 0x000000040d007c0c */ /* 0x000fe2000bf26270 */
[C---:B------:R-:W-:Y:S01]  /*1a130*/  VIADD R11, R211.reuse, 0xc8 ;  /* 0x000000c8d30b7836 */ /* 0x040fe20000000000 */
[----:B--2---:R-:W-:Y:S01]  /*1a140*/  @!P4 LEA R6, P0, R20, R3, 0x2 ;  /* 0x000000031406c211 */ /* 0x004fe200078010ff */
[----:B------:R0:W-:Y:S01]  /*1a150*/  @!P2 ST.E.64 desc[UR52][R4.64], R106 ;  /* 0x0000006a0400a985 */ /* 0x0001e2000c101b34 */
[----:B------:R-:W-:Y:S02]  /*1a160*/  ISETP.GE.AND P2, PT, R12, UR4, PT ;  /* 0x000000040c007c0c */ /* 0x000fe4000bf46270 */
[----:B------:R-:W-:Y:S01]  /*1a170*/  @!P4 LEA.HI.X R7, R20, R10, R21, 0x2, P0 ;  /* 0x0000000a1407c211 */ /* 0x000fe200000f1415 */
[----:B------:R-:W-:Y:S01]  /*1a180*/  VIADD R20, R211, 0xb8 ;  /* 0x000000b8d3147836 */ /* 0x000fe20000000000 */
[----:B------:R-:W-:-:S03]  /*1a190*/  ISETP.GE.AND P0, PT, R11, UR4, PT ;  /* 0x000000040b007c0c */ /* 0x000fc6000bf06270 */
[----:B------:R2:W-:Y:S01]  /*1a1a0*/  @!P4 ST.E.64 desc[UR52][R6.64], R110 ;  /* 0x0000006e0600c985 */ /* 0x0005e2000c101b34 */
[----:B------:R-:W-:Y:S02]  /*1a1b0*/  SHF.R.S32.HI R20, RZ, 0x1f, R20 ;  /* 0x0000001fff147819 */ /* 0x000fe40000011414 */
[----:B0-----:R-:W-:-:S04]  /*1a1c0*/  @!P3 LEA R4, P5, R14, R3, 0x2 ;  /* 0x000000030e04b211 */ /* 0x001fc800078a10ff */
[-C--:B------:R-:W-:Y:S01]  /*1a1d0*/  @!P3 LEA.HI.X R5, R14, R10.reuse, R15, 0x2, P5 ;  /* 0x0000000a0e05b211 */ /* 0x080fe200028f140f */
[C---:B------:R-:W-:Y:S02]  /*1a1e0*/  VIADD R14, R211.reuse, 0xd0 ;  /* 0x000000d0d30e7836 */ /* 0x040fe40000000000 */
[----:B------:R-:W-:Y:S01]  /*1a1f0*/  VIADD R15, R211, 0xc0 ;  /* 0x000000c0d30f7836 */ /* 0x000fe20000000000 */
[CC--:B--2---:R-:W-:Y:S01]  /*1a200*/  @!P1 LEA R6, P4, R13.reuse, R3.reuse, 0x2 ;  /* 0x000000030d069211 */ /* 0x0c4fe200078810ff */
[----:B------:R0:W-:Y:S01]  /*1a210*/  @!P3 ST.E.64 desc[UR52][R4.64], R114 ;  /* 0x000000720400b985 */ /* 0x0001e2000c101b34 */
[----:B------:R-:W-:Y:S02]  /*1a220*/  ISETP.GE.AND P3, PT, R14, UR4, PT ;  /* 0x000000040e007c0c */ /* 0x000fe4000bf66270 */
[----:B------:R-:W-:Y:S02]  /*1a230*/  SHF.R.S32.HI R15, RZ, 0x1f, R15 ;  /* 0x0000001fff0f7819 */ /* 0x000fe4000001140f */
[----:B------:R-:W-:Y:S01]  /*1a240*/  @!P1 LEA.HI.X R7, R13, R10, R20, 0x2, P4 ;  /* 0x0000000a0d079211 */ /* 0x000fe200020f1414 */
[----:B------:R-:W-:Y:S01]  /*1a250*/  VIADD R13, R211, 0xd8 ;  /* 0x000000d8d30d7836 */ /* 0x000fe20000000000 */
[----:B------:R-:W-:Y:S01]  /*1a260*/  @!P0 LEA R8, P4, R11, R3, 0x2 ;  /* 0x000000030b088211 */ /* 0x000fe200078810ff */
[----:B------:R-:W-:-:S02]  /*1a270*/  VIADD R20, R211, 0xd0 ;  /* 0x000000d0d3147836 */ /* 0x000fc40000000000 */
[----:B------:R-:W-:Y:S01]  /*1a280*/  @!P1 ST.E.64 desc[UR52][R6.64], R118 ;  /* 0x0000007606009985 */ /* 0x000fe2000c101b34 */
[----:B------:R-:W-:Y:S02]  /*1a290*/  ISETP.GE.AND P1, PT, R13, UR4, PT ;  /* 0x000000040d007c0c */ /* 0x000fe4000bf26270 */
[----:B------:R-:W-:Y:S02]  /*1a2a0*/  SHF.R.S32.HI R20, RZ, 0x1f, R20 ;  /* 0x0000001fff147819 */ /* 0x000fe40000011414 */
[----:B0-----:R-:W-:-:S04]  /*1a2b0*/  @!P2 LEA R4, P5, R12, R3, 0x2 ;  /* 0x000000030c04a211 */ /* 0x001fc800078a10ff */
[----:B------:R-:W-:Y:S01]  /*1a2c0*/  @!P2 LEA.HI.X R5, R12, R10, R15, 0x2, P5 ;  /* 0x0000000a0c05a211 */ /* 0x000fe200028f140f */
[C---:B------:R-:W-:Y:S02]  /*1a2d0*/  VIADD R15, R211.reuse, 0xc8 ;  /* 0x000000c8d30f7836 */ /* 0x040fe40000000000 */
[----:B------:R-:W-:Y:S02]  /*1a2e0*/  VIADD R12, R211, 0xe0 ;  /* 0x000000e0d30c7836 */ /* 0x000fe40000000000 */
[----:B------:R0:W-:Y:S01]  /*1a2f0*/  @!P2 ST.E.64 desc[UR52][R4.64], R122 ;  /* 0x0000007a0400a985 */ /* 0x0001e2000c101b34 */
[----:B------:R-:W-:-:S04]  /*1a300*/  SHF.R.S32.HI R15, RZ, 0x1f, R15 ;  /* 0x0000001fff0f7819 */ /* 0x000fc8000001140f */
[----:B------:R-:W-:Y:S01]  /*1a310*/  @!P0 LEA.HI.X R9, R11, R10, R15, 0x2, P4 ;  /* 0x0000000a0b098211 */ /* 0x000fe200020f140f */
[C---:B------:R-:W-:Y:S01]  /*1a320*/  VIADD R15, R211.reuse, 0xe8 ;  /* 0x000000e8d30f7836 */ /* 0x040fe20000000000 */
[----:B------:R-:W-:Y:S01]  /*1a330*/  ISETP.GE.AND P4, PT, R12, UR4, PT ;  /* 0x000000040c007c0c */ /* 0x000fe2000bf86270 */
[----:B------:R-:W-:Y:S02]  /*1a340*/  VIADD R11, R211, 0xf0 ;  /* 0x000000f0d30b7836 */ /* 0x000fe40000000000 */
[----:B------:R2:W-:Y:S01]  /*1a350*/  @!P0 ST.E.64 desc[UR52][R8.64], R126 ;  /* 0x0000007e08008985 */ /* 0x0005e2000c101b34 */
[----:B------:R-:W-:Y:S02]  /*1a360*/  ISETP.GE.AND P2, PT, R15, UR4, PT ;  /* 0x000000040f007c0c */ /* 0x000fe4000bf46270 */
[----:B------:R-:W-:Y:S02]  /*1a370*/  ISETP.GE.AND P0, PT, R11, UR4, PT ;  /* 0x000000040b007c0c */ /* 0x000fe4000bf06270 */
[----:B0-----:R-:W-:-:S04]  /*1a380*/  @!P3 LEA R4, P5, R14, R3, 0x2 ;  /* 0x000000030e04b211 */ /* 0x001fc800078a10ff */
[-C--:B------:R-:W-:Y:S01]  /*1a390*/  @!P3 LEA.HI.X R5, R14, R10.reuse, R20, 0x2, P5 ;  /* 0x0000000a0e05b211 */ /* 0x080fe200028f1414 */
[----:B------:R-:W-:Y:S01]  /*1a3a0*/  VIADD R14, R211, 0xd8 ;  /* 0x000000d8d30e7836 */ /* 0x000fe20000000000 */
[-C--:B------:R-:W-:Y:S01]  /*1a3b0*/  @!P1 LEA R6, P5, R13, R3.reuse, 0x2 ;  /* 0x000000030d069211 */ /* 0x080fe200078a10ff */
[----:B------:R-:W-:Y:S02]  /*1a3c0*/  VIADD R20, R211, 0xe8 ;  /* 0x000000e8d3147836 */ /* 0x000fe40000000000 */
[----:B------:R0:W-:Y:S01]  /*1a3d0*/  @!P3 ST.E.64 desc[UR52][R4.64], R130 ;  /* 0x000000820400b985 */ /* 0x0001e2000c101b34 */
[----:B------:R-:W-:Y:S02]  /*1a3e0*/  SHF.R.S32.HI R14, RZ, 0x1f, R14 ;  /* 0x0000001fff0e7819 */ /* 0x000fe4000001140e */
[----:B------:R-:W-:Y:S02]  /*1a3f0*/  SHF.R.S32.HI R20, RZ, 0x1f, R20 ;  /* 0x0000001fff147819 */ /* 0x000fe40000011414 */
[----:B------:R-:W-:Y:S01]  /*1a400*/  @!P1 LEA.HI.X R7, R13, R10, R14, 0x2, P5 ;  /* 0x0000000a0d079211 */ /* 0x000fe200028f140e */
[----:B------:R-:W-:Y:S01]  /*1a410*/  VIADD R13, R211, 0xe0 ;  /* 0x000000e0d30d7836 */ /* 0x000fe20000000000 */
[----:B--2---:R-:W-:Y:S01]  /*1a420*/  @!P2 LEA R8, P5, R15, R3, 0x2 ;  /* 0x000000030f08a211 */ /* 0x004fe200078a10ff */
[----:B------:R-:W-:-:S02]  /*1a430*/  VIADD R14, R211, 0xf0 ;  /* 0x000000f0d30e7836 */ /* 0x000fc40000000000 */
[----:B------:R2:W-:Y:S01]  /*1a440*/  @!P1 ST.E.64 desc[UR52][R6.64], R134 ;  /* 0x0000008606009985 */ /* 0x0005e2000c101b34 */
[----:B------:R-:W-:Y:S02]  /*1a450*/  SHF.R.S32.HI R13, RZ, 0x1f, R13 ;  /* 0x0000001fff0d7819 */ /* 0x000fe4000001140d */
[----:B------:R-:W-:Y:S02]  /*1a460*/  SHF.R.S32.HI R14, RZ, 0x1f, R14 ;  /* 0x0000001fff0e7819 */ /* 0x000fe4000001140e */
[CC--:B0-----:R-:W-:Y:S02]  /*1a470*/  @!P4 LEA R4, P3, R12.reuse, R3.reuse, 0x2 ;  /* 0x000000030c04c211 */ /* 0x0c1fe400078610ff */
[-C--:B------:R-:W-:Y:S02]  /*1a480*/  @!P2 LEA.HI.X R9, R15, R10.reuse, R20, 0x2, P5 ;  /* 0x0000000a0f09a211 */ /* 0x080fe400028f1414 */
[----:B------:R-:W-:Y:S02]  /*1a490*/  @!P4 LEA.HI.X R5, R12, R10, R13, 0x2, P3 ;  /* 0x0000000a0c05c211 */ /* 0x000fe400018f140d */
[----:B------:R-:W-:-:S03]  /*1a4a0*/  @!P0 LEA R12, P3, R11, R3, 0x2 ;  /* 0x000000030b0c8211 */ /* 0x000fc600078610ff */
[----:B------:R2:W-:Y:S01]  /*1a4b0*/  @!P4 ST.E.64 desc[UR52][R4.64], R138 ;  /* 0x0000008a0400c985 */ /* 0x0005e2000c101b34 */
[----:B------:R-:W-:Y:S01]  /*1a4c0*/  @!P0 LEA.HI.X R13, R11, R10, R14, 0x2, P3 ;  /* 0x0000000a0b0d8211 */ /* 0x000fe200018f140e */
[----:B------:R-:W-:Y:S02]  /*1a4d0*/  VIADD R11, R211, 0xf8 ;  /* 0x000000f8d30b7836 */ /* 0x000fe40000000000 */
[----:B------:R2:W-:Y:S04]  /*1a4e0*/  @!P2 ST.E.64 desc[UR52][R8.64], R142 ;  /* 0x0000008e0800a985 */ /* 0x0005e8000c101b34 */
[----:B------:R2:W-:Y:S01]  /*1a4f0*/  @!P0 ST.E.64 desc[UR52][R12.64], R146 ;  /* 0x000000920c008985 */ /* 0x0005e2000c101b34 */
[----:B------:R-:W-:-:S13]  /*1a500*/  ISETP.GE.AND P0, PT, R11, UR4, PT ;  /* 0x000000040b007c0c */ /* 0x000fda000bf06270 */
[----:B--2---:R-:W-:Y:S05]  /*1a510*/  @P0 BRA `(.L_x_3047) ;  /* 0x0000001000640947 */ /* 0x004fea0003800000 */
[----:B------:R-:W-:Y:S01]  /*1a520*/  VIADD R14, R211, 0xf8 ;  /* 0x000000f8d30e7836 */ /* 0x000fe20000000000 */
[----:B------:R-:W-:-:S04]  /*1a530*/  LEA R4, P0, R11, R3, 0x2 ;  /* 0x000000030b047211 */ /* 0x000fc800078010ff */
[----:B------:R-:W-:-:S04]  /*1a540*/  SHF.R.S32.HI R14, RZ, 0x1f, R14 ;  /* 0x0000001fff0e7819 */ /* 0x000fc8000001140e */
[----:B------:R-:W-:-:S05]  /*1a550*/  LEA.HI.X R5, R11, R10, R14, 0x2, P0 ;  /* 0x0000000a0b057211 */ /* 0x000fca00000f140e */
[----:B------:R0:W-:Y:S01]  /*1a560*/  ST.E.64 desc[UR52][R4.64], R150 ;  /* 0x0000009604007985 */ /* 0x0001e2000c101b34 */
[----:B------:R-:W-:Y:S05]  /*1a570*/  BRA `(.L_x_3047) ;  /* 0x00000010004c7947 */ /* 0x000fea0003800000 */
.L_x_3034:
[----:B0-----:R-:W3:Y:S01]  /*1a580*/  LDL R9, [R1+0x38] ;  /* 0x0000380001097983 */ /* 0x001ee20000100800 */
[----:B------:R-:W-:Y:S01]  /*1a590*/  ULDC.64 UR4, c[0x0][0xc08] ;  /* 0x0003020000047ab9 */ /* 0x000fe20000000a00 */
[----:B------:R-:W3:Y:S01]  /*1a5a0*/  LDC.64 R6, c[0x0][0xc00] ;  /* 0x00030000ff067b82 */ /* 0x000ee20000000a00 */
[----:B------:R-:W-:Y:S01]  /*1a5b0*/  ISETP.NE.U32.AND P0, PT, RZ, UR4, PT ;  /* 0x00000004ff007c0c */ /* 0x000fe2000bf05070 */
[----:B------:R-:W4:Y:S01]  /*1a5c0*/  LDL R8, [R1+0x34] ;  /* 0x0000340001087983 */ /* 0x000f220000100800 */
[----:B------:R-:W-:Y:S02]  /*1a5d0*/  IMAD.MOV.U32 R3, RZ, RZ, RZ ;  /* 0x000000ffff037224 */ /* 0x000fe400078e00ff */
[----:B------:R-:W-:Y:S01]  /*1a5e0*/  ISETP.NE.AND.EX P1, PT, RZ, UR5, PT, P0 ;  /* 0x00000005ff007c0c */ /* 0x000fe2000bf25300 */
[----:B------:R-:W-:Y:S02]  /*1a5f0*/  ULDC.64 UR4, c[0x0][0xc00] ;  /* 0x0003000000047ab9 */ /* 0x000fe40000000a00 */
[----:B------:R-:W-:-:S04]  /*1a600*/  ISETP.NE.U32.AND P0, PT, RZ, UR4, PT ;  /* 0x00000004ff007c0c */ /* 0x000fc8000bf05070 */
[----:B------:R-:W-:-:S06]  /*1a610*/  ISETP.NE.AND.EX P0, PT, RZ, UR5, PT, P0 ;  /* 0x00000005ff007c0c */ /* 0x000fcc000bf05300 */
[----:B------:R-:W0:Y:S01]  /*1a620*/  @P1 LDC.64 R4, c[0x0][0xc08] ;  /* 0x00030200ff041b82 */ /* 0x000e220000000a00 */
[----:B------:R-:W-:Y:S02]  /*1a630*/  ULDC UR4, c[0x0][0xa88] ;  /* 0x0002a20000047ab9 */ /* 0x000fe40000000800 */
[----:B------:R-:W-:Y:S01]  /*1a640*/  IMAD.U32 R24, RZ, RZ, UR4 ;  /* 0x00000004ff187e24 */ /* 0x000fe2000f8e00ff */
[----:B------:R-:W1:Y:S01]  /*1a650*/  S2R R31, SR_TID.X ;  /* 0x00000000001f7919 */ /* 0x000e620000002100 */
[----:B---3--:R-:W-:-:S04]  /*1a660*/  IMAD.WIDE R6, R9, 0x4, R6 ;  /* 0x0000000409067825 */ /* 0x008fc800078e0206 */
[----:B0-----:R-:W-:Y:S01]  /*1a670*/  @P1 IMAD.WIDE R4, R9, 0x4, R4 ;  /* 0x0000000409041825 */ /* 0x001fe200078e0204 */
[----:B------:R0:W5:Y:S04]  /*1a680*/  @P0 LDG.E R3, desc[UR52][R6.64] ;  /* 0x0000003406030981 */ /* 0x000168000c1e1900 */
[----:B------:R0:W5:Y:S01]  /*1a690*/  @P1 LDG.E R24, desc[UR52][R4.64] ;  /* 0x0000003404181981 */ /* 0x000162000c1e1900 */
[----:B----4-:R-:W-:Y:S01]  /*1a6a0*/  ISETP.NE.AND P2, PT, R8, RZ, PT ;  /* 0x000000ff0800720c */ /* 0x010fe20003f45270 */
[----:B-1----:R-:W-:Y:S01]  /*1a6b0*/  VIADD R0, R31, 0xffffff80 ;  /* 0xffffff801f007836 */ /* 0x002fe20000000000 */
[----:B------:R-:W-:-:S04]  /*1a6c0*/  SHF.R.S32.HI R28, RZ, 0x1f, R9 ;  /* 0x0000001fff1c7819 */ /* 0x000fc80000011409 */
[----:B------:R-:W-:-:S07]  /*1a6d0*/  ISETP.GT.AND P3, PT, R0, 0x7f, PT ;  /* 0x0000007f0000780c */ /* 0x000fce0003f64270 */
[----:B------:R-:W1:Y:S02]  /*1a6e0*/  @!P2 LDC R8, c[0x0][0xad4] ;  /* 0x0002b500ff08ab82 */ /* 0x000e640000000800 */
[----:B-1----:R0:W-:Y:S01]  /*1a6f0*/  @!P2 STL [R1+0x34], R8 ;  /* 0x000034080100a387 */ /* 0x0021e20000100800 */
[----:B------:R-:W-:Y:S01]  /*1a700*/  ISETP.GT.AND P2, PT, R8, 0x1, PT ;  /* 0x000000010800780c */ /* 0x000fe20003f44270 */
[----:B------:R-:W-:-:S12]  /*1a710*/  @P1 BRA `(.L_x_3052) ;  /* 0x0000000000101947 */ /* 0x000fd80003800000 */
[----:B------:R-:W-:Y:S05]  /*1a720*/  @!P0 BRA `(.L_x_3052) ;  /* 0x00000000000c8947 */ /* 0x000fea0003800000 */
[----:B0-----:R-:W3:Y:S04]  /*1a730*/  LDG.E R5, desc[UR52][R6.64] ;  /* 0x0000003406057981 */ /* 0x001ee8000c1e1900 */
[----:B-----5:R-:W3:Y:S02]  /*1a740*/  LDG.E R24, desc[UR52][R6.64+0x4] ;  /* 0x0000043406187981 */ /* 0x020ee4000c1e1900 */
[----:B---3--:R-:W-:-:S07]  /*1a750*/  IMAD.IADD R24, R24, 0x1, -R5 ;  /* 0x0000000118187824 */ /* 0x008fce00078e0a05 */
.L_x_3052:
[----:B------:R-:W-:Y:S01]  /*1a760*/  BSSY B1, `(.L_x_3053) ;  /* 0x0000036000017945 */ /* 0x000fe20003800000 */
[----:B------:R-:W-:Y:S02]  /*1a770*/  SEL R29, R9, RZ, !P0 ;  /* 0x000000ff091d7207 */ /* 0x000fe40004000000 */
[----:B------:R-:W-:Y:S02]  /*1a780*/  SEL R28, R28, RZ, !P0 ;  /* 0x000000ff1c1c7207 */ /* 0x000fe40004000000 */
[----:B-----5:R-:W-:Y:S01]  /*1a790*/  SHF.R.S32.HI R26, RZ, 0x1f, R3 ;  /* 0x0000001fff1a7819 */ /* 0x020fe20000011403 */
[----:B------:R-:W-:Y:S06]  /*1a7a0*/  @P3 BRA `(.L_x_3054) ;  /* 0x0000000000c43947 */ /* 0x000fec0003800000 */
[----:B------:R-:W1:Y:S01]  /*1a7b0*/  LDC R33, c[0x0][0xbe8] ;  /* 0x0002fa00ff217b82 */ /* 0x000e620000000800 */
[----:B------:R-:W-:Y:S01]  /*1a7c0*/  IADD3 R31, R228, -0x80, R31 ;  /* 0xffffff80e41f7810 */ /* 0x000fe20007ffe01f */
[----:B-1----:R-:W-:-:S05]  /*1a7d0*/  IMAD R0, R24, R33, RZ ;  /* 0x0000002118007224 */ /* 0x002fca00078e02ff */
[----:B------:R-:W-:-:S13]  /*1a7e0*/  ISETP.GE.AND P0, PT, R31, R0, PT ;  /* 0x000000001f00720c */ /* 0x000fda0003f06270 */
[----:B------:R-:W-:Y:S05]  /*1a7f0*/  @P0 BRA `(.L_x_3054) ;  /* 0x0000000000b00947 */ /* 0x000fea0003800000 */
[----:B------:R-:W3:Y:S01]  /*1a800*/  LDL.LU R30, [R1+0x40] ;  /* 0x00004000011e7983 */ /* 0x000ee20000300800 */
[----:B------:R-:W-:Y:S01]  /*1a810*/  IMAD.MOV.U32 R20, RZ, RZ, 0x9b8 ;  /* 0x000009b8ff147424 */ /* 0x000fe200078e00ff */
[----:B------:R-:W-:Y:S01]  /*1a820*/  ISETP.GT.AND P0, PT, R8, 0x1, PT ;  /* 0x000000010800780c */ /* 0x000fe20003f04270 */
[----:B------:R-:W1:Y:S01]  /*1a830*/  LDC.64 R10, c[0x0][0xba8] ;  /* 0x0002ea00ff0a7b82 */ /* 0x000e620000000a00 */
[----:B------:R-:W-:Y:S01]  /*1a840*/  ISETP.NE.AND P1, PT, R33, 0x1, PT ;  /* 0x000000012100780c */ /* 0x000fe20003f25270 */
[----:B------:R-:W-:Y:S01]  /*1a850*/  IMAD.MOV.U32 R21, RZ, RZ, R31 ;  /* 0x000000ffff157224 */ /* 0x000fe200078e001f */
[----:B------:R-:W-:-:S05]  /*1a860*/  SEL R20, R20, 0x978, P0 ;  /* 0x0000097814147807 */ /* 0x000fca0000000000 */
[----:B0-----:R-:W0:Y:S08]  /*1a870*/  LDC.64 R4, c[0x0][R20+0x220] ;  /* 0x0000880014047b82 */ /* 0x001e300000000a00 */
[----:B------:R-:W4:Y:S08]  /*1a880*/  LDC.64 R12, c[0x0][R20+0x218] ;  /* 0x00008600140c7b82 */ /* 0x000f300000000a00 */
[----:B------:R-:W5:Y:S08]  /*1a890*/  LDC.64 R6, c[0x0][R20+0x228] ;  /* 0x00008a0014067b82 */ /* 0x000f700000000a00 */
[----:B------:R-:W2:Y:S08]  /*1a8a0*/  @P1 LDC R0, c[0x0][0xbec] ;  /* 0x0002fb00ff001b82 */ /* 0x000eb00000000800 */
[----:B------:R-:W5:Y:S08]  /*1a8b0*/  LDC.64 R8, c[0x0][R20+0x210] ;  /* 0x0000840014087b82 */ /* 0x000f700000000a00 */
[----:B------:R-:W5:Y:S01]  /*1a8c0*/  @P1 LDC R27, c[0x0][0xbf0] ;  /* 0x0002fc00ff1b1b82 */ /* 0x000f620000000800 */
[----:B--2---:R-:W-:-:S07]  /*1a8d0*/  @P1 IMAD.HI.U32 R0, R31, R0, RZ ;  /* 0x000000001f001227 */ /* 0x004fce00078e00ff */
[----:B-1----:R-:W1:Y:S01]  /*1a8e0*/  @!P0 LDC R10, c[0x0][0xb50] ;  /* 0x0002d400ff0a8b82 */ /* 0x002e620000000800 */
[-C--:B0-----:R-:W-:Y:S02]  /*1a8f0*/  IMAD R5, R5, R29.reuse, RZ ;  /* 0x0000001d05057224 */ /* 0x081fe400078e02ff */
[----:B------:R-:W-:-:S05]  /*1a900*/  IMAD.WIDE.U32 R14, R4, R29, RZ ;  /* 0x0000001d040e7225 */ /* 0x000fca00078e00ff */
[----:B------:R-:W0:Y:S01]  /*1a910*/  @!P0 LDC R11, c[0x0][0xb54] ;  /* 0x0002d500ff0b8b82 */ /* 0x000e220000000800 */
        /* <DEDUP_REMOVED lines=8> */
[----:B---3--:R-:W-:-:S05]  /*1a9a0*/  SEL R5, R30, RZ, P0 ;  /* 0x000000ff1e057207 */ /* 0x008fca0000000000 */
        /* <DEDUP_REMOVED lines=13> */
[----:B------:R-:W-:Y:S02]  /*1aa80*/  IMAD.MOV.U32 R5, RZ, RZ, -0x800000 ;  /* 0xff800000ff057424 */ /* 0x000fe400078e00ff */
[----:B------:R-:W-:-:S05]  /*1aa90*/  IMAD.IADD R0, R7, 0x1, R13 ;  /* 0x0000000107007824 */ /* 0x000fca00078e020d */
[----:B0-----:R-:W-:-:S05]  /*1aaa0*/  LEA.HI.X R11, R6, R11, R0, 0x2, P0 ;  /* 0x0000000b060b7211 */ /* 0x001fca00000f1400 */
[----:B------:R1:W-:Y:S02]  /*1aab0*/  STG.E desc[UR52][R10.64], R5 ;  /* 0x000000050a007986 */ /* 0x0003e4000c101934 */
.L_x_3054:
[----:B------:R-:W-:Y:S05]  /*1aac0*/  BSYNC B1 ;  /* 0x0000000000017941 */ /* 0x000fea0003800000 */
.L_x_3053:
[----:B------:R-:W-:Y:S05]  /*1aad0*/  @P2 BRA `(.L_x_3047) ;  /* 0x0000000800f42947 */ /* 0x000fea0003800000 */
[----:B------:R-:W0:Y:S01]  /*1aae0*/  S2R R0, SR_TID.X ;  /* 0x0000000000007919 */ /* 0x000e220000002100 */
[----:B------:R-:W3:Y:S01]  /*1aaf0*/  LDC R9, c[0x0][0xbe8] ;  /* 0x0002fa00ff097b82 */ /* 0x000ee20000000800 */
[----:B------:R-:W-:Y:S01]  /*1ab00*/  ULDC.64 UR4, c[0x0][0xaa0] ;  /* 0x0002a80000047ab9 */ /* 0x000fe20000000a00 */
[----:B---3--:R-:W-:Y:S01]  /*1ab10*/  ISETP.NE.AND P0, PT, R9, 0x1, PT ;  /* 0x000000010900780c */ /* 0x008fe20003f05270 */
[----:B0-----:R-:W-:Y:S02]  /*1ab20*/  VIADD R6, R0, 0xffffff80 ;  /* 0xffffff8000067836 */ /* 0x001fe40000000000 */
[----:B------:R-:W-:-:S03]  /*1ab30*/  IMAD R0, R26, UR4, RZ ;  /* 0x000000041a007c24 */ /* 0x000fc6000f8e02ff */
[----:B-1----:R-:W-:-:S07]  /*1ab40*/  SHF.R.S32.HI R5, RZ, 0x1f, R6 ;  /* 0x0000001fff057819 */ /* 0x002fce0000011406 */
[----:B------:R-:W0:Y:S01]  /*1ab50*/  @P0 LDC R11, c[0x0][0xbec] ;  /* 0x0002fb00ff0b0b82 */ /* 0x000e220000000800 */
[----:B------:R-:W-:Y:S01]  /*1ab60*/  IMAD R7, R3, UR5, R0 ;  /* 0x0000000503077c24 */ /* 0x000fe2000f8e0200 */
[----:B------:R-:W-:Y:S01]  /*1ab70*/  LEA.HI R0, R5, R6, RZ, 0x3 ;  /* 0x0000000605007211 */ /* 0x000fe200078f18ff */
[----:B------:R-:W-:Y:S01]  /*1ab80*/  IMAD.WIDE.U32 R4, R3, UR4, RZ ;  /* 0x0000000403047c25 */ /* 0x000fe2000f8e00ff */
[----:B------:R-:W-:Y:S02]  /*1ab90*/  ULDC.64 UR4, c[0x0][0xae8] ;  /* 0x0002ba0000047ab9 */ /* 0x000fe40000000a00 */
[----:B------:R-:W-:Y:S02]  /*1aba0*/  LOP3.LUT R3, R0, 0xfffffff8, RZ, 0xc0, !PT ;  /* 0xfffffff800037812 */ /* 0x000fe400078ec0ff */
[----:B------:R-:W1:Y:S01]  /*1abb0*/  @P0 LDC R13, c[0x0][0xbf0] ;  /* 0x0002fc00ff0d0b82 */ /* 0x000e620000000800 */
[----:B------:R-:W-:Y:S01]  /*1abc0*/  SHF.R.S32.HI R10, RZ, 0x3, R0 ;  /* 0x00000003ff0a7819 */ /* 0x000fe20000011400 */
[----:B------:R-:W-:-:S02]  /*1abd0*/  IMAD.IADD R5, R5, 0x1, R7 ;  /* 0x0000000105057824 */ /* 0x000fc400078e0207 */
[----:B------:R-:W-:Y:S02]  /*1abe0*/  IMAD.IADD R3, R6, 0x1, -R3 ;  /* 0x0000000106037824 */ /* 0x000fe400078e0a03 */
[----:B------:R-:W-:-:S04]  /*1abf0*/  IMAD.WIDE.U32 R4, R209, UR4, R4 ;  /* 0x00000004d1047c25 */ /* 0x000fc8000f8e0004 */
[----:B------:R-:W-:Y:S02]  /*1ac00*/  IMAD R3, R3, 0x20, R10 ;  /* 0x0000002003037824 */ /* 0x000fe400078e020a */
[----:B------:R-:W-:Y:S01]  /*1ac10*/  IMAD R5, R209, UR5, R5 ;  /* 0x00000005d1057c24 */ /* 0x000fe2000f8e0205 */
[----:B------:R-:W-:Y:S01]  /*1ac20*/  ULDC.64 UR4, c[0x0][0xaf0] ;  /* 0x0002bc0000047ab9 */ /* 0x000fe20000000a00 */
[----:B------:R-:W-:Y:S02]  /*1ac30*/  IMAD.IADD R8, R228, 0x1, R3 ;  /* 0x00000001e4087824 */ /* 0x000fe400078e0203 */
[----:B------:R-:W-:Y:S02]  /*1ac40*/  IMAD R6, R28, UR4, RZ ;  /* 0x000000041c067c24 */ /* 0x000fe4000f8e02ff */
[----:B0-----:R-:W-:-:S04]  /*1ac50*/  @P0 IMAD.HI.U32 R0, R8, R11, RZ ;  /* 0x0000000b08000227 */ /* 0x001fc800078e00ff */
[----:B------:R-:W-:Y:S02]  /*1ac60*/  IMAD.MOV.U32 R3, RZ, RZ, R8 ;  /* 0x000000ffff037224 */ /* 0x000fe400078e0008 */
[C---:B------:R-:W-:Y:S01]  /*1ac70*/  IMAD R7, R29.reuse, UR5, R6 ;  /* 0x000000051d077c24 */ /* 0x040fe2000f8e0206 */
[----:B-1----:R-:W-:Y:S01]  /*1ac80*/  @P0 SHF.R.U32.HI R3, RZ, R13, R0 ;  /* 0x0000000dff030219 */ /* 0x002fe20000011600 */
[----:B------:R-:W-:Y:S01]  /*1ac90*/  IMAD.WIDE.U32 R4, R29, UR4, R4 ;  /* 0x000000041d047c25 */ /* 0x000fe2000f8e0004 */
[----:B------:R-:W-:Y:S02]  /*1aca0*/  ULDC.64 UR4, c[0x0][0xae0] ;  /* 0x0002b80000047ab9 */ /* 0x000fe40000000a00 */
[----:B------:R-:W-:Y:S01]  /*1acb0*/  SHF.R.S32.HI R0, RZ, 0x1f, R3 ;  /* 0x0000001fff007819 */ /* 0x000fe20000011403 */
[----:B------:R-:W-:Y:S02]  /*1acc0*/  IMAD.IADD R5, R5, 0x1, R7 ;  /* 0x0000000105057824 */ /* 0x000fe400078e0207 */
[----:B------:R-:W-:-:S02]  /*1acd0*/  IMAD.MOV R7, RZ, RZ, -R3 ;  /* 0x000000ffff077224 */ /* 0x000fc400078e0a03 */
[----:B------:R-:W-:Y:S02]  /*1ace0*/  IMAD R0, R0, UR4, RZ ;  /* 0x0000000400007c24 */ /* 0x000fe4000f8e02ff */
[----:B------:R-:W-:Y:S02]  /*1acf0*/  IMAD R7, R9, R7, R8 ;  /* 0x0000000709077224 */ /* 0x000fe400078e0208 */
[----:B------:R-:W-:-:S04]  /*1ad00*/  IMAD.WIDE.U32 R4, R3, UR4, R4 ;  /* 0x0000000403047c25 */ /* 0x000fc8000f8e0004 */
        /* <DEDUP_REMOVED lines=14> */
[----:B------:R0:W3:Y:S02]  /*1adf0*/  SHFL.IDX PT, R14, R3, RZ, 0x181f ;  /* 0x00181fff030e7589 */ /* 0x0000e400000e0000 */
.L_x_3285:
[----:B------:R-:W-:Y:S01]  /*1ae00*/  IMAD R21, R24, R9, RZ ;  /* 0x0000000918157224 */ /* 0x000fe200078e02ff */
[----:B------:R-:W-:Y:S01]  /*1ae10*/  BSSY B1, `(.L_x_3056) ;  /* 0x000001f000017945 */ /* 0x000fe20003800000 */
[----:B------:R-:W-:-:S05]  /*1ae20*/  IMAD.IADD R228, R10, 0x1, R228 ;  /* 0x000000010ae47824 */ /* 0x000fca00078e02e4 */
[----:B------:R-:W-:-:S13]  /*1ae30*/  ISETP.GE.AND P0, PT, R228, R21, PT ;  /* 0x00000015e400720c */ /* 0x000fda0003f06270 */
[----:B------:R-:W-:Y:S05]  /*1ae40*/  @P0 BRA `(.L_x_3057) ;  /* 0x00000000006c0947 */ /* 0x000fea0003800000 */
[----:B------:R-:W-:Y:S01]  /*1ae50*/  ULDC UR4, c[0x0][0xac8] ;  /* 0x0002b20000047ab9 */ /* 0x000fe20000000800 */
[C---:B------:R-:W-:Y:S01]  /*1ae60*/  VIADD R4, R215.reuse, 0x40 ;  /* 0x00000040d7047836 */ /* 0x040fe20000000000 */
[C---:B------:R-:W-:Y:S01]  /*1ae70*/  ISETP.GE.AND P3, PT, R215.reuse, UR4, PT ;  /* 0x00000004d7007c0c */ /* 0x040fe2000bf66270 */
[C---:B------:R-:W-:Y:S01]  /*1ae80*/  VIADD R15, R215.reuse, 0x80 ;  /* 0x00000080d70f7836 */ /* 0x040fe20000000000 */
[----:B------:R-:W-:Y:S01]  /*1ae90*/  SHF.R.S32.HI R5, RZ, 0x1f, R215 ;  /* 0x0000001fff057819 */ /* 0x000fe200000114d7 */
        /* <DEDUP_REMOVED lines=8> */
[----:B---3--:R-:W-:-:S03]  /*1af20*/  @!P3 LEA R6, P5, R215, R14, 0x1 ;  /* 0x0000000ed706b211 */ /* 0x008fc600078a08ff */
[----:B------:R-:W-:Y:S02]  /*1af30*/  @!P2 LEA R8, P4, R4, R14, 0x1 ;  /* 0x0000000e0408a211 */ /* 0x000fe400078808ff */
[C---:B-1----:R-:W-:Y:S01]  /*1af40*/  @!P3 LEA.HI.X R7, R215.reuse, R0, R5, 0x1, P5 ;  /* 0x00000000d707b211 */ /* 0x042fe200028f0c05 */
[----:B------:R-:W-:Y:S01]  /*1af50*/  VIADD R5, R215, 0x40 ;  /* 0x00000040d7057836 */ /* 0x000fe20000000000 */
[----:B------:R-:W-:-:S03]  /*1af60*/  @!P1 LEA R10, P5, R15, R14, 0x1 ;  /* 0x0000000e0f0a9211 */ /* 0x000fc600078a08ff */
[----:B------:R4:W-:Y:S01]  /*1af70*/  @!P3 ST.E.128 desc[UR52][R6.64], RZ ;  /* 0x000000ff0600b985 */ /* 0x0009e2000c101d34 */
[----:B------:R-:W-:Y:S02]  /*1af80*/  SHF.R.S32.HI R5, RZ, 0x1f, R5 ;  /* 0x0000001fff057819 */ /* 0x000fe40000011405 */
[-C--:B------:R-:W-:Y:S02]  /*1af90*/  @!P1 LEA.HI.X R11, R15, R0.reuse, R25, 0x1, P5 ;  /* 0x000000000f0b9211 */ /* 0x080fe400028f0c19 */
[----:B------:R-:W-:Y:S02]  /*1afa0*/  @!P2 LEA.HI.X R9, R4, R0, R5, 0x1, P4 ;  /* 0x000000000409a211 */ /* 0x000fe400020f0c05 */
[----:B------:R-:W-:-:S03]  /*1afb0*/  @!P0 LEA R4, P4, R12, R14, 0x1 ;  /* 0x0000000e0c048211 */ /* 0x000fc600078808ff */
[----:B------:R4:W-:Y:S01]  /*1afc0*/  @!P2 ST.E.128 desc[UR52][R8.64], RZ ;  /* 0x000000ff0800a985 */ /* 0x0009e2000c101d34 */
[----:B------:R-:W-:-:S03]  /*1afd0*/  @!P0 LEA.HI.X R5, R12, R0, R13, 0x1, P4 ;  /* 0x000000000c058211 */ /* 0x000fc600020f0c0d */
[----:B------:R4:W-:Y:S04]  /*1afe0*/  @!P1 ST.E.128 desc[UR52][R10.64], RZ ;  /* 0x000000ff0a009985 */ /* 0x0009e8000c101d34 */
[----:B------:R4:W-:Y:S02]  /*1aff0*/  @!P0 ST.E.128 desc[UR52][R4.64], RZ ;  /* 0x000000ff04008985 */ /* 0x0009e4000c101d34 */
.L_x_3057:
[----:B------:R-:W-:Y:S05]  /*1b000*/  BSYNC B1 ;  /* 0x0000000000017941 */ /* 0x000fea0003800000 */
.L_x_3056:
[----:B------:R-:W-:-:S03]  /*1b010*/  UMOV UR4, 0xffffffff ;  /* 0xffffffff00047882 */ /* 0x000fc60000000000 */
[----:B------:R-:W-:Y:S05]  /*1b020*/  BRA.DIV UR4, `(.L_x_3058) ;  /* 0x000000a204947947 */ /* 0x000fea000b800000 */
[----:B-1----:R1:W0:Y:S04]  /*1b030*/  SHFL.IDX PT, R0, R20, 0x1, 0x181f ;  /* 0x00381f0014007f89 */ /* 0x00222800000e0000 */
[----:B---3--:R1:W3:Y:S02]  /*1b040*/  SHFL.IDX PT, R14, R3, 0x1, 0x181f ;  /* 0x00381f00030e7f89 */ /* 0x0082e400000e0000 */
.L_x_3289:
        /* <DEDUP_REMOVED lines=18> */
[-C--:B---3--:R-:W-:Y:S02]  /*1b170*/  @!P3 LEA R6, P5, R215, R14.reuse, 0x1 ;  /* 0x0000000ed706b211 */ /* 0x088fe400078a08ff */
        /* <DEDUP_REMOVED lines=12> */
.L_x_3060:
[----:B------:R-:W-:Y:S05]  /*1b240*/  BSYNC B1 ;  /* 0x0000000000017941 */ /* 0x000fea0003800000 */
.L_x_3059:
[----:B------:R-:W-:-:S03]  /*1b250*/  UMOV UR4, 0xffffffff ;  /* 0xffffffff00047882 */ /* 0x000fc60000000000 */
[----:B------:R-:W-:Y:S05]  /*1b260*/  BRA.DIV UR4, `(.L_x_3061) ;  /* 0x000000a2044c7947 */ /* 0x000fea000b800000 */
[----:B0-----:R0:W0:Y:S04]  /*1b270*/  SHFL.IDX PT, R0, R20, 0x2, 0x181f ;  /* 0x00581f0014007f89 */ /* 0x00102800000e0000 */
[----:B---3--:R3:W0:Y:S02]  /*1b280*/  SHFL.IDX PT, R14, R3, 0x2, 0x181f ;  /* 0x00581f00030e7f89 */ /* 0x00862400000e0000 */
.L_x_3293:
        /* <DEDUP_REMOVED lines=18> */
[-C--:B0-----:R-:W-:Y:S02]  /*1b3b0*/  @!P3 LEA R6, P5, R215, R14.reuse, 0x1 ;  /* 0x0000000ed706b211 */ /* 0x081fe400078a08ff */
        /* <DEDUP_REMOVED lines=12> */
.L_x_3063:
[----:B------:R-:W-:Y:S05]  /*1b480*/  BSYNC B1 ;  /* 0x0000000000017941 */ /* 0x000fea0003800000 */
.L_x_3062:
[----:B------:R-:W-:-:S03]  /*1b490*/  UMOV UR4, 0xffffffff ;  /* 0xffffffff00047882 */ /* 0x000fc60000000000 */
[----:B------:R-:W-:Y:S05]  /*1b4a0*/  BRA.DIV UR4, `(.L_x_3064) ;  /* 0x000000a204047947 */ /* 0x000fea000b800000 */
[----:B0-----:R0:W0:Y:S04]  /*1b4b0*/  SHFL.IDX PT, R0, R20, 0x3, 0x181f ;  /* 0x00781f0014007f89 */ /* 0x00102800000e0000 */
[----:B------:R0:W0:Y:S02]  /*1b4c0*/  SHFL.IDX PT, R14, R3, 0x3, 0x181f ;  /* 0x00781f00030e7f89 */ /* 0x00002400000e0000 */
.L_x_3297:
[----:B01-3--:R-:W-:-:S05]  /*1b4d0*/  VIADD R3, R228, 0x60 ;  /* 0x00000060e4037836 */ /* 0x00bfca0000000000 */
[----:B------:R-:W-:-:S13]  /*1b4e0*/  ISETP.GE.AND P0, PT, R3, R21, PT ;  /* 0x000000150300720c */ /* 0x000fda0003f06270 */
[----:B------:R-:W-:Y:S05]  /*1b4f0*/  @P0 BRA `(.L_x_3047) ;  /* 0x00000000006c0947 */ /* 0x000fea0003800000 */
[----:B------:R-:W-:Y:S01]  /*1b500*/  ULDC UR4, c[0x0][0xac8] ;  /* 0x0002b20000047ab9 */ /* 0x000fe20000000800 */
[C---:B----4-:R-:W-:Y:S01]  /*1b510*/  VIADD R4, R215.reuse, 0x40 ;  /* 0x00000040d7047836 */ /* 0x050fe20000000000 */
        /* <DEDUP_REMOVED lines=11> */
[----:B------:R-:W-:-:S03]  /*1b5d0*/  @!P3 LEA R6, P5, R215, R14, 0x1 ;  /* 0x0000000ed706b211 */ /* 0x000fc600078a08ff */
[----:B------:R-:W-:Y:S02]  /*1b5e0*/  @!P2 LEA R8, P4, R4, R14, 0x1 ;  /* 0x0000000e0408a211 */ /* 0x000fe400078808ff */
[C---:B------:R-:W-:Y:S01]  /*1b5f0*/  @!P3 LEA.HI.X R7, R215.reuse, R0, R5, 0x1, P5 ;  /* 0x00000000d707b211 */ /* 0x040fe200028f0c05 */
        /* <DEDUP_REMOVED lines=11> */
.L_x_3047:
[----:B------:R-:W-:Y:S05]  /*1b6b0*/  BSYNC B0 ;  /* 0x0000000000007941 */ /* 0x000fea0003800000 */
.L_x_3033:
[----:B------:R-:W-:Y:S02]  /*1b6c0*/  ULDC UR4, c[0x0][0xc3c] ;  /* 0x00030f0000047ab9 */ /* 0x000fe40000000800 */
[----:B--2---:R-:W-:-:S13]  /*1b6d0*/  ISETP.GE.AND P0, PT, R51, UR4, PT ;  /* 0x0000000433007c0c */ /* 0x004fda000bf06270 */
[----:B------:R-:W-:Y:S05]  /*1b6e0*/  @!P0 BRA `(.L_x_3065) ;  /* 0xfffffe5c00848947 */ /* 0x000fea000383ffff */
[----:B------:R-:W-:Y:S05]  /*1b6f0*/  BRA `(.L_x_2832) ;  /* 0x0000007c00c47947 */ /* 0x000fea0003800000 */
.L_x_2830:
        /* <DEDUP_REMOVED lines=16> */
.L_x_3066:
        /* <DEDUP_REMOVED lines=43> */
.L_x_3070:
        /* <DEDUP_REMOVED lines=37> */
.L_x_3068:
        /* <DEDUP_REMOVED lines=13> */
.L_x_3071:
        /* <DEDUP_REMOVED lines=21> */
[----:B------:R-:W-:Y:S02]  /*1bf20*/  IADD3 R11, R10, 0xffffffe, RZ ;  /* 0x0ffffffe0a0b7810 */ /* 0x000fe40007ffe0ff */
[----:B------:R-:W-:Y:S02]  /*1bf30*/  LOP3.LUT R8, R5, R6, RZ, 0x3c, !PT ;  /* 0x0000000605087212 */ /* 0x000fe400078e3cff */
        /* <DEDUP_REMOVED lines=39> */
.L_x_3072:
        /* <DEDUP_REMOVED lines=61> */
.L_x_3073:
[----:B------:R-:W-:-:S05]  /*1c580*/  LOP3.LUT R25, RZ, R2, RZ, 0x33, !PT ;  /* 0x00000002ff197212 */ /* 0x000fca00078e33ff */
[----:B------:R-:W-:Y:S01]  /*1c590*/  IMAD.IADD R25, R6, 0x1, R25 ;  /* 0x0000000106197824 */ /* 0x000fe200078e0219 */
[----:B------:R-:W-:Y:S06]  /*1c5a0*/  BRA `(.L_x_3074) ;  /* 0x00000000000c7947 */ /* 0x000fec0003800000 */
.L_x_3069:
[----:B------:R-:W-:Y:S02]  /*1c5b0*/  IMAD.MOV.U32 R25, RZ, RZ, RZ ;  /* 0x000000ffff197224 */ /* 0x000fe400078e00ff */
[----:B------:R-:W-:Y:S02]  /*1c5c0*/  IMAD.U32 R24, RZ, RZ, UR6 ;  /* 0x00000006ff187e24 */ /* 0x000fe4000f8e00ff */
[----:B------:R-:W-:-:S07]  /*1c5d0*/  IMAD.MOV.U32 R26, RZ, RZ, RZ ;  /* 0x000000ffff1a7224 */ /* 0x000fce00078e00ff */
.L_x_3074:
[----:B------:R-:W-:-:S13]  /*1c5e0*/  ISETP.NE.AND P0, PT, R7, RZ, PT ;  /* 0x000000ff0700720c */ /* 0x000fda0003f05270 */
[----:B------:R-:W0:Y:S01]  /*1c5f0*/  @!P0 S2R R3, SR_CgaCtaId ;  /* 0x0000000000038919 */ /* 0x000e220000008800 */
[----:B------:R-:W-:-:S04]  /*1c600*/  @!P0 MOV R2, 0x400 ;  /* 0x0000040000028802 */ /* 0x000fc80000000f00 */
[----:B0-----:R-:W-:-:S05]  /*1c610*/  @!P0 LEA R2, R3, R2, 0x18 ;  /* 0x0000000203028211 */ /* 0x001fca00078ec0ff */
[----:B------:R1:W-:Y:S01]  /*1c620*/  @!P0 STS.128 [R2+0x228d0], R24 ;  /* 0x0228d01802008388 */ /* 0x0003e20000000c00 */
[----:B------:R-:W-:Y:S06]  /*1c630*/  BAR.ARV 0x5, 0x180 ;  /* 0x0146000000007b1d */ /* 0x000fec0000002000 */
.L_x_3067:
[----:B------:R2:W-:Y:S01]  /*1c640*/  STL [R1+0x20], RZ ;  /* 0x000020ff01007387 */ /* 0x0005e20000100800 */
[----:B------:R-:W-:Y:S01]  /*1c650*/  ULDC UR4, c[0x0][0xc3c] ;  /* 0x00030f0000047ab9 */ /* 0x000fe20000000800 */
[----:B------:R-:W-:Y:S01]  /*1c660*/  IMAD.MOV.U32 R23, RZ, RZ, 0x1 ;  /* 0x00000001ff177424 */ /* 0x000fe200078e00ff */
[----:B0-----:R-:W-:Y:S01]  /*1c670*/  ISETP.GE.AND P0, PT, R27, UR4, PT ;  /* 0x000000041b007c0c */ /* 0x001fe2000bf06270 */
[----:B------:R-:W-:-:S12]  /*1c680*/  IMAD.MOV.U32 R19, RZ, RZ, RZ ;  /* 0x000000ffff137224 */ /* 0x000fd800078e00ff */
[----:B--2---:R-:W-:Y:S05]  /*1c690*/  @P0 BRA `(.L_x_3075) ;  /* 0x0000006c00000947 */ /* 0x004fea0003800000 */
[----:B------:R-:W0:Y:S01]  /*1c6a0*/  S2UR UR5, SR_CgaCtaId ;  /* 0x00000000000579c3 */ /* 0x000e220000008800 */
[C---:B-1----:R-:W-:Y:S01]  /*1c6b0*/  IMAD.SHL.U32 R2, R0.reuse, 0x8, RZ ;  /* 0x0000000800027824 */ /* 0x042fe200078e00ff */
[----:B------:R-:W-:Y:S01]  /*1c6c0*/  LOP3.LUT R5, R0, 0x7f, RZ, 0xc0, !PT ;  /* 0x0000007f00057812 */ /* 0x000fe200078ec0ff */
[----:B------:R-:W-:Y:S01]  /*1c6d0*/  UMOV UR4, 0x400 ;  /* 0x0000040000047882 */ /* 0x000fe20000000000 */
[----:B------:R1:W-:Y:S01]  /*1c6e0*/  STL [R1+0x20], RZ ;  /* 0x000020ff01007387 */ /* 0x0003e20000100800 */
[----:B------:R-:W-:Y:S01]  /*1c6f0*/  BSSY B8, `(.L_x_3075) ;  /* 0x00006ba000087945 */ /* 0x000fe20003800000 */
[C---:B------:R-:W-:Y:S01]  /*1c700*/  LOP3.LUT R3, R2.reuse, 0x1f8, RZ, 0xc0, !PT ;  /* 0x000001f802037812 */ /* 0x040fe200078ec0ff */
[----:B------:R-:W-:Y:S01]  /*1c710*/  IMAD.SHL.U32 R29, R5, 0x8, RZ ;  /* 0x00000008051d7824 */ /* 0x000fe200078e00ff */
[----:B------:R-:W-:Y:S01]  /*1c720*/  LOP3.LUT R2, R2, 0x38, RZ, 0xc0, !PT ;  /* 0x0000003802027812 */ /* 0x000fe200078ec0ff */
[----:B------:R-:W-:Y:S01]  /*1c730*/  IMAD.MOV.U32 R28, RZ, RZ, 0x1 ;  /* 0x00000001ff1c7424 */ /* 0x000fe200078e00ff */
[----:B------:R-:W-:Y:S01]  /*1c740*/  LOP3.LUT R4, R3, 0x38, R0, 0x78, !PT ;  /* 0x0000003803047812 */ /* 0x000fe200078e7800 */
[----:B------:R-:W-:Y:S01]  /*1c750*/  IMAD.SHL.U32 R0, R0, 0x10, RZ ;  /* 0x0000001000007824 */ /* 0x000fe200078e00ff */
[----:B------:R-:W-:-:S02]  /*1c760*/  SHF.R.U32.HI R3, RZ, 0x3, R5 ;  /* 0x00000003ff037819 */ /* 0x000fc40000011605 */
[----:B------:R-:W-:Y:S02]  /*1c770*/  CS2R R18, SRZ ;  /* 0x0000000000127805 */ /* 0x000fe4000001ff00 */
[----:B------:R-:W-:Y:S01]  /*1c780*/  LOP3.LUT R29, R4, 0x200, R29, 0xf8, !PT ;  /* 0x00000200041d7812 */ /* 0x000fe200078ef81d */
[----:B------:R-:W-:Y:S01]  /*1c790*/  IMAD.MOV.U32 R23, RZ, RZ, 0x1 ;  /* 0x00000001ff177424 */ /* 0x000fe200078e00ff */
[----:B------:R-:W-:Y:S01]  /*1c7a0*/  LOP3.LUT R3, R3, 0x70, R0, 0xf8, !PT ;  /* 0x0000007003037812 */ /* 0x000fe200078ef800 */
[----:B------:R-:W-:Y:S01]  /*1c7b0*/  ULDC.64 UR40, c[0x0][0x198] ;  /* 0x0000660000287ab9 */ /* 0x000fe20000000a00 */
[C---:B------:R-:W-:Y:S01]  /*1c7c0*/  LOP3.LUT R0, R2.reuse, 0x40, RZ, 0xfc, !PT ;  /* 0x0000004002007812 */ /* 0x040fe200078efcff */
[----:B------:R-:W-:Y:S01]  /*1c7d0*/  ULOP3.LUT UR38, UR36, 0x2, URZ, 0xfc, !UPT ;  /* 0x0000000224267892 */ /* 0x000fe2000f8efc3f */
[C---:B------:R-:W-:Y:S01]  /*1c7e0*/  LOP3.LUT R3, R2.reuse, 0x80, RZ, 0xfc, !PT ;  /* 0x0000008002037812 */ /* 0x040fe200078efcff */
[----:B------:R-:W-:Y:S01]  /*1c7f0*/  ULDC UR37, c[0x0][0xc] ;  /* 0x0000030000257ab9 */ /* 0x000fe20000000800 */
[----:B------:R-:W-:Y:S01]  /*1c800*/  LOP3.LUT R2, R2, 0xc0, RZ, 0xfc, !PT ;  /* 0x000000c002027812 */ /* 0x000fe200078efcff */
[----:B0-----:R-:W-:-:S06]  /*1c810*/  ULEA UR4, UR5, UR4, 0x18 ;  /* 0x0000000405047291 */ /* 0x001fcc000f8ec03f */
[----:B------:R-:W-:-:S04]  /*1c820*/  IMAD.U32 R17, RZ, RZ, UR4 ;  /* 0x00000004ff117e24 */ /* 0x000fc8000f8e00ff */
[----:B------:R-:W-:-:S05]  /*1c830*/  IMAD R0, R29, 0x2, R17 ;  /* 0x000000021d007824 */ /* 0x000fca00078e0211 */
[----:B------:R1:W-:Y:S02]  /*1c840*/  STL [R1+0x4], R0 ;  /* 0x0000040001007387 */ /* 0x0003e40000100800 */
.L_x_3194:
[----:B------:R-:W-:Y:S05]  /*1c850*/  YIELD ;  /* 0x0000000000007946 */ /* 0x000fea0003800000 */
[----:B------:R-:W-:Y:S01]  /*1c860*/  ULDC.64 UR4, c[0x0][0xa28] ;  /* 0x00028a0000047ab9 */ /* 0x000fe20000000a00 */
[----:B------:R-:W-:Y:S01]  /*1c870*/  IMAD.MOV.U32 R31, RZ, RZ, RZ ;  /* 0x000000ffff1f7224 */ /* 0x000fe200078e00ff */
[----:B------:R-:W-:Y:S01]  /*1c880*/  ISETP.NE.U32.AND P0, PT, RZ, UR4, PT ;  /* 0x00000004ff007c0c */ /* 0x000fe2000bf05070 */
[----:B------:R-:W0:Y:S01]  /*1c890*/  LDC.64 R4, c[0x0][0xa00] ;  /* 0x00028000ff047b82 */ /* 0x000e220000000a00 */
[----:B------:R-:W-:Y:S01]  /*1c8a0*/  IMAD.MOV.U32 R8, RZ, RZ, RZ ;  /* 0x000000ffff087224 */ /* 0x000fe200078e00ff */
[----:B------:R-:W-:Y:S01]  /*1c8b0*/  ULDC.64 UR6, c[0x0][0xa10] ;  /* 0x0002840000067ab9 */ /* 0x000fe20000000a00 */
[----:B------:R-:W-:Y:S01]  /*1c8c0*/  ISETP.NE.AND.EX P0, PT, RZ, UR5, PT, P0 ;  /* 0x00000005ff007c0c */ /* 0x000fe2000bf05300 */
[----:B------:R-:W-:-:S12]  /*1c8d0*/  ULDC.64 UR4, c[0x0][0xa18] ;  /* 0x0002860000047ab9 */ /* 0x000fd80000000a00 */
[----:B--2---:R-:W2:Y:S02]  /*1c8e0*/  @P0 LDC.64 R2, c[0x0][0xa28] ;  /* 0x00028a00ff020b82 */ /* 0x004ea40000000a00 */
[----:B--2---:R-:W-:-:S05]  /*1c8f0*/  @P0 IMAD.WIDE R2, R27, 0x4, R2 ;  /* 0x000000041b020825 */ /* 0x004fca00078e0202 */
[----:B------:R2:W5:Y:S01]  /*1c900*/  @P0 LDG.E R31, desc[UR52][R2.64] ;  /* 0x00000034021f0981 */ /* 0x000562000c1e1900 */
[----:B------:R-:W-:Y:S01]  /*1c910*/  ISETP.NE.U32.AND P0, PT, RZ, UR4, PT ;  /* 0x00000004ff007c0c */ /* 0x000fe2000bf05070 */
[----:B0-----:R-:W-:Y:S01]  /*1c920*/  IMAD.WIDE R4, R27, 0x4, R4 ;  /* 0x000000041b047825 */ /* 0x001fe200078e0204 */
[----:B------:R-:W-:Y:S02]  /*1c930*/  ISETP.NE.U32.AND P1, PT, RZ, UR6, PT ;  /* 0x00000006ff007c0c */ /* 0x000fe4000bf25070 */
[----:B------:R-:W-:Y:S01]  /*1c940*/  ISETP.NE.AND.EX P2, PT, RZ, UR5, PT, P0 ;  /* 0x00000005ff007c0c */ /* 0x000fe2000bf45300 */
[----:B------:R-:W-:Y:S01]  /*1c950*/  ULDC.64 UR4, c[0x0][0xa00] ;  /* 0x0002800000047ab9 */ /* 0x000fe20000000a00 */
[----:B------:R-:W-:Y:S01]  /*1c960*/  ISETP.NE.AND.EX P1, PT, RZ, UR7, PT, P1 ;  /* 0x00000007ff007c0c */ /* 0x000fe2000bf25310 */
[----:B-1----:R-:W-:Y:S01]  /*1c970*/  IMAD.MOV.U32 R0, RZ, RZ, RZ ;  /* 0x000000ffff007224 */ /* 0x002fe200078e00ff */
[----:B------:R-:W-:Y:S01]  /*1c980*/  ISETP.NE.U32.AND P0, PT, RZ, UR4, PT ;  /* 0x00000004ff007c0c */ /* 0x000fe2000bf05070 */
[----:B--2---:R-:W0:Y:S03]  /*1c990*/  LDC.64 R2, c[0x0][0xa10] ;  /* 0x00028400ff027b82 */ /* 0x004e260000000a00 */
[----:B------:R-:W-:-:S05]  /*1c9a0*/  ISETP.NE.AND.EX P0, PT, RZ, UR5, PT, P0 ;  /* 0x00000005ff007c0c */ /* 0x000fca000bf05300 */
[----:B---3--:R-:W1:Y:S08]  /*1c9b0*/  @P2 LDC.64 R6, c[0x0][0xa18] ;  /* 0x00028600ff062b82 */ /* 0x008e700000000a00 */
[----:B------:R-:W2:Y:S01]  /*1c9c0*/  @P0 LDG.E R8, desc[UR52][R4.64] ;  /* 0x0000003404080981 */ /* 0x000ea2000c1e1900 */
[----:B------:R-:W-:Y:S01]  /*1c9d0*/  ULDC UR4, c[0x0][0x288] ;  /* 0x0000a20000047ab9 */ /* 0x000fe20000000800 */
[----:B0-----:R-:W-:-:S05]  /*1c9e0*/  IMAD.WIDE R2, R27, 0x4, R2 ;  /* 0x000000041b027825 */ /* 0x001fca00078e0202 */
[----:B------:R-:W5:Y:S01]  /*1c9f0*/  @P1 LDG.E R0, desc[UR52][R2.64] ;  /* 0x0000003402001981 */ /* 0x000f62000c1e1900 */
[----:B-1----:R-:W-:-:S03]  /*1ca00*/  @P2 IMAD.WIDE R6, R27, 0x4, R6 ;  /* 0x000000041b062825 */ /* 0x002fc600078e0206 */
[----:B--2---:R0:W-:Y:S02]  /*1ca10*/  STL [R1+0x8], R8 ;  /* 0x0000080801007387 */ /* 0x0041e40000100800 */
[----:B0-----:R-:W-:Y:S01]  /*1ca20*/  IMAD.U32 R8, RZ, RZ, UR4 ;  /* 0x00000004ff087e24 */ /* 0x001fe2000f8e00ff */
[----:B------:R-:W-:-:S05]  /*1ca30*/  ULDC.64 UR4, c[0x0][0x418] ;  /* 0x0001060000047ab9 */ /* 0x000fca0000000a00 */
        /* <DEDUP_REMOVED lines=8> */
[----:B0-----:R-:W-:Y:S02]  /*1cac0*/  IMAD.U32 R7, RZ, RZ, UR5 ;  /* 0x00000005ff077e24 */ /* 0x001fe4000f8e00ff */
[----:B------:R-:W-:Y:S01]  /*1cad0*/  IMAD.U32 R10, RZ, RZ, UR4 ;  /* 0x00000004ff0a7e24 */ /* 0x000fe2000f8e00ff */
[----:B--2---:R0:W-:Y:S01]  /*1cae0*/  STL [R1], R8 ;  /* 0x0000000801007387 */ /* 0x0041e20000100800 */
[----:B------:R-:W-:Y:S01]  /*1caf0*/  IMAD.MOV.U32 R12, RZ, RZ, R8 ;  /* 0x000000ffff0c7224 */ /* 0x000fe200078e0008 */
[----:B----4-:R-:W-:Y:S06]  /*1cb00*/  @P2 BRA `(.L_x_3076) ;  /* 0x0000000000142947 */ /* 0x010fec0003800000 */
[----:B------:R-:W-:Y:S05]  /*1cb10*/  @!P0 BRA `(.L_x_3076) ;  /* 0x0000000000108947 */ /* 0x000fea0003800000 */
[----:B------:R-:W2:Y:S04]  /*1cb20*/  LDG.E R9, desc[UR52][R4.64] ;  /* 0x0000003404097981 */ /* 0x000ea8000c1e1900 */
[----:B------:R-:W2:Y:S02]  /*1cb30*/  LDG.E R6, desc[UR52][R4.64+0x4] ;  /* 0x0000043404067981 */ /* 0x000ea4000c1e1900 */
[----:B--2---:R-:W-:-:S05]  /*1cb40*/  IMAD.IADD R12, R6, 0x1, -R9 ;  /* 0x00000001060c7824 */ /* 0x004fca00078e0a09 */
[----:B------:R1:W-:Y:S02]  /*1cb50*/  STL [R1], R12 ;  /* 0x0000000c01007387 */ /* 0x0003e40000100800 */
.L_x_3076:
[----:B------:R-:W-:Y:S01]  /*1cb60*/  ULDC.64 UR4, c[0x0][0xa20] ;  /* 0x0002880000047ab9 */ /* 0x000fe20000000a00 */
[C---:B------:R-:W-:Y:S02]  /*1cb70*/  LOP3.LUT R4, R26.reuse, 0xff000000, RZ, 0xc0, !PT ;  /* 0xff0000001a047812 */ /* 0x040fe400078ec0ff */
[----:B------:R-:W-:Y:S02]  /*1cb80*/  ISETP.NE.U32.AND P0, PT, RZ, UR4, PT ;  /* 0x00000004ff007c0c */ /* 0x000fe4000bf05070 */
[----:B------:R-:W-:Y:S02]  /*1cb90*/  SHF.R.U32.HI R5, RZ, 0x8, R4 ;  /* 0x00000008ff057819 */ /* 0x000fe40000011604 */
[----:B------:R-:W-:Y:S02]  /*1cba0*/  ISETP.NE.AND.EX P0, PT, RZ, UR5, PT, P0 ;  /* 0x00000005ff007c0c */ /* 0x000fe4000bf05300 */
[C---:B------:R-:W-:Y:S02]  /*1cbb0*/  LOP3.LUT R6, R26.reuse, 0xff0000, RZ, 0xc0, !PT ;  /* 0x00ff00001a067812 */ /* 0x040fe400078ec0ff */
[----:B------:R-:W-:-:S02]  /*1cbc0*/  LOP3.LUT R26, R26, 0xffff, RZ, 0xc0, !PT ;  /* 0x0000ffff1a1a7812 */ /* 0x000fc400078ec0ff */
[----:B------:R-:W-:-:S07]  /*1cbd0*/  LEA.HI R6, R6, R5, RZ, 0x10 ;  /* 0x0000000506067211 */ /* 0x000fce00078f80ff */
[----:B------:R-:W-:Y:S05]  /*1cbe0*/  @!P0 BRA `(.L_x_3077) ;  /* 0x0000000000108947 */ /* 0x000fea0003800000 */
[----:B------:R-:W2:Y:S02]  /*1cbf0*/  LDC.64 R4, c[0x0][0xa20] ;  /* 0x00028800ff047b82 */ /* 0x000ea40000000a00 */
[----:B--2---:R-:W-:-:S05]  /*1cc00*/  IMAD.WIDE R4, R27, 0x4, R4 ;  /* 0x000000041b047825 */ /* 0x004fca00078e0204 */
[----:B------:R2:W5:Y:S01]  /*1cc10*/  LDG.E R10, desc[UR52][R4.64] ;  /* 0x00000034040a7981 */ /* 0x000562000c1e1900 */
[----:B------:R-:W-:Y:S05]  /*1cc20*/  BRA `(.L_x_3078) ;  /* 0x0000000000247947 */ /* 0x000fea0003800000 */
.L_x_3077:
[----:B------:R-:W-:Y:S02]  /*1cc30*/  ULDC.64 UR4, c[0x0][0xa08] ;  /* 0x0002820000047ab9 */ /* 0x000fe40000000a00 */
[----:B------:R-:W-:-:S04]  /*1cc40*/  ISETP.NE.U32.AND P0, PT, RZ, UR4, PT ;  /* 0x00000004ff007c0c */ /* 0x000fc8000bf05070 */
[----:B------:R-:W-:-:S13]  /*1cc50*/  ISETP.NE.AND.EX P0, PT, RZ, UR5, PT, P0 ;  /* 0x00000005ff007c0c */ /* 0x000fda000bf05300 */
[----:B------:R-:W-:Y:S05]  /*1cc60*/  @!P0 BRA `(.L_x_3078) ;  /* 0x0000000000148947 */ /* 0x000fea0003800000 */
[----:B------:R-:W2:Y:S02]  /*1cc70*/  LDC.64 R4, c[0x0][0xa08] ;  /* 0x00028200ff047b82 */ /* 0x000ea40000000a00 */
[----:B--2---:R-:W-:-:S05]  /*1cc80*/  IMAD.WIDE R4, R27, 0x4, R4 ;  /* 0x000000041b047825 */ /* 0x004fca00078e0204 */
[----:B------:R-:W2:Y:S04]  /*1cc90*/  LDG.E R10, desc[UR52][R4.64] ;  /* 0x00000034040a7981 */ /* 0x000ea8000c1e1900 */
[----:B------:R-:W2:Y:S02]  /*1cca0*/  LDG.E R9, desc[UR52][R4.64+0x4] ;  /* 0x0000043404097981 */ /* 0x000ea4000c1e1900 */
[----:B--2---:R-:W-:-:S07]  /*1ccb0*/  IMAD.IADD R10, R9, 0x1, -R10 ;  /* 0x00000001090a7824 */ /* 0x004fce00078e0a0a */
.L_x_3078:
[----:B--2---:R-:W2:Y:S01]  /*1ccc0*/  @P1 LDG.E R5, desc[UR52][R2.64] ;  /* 0x0000003402051981 */ /* 0x004ea2000c1e1900 */
[----:B0-----:R-:W0:Y:S03]  /*1ccd0*/  LDC R8, c[0x0][0x448] ;  /* 0x00011200ff087b82 */ /* 0x001e260000000800 */
[----:B------:R3:W2:Y:S01]  /*1cce0*/  @P1 LDG.E R4, desc[UR52][R2.64+0x4] ;  /* 0x0000043402041981 */ /* 0x0006a2000c1e1900 */
[----:B------:R-:W-:Y:S02]  /*1ccf0*/  IMAD.SHL.U32 R35, R25, 0x80, RZ ;  /* 0x0000008019237824 */ /* 0x000fe400078e00ff */
[----:B-----5:R-:W-:Y:S02]  /*1cd00*/  IMAD.IADD R10, R10, 0x1, -R31 ;  /* 0x000000010a0a7824 */ /* 0x020fe400078e0a1f */
[----:B---3--:R-:W3:Y:S01]  /*1cd10*/  LDC.64 R2, c[0x0][0x9e0] ;  /* 0x00027800ff027b82 */ /* 0x008ee20000000a00 */
[----:B0-----:R-:W-:Y:S01]  /*1cd20*/  ISETP.NE.AND P2, PT, R8, 0x1, PT ;  /* 0x000000010800780c */ /* 0x001fe20003f45270 */
[----:B------:R-:W-:-:S12]  /*1cd30*/  VIADD R8, R35, 0x7f ;  /* 0x0000007f23087836 */ /* 0x000fd80000000000 */
[----:B------:R-:W0:Y:S01]  /*1cd40*/  @P2 LDC R9, c[0x0][0x44c] ;  /* 0x00011300ff092b82 */ /* 0x000e220000000800 */
[----:B---3--:R-:W-:-:S07]  /*1cd50*/  ISETP.GE.AND P3, PT, R3, 0x1, PT ;  /* 0x000000010300780c */ /* 0x008fce0003f66270 */
[----:B------:R-:W3:Y:S01]  /*1cd60*/  @P2 LDC R11, c[0x0][0x450] ;  /* 0x00011400ff0b2b82 */ /* 0x000ee20000000800 */
[----:B--2---:R-:W-:Y:S02]  /*1cd70*/  @P1 IMAD.IADD R7, R4, 0x1, -R5 ;  /* 0x0000000104071824 */ /* 0x004fe400078e0a05 */
[----:B0-----:R-:W-:-:S04]  /*1cd80*/  @P2 IMAD.HI.U32 R4, R8, R9, RZ ;  /* 0x0000000908042227 */ /* 0x001fc800078e00ff */
[----:B------:R-:W-:Y:S01]  /*1cd90*/  IMAD.IADD R22, R10, 0x1, R7 ;  /* 0x000000010a167824 */ /* 0x000fe200078e0207 */
[----:B---3--:R-:W-:-:S03]  /*1cda0*/  @P2 SHF.R.U32.HI R8, RZ, R11, R4 ;  /* 0x0000000bff082219 */ /* 0x008fc60000011604 */
[C---:B------:R-:W-:Y:S01]  /*1cdb0*/  VIADD R4, R22.reuse, 0x5f ;  /* 0x0000005f16047836 */ /* 0x040fe20000000000 */
[----:B------:R-:W-:-:S03]  /*1cdc0*/  IADD3 R9, R22, 0x1, -R12 ;  /* 0x0000000116097810 */ /* 0x000fc60007ffe80c */
        /* <DEDUP_REMOVED lines=17> */
.L_x_3081:
[----:B------:R-:W-:-:S13]  /*1cee0*/  ISETP.NE.AND P0, PT, R3, 0x1, PT ;  /* 0x000000010300780c */ /* 0x000fda0003f05270 */
[----:B------:R-:W0:Y:S02]  /*1cef0*/  @P0 LDC.64 R4, c[0x0][0x9e8] ;  /* 0x00027a00ff040b82 */ /* 0x000e240000000a00 */
[----:B0-----:R-:W-:-:S05]  /*1cf00*/  @P0 IMAD.HI.U32 R4, R11, R4, RZ ;  /* 0x000000040b040227 */ /* 0x001fca00078e00ff */
[----:B------:R-:W-:-:S07]  /*1cf10*/  @P0 SHF.R.U32.HI R11, RZ, R5, R4 ;  /* 0x00000005ff0b0219 */ /* 0x000fce0000011604 */
.L_x_3082:
[----:B------:R-:W-:Y:S05]  /*1cf20*/  BSYNC B0 ;  /* 0x0000000000007941 */ /* 0x000fea0003800000 */
.L_x_3080:
[----:B------:R-:W-:-:S05]  /*1cf30*/  IMAD R11, R11, R3, R3 ;  /* 0x000000030b0b7224 */ /* 0x000fca00078e0203 */
[----:B------:R-:W-:-:S07]  /*1cf40*/  VIMNMX R2, R2, R11, PT ;  /* 0x0000000b02027248 */ /* 0x000fce0003fe0100 */
.L_x_3079:
[----:B------:R-:W0:Y:S01]  /*1cf50*/  @P2 LDC R8, c[0x0][0x44c] ;  /* 0x00011300ff082b82 */ /* 0x000e220000000800 */
[----:B------:R-:W-:Y:S01]  /*1cf60*/  VIADD R2, R2, 0x5f ;  /* 0x0000005f02027836 */ /* 0x000fe20000000000 */
[----:B------:R-:W-:Y:S01]  /*1cf70*/  ULDC UR4, c[0x0][0x9dc] ;  /* 0x0002770000047ab9 */ /* 0x000fe20000000800 */
[----:B------:R-:W-:Y:S02]  /*1cf80*/  IMAD.MOV.U32 R5, RZ, RZ, R35 ;  /* 0x000000ffff057224 */ /* 0x000fe400078e0023 */
[----:B------:R-:W-:-:S03]  /*1cf90*/  IMAD.HI R2, R2, 0x2aaaaaab, RZ ;  /* 0x2aaaaaab02027827 */ /* 0x000fc600078e02ff */
[----:B------:R-:W2:Y:S01]  /*1cfa0*/  @P2 LDC R4, c[0x0][0x450] ;  /* 0x00011400ff042b82 */ /* 0x000ea20000000800 */
[----:B0-----:R-:W-:-:S04]  /*1cfb0*/  @P2 IMAD.HI.U32 R11, R35, R8, RZ ;  /* 0x00000008230b2227 */ /* 0x001fc800078e00ff */
[----:B------:R-:W-:Y:S01]  /*1cfc0*/  IMAD.IADD R8, R22, 0x1, -R12 ;  /* 0x0000000116087824 */ /* 0x000fe200078e0a0c */
[----:B--2---:R-:W-:Y:S02]  /*1cfd0*/  @P2 SHF.R.U32.HI R5, RZ, R4, R11 ;  /* 0x00000004ff052219 */ /* 0x004fe4000001160b */
[----:B------:R-:W-:-:S03]  /*1cfe0*/  SHF.R.U32.HI R11, RZ, 0x1f, R2 ;  /* 0x0000001fff0b7819 */ /* 0x000fc60000011602 */
[----:B-1----:R-:W-:Y:S01]  /*1cff0*/  IMAD.IADD R12, R8, 0x1, R5 ;  /* 0x00000001080c7824 */ /* 0x002fe200078e0205 */
[----:B------:R-:W-:-:S03]  /*1d000*/  LEA.HI.SX32 R11, R2, R11, 0x1c ;  /* 0x0000000b020b7211 */ /* 0x000fc600078fe2ff */
[----:B------:R-:W-:Y:S01]  /*1d010*/  VIADD R2, R12, -UR4 ;  /* 0x800000040c027c36 */ /* 0x000fe20008000000 */
[----:B------:R-:W-:Y:S01]  /*1d020*/  VIMNMX R11, R20, R11, PT ;  /* 0x0000000b140b7248 */ /* 0x000fe20003fe0100 */
        /* <DEDUP_REMOVED lines=11> */
.L_x_3085:
[----:B------:R-:W-:-:S13]  /*1d0e0*/  ISETP.NE.AND P0, PT, R3, 0x1, PT ;  /* 0x000000010300780c */ /* 0x000fda0003f05270 */
[----:B------:R-:W0:Y:S02]  /*1d0f0*/  @P0 LDC.64 R4, c[0x0][0x9e8] ;  /* 0x00027a00ff040b82 */ /* 0x000e240000000a00 */
[----:B0-----:R-:W-:-:S05]  /*1d100*/  @P0 IMAD.HI.U32 R4, R12, R4, RZ ;  /* 0x000000040c040227 */ /* 0x001fca00078e00ff */
[----:B------:R-:W-:-:S07]  /*1d110*/  @P0 SHF.R.U32.HI R12, RZ, R5, R4 ;  /* 0x00000005ff0c0219 */ /* 0x000fce0000011604 */
.L_x_3086:
[----:B------:R-:W-:Y:S05]  /*1d120*/  BSYNC B0 ;  /* 0x0000000000007941 */ /* 0x000fea0003800000 */
.L_x_3084:
[----:B------:R-:W-:-:S05]  /*1d130*/  IMAD R3, R12, R3, RZ ;  /* 0x000000030c037224 */ /* 0x000fca00078e02ff */
[----:B------:R-:W-:-:S07]  /*1d140*/  VIMNMX R2, R2, R3, !PT ;  /* 0x0000000302027248 */ /* 0x000fce0007fe0100 */
.L_x_3083:
[----:B------:R-:W-:Y:S01]  /*1d150*/  IMAD.HI R2, R2, 0x2aaaaaab, RZ ;  /* 0x2aaaaaab02027827 */ /* 0x000fe200078e02ff */
[----:B------:R-:W-:Y:S01]  /*1d160*/  BSSY B0, `(.L_x_3087) ;  /* 0x0000026000007945 */ /* 0x000fe20003800000 */
[----:B------:R-:W-:Y:S02]  /*1d170*/  LOP3.LUT R30, R6, 0xff, RZ, 0xc0, !PT ;  /* 0x000000ff061e7812 */ /* 0x000fe400078ec0ff */
[----:B------:R-:W-:Y:S01]  /*1d180*/  SHF.R.U32.HI R6, RZ, 0x10, R6 ;  /* 0x00000010ff067819 */ /* 0x000fe20000011606 */
[----:B------:R-:W-:Y:S01]  /*1d190*/  IMAD.MOV.U32 R14, RZ, RZ, RZ ;  /* 0x000000ffff0e7224 */ /* 0x000fe200078e00ff */
[----:B------:R-:W-:-:S04]  /*1d1a0*/  SHF.R.U32.HI R3, RZ, 0x1f, R2 ;  /* 0x0000001fff037819 */ /* 0x000fc80000011602 */
[----:B------:R-:W-:-:S04]  /*1d1b0*/  LEA.HI.SX32 R3, R2, R3, 0x1c ;  /* 0x0000000302037211 */ /* 0x000fc800078fe2ff */
[----:B------:R-:W-:-:S04]  /*1d1c0*/  VIMNMX R4, RZ, R3, !PT ;  /* 0x00000003ff047248 */ /* 0x000fc80007fe0100 */
[----:B------:R-:W-:-:S13]  /*1d1d0*/  ISETP.GT.AND P0, PT, R11, R4, PT ;  /* 0x000000040b00720c */ /* 0x000fda0003f04270 */
[----:B------:R-:W-:Y:S05]  /*1d1e0*/  @!P0 BRA `(.L_x_3088) ;  /* 0x0000000000748947 */ /* 0x000fea0003800000 */
[----:B------:R-:W-:Y:S01]  /*1d1f0*/  ISETP.NE.AND P0, PT, R6, RZ, PT ;  /* 0x000000ff0600720c */ /* 0x000fe20003f05270 */
[----:B------:R-:W-:-:S03]  /*1d200*/  ULDC UR4, c[0x0][0x9f0] ;  /* 0x00027c0000047ab9 */ /* 0x000fc60000000800 */
[----:B------:R-:W-:-:S04]  /*1d210*/  SEL R5, R6, UR4, P0 ;  /* 0x0000000406057c07 */ /* 0x000fc80008000000 */
[----:B------:R-:W-:Y:S02]  /*1d220*/  IABS R13, R5 ;  /* 0x00000005000d7213 */ /* 0x000fe40000000000 */
[----:B------:R-:W-:Y:S02]  /*1d230*/  IADD3 R12, R5, -0x1, R11 ;  /* 0xffffffff050c7810 */ /* 0x000fe40007ffe00b */
[----:B------:R-:W0:Y:S03]  /*1d240*/  I2F.RP R2, R13 ;  /* 0x0000000d00027306 */ /* 0x000e260000209400 */
[----:B------:R-:W-:-:S05]  /*1d250*/  IMAD.IADD R12, R12, 0x1, -R4 ;  /* 0x000000010c0c7824 */ /* 0x000fca00078e0a04 */
[----:B0-----:R-:W0:Y:S02]  /*1d260*/  MUFU.RCP R2, R2 ;  /* 0x0000000200027308 */ /* 0x001e240000001000 */
[----:B0-----:R-:W-:-:S06]  /*1d270*/  VIADD R2, R2, 0xffffffe ;  /* 0x0ffffffe02027836 */ /* 0x001fcc0000000000 */
        /* <DEDUP_REMOVED lines=20> */
.L_x_3088:
[----:B------:R-:W-:Y:S05]  /*1d3c0*/  BSYNC B0 ;  /* 0x0000000000007941 */ /* 0x000fea0003800000 */
.L_x_3087:
[-C--:B------:R-:W-:Y:S01]  /*1d3d0*/  IMAD R3, R30, R14.reuse, R4 ;  /* 0x0000000e1e037224 */ /* 0x080fe200078e0204 */
[----:B------:R-:W-:Y:S04]  /*1d3e0*/  BSSY B0, `(.L_x_3089) ;  /* 0x0000131000007945 */ /* 0x000fe80003800000 */
[C---:B------:R-:W-:Y:S01]  /*1d3f0*/  VIADDMNMX R11, R3.reuse, R14, R11, PT ;  /* 0x0000000e030b7246 */ /* 0x040fe2000380010b */
[----:B------:R-:W-:-:S04]  /*1d400*/  IMAD R3, R3, 0x60, -R10 ;  /* 0x0000006003037824 */ /* 0x000fc800078e0a0a */
[----:B------:R-:W-:Y:S01]  /*1d410*/  IMAD R10, R11, 0x60, -R10 ;  /* 0x000000600b0a7824 */ /* 0x000fe200078e0a0a */
[----:B------:R-:W-:-:S04]  /*1d420*/  VIMNMX R3, RZ, R3, !PT ;  /* 0x00000003ff037248 */ /* 0x000fc80007fe0100 */
[----:B------:R-:W-:-:S04]  /*1d430*/  VIMNMX R10, R10, R7, PT ;  /* 0x000000070a0a7248 */ /* 0x000fc80003fe0100 */
[----:B------:R-:W-:Y:S01]  /*1d440*/  ISETP.GT.AND P0, PT, R10, R3, PT ;  /* 0x000000030a00720c */ /* 0x000fe20003f04270 */
[----:B------:R-:W-:-:S05]  /*1d450*/  IMAD.WIDE.U32 R2, R3, -0x55555555, RZ ;  /* 0xaaaaaaab03027825 */ /* 0x000fca00078e00ff */
[----:B------:R-:W-:-:S05]  /*1d460*/  SHF.R.U32.HI R4, RZ, 0x6, R3 ;  /* 0x00000006ff047819 */ /* 0x000fca0000011603 */
[----:B------:R-:W-:Y:S02]  /*1d470*/  IMAD.MOV.U32 R2, RZ, RZ, R4 ;  /* 0x000000ffff027224 */ /* 0x000fe400078e0004 */
[----:B------:R-:W-:-:S04]  /*1d480*/  @P0 VIADD R5, R10, 0x5f ;  /* 0x0000005f0a050836 */ /* 0x000fc80000000000 */
[----:B------:R-:W-:-:S05]  /*1d490*/  @P0 IMAD.HI R5, R5, 0x2aaaaaab, RZ ;  /* 0x2aaaaaab05050827 */ /* 0x000fca00078e02ff */
[----:B------:R-:W-:-:S04]  /*1d4a0*/  @P0 SHF.R.U32.HI R10, RZ, 0x1f, R5 ;  /* 0x0000001fff0a0819 */ /* 0x000fc80000011605 */
        /* <DEDUP_REMOVED lines=11> */
.L_x_3300:
[----:B-1----:R-:W-:Y:S02]  /*1d560*/  ISETP.NE.AND P0, PT, R14, RZ, PT ;  /* 0x000000ff0e00720c */ /* 0x002fe40003f05270 */
[----:B------:R-:W-:-:S11]  /*1d570*/  PLOP3.LUT P6, PT, PT, PT, PT, 0x8, 0x0 ;  /* 0x000000000000781c */ /* 0x000fd60003fce170 */
[----:B------:R-:W-:Y:S05]  /*1d580*/  @P0 BRA `(.L_x_3092) ;  /* 0x00000000000c0947 */ /* 0x000fea0003800000 */
[----:B------:R-:W-:-:S03]  /*1d590*/  UMOV UR4, 0xffffffff ;  /* 0xffffffff00047882 */ /* 0x000fc60000000000 */
[----:B------:R-:W-:Y:S05]  /*1d5a0*/  BRA.DIV UR4, `(.L_x_3093) ;  /* 0x0000008204407947 */ /* 0x000fea000b800000 */
[----:B------:R-:W-:-:S13]  /*1d5b0*/  ELECT P6, URZ, PT ;  /* 0x00000000003f782f */ /* 0x000fda00038c0000 */
.L_x_3092:
        /* <DEDUP_REMOVED lines=9> */
.L_x_3303:
[----:B------:R-:W-:Y:S05]  /*1d650*/  BSYNC B1 ;  /* 0x0000000000017941 */ /* 0x000fea0003800000 */
.L_x_3094:
[----:B------:R-:W-:Y:S04]  /*1d660*/  BSSY B1, `(.L_x_3096) ;  /* 0x000007b000017945 */ /* 0x000fe80003800000 */
[----:B------:R-:W-:Y:S05]  /*1d670*/  @!P6 BRA `(.L_x_3097) ;  /* 0x0000000400e4e947 */ /* 0x000fea0003800000 */
[----:B------:R-:W-:Y:S01]  /*1d680*/  IMAD R12, R18, 0x8, R17 ;  /* 0x00000008120c7824 */ /* 0x000fe200078e0211 */
[----:B0-----:R-:W-:Y:S01]  /*1d690*/  SHF.L.U32 R10, R28, 0x1f, RZ ;  /* 0x0000001f1c0a7819 */ /* 0x001fe200000006ff */
[----:B------:R-:W0:Y:S01]  /*1d6a0*/  S2R R3, SR_TID.X ;  /* 0x0000000000037919 */ /* 0x000e220000002100 */
[----:B------:R-:W-:Y:S02]  /*1d6b0*/  BSSY B2, `(.L_x_3098) ;  /* 0x0000005000027945 */ /* 0x000fe40003800000 */
[----:B------:R-:W1:Y:S01]  /*1d6c0*/  SYNCS.PHASECHK.TRANS64.TRYWAIT P0, [R12+URZ+0x228a0], R10 ;  /* 0x0228a00a0c0075a7 */ /* 0x000e62000800017f */
[----:B0-----:R-:W-:-:S04]  /*1d6d0*/  LOP3.LUT R3, R3, 0x7f, RZ, 0xc0, !PT ;  /* 0x0000007f03037812 */ /* 0x001fc800078ec0ff */
[----:B------:R-:W-:Y:S01]  /*1d6e0*/  ISETP.NE.AND P1, PT, R3, RZ, PT ;  /* 0x000000ff0300720c */ /* 0x000fe20003f25270 */
[----:B-1----:R-:W-:-:S12]  /*1d6f0*/  @!P0 BRA `(.L_x_3099) ;  /* 0x0000008000208947 */ /* 0x002fd80003800000 */
.L_x_3304:
[----:B------:R-:W-:Y:S05]  /*1d700*/  BSYNC B2 ;  /* 0x0000000000027941 */ /* 0x000fea0003800000 */
.L_x_3098:
        /* <DEDUP_REMOVED lines=9> */
.L_x_3101:
[----:B------:R-:W-:Y:S05]  /*1d7a0*/  BSYNC B2 ;  /* 0x0000000000027941 */ /* 0x000fea0003800000 */
.L_x_3100:
        /* <DEDUP_REMOVED lines=12> */
.L_x_3102:
        /* <DEDUP_REMOVED lines=13> */
.L_x_3305:
[----:B------:R-:W-:Y:S05]  /*1d940*/  BSYNC B2 ;  /* 0x0000000000027941 */ /* 0x000fea0003800000 */
.L_x_3103:
        /* <DEDUP_REMOVED lines=11> */
.L_x_3106:
[----:B------:R-:W-:Y:S05]  /*1da00*/  BSYNC B2 ;  /* 0x0000000000027941 */ /* 0x000fea0003800000 */
.L_x_3105:
[----:B------:R-:W-:Y:S01]  /*1da10*/  R2UR UR6, R10 ;  /* 0x000000000a0672ca */ /* 0x000fe200000e0000 */
[----:B------:R-:W-:Y:S01]  /*1da20*/  UIADD3 UR4, UP0, UR40, 0x670, URZ ;  /* 0x0000067028047890 */ /* 0x000fe2000ff1e03f */
[----:B------:R-:W-:Y:S01]  /*1da30*/  R2UR UR7, R11 ;  /* 0x000000000b0772ca */ /* 0x000fe200000e0000 */
[----:B------:R-:W-:Y:S01]  /*1da40*/  VIADD R12, R12, 0x228b0 ;  /* 0x000228b00c0c7836 */ /* 0x000fe20000000000 */
[----:B------:R-:W-:Y:S01]  /*1da50*/  R2UR UR10, R7 ;  /* 0x00000000070a72ca */ /* 0x000fe200000e0000 */
[----:B------:R-:W-:Y:S01]  /*1da60*/  IMAD R7, R18, 0xc000, R17 ;  /* 0x0000c00012077824 */ /* 0x000fe200078e0211 */
[----:B------:R-:W-:Y:S01]  /*1da70*/  PLOP3.LUT P0, PT, PT, PT, PT, 0x80, 0x0 ;  /* 0x000000000000781c */ /* 0x000fe20003f0f070 */
[----:B------:R-:W-:Y:S02]  /*1da80*/  UIADD3.X UR5, URZ, UR41, URZ, UP0, !UPT ;  /* 0x000000293f057290 */ /* 0x000fe400087fe43f */
[----:B------:R-:W-:-:S10]  /*1da90*/  VIADD R13, R7, 0x400 ;  /* 0x00000400070d7836 */ /* 0x000fd40000000000 */
.L_x_3107:
        /* <DEDUP_REMOVED lines=15> */
.L_x_3108:
        /* <DEDUP_REMOVED lines=15> */
.L_x_3109:
        /* <DEDUP_REMOVED lines=15> */
.L_x_3110:
        /* <DEDUP_REMOVED lines=10> */
.L_x_3097:
[----:B------:R-:W-:Y:S05]  /*1de10*/  BSYNC B1 ;  /* 0x0000000000017941 */ /* 0x000fea0003800000 */
.L_x_3096:
        /* <DEDUP_REMOVED lines=9> */
.L_x_3126:
[----:B------:R-:W-:Y:S05]  /*1deb0*/  YIELD ;  /* 0x0000000000007946 */ /* 0x000fea0003800000 */
[----:B------:R-:W-:Y:S04]  /*1dec0*/  BSSY B1, `(.L_x_3111) ;  /* 0x000007a000017945 */ /* 0x000fe80003800000 */
[----:B------:R-:W-:Y:S05]  /*1ded0*/  @!P6 BRA `(.L_x_3112) ;  /* 0x0000000400e0e947 */ /* 0x000fea0003800000 */
[----:B0-----:R-:W-:Y:S01]  /*1dee0*/  IMAD R10, R18, 0x8, R17 ;  /* 0x00000008120a7824 */ /* 0x001fe200078e0211 */
[----:B------:R-:W-:Y:S01]  /*1def0*/  SHF.L.U32 R2, R28, 0x1f, RZ ;  /* 0x0000001f1c027819 */ /* 0x000fe200000006ff */
[----:B------:R-:W0:Y:S01]  /*1df00*/  S2R R3, SR_TID.X ;  /* 0x0000000000037919 */ /* 0x000e220000002100 */
[----:B------:R-:W-:Y:S02]  /*1df10*/  BSSY B2, `(.L_x_3113) ;  /* 0x0000005000027945 */ /* 0x000fe40003800000 */
[----:B------:R-:W1:Y:S01]  /*1df20*/  SYNCS.PHASECHK.TRANS64.TRYWAIT P1, [R10+URZ+0x228a0], R2 ;  /* 0x0228a0020a0075a7 */ /* 0x000e62000802017f */
[----:B0-----:R-:W-:-:S04]  /*1df30*/  LOP3.LUT R3, R3, 0x7f, RZ, 0xc0, !PT ;  /* 0x0000007f03037812 */ /* 0x001fc800078ec0ff */
[----:B------:R-:W-:Y:S01]  /*1df40*/  ISETP.NE.AND P2, PT, R3, RZ, PT ;  /* 0x000000ff0300720c */ /* 0x000fe20003f45270 */
[----:B-1----:R-:W-:-:S12]  /*1df50*/  @!P1 BRA `(.L_x_3114) ;  /* 0x0000007800309947 */ /* 0x002fd80003800000 */
.L_x_3306:
[----:B------:R-:W-:Y:S05]  /*1df60*/  BSYNC B2 ;  /* 0x0000000000027941 */ /* 0x000fea0003800000 */
.L_x_3113:
        /* <DEDUP_REMOVED lines=9> */
.L_x_3116:
[----:B------:R-:W-:Y:S05]  /*1e000*/  BSYNC B2 ;  /* 0x0000000000027941 */ /* 0x000fea0003800000 */
.L_x_3115:
        /* <DEDUP_REMOVED lines=11> */
.L_x_3117:
        /* <DEDUP_REMOVED lines=13> */
.L_x_3307:
[----:B------:R-:W-:Y:S05]  /*1e190*/  BSYNC B2 ;  /* 0x0000000000027941 */ /* 0x000fea0003800000 */
.L_x_3118:
        /* <DEDUP_REMOVED lines=11> */
.L_x_3121:
[----:B------:R-:W-:Y:S05]  /*1e250*/  BSYNC B2 ;  /* 0x0000000000027941 */ /* 0x000fea0003800000 */
.L_x_3120:
        /* <DEDUP_REMOVED lines=9> */
.L_x_3122:
        /* <DEDUP_REMOVED lines=15> */
.L_x_3123:
        /* <DEDUP_REMOVED lines=15> */
.L_x_3124:
        /* <DEDUP_REMOVED lines=15> */
.L_x_3125:
        /* <DEDUP_REMOVED lines=10> */
.L_x_3112:
[----:B------:R-:W-:Y:S05]  /*1e660*/  BSYNC B1 ;  /* 0x0000000000017941 */ /* 0x000fea0003800000 */
.L_x_3111:
[C---:B------:R-:W-:Y:S01]  /*1e670*/  ISETP.GT.AND P2, PT, R11.reuse, R4, PT ;  /* 0x000000040b00720c */ /* 0x040fe20003f44270 */
[----:B------:R-:W-:Y:S02]  /*1e680*/  VIADD R18, R18, 0x1 ;  /* 0x0000000112127836 */ /* 0x000fe40000000000 */
[----:B------:R-:W-:-:S03]  /*1e690*/  VIADD R11, R11, 0xffffffff ;  /* 0xffffffff0b0b7836 */ /* 0x000fc60000000000 */
[----:B------:R-:W-:-:S04]  /*1e6a0*/  ISETP.NE.AND P1, PT, R18, 0x2, PT ;  /* 0x000000021200780c */ /* 0x000fc80003f25270 */
[----:B------:R-:W-:Y:S02]  /*1e6b0*/  SEL R3, RZ, 0x1, P1 ;  /* 0x00000001ff037807 */ /* 0x000fe40000800000 */
[----:B------:R-:W-:Y:S02]  /*1e6c0*/  SEL R18, R18, RZ, P1 ;  /* 0x000000ff12127207 */ /* 0x000fe40000800000 */
[----:B------:R-:W-:Y:S01]  /*1e6d0*/  LOP3.LUT R28, R28, R3, RZ, 0x3c, !PT ;  /* 0x000000031c1c7212 */ /* 0x000fe200078e3cff */
[----:B------:R-:W-:Y:S06]  /*1e6e0*/  @P2 BRA `(.L_x_3126) ;  /* 0xfffffff400f02947 */ /* 0x000fec000383ffff */
.L_x_3090:
[----:B------:R-:W-:Y:S05]  /*1e6f0*/  BSYNC B0 ;  /* 0x0000000000007941 */ /* 0x000fea0003800000 */
.L_x_3089:
[----:B------:R-:W1:Y:S01]  /*1e700*/  LDC R0, c[0x0][0x448] ;  /* 0x00011200ff007b82 */ /* 0x000e620000000800 */
[----:B------:R-:W-:Y:S07]  /*1e710*/  @!P0 WARPSYNC.ALL ;  /* 0x0000000000008948 */ /* 0x000fee0003800000 */
[----:B------:R-:W-:Y:S01]  /*1e720*/  @!P0 BAR.SYNC.DEFER_BLOCKING 0xc, 0x180 ;  /* 0x0306000000008b1d */ /* 0x000fe20000010000 */
[----:B-1----:R-:W-:Y:S01]  /*1e730*/  ISETP.NE.AND P1, PT, R0, 0x1, PT ;  /* 0x000000010000780c */ /* 0x002fe20003f25270 */
[----:B------:R-:W-:-:S12]  /*1e740*/  VIADD R0, R35, 0x7f ;  /* 0x0000007f23007836 */ /* 0x000fd80000000000 */
[----:B------:R-:W1:Y:S08]  /*1e750*/  @P1 LDC R3, c[0x0][0x44c] ;  /* 0x00011300ff031b82 */ /* 0x000e700000000800 */
[----:B------:R-:W2:Y:S01]  /*1e760*/  @P1 LDC R2, c[0x0][0x450] ;  /* 0x00011400ff021b82 */ /* 0x000ea20000000800 */
[----:B-1----:R-:W-:-:S05]  /*1e770*/  @P1 IMAD.HI.U32 R3, R0, R3, RZ ;  /* 0x0000000300031227 */ /* 0x002fca00078e00ff */
[----:B--2---:R-:W-:Y:S02]  /*1e780*/  @P1 SHF.R.U32.HI R0, RZ, R2, R3 ;  /* 0x00000002ff001219 */ /* 0x004fe40000011603 */
[----:B------:R-:W1:Y:S03]  /*1e790*/  LDC.64 R2, c[0x0][0x9e0] ;  /* 0x00027800ff027b82 */ /* 0x000e660000000a00 */
[----:B------:R-:W-:Y:S01]  /*1e7a0*/  IMAD.IADD R7, R9, 0x1, R0 ;  /* 0x0000000109077824 */ /* 0x000fe200078e0200 */
[----:B-1----:R-:W-:-:S03]  /*1e7b0*/  ISETP.GE.AND P2, PT, R3, 0x1, PT ;  /* 0x000000010300780c */ /* 0x002fc60003f46270 */
[----:B------:R-:W-:-:S10]  /*1e7c0*/  IMAD.IADD R2, R7, 0x1, R2 ;  /* 0x0000000107027824 */ /* 0x000fd400078e0202 */
[----:B------:R-:W-:Y:S05]  /*1e7d0*/  @!P2 BRA `(.L_x_3127) ;  /* 0x000000000048a947 */ /* 0x000fea0003800000 */
[C---:B------:R-:W-:Y:S01]  /*1e7e0*/  ISETP.GT.AND P0, PT, R7.reuse, RZ, PT ;  /* 0x000000ff0700720c */ /* 0x040fe20003f04270 */
[----:B------:R-:W-:Y:S01]  /*1e7f0*/  BSSY B0, `(.L_x_3128) ;  /* 0x000000e000007945 */ /* 0x000fe20003800000 */
[----:B------:R-:W-:-:S11]  /*1e800*/  VIADD R0, R7, 0xffffffff ;  /* 0xffffffff07007836 */ /* 0x000fd60000000000 */
[----:B------:R-:W-:Y:S05]  /*1e810*/  @P0 BRA `(.L_x_3129) ;  /* 0x00000000001c0947 */ /* 0x000fea0003800000 */
[----:B------:R-:W-:Y:S01]  /*1e820*/  ISETP.NE.AND P0, PT, R3, 0x1, PT ;  /* 0x000000010300780c */ /* 0x000fe20003f05270 */
[----:B------:R-:W-:-:S12]  /*1e830*/  IMAD.MOV R7, RZ, RZ, -R7 ;  /* 0x000000ffff077224 */ /* 0x000fd800078e0a07 */
[----:B------:R-:W1:Y:S02]  /*1e840*/  @P0 LDC.64 R4, c[0x0][0x9e8] ;  /* 0x00027a00ff040b82 */ /* 0x000e640000000a00 */
[----:B-1----:R-:W-:-:S05]  /*1e850*/  @P0 IMAD.HI.U32 R4, R7, R4, RZ ;  /* 0x0000000407040227 */ /* 0x002fca00078e00ff */
[----:B------:R-:W-:-:S04]  /*1e860*/  @P0 SHF.R.U32.HI R7, RZ, R5, R4 ;  /* 0x00000005ff070219 */ /* 0x000fc80000011604 */
[----:B------:R-:W-:Y:S01]  /*1e870*/  LOP3.LUT R0, RZ, R7, RZ, 0x33, !PT ;  /* 0x00000007ff007212 */ /* 0x000fe200078e33ff */
[----:B------:R-:W-:Y:S06]  /*1e880*/  BRA `(.L_x_3130) ;  /* 0x0000000000107947 */ /* 0x000fec0003800000 */
.L_x_3129:
[----:B------:R-:W-:-:S13]  /*1e890*/  ISETP.NE.AND P0, PT, R3, 0x1, PT ;  /* 0x000000010300780c */ /* 0x000fda0003f05270 */
[----:B------:R-:W1:Y:S02]  /*1e8a0*/  @P0 LDC.64 R4, c[0x0][0x9e8] ;  /* 0x00027a00ff040b82 */ /* 0x000e640000000a00 */
[----:B-1----:R-:W-:-:S05]  /*1e8b0*/  @P0 IMAD.HI.U32 R4, R0, R4, RZ ;  /* 0x0000000400040227 */ /* 0x002fca00078e00ff */
[----:B------:R-:W-:-:S07]  /*1e8c0*/  @P0 SHF.R.U32.HI R0, RZ, R5, R4 ;  /* 0x00000005ff000219 */ /* 0x000fce0000011604 */
.L_x_3130:
[----:B------:R-:W-:Y:S05]  /*1e8d0*/  BSYNC B0 ;  /* 0x0000000000007941 */ /* 0x000fea0003800000 */
.L_x_3128:
[----:B------:R-:W-:-:S05]  /*1e8e0*/  IMAD R5, R0, R3, R3 ;  /* 0x0000000300057224 */ /* 0x000fca00078e0203 */
[----:B------:R-:W-:-:S07]  /*1e8f0*/  VIMNMX R2, R2, R5, PT ;  /* 0x0000000502027248 */ /* 0x000fce0003fe0100 */
.L_x_3127:
[----:B------:R-:W1:Y:S01]  /*1e900*/  @P1 LDC R4, c[0x0][0x44c] ;  /* 0x00011300ff041b82 */ /* 0x000e620000000800 */
[----:B------:R-:W-:Y:S01]  /*1e910*/  VIADD R2, R2, 0x5f ;  /* 0x0000005f02027836 */ /* 0x000fe20000000000 */
[----:B------:R-:W-:Y:S01]  /*1e920*/  ULDC UR4, c[0x0][0x9dc] ;  /* 0x0002770000047ab9 */ /* 0x000fe20000000800 */
[----:B------:R-:W-:Y:S02]  /*1e930*/  IMAD.MOV.U32 R7, RZ, RZ, R35 ;  /* 0x000000ffff077224 */ /* 0x000fe400078e0023 */
[----:B------:R-:W-:-:S03]  /*1e940*/  IMAD.HI R2, R2, 0x2aaaaaab, RZ ;  /* 0x2aaaaaab02027827 */ /* 0x000fc600078e02ff */
[----:B------:R-:W2:Y:S02]  /*1e950*/  @P1 LDC R0, c[0x0][0x450] ;  /* 0x00011400ff001b82 */ /* 0x000ea40000000800 */
[----:B------:R-:W-:-:S04]  /*1e960*/  SHF.R.U32.HI R5, RZ, 0x1f, R2 ;  /* 0x0000001fff057819 */ /* 0x000fc80000011602 */
[----:B------:R-:W-:Y:S01]  /*1e970*/  LEA.HI.SX32 R5, R2, R5, 0x1c ;  /* 0x0000000502057211 */ /* 0x000fe200078fe2ff */
[----:B-1----:R-:W-:-:S05]  /*1e980*/  @P1 IMAD.HI.U32 R9, R35, R4, RZ ;  /* 0x0000000423091227 */ /* 0x002fca00078e00ff */
[----:B--2---:R-:W-:-:S05]  /*1e990*/  @P1 SHF.R.U32.HI R7, RZ, R0, R9 ;  /* 0x00000000ff071219 */ /* 0x004fca0000011609 */
[----:B------:R-:W-:Y:S01]  /*1e9a0*/  IMAD.IADD R8, R8, 0x1, R7 ;  /* 0x0000000108087824 */ /* 0x000fe200078e0207 */
[----:B------:R-:W-:-:S03]  /*1e9b0*/  VIMNMX R7, R20, R5, PT ;  /* 0x0000000514077248 */ /* 0x000fc60003fe0100 */
[----:B------:R-:W-:Y:S01]  /*1e9c0*/  VIADD R0, R8, -UR4 ;  /* 0x8000000408007c36 */ /* 0x000fe20008000000 */
[----:B------:R-:W-:Y:S06]  /*1e9d0*/  @!P2 BRA `(.L_x_3131) ;  /* 0x000000000044a947 */ /* 0x000fec0003800000 */
[----:B------:R-:W-:Y:S01]  /*1e9e0*/  ISETP.GT.AND P0, PT, R8, -0x1, PT ;  /* 0xffffffff0800780c */ /* 0x000fe20003f04270 */
[----:B------:R-:W-:-:S12]  /*1e9f0*/  BSSY B0, `(.L_x_3132) ;  /* 0x000000d000007945 */ /* 0x000fd80003800000 */
[----:B------:R-:W-:Y:S05]  /*1ea00*/  @P0 BRA `(.L_x_3133) ;  /* 0x00000000001c0947 */ /* 0x000fea0003800000 */
[----:B------:R-:W-:Y:S02]  /*1ea10*/  ISETP.NE.AND P0, PT, R3, 0x1, PT ;  /* 0x000000010300780c */ /* 0x000fe40003f05270 */
[----:B------:R-:W-:-:S11]  /*1ea20*/  LOP3.LUT R9, RZ, R8, RZ, 0x33, !PT ;  /* 0x00000008ff097212 */ /* 0x000fd600078e33ff */
[----:B------:R-:W1:Y:S02]  /*1ea30*/  @P0 LDC.64 R4, c[0x0][0x9e8] ;  /* 0x00027a00ff040b82 */ /* 0x000e640000000a00 */
[----:B-1----:R-:W-:-:S05]  /*1ea40*/  @P0 IMAD.HI.U32 R4, R9, R4, RZ ;  /* 0x0000000409040227 */ /* 0x002fca00078e00ff */
[----:B------:R-:W-:-:S04]  /*1ea50*/  @P0 SHF.R.U32.HI R9, RZ, R5, R4 ;  /* 0x00000005ff090219 */ /* 0x000fc80000011604 */
[----:B------:R-:W-:Y:S01]  /*1ea60*/  LOP3.LUT R8, RZ, R9, RZ, 0x33, !PT ;  /* 0x00000009ff087212 */ /* 0x000fe200078e33ff */
[----:B------:R-:W-:Y:S06]  /*1ea70*/  BRA `(.L_x_3134) ;  /* 0x0000000000107947 */ /* 0x000fec0003800000 */
.L_x_3133:
[----:B------:R-:W-:-:S13]  /*1ea80*/  ISETP.NE.AND P0, PT, R3, 0x1, PT ;  /* 0x000000010300780c */ /* 0x000fda0003f05270 */
[----:B------:R-:W1:Y:S02]  /*1ea90*/  @P0 LDC.64 R4, c[0x0][0x9e8] ;  /* 0x00027a00ff040b82 */ /* 0x000e640000000a00 */
[----:B-1----:R-:W-:-:S05]  /*1eaa0*/  @P0 IMAD.HI.U32 R4, R8, R4, RZ ;  /* 0x0000000408040227 */ /* 0x002fca00078e00ff */
[----:B------:R-:W-:-:S07]  /*1eab0*/  @P0 SHF.R.U32.HI R8, RZ, R5, R4 ;  /* 0x00000005ff080219 */ /* 0x000fce0000011604 */
.L_x_3134:
[----:B------:R-:W-:Y:S05]  /*1eac0*/  BSYNC B0 ;  /* 0x0000000000007941 */ /* 0x000fea0003800000 */
.L_x_3132:
[----:B------:R-:W-:-:S05]  /*1ead0*/  IMAD R3, R8, R3, RZ ;  /* 0x0000000308037224 */ /* 0x000fca00078e02ff */
[----:B------:R-:W-:-:S07]  /*1eae0*/  VIMNMX R0, R0, R3, !PT ;  /* 0x0000000300007248 */ /* 0x000fce0007fe0100 */
.L_x_3131:
[----:B------:R-:W-:Y:S01]  /*1eaf0*/  ISETP.NE.AND P1, PT, R6, RZ, PT ;  /* 0x000000ff0600720c */ /* 0x000fe20003f25270 */
[----:B------:R-:W-:Y:S01]  /*1eb00*/  IMAD.HI R0, R0, 0x2aaaaaab, RZ ;  /* 0x2aaaaaab00007827 */ /* 0x000fe200078e02ff */
[----:B------:R-:W-:Y:S04]  /*1eb10*/  BSSY B0, `(.L_x_3135) ;  /* 0x0000023000007945 */ /* 0x000fe80003800000 */
[----:B------:R-:W-:-:S04]  /*1eb20*/  SHF.R.U32.HI R3, RZ, 0x1f, R0 ;  /* 0x0000001fff037819 */ /* 0x000fc80000011600 */
[----:B------:R-:W-:Y:S01]  /*1eb30*/  LEA.HI.SX32 R0, R0, R3, 0x1c ;  /* 0x0000000300007211 */ /* 0x000fe200078fe2ff */
[----:B------:R-:W-:Y:S02]  /*1eb40*/  IMAD.MOV.U32 R3, RZ, RZ, RZ ;  /* 0x000000ffff037224 */ /* 0x000fe400078e00ff */
[----:B------:R-:W1:Y:S01]  /*1eb50*/  @!P1 LDC R6, c[0x0][0x9f0] ;  /* 0x00027c00ff069b82 */ /* 0x000e620000000800 */
[----:B------:R-:W-:-:S04]  /*1eb60*/  VIMNMX R0, RZ, R0, !PT ;  /* 0x00000000ff007248 */ /* 0x000fc80007fe0100 */
[----:B------:R-:W-:-:S13]  /*1eb70*/  ISETP.GT.AND P0, PT, R7, R0, PT ;  /* 0x000000000700720c */ /* 0x000fda0003f04270 */
[----:B------:R-:W-:Y:S05]  /*1eb80*/  @!P0 BRA `(.L_x_3136) ;  /* 0x00000000006c8947 */ /* 0x000fea0003800000 */
[----:B-1----:R-:W-:Y:S01]  /*1eb90*/  IABS R4, R6 ;  /* 0x0000000600047213 */ /* 0x002fe20000000000 */
[----:B------:R-:W-:-:S03]  /*1eba0*/  IMAD.MOV.U32 R2, RZ, RZ, RZ ;  /* 0x000000ffff027224 */ /* 0x000fc600078e00ff */
[----:B------:R-:W1:Y:S08]  /*1ebb0*/  I2F.RP R5, R4 ;  /* 0x0000000400057306 */ /* 0x000e700000209400 */
[----:B-1----:R-:W1:Y:S02]  /*1ebc0*/  MUFU.RCP R5, R5 ;  /* 0x0000000500057308 */ /* 0x002e640000001000 */
[----:B-1----:R-:W-:-:S06]  /*1ebd0*/  VIADD R8, R5, 0xffffffe ;  /* 0x0ffffffe05087836 */ /* 0x002fcc0000000000 */
[----:B------:R-:W1:Y:S02]  /*1ebe0*/  F2I.FTZ.U32.TRUNC.NTZ R3, R8 ;  /* 0x0000000800037305 */ /* 0x000e64000021f000 */
[----:B-1----:R-:W-:-:S04]  /*1ebf0*/  IMAD.MOV R9, RZ, RZ, -R3 ;  /* 0x000000ffff097224 */ /* 0x002fc800078e0a03 */
[----:B------:R-:W-:-:S04]  /*1ec00*/  IMAD R9, R9, R4, RZ ;  /* 0x0000000409097224 */ /* 0x000fc800078e02ff */
[----:B------:R-:W-:Y:S01]  /*1ec10*/  IMAD.HI.U32 R2, R3, R9, R2 ;  /* 0x0000000903027227 */ /* 0x000fe200078e0002 */
[----:B------:R-:W-:Y:S02]  /*1ec20*/  IADD3 R3, R6, -0x1, R7 ;  /* 0xffffffff06037810 */ /* 0x000fe40007ffe007 */
[----:B------:R-:W-:-:S03]  /*1ec30*/  IABS R9, R6 ;  /* 0x0000000600097213 */ /* 0x000fc60000000000 */
[----:B------:R-:W-:Y:S02]  /*1ec40*/  IMAD.IADD R3, R3, 0x1, -R0 ;  /* 0x0000000103037824 */ /* 0x000fe400078e0a00 */
[----:B------:R-:W-:-:S03]  /*1ec50*/  IMAD.MOV R8, RZ, RZ, -R9 ;  /* 0x000000ffff087224 */ /* 0x000fc600078e0a09 */
        /* <DEDUP_REMOVED lines=14> */
.L_x_3136:
[----:B------:R-:W-:Y:S05]  /*1ed40*/  BSYNC B0 ;  /* 0x0000000000007941 */ /* 0x000fea0003800000 */
.L_x_3135:
[-C--:B------:R-:W-:Y:S01]  /*1ed50*/  IMAD R30, R30, R3.reuse, R0 ;  /* 0x000000031e1e7224 */ /* 0x080fe200078e0200 */
        /* <DEDUP_REMOVED lines=20> */
[----:B---3--:R-:W-:Y:S01]  /*1eea0*/  IADD3 R24, R0, UR37, R7 ;  /* 0x0000002500187c10 */ /* 0x008fe2000fffe007 */
[----:B------:R-:W-:Y:S06]  /*1eeb0*/  BRA `(.L_x_3139) ;  /* 0x0000003000e47947 */ /* 0x000fec0003800000 */
.L_x_3138:
        /* <DEDUP_REMOVED lines=11> */
[----:B-1----:R-:W-:Y:S02]  /*1ef70*/  IMAD.U32 R6, RZ, RZ, UR8 ;  /* 0x00000008ff067e24 */ /* 0x002fe4000f8e00ff */
[----:B------:R-:W-:-:S02]  /*1ef80*/  IMAD.U32 R7, RZ, RZ, UR9 ;  /* 0x00000009ff077e24 */ /* 0x000fc4000f8e00ff */
[----:B0-----:R-:W-:Y:S02]  /*1ef90*/  IMAD.U32 R10, RZ, RZ, UR4 ;  /* 0x00000004ff0a7e24 */ /* 0x001fe4000f8e00ff */
[----:B------:R-:W-:Y:S02]  /*1efa0*/  IMAD.U32 R11, RZ, RZ, UR5 ;  /* 0x00000005ff0b7e24 */ /* 0x000fe4000f8e00ff */
[----:B------:R-:W-:Y:S02]  /*1efb0*/  IMAD.MOV.U32 R8, RZ, RZ, 0x70 ;  /* 0x00000070ff087424 */ /* 0x000fe400078e00ff */
[----:B------:R-:W-:Y:S02]  /*1efc0*/  IMAD.MOV.U32 R12, RZ, RZ, 0x1 ;  /* 0x00000001ff0c7424 */ /* 0x000fe400078e00ff */
[----:B------:R-:W-:-:S07]  /*1efd0*/  IMAD.MOV.U32 R13, RZ, RZ, RZ ;  /* 0x000000ffff0d7224 */ /* 0x000fce00078e00ff */
[----:B------:R-:W-:-:S07]  /*1efe0*/  LEPC R20, `(.L_x_3141) ;  /* 0x000000001014794e */ /* 0x000fce0000000000 */
[----:B--2---:R-:W-:Y:S05]  /*1eff0*/  CALL.ABS.NOINC R2 ;  /* 0x0000000002007343 */ /* 0x004fea0003c00000 */
.L_x_3141:
[----:B------:R-:W-:Y:S05]  /*1f000*/  BSYNC B6 ;  /* 0x0000000000067941 */ /* 0x000fea0003800000 */
.L_x_3140:
        /* <DEDUP_REMOVED lines=11> */
[----:B-1----:R-:W-:Y:S02]  /*1f0c0*/  IMAD.U32 R6, RZ, RZ, UR8 ;  /* 0x00000008ff067e24 */ /* 0x002fe4000f8e00ff */
[----:B------:R-:W-:-:S02]  /*1f0d0*/  IMAD.U32 R7, RZ, RZ, UR9 ;  /* 0x00000009ff077e24 */ /* 0x000fc4000f8e00ff */
[----:B0-----:R-:W-:Y:S02]  /*1f0e0*/  IMAD.U32 R10, RZ, RZ, UR4 ;  /* 0x00000004ff0a7e24 */ /* 0x001fe4000f8e00ff */
[----:B------:R-:W-:Y:S02]  /*1f0f0*/  IMAD.U32 R11, RZ, RZ, UR5 ;  /* 0x00000005ff0b7e24 */ /* 0x000fe4000f8e00ff */
[----:B------:R-:W-:Y:S02]  /*1f100*/  IMAD.MOV.U32 R8, RZ, RZ, 0x70 ;  /* 0x00000070ff087424 */ /* 0x000fe400078e00ff */
[----:B------:R-:W-:Y:S02]  /*1f110*/  IMAD.MOV.U32 R12, RZ, RZ, 0x1 ;  /* 0x00000001ff0c7424 */ /* 0x000fe400078e00ff */
[----:B--2---:R-:W-:-:S07]  /*1f120*/  IMAD.MOV.U32 R13, RZ, RZ, RZ ;  /* 0x000000ffff0d7224 */ /* 0x004fce00078e00ff */
[----:B------:R-:W-:-:S07]  /*1f130*/  LEPC R20, `(.L_x_3144) ;  /* 0x000000001014794e */ /* 0x000fce0000000000 */
[----:B---3--:R-:W-:Y:S05]  /*1f140*/  CALL.ABS.NOINC R2 ;  /* 0x0000000002007343 */ /* 0x008fea0003c00000 */
.L_x_3144:
        /* <DEDUP_REMOVED lines=15> */
.L_x_3143:
[----:B------:R-:W-:Y:S05]  /*1f240*/  BSYNC B6 ;  /* 0x0000000000067941 */ /* 0x000fea0003800000 */
.L_x_3142:
[----:B------:R-:W-:Y:S01]  /*1f250*/  ULDC.64 UR4, c[0x0][0x9f8] ;  /* 0x00027e0000047ab9 */ /* 0x000fe20000000a00 */
[----:B------:R-:W-:Y:S01]  /*1f260*/  IMAD.MOV.U32 R25, RZ, RZ, R27 ;  /* 0x000000ffff197224 */ /* 0x000fe200078e001b */
[----:B------:R-:W-:Y:S01]  /*1f270*/  ISETP.NE.U32.AND P0, PT, RZ, UR4, PT ;  /* 0x00000004ff007c0c */ /* 0x000fe2000bf05070 */
[----:B------:R-:W2:Y:S01]  /*1f280*/  S2R R20, SR_TID.X ;  /* 0x0000000000147919 */ /* 0x000ea20000002100 */
[----:B------:R-:W3:Y:S01]  /*1f290*/  LDC R8, c[0x0][0x430] ;  /* 0x00010c00ff087b82 */ /* 0x000ee20000000800 */
[----:B------:R-:W-:Y:S01]  /*1f2a0*/  VIADD R0, R32, 0xffffffff ;  /* 0xffffffff20007836 */ /* 0x000fe20000000000 */
[----:B------:R-:W-:Y:S01]  /*1f2b0*/  ISETP.NE.AND.EX P0, PT, RZ, UR5, PT, P0 ;  /* 0x00000005ff007c0c */ /* 0x000fe2000bf05300 */
[----:B------:R-:W-:Y:S02]  /*1f2c0*/  IMAD.MOV.U32 R36, RZ, RZ, RZ ;  /* 0x000000ffff247224 */ /* 0x000fe400078e00ff */
[----:B------:R-:W-:Y:S01]  /*1f2d0*/  IMAD.U32 R9, RZ, RZ, UR38 ;  /* 0x00000026ff097e24 */ /* 0x000fe2000f8e00ff */
[----:B------:R-:W-:Y:S01]  /*1f2e0*/  LOP3.LUT R16, R16, 0xffffffdf, RZ, 0xc0, !PT ;  /* 0xffffffdf10107812 */ /* 0x000fe200078ec0ff */
[----:B------:R-:W-:-:S08]  /*1f2f0*/  ULDC UR4, c[0x0][0x320] ;  /* 0x0000c80000047ab9 */ /* 0x000fd00000000800 */
[----:B------:R-:W4:Y:S01]  /*1f300*/  @P0 LDC.64 R2, c[0x0][0x9f8] ;  /* 0x00027e00ff020b82 */ /* 0x000f220000000a00 */
[----:B--2---:R-:W-:-:S04]  /*1f310*/  LOP3.LUT R20, R20, 0x7f, RZ, 0xc0, !PT ;  /* 0x0000007f14147812 */ /* 0x004fc800078ec0ff */
[----:B------:R-:W-:Y:S01]  /*1f320*/  SHF.R.U32.HI R21, RZ, 0x3, R20 ;  /* 0x00000003ff157819 */ /* 0x000fe20000011614 */
[----:B----4-:R-:W-:-:S05]  /*1f330*/  @P0 IMAD.WIDE R2, R27, 0x4, R2 ;  /* 0x000000041b020825 */ /* 0x010fca00078e0202 */
[----:B------:R2:W4:Y:S01]  /*1f340*/  @P0 LDG.E R25, desc[UR52][R2.64] ;  /* 0x0000003402190981 */ /* 0x000522000c1e1900 */
[----:B---3--:R-:W-:Y:S01]  /*1f350*/  ISETP.NE.AND P1, PT, R8, 0x1, PT ;  /* 0x000000010800780c */ /* 0x008fe20003f25270 */
[----:B------:R-:W3:-:S12]  /*1f360*/  S2R R20, SR_TID.X ;  /* 0x0000000000147919 */ /* 0x000ed80000002100 */
[----:B-1----:R-:W1:Y:S08]  /*1f370*/  @P1 LDC R6, c[0x0][0x434] ;  /* 0x00010d00ff061b82 */ /* 0x002e700000000800 */
[----:B------:R-:W0:Y:S01]  /*1f380*/  @P1 LDC R4, c[0x0][0x438] ;  /* 0x00010e00ff041b82 */ /* 0x000e220000000800 */
[----:B---3--:R-:W-:-:S05]  /*1f390*/  IMAD.SHL.U32 R20, R20, 0x10, RZ ;  /* 0x0000001014147824 */ /* 0x008fca00078e00ff */
[----:B------:R-:W-:-:S05]  /*1f3a0*/  LOP3.LUT R20, R21, 0x70, R20, 0xf8, !PT ;  /* 0x0000007015147812 */ /* 0x000fca00078ef814 */
[----:B------:R-:W-:-:S05]  /*1f3b0*/  IMAD R37, R0, 0x60, R20 ;  /* 0x0000006000257824 */ /* 0x000fca00078e0214 */
[C---:B------:R-:W-:Y:S01]  /*1f3c0*/  ISETP.GE.AND P0, PT, R37.reuse, R22, PT ;  /* 0x000000162500720c */ /* 0x040fe20003f06270 */
[----:B------:R-:W-:-:S03]  /*1f3d0*/  IMAD.IADD R37, R37, 0x1, R31 ;  /* 0x0000000125257824 */ /* 0x000fc600078e021f */
[----:B------:R-:W-:Y:S01]  /*1f3e0*/  ISETP.GT.U32.OR P0, PT, R20, 0x5f, P0 ;  /* 0x0000005f1400780c */ /* 0x000fe20000704470 */
[----:B-1----:R-:W-:-:S04]  /*1f3f0*/  @P1 IMAD.HI.U32 R5, R37, R6, RZ ;  /* 0x0000000625051227 */ /* 0x002fc800078e00ff */
[----:B------:R-:W-:Y:S01]  /*1f400*/  IMAD.MOV.U32 R6, RZ, RZ, R37 ;  /* 0x000000ffff067224 */ /* 0x000fe200078e0025 */
[----:B0-----:R-:W-:-:S07]  /*1f410*/  @P1 SHF.R.U32.HI R6, RZ, R4, R5 ;  /* 0x00000004ff061219 */ /* 0x001fce0000011605 */
[----:B--2---:R-:W0:Y:S01]  /*1f420*/  @!P0 LDC.64 R2, c[0x0][0x428] ;  /* 0x00010a00ff028b82 */ /* 0x004e220000000a00 */
[--C-:B------:R-:W-:Y:S01]  /*1f430*/  @!P0 SHF.R.S32.HI R5, RZ, 0x1f, R6.reuse ;  /* 0x0000001fff058819 */ /* 0x100fe20000011406 */
[----:B------:R-:W-:Y:S01]  /*1f440*/  @!P0 IMAD.MOV.U32 R4, RZ, RZ, R6 ;  /* 0x000000ffff048224 */ /* 0x000fe200078e0006 */
[----:B------:R-:W-:Y:S01]  /*1f450*/  ISETP.NE.AND P2, PT, R9, 0x3, PT ;  /* 0x000000030900780c */ /* 0x000fe20003f45270 */
[----:B------:R-:W-:Y:S01]  /*1f460*/  UMOV UR5, 0xffffffff ;  /* 0xffffffff00057882 */ /* 0x000fe20000000000 */
[----:B----4-:R-:W-:Y:S01]  /*1f470*/  SHF.R.S32.HI R32, RZ, 0x1f, R25 ;  /* 0x0000001fff207819 */ /* 0x010fe20000011419 */
[----:B0-----:R-:W-:-:S04]  /*1f480*/  @!P0 IMAD.WIDE.U32 R4, R25, R2, R4 ;  /* 0x0000000219048225 */ /* 0x001fc800078e0004 */
[----:B------:R-:W-:-:S04]  /*1f490*/  @!P0 IMAD R7, R32, R2, RZ ;  /* 0x0000000220078224 */ /* 0x000fc800078e02ff */
[----:B------:R-:W-:Y:S02]  /*1f4a0*/  @!P0 IMAD R7, R25, R3, R7 ;  /* 0x0000000319078224 */ /* 0x000fe400078e0207 */
[----:B------:R-:W0:Y:S03]  /*1f4b0*/  @!P0 LDC.64 R2, c[0x0][0x418] ;  /* 0x00010600ff028b82 */ /* 0x000e260000000a00 */
[----:B------:R-:W-:Y:S02]  /*1f4c0*/  @!P0 IADD3 R7, R5, R7, RZ ;  /* 0x0000000705078210 */ /* 0x000fe40007ffe0ff */
[----:B0-----:R-:W-:-:S04]  /*1f4d0*/  @!P0 LEA R2, P1, R4, R2, 0x2 ;  /* 0x0000000204028211 */ /* 0x001fc800078210ff */
[----:B------:R-:W-:-:S05]  /*1f4e0*/  @!P0 LEA.HI.X R3, R4, R3, R7, 0x2, P1 ;  /* 0x0000000304038211 */ /* 0x000fca00008f1407 */
[----:B------:R0:W5:Y:S01]  /*1f4f0*/  @!P0 LDG.E R36, desc[UR52][R2.64] ;  /* 0x0000003402248981 */ /* 0x000162000c1e1900 */
[----:B------:R-:W-:Y:S01]  /*1f500*/  ISETP.GT.U32.AND P0, PT, R20, 0x5f, PT ;  /* 0x0000005f1400780c */ /* 0x000fe20003f04070 */
[----:B------:R-:W-:Y:S01]  /*1f510*/  IMAD.MOV R4, RZ, RZ, -R6 ;  /* 0x000000ffff047224 */ /* 0x000fe200078e0a06 */
[----:B------:R-:W1:Y:S03]  /*1f520*/  S2R R20, SR_TID.X ;  /* 0x0000000000147919 */ /* 0x000e660000002100 */
[----:B------:R-:W-:-:S08]  /*1f530*/  IMAD R37, R8, R4, R37 ;  /* 0x0000000408257224 */ /* 0x000fd000078e0225 */
[----:B------:R-:W-:-:S04]  /*1f540*/  @P0 LOP3.LUT R16, R16, 0x20, RZ, 0xfc, !PT ;  /* 0x0000002010100812 */ /* 0x000fc800078efcff */
[----:B------:R-:W-:-:S04]  /*1f550*/  LOP3.LUT R16, R16, 0xffffffbf, RZ, 0xc0, !PT ;  /* 0xffffffbf10107812 */ /* 0x000fc800078ec0ff */
[----:B------:R-:W-:-:S04]  /*1f560*/  @P2 LOP3.LUT R16, R16, 0x40, RZ, 0xfc, !PT ;  /* 0x0000004010102812 */ /* 0x000fc800078efcff */
[----:B------:R-:W-:Y:S01]  /*1f570*/  LOP3.LUT R16, R16, 0xfffffff7, RZ, 0xc0, !PT ;  /* 0xfffffff710107812 */ /* 0x000fe200078ec0ff */
[----:B-1----:R-:W-:-:S05]  /*1f580*/  IMAD.SHL.U32 R20, R20, 0x8, RZ ;  /* 0x0000000814147824 */ /* 0x002fca00078e00ff */
[----:B------:R-:W-:-:S04]  /*1f590*/  LOP3.LUT R20, R20, 0x38, RZ, 0xc0, !PT ;  /* 0x0000003814147812 */ /* 0x000fc800078ec0ff */
[C---:B------:R-:W-:Y:S02]  /*1f5a0*/  LOP3.LUT R11, R20.reuse, 0x40, RZ, 0xfc, !PT ;  /* 0x00000040140b7812 */ /* 0x040fe400078efcff */
[----:B------:R-:W-:Y:S02]  /*1f5b0*/  LOP3.LUT R10, R20, 0x80, RZ, 0xfc, !PT ;  /* 0x00000080140a7812 */ /* 0x000fe400078efcff */
[----:B------:R-:W-:Y:S02]  /*1f5c0*/  ISETP.GE.AND P4, PT, R11, UR4, PT ;  /* 0x000000040b007c0c */ /* 0x000fe4000bf86270 */
[----:B------:R-:W-:Y:S02]  /*1f5d0*/  ISETP.GE.AND P3, PT, R10, UR4, PT ;  /* 0x000000040a007c0c */ /* 0x000fe4000bf66270 */
        /* <DEDUP_REMOVED lines=11> */
.L_x_3310:
[----:B------:R-:W-:Y:S01]  /*1f690*/  SEL R6, RZ, 0x1, P0 ;  /* 0x00000001ff067807 */ /* 0x000fe20000000000 */
[----:B------:R-:W-:Y:S06]  /*1f6a0*/  @!P2 BRA `(.L_x_3146) ;  /* 0x000000000004a947 */ /* 0x000fec0003800000 */
[----:B------:R-:W-:Y:S01]  /*1f6b0*/  BPT.TRAP 0x1 ;  /* 0x000000040000795c */ /* 0x000fe20000300000 */
.L_x_3146:
[----:B------:R-:W-:Y:S01]  /*1f6c0*/  IMAD R22, R0, -0x60, R22 ;  /* 0xffffffa000167824 */ /* 0x000fe200078e0216 */
[----:B------:R-:W-:Y:S01]  /*1f6d0*/  SHF.L.U32 R0, R23, 0x1f, RZ ;  /* 0x0000001f17007819 */ /* 0x000fe200000006ff */
[----:B------:R-:W-:Y:S01]  /*1f6e0*/  IMAD R33, R19, 0x8, R17 ;  /* 0x0000000813217824 */ /* 0x000fe200078e0211 */
[----:B------:R-:W-:Y:S03]  /*1f6f0*/  BSSY B0, `(.L_x_3147) ;  /* 0x0000003000007945 */ /* 0x000fe60003800000 */
[----:B------:R-:W0:Y:S02]  /*1f700*/  SYNCS.PHASECHK.TRANS64.TRYWAIT P0, [R33+URZ+0x22840], R0 ;  /* 0x02284000210075a7 */ /* 0x000e24000800017f */
[----:B0-----:R-:W-:Y:S05]  /*1f710*/  @!P0 BRA `(.L_x_3148) ;  /* 0x00000060009c8947 */ /* 0x001fea0003800000 */
.L_x_3311:
[----:B------:R-:W-:Y:S05]  /*1f720*/  BSYNC B0 ;  /* 0x0000000000007941 */ /* 0x000fea0003800000 */
.L_x_3147:
        /* <DEDUP_REMOVED lines=87> */
.L_x_3325:
        /* <DEDUP_REMOVED lines=10> */
.L_x_3150:
        /* <DEDUP_REMOVED lines=11> */
.L_x_3151:
[----:B0-----:R0:W5:Y:S01]  /*1fdf0*/  LDL.LU R3, [R1+0x8] ;  /* 0x0000080001037983 */ /* 0x0011620000300800 */
        /* <DEDUP_REMOVED lines=9> */
[----:B------:R-:W-:Y:S01]  /*1fe90*/  SEL R34, RZ, 0x8, P0 ;  /* 0x00000008ff227807 */ /* 0x000fe20000000000 */
[----:B------:R-:W-:Y:S01]  /*1fea0*/  BSSY B6, `(.L_x_3152) ;  /* 0x0000025000067945 */ /* 0x000fe20003800000 */
[----:B------:R-:W-:-:S02]  /*1feb0*/  IADD3 R0, R2, R0, R6 ;  /* 0x0000000002007210 */ /* 0x000fc40007ffe006 */
[----:B------:R-:W-:-:S03]  /*1fec0*/  ISETP.NE.U32.AND P0, PT, RZ, UR4, PT ;  /* 0x00000004ff007c0c */ /* 0x000fc6000bf05070 */
[----:B------:R-:W-:Y:S01]  /*1fed0*/  IMAD.IADD R34, R0, 0x1, R34 ;  /* 0x0000000100227824 */ /* 0x000fe200078e0222 */
[----:B------:R-:W-:Y:S01]  /*1fee0*/  ISETP.NE.AND.EX P0, PT, RZ, UR5, PT, P0 ;  /* 0x00000005ff007c0c */ /* 0x000fe2000bf05300 */
[----:B------:R-:W-:Y:S01]  /*1fef0*/  VIADD R0, R17, 0x18400 ;  /* 0x0001840011007836 */ /* 0x000fe20000000000 */
[----:B------:R-:W-:Y:S02]  /*1ff00*/  ULDC.64 UR4, c[0x0][0x298] ;  /* 0x0000a60000047ab9 */ /* 0x000fe40000000a00 */
[----:B------:R-:W-:Y:S02]  /*1ff10*/  SEL R2, R27, RZ, !P0 ;  /* 0x000000ff1b027207 */ /* 0x000fe40004000000 */
[----:B------:R-:W-:Y:S02]  /*1ff20*/  LOP3.LUT P1, RZ, R0, 0x3ff, RZ, 0xc0, !PT ;  /* 0x000003ff00ff7812 */ /* 0x000fe4000782c0ff */
[----:B------:R-:W-:-:S04]  /*1ff30*/  SHF.R.S32.HI R0, RZ, 0x1f, R27 ;  /* 0x0000001fff007819 */ /* 0x000fc8000001141b */
[----:B------:R-:W-:-:S05]  /*1ff40*/  SEL R0, R0, RZ, !P0 ;  /* 0x000000ff00007207 */ /* 0x000fca0004000000 */
[----:B------:R1:W-:Y:S04]  /*1ff50*/  STL [R1+0x30], R0 ;  /* 0x0000300001007387 */ /* 0x0003e80000100800 */
[----:B------:R2:W-:Y:S01]  /*1ff60*/  STL [R1+0x18], R2 ;  /* 0x0000180201007387 */ /* 0x0005e20000100800 */
[----:B-1---5:R-:W-:-:S05]  /*1ff70*/  SHF.R.S32.HI R0, RZ, 0x1f, R3 ;  /* 0x0000001fff007819 */ /* 0x022fca0000011403 */
[----:B------:R-:W-:-:S04]  /*1ff80*/  IMAD R0, R0, UR4, RZ ;  /* 0x0000000400007c24 */ /* 0x000fc8000f8e02ff */
[C---:B------:R-:W-:Y:S02]  /*1ff90*/  IMAD R0, R3.reuse, UR5, R0 ;  /* 0x0000000503007c24 */ /* 0x040fe4000f8e0200 */
[----:B--2---:R-:W-:-:S04]  /*1ffa0*/  IMAD.WIDE.U32 R2, R3, UR4, RZ ;  /* 0x0000000403027c25 */ /* 0x004fc8000f8e00ff */
[----:B------:R-:W-:Y:S01]  /*1ffb0*/  IMAD.IADD R0, R3, 0x1, R0 ;  /* 0x0000000103007824 */ /* 0x000fe200078e0200 */
[----:B------:R1:W-:Y:S04]  /*1ffc0*/  STL.64 [R1+0x10], R2 ;  /* 0x0000100201007387 */ /* 0x0003e80000100a00 */
[----:B------:R1:W-:Y:S01]  /*1ffd0*/  STL [R1+0x8], R0 ;  /* 0x0000080001007387 */ /* 0x0003e20000100800 */
[----:B------:R-:W-:Y:S05]  /*1ffe0*/  @!P1 BRA `(.L_x_3153) ;  /* 0x0000000000409947 */ /* 0x000fea0003800000 */
[----:B-1----:R-:W-:Y:S01]  /*1fff0*/  MOV R2, 0x0 ;  /* 0x0000000000027802 */ /* 0x002fe20000000f00 */
        /* <DEDUP_REMOVED lines=15> */
.L_x_3153:
[----:B------:R-:W-:Y:S05]  /*200f0*/  BSYNC B6 ;  /* 0x0000000000067941 */ /* 0x000fea0003800000 */
.L_x_3152:
[----:B-1----:R-:W2:Y:S01]  /*20100*/  LDL.LU R0, [R1+0x8] ;  /* 0x0000080001007983 */ /* 0x002ea20000300800 */
[----:B------:R-:W-:Y:S01]  /*20110*/  ULDC.64 UR4, c[0x0][0x2d8] ;  /* 0x0000b60000047ab9 */ /* 0x000fe20000000a00 */
[----:B------:R-:W1:Y:S02]  /*20120*/  LDC R7, c[0x0][0x448] ;  /* 0x00011200ff077b82 */ /* 0x000e640000000800 */
[----:B------:R-:W2:Y:S04]  /*20130*/  LDL.LU.64 R2, [R1+0x10] ;  /* 0x0000100001027983 */ /* 0x000ea80000300a00 */
[----:B------:R-:W3:Y:S04]  /*20140*/  LDL.LU R20, [R1+0x30] ;  /* 0x0000300001147983 */ /* 0x000ee80000300800 */
[----:B------:R-:W4:Y:S04]  /*20150*/  LDL.LU R21, [R1+0x18] ;  /* 0x0000180001157983 */ /* 0x000f280000300800 */
[----:B------:R0:W5:Y:S01]  /*20160*/  LDL R8, [R1+0x4] ;  /* 0x0000040001087983 */ /* 0x0001620000100800 */
[----:B-1----:R-:W-:-:S13]  /*20170*/  ISETP.NE.AND P0, PT, R7, 0x1, PT ;  /* 0x000000010700780c */ /* 0x002fda0003f05270 */
[----:B------:R-:W1:Y:S01]  /*20180*/  @P0 LDC R6, c[0x0][0x44c] ;  /* 0x00011300ff060b82 */ /* 0x000e620000000800 */
[----:B--2---:R-:W-:Y:S02]  /*20190*/  IMAD.MOV.U32 R3, RZ, RZ, R0 ;  /* 0x000000ffff037224 */ /* 0x004fe400078e0000 */
[----:B------:R-:W-:-:S04]  /*201a0*/  IMAD.WIDE.U32 R2, R26, UR4, R2 ;  /* 0x000000041a027c25 */ /* 0x000fc8000f8e0002 */
[----:B------:R-:W-:Y:S01]  /*201b0*/  IMAD R3, R26, UR5, R3 ;  /* 0x000000051a037c24 */ /* 0x000fe2000f8e0203 */
[----:B------:R-:W-:Y:S02]  /*201c0*/  ULDC.64 UR4, c[0x0][0x2e0] ;  /* 0x0000b80000047ab9 */ /* 0x000fe40000000a00 */
[----:B---3--:R-:W-:Y:S02]  /*201d0*/  IMAD R0, R20, UR4, RZ ;  /* 0x0000000414007c24 */ /* 0x008fe4000f8e02ff */
[----:B------:R-:W2:Y:S01]  /*201e0*/  S2R R20, SR_TID.X ;  /* 0x0000000000147919 */ /* 0x000ea20000002100 */
[----:B----4-:R-:W-:-:S04]  /*201f0*/  IMAD.WIDE.U32 R2, R21, UR4, R2 ;  /* 0x0000000415027c25 */ /* 0x010fc8000f8e0002 */
[----:B------:R-:W-:Y:S01]  /*20200*/  IMAD R0, R21, UR5, R0 ;  /* 0x0000000515007c24 */ /* 0x000fe2000f8e0200 */
[----:B------:R-:W3:Y:S01]  /*20210*/  S2R R9, SR_TID.X ;  /* 0x0000000000097919 */ /* 0x000ee20000002100 */
[----:B------:R-:W-:Y:S02]  /*20220*/  ULDC.64 UR4, c[0x0][0x2d0] ;  /* 0x0000b40000047ab9 */ /* 0x000fe40000000a00 */
[----:B------:R-:W-:Y:S02]  /*20230*/  IMAD.IADD R3, R3, 0x1, R0 ;  /* 0x0000000103037824 */ /* 0x000fe400078e0200 */
[----:B------:R-:W4:Y:S01]  /*20240*/  @P0 LDC R0, c[0x0][0x450] ;  /* 0x00011400ff000b82 */ /* 0x000f220000000800 */
[----:B--2---:R-:W-:-:S04]  /*20250*/  LOP3.LUT R20, R20, 0x7f, RZ, 0xc0, !PT ;  /* 0x0000007f14147812 */ /* 0x004fc800078ec0ff */
[----:B------:R-:W-:Y:S02]  /*20260*/  SHF.R.U32.HI R21, RZ, 0x3, R20 ;  /* 0x00000003ff157819 */ /* 0x000fe40000011614 */
[----:B------:R-:W2:Y:S02]  /*20270*/  S2R R20, SR_TID.X ;  /* 0x0000000000147919 */ /* 0x000ea40000002100 */
[----:B--2---:R-:W-:-:S05]  /*20280*/  IMAD.SHL.U32 R20, R20, 0x10, RZ ;  /* 0x0000001014147824 */ /* 0x004fca00078e00ff */
[----:B------:R-:W-:-:S05]  /*20290*/  LOP3.LUT R20, R21, 0x70, R20, 0xf8, !PT ;  /* 0x0000007015147812 */ /* 0x000fca00078ef814 */
[----:B------:R-:W-:Y:S02]  /*202a0*/  IMAD.IADD R5, R20, 0x1, R35 ;  /* 0x0000000114057824 */ /* 0x000fe400078e0223 */
[----:B------:R0:W5:Y:S02]  /*202b0*/  LDL R20, [R1] ;  /* 0x0000000001147983 */ /* 0x0001640000100800 */
[----:B-1----:R-:W-:-:S04]  /*202c0*/  @P0 IMAD.HI.U32 R6, R5, R6, RZ ;  /* 0x0000000605060227 */ /* 0x002fc800078e00ff */
[----:B------:R-:W-:Y:S01]  /*202d0*/  IMAD.MOV.U32 R4, RZ, RZ, R5 ;  /* 0x000000ffff047224 */ /* 0x000fe200078e0005 */
[----:B----4-:R-:W-:Y:S01]  /*202e0*/  @P0 SHF.R.U32.HI R4, RZ, R0, R6 ;  /* 0x00000000ff040219 */ /* 0x010fe20000011606 */
[----:B------:R-:W1:Y:S04]  /*202f0*/  S2R R21, SR_TID.X ;  /* 0x0000000000157919 */ /* 0x000e680000002100 */
        /* <DEDUP_REMOVED lines=13> */
[----:B---3--:R-:W-:Y:S01]  /*203d0*/  IMAD.SHL.U32 R9, R9, 0x8, RZ ;  /* 0x0000000809097824 */ /* 0x008fe200078e00ff */
[C---:B------:R-:W-:Y:S01]  /*203e0*/  LEA R0, P0, R2.reuse, UR4, 0x1 ;  /* 0x0000000402007c11 */ /* 0x040fe2000f8008ff */
[----:B------:R-:W-:Y:S01]  /*203f0*/  IMAD.IADD R4, R3, 0x1, R4 ;  /* 0x0000000103047824 */ /* 0x000fe200078e0204 */
[----:B------:R-:W-:Y:S02]  /*20400*/  ULDC UR4, c[0x0][0x2b8] ;  /* 0x0000ae0000047ab9 */ /* 0x000fe40000000800 */
[----:B------:R-:W-:Y:S02]  /*20410*/  LOP3.LUT R9, R9, 0x38, RZ, 0xc0, !PT ;  /* 0x0000003809097812 */ /* 0x000fe400078ec0ff */
[----:B------:R-:W-:Y:S01]  /*20420*/  LEA.HI.X R4, R2, UR5, R4, 0x1, P0 ;  /* 0x0000000502047c11 */ /* 0x000fe200080f0c04 */
[----:B------:R-:W-:Y:S01]  /*20430*/  UMOV UR5, 0xffffffff ;  /* 0xffffffff00057882 */ /* 0x000fe20000000000 */
[----:B-1----:R-:W-:-:S02]  /*20440*/  LOP3.LUT R21, R21, 0x7f, RZ, 0xc0, !PT ;  /* 0x0000007f15157812 */ /* 0x002fc400078ec0ff */
[----:B------:R-:W-:Y:S02]  /*20450*/  ISETP.GE.AND P1, PT, R9, UR4, PT ;  /* 0x0000000409007c0c */ /* 0x000fe4000bf26270 */
[----:B------:R-:W-:Y:S01]  /*20460*/  SHF.R.U32.HI R10, RZ, 0x3, R21 ;  /* 0x00000003ff0a7819 */ /* 0x000fe20000011615 */
[----:B0-----:R-:W-:Y:S10]  /*20470*/  BRA.DIV UR5, `(.L_x_3154) ;  /* 0x0000005e05587947 */ /* 0x001ff4000b800000 */
        /* <DEDUP_REMOVED lines=74> */
.L_x_3342:
        /* <DEDUP_REMOVED lines=10> */
.L_x_3155:
        /* <DEDUP_REMOVED lines=18> */
.L_x_3343:
[----:B------:R-:W-:Y:S05]  /*20ae0*/  BSYNC B0 ;  /* 0x0000000000007941 */ /* 0x000fea0003800000 */
.L_x_3156:
[----:B------:R-:W-:-:S05]  /*20af0*/  IMAD.U32 R2, RZ, RZ, UR38 ;  /* 0x00000026ff027e24 */ /* 0x000fca000f8e00ff */
[----:B------:R-:W-:-:S13]  /*20b00*/  ISETP.NE.AND P0, PT, R2, 0x3, PT ;  /* 0x000000030200780c */ /* 0x000fda0003f05270 */
[----:B------:R-:W-:Y:S05]  /*20b10*/  @!P0 BRA `(.L_x_3158) ;  /* 0x0000000000048947 */ /* 0x000fea0003800000 */
[----:B------:R-:W-:Y:S01]  /*20b20*/  BPT.TRAP 0x1 ;  /* 0x000000040000795c */ /* 0x000fe20000300000 */
.L_x_3158:
[----:B0-----:R-:W-:Y:S01]  /*20b30*/  SHF.L.U32 R0, R23, 0x1f, RZ ;  /* 0x0000001f17007819 */ /* 0x001fe200000006ff */
[----:B------:R-:W-:Y:S03]  /*20b40*/  BSSY B0, `(.L_x_3159) ;  /* 0x0000003000007945 */ /* 0x000fe60003800000 */
[----:B------:R-:W0:Y:S02]  /*20b50*/  SYNCS.PHASECHK.TRANS64.TRYWAIT P0, [R33+URZ+0x22860], R0 ;  /* 0x02286000210075a7 */ /* 0x000e24000800017f */
[----:B0-----:R-:W-:Y:S05]  /*20b60*/  @!P0 BRA `(.L_x_3160) ;  /* 0x0000006000548947 */ /* 0x001fea0003800000 */
.L_x_3344:
[----:B------:R-:W-:Y:S05]  /*20b70*/  BSYNC B0 ;  /* 0x0000000000007941 */ /* 0x000fea0003800000 */
.L_x_3159:
[----:B------:R-:W0:Y:S01]  /*20b80*/  LDL.LU R2, [R1+0x24] ;  /* 0x0000240001027983 */ /* 0x000e220000300800 */
[----:B------:R-:W-:Y:S01]  /*20b90*/  ULDC.64 UR4, c[0x0][0x328] ;  /* 0x0000ca0000047ab9 */ /* 0x000fe20000000a00 */
[----:B------:R-:W-:Y:S02]  /*20ba0*/  ULDC.64 UR6, c[0x0][0x318] ;  /* 0x0000c60000067ab9 */ /* 0x000fe40000000a00 */
[----:B------:R-:W2:Y:S01]  /*20bb0*/  LDL.LU R4, [R1+0x28] ;  /* 0x0000280001047983 */ /* 0x000ea20000300800 */
[----:B0-----:R-:W-:Y:S02]  /*20bc0*/  IMAD R0, R2, UR4, RZ ;  /* 0x0000000402007c24 */ /* 0x001fe4000f8e02ff */
[----:B------:R-:W-:-:S04]  /*20bd0*/  IMAD.WIDE.U32 R2, R37, UR4, RZ ;  /* 0x0000000425027c25 */ /* 0x000fc8000f8e00ff */
        /* <DEDUP_REMOVED lines=87> */
.L_x_3358:
        /* <DEDUP_REMOVED lines=15> */
.L_x_3162:
        /* <DEDUP_REMOVED lines=11> */
.L_x_3163:
[----:B------:R-:W2:Y:S01]  /*212f0*/  LDL.LU R2, [R1+0x1c] ;  /* 0x00001c0001027983 */ /* 0x000ea20000300800 */
[----:B------:R0:W-:Y:S01]  /*21300*/  SYNCS.ARRIVE.TRANS64.A1T0 RZ, [R33+URZ+0x22850], RZ ;  /* 0x022850ff21ff79a7 */ /* 0x0001e2000810003f */
[----:B------:R-:W-:Y:S01]  /*21310*/  BSSY B0, `(.L_x_3164) ;  /* 0x00000dc000007945 */ /* 0x000fe20003800000 */
[----:B--2---:R-:W-:-:S05]  /*21320*/  VIADD R10, R2, 0xfffffffe ;  /* 0xfffffffe020a7836 */ /* 0x004fca0000000000 */
[----:B------:R-:W-:-:S13]  /*21330*/  ISETP.GE.AND P0, PT, R10, R30, PT ;  /* 0x0000001e0a00720c */ /* 0x000fda0003f06270 */
[----:B0-----:R-:W-:Y:S05]  /*21340*/  @!P0 BRA `(.L_x_3165) ;  /* 0x0000000c00608947 */ /* 0x001fea0003800000 */
.L_x_3178:
[----:B0-----:R-:W0:Y:S01]  /*21350*/  S2R R2, SR_TID.X ;  /* 0x0000000000027919 */ /* 0x001e220000002100 */
[----:B------:R-:W1:Y:S01]  /*21360*/  LDC R8, c[0x0][0x430] ;  /* 0x00010c00ff087b82 */ /* 0x000e620000000800 */
[----:B------:R-:W-:Y:S01]  /*21370*/  IMAD R9, R10, 0x60, R31 ;  /* 0x000000600a097824 */ /* 0x000fe200078e021f */
[----:B--2---:R-:W2:Y:S01]  /*21380*/  S2R R4, SR_TID.X ;  /* 0x0000000000047919 */ /* 0x004ea20000002100 */
        /* <DEDUP_REMOVED lines=12> */
[----:B---3--:R-:W3:Y:S01]  /*21450*/  @!P1 LDC.64 R6, c[0x0][0x418] ;  /* 0x00010600ff069b82 */ /* 0x008ee20000000a00 */
[----:B-1----:R-:W-:-:S05]  /*21460*/  @P0 IMAD.HI.U32 R2, R9, R2, RZ ;  /* 0x0000000209020227 */ /* 0x002fca00078e00ff */
[----:B0-----:R-:W-:-:S04]  /*21470*/  @P0 SHF.R.U32.HI R11, RZ, R3, R2 ;  /* 0x00000003ff0b0219 */ /* 0x001fc80000011602 */
[----:B------:R-:W-:Y:S01]  /*21480*/  @!P1 SHF.R.S32.HI R3, RZ, 0x1f, R11 ;  /* 0x0000001fff039819 */ /* 0x000fe2000001140b */
[----:B--2---:R-:W-:-:S04]  /*21490*/  @!P1 IMAD R2, R32, R4, RZ ;  /* 0x0000000420029224 */ /* 0x004fc800078e02ff */
[----:B------:R-:W-:Y:S02]  /*214a0*/  @!P1 IMAD R5, R25, R5, R2 ;  /* 0x0000000519059224 */ /* 0x000fe400078e0202 */
[----:B------:R-:W-:-:S04]  /*214b0*/  @!P1 IMAD.MOV.U32 R2, RZ, RZ, R11 ;  /* 0x000000ffff029224 */ /* 0x000fc800078e000b */
[----:B------:R-:W-:-:S04]  /*214c0*/  @!P1 IMAD.WIDE.U32 R2, R25, R4, R2 ;  /* 0x0000000419029225 */ /* 0x000fc800078e0002 */
[----:B------:R-:W-:Y:S01]  /*214d0*/  @!P1 IMAD.IADD R5, R5, 0x1, R3 ;  /* 0x0000000105059824 */ /* 0x000fe200078e0203 */
[C---:B---3--:R-:W-:Y:S01]  /*214e0*/  @!P1 LEA R6, P0, R2.reuse, R6, 0x2 ;  /* 0x0000000602069211 */ /* 0x048fe200078010ff */
[----:B------:R-:W-:Y:S02]  /*214f0*/  IMAD.MOV.U32 R4, RZ, RZ, RZ ;  /* 0x000000ffff047224 */ /* 0x000fe400078e00ff */
[----:B------:R-:W-:Y:S01]  /*21500*/  IMAD.U32 R12, RZ, RZ, UR38 ;  /* 0x00000026ff0c7e24 */ /* 0x000fe2000f8e00ff */
[----:B------:R-:W-:Y:S02]  /*21510*/  @!P1 LEA.HI.X R7, R2, R7, R5, 0x2, P0 ;  /* 0x0000000702079211 */ /* 0x000fe400000f1405 */
[----:B------:R-:W-:-:S03]  /*21520*/  ISETP.NE.AND P0, PT, R19, 0x2, PT ;  /* 0x000000021300780c */ /* 0x000fc60003f05270 */
[----:B------:R0:W5:Y:S01]  /*21530*/  @!P1 LDG.E R4, desc[UR52][R6.64] ;  /* 0x0000003406049981 */ /* 0x000162000c1e1900 */
[----:B------:R-:W-:Y:S01]  /*21540*/  ISETP.NE.AND P1, PT, R12, 0x3, PT ;  /* 0x000000030c00780c */ /* 0x000fe20003f25270 */
[----:B------:R-:W-:Y:S01]  /*21550*/  IMAD.MOV.U32 R3, RZ, RZ, R10 ;  /* 0x000000ffff037224 */ /* 0x000fe200078e000a */
[----:B------:R-:W-:Y:S01]  /*21560*/  SEL R2, RZ, 0x1, P0 ;  /* 0x00000001ff027807 */ /* 0x000fe20000000000 */
[----:B------:R-:W-:Y:S01]  /*21570*/  IMAD.MOV R5, RZ, RZ, -R11 ;  /* 0x000000ffff057224 */ /* 0x000fe200078e0a0b */
[----:B------:R-:W-:Y:S05]  /*21580*/  YIELD ;  /* 0x0000000000007946 */ /* 0x000fea0003800000 */
[----:B------:R-:W-:Y:S01]  /*21590*/  SEL R19, R19, RZ, P0 ;  /* 0x000000ff13137207 */ /* 0x000fe20000000000 */
[----:B------:R-:W-:Y:S01]  /*215a0*/  IMAD R5, R8, R5, R9 ;  /* 0x0000000508057224 */ /* 0x000fe200078e0209 */
[----:B------:R-:W-:Y:S01]  /*215b0*/  LOP3.LUT R23, R23, R2, RZ, 0x3c, !PT ;  /* 0x0000000217177212 */ /* 0x000fe200078e3cff */
[----:B------:R-:W-:Y:S01]  /*215c0*/  VIADD R10, R10, 0xffffffff ;  /* 0xffffffff0a0a7836 */ /* 0x000fe20000000000 */
[----:B------:R-:W-:Y:S01]  /*215d0*/  ISETP.GT.AND P2, PT, R3, R30, PT ;  /* 0x0000001e0300720c */ /* 0x000fe20003f44270 */
[----:B0-----:R-:W-:-:S12]  /*215e0*/  @!P1 BRA `(.L_x_3166) ;  /* 0x0000000000049947 */ /* 0x001fd80003800000 */
[----:B------:R-:W-:Y:S01]  /*215f0*/  BPT.TRAP 0x1 ;  /* 0x000000040000795c */ /* 0x000fe20000300000 */
.L_x_3166:
[----:B------:R-:W-:Y:S01]  /*21600*/  IMAD R6, R19, 0x8, R17 ;  /* 0x0000000813067824 */ /* 0x000fe200078e0211 */
[----:B------:R-:W-:Y:S01]  /*21610*/  SHF.L.U32 R22, R23, 0x1f, RZ ;  /* 0x0000001f17167819 */ /* 0x000fe200000006ff */
[----:B------:R-:W-:Y:S01]  /*21620*/  BSSY B1, `(.L_x_3167) ;  /* 0x0000004000017945 */ /* 0x000fe20003800000 */
[----:B------:R-:W-:Y:S02]  /*21630*/  SHF.R.S32.HI R20, RZ, 0x1f, R5 ;  /* 0x0000001fff147819 */ /* 0x000fe40000011405 */
[----:B------:R-:W0:Y:S02]  /*21640*/  SYNCS.PHASECHK.TRANS64.TRYWAIT P0, [R6+URZ+0x22840], R22 ;  /* 0x02284016060075a7 */ /* 0x000e24000800017f */
[----:B0-----:R-:W-:Y:S05]  /*21650*/  @!P0 BRA `(.L_x_3168) ;  /* 0x0000005c00f48947 */ /* 0x001fea0003800000 */
.L_x_3359:
[----:B------:R-:W-:Y:S05]  /*21660*/  BSYNC B1 ;  /* 0x0000000000017941 */ /* 0x000fea0003800000 */
.L_x_3167:
        /* <DEDUP_REMOVED lines=50> */
.L_x_3373:
        /* <DEDUP_REMOVED lines=8> */
.L_x_3170:
[----:B------:R-:W-:Y:S02]  /*21a10*/  PLOP3.LUT P1, PT, P1, P0, PT, 0xa2, 0x0 ;  /* 0x000000000000781c */ /* 0x000fe40000f21472 */
[----:B------:R-:W-:-:S08]  /*21a20*/  @P0 R2UR P1, UR4, R6 ;  /* 0x00000000060402ca */ /* 0x000fd00000020000 */
[----:B------:R-:W-:-:S05]  /*21a30*/  @P0 PLOP3.LUT P0, PT, P1, PT, PT, 0x80, 0x0 ;  /* 0x000000000000081c */ /* 0x000fca0000f0f070 */
[----:B------:R-:W-:Y:S01]  /*21a40*/  @!P1 SYNCS.ARRIVE.TRANS64.RED.A0T1 RZ, [UR4+0x22830], RZ ;  /* 0x022830ffffff99a7 */ /* 0x000fe20008200404 */
[----:B------:R-:W-:Y:S07]  /*21a50*/  @!P1 ARRIVES.LDGSTSBAR.64.TRANSCNT [UR4+0x22830] ;  /* 0x02283000ff0099b0 */ /* 0x000fee0008000a84 */
[----:B------:R-:W-:Y:S05]  /*21a60*/  @P0 BRA.U.ANY `(.L_x_3170) ;  /* 0xfffffffd00e80947 */ /* 0x000fea000393ffff */
[----:B------:R-:W-:Y:S01]  /*21a70*/  NOP ;  /* 0x0000000000007918 */ /* 0x000fe20000000000 */
[----:B--2---:R-:W-:-:S05]  /*21a80*/  IMAD.U32 R2, RZ, RZ, UR38 ;  /* 0x00000026ff027e24 */ /* 0x004fca000f8e00ff */
[----:B------:R-:W-:-:S13]  /*21a90*/  ISETP.NE.AND P3, PT, R2, 0x3, PT ;  /* 0x000000030200780c */ /* 0x000fda0003f65270 */
[----:B------:R-:W-:Y:S05]  /*21aa0*/  @!P3 BRA `(.L_x_3171) ;  /* 0x000000000004b947 */ /* 0x000fea0003800000 */
[----:B------:R-:W-:Y:S01]  /*21ab0*/  BPT.TRAP 0x1 ;  /* 0x000000040000795c */ /* 0x000fe20000300000 */
.L_x_3171:
[----:B------:R2:W-:Y:S01]  /*21ac0*/  SYNCS.ARRIVE.TRANS64.A1T0 RZ, [R6+URZ+0x22830], RZ ;  /* 0x022830ff06ff79a7 */ /* 0x0005e2000810003f */
[----:B------:R-:W-:Y:S05]  /*21ad0*/  @!P3 BRA `(.L_x_3172) ;  /* 0x000000000004b947 */ /* 0x000fea0003800000 */
[----:B------:R-:W-:Y:S01]  /*21ae0*/  BPT.TRAP 0x1 ;  /* 0x000000040000795c */ /* 0x000fe20000300000 */
.L_x_3172:
[----:B------:R-:W3:Y:S01]  /*21af0*/  SYNCS.PHASECHK.TRANS64.TRYWAIT P0, [R6+URZ+0x22860], R22 ;  /* 0x02286016060075a7 */ /* 0x000ee2000800017f */
[----:B------:R-:W-:Y:S04]  /*21b00*/  BSSY B1, `(.L_x_3173) ;  /* 0x0000002000017945 */ /* 0x000fe80003800000 */
[----:B---3--:R-:W-:Y:S05]  /*21b10*/  @!P0 BRA `(.L_x_3174) ;  /* 0x00000060007c8947 */ /* 0x008fea0003800000 */
.L_x_3374:
[----:B------:R-:W-:Y:S05]  /*21b20*/  BSYNC B1 ;  /* 0x0000000000017941 */ /* 0x000fea0003800000 */
.L_x_3173:
[----:B------:R-:W-:Y:S01]  /*21b30*/  ULDC.64 UR4, c[0x0][0x328] ;  /* 0x0000ca0000047ab9 */ /* 0x000fe20000000a00 */
[----:B------:R-:W-:Y:S01]  /*21b40*/  ULDC.64 UR6, c[0x0][0x318] ;  /* 0x0000c60000067ab9 */ /* 0x000fe20000000a00 */
[----:B------:R-:W-:Y:S01]  /*21b50*/  IMAD R20, R20, UR4, RZ ;  /* 0x0000000414147c24 */ /* 0x000fe2000f8e02ff */
[C---:B------:R-:W-:Y:S01]  /*21b60*/  LOP3.LUT P5, RZ, R16.reuse, 0x10, RZ, 0xc0, !PT ;  /* 0x0000001010ff7812 */ /* 0x040fe200078ac0ff */
[C---:B------:R-:W-:Y:S01]  /*21b70*/  IMAD.WIDE.U32 R2, R5.reuse, UR4, RZ ;  /* 0x0000000405027c25 */ /* 0x040fe2000f8e00ff */
[C---:B------:R-:W-:Y:S02]  /*21b80*/  LOP3.LUT P4, RZ, R16.reuse, 0x8, RZ, 0xc0, !PT ;  /* 0x0000000810ff7812 */ /* 0x040fe4000788c0ff */
[C---:B------:R-:W-:Y:S01]  /*21b90*/  LOP3.LUT P3, RZ, R16.reuse, 0x4, RZ, 0xc0, !PT ;  /* 0x0000000410ff7812 */ /* 0x040fe2000786c0ff */
[----:B------:R-:W-:Y:S01]  /*21ba0*/  IMAD R7, R5, UR5, R20 ;  /* 0x0000000505077c24 */ /* 0x000fe2000f8e0214 */
[----:B------:R-:W-:Y:S01]  /*21bb0*/  ULDC.64 UR4, c[0x0][0x338] ;  /* 0x0000ce0000047ab9 */ /* 0x000fe20000000a00 */
[----:B------:R-:W-:Y:S01]  /*21bc0*/  LOP3.LUT P1, RZ, R16, 0x2, RZ, 0xc0, !PT ;  /* 0x0000000210ff7812 */ /* 0x000fe2000782c0ff */
[----:B------:R-:W-:-:S02]  /*21bd0*/  IMAD R21, R21, UR4, RZ ;  /* 0x0000000415157c24 */ /* 0x000fc4000f8e02ff */
[----:B------:R-:W-:Y:S02]  /*21be0*/  IMAD.IADD R3, R3, 0x1, R7 ;  /* 0x0000000103037824 */ /* 0x000fe400078e0207 */
[C---:B------:R-:W-:Y:S02]  /*21bf0*/  IMAD R21, R4.reuse, UR5, R21 ;  /* 0x0000000504157c24 */ /* 0x040fe4000f8e0215 */
[----:B------:R-:W-:Y:S01]  /*21c00*/  IMAD.WIDE.U32 R2, R4, UR4, R2 ;  /* 0x0000000404027c25 */ /* 0x000fe2000f8e0002 */
[----:B------:R-:W-:-:S03]  /*21c10*/  ULDC.64 UR4, c[0x0][0x330] ;  /* 0x0000cc0000047ab9 */ /* 0x000fc60000000a00 */
[----:B------:R-:W-:Y:S02]  /*21c20*/  IMAD.IADD R3, R3, 0x1, R21 ;  /* 0x0000000103037824 */ /* 0x000fe400078e0215 */
[----:B------:R-:W-:Y:S02]  /*21c30*/  IMAD R7, R19, 0x6000, R29 ;  /* 0x0000600013077824 */ /* 0x000fe400078e021d */
[----:B------:R-:W-:Y:S01]  /*21c40*/  IMAD.WIDE.U32 R2, R26, UR4, R2 ;  /* 0x000000041a027c25 */ /* 0x000fe2000f8e0002 */
[----:B------:R-:W-:-:S03]  /*21c50*/  UMOV UR4, 0xffffffff ;  /* 0xffffffff00047882 */ /* 0x000fc60000000000 */
[----:B------:R-:W-:Y:S01]  /*21c60*/  IMAD R9, R26, UR5, R3 ;  /* 0x000000051a097c24 */ /* 0x000fe2000f8e0203 */
[----:B-1----:R-:W-:-:S04]  /*21c70*/  LEA R8, P0, R2, UR6, 0x1 ;  /* 0x0000000602087c11 */ /* 0x002fc8000f8008ff */
[----:B------:R-:W-:Y:S01]  /*21c80*/  LEA.HI.X R9, R2, UR7, R9, 0x1, P0 ;  /* 0x0000000702097c11 */ /* 0x000fe200080f0c09 */
[----:B------:R-:W-:Y:S08]  /*21c90*/  BRA.DIV UR4, `(.L_x_3175) ;  /* 0x0000006204307947 */ /* 0x000ff0000b800000 */
[----:B------:R-:W1:Y:S01]  /*21ca0*/  SHFL.IDX PT, R14, R8, RZ, 0x181f ;  /* 0x00181fff080e7589 */ /* 0x000e6200000e0000 */
[----:B------:R-:W-:-:S03]  /*21cb0*/  IMAD R7, R7, 0x2, R17 ;  /* 0x0000000207077824 */ /* 0x000fc600078e0211 */
[----:B------:R-:W4:Y:S04]  /*21cc0*/  SHFL.IDX PT, R3, R9, RZ, 0x181f ;  /* 0x00181fff09037589 */ /* 0x000f2800000e0000 */
[----:B------:R-:W-:Y:S04]  /*21cd0*/  SHFL.IDX PT, R5, R9, 0x1, 0x181f ;  /* 0x00381f0009057f89 */ /* 0x000fe800000e0000 */
[----:B------:R-:W-:Y:S01]  /*21ce0*/  SHFL.IDX PT, R20, R9, 0x2, 0x181f ;  /* 0x00581f0009147f89 */ /* 0x000fe200000e0000 */
[----:B-1----:R-:W-:-:S03]  /*21cf0*/  IADD3 R2, P0, R14, R0, RZ ;  /* 0x000000000e027210 */ /* 0x002fc60007f1e0ff */
[----:B------:R-:W1:Y:S02]  /*21d00*/  SHFL.IDX PT, R14, R8, 0x1, 0x181f ;  /* 0x00381f00080e7f89 */ /* 0x000e6400000e0000 */
[----:B----4-:R-:W-:-:S05]  /*21d10*/  IMAD.X R3, RZ, RZ, R3, P0 ;  /* 0x000000ffff037224 */ /* 0x010fca00000e0603 */
[----:B------:R-:W-:Y:S04]  /*21d20*/  LDGSTS.E.BYPASS.LTC128B.128 [R7+0x400], desc[UR52][R2.64], !P5 ;  /* 0x0040000002077fae */ /* 0x000fe8000e901d74 */
[----:B------:R-:W-:Y:S04]  /*21d30*/  LDGSTS.E.BYPASS.LTC128B.128 [R7+0x3400], desc[UR52][R2.64+0x80], !P4 ;  /* 0x0340008002077fae */ /* 0x000fe8000e101d74 */
[----:B------:R-:W-:Y:S04]  /*21d40*/  LDGSTS.E.BYPASS.LTC128B.128 [R7+0x6400], desc[UR52][R2.64+0x100], !P3 ;  /* 0x0640010002077fae */ /* 0x000fe8000d901d74 */
[----:B------:R4:W-:Y:S01]  /*21d50*/  LDGSTS.E.BYPASS.LTC128B.128 [R7+0x9400], desc[UR52][R2.64+0x180], !P1 ;  /* 0x0940018002077fae */ /* 0x0009e2000c901d74 */
[----:B-1----:R-:W-:-:S03]  /*21d60*/  IADD3 R4, P0, R14, R0, RZ ;  /* 0x000000000e047210 */ /* 0x002fc60007f1e0ff */
[----:B------:R-:W4:Y:S02]  /*21d70*/  SHFL.IDX PT, R14, R8, 0x2, 0x181f ;  /* 0x00581f00080e7f89 */ /* 0x000f2400000e0000 */
[----:B------:R-:W-:-:S05]  /*21d80*/  IMAD.X R5, RZ, RZ, R5, P0 ;  /* 0x000000ffff057224 */ /* 0x000fca00000e0605 */
[----:B------:R-:W-:Y:S04]  /*21d90*/  LDGSTS.E.BYPASS.LTC128B.128 [R7+0xc00], desc[UR52][R4.64], !P5 ;  /* 0x00c0000004077fae */ /* 0x000fe8000e901d74 */
[----:B------:R-:W-:Y:S04]  /*21da0*/  LDGSTS.E.BYPASS.LTC128B.128 [R7+0x3c00], desc[UR52][R4.64+0x80], !P4 ;  /* 0x03c0008004077fae */ /* 0x000fe8000e101d74 */
[----:B------:R-:W-:Y:S04]  /*21db0*/  LDGSTS.E.BYPASS.LTC128B.128 [R7+0x6c00], desc[UR52][R4.64+0x100], !P3 ;  /* 0x06c0010004077fae */ /* 0x000fe8000d901d74 */
[----:B------:R1:W-:Y:S01]  /*21dc0*/  LDGSTS.E.BYPASS.LTC128B.128 [R7+0x9c00], desc[UR52][R4.64+0x180], !P1 ;  /* 0x09c0018004077fae */ /* 0x0003e2000c901d74 */
[----:B----4-:R-:W-:-:S03]  /*21dd0*/  IADD3 R2, P0, R14, R0, RZ ;  /* 0x000000000e027210 */ /* 0x010fc60007f1e0ff */
[----:B------:R-:W4:Y:S02]  /*21de0*/  SHFL.IDX PT, R14, R8, 0x3, 0x181f ;  /* 0x00781f00080e7f89 */ /* 0x000f2400000e0000 */
[----:B------:R-:W-:Y:S02]  /*21df0*/  IMAD.X R3, RZ, RZ, R20, P0 ;  /* 0x000000ffff037224 */ /* 0x000fe400000e0614 */
[----:B------:R-:W-:Y:S04]  /*21e00*/  SHFL.IDX PT, R20, R9, 0x4, 0x181f ;  /* 0x00981f0009147f89 */ /* 0x000fe800000e0000 */
[----:B-1----:R-:W1:Y:S04]  /*21e10*/  SHFL.IDX PT, R5, R9, 0x3, 0x181f ;  /* 0x00781f0009057f89 */ /* 0x002e6800000e0000 */
[----:B------:R-:W-:Y:S04]  /*21e20*/  LDGSTS.E.BYPASS.LTC128B.128 [R7+0x1400], desc[UR52][R2.64], !P5 ;  /* 0x0140000002077fae */ /* 0x000fe8000e901d74 */
[----:B------:R-:W-:Y:S04]  /*21e30*/  LDGSTS.E.BYPASS.LTC128B.128 [R7+0x4400], desc[UR52][R2.64+0x80], !P4 ;  /* 0x0440008002077fae */ /* 0x000fe8000e101d74 */
[----:B------:R-:W-:Y:S01]  /*21e40*/  LDGSTS.E.BYPASS.LTC128B.128 [R7+0x7400], desc[UR52][R2.64+0x100], !P3 ;  /* 0x0740010002077fae */ /* 0x000fe2000d901d74 */
[----:B----4-:R-:W-:-:S03]  /*21e50*/  IADD3 R4, P0, R14, R0, RZ ;  /* 0x000000000e047210 */ /* 0x010fc60007f1e0ff */
[----:B------:R4:W-:Y:S04]  /*21e60*/  LDGSTS.E.BYPASS.LTC128B.128 [R7+0xa400], desc[UR52][R2.64+0x180], !P1 ;  /* 0x0a40018002077fae */ /* 0x0009e8000c901d74 */
[----:B------:R-:W4:Y:S01]  /*21e70*/  SHFL.IDX PT, R14, R8, 0x4, 0x181f ;  /* 0x00981f00080e7f89 */ /* 0x000f2200000e0000 */
[----:B-1----:R-:W-:-:S03]  /*21e80*/  IMAD.X R5, RZ, RZ, R5, P0 ;  /* 0x000000ffff057224 */ /* 0x002fc600000e0605 */
[----:B------:R-:W1:Y:S04]  /*21e90*/  SHFL.IDX PT, R9, R9, 0x5, 0x181f ;  /* 0x00b81f0009097f89 */ /* 0x000e6800000e0000 */
[----:B------:R0:W-:Y:S04]  /*21ea0*/  LDGSTS.E.BYPASS.LTC128B.128 [R7+0x1c00], desc[UR52][R4.64], !P5 ;  /* 0x01c0000004077fae */ /* 0x0001e8000e901d74 */
[----:B------:R0:W-:Y:S04]  /*21eb0*/  LDGSTS.E.BYPASS.LTC128B.128 [R7+0x4c00], desc[UR52][R4.64+0x80], !P4 ;  /* 0x04c0008004077fae */ /* 0x0001e8000e101d74 */
[----:B------:R0:W-:Y:S04]  /*21ec0*/  LDGSTS.E.BYPASS.LTC128B.128 [R7+0x7c00], desc[UR52][R4.64+0x100], !P3 ;  /* 0x07c0010004077fae */ /* 0x0001e8000d901d74 */
[----:B------:R0:W-:Y:S01]  /*21ed0*/  LDGSTS.E.BYPASS.LTC128B.128 [R7+0xac00], desc[UR52][R4.64+0x180], !P1 ;  /* 0x0ac0018004077fae */ /* 0x0001e2000c901d74 */
[----:B----4-:R-:W-:-:S03]  /*21ee0*/  IADD3 R2, P0, R14, R0, RZ ;  /* 0x000000000e027210 */ /* 0x010fc60007f1e0ff */
[----:B------:R0:W4:Y:S02]  /*21ef0*/  SHFL.IDX PT, R14, R8, 0x5, 0x181f ;  /* 0x00b81f00080e7f89 */ /* 0x00012400000e0000 */
[----:B------:R-:W-:-:S05]  /*21f00*/  IMAD.X R3, RZ, RZ, R20, P0 ;  /* 0x000000ffff037224 */ /* 0x000fca00000e0614 */
[----:B------:R0:W-:Y:S04]  /*21f10*/  LDGSTS.E.BYPASS.LTC128B.128 [R7+0x2400], desc[UR52][R2.64], !P5 ;  /* 0x0240000002077fae */ /* 0x0001e8000e901d74 */
[----:B------:R0:W-:Y:S04]  /*21f20*/  LDGSTS.E.BYPASS.LTC128B.128 [R7+0x5400], desc[UR52][R2.64+0x80], !P4 ;  /* 0x0540008002077fae */ /* 0x0001e8000e101d74 */
[----:B------:R0:W-:Y:S04]  /*21f30*/  LDGSTS.E.BYPASS.LTC128B.128 [R7+0x8400], desc[UR52][R2.64+0x100], !P3 ;  /* 0x0840010002077fae */ /* 0x0001e8000d901d74 */
[----:B-1----:R0:W-:Y:S02]  /*21f40*/  LDGSTS.E.BYPASS.LTC128B.128 [R7+0xb400], desc[UR52][R2.64+0x180], !P1 ;  /* 0x0b40018002077fae */ /* 0x0021e4000c901d74 */
.L_x_3388:
        /* <DEDUP_REMOVED lines=11> */
.L_x_3176:
        /* <DEDUP_REMOVED lines=11> */
.L_x_3177:
[----:B------:R0:W-:Y:S01]  /*220b0*/  SYNCS.ARRIVE.TRANS64.A1T0 RZ, [R6+URZ+0x22850], RZ ;  /* 0x022850ff06ff79a7 */ /* 0x0001e2000810003f */
[----:B------:R-:W-:Y:S05]  /*220c0*/  @P2 BRA `(.L_x_3178) ;  /* 0xfffffff000a02947 */ /* 0x000fea000383ffff */
.L_x_3165:
[----:B------:R-:W-:Y:S05]  /*220d0*/  BSYNC B0 ;  /* 0x0000000000007941 */ /* 0x000fea0003800000 */
.L_x_3164:
[----:B------:R-:W1:Y:S01]  /*220e0*/  S2R R2, SR_TID.X ;  /* 0x0000000000027919 */ /* 0x000e620000002100 */
[----:B------:R-:W-:Y:S01]  /*220f0*/  VIADD R19, R19, 0x1 ;  /* 0x0000000113137836 */ /* 0x000fe20000000000 */
[----:B------:R-:W-:Y:S04]  /*22100*/  BSSY B0, `(.L_x_3179) ;  /* 0x0000012000007945 */ /* 0x000fe80003800000 */
[----:B------:R-:W-:-:S04]  /*22110*/  ISETP.NE.AND P0, PT, R19, 0x2, PT ;  /* 0x000000021300780c */ /* 0x000fc80003f05270 */
[----:B------:R-:W-:Y:S02]  /*22120*/  SEL R0, RZ, 0x1, P0 ;  /* 0x00000001ff007807 */ /* 0x000fe40000000000 */
        /* <DEDUP_REMOVED lines=15> */
.L_x_3180:
[----:B------:R-:W-:Y:S05]  /*22220*/  BSYNC B0 ;  /* 0x0000000000007941 */ /* 0x000fea0003800000 */
.L_x_3179:
[----:B------:R-:W-:Y:S02]  /*22230*/  LOP3.LUT R23, R23, R0, RZ, 0x3c, !PT ;  /* 0x0000000017177212 */ /* 0x000fe400078e3cff */
[----:B------:R-:W-:-:S07]  /*22240*/  SEL R19, R19, RZ, P0 ;  /* 0x000000ff13137207 */ /* 0x000fce0000000000 */
.L_x_3139:
[----:B------:R-:W-:Y:S05]  /*22250*/  BSYNC B7 ;  /* 0x0000000000077941 */ /* 0x000fea0003800000 */
.L_x_3137:
[----:B------:R-:W-:-:S13]  /*22260*/  LOP3.LUT P0, RZ, R16, 0x80, RZ, 0xc0, !PT ;  /* 0x0000008010ff7812 */ /* 0x000fda000780c0ff */
[----:B------:R-:W-:Y:S05]  /*22270*/  @!P0 BRA `(.L_x_3181) ;  /* 0x0000000000248947 */ /* 0x000fea0003800000 */
[----:B------:R-:W-:Y:S05]  /*22280*/  WARPSYNC.ALL ;  /* 0x0000000000007948 */ /* 0x000fea0003800000 */
[----:B------:R-:W4:Y:S08]  /*22290*/  S2UR UR5, SR_CgaCtaId ;  /* 0x00000000000579c3 */ /* 0x000f300000008800 */
[----:B------:R-:W-:Y:S06]  /*222a0*/  BAR.SYNC.DEFER_BLOCKING 0x5, 0x180 ;  /* 0x0146000000007b1d */ /* 0x000fec0000010000 */
[----:B------:R-:W-:-:S02]  /*222b0*/  UMOV UR4, 0x400 ;  /* 0x0000040000047882 */ /* 0x000fc40000000000 */
[----:B----4-:R-:W-:-:S06]  /*222c0*/  ULEA UR4, UR5, UR4, 0x18 ;  /* 0x0000000405047291 */ /* 0x010fcc000f8ec03f */
[----:B0-----:R-:W-:-:S05]  /*222d0*/  IMAD.U32 R17, RZ, RZ, UR4 ;  /* 0x00000004ff117e24 */ /* 0x001fca000f8e00ff */
[----:B------:R4:W0:Y:S01]  /*222e0*/  LDS.128 R24, [R17+0x228d0] ;  /* 0x0228d00011187984 */ /* 0x0008220000000c00 */
[----:B------:R-:W-:Y:S06]  /*222f0*/  BAR.ARV 0x4, 0x180 ;  /* 0x0106000000007b1d */ /* 0x000fec0000002000 */
[----:B------:R-:W-:Y:S05]  /*22300*/  BRA `(.L_x_3182) ;  /* 0x0000000c00d47947 */ /* 0x000fea0003800000 */
.L_x_3181:
[----:B------:R-:W4:Y:S01]  /*22310*/  S2R R8, SR_TID.X ;  /* 0x0000000000087919 */ /* 0x000f220000002100 */
[----:B------:R-:W-:Y:S01]  /*22320*/  UMOV UR4, 0xffffffff ;  /* 0xffffffff00047882 */ /* 0x000fe20000000000 */
[----:B----4-:R-:W-:-:S04]  /*22330*/  LOP3.LUT R8, R8, 0x1f, RZ, 0xc0, !PT ;  /* 0x0000001f08087812 */ /* 0x010fc800078ec0ff */
[----:B------:R-:W-:Y:S01]  /*22340*/  ISETP.NE.AND P0, PT, R8, 0x1f, PT ;  /* 0x0000001f0800780c */ /* 0x000fe20003f05270 */
[----:B------:R-:W-:-:S12]  /*22350*/  BRA.DIV UR4, `(.L_x_3183) ;  /* 0x0000006204487947 */ /* 0x000fd8000b800000 */
[----:B------:R-:W-:Y:S01]  /*22360*/  IMAD.IADD R7, R27, 0x1, R8 ;  /* 0x000000011b077824 */ /* 0x000fe200078e0208 */
[----:B------:R-:W-:-:S04]  /*22370*/  ULDC UR4, c[0x0][0xc3c] ;  /* 0x00030f0000047ab9 */ /* 0x000fc80000000800 */
[----:B------:R-:W-:-:S13]  /*22380*/  ISETP.GE.OR P1, PT, R7, UR4, !P0 ;  /* 0x0000000407007c0c */ /* 0x000fda000c726670 */
[----:B------:R-:W4:Y:S08]  /*22390*/  @!P1 LDC.64 R2, c[0x0][0xc80] ;  /* 0x00032000ff029b82 */ /* 0x000f300000000a00 */
[----:B------:R-:W5:Y:S01]  /*223a0*/  @!P1 LDC.64 R4, c[0x0][0xc78] ;  /* 0x00031e00ff049b82 */ /* 0x000f620000000a00 */
[----:B----4-:R-:W-:-:S05]  /*223b0*/  @!P1 IMAD.WIDE R2, R7, 0x4, R2 ;  /* 0x0000000407029825 */ /* 0x010fca00078e0202 */
[----:B0123--:R5:W2:Y:S02]  /*223c0*/  @!P1 LDG.E R6, desc[UR52][R2.64] ;  /* 0x0000003402069981 */ /* 0x00faa4000c1e1900 */
[----:B-----5:R-:W-:-:S05]  /*223d0*/  @!P1 IMAD.WIDE R2, R7, 0x4, R4 ;  /* 0x0000000407029825 */ /* 0x020fca00078e0204 */
        /* <DEDUP_REMOVED lines=30> */
.L_x_3398:
[----:B------:R-:W-:Y:S02]  /*225c0*/  ULDC UR4, c[0x0][0xc38] ;  /* 0x00030e0000047ab9 */ /* 0x000fe40000000800 */
[----:B------:R-:W-:-:S04]  /*225d0*/  IMAD.U32 R5, RZ, RZ, UR4 ;  /* 0x00000004ff057e24 */ /* 0x000fc8000f8e00ff */
[----:B-1----:R-:W-:-:S04]  /*225e0*/  IMAD R14, R14, R5, RZ ;  /* 0x000000050e0e7224 */ /* 0x002fc800078e02ff */
[----:B------:R-:W-:-:S05]  /*225f0*/  IMAD.IADD R7, R7, 0x1, R14 ;  /* 0x0000000107077824 */ /* 0x000fca00078e020e */
[----:B------:R-:W-:-:S13]  /*22600*/  ISETP.GT.AND P6, PT, R7, R0, PT ;  /* 0x000000000700720c */ /* 0x000fda0003fc4270 */
[----:B------:R-:W-:Y:S05]  /*22610*/  @P6 BRA `(.L_x_3184) ;  /* 0x0000000000a46947 */ /* 0x000fea0003800000 */
.L_x_3187:
        /* <DEDUP_REMOVED lines=13> */
[----:B-1----:R-:W-:-:S04]  /*226f0*/  @!P6 IMAD.WIDE R2, R9, 0x4, R4 ;  /* 0x000000040902e825 */ /* 0x002fc800078e0204 */
[----:B------:R-:W-:-:S06]  /*22700*/  IMAD.MOV.U32 R4, RZ, RZ, RZ ;  /* 0x000000ffff047224 */ /* 0x000fcc00078e00ff */
        /* <DEDUP_REMOVED lines=20> */
.L_x_3406:
[----:B------:R-:W-:Y:S02]  /*22850*/  ULDC UR4, c[0x0][0xc38] ;  /* 0x00030e0000047ab9 */ /* 0x000fe40000000800 */
[----:B------:R-:W-:-:S04]  /*22860*/  IMAD.U32 R5, RZ, RZ, UR4 ;  /* 0x00000004ff057e24 */ /* 0x000fc8000f8e00ff */
[----:B-1----:R-:W-:-:S04]  /*22870*/  IMAD R14, R14, R5, RZ ;  /* 0x000000050e0e7224 */ /* 0x002fc800078e02ff */
[----:B------:R-:W-:-:S05]  /*22880*/  IMAD.IADD R7, R14, 0x1, R7 ;  /* 0x000000010e077824 */ /* 0x000fca00078e0207 */
[----:B------:R-:W-:-:S13]  /*22890*/  ISETP.GT.AND P6, PT, R7, R0, PT ;  /* 0x000000000700720c */ /* 0x000fda0003fc4270 */
[----:B------:R-:W-:Y:S05]  /*228a0*/  @!P6 BRA `(.L_x_3187) ;  /* 0xfffffffc005ce947 */ /* 0x000fea000383ffff */
.L_x_3184:
[----:B------:R-:W-:Y:S01]  /*228b0*/  IMAD.IADD R7, R7, 0x1, -R14 ;  /* 0x0000000107077824 */ /* 0x000fe200078e0a0e */
[----:B------:R-:W-:-:S03]  /*228c0*/  UMOV UR4, 0xffffffff ;  /* 0xffffffff00047882 */ /* 0x000fc60000000000 */
[----:B------:R-:W-:-:S05]  /*228d0*/  IMAD R3, R2, R5, R7 ;  /* 0x0000000502037224 */ /* 0x000fca00078e0207 */
[----:B------:R-:W-:Y:S01]  /*228e0*/  ISETP.GT.AND P6, PT, R3, R0, PT ;  /* 0x000000000300720c */ /* 0x000fe20003fc4270 */
[----:B------:R-:W-:-:S12]  /*228f0*/  BRA.DIV UR4, `(.L_x_3188) ;  /* 0x0000006204d47947 */ /* 0x000fd8000b800000 */
[----:B------:R-:W-:-:S04]  /*22900*/  VOTE.ANY R3, PT, !P6 ;  /* 0x0000000000037806 */ /* 0x000fc800070e0100 */
[----:B------:R-:W1:Y:S02]  /*22910*/  POPC R12, R3 ;  /* 0x00000003000c7309 */ /* 0x000e640000000000 */
[----:B-1----:R1:W2:Y:S01]  /*22920*/  SHFL.IDX PT, R25, R25, R12, 0x1f ;  /* 0x00001f0c19197589 */ /* 0x0022a200000e0000 */
[----:B------:R-:W-:-:S03]  /*22930*/  IMAD.IADD R27, R12, 0x1, R27 ;  /* 0x000000010c1b7824 */ /* 0x000fc600078e021b */
[----:B------:R1:W3:Y:S04]  /*22940*/  SHFL.IDX PT, R4, R4, R12, 0x1f ;  /* 0x00001f0c04047589 */ /* 0x0002e800000e0000 */
.L_x_3411:
[----:B------:R-:W-:-:S13]  /*22950*/  ISETP.NE.AND P0, PT, R3, RZ, PT ;  /* 0x000000ff0300720c */ /* 0x000fda0003f05270 */
[----:B------:R-:W-:Y:S05]  /*22960*/  @!P0 BRA `(.L_x_3189) ;  /* 0x0000000000108947 */ /* 0x000fea0003800000 */
[----:B------:R-:W-:Y:S01]  /*22970*/  UMOV UR4, 0xffffffff ;  /* 0xffffffff00047882 */ /* 0x000fe20000000000 */
[----:B-1----:R-:W-:Y:S02]  /*22980*/  VIADD R12, R12, 0xffffffff ;  /* 0xffffffff0c0c7836 */ /* 0x002fe40000000000 */
[----:B------:R-:W-:Y:S05]  /*22990*/  BRA.DIV UR4, `(.L_x_3190) ;  /* 0x0000006604087947 */ /* 0x000fea000b800000 */
[----:B------:R4:W1:Y:S02]  /*229a0*/  SHFL.IDX PT, R6, R2, R12, 0x1f ;  /* 0x00001f0c02067589 */ /* 0x00086400000e0000 */
.L_x_3189:
[----:B---3--:R-:W-:Y:S01]  /*229b0*/  ISETP.NE.AND P0, PT, R4, 0x1, PT ;  /* 0x000000010400780c */ /* 0x008fe20003f05270 */
[----:B-1----:R-:W-:-:S04]  /*229c0*/  IMAD R24, R6, R5, R7 ;  /* 0x0000000506187224 */ /* 0x002fc800078e0207 */
[----:B------:R-:W-:-:S08]  /*229d0*/  IMAD.IADD R0, R0, 0x1, -R24 ;  /* 0x0000000100007824 */ /* 0x000fd000078e0a18 */
[----:B------:R-:W-:Y:S05]  /*229e0*/  @!P0 BRA `(.L_x_3191) ;  /* 0x0000000000dc8947 */ /* 0x000fea0003800000 */
[-C--:B--2---:R-:W-:Y:S02]  /*229f0*/  IABS R5, R25.reuse ;  /* 0x0000001900057213 */ /* 0x084fe40000000000 */
[----:B------:R-:W-:Y:S02]  /*22a00*/  IABS R6, R4 ;  /* 0x0000000400067213 */ /* 0x000fe40000000000 */
[----:B------:R-:W1:Y:S08]  /*22a10*/  I2F.RP R7, R5 ;  /* 0x0000000500077306 */ /* 0x000e700000209400 */
[----:B------:R-:W2:Y:S08]  /*22a20*/  I2F.RP R8, R6 ;  /* 0x0000000600087306 */ /* 0x000eb00000209400 */
[----:B-1----:R-:W0:Y:S08]  /*22a30*/  MUFU.RCP R7, R7 ;  /* 0x0000000700077308 */ /* 0x002e300000001000 */
[----:B--2---:R-:W-:Y:S01]  /*22a40*/  MUFU.RCP R8, R8 ;  /* 0x0000000800087308 */ /* 0x004fe20000001000 */
[----:B0---4-:R-:W-:Y:S01]  /*22a50*/  VIADD R2, R7, 0xffffffe ;  /* 0x0ffffffe07027836 */ /* 0x011fe20000000000 */
[----:B------:R-:W-:-:S06]  /*22a60*/  IABS R7, R25 ;  /* 0x0000001900077213 */ /* 0x000fcc0000000000 */
[----:B------:R0:W1:Y:S02]  /*22a70*/  F2I.FTZ.U32.TRUNC.NTZ R3, R2 ;  /* 0x0000000200037305 */ /* 0x000064000021f000 */
[----:B0-----:R-:W-:Y:S02]  /*22a80*/  IMAD.MOV.U32 R2, RZ, RZ, RZ ;  /* 0x000000ffff027224 */ /* 0x001fe400078e00ff */
[----:B-1----:R-:W-:-:S04]  /*22a90*/  IMAD.MOV R10, RZ, RZ, -R3 ;  /* 0x000000ffff0a7224 */ /* 0x002fc800078e0a03 */
[----:B------:R-:W-:-:S04]  /*22aa0*/  IMAD R9, R10, R5, RZ ;  /* 0x000000050a097224 */ /* 0x000fc800078e02ff */
[----:B------:R-:W-:Y:S01]  /*22ab0*/  IMAD.HI.U32 R3, R3, R9, R2 ;  /* 0x0000000903037227 */ /* 0x000fe200078e0002 */
[----:B------:R-:W-:-:S03]  /*22ac0*/  IABS R2, R0 ;  /* 0x0000000000027213 */ /* 0x000fc60000000000 */
[----:B------:R-:W-:Y:S02]  /*22ad0*/  IMAD.MOV R9, RZ, RZ, -R7 ;  /* 0x000000ffff097224 */ /* 0x000fe400078e0a07 */
[----:B------:R-:W-:-:S04]  /*22ae0*/  IMAD.HI.U32 R7, R3, R2, RZ ;  /* 0x0000000203077227 */ /* 0x000fc800078e00ff */
[----:B------:R-:W-:Y:S02]  /*22af0*/  IMAD R2, R7, R9, R2 ;  /* 0x0000000907027224 */ /* 0x000fe400078e0202 */
[----:B------:R-:W-:-:S03]  /*22b00*/  VIADD R3, R8, 0xffffffe ;  /* 0x0ffffffe08037836 */ /* 0x000fc60000000000 */
[----:B------:R-:W-:-:S03]  /*22b10*/  ISETP.GT.U32.AND P1, PT, R5, R2, PT ;  /* 0x000000020500720c */ /* 0x000fc60003f24070 */
[----:B------:R-:W0:Y:S10]  /*22b20*/  F2I.FTZ.U32.TRUNC.NTZ R3, R3 ;  /* 0x0000000300037305 */ /* 0x000e34000021f000 */
[----:B------:R-:W-:-:S02]  /*22b30*/  @!P1 IMAD.IADD R2, R2, 0x1, -R5 ;  /* 0x0000000102029824 */ /* 0x000fc400078e0a05 */
[----:B------:R-:W-:Y:S01]  /*22b40*/  @!P1 VIADD R7, R7, 0x1 ;  /* 0x0000000107079836 */ /* 0x000fe20000000000 */
[----:B------:R-:W-:Y:S02]  /*22b50*/  ISETP.NE.AND P1, PT, R25, RZ, PT ;  /* 0x000000ff1900720c */ /* 0x000fe40003f25270 */
[----:B------:R-:W-:Y:S01]  /*22b60*/  ISETP.GE.U32.AND P0, PT, R2, R5, PT ;  /* 0x000000050200720c */ /* 0x000fe20003f06070 */
[----:B0-----:R-:W-:Y:S02]  /*22b70*/  IMAD.MOV R5, RZ, RZ, -R3 ;  /* 0x000000ffff057224 */ /* 0x001fe400078e0a03 */
[----:B------:R-:W-:Y:S02]  /*22b80*/  IMAD.MOV.U32 R2, RZ, RZ, RZ ;  /* 0x000000ffff027224 */ /* 0x000fe400078e00ff */
[----:B------:R-:W-:-:S04]  /*22b90*/  IMAD R5, R5, R6, RZ ;  /* 0x0000000605057224 */ /* 0x000fc800078e02ff */
[----:B------:R-:W-:Y:S01]  /*22ba0*/  IMAD.HI.U32 R5, R3, R5, R2 ;  /* 0x0000000503057227 */ /* 0x000fe200078e0002 */
[----:B------:R-:W-:Y:S02]  /*22bb0*/  LOP3.LUT R2, R0, R25, RZ, 0x3c, !PT ;  /* 0x0000001900027212 */ /* 0x000fe400078e3cff */
[----:B------:R-:W-:Y:S01]  /*22bc0*/  IABS R3, R4 ;  /* 0x0000000400037213 */ /* 0x000fe20000000000 */
[----:B------:R-:W-:Y:S01]  /*22bd0*/  @P0 VIADD R7, R7, 0x1 ;  /* 0x0000000107070836 */ /* 0x000fe20000000000 */
[----:B------:R-:W-:-:S03]  /*22be0*/  ISETP.GE.AND P2, PT, R2, RZ, PT ;  /* 0x000000ff0200720c */ /* 0x000fc60003f46270 */
[----:B------:R-:W-:-:S10]  /*22bf0*/  IMAD.MOV R3, RZ, RZ, -R3 ;  /* 0x000000ffff037224 */ /* 0x000fd400078e0a03 */
[----:B------:R-:W-:Y:S01]  /*22c00*/  @!P2 IMAD.MOV R7, RZ, RZ, -R7 ;  /* 0x000000ffff07a224 */ /* 0x000fe200078e0a07 */
[----:B------:R-:W-:-:S04]  /*22c10*/  @!P1 LOP3.LUT R7, RZ, R25, RZ, 0x33, !PT ;  /* 0x00000019ff079212 */ /* 0x000fc800078e33ff */
[----:B------:R-:W-:-:S05]  /*22c20*/  IABS R2, R7 ;  /* 0x0000000700027213 */ /* 0x000fca0000000000 */
        /* <DEDUP_REMOVED lines=12> */
[--C-:B------:R-:W-:Y:S02]  /*22cf0*/  IMAD.MOV R2, RZ, RZ, -R5.reuse ;  /* 0x000000ffff027224 */ /* 0x100fe400078e0a05 */
[C---:B------:R-:W-:Y:S02]  /*22d00*/  IMAD R5, R4.reuse, 0x1000000, R5 ;  /* 0x0100000004057824 */ /* 0x040fe400078e0205 */
[--C-:B------:R-:W-:Y:S02]  /*22d10*/  IMAD R4, R4, R2, R7.reuse ;  /* 0x0000000204047224 */ /* 0x100fe400078e0207 */
[----:B------:R-:W-:Y:S02]  /*22d20*/  IMAD.MOV R2, RZ, RZ, -R7 ;  /* 0x000000ffff027224 */ /* 0x000fe400078e0a07 */
[----:B------:R-:W-:Y:S02]  /*22d30*/  IMAD R26, R4, 0x10000, R5 ;  /* 0x00010000041a7824 */ /* 0x000fe400078e0205 */
[----:B------:R-:W-:Y:S01]  /*22d40*/  IMAD R2, R25, R2, R0 ;  /* 0x0000000219027224 */ /* 0x000fe200078e0200 */
[----:B------:R-:W-:Y:S06]  /*22d50*/  BRA `(.L_x_3192) ;  /* 0x0000000000f07947 */ /* 0x000fec0003800000 */
.L_x_3191:
[----:B0---4-:R-:W0:Y:S02]  /*22d60*/  LDC.64 R2, c[0x0][0xc90] ;  /* 0x00032400ff027b82 */ /* 0x011e240000000a00 */
[----:B0-----:R-:W-:-:S05]  /*22d70*/  IMAD.WIDE R2, R27, 0x4, R2 ;  /* 0x000000041b027825 */ /* 0x001fca00078e0202 */
[----:B------:R0:W2:Y:S02]  /*22d80*/  LDG.E R6, desc[UR52][R2.64] ;  /* 0x0000003402067981 */ /* 0x0000a4000c1e1900 */
[----:B0-----:R-:W-:Y:S02]  /*22d90*/  IMAD.MOV.U32 R2, RZ, RZ, RZ ;  /* 0x000000ffff027224 */ /* 0x001fe400078e00ff */
[----:B--2---:R-:W-:-:S05]  /*22da0*/  IMAD R7, R25, R6, RZ ;  /* 0x0000000619077224 */ /* 0x004fca00078e02ff */
        /* <DEDUP_REMOVED lines=51> */
[----:B------:R-:W-:Y:S02]  /*230e0*/  @!P2 IADD3 R2, -R2, RZ, RZ ;  /* 0x000000ff0202a210 */ /* 0x000fe40007ffe1ff */
[----:B------:R-:W-:Y:S01]  /*230f0*/  @!P1 LOP3.LUT R2, RZ, R5, RZ, 0x33, !PT ;  /* 0x00000005ff029212 */ /* 0x000fe200078e33ff */
[----:B------:R-:W-:-:S04]  /*23100*/  IMAD.MOV R5, RZ, RZ, -R5 ;  /* 0x000000ffff057224 */ /* 0x000fc800078e0a05 */
[----:B------:R-:W-:-:S07]  /*23110*/  IMAD R26, R2, R5, R3 ;  /* 0x00000005021a7224 */ /* 0x000fce00078e0203 */
.L_x_3192:
[----:B------:R-:W-:-:S05]  /*23120*/  LOP3.LUT R2, RZ, R2, RZ, 0x33, !PT ;  /* 0x00000002ff027212 */ /* 0x000fca00078e33ff */
[----:B------:R-:W-:Y:S01]  /*23130*/  IMAD.IADD R25, R25, 0x1, R2 ;  /* 0x0000000119197824 */ /* 0x000fe200078e0202 */
[----:B------:R-:W-:Y:S06]  /*23140*/  BRA `(.L_x_3193) ;  /* 0x00000000001c7947 */ /* 0x000fec0003800000 */
.L_x_3185:
[----:B------:R-:W-:Y:S01]  /*23150*/  UMOV UR4, URZ ;  /* 0x0000003f00047c82 */ /* 0x000fe20008000000 */
[----:B------:R-:W-:Y:S01]  /*23160*/  UMOV UR5, URZ ;  /* 0x0000003f00057c82 */ /* 0x000fe20008000000 */
[----:B------:R-:W-:Y:S01]  /*23170*/  ULDC UR6, c[0x0][0xc3c] ;  /* 0x00030f0000067ab9 */ /* 0x000fe20000000800 */
[----:B------:R-:W-:Y:S02]  /*23180*/  IMAD.MOV.U32 R24, RZ, RZ, R0 ;  /* 0x000000ffff187224 */ /* 0x000fe400078e0000 */
[----:B------:R-:W-:Y:S02]  /*23190*/  IMAD.U32 R25, RZ, RZ, UR4 ;  /* 0x00000004ff197e24 */ /* 0x000fe4000f8e00ff */
[----:B------:R-:W-:Y:S02]  /*231a0*/  IMAD.U32 R26, RZ, RZ, UR5 ;  /* 0x00000005ff1a7e24 */ /* 0x000fe4000f8e00ff */
[----:B------:R-:W-:-:S07]  /*231b0*/  IMAD.U32 R27, RZ, RZ, UR6 ;  /* 0x00000006ff1b7e24 */ /* 0x000fce000f8e00ff */
.L_x_3193:
        /* <DEDUP_REMOVED lines=10> */
.L_x_3182:
[----:B------:R-:W-:Y:S02]  /*23260*/  ULDC UR4, c[0x0][0xc3c] ;  /* 0x00030f0000047ab9 */ /* 0x000fe40000000800 */
[----:B0-----:R-:W-:-:S13]  /*23270*/  ISETP.GE.AND P0, PT, R27, UR4, PT ;  /* 0x000000041b007c0c */ /* 0x001fda000bf06270 */
[----:B------:R-:W-:Y:S05]  /*23280*/  @!P0 BRA `(.L_x_3194) ;  /* 0xffffff9400708947 */ /* 0x000fea000383ffff */
[----:B------:R-:W-:Y:S05]  /*23290*/  BSYNC B8 ;  /* 0x0000000000087941 */ /* 0x000fea0003800000 */
.L_x_3075:
[----:B------:R-:W5:Y:S01]  /*232a0*/  LDL.LU R0, [R1+0x20] ;  /* 0x0000200001007983 */ /* 0x000f620000300800 */
[----:B------:R-:W-:Y:S01]  /*232b0*/  BSSY B0, `(.L_x_3195) ;  /* 0x000000b000007945 */ /* 0x000fe20003800000 */
[----:B------:R-:W0:Y:S01]  /*232c0*/  S2R R5, SR_CgaCtaId ;  /* 0x0000000000057919 */ /* 0x000e220000008800 */
[----:B-----5:R-:W-:-:S05]  /*232d0*/  VIADD R0, R0, 0x1 ;  /* 0x0000000100007836 */ /* 0x020fca0000000000 */
[----:B-1----:R-:W-:-:S04]  /*232e0*/  LEA.HI R2, R0, R0, RZ, 0x1 ;  /* 0x0000000000027211 */ /* 0x002fc800078f08ff */
[----:B------:R-:W-:Y:S02]  /*232f0*/  LOP3.LUT R3, R2, 0xfffffffe, RZ, 0xc0, !PT ;  /* 0xfffffffe02037812 */ /* 0x000fe400078ec0ff */
[----:B------:R-:W-:-:S03]  /*23300*/  MOV R2, 0x400 ;  /* 0x0000040000027802 */ /* 0x000fc60000000f00 */
[----:B------:R-:W-:Y:S01]  /*23310*/  IMAD.IADD R0, R0, 0x1, -R3 ;  /* 0x0000000100007824 */ /* 0x000fe200078e0a03 */
[----:B0-----:R-:W-:-:S04]  /*23320*/  LEA R5, R5, R2, 0x18 ;  /* 0x0000000205057211 */ /* 0x001fc800078ec0ff */
[----:B------:R-:W-:-:S04]  /*23330*/  SHF.L.U32 R0, R0, 0x1f, RZ ;  /* 0x0000001f00007819 */ /* 0x000fc800000006ff */
[----:B------:R-:W0:Y:S02]  /*23340*/  SYNCS.PHASECHK.TRANS64.TRYWAIT P0, [R5+URZ+0x22820], R0 ;  /* 0x02282000050075a7 */ /* 0x000e24000800017f */
[----:B0-----:R-:W-:Y:S05]  /*23350*/  @!P0 BRA `(.L_x_3196) ;  /* 0x0000005800c08947 */ /* 0x001fea0003800000 */
.L_x_3414:
[----:B------:R-:W-:Y:S05]  /*23360*/  BSYNC B0 ;  /* 0x0000000000007941 */ /* 0x000fea0003800000 */
.L_x_3195:
[----:B------:R-:W-:-:S03]  /*23370*/  UMOV UR4, 0xffffffff ;  /* 0xffffffff00047882 */ /* 0x000fc60000000000 */
[----:B------:R-:W-:Y:S05]  /*23380*/  BRA.DIV UR4, `(.L_x_3197) ;  /* 0x0000005a04c87947 */ /* 0x000fea000b800000 */
[----:B0-----:R-:W0:Y:S02]  /*23390*/  S2R R0, SR_TID.X ;  /* 0x0000000000007919 */ /* 0x001e240000002100 */
[----:B0-----:R-:W-:-:S04]  /*233a0*/  SHF.R.U32.HI R0, RZ, 0x5, R0 ;  /* 0x00000005ff007819 */ /* 0x001fc80000011600 */
[----:B------:R-:W-:-:S05]  /*233b0*/  LOP3.LUT R0, R0, 0x3, RZ, 0xc0, !PT ;  /* 0x0000000300007812 */ /* 0x000fca00078ec0ff */
[----:B------:R0:W1:Y:S02]  /*233c0*/  SHFL.IDX PT, R14, R0, RZ, 0x1f ;  /* 0x00001fff000e7589 */ /* 0x00006400000e0000 */
.L_x_3417:
[----:B-1----:R-:W-:-:S13]  /*233d0*/  ISETP.NE.AND P0, PT, R14, RZ, PT ;  /* 0x000000ff0e00720c */ /* 0x002fda0003f05270 */
[----:B------:R-:W-:Y:S05]  /*233e0*/  @P0 BRA `(.L_x_2832) ;  /* 0x0000000000880947 */ /* 0x000fea0003800000 */
[----:B------:R-:W-:-:S03]  /*233f0*/  UMOV UR4, 0xffffffff ;  /* 0xffffffff00047882 */ /* 0x000fc60000000000 */
[----:B------:R-:W-:Y:S05]  /*23400*/  BRA.DIV UR4, `(.L_x_3198) ;  /* 0x0000005a04dc7947 */ /* 0x000fea000b800000 */
[----:B------:R-:W-:-:S13]  /*23410*/  ELECT P6, URZ, PT ;  /* 0x00000000003f782f */ /* 0x000fda00038c0000 */
.L_x_3420:
[----:B------:R-:W-:Y:S05]  /*23420*/  @!P6 BRA `(.L_x_2832) ;  /* 0x000000000078e947 */ /* 0x000fea0003800000 */
[----:B------:R-:W-:-:S06]  /*23430*/  ULOP3.LUT UR4, UR36, 0x2, URZ, 0xfc, !UPT ;  /* 0x0000000224047892 */ /* 0x000fcc000f8efc3f */
[----:B0-----:R-:W-:-:S05]  /*23440*/  IMAD.U32 R0, RZ, RZ, UR4 ;  /* 0x00000004ff007e24 */ /* 0x001fca000f8e00ff */
[----:B------:R-:W-:-:S13]  /*23450*/  ISETP.NE.AND P0, PT, R0, 0x3, PT ;  /* 0x000000030000780c */ /* 0x000fda0003f05270 */
[----:B------:R-:W-:Y:S05]  /*23460*/  @!P0 BRA `(.L_x_3199) ;  /* 0x0000000000048947 */ /* 0x000fea0003800000 */
[----:B------:R-:W-:Y:S01]  /*23470*/  BPT.TRAP 0x1 ;  /* 0x000000040000795c */ /* 0x000fe20000300000 */
.L_x_3199:
[----:B------:R-:W-:Y:S01]  /*23480*/  IMAD R3, R19, 0x8, R5 ;  /* 0x0000000813037824 */ /* 0x000fe200078e0205 */
[----:B------:R-:W-:Y:S01]  /*23490*/  SHF.L.U32 R2, R23, 0x1f, RZ ;  /* 0x0000001f17027819 */ /* 0x000fe200000006ff */
[----:B------:R-:W-:-:S03]  /*234a0*/  VIADD R19, R19, 0x1 ;  /* 0x0000000113137836 */ /* 0x000fc60000000000 */
[----:B------:R-:W0:Y:S02]  /*234b0*/  SYNCS.PHASECHK.TRANS64.TRYWAIT P1, [R3+URZ+0x22840], R2 ;  /* 0x02284002030075a7 */ /* 0x000e24000802017f */
[----:B------:R-:W-:-:S04]  /*234c0*/  ISETP.NE.AND P2, PT, R19, 0x2, PT ;  /* 0x000000021300780c */ /* 0x000fc80003f45270 */
[----:B------:R-:W-:Y:S01]  /*234d0*/  SEL R0, RZ, 0x1, P2 ;  /* 0x00000001ff007807 */ /* 0x000fe20001000000 */
[----:B0-----:R-:W-:Y:S08]  /*234e0*/  @!P1 BRA `(.L_x_3200) ;  /* 0x0000005800c49947 */ /* 0x001ff00003800000 */
.L_x_3421:
[----:B------:R-:W-:Y:S02]  /*234f0*/  SEL R19, R19, RZ, P2 ;  /* 0x000000ff13137207 */ /* 0x000fe40001000000 */
[----:B------:R-:W-:Y:S01]  /*23500*/  LOP3.LUT R0, R23, R0, RZ, 0x3c, !PT ;  /* 0x0000000017007212 */ /* 0x000fe200078e3cff */
[----:B------:R-:W-:Y:S06]  /*23510*/  @!P0 BRA `(.L_x_3201) ;  /* 0x0000000000048947 */ /* 0x000fec0003800000 */
[----:B------:R-:W-:Y:S01]  /*23520*/  BPT.TRAP 0x1 ;  /* 0x000000040000795c */ /* 0x000fe20000300000 */
.L_x_3201:
[----:B------:R-:W-:Y:S01]  /*23530*/  IMAD R19, R19, 0x8, R5 ;  /* 0x0000000813137824 */ /* 0x000fe200078e0205 */
[----:B------:R-:W-:-:S04]  /*23540*/  SHF.L.U32 R0, R0, 0x1f, RZ ;  /* 0x0000001f00007819 */ /* 0x000fc800000006ff */
[----:B------:R-:W1:Y:S02]  /*23550*/  SYNCS.PHASECHK.TRANS64.TRYWAIT P1, [R19+URZ+0x22840], R0 ;  /* 0x02284000130075a7 */ /* 0x000e64000802017f */
[----:B-1----:R-:W-:Y:S05]  /*23560*/  @!P1 BRA `(.L_x_3202) ;  /* 0x0000005800b89947 */ /* 0x002fea0003800000 */
.L_x_3422:
[----:B------:R-:W-:Y:S05]  /*23570*/  @!P0 BRA `(.L_x_3203) ;  /* 0x0000000000048947 */ /* 0x000fea0003800000 */
[----:B------:R-:W-:Y:S01]  /*23580*/  BPT.TRAP 0x1 ;  /* 0x000000040000795c */ /* 0x000fe20000300000 */
.L_x_3203:
[----:B------:R-:W5:Y:S02]  /*23590*/  SYNCS.PHASECHK.TRANS64.TRYWAIT P1, [R3+URZ+0x22860], R2 ;  /* 0x02286002030075a7 */ /* 0x000f64000802017f */
[----:B-----5:R-:W-:Y:S05]  /*235a0*/  @!P1 BRA `(.L_x_3204) ;  /* 0x0000005800bc9947 */ /* 0x020fea0003800000 */
.L_x_3423:
[----:B------:R-:W-:Y:S05]  /*235b0*/  @!P0 BRA `(.L_x_3205) ;  /* 0x0000000000048947 */ /* 0x000fea0003800000 */
[----:B------:R-:W-:Y:S01]  /*235c0*/  BPT.TRAP 0x1 ;  /* 0x000000040000795c */ /* 0x000fe20000300000 */
.L_x_3205:
[----:B------:R0:W0:Y:S02]  /*235d0*/  SYNCS.PHASECHK.TRANS64.TRYWAIT P0, [R19+URZ+0x22860], R0 ;  /* 0x02286000130075a7 */ /* 0x000024000800017f */
[----:B0-----:R-:W-:Y:S05]  /*235e0*/  @!P0 NANOSLEEP.SYNCS 0x989680 ;  /* 0x009896800000895d */ /* 0x001fea0003900000 */
[----:B------:R-:W0:Y:S02]  /*235f0*/  @!P0 SYNCS.PHASECHK.TRANS64 P0, [R19+URZ+0x22860], R0 ;  /* 0x02286000130085a7 */ /* 0x000e24000800007f */
[----:B0-----:R-:W-:Y:S05]  /*23600*/  @!P0 BRA `(.L_x_3205) ;  /* 0xfffffffc00f08947 */ /* 0x001fea000383ffff */
.L_x_2832:
[----:B------:R-:W-:Y:S05]  /*23610*/  BSYNC B9 ;  /* 0x0000000000097941 */ /* 0x000fea0003800000 */
.L_x_2829:
[----:B------:R-:W-:Y:S05]  /*23620*/  EXIT ;  /* 0x000000000000794d */ /* 0x000fea0003800000 */
.L_x_2860:
[----:B0-----:R0:W1:Y:S02]  /*23630*/  SYNCS.PHASECHK.TRANS64.TRYWAIT P5, [R87+URZ+0x22890], R95 ;  /* 0x0228905f570075a7 */ /* 0x00106400080a017f */
[----:B-1----:R-:W-:Y:S05]  /*23640*/  @!P5 NANOSLEEP.SYNCS 0x989680 ;  /* 0x009896800000d95d */ /* 0x002fea0003900000 */
[----:B------:R-:W1:Y:S02]  /*23650*/  @!P5 SYNCS.PHASECHK.TRANS64 P5, [R87+URZ+0x22890], R95 ;  /* 0x0228905f5700d5a7 */ /* 0x000e6400080a007f */
[----:B-1----:R-:W-:Y:S05]  /*23660*/  @!P5 BRA `(.L_x_2860) ;  /* 0xfffffffc00f0d947 */ /* 0x002fea000383ffff */
[----:B------:R-:W-:Y:S05]  /*23670*/  BRA `(.L_x_3206) ;  /* 0xfffffe0000307947 */ /* 0x000fea000383ffff */
.L_x_2861:
        /* <DEDUP_REMOVED lines=8> */
.L_x_3208:
[----:B------:R-:W-:Y:S05]  /*23700*/  BSYNC B1 ;  /* 0x0000000000017941 */ /* 0x000fea0003800000 */
.L_x_3207:
        /* <DEDUP_REMOVED lines=8> */
.L_x_3209:
[----:B------:R-:W-:Y:S05]  /*23790*/  BRA `(.L_x_3210) ;  /* 0xfffffdfc00fc7947 */ /* 0x000fea000383ffff */
.L_x_2870:
[----:B------:R-:W-:Y:S01]  /*237a0*/  BSSY B1, `(.L_x_3211) ;  /* 0x0000008000017945 */ /* 0x000fe20003800000 */
[----:B0---4-:R-:W-:Y:S02]  /*237b0*/  IMAD.MOV.U32 R13, RZ, RZ, R97 ;  /* 0x000000ffff0d7224 */ /* 0x011fe400078e0061 */
[----:B------:R-:W-:Y:S02]  /*237c0*/  IMAD.MOV.U32 R12, RZ, RZ, 0x1 ;  /* 0x00000001ff0c7424 */ /* 0x000fe400078e00ff */
[----:B------:R-:W-:Y:S02]  /*237d0*/  IMAD.MOV.U32 R11, RZ, RZ, 0x1c1f ;  /* 0x00001c1fff0b7424 */ /* 0x000fe400078e00ff */
[----:B------:R-:W-:-:S07]  /*237e0*/  IMAD.MOV.U32 R15, RZ, RZ, -0x1 ;  /* 0xffffffffff0f7424 */ /* 0x000fce00078e00ff */
[----:B-123--:R-:W-:Y:S05]  /*237f0*/  WARPSYNC.COLLECTIVE R15, `(.L_x_3212) ;  /* 0x000000000f087348 */ /* 0x00efea0003c00000 */
[----:B---3--:R0:W3:Y:S02]  /*23800*/  SHFL.IDX P6, R14, R13, R12, R11 ;  /* 0x0000000c0d0e7389 */ /* 0x0080e400000c000b */
[----:B0123--:R-:W-:Y:S01]  /*23810*/  ENDCOLLECTIVE ;  /* 0x000000000000791b */ /* 0x00ffe20003800000 */
.L_x_3212:
[----:B------:R-:W-:Y:S05]  /*23820*/  BSYNC B1 ;  /* 0x0000000000017941 */ /* 0x000fea0003800000 */
.L_x_3211:
        /* <DEDUP_REMOVED lines=8> */
.L_x_3213:
[----:B------:R-:W-:Y:S05]  /*238b0*/  BRA `(.L_x_3214) ;  /* 0xfffffe0400787947 */ /* 0x000fea000383ffff */
.L_x_2880:
[----:B-1----:R1:W2:Y:S02]  /*238c0*/  SYNCS.PHASECHK.TRANS64.TRYWAIT P4, [R87+URZ+0x22890], R95 ;  /* 0x0228905f570075a7 */ /* 0x0022a4000808017f */
[----:B--2---:R-:W-:Y:S05]  /*238d0*/  @!P4 NANOSLEEP.SYNCS 0x989680 ;  /* 0x009896800000c95d */ /* 0x004fea0003900000 */
[----:B------:R-:W2:Y:S02]  /*238e0*/  @!P4 SYNCS.PHASECHK.TRANS64 P4, [R87+URZ+0x22890], R95 ;  /* 0x0228905f5700c5a7 */ /* 0x000ea4000808007f */
[----:B--2---:R-:W-:Y:S05]  /*238f0*/  @!P4 BRA `(.L_x_2880) ;  /* 0xfffffffc00f0c947 */ /* 0x004fea000383ffff */
[----:B------:R-:W-:Y:S05]  /*23900*/  BRA `(.L_x_3215) ;  /* 0xfffffe1000447947 */ /* 0x000fea000383ffff */
.L_x_2881:
        /* <DEDUP_REMOVED lines=8> */
.L_x_3217:
[----:B------:R-:W-:Y:S05]  /*23990*/  BSYNC B1 ;  /* 0x0000000000017941 */ /* 0x000fea0003800000 */
.L_x_3216:
        /* <DEDUP_REMOVED lines=8> */
.L_x_3218:
[----:B------:R-:W-:Y:S01]  /*23a20*/  IMAD.MOV.U32 R99, RZ, RZ, R14 ;  /* 0x000000ffff637224 */ /* 0x000fe200078e000e */
[----:B------:R-:W-:Y:S06]  /*23a30*/  BRA `(.L_x_3219) ;  /* 0xfffffe1000107947 */ /* 0x000fec000383ffff */
.L_x_2886:
        /* <DEDUP_REMOVED lines=8> */
.L_x_3221:
[----:B------:R-:W-:Y:S05]  /*23ac0*/  BSYNC B1 ;  /* 0x0000000000017941 */ /* 0x000fea0003800000 */
.L_x_3220:
        /* <DEDUP_REMOVED lines=8> */
.L_x_3222:
[----:B------:R-:W-:Y:S01]  /*23b50*/  IMAD.MOV.U32 R96, RZ, RZ, R14 ;  /* 0x000000ffff607224 */ /* 0x000fe200078e000e */
[----:B------:R-:W-:Y:S06]  /*23b60*/  BRA `(.L_x_3223) ;  /* 0xfffffe1400a47947 */ /* 0x000fec000383ffff */
.L_x_2891:
[----:B0-----:R0:W1:Y:S02]  /*23b70*/  SYNCS.PHASECHK.TRANS64.TRYWAIT P2, [R87+URZ+0x22890], R95 ;  /* 0x0228905f570075a7 */ /* 0x001064000804017f */
[----:B-1----:R-:W-:Y:S05]  /*23b80*/  @!P2 NANOSLEEP.SYNCS 0x989680 ;  /* 0x009896800000a95d */ /* 0x002fea0003900000 */
[----:B------:R-:W1:Y:S02]  /*23b90*/  @!P2 SYNCS.PHASECHK.TRANS64 P2, [R87+URZ+0x22890], R95 ;  /* 0x0228905f5700a5a7 */ /* 0x000e64000804007f */
[----:B-1----:R-:W-:Y:S05]  /*23ba0*/  @!P2 BRA `(.L_x_2891) ;  /* 0xfffffffc00f0a947 */ /* 0x002fea000383ffff */
[----:B------:R-:W-:Y:S05]  /*23bb0*/  BRA `(.L_x_3224) ;  /* 0xfffffe1c00a07947 */ /* 0x000fea000383ffff */
.L_x_2892:
        /* <DEDUP_REMOVED lines=8> */
.L_x_3226:
[----:B------:R-:W-:Y:S05]  /*23c40*/  BSYNC B1 ;  /* 0x0000000000017941 */ /* 0x000fea0003800000 */
.L_x_3225:
        /* <DEDUP_REMOVED lines=8> */
.L_x_3227:
[----:B------:R-:W-:Y:S01]  /*23cd0*/  IMAD.MOV.U32 R4, RZ, RZ, R14 ;  /* 0x000000ffff047224 */ /* 0x000fe200078e000e */
[----:B------:R-:W-:Y:S06]  /*23ce0*/  BRA `(.L_x_3228) ;  /* 0xfffffe1c00bc7947 */ /* 0x000fec000383ffff */
.L_x_2895:
        /* <DEDUP_REMOVED lines=8> */
.L_x_3230:
[----:B------:R-:W-:Y:S05]  /*23d70*/  BSYNC B1 ;  /* 0x0000000000017941 */ /* 0x000fea0003800000 */
.L_x_3229:
        /* <DEDUP_REMOVED lines=8> */
.L_x_3231:
[----:B------:R-:W-:Y:S01]  /*23e00*/  IMAD.MOV.U32 R4, RZ, RZ, R14 ;  /* 0x000000ffff047224 */ /* 0x000fe200078e000e */
[----:B------:R-:W-:Y:S06]  /*23e10*/  BRA `(.L_x_3232) ;  /* 0xfffffe1c00b87947 */ /* 0x000fec000383ffff */
.L_x_2899:
[----:B---3--:R3:W4:Y:S02]  /*23e20*/  SYNCS.PHASECHK.TRANS64.TRYWAIT P3, [R87+URZ+0x228b0], R95 ;  /* 0x0228b05f570075a7 */ /* 0x008724000806017f */
[----:B----4-:R-:W-:Y:S05]  /*23e30*/  @!P3 NANOSLEEP.SYNCS 0x989680 ;  /* 0x009896800000b95d */ /* 0x010fea0003900000 */
[----:B------:R-:W4:Y:S02]  /*23e40*/  @!P3 SYNCS.PHASECHK.TRANS64 P3, [R87+URZ+0x228b0], R95 ;  /* 0x0228b05f5700b5a7 */ /* 0x000f24000806007f */
[----:B----4-:R-:W-:Y:S05]  /*23e50*/  @!P3 BRA `(.L_x_2899) ;  /* 0xfffffffc00f0b947 */ /* 0x010fea000383ffff */
[----:B------:R-:W-:Y:S05]  /*23e60*/  BRA `(.L_x_3233) ;  /* 0xfffffe2000307947 */ /* 0x000fea000383ffff */
.L_x_2917:
[----:B------:R-:W-:Y:S01]  /*23e70*/  BSSY B0, `(.L_x_3234) ;  /* 0x0000007000007945 */ /* 0x000fe20003800000 */
[----:B------:R-:W-:Y:S02]  /*23e80*/  IMAD.MOV.U32 R12, RZ, RZ, RZ ;  /* 0x000000ffff0c7224 */ /* 0x000fe400078e00ff */
[----:B------:R-:W-:Y:S02]  /*23e90*/  IMAD.MOV.U32 R11, RZ, RZ, 0x1f ;  /* 0x0000001fff0b7424 */ /* 0x000fe400078e00ff */
[----:B------:R-:W-:-:S07]  /*23ea0*/  IMAD.MOV.U32 R15, RZ, RZ, -0x1 ;  /* 0xffffffffff0f7424 */ /* 0x000fce00078e00ff */
[----:B------:R-:W-:Y:S05]  /*23eb0*/  WARPSYNC.COLLECTIVE R15, `(.L_x_3235) ;  /* 0x000000000f087348 */ /* 0x000fea0003c00000 */
[----:B------:R0:W1:Y:S02]  /*23ec0*/  SHFL.IDX P6, R14, R13, R12, R11 ;  /* 0x0000000c0d0e7389 */ /* 0x00006400000c000b */
[----:B01----:R-:W-:Y:S01]  /*23ed0*/  ENDCOLLECTIVE ;  /* 0x000000000000791b */ /* 0x003fe20003800000 */
.L_x_3235:
[----:B------:R-:W-:Y:S05]  /*23ee0*/  BSYNC B0 ;  /* 0x0000000000007941 */ /* 0x000fea0003800000 */
.L_x_3234:
[----:B------:R-:W-:Y:S05]  /*23ef0*/  BRA `(.L_x_3236) ;  /* 0xfffffe34003c7947 */ /* 0x000fea000383ffff */
.L_x_2929:
        /* <DEDUP_REMOVED lines=8> */
.L_x_3238:
[----:B------:R-:W-:Y:S05]  /*23f80*/  BSYNC B1 ;  /* 0x0000000000017941 */ /* 0x000fea0003800000 */
.L_x_3237:
        /* <DEDUP_REMOVED lines=8> */
.L_x_3239:
[----:B------:R-:W-:Y:S02]  /*24010*/  IMAD.MOV.U32 R13, RZ, RZ, R34 ;  /* 0x000000ffff0d7224 */ /* 0x000fe400078e0022 */
[----:B------:R-:W-:-:S07]  /*24020*/  IMAD.MOV.U32 R3, RZ, RZ, R14 ;  /* 0x000000ffff037224 */ /* 0x000fce00078e000e */
[----:B------:R-:W-:Y:S05]  /*24030*/  WARPSYNC.COLLECTIVE R15, `(.L_x_3240) ;  /* 0x000000000f087348 */ /* 0x000fea0003c00000 */
[----:B------:R0:W1:Y:S02]  /*24040*/  SHFL.IDX P6, R14, R13, R12, R11 ;  /* 0x0000000c0d0e7389 */ /* 0x00006400000c000b */
[----:B01----:R-:W-:Y:S01]  /*24050*/  ENDCOLLECTIVE ;  /* 0x000000000000791b */ /* 0x003fe20003800000 */
.L_x_3240:
[----:B------:R-:W-:Y:S02]  /*24060*/  IMAD.MOV.U32 R13, RZ, RZ, R30 ;  /* 0x000000ffff0d7224 */ /* 0x000fe400078e001e */
[----:B------:R-:W-:-:S07]  /*24070*/  IMAD.MOV.U32 R7, RZ, RZ, R14 ;  /* 0x000000ffff077224 */ /* 0x000fce00078e000e */
[----:B------:R-:W-:Y:S05]  /*24080*/  WARPSYNC.COLLECTIVE R15, `(.L_x_3241) ;  /* 0x000000000f087348 */ /* 0x000fea0003c00000 */
[----:B------:R0:W1:Y:S02]  /*24090*/  SHFL.IDX P6, R14, R13, R12, R11 ;  /* 0x0000000c0d0e7389 */ /* 0x00006400000c000b */
[----:B01----:R-:W-:Y:S01]  /*240a0*/  ENDCOLLECTIVE ;  /* 0x000000000000791b */ /* 0x003fe20003800000 */
.L_x_3241:
[----:B------:R-:W-:Y:S01]  /*240b0*/  IMAD.MOV.U32 R8, RZ, RZ, R14 ;  /* 0x000000ffff087224 */ /* 0x000fe200078e000e */
[----:B------:R-:W-:Y:S06]  /*240c0*/  BRA `(.L_x_3242) ;  /* 0xfffffe3800b07947 */ /* 0x000fec000383ffff */
.L_x_2932:
[----:B------:R-:W-:Y:S01]  /*240d0*/  BSSY B1, `(.L_x_3243) ;  /* 0x0000008000017945 */ /* 0x000fe20003800000 */
[----:B------:R-:W-:Y:S02]  /*240e0*/  IMAD.MOV.U32 R13, RZ, RZ, R31 ;  /* 0x000000ffff0d7224 */ /* 0x000fe400078e001f */
[----:B------:R-:W-:Y:S02]  /*240f0*/  IMAD.MOV.U32 R12, RZ, RZ, 0x1 ;  /* 0x00000001ff0c7424 */ /* 0x000fe400078e00ff */
[----:B------:R-:W-:Y:S02]  /*24100*/  IMAD.MOV.U32 R11, RZ, RZ, 0x1c1f ;  /* 0x00001c1fff0b7424 */ /* 0x000fe400078e00ff */
[----:B------:R-:W-:-:S07]  /*24110*/  IMAD.MOV.U32 R15, RZ, RZ, -0x1 ;  /* 0xffffffffff0f7424 */ /* 0x000fce00078e00ff */
[----:B-1--4-:R-:W-:Y:S05]  /*24120*/  WARPSYNC.COLLECTIVE R15, `(.L_x_3244) ;  /* 0x000000000f087348 */ /* 0x012fea0003c00000 */
[----:B------:R0:W2:Y:S02]  /*24130*/  SHFL.IDX P6, R14, R13, R12, R11 ;  /* 0x0000000c0d0e7389 */ /* 0x0000a400000c000b */
[----:B012-4-:R-:W-:Y:S01]  /*24140*/  ENDCOLLECTIVE ;  /* 0x000000000000791b */ /* 0x017fe20003800000 */
.L_x_3244:
[----:B------:R-:W-:Y:S05]  /*24150*/  BSYNC B1 ;  /* 0x0000000000017941 */ /* 0x000fea0003800000 */
.L_x_3243:
        /* <DEDUP_REMOVED lines=8> */
.L_x_3245:
[----:B------:R-:W-:Y:S02]  /*241e0*/  IMAD.MOV.U32 R13, RZ, RZ, R34 ;  /* 0x000000ffff0d7224 */ /* 0x000fe400078e0022 */
[----:B------:R-:W-:-:S07]  /*241f0*/  IMAD.MOV.U32 R3, RZ, RZ, R14 ;  /* 0x000000ffff037224 */ /* 0x000fce00078e000e */
[----:B------:R-:W-:Y:S05]  /*24200*/  WARPSYNC.COLLECTIVE R15, `(.L_x_3246) ;  /* 0x000000000f087348 */ /* 0x000fea0003c00000 */
[----:B------:R0:W1:Y:S02]  /*24210*/  SHFL.IDX P6, R14, R13, R12, R11 ;  /* 0x0000000c0d0e7389 */ /* 0x00006400000c000b */
[----:B01----:R-:W-:Y:S01]  /*24220*/  ENDCOLLECTIVE ;  /* 0x000000000000791b */ /* 0x003fe20003800000 */
.L_x_3246:
[----:B------:R-:W-:Y:S02]  /*24230*/  IMAD.MOV.U32 R13, RZ, RZ, R30 ;  /* 0x000000ffff0d7224 */ /* 0x000fe400078e001e */
[----:B------:R-:W-:-:S07]  /*24240*/  IMAD.MOV.U32 R7, RZ, RZ, R14 ;  /* 0x000000ffff077224 */ /* 0x000fce00078e000e */
[----:B------:R-:W-:Y:S05]  /*24250*/  WARPSYNC.COLLECTIVE R15, `(.L_x_3247) ;  /* 0x000000000f087348 */ /* 0x000fea0003c00000 */
[----:B------:R0:W1:Y:S02]  /*24260*/  SHFL.IDX P6, R14, R13, R12, R11 ;  /* 0x0000000c0d0e7389 */ /* 0x00006400000c000b */
[----:B01----:R-:W-:Y:S01]  /*24270*/  ENDCOLLECTIVE ;  /* 0x000000000000791b */ /* 0x003fe20003800000 */
.L_x_3247:
[----:B------:R-:W-:Y:S01]  /*24280*/  IMAD.MOV.U32 R30, RZ, RZ, R14 ;  /* 0x000000ffff1e7224 */ /* 0x000fe200078e000e */
[----:B------:R-:W-:Y:S06]  /*24290*/  BRA `(.L_x_3248) ;  /* 0xfffffe3c000c7947 */ /* 0x000fec000383ffff */
.L_x_2936:
[----:B0-----:R0:W2:Y:S02]  /*242a0*/  SYNCS.PHASECHK.TRANS64.TRYWAIT P0, [R23+URZ+0x22800], R34 ;  /* 0x02280022170075a7 */ /* 0x0010a4000800017f */
[----:B--2---:R-:W-:Y:S05]  /*242b0*/  @!P0 NANOSLEEP.SYNCS 0x989680 ;  /* 0x009896800000895d */ /* 0x004fea0003900000 */
[----:B------:R-:W2:Y:S02]  /*242c0*/  @!P0 SYNCS.PHASECHK.TRANS64 P0, [R23+URZ+0x22800], R34 ;  /* 0x02280022170085a7 */ /* 0x000ea4000800007f */
[----:B--2---:R-:W-:Y:S05]  /*242d0*/  @!P0 BRA `(.L_x_2936) ;  /* 0xfffffffc00f08947 */ /* 0x004fea000383ffff */
[----:B------:R-:W-:Y:S05]  /*242e0*/  BRA `(.L_x_3249) ;  /* 0xfffffe4000007947 */ /* 0x000fea000383ffff */
.L_x_2944:
[----:B------:R-:W1:Y:S01]  /*242f0*/  LDC R27, c[0x0][0x3f4] ;  /* 0x0000fd00ff1b7b82 */ /* 0x000e620000000800 */
[----:B------:R-:W-:Y:S01]  /*24300*/  BSSY B1, `(.L_x_3250) ;  /* 0x0000008000017945 */ /* 0x000fe20003800000 */
[----:B0-----:R-:W-:Y:S02]  /*24310*/  IMAD.MOV.U32 R13, RZ, RZ, R26 ;  /* 0x000000ffff0d7224 */ /* 0x001fe400078e001a */
[----:B------:R-:W-:Y:S02]  /*24320*/  IMAD.MOV.U32 R12, RZ, RZ, RZ ;  /* 0x000000ffff0c7224 */ /* 0x000fe400078e00ff */
[----:B------:R-:W-:Y:S02]  /*24330*/  IMAD.MOV.U32 R11, RZ, RZ, 0x1c1f ;  /* 0x00001c1fff0b7424 */ /* 0x000fe400078e00ff */
[----:B------:R-:W-:-:S07]  /*24340*/  IMAD.MOV.U32 R15, RZ, RZ, -0x1 ;  /* 0xffffffffff0f7424 */ /* 0x000fce00078e00ff */
[----:B-1----:R-:W-:Y:S05]  /*24350*/  WARPSYNC.COLLECTIVE R15, `(.L_x_3251) ;  /* 0x000000000f087348 */ /* 0x002fea0003c00000 */
[----:B------:R0:W2:Y:S02]  /*24360*/  SHFL.IDX P6, R14, R13, R12, R11 ;  /* 0x0000000c0d0e7389 */ /* 0x0000a400000c000b */
[----:B012---:R-:W-:Y:S01]  /*24370*/  ENDCOLLECTIVE ;  /* 0x000000000000791b */ /* 0x007fe20003800000 */
.L_x_3251:
[----:B------:R-:W-:Y:S05]  /*24380*/  BSYNC B1 ;  /* 0x0000000000017941 */ /* 0x000fea0003800000 */
.L_x_3250:
[----:B------:R-:W-:Y:S01]  /*24390*/  IMAD.MOV.U32 R13, RZ, RZ, R36 ;  /* 0x000000ffff0d7224 */ /* 0x000fe200078e0024 */
[----:B------:R-:W-:Y:S01]  /*243a0*/  ISETP.GE.AND P0, PT, R18, R27, PT ;  /* 0x0000001b1200720c */ /* 0x000fe20003f06270 */
[----:B------:R-:W-:Y:S02]  /*243b0*/  IMAD.MOV.U32 R12, RZ, RZ, RZ ;  /* 0x000000ffff0c7224 */ /* 0x000fe400078e00ff */
[----:B------:R-:W-:Y:S02]  /*243c0*/  IMAD.MOV.U32 R11, RZ, RZ, 0x1c1f ;  /* 0x00001c1fff0b7424 */ /* 0x000fe400078e00ff */
[----:B------:R-:W-:Y:S02]  /*243d0*/  IMAD.MOV.U32 R15, RZ, RZ, -0x1 ;  /* 0xffffffffff0f7424 */ /* 0x000fe400078e00ff */
[----:B------:R-:W-:Y:S02]  /*243e0*/  IMAD.MOV.U32 R0, RZ, RZ, R14 ;  /* 0x000000ffff007224 */ /* 0x000fe400078e000e */
[----:B------:R-:W-:-:S07]  /*243f0*/  IMAD R25, R207, R6, RZ ;  /* 0x00000006cf197224 */ /* 0x000fce00078e02ff */
[----:B------:R-:W-:Y:S05]  /*24400*/  WARPSYNC.COLLECTIVE R15, `(.L_x_3252) ;  /* 0x000000000f087348 */ /* 0x000fea0003c00000 */
[----:B------:R0:W1:Y:S02]  /*24410*/  SHFL.IDX P6, R14, R13, R12, R11 ;  /* 0x0000000c0d0e7389 */ /* 0x00006400000c000b */
[----:B01----:R-:W-:Y:S01]  /*24420*/  ENDCOLLECTIVE ;  /* 0x000000000000791b */ /* 0x003fe20003800000 */
.L_x_3252:
[----:B------:R-:W-:Y:S01]  /*24430*/  ISETP.GE.OR P1, PT, R40, R25, P0 ;  /* 0x000000192800720c */ /* 0x000fe20000726670 */
[----:B------:R-:W-:-:S12]  /*24440*/  IMAD.MOV.U32 R13, RZ, RZ, R24 ;  /* 0x000000ffff0d7224 */ /* 0x000fd800078e0018 */
[C---:B------:R-:W-:Y:S01]  /*24450*/  @!P1 IMAD.SHL.U32 R5, R18.reuse, 0x2, RZ ;  /* 0x0000000212059824 */ /* 0x040fe200078e00ff */
[----:B------:R-:W-:Y:S01]  /*24460*/  @!P1 SHF.L.U64.HI R7, R18, 0x1, R19 ;  /* 0x0000000112079819 */ /* 0x000fe20000010213 */
[----:B------:R-:W-:-:S07]  /*24470*/  IMAD.MOV.U32 R3, RZ, RZ, R14 ;  /* 0x000000ffff037224 */ /* 0x000fce00078e000e */
[----:B------:R-:W-:Y:S05]  /*24480*/  WARPSYNC.COLLECTIVE R15, `(.L_x_3253) ;  /* 0x000000000f087348 */ /* 0x000fea0003c00000 */
[----:B------:R0:W1:Y:S02]  /*24490*/  SHFL.IDX P6, R14, R13, R12, R11 ;  /* 0x0000000c0d0e7389 */ /* 0x00006400000c000b */
[----:B01----:R-:W-:Y:S01]  /*244a0*/  ENDCOLLECTIVE ;  /* 0x000000000000791b */ /* 0x003fe20003800000 */
.L_x_3253:
[----:B------:R-:W-:-:S05]  /*244b0*/  @!P1 IADD3 R8, P2, R3, R5, RZ ;  /* 0x0000000503089210 */ /* 0x000fca0007f5e0ff */
[----:B------:R-:W-:Y:S02]  /*244c0*/  @!P1 IMAD.X R9, R0, 0x1, R7, P2 ;  /* 0x0000000100099824 */ /* 0x000fe400010e0607 */
[----:B------:R-:W-:Y:S02]  /*244d0*/  IMAD.MOV.U32 R13, RZ, RZ, R37 ;  /* 0x000000ffff0d7224 */ /* 0x000fe400078e0025 */
[----:B------:R-:W-:-:S07]  /*244e0*/  IMAD.MOV.U32 R4, RZ, RZ, R14 ;  /* 0x000000ffff047224 */ /* 0x000fce00078e000e */
[----:B------:R-:W-:Y:S05]  /*244f0*/  WARPSYNC.COLLECTIVE R15, `(.L_x_3254) ;  /* 0x000000000f087348 */ /* 0x000fea0003c00000 */
[----:B------:R0:W1:Y:S02]  /*24500*/  SHFL.IDX P6, R14, R13, R12, R11 ;  /* 0x0000000c0d0e7389 */ /* 0x00006400000c000b */
[----:B01----:R-:W-:Y:S01]  /*24510*/  ENDCOLLECTIVE ;  /* 0x000000000000791b */ /* 0x003fe20003800000 */
.L_x_3254:
[----:B------:R-:W2:Y:S01]  /*24520*/  @!P1 LD.E.128 R8, desc[UR52][R8.64] ;  /* 0x0000003408089980 */ /* 0x000ea2000c101d00 */
[----:B------:R-:W-:-:S05]  /*24530*/  @!P1 IADD3 R14, P2, R14, R5, RZ ;  /* 0x000000050e0e9210 */ /* 0x000fca0007f5e0ff */
[----:B------:R-:W-:Y:S02]  /*24540*/  @!P1 IMAD.X R5, R4, 0x1, R7, P2 ;  /* 0x0000000104059824 */ /* 0x000fe400010e0607 */
[----:B------:R-:W-:-:S06]  /*24550*/  @!P1 IMAD.MOV.U32 R4, RZ, RZ, R14 ;  /* 0x000000ffff049224 */ /* 0x000fcc00078e000e */
[----:B------:R-:W5:Y:S01]  /*24560*/  @!P1 LD.E.128 R4, desc[UR52][R4.64] ;  /* 0x0000003404049980 */ /* 0x000f62000c101d00 */
[----:B------:R-:W-:Y:S01]  /*24570*/  CS2R R28, SRZ ;  /* 0x00000000001c7805 */ /* 0x000fe2000001ff00 */
[----:B------:R-:W-:Y:S01]  /*24580*/  IMAD.MOV.U32 R13, RZ, RZ, R26 ;  /* 0x000000ffff0d7224 */ /* 0x000fe200078e001a */
[----:B------:R-:W-:Y:S01]  /*24590*/  CS2R R20, SRZ ;  /* 0x0000000000147805 */ /* 0x000fe2000001ff00 */
[----:B------:R-:W-:Y:S01]  /*245a0*/  IMAD.MOV.U32 R12, RZ, RZ, 0x1 ;  /* 0x00000001ff0c7424 */ /* 0x000fe200078e00ff */
[----:B------:R-:W-:Y:S02]  /*245b0*/  CS2R R30, SRZ ;  /* 0x00000000001e7805 */ /* 0x000fe4000001ff00 */
[----:B------:R-:W-:Y:S01]  /*245c0*/  CS2R R34, SRZ ;  /* 0x0000000000227805 */ /* 0x000fe2000001ff00 */
[----:B--2---:R-:W-:Y:S02]  /*245d0*/  @!P1 IMAD.MOV.U32 R29, RZ, RZ, R11 ;  /* 0x000000ffff1d9224 */ /* 0x004fe400078e000b */
[----:B------:R-:W-:-:S02]  /*245e0*/  IMAD.MOV.U32 R11, RZ, RZ, 0x1c1f ;  /* 0x00001c1fff0b7424 */ /* 0x000fc400078e00ff */
[----:B------:R-:W-:Y:S02]  /*245f0*/  @!P1 IMAD.MOV.U32 R20, RZ, RZ, R8 ;  /* 0x000000ffff149224 */ /* 0x000fe400078e0008 */
[----:B------:R-:W-:-:S07]  /*24600*/  @!P1 IMAD.MOV.U32 R21, RZ, RZ, R9 ;  /* 0x000000ffff159224 */ /* 0x000fce00078e0009 */
[----:B-----5:R-:W-:Y:S05]  /*24610*/  WARPSYNC.COLLECTIVE R15, `(.L_x_3255) ;  /* 0x000000000f087348 */ /* 0x020fea0003c00000 */
[----:B------:R0:W1:Y:S02]  /*24620*/  SHFL.IDX P6, R14, R13, R12, R11 ;  /* 0x0000000c0d0e7389 */ /* 0x00006400000c000b */
[----:B01---5:R-:W-:Y:S01]  /*24630*/  ENDCOLLECTIVE ;  /* 0x000000000000791b */ /* 0x023fe20003800000 */
.L_x_3255:
[----:B------:R-:W-:Y:S02]  /*24640*/  IMAD.MOV.U32 R0, RZ, RZ, R20 ;  /* 0x000000ffff007224 */ /* 0x000fe400078e0014 */
[----:B------:R-:W-:Y:S02]  /*24650*/  IMAD.MOV.U32 R3, RZ, RZ, R21 ;  /* 0x000000ffff037224 */ /* 0x000fe400078e0015 */
[----:B------:R-:W-:Y:S01]  /*24660*/  @!P1 IMAD.MOV.U32 R28, RZ, RZ, R10 ;  /* 0x000000ffff1c9224 */ /* 0x000fe200078e000a */
[----:B------:R-:W-:Y:S01]  /*24670*/  PRMT R53, R53, 0x5410, R0 ;  /* 0x0000541035357816 */ /* 0x000fe20000000000 */
[----:B------:R-:W-:Y:S01]  /*24680*/  IMAD.MOV.U32 R9, RZ, RZ, R29 ;  /* 0x000000ffff097224 */ /* 0x000fe200078e001d */
[----:B------:R-:W-:Y:S01]  /*24690*/  PRMT R41, R3, 0x7610, R41 ;  /* 0x0000761003297816 */ /* 0x000fe20000000029 */
[----:B------:R-:W-:Y:S02]  /*246a0*/  IMAD.MOV.U32 R8, RZ, RZ, R28 ;  /* 0x000000ffff087224 */ /* 0x000fe400078e001c */
[----:B------:R-:W-:-:S03]  /*246b0*/  IMAD.MOV.U32 R13, RZ, RZ, R36 ;  /* 0x000000ffff0d7224 */ /* 0x000fc600078e0024 */
[----:B------:R-:W-:Y:S01]  /*246c0*/  PRMT R38, R8, 0x7610, R38 ;  /* 0x0000761008267816 */ /* 0x000fe20000000026 */
[----:B------:R-:W-:Y:S01]  /*246d0*/  @!P1 IMAD.MOV.U32 R30, RZ, RZ, R4 ;  /* 0x000000ffff1e9224 */ /* 0x000fe200078e0004 */
[----:B------:R-:W-:Y:S01]  /*246e0*/  PRMT R36, R9, 0x7610, R36 ;  /* 0x0000761009247816 */ /* 0x000fe20000000024 */
[----:B------:R-:W-:Y:S02]  /*246f0*/  @!P1 IMAD.MOV.U32 R31, RZ, RZ, R5 ;  /* 0x000000ffff1f9224 */ /* 0x000fe400078e0005 */
[----:B------:R-:W-:Y:S02]  /*24700*/  @!P1 IMAD.MOV.U32 R34, RZ, RZ, R6 ;  /* 0x000000ffff229224 */ /* 0x000fe400078e0006 */
[----:B------:R-:W-:Y:S02]  /*24710*/  @!P1 IMAD.MOV.U32 R35, RZ, RZ, R7 ;  /* 0x000000ffff239224 */ /* 0x000fe400078e0007 */
[----:B------:R-:W-:-:S07]  /*24720*/  IMAD.MOV.U32 R0, RZ, RZ, R14 ;  /* 0x000000ffff007224 */ /* 0x000fce00078e000e */
[----:B------:R-:W-:Y:S05]  /*24730*/  WARPSYNC.COLLECTIVE R15, `(.L_x_3256) ;  /* 0x000000000f087348 */ /* 0x000fea0003c00000 */
[----:B------:R0:W1:Y:S02]  /*24740*/  SHFL.IDX P6, R14, R13, R12, R11 ;  /* 0x0000000c0d0e7389 */ /* 0x00006400000c000b */
[----:B01----:R-:W-:Y:S01]  /*24750*/  ENDCOLLECTIVE ;  /* 0x000000000000791b */ /* 0x003fe20003800000 */
.L_x_3256:
[----:B------:R-:W-:Y:S02]  /*24760*/  IMAD.MOV.U32 R4, RZ, RZ, R30 ;  /* 0x000000ffff047224 */ /* 0x000fe400078e001e */
[----:B------:R-:W-:Y:S02]  /*24770*/  IMAD.MOV.U32 R5, RZ, RZ, R31 ;  /* 0x000000ffff057224 */ /* 0x000fe400078e001f */
[----:B------:R-:W-:Y:S01]  /*24780*/  IMAD.MOV.U32 R6, RZ, RZ, R34 ;  /* 0x000000ffff067224 */ /* 0x000fe200078e0022 */
[----:B------:R-:W-:Y:S01]  /*24790*/  PRMT R38, R38, 0x5410, R4 ;  /* 0x0000541026267816 */ /* 0x000fe20000000004 */
[----:B------:R-:W-:Y:S01]  /*247a0*/  IMAD.MOV.U32 R7, RZ, RZ, R35 ;  /* 0x000000ffff077224 */ /* 0x000fe200078e0023 */
[----:B------:R-:W-:Y:S02]  /*247b0*/  PRMT R43, R5, 0x7610, R43 ;  /* 0x00007610052b7816 */ /* 0x000fe4000000002b */
[----:B------:R-:W-:Y:S02]  /*247c0*/  CS2R R4, SRZ ;  /* 0x0000000000047805 */ /* 0x000fe4000001ff00 */
[----:B------:R-:W-:-:S02]  /*247d0*/  PRMT R53, R6, 0x7610, R53 ;  /* 0x0000761006357816 */ /* 0x000fc40000000035 */
[----:B------:R-:W-:Y:S01]  /*247e0*/  PRMT R36, R36, 0x5410, R7 ;  /* 0x0000541024247816 */ /* 0x000fe20000000007 */
[----:B------:R-:W-:Y:S02]  /*247f0*/  IMAD.MOV.U32 R13, RZ, RZ, R24 ;  /* 0x000000ffff0d7224 */ /* 0x000fe400078e0018 */
[----:B------:R-:W-:-:S07]  /*24800*/  IMAD.MOV.U32 R3, RZ, RZ, R14 ;  /* 0x000000ffff037224 */ /* 0x000fce00078e000e */
[----:B------:R-:W-:Y:S05]  /*24810*/  WARPSYNC.COLLECTIVE R15, `(.L_x_3257) ;  /* 0x000000000f087348 */ /* 0x000fea0003c00000 */
[----:B------:R0:W1:Y:S02]  /*24820*/  SHFL.IDX P6, R14, R13, R12, R11 ;  /* 0x0000000c0d0e7389 */ /* 0x00006400000c000b */
[----:B01----:R-:W-:Y:S01]  /*24830*/  ENDCOLLECTIVE ;  /* 0x000000000000791b */ /* 0x003fe20003800000 */
.L_x_3257:
[----:B------:R-:W-:Y:S02]  /*24840*/  IMAD.MOV.U32 R13, RZ, RZ, R37 ;  /* 0x000000ffff0d7224 */ /* 0x000fe400078e0025 */
[----:B------:R-:W-:-:S07]  /*24850*/  IMAD.MOV.U32 R24, RZ, RZ, R14 ;  /* 0x000000ffff187224 */ /* 0x000fce00078e000e */
[----:B------:R-:W-:Y:S05]  /*24860*/  WARPSYNC.COLLECTIVE R15, `(.L_x_3258) ;  /* 0x000000000f087348 */ /* 0x000fea0003c00000 */
[----:B------:R0:W1:Y:S02]  /*24870*/  SHFL.IDX P6, R14, R13, R12, R11 ;  /* 0x0000000c0d0e7389 */ /* 0x00006400000c000b */
[----:B01----:R-:W-:Y:S01]  /*24880*/  ENDCOLLECTIVE ;  /* 0x000000000000791b */ /* 0x003fe20003800000 */
.L_x_3258:
[----:B------:R-:W-:Y:S05]  /*24890*/  BRA `(.L_x_3259) ;  /* 0xfffffe4800cc7947 */ /* 0x000fea000383ffff */
.L_x_2948:
[----:B0-----:R0:W1:Y:S02]  /*248a0*/  SYNCS.PHASECHK.TRANS64.TRYWAIT P1, [R23+URZ+0x22800], R12 ;  /* 0x0228000c170075a7 */ /* 0x001064000802017f */
[----:B-1----:R-:W-:Y:S05]  /*248b0*/  @!P1 NANOSLEEP.SYNCS 0x989680 ;  /* 0x009896800000995d */ /* 0x002fea0003900000 */
[----:B------:R-:W1:Y:S02]  /*248c0*/  @!P1 SYNCS.PHASECHK.TRANS64 P1, [R23+URZ+0x22800], R12 ;  /* 0x0228000c170095a7 */ /* 0x000e64000802007f */
[----:B-1----:R-:W-:Y:S05]  /*248d0*/  @!P1 BRA `(.L_x_2948) ;  /* 0xfffffffc00f09947 */ /* 0x002fea000383ffff */
[----:B------:R-:W-:Y:S05]  /*248e0*/  BRA `(.L_x_3260) ;  /* 0xfffffe4c00607947 */ /* 0x000fea000383ffff */
.L_x_2954:
[----:B--2---:R2:W3:Y:S02]  /*248f0*/  SYNCS.PHASECHK.TRANS64.TRYWAIT P0, [R3+URZ+0x22830], R72 ;  /* 0x02283048030075a7 */ /* 0x0044e4000800017f */
[----:B---3--:R-:W-:Y:S05]  /*24900*/  @!P0 NANOSLEEP.SYNCS 0x989680 ;  /* 0x009896800000895d */ /* 0x008fea0003900000 */
[----:B------:R-:W3:Y:S02]  /*24910*/  @!P0 SYNCS.PHASECHK.TRANS64 P0, [R3+URZ+0x22830], R72 ;  /* 0x02283048030085a7 */ /* 0x000ee4000800007f */
[----:B---3--:R-:W-:Y:S05]  /*24920*/  @!P0 BRA `(.L_x_2954) ;  /* 0xfffffffc00f08947 */ /* 0x008fea000383ffff */
[----:B------:R-:W-:Y:S05]  /*24930*/  BRA `(.L_x_2953) ;  /* 0xfffffe5800f47947 */ /* 0x000fea000383ffff */
.L_x_2968:
[----:B-1----:R1:W2:Y:S02]  /*24940*/  SYNCS.PHASECHK.TRANS64.TRYWAIT P0, [R3+URZ+0x22850], R72 ;  /* 0x02285048030075a7 */ /* 0x0022a4000800017f */
[----:B--2---:R-:W-:Y:S05]  /*24950*/  @!P0 NANOSLEEP.SYNCS 0x989680 ;  /* 0x009896800000895d */ /* 0x004fea0003900000 */
[----:B------:R-:W2:Y:S02]  /*24960*/  @!P0 SYNCS.PHASECHK.TRANS64 P0, [R3+URZ+0x22850], R72 ;  /* 0x02285048030085a7 */ /* 0x000ea4000800007f */
[----:B--2---:R-:W-:Y:S05]  /*24970*/  @!P0 BRA `(.L_x_2968) ;  /* 0xfffffffc00f08947 */ /* 0x004fea000383ffff */
[----:B------:R-:W-:Y:S05]  /*24980*/  BRA `(.L_x_2967) ;  /* 0xfffffe7c00dc7947 */ /* 0x000fea000383ffff */
.L_x_2978:
[----:B-1----:R1:W2:Y:S02]  /*24990*/  SYNCS.PHASECHK.TRANS64.TRYWAIT P0, [R9+URZ+0x22830], R20 ;  /* 0x02283014090075a7 */ /* 0x0022a4000800017f */
[----:B--2---:R-:W-:Y:S05]  /*249a0*/  @!P0 NANOSLEEP.SYNCS 0x989680 ;  /* 0x009896800000895d */ /* 0x004fea0003900000 */
[----:B------:R-:W2:Y:S02]  /*249b0*/  @!P0 SYNCS.PHASECHK.TRANS64 P0, [R9+URZ+0x22830], R20 ;  /* 0x02283014090085a7 */ /* 0x000ea4000800007f */
[----:B--2---:R-:W-:Y:S05]  /*249c0*/  @!P0 BRA `(.L_x_2978) ;  /* 0xfffffffc00f08947 */ /* 0x004fea000383ffff */
[----:B------:R-:W-:Y:S05]  /*249d0*/  BRA `(.L_x_2977) ;  /* 0xfffffe8400dc7947 */ /* 0x000fea000383ffff */
.L_x_2992:
[----:B-1----:R1:W3:Y:S02]  /*249e0*/  SYNCS.PHASECHK.TRANS64.TRYWAIT P0, [R9+URZ+0x22850], R20 ;  /* 0x02285014090075a7 */ /* 0x0022e4000800017f */
[----:B---3--:R-:W-:Y:S05]  /*249f0*/  @!P0 NANOSLEEP.SYNCS 0x989680 ;  /* 0x009896800000895d */ /* 0x008fea0003900000 */
[----:B------:R-:W3:Y:S02]  /*24a00*/  @!P0 SYNCS.PHASECHK.TRANS64 P0, [R9+URZ+0x22850], R20 ;  /* 0x02285014090085a7 */ /* 0x000ee4000800007f */
[----:B---3--:R-:W-:Y:S05]  /*24a10*/  @!P0 BRA `(.L_x_2992) ;  /* 0xfffffffc00f08947 */ /* 0x008fea000383ffff */
[----:B------:R-:W-:Y:S05]  /*24a20*/  BRA `(.L_x_2991) ;  /* 0xfffffeb400007947 */ /* 0x000fea000383ffff */
.L_x_3003:
[----:B-1----:R1:W3:Y:S02]  /*24a30*/  SYNCS.PHASECHK.TRANS64.TRYWAIT P1, [R3+URZ+0x22830], R9 ;  /* 0x02283009030075a7 */ /* 0x0022e4000802017f */
[----:B---3--:R-:W-:Y:S05]  /*24a40*/  @!P1 NANOSLEEP.SYNCS 0x989680 ;  /* 0x009896800000995d */ /* 0x008fea0003900000 */
[----:B------:R-:W3:Y:S02]  /*24a50*/  @!P1 SYNCS.PHASECHK.TRANS64 P1, [R3+URZ+0x22830], R9 ;  /* 0x02283009030095a7 */ /* 0x000ee4000802007f */
[----:B---3--:R-:W-:Y:S05]  /*24a60*/  @!P1 BRA `(.L_x_3003) ;  /* 0xfffffffc00f09947 */ /* 0x008fea000383ffff */
[----:B------:R-:W-:Y:S05]  /*24a70*/  BRA `(.L_x_3002) ;  /* 0xfffffebc00107947 */ /* 0x000fea000383ffff */
.L_x_3009:
[----:B---3--:R3:W4:Y:S02]  /*24a80*/  SYNCS.PHASECHK.TRANS64.TRYWAIT P1, [R3+URZ+0x22850], R9 ;  /* 0x02285009030075a7 */ /* 0x008724000802017f */
[----:B----4-:R-:W-:Y:S05]  /*24a90*/  @!P1 NANOSLEEP.SYNCS 0x989680 ;  /* 0x009896800000995d */ /* 0x010fea0003900000 */
[----:B------:R-:W4:Y:S02]  /*24aa0*/  @!P1 SYNCS.PHASECHK.TRANS64 P1, [R3+URZ+0x22850], R9 ;  /* 0x02285009030095a7 */ /* 0x000f24000802007f */
[----:B----4-:R-:W-:Y:S05]  /*24ab0*/  @!P1 BRA `(.L_x_3009) ;  /* 0xfffffffc00f09947 */ /* 0x010fea000383ffff */
[----:B------:R-:W-:Y:S05]  /*24ac0*/  BRA `(.L_x_3008) ;  /* 0xfffffed400807947 */ /* 0x000fea000383ffff */
.L_x_3016:
[----:B-1----:R1:W3:Y:S02]  /*24ad0*/  SYNCS.PHASECHK.TRANS64.TRYWAIT P0, [R9+URZ+0x22830], R20 ;  /* 0x02283014090075a7 */ /* 0x0022e4000800017f */
[----:B---3--:R-:W-:Y:S05]  /*24ae0*/  @!P0 NANOSLEEP.SYNCS 0x989680 ;  /* 0x009896800000895d */ /* 0x008fea0003900000 */
[----:B------:R-:W3:Y:S02]  /*24af0*/  @!P0 SYNCS.PHASECHK.TRANS64 P0, [R9+URZ+0x22830], R20 ;  /* 0x02283014090085a7 */ /* 0x000ee4000800007f */
[----:B---3--:R-:W-:Y:S05]  /*24b00*/  @!P0 BRA `(.L_x_3016) ;  /* 0xfffffffc00f08947 */ /* 0x008fea000383ffff */
[----:B------:R-:W-:Y:S05]  /*24b10*/  BRA `(.L_x_3015) ;  /* 0xfffffed800d47947 */ /* 0x000fea000383ffff */
.L_x_3030:
[----:B---3--:R3:W4:Y:S02]  /*24b20*/  SYNCS.PHASECHK.TRANS64.TRYWAIT P0, [R9+URZ+0x22850], R20 ;  /* 0x02285014090075a7 */ /* 0x008724000800017f */
[----:B----4-:R-:W-:Y:S05]  /*24b30*/  @!P0 NANOSLEEP.SYNCS 0x989680 ;  /* 0x009896800000895d */ /* 0x010fea0003900000 */
[----:B------:R-:W4:Y:S02]  /*24b40*/  @!P0 SYNCS.PHASECHK.TRANS64 P0, [R9+URZ+0x22850], R20 ;  /* 0x02285014090085a7 */ /* 0x000f24000800007f */
[----:B----4-:R-:W-:Y:S05]  /*24b50*/  @!P0 BRA `(.L_x_3030) ;  /* 0xfffffffc00f08947 */ /* 0x010fea000383ffff */
[----:B------:R-:W-:Y:S05]  /*24b60*/  BRA `(.L_x_3029) ;  /* 0xffffff0400f47947 */ /* 0x000fea000383ffff */
.L_x_3037:
[----:B------:R-:W-:Y:S02]  /*24b70*/  IMAD.MOV.U32 R13, RZ, RZ, R21 ;  /* 0x000000ffff0d7224 */ /* 0x000fe400078e0015 */
[----:B------:R-:W-:Y:S02]  /*24b80*/  IMAD.MOV.U32 R12, RZ, RZ, RZ ;  /* 0x000000ffff0c7224 */ /* 0x000fe400078e00ff */
[----:B------:R-:W-:Y:S02]  /*24b90*/  IMAD.MOV.U32 R11, RZ, RZ, 0x181f ;  /* 0x0000181fff0b7424 */ /* 0x000fe400078e00ff */
[----:B------:R-:W-:-:S07]  /*24ba0*/  IMAD.MOV.U32 R15, RZ, RZ, -0x1 ;  /* 0xffffffffff0f7424 */ /* 0x000fce00078e00ff */
[----:B-----5:R-:W-:Y:S05]  /*24bb0*/  WARPSYNC.COLLECTIVE R15, `(.L_x_3261) ;  /* 0x000000000f087348 */ /* 0x020fea0003c00000 */
[----:B------:R0:W1:Y:S02]  /*24bc0*/  SHFL.IDX P6, R14, R13, R12, R11 ;  /* 0x0000000c0d0e7389 */ /* 0x00006400000c000b */
[----:B01---5:R-:W-:Y:S01]  /*24bd0*/  ENDCOLLECTIVE ;  /* 0x000000000000791b */ /* 0x023fe20003800000 */
.L_x_3261:
[----:B------:R-:W-:Y:S02]  /*24be0*/  IMAD.MOV.U32 R13, RZ, RZ, R3 ;  /* 0x000000ffff0d7224 */ /* 0x000fe400078e0003 */
[----:B------:R-:W-:-:S07]  /*24bf0*/  IMAD.MOV.U32 R48, RZ, RZ, R14 ;  /* 0x000000ffff307224 */ /* 0x000fce00078e000e */
[----:B------:R-:W-:Y:S05]  /*24c00*/  WARPSYNC.COLLECTIVE R15, `(.L_x_3262) ;  /* 0x000000000f087348 */ /* 0x000fea0003c00000 */
[----:B------:R0:W1:Y:S02]  /*24c10*/  SHFL.IDX P6, R14, R13, R12, R11 ;  /* 0x0000000c0d0e7389 */ /* 0x00006400000c000b */
[----:B01----:R-:W-:Y:S01]  /*24c20*/  ENDCOLLECTIVE ;  /* 0x000000000000791b */ /* 0x003fe20003800000 */
.L_x_3262:
[----:B------:R-:W-:Y:S05]  /*24c30*/  BRA `(.L_x_3263) ;  /* 0xffffff3000407947 */ /* 0x000fea000383ffff */
.L_x_3040:
        /* <DEDUP_REMOVED lines=8> */
.L_x_3265:
[----:B------:R-:W-:Y:S05]  /*24cc0*/  BSYNC B1 ;  /* 0x0000000000017941 */ /* 0x000fea0003800000 */
.L_x_3264:
        /* <DEDUP_REMOVED lines=8> */
.L_x_3266:
[----:B------:R-:W-:Y:S05]  /*24d50*/  BRA `(.L_x_3267) ;  /* 0xffffff3000887947 */ /* 0x000fea000383ffff */
.L_x_3043:
        /* <DEDUP_REMOVED lines=8> */
.L_x_3269:
[----:B------:R-:W-:Y:S05]  /*24de0*/  BSYNC B1 ;  /* 0x0000000000017941 */ /* 0x000fea0003800000 */
.L_x_3268:
        /* <DEDUP_REMOVED lines=8> */
.L_x_3270:
[----:B------:R-:W-:Y:S05]  /*24e70*/  BRA `(.L_x_3271) ;  /* 0xffffff3000d07947 */ /* 0x000fea000383ffff */
.L_x_3046:
[----:B------:R-:W-:Y:S01]  /*24e80*/  BSSY B1, `(.L_x_3272) ;  /* 0x0000008000017945 */ /* 0x000fe20003800000 */
[----:B------:R-:W-:Y:S02]  /*24e90*/  IMAD.MOV.U32 R13, RZ, RZ, R21 ;  /* 0x000000ffff0d7224 */ /* 0x000fe400078e0015 */
[----:B------:R-:W-:Y:S02]  /*24ea0*/  IMAD.MOV.U32 R12, RZ, RZ, 0x3 ;  /* 0x00000003ff0c7424 */ /* 0x000fe400078e00ff */
[----:B---3--:R-:W-:Y:S02]  /*24eb0*/  IMAD.MOV.U32 R11, RZ, RZ, 0x181f ;  /* 0x0000181fff0b7424 */ /* 0x008fe400078e00ff */
[----:B------:R-:W-:-:S07]  /*24ec0*/  IMAD.MOV.U32 R15, RZ, RZ, -0x1 ;  /* 0xffffffffff0f7424 */ /* 0x000fce00078e00ff */
[----:B012-4-:R-:W-:Y:S05]  /*24ed0*/  WARPSYNC.COLLECTIVE R15, `(.L_x_3273) ;  /* 0x000000000f087348 */ /* 0x017fea0003c00000 */
[----:B0-----:R0:W3:Y:S02]  /*24ee0*/  SHFL.IDX P6, R14, R13, R12, R11 ;  /* 0x0000000c0d0e7389 */ /* 0x0010e400000c000b */
[----:B01234-:R-:W-:Y:S01]  /*24ef0*/  ENDCOLLECTIVE ;  /* 0x000000000000791b */ /* 0x01ffe20003800000 */
.L_x_3273:
[----:B------:R-:W-:Y:S05]  /*24f00*/  BSYNC B1 ;  /* 0x0000000000017941 */ /* 0x000fea0003800000 */
.L_x_3272:
        /* <DEDUP_REMOVED lines=8> */
.L_x_3274:
[----:B------:R-:W-:Y:S05]  /*24f90*/  BRA `(.L_x_3275) ;  /* 0xffffff3400187947 */ /* 0x000fea000383ffff */
.L_x_3048:
[----:B------:R-:W-:Y:S02]  /*24fa0*/  IMAD.MOV.U32 R13, RZ, RZ, R10 ;  /* 0x000000ffff0d7224 */ /* 0x000fe400078e000a */
[----:B------:R-:W-:Y:S02]  /*24fb0*/  IMAD.MOV.U32 R12, RZ, RZ, RZ ;  /* 0x000000ffff0c7224 */ /* 0x000fe400078e00ff */
[----:B------:R-:W-:Y:S02]  /*24fc0*/  IMAD.MOV.U32 R11, RZ, RZ, 0x1c1f ;  /* 0x00001c1fff0b7424 */ /* 0x000fe400078e00ff */
[----:B------:R-:W-:-:S07]  /*24fd0*/  IMAD.MOV.U32 R15, RZ, RZ, -0x1 ;  /* 0xffffffffff0f7424 */ /* 0x000fce00078e00ff */
[----:B------:R-:W-:Y:S05]  /*24fe0*/  WARPSYNC.COLLECTIVE R15, `(.L_x_3276) ;  /* 0x000000000f087348 */ /* 0x000fea0003c00000 */
[----:B------:R0:W1:Y:S02]  /*24ff0*/  SHFL.IDX P6, R14, R13, R12, R11 ;  /* 0x0000000c0d0e7389 */ /* 0x00006400000c000b */
[----:B01----:R-:W-:Y:S01]  /*25000*/  ENDCOLLECTIVE ;  /* 0x000000000000791b */ /* 0x003fe20003800000 */
.L_x_3276:
[----:B------:R-:W-:Y:S02]  /*25010*/  IMAD.MOV.U32 R13, RZ, RZ, R3 ;  /* 0x000000ffff0d7224 */ /* 0x000fe400078e0003 */
[----:B------:R-:W-:-:S07]  /*25020*/  IMAD.MOV.U32 R48, RZ, RZ, R14 ;  /* 0x000000ffff307224 */ /* 0x000fce00078e000e */
[----:B------:R-:W-:Y:S05]  /*25030*/  WARPSYNC.COLLECTIVE R15, `(.L_x_3277) ;  /* 0x000000000f087348 */ /* 0x000fea0003c00000 */
[----:B------:R0:W1:Y:S02]  /*25040*/  SHFL.IDX P6, R14, R13, R12, R11 ;  /* 0x0000000c0d0e7389 */ /* 0x00006400000c000b */
[----:B01----:R-:W-:Y:S01]  /*25050*/  ENDCOLLECTIVE ;  /* 0x000000000000791b */ /* 0x003fe20003800000 */
.L_x_3277:
[----:B------:R-:W-:Y:S01]  /*25060*/  IMAD.MOV.U32 R11, RZ, RZ, R14 ;  /* 0x000000ffff0b7224 */ /* 0x000fe200078e000e */
[----:B------:R-:W-:Y:S06]  /*25070*/  BRA `(.L_x_3278) ;  /* 0xffffff3800187947 */ /* 0x000fec000383ffff */
.L_x_3051:
[----:B------:R-:W-:Y:S01]  /*25080*/  BSSY B1, `(.L_x_3279) ;  /* 0x0000008000017945 */ /* 0x000fe20003800000 */
[----:B---3--:R-:W-:Y:S02]  /*25090*/  IMAD.MOV.U32 R13, RZ, RZ, R10 ;  /* 0x000000ffff0d7224 */ /* 0x008fe400078e000a */
[----:B------:R-:W-:Y:S02]  /*250a0*/  IMAD.MOV.U32 R12, RZ, RZ, 0x1 ;  /* 0x00000001ff0c7424 */ /* 0x000fe400078e00ff */
[----:B--2---:R-:W-:Y:S02]  /*250b0*/  IMAD.MOV.U32 R11, RZ, RZ, 0x1c1f ;  /* 0x00001c1fff0b7424 */ /* 0x004fe400078e00ff */
[----:B------:R-:W-:-:S07]  /*250c0*/  IMAD.MOV.U32 R15, RZ, RZ, -0x1 ;  /* 0xffffffffff0f7424 */ /* 0x000fce00078e00ff */
[----:B01----:R-:W-:Y:S05]  /*250d0*/  WARPSYNC.COLLECTIVE R15, `(.L_x_3280) ;  /* 0x000000000f087348 */ /* 0x003fea0003c00000 */
[----:B------:R2:W3:Y:S02]  /*250e0*/  SHFL.IDX P6, R14, R13, R12, R11 ;  /* 0x0000000c0d0e7389 */ /* 0x0004e400000c000b */
[----:B0123--:R-:W-:Y:S01]  /*250f0*/  ENDCOLLECTIVE ;  /* 0x000000000000791b */ /* 0x00ffe20003800000 */
.L_x_3280:
[----:B------:R-:W-:Y:S05]  /*25100*/  BSYNC B1 ;  /* 0x0000000000017941 */ /* 0x000fea0003800000 */
.L_x_3279:
        /* <DEDUP_REMOVED lines=8> */
.L_x_3281:
[----:B------:R-:W-:Y:S01]  /*25190*/  IMAD.MOV.U32 R3, RZ, RZ, R14 ;  /* 0x000000ffff037224 */ /* 0x000fe200078e000e */
[----:B------:R-:W-:Y:S06]  /*251a0*/  BRA `(.L_x_3282) ;  /* 0xffffff4400687947 */ /* 0x000fec000383ffff */
.L_x_3055:
[----:B------:R-:W-:Y:S02]  /*251b0*/  IMAD.MOV.U32 R13, RZ, RZ, R20 ;  /* 0x000000ffff0d7224 */ /* 0x000fe400078e0014 */
[----:B------:R-:W-:Y:S02]  /*251c0*/  IMAD.MOV.U32 R12, RZ, RZ, RZ ;  /* 0x000000ffff0c7224 */ /* 0x000fe400078e00ff */
[----:B------:R-:W-:Y:S02]  /*251d0*/  IMAD.MOV.U32 R11, RZ, RZ, 0x181f ;  /* 0x0000181fff0b7424 */ /* 0x000fe400078e00ff */
[----:B------:R-:W-:-:S07]  /*251e0*/  IMAD.MOV.U32 R15, RZ, RZ, -0x1 ;  /* 0xffffffffff0f7424 */ /* 0x000fce00078e00ff */
[----:B--2---:R-:W-:Y:S05]  /*251f0*/  WARPSYNC.COLLECTIVE R15, `(.L_x_3283) ;  /* 0x000000000f087348 */ /* 0x004fea0003c00000 */
[----:B------:R0:W1:Y:S02]  /*25200*/  SHFL.IDX P6, R14, R13, R12, R11 ;  /* 0x0000000c0d0e7389 */ /* 0x00006400000c000b */
[----:B012---:R-:W-:Y:S01]  /*25210*/  ENDCOLLECTIVE ;  /* 0x000000000000791b */ /* 0x007fe20003800000 */
.L_x_3283:
[----:B------:R-:W-:Y:S02]  /*25220*/  IMAD.MOV.U32 R13, RZ, RZ, R3 ;  /* 0x000000ffff0d7224 */ /* 0x000fe400078e0003 */
[----:B------:R-:W-:-:S07]  /*25230*/  IMAD.MOV.U32 R0, RZ, RZ, R14 ;  /* 0x000000ffff007224 */ /* 0x000fce00078e000e */
[----:B------:R-:W-:Y:S05]  /*25240*/  WARPSYNC.COLLECTIVE R15, `(.L_x_3284) ;  /* 0x000000000f087348 */ /* 0x000fea0003c00000 */
[----:B------:R0:W1:Y:S02]  /*25250*/  SHFL.IDX P6, R14, R13, R12, R11 ;  /* 0x0000000c0d0e7389 */ /* 0x00006400000c000b */
[----:B01----:R-:W-:Y:S01]  /*25260*/  ENDCOLLECTIVE ;  /* 0x000000000000791b */ /* 0x003fe20003800000 */
.L_x_3284:
[----:B------:R-:W-:Y:S05]  /*25270*/  BRA `(.L_x_3285) ;  /* 0xffffff5800e07947 */ /* 0x000fea000383ffff */
.L_x_3058:
        /* <DEDUP_REMOVED lines=8> */
.L_x_3287:
[----:B------:R-:W-:Y:S05]  /*25300*/  BSYNC B1 ;  /* 0x0000000000017941 */ /* 0x000fea0003800000 */
.L_x_3286:
        /* <DEDUP_REMOVED lines=8> */
.L_x_3288:
[----:B------:R-:W-:Y:S05]  /*25390*/  BRA `(.L_x_3289) ;  /* 0xffffff5c002c7947 */ /* 0x000fea000383ffff */
.L_x_3061:
        /* <DEDUP_REMOVED lines=8> */
.L_x_3291:
[----:B------:R-:W-:Y:S05]  /*25420*/  BSYNC B1 ;  /* 0x0000000000017941 */ /* 0x000fea0003800000 */
.L_x_3290:
        /* <DEDUP_REMOVED lines=8> */
.L_x_3292:
[----:B------:R-:W-:Y:S05]  /*254b0*/  BRA `(.L_x_3293) ;  /* 0xffffff5c00747947 */ /* 0x000fea000383ffff */
.L_x_3064:
        /* <DEDUP_REMOVED lines=8> */
.L_x_3295:
[----:B------:R-:W-:Y:S05]  /*25540*/  BSYNC B1 ;  /* 0x0000000000017941 */ /* 0x000fea0003800000 */
.L_x_3294:
        /* <DEDUP_REMOVED lines=8> */
.L_x_3296:
[----:B------:R-:W-:Y:S05]  /*255d0*/  BRA `(.L_x_3297) ;  /* 0xffffff5c00bc7947 */ /* 0x000fea000383ffff */
.L_x_3091:
[----:B------:R-:W0:Y:S01]  /*255e0*/  S2R R12, SR_TID.X ;  /* 0x00000000000c7919 */ /* 0x000e220000002100 */
[----:B------:R-:W-:Y:S01]  /*255f0*/  BSSY B1, `(.L_x_3298) ;  /* 0x000000a000017945 */ /* 0x000fe20003800000 */
[----:B------:R-:W-:Y:S02]  /*25600*/  IMAD.MOV.U32 R11, RZ, RZ, 0x1f ;  /* 0x0000001fff0b7424 */ /* 0x000fe400078e00ff */
[----:B------:R-:W-:Y:S01]  /*25610*/  IMAD.MOV.U32 R15, RZ, RZ, -0x1 ;  /* 0xffffffffff0f7424 */ /* 0x000fe200078e00ff */
[----:B0-----:R-:W-:-:S04]  /*25620*/  SHF.R.U32.HI R12, RZ, 0x5, R12 ;  /* 0x00000005ff0c7819 */ /* 0x001fc8000001160c */
[----:B------:R-:W-:-:S05]  /*25630*/  LOP3.LUT R12, R12, 0x3, RZ, 0xc0, !PT ;  /* 0x000000030c0c7812 */ /* 0x000fca00078ec0ff */
[----:B------:R-:W-:Y:S02]  /*25640*/  IMAD.MOV.U32 R13, RZ, RZ, R12 ;  /* 0x000000ffff0d7224 */ /* 0x000fe400078e000c */
[----:B------:R-:W-:-:S07]  /*25650*/  IMAD.MOV.U32 R12, RZ, RZ, RZ ;  /* 0x000000ffff0c7224 */ /* 0x000fce00078e00ff */
[----:B------:R-:W-:Y:S05]  /*25660*/  WARPSYNC.COLLECTIVE R15, `(.L_x_3299) ;  /* 0x000000000f087348 */ /* 0x000fea0003c00000 */
[----:B------:R0:W1:Y:S02]  /*25670*/  SHFL.IDX P6, R14, R13, R12, R11 ;  /* 0x0000000c0d0e7389 */ /* 0x00006400000c000b */
[----:B01----:R-:W-:Y:S01]  /*25680*/  ENDCOLLECTIVE ;  /* 0x000000000000791b */ /* 0x003fe20003800000 */
.L_x_3299:
[----:B------:R-:W-:Y:S05]  /*25690*/  BSYNC B1 ;  /* 0x0000000000017941 */ /* 0x000fea0003800000 */
.L_x_3298:
[----:B------:R-:W-:Y:S05]  /*256a0*/  BRA `(.L_x_3300) ;  /* 0xffffff7c00ac7947 */ /* 0x000fea000383ffff */
.L_x_3093:
[----:B------:R-:W-:Y:S01]  /*256b0*/  BSSY B1, `(.L_x_3301) ;  /* 0x0000006000017945 */ /* 0x000fe20003800000 */
[----:B------:R-:W-:-:S07]  /*256c0*/  IMAD.MOV.U32 R15, RZ, RZ, -0x1 ;  /* 0xffffffffff0f7424 */ /* 0x000fce00078e00ff */
[----:B0-----:R-:W-:Y:S05]  /*256d0*/  WARPSYNC.COLLECTIVE R15, `(.L_x_3302) ;  /* 0x000000000f0c7348 */ /* 0x001fea0003c00000 */
[----:B------:R-:W-:Y:S02]  /*256e0*/  ELECT P6, UR62, PT ;  /* 0x00000000003e782f */ /* 0x000fe400038c0000 */
[----:B------:R-:W-:Y:S01]  /*256f0*/  MOV R14, UR62 ;  /* 0x0000003e000e7c02 */ /* 0x000fe20008000f00 */
[----:B0-----:R-:W-:Y:S10]  /*25700*/  ENDCOLLECTIVE ;  /* 0x000000000000791b */ /* 0x001ff40003800000 */
.L_x_3302:
[----:B------:R-:W-:Y:S05]  /*25710*/  BSYNC B1 ;  /* 0x0000000000017941 */ /* 0x000fea0003800000 */
.L_x_3301:
[----:B------:R-:W-:Y:S05]  /*25720*/  BRA `(.L_x_3092) ;  /* 0xffffff7c00a47947 */ /* 0x000fea000383ffff */
.L_x_3095:
[----:B0-----:R0:W1:Y:S02]  /*25730*/  SYNCS.PHASECHK.TRANS64.TRYWAIT P0, [R17+URZ+0x22820], R10 ;  /* 0x0228200a110075a7 */ /* 0x001064000800017f */
[----:B-1----:R-:W-:Y:S05]  /*25740*/  @!P0 NANOSLEEP.SYNCS 0x989680 ;  /* 0x009896800000895d */ /* 0x002fea0003900000 */
[----:B------:R-:W1:Y:S02]  /*25750*/  @!P0 SYNCS.PHASECHK.TRANS64 P0, [R17+URZ+0x22820], R10 ;  /* 0x0228200a110085a7 */ /* 0x000e64000800007f */
[----:B-1----:R-:W-:Y:S05]  /*25760*/  @!P0 BRA `(.L_x_3095) ;  /* 0xfffffffc00f08947 */ /* 0x002fea000383ffff */
[----:B------:R-:W-:Y:S05]  /*25770*/  BRA `(.L_x_3303) ;  /* 0xffffff7c00b47947 */ /* 0x000fea000383ffff */
.L_x_3099:
[----:B0-----:R0:W1:Y:S02]  /*25780*/  SYNCS.PHASECHK.TRANS64.TRYWAIT P0, [R12+URZ+0x228a0], R10 ;  /* 0x0228a00a0c0075a7 */ /* 0x001064000800017f */
[----:B-1----:R-:W-:Y:S05]  /*25790*/  @!P0 NANOSLEEP.SYNCS 0x989680 ;  /* 0x009896800000895d */ /* 0x002fea0003900000 */
[----:B------:R-:W1:Y:S02]  /*257a0*/  @!P0 SYNCS.PHASECHK.TRANS64 P0, [R12+URZ+0x228a0], R10 ;  /* 0x0228a00a0c0085a7 */ /* 0x000e64000800007f */
[----:B-1----:R-:W-:Y:S05]  /*257b0*/  @!P0 BRA `(.L_x_3099) ;  /* 0xfffffffc00f08947 */ /* 0x002fea000383ffff */
[----:B------:R-:W-:Y:S05]  /*257c0*/  BRA `(.L_x_3304) ;  /* 0xffffff7c00cc7947 */ /* 0x000fea000383ffff */
.L_x_3104:
[----:B-1----:R1:W2:Y:S02]  /*257d0*/  SYNCS.PHASECHK.TRANS64.TRYWAIT P0, [R12+URZ+0x228c0], R10 ;  /* 0x0228c00a0c0075a7 */ /* 0x0022a4000800017f */
[----:B--2---:R-:W-:Y:S05]  /*257e0*/  @!P0 NANOSLEEP.SYNCS 0x989680 ;  /* 0x009896800000895d */ /* 0x004fea0003900000 */
[----:B------:R-:W2:Y:S02]  /*257f0*/  @!P0 SYNCS.PHASECHK.TRANS64 P0, [R12+URZ+0x228c0], R10 ;  /* 0x0228c00a0c0085a7 */ /* 0x000ea4000800007f */
[----:B--2---:R-:W-:Y:S05]  /*25800*/  @!P0 BRA `(.L_x_3104) ;  /* 0xfffffffc00f08947 */ /* 0x004fea000383ffff */
[----:B------:R-:W-:Y:S05]  /*25810*/  BRA `(.L_x_3305) ;  /* 0xffffff8000487947 */ /* 0x000fea000383ffff */
.L_x_3114:
[----:B0-----:R0:W1:Y:S02]  /*25820*/  SYNCS.PHASECHK.TRANS64.TRYWAIT P1, [R10+URZ+0x228a0], R2 ;  /* 0x0228a0020a0075a7 */ /* 0x001064000802017f */
[----:B-1----:R-:W-:Y:S05]  /*25830*/  @!P1 NANOSLEEP.SYNCS 0x989680 ;  /* 0x009896800000995d */ /* 0x002fea0003900000 */
[----:B------:R-:W1:Y:S02]  /*25840*/  @!P1 SYNCS.PHASECHK.TRANS64 P1, [R10+URZ+0x228a0], R2 ;  /* 0x0228a0020a0095a7 */ /* 0x000e64000802007f */
[----:B-1----:R-:W-:Y:S05]  /*25850*/  @!P1 BRA `(.L_x_3114) ;  /* 0xfffffffc00f09947 */ /* 0x002fea000383ffff */
[----:B------:R-:W-:Y:S05]  /*25860*/  BRA `(.L_x_3306) ;  /* 0xffffff8400bc7947 */ /* 0x000fea000383ffff */
.L_x_3119:
[----:B-1----:R1:W2:Y:S02]  /*25870*/  SYNCS.PHASECHK.TRANS64.TRYWAIT P1, [R10+URZ+0x228c0], R2 ;  /* 0x0228c0020a0075a7 */ /* 0x0022a4000802017f */
[----:B--2---:R-:W-:Y:S05]  /*25880*/  @!P1 NANOSLEEP.SYNCS 0x989680 ;  /* 0x009896800000995d */ /* 0x004fea0003900000 */
[----:B------:R-:W2:Y:S02]  /*25890*/  @!P1 SYNCS.PHASECHK.TRANS64 P1, [R10+URZ+0x228c0], R2 ;  /* 0x0228c0020a0095a7 */ /* 0x000ea4000802007f */
[----:B--2---:R-:W-:Y:S05]  /*258a0*/  @!P1 BRA `(.L_x_3119) ;  /* 0xfffffffc00f09947 */ /* 0x004fea000383ffff */
[----:B------:R-:W-:Y:S05]  /*258b0*/  BRA `(.L_x_3307) ;  /* 0xffffff8800347947 */ /* 0x000fea000383ffff */
.L_x_3145:
        /* <DEDUP_REMOVED lines=11> */
.L_x_3309:
[----:B------:R-:W-:Y:S05]  /*25970*/  BSYNC B0 ;  /* 0x0000000000007941 */ /* 0x000fea0003800000 */
.L_x_3308:
[----:B------:R-:W-:Y:S05]  /*25980*/  BRA `(.L_x_3310) ;  /* 0xffffff9c00407947 */ /* 0x000fea000383ffff */
.L_x_3148:
[----:B0-----:R0:W1:Y:S02]  /*25990*/  SYNCS.PHASECHK.TRANS64.TRYWAIT P0, [R33+URZ+0x22840], R0 ;  /* 0x02284000210075a7 */ /* 0x001064000800017f */
[----:B-1----:R-:W-:Y:S05]  /*259a0*/  @!P0 NANOSLEEP.SYNCS 0x989680 ;  /* 0x009896800000895d */ /* 0x002fea0003900000 */
[----:B------:R-:W1:Y:S02]  /*259b0*/  @!P0 SYNCS.PHASECHK.TRANS64 P0, [R33+URZ+0x22840], R0 ;  /* 0x02284000210085a7 */ /* 0x000e64000800007f */
[----:B-1----:R-:W-:Y:S05]  /*259c0*/  @!P0 BRA `(.L_x_3148) ;  /* 0xfffffffc00f08947 */ /* 0x002fea000383ffff */
[----:B------:R-:W-:Y:S05]  /*259d0*/  BRA `(.L_x_3311) ;  /* 0xffffff9c00507947 */ /* 0x000fea000383ffff */
.L_x_3149:
        /* <DEDUP_REMOVED lines=8> */
.L_x_3313:
[----:B------:R-:W-:Y:S05]  /*25a60*/  BSYNC B0 ;  /* 0x0000000000007941 */ /* 0x000fea0003800000 */
.L_x_3312:
        /* <DEDUP_REMOVED lines=9> */
.L_x_3314:
[----:B------:R-:W-:Y:S02]  /*25b00*/  IMAD.MOV.U32 R13, RZ, RZ, R4 ;  /* 0x000000ffff0d7224 */ /* 0x000fe400078e0004 */
[----:B------:R-:W-:Y:S02]  /*25b10*/  IMAD.MOV.U32 R12, RZ, RZ, 0x1 ;  /* 0x00000001ff0c7424 */ /* 0x000fe400078e00ff */
[----:B------:R-:W-:-:S07]  /*25b20*/  IMAD.MOV.U32 R3, RZ, RZ, R14 ;  /* 0x000000ffff037224 */ /* 0x000fce00078e000e */
[----:B------:R-:W-:Y:S05]  /*25b30*/  WARPSYNC.COLLECTIVE R15, `(.L_x_3315) ;  /* 0x000000000f087348 */ /* 0x000fea0003c00000 */
[----:B------:R0:W1:Y:S02]  /*25b40*/  SHFL.IDX P6, R14, R13, R12, R11 ;  /* 0x0000000c0d0e7389 */ /* 0x00006400000c000b */
[----:B01----:R-:W-:Y:S01]  /*25b50*/  ENDCOLLECTIVE ;  /* 0x000000000000791b */ /* 0x003fe20003800000 */
.L_x_3315:
        /* <DEDUP_REMOVED lines=15> */
.L_x_3316:
[----:B------:R-:W-:Y:S02]  /*25c50*/  @P0 IMAD R7, R5, 0x2, R17 ;  /* 0x0000000205070824 */ /* 0x000fe400078e0211 */
[----:B------:R-:W-:Y:S02]  /*25c60*/  IMAD.MOV.U32 R13, RZ, RZ, R4 ;  /* 0x000000ffff0d7224 */ /* 0x000fe400078e0004 */
[----:B------:R-:W-:Y:S02]  /*25c70*/  IMAD.MOV.U32 R12, RZ, RZ, 0x2 ;  /* 0x00000002ff0c7424 */ /* 0x000fe400078e00ff */
[----:B------:R-:W-:-:S07]  /*25c80*/  IMAD.MOV.U32 R3, RZ, RZ, R14 ;  /* 0x000000ffff037224 */ /* 0x000fce00078e000e */
[----:B------:R-:W-:Y:S05]  /*25c90*/  WARPSYNC.COLLECTIVE R15, `(.L_x_3317) ;  /* 0x000000000f087348 */ /* 0x000fea0003c00000 */
[----:B------:R0:W1:Y:S02]  /*25ca0*/  SHFL.IDX P6, R14, R13, R12, R11 ;  /* 0x0000000c0d0e7389 */ /* 0x00006400000c000b */
[----:B01----:R-:W-:Y:S01]  /*25cb0*/  ENDCOLLECTIVE ;  /* 0x000000000000791b */ /* 0x003fe20003800000 */
.L_x_3317:
        /* <DEDUP_REMOVED lines=15> */
.L_x_3318:
[----:B------:R-:W-:Y:S02]  /*25db0*/  @P0 IMAD R7, R5, 0x2, R17 ;  /* 0x0000000205070824 */ /* 0x000fe400078e0211 */
[----:B------:R-:W-:Y:S02]  /*25dc0*/  IMAD.MOV.U32 R13, RZ, RZ, R4 ;  /* 0x000000ffff0d7224 */ /* 0x000fe400078e0004 */
[----:B------:R-:W-:Y:S02]  /*25dd0*/  IMAD.MOV.U32 R12, RZ, RZ, 0x3 ;  /* 0x00000003ff0c7424 */ /* 0x000fe400078e00ff */
[----:B------:R-:W-:-:S07]  /*25de0*/  IMAD.MOV.U32 R3, RZ, RZ, R14 ;  /* 0x000000ffff037224 */ /* 0x000fce00078e000e */
[----:B------:R-:W-:Y:S05]  /*25df0*/  WARPSYNC.COLLECTIVE R15, `(.L_x_3319) ;  /* 0x000000000f087348 */ /* 0x000fea0003c00000 */
[----:B------:R0:W1:Y:S02]  /*25e00*/  SHFL.IDX P6, R14, R13, R12, R11 ;  /* 0x0000000c0d0e7389 */ /* 0x00006400000c000b */
[----:B01----:R-:W-:Y:S01]  /*25e10*/  ENDCOLLECTIVE ;  /* 0x000000000000791b */ /* 0x003fe20003800000 */
.L_x_3319:
        /* <DEDUP_REMOVED lines=15> */
.L_x_3320:
[----:B------:R-:W-:Y:S02]  /*25f10*/  @P0 IMAD R7, R5, 0x2, R17 ;  /* 0x0000000205070824 */ /* 0x000fe400078e0211 */
[----:B------:R-:W-:Y:S02]  /*25f20*/  IMAD.MOV.U32 R13, RZ, RZ, R4 ;  /* 0x000000ffff0d7224 */ /* 0x000fe400078e0004 */
[----:B------:R-:W-:Y:S02]  /*25f30*/  IMAD.MOV.U32 R12, RZ, RZ, 0x4 ;  /* 0x00000004ff0c7424 */ /* 0x000fe400078e00ff */
[----:B------:R-:W-:-:S07]  /*25f40*/  IMAD.MOV.U32 R3, RZ, RZ, R14 ;  /* 0x000000ffff037224 */ /* 0x000fce00078e000e */
[----:B------:R-:W-:Y:S05]  /*25f50*/  WARPSYNC.COLLECTIVE R15, `(.L_x_3321) ;  /* 0x000000000f087348 */ /* 0x000fea0003c00000 */
[----:B------:R0:W1:Y:S02]  /*25f60*/  SHFL.IDX P6, R14, R13, R12, R11 ;  /* 0x0000000c0d0e7389 */ /* 0x00006400000c000b */
[----:B01----:R-:W-:Y:S01]  /*25f70*/  ENDCOLLECTIVE ;  /* 0x000000000000791b */ /* 0x003fe20003800000 */
.L_x_3321:
        /* <DEDUP_REMOVED lines=15> */
.L_x_3322:
[----:B------:R-:W-:Y:S02]  /*26070*/  @P0 IMAD R7, R5, 0x2, R17 ;  /* 0x0000000205070824 */ /* 0x000fe400078e0211 */
[----:B------:R-:W-:Y:S02]  /*26080*/  IMAD.MOV.U32 R13, RZ, RZ, R4 ;  /* 0x000000ffff0d7224 */ /* 0x000fe400078e0004 */
[----:B------:R-:W-:Y:S02]  /*26090*/  IMAD.MOV.U32 R12, RZ, RZ, 0x5 ;  /* 0x00000005ff0c7424 */ /* 0x000fe400078e00ff */
[----:B------:R-:W-:-:S07]  /*260a0*/  IMAD.MOV.U32 R3, RZ, RZ, R14 ;  /* 0x000000ffff037224 */ /* 0x000fce00078e000e */
[----:B------:R-:W-:Y:S05]  /*260b0*/  WARPSYNC.COLLECTIVE R15, `(.L_x_3323) ;  /* 0x000000000f087348 */ /* 0x000fea0003c00000 */
[----:B------:R0:W1:Y:S02]  /*260c0*/  SHFL.IDX P6, R14, R13, R12, R11 ;  /* 0x0000000c0d0e7389 */ /* 0x00006400000c000b */
[----:B01----:R-:W-:Y:S01]  /*260d0*/  ENDCOLLECTIVE ;  /* 0x000000000000791b */ /* 0x003fe20003800000 */
.L_x_3323:
        /* <DEDUP_REMOVED lines=10> */
.L_x_3324:
[----:B------:R-:W-:Y:S01]  /*26180*/  @!PT LDS RZ, [RZ] ;  /* 0x00000000fffff984 */ /* 0x000fe20000000800 */
[----:B------:R-:W-:Y:S01]  /*26190*/  @!PT LDS RZ, [RZ] ;  /* 0x00000000fffff984 */ /* 0x000fe20000000800 */
[----:B------:R-:W-:Y:S01]  /*261a0*/  @!PT LDS RZ, [RZ] ;  /* 0x00000000fffff984 */ /* 0x000fe20000000800 */
[----:B------:R1:W-:Y:S01]  /*261b0*/  @P0 LDGSTS.E.BYPASS.LTC128B.128 [R7+0x1e400], desc[UR52][R2.64], !P2 ;  /* 0x1e40000002070fae */ /* 0x0003e2000d101d74 */
[----:B------:R-:W-:Y:S01]  /*261c0*/  IMAD.MOV.U32 R0, RZ, RZ, R14 ;  /* 0x000000ffff007224 */ /* 0x000fe200078e000e */
[----:B------:R-:W-:Y:S06]  /*261d0*/  BRA `(.L_x_3325) ;  /* 0xffffff9800b07947 */ /* 0x000fec000383ffff */
.L_x_3154:
        /* <DEDUP_REMOVED lines=9> */
.L_x_3326:
[C---:B------:R-:W-:Y:S01]  /*26270*/  VIADD R6, R35.reuse, 0x10 ;  /* 0x0000001023067836 */ /* 0x040fe20000000000 */
[----:B------:R-:W-:Y:S01]  /*26280*/  ISETP.GE.AND P0, PT, R35, R5, PT ;  /* 0x000000052300720c */ /* 0x000fe20003f06270 */
[----:B------:R-:W-:Y:S02]  /*26290*/  IMAD.MOV.U32 R13, RZ, RZ, R0 ;  /* 0x000000ffff0d7224 */ /* 0x000fe400078e0000 */
[----:B------:R-:W-:-:S10]  /*262a0*/  IMAD.MOV.U32 R2, RZ, RZ, R14 ;  /* 0x000000ffff027224 */ /* 0x000fd400078e000e */
[----:B------:R-:W-:Y:S05]  /*262b0*/  WARPSYNC.COLLECTIVE R15, `(.L_x_3327) ;  /* 0x000000000f087348 */ /* 0x000fea0003c00000 */
[----:B------:R0:W1:Y:S02]  /*262c0*/  SHFL.IDX P6, R14, R13, R12, R11 ;  /* 0x0000000c0d0e7389 */ /* 0x00006400000c000b */
[----:B01----:R-:W-:Y:S01]  /*262d0*/  ENDCOLLECTIVE ;  /* 0x000000000000791b */ /* 0x003fe20003800000 */
.L_x_3327:
[----:B------:R-:W-:Y:S02]  /*262e0*/  IMAD.MOV.U32 R13, RZ, RZ, R4 ;  /* 0x000000ffff0d7224 */ /* 0x000fe400078e0004 */
[----:B------:R-:W-:Y:S02]  /*262f0*/  IMAD.MOV.U32 R12, RZ, RZ, 0x1 ;  /* 0x00000001ff0c7424 */ /* 0x000fe400078e00ff */
[----:B------:R-:W-:-:S07]  /*26300*/  IMAD.MOV.U32 R3, RZ, RZ, R14 ;  /* 0x000000ffff037224 */ /* 0x000fce00078e000e */
[----:B------:R-:W-:Y:S05]  /*26310*/  WARPSYNC.COLLECTIVE R15, `(.L_x_3328) ;  /* 0x000000000f087348 */ /* 0x000fea0003c00000 */
[----:B------:R0:W1:Y:S02]  /*26320*/  SHFL.IDX P6, R14, R13, R12, R11 ;  /* 0x0000000c0d0e7389 */ /* 0x00006400000c000b */
[----:B01----:R-:W-:Y:S01]  /*26330*/  ENDCOLLECTIVE ;  /* 0x000000000000791b */ /* 0x003fe20003800000 */
.L_x_3328:
        /* <DEDUP_REMOVED lines=15> */
.L_x_3329:
[----:B------:R-:W-:Y:S02]  /*26430*/  IMAD.MOV.U32 R13, RZ, RZ, R4 ;  /* 0x000000ffff0d7224 */ /* 0x000fe400078e0004 */
[----:B------:R-:W-:Y:S02]  /*26440*/  IMAD.MOV.U32 R12, RZ, RZ, 0x2 ;  /* 0x00000002ff0c7424 */ /* 0x000fe400078e00ff */
[----:B------:R-:W-:-:S07]  /*26450*/  IMAD.MOV.U32 R3, RZ, RZ, R14 ;  /* 0x000000ffff037224 */ /* 0x000fce00078e000e */
[----:B------:R-:W-:Y:S05]  /*26460*/  WARPSYNC.COLLECTIVE R15, `(.L_x_3330) ;  /* 0x000000000f087348 */ /* 0x000fea0003c00000 */
[----:B------:R0:W1:Y:S02]  /*26470*/  SHFL.IDX P6, R14, R13, R12, R11 ;  /* 0x0000000c0d0e7389 */ /* 0x00006400000c000b */
[----:B01----:R-:W-:Y:S01]  /*26480*/  ENDCOLLECTIVE ;  /* 0x000000000000791b */ /* 0x003fe20003800000 */
.L_x_3330:
        /* <DEDUP_REMOVED lines=16> */
.L_x_3331:
[----:B------:R-:W-:Y:S02]  /*26590*/  IMAD.MOV.U32 R13, RZ, RZ, R4 ;  /* 0x000000ffff0d7224 */ /* 0x000fe400078e0004 */
[----:B------:R-:W-:Y:S02]  /*265a0*/  IMAD.MOV.U32 R12, RZ, RZ, 0x3 ;  /* 0x00000003ff0c7424 */ /* 0x000fe400078e00ff */
[----:B------:R-:W-:-:S07]  /*265b0*/  IMAD.MOV.U32 R3, RZ, RZ, R14 ;  /* 0x000000ffff037224 */ /* 0x000fce00078e000e */
[----:B------:R-:W-:Y:S05]  /*265c0*/  WARPSYNC.COLLECTIVE R15, `(.L_x_3332) ;  /* 0x000000000f087348 */ /* 0x000fea0003c00000 */
[----:B------:R0:W1:Y:S02]  /*265d0*/  SHFL.IDX P6, R14, R13, R12, R11 ;  /* 0x0000000c0d0e7389 */ /* 0x00006400000c000b */
[----:B01----:R-:W-:Y:S01]  /*265e0*/  ENDCOLLECTIVE ;  /* 0x000000000000791b */ /* 0x003fe20003800000 */
.L_x_3332:
        /* <DEDUP_REMOVED lines=16> */
.L_x_3333:
[----:B------:R-:W-:Y:S02]  /*266f0*/  IMAD.MOV.U32 R13, RZ, RZ, R4 ;  /* 0x000000ffff0d7224 */ /* 0x000fe400078e0004 */
[----:B------:R-:W-:Y:S02]  /*26700*/  IMAD.MOV.U32 R12, RZ, RZ, 0x4 ;  /* 0x00000004ff0c7424 */ /* 0x000fe400078e00ff */
[----:B------:R-:W-:-:S07]  /*26710*/  IMAD.MOV.U32 R3, RZ, RZ, R14 ;  /* 0x000000ffff037224 */ /* 0x000fce00078e000e */
[----:B------:R-:W-:Y:S05]  /*26720*/  WARPSYNC.COLLECTIVE R15, `(.L_x_3334) ;  /* 0x000000000f087348 */ /* 0x000fea0003c00000 */
[----:B------:R0:W1:Y:S02]  /*26730*/  SHFL.IDX P6, R14, R13, R12, R11 ;  /* 0x0000000c0d0e7389 */ /* 0x00006400000c000b */
[----:B01----:R-:W-:Y:S01]  /*26740*/  ENDCOLLECTIVE ;  /* 0x000000000000791b */ /* 0x003fe20003800000 */
.L_x_3334:
        /* <DEDUP_REMOVED lines=16> */
.L_x_3335:
[----:B------:R-:W-:Y:S02]  /*26850*/  IMAD.MOV.U32 R13, RZ, RZ, R4 ;  /* 0x000000ffff0d7224 */ /* 0x000fe400078e0004 */
[----:B------:R-:W-:Y:S02]  /*26860*/  IMAD.MOV.U32 R12, RZ, RZ, 0x5 ;  /* 0x00000005ff0c7424 */ /* 0x000fe400078e00ff */
[----:B------:R-:W-:-:S07]  /*26870*/  IMAD.MOV.U32 R3, RZ, RZ, R14 ;  /* 0x000000ffff037224 */ /* 0x000fce00078e000e */
[----:B------:R-:W-:Y:S05]  /*26880*/  WARPSYNC.COLLECTIVE R15, `(.L_x_3336) ;  /* 0x000000000f087348 */ /* 0x000fea0003c00000 */
[----:B------:R0:W1:Y:S02]  /*26890*/  SHFL.IDX P6, R14, R13, R12, R11 ;  /* 0x0000000c0d0e7389 */ /* 0x00006400000c000b */
[----:B01----:R-:W-:Y:S01]  /*268a0*/  ENDCOLLECTIVE ;  /* 0x000000000000791b */ /* 0x003fe20003800000 */
.L_x_3336:
        /* <DEDUP_REMOVED lines=16> */
.L_x_3337:
[----:B------:R-:W-:Y:S02]  /*269b0*/  IMAD.MOV.U32 R13, RZ, RZ, R4 ;  /* 0x000000ffff0d7224 */ /* 0x000fe400078e0004 */
[----:B------:R-:W-:Y:S02]  /*269c0*/  IMAD.MOV.U32 R12, RZ, RZ, 0x6 ;  /* 0x00000006ff0c7424 */ /* 0x000fe400078e00ff */
[----:B------:R-:W-:-:S07]  /*269d0*/  IMAD.MOV.U32 R3, RZ, RZ, R14 ;  /* 0x000000ffff037224 */ /* 0x000fce00078e000e */
[----:B------:R-:W-:Y:S05]  /*269e0*/  WARPSYNC.COLLECTIVE R15, `(.L_x_3338) ;  /* 0x000000000f087348 */ /* 0x000fea0003c00000 */
[----:B------:R0:W1:Y:S02]  /*269f0*/  SHFL.IDX P6, R14, R13, R12, R11 ;  /* 0x0000000c0d0e7389 */ /* 0x00006400000c000b */
[----:B01----:R-:W-:Y:S01]  /*26a00*/  ENDCOLLECTIVE ;  /* 0x000000000000791b */ /* 0x003fe20003800000 */
.L_x_3338:
        /* <DEDUP_REMOVED lines=16> */
.L_x_3339:
[----:B------:R-:W-:Y:S02]  /*26b10*/  IMAD.MOV.U32 R13, RZ, RZ, R4 ;  /* 0x000000ffff0d7224 */ /* 0x000fe400078e0004 */
[----:B------:R-:W-:Y:S02]  /*26b20*/  IMAD.MOV.U32 R12, RZ, RZ, 0x7 ;  /* 0x00000007ff0c7424 */ /* 0x000fe400078e00ff */
[----:B------:R-:W-:-:S07]  /*26b30*/  IMAD.MOV.U32 R3, RZ, RZ, R14 ;  /* 0x000000ffff037224 */ /* 0x000fce00078e000e */
[----:B------:R-:W-:Y:S05]  /*26b40*/  WARPSYNC.COLLECTIVE R15, `(.L_x_3340) ;  /* 0x000000000f087348 */ /* 0x000fea0003c00000 */
[----:B------:R0:W1:Y:S02]  /*26b50*/  SHFL.IDX P6, R14, R13, R12, R11 ;  /* 0x0000000c0d0e7389 */ /* 0x00006400000c000b */
[----:B01----:R-:W-:Y:S01]  /*26b60*/  ENDCOLLECTIVE ;  /* 0x000000000000791b */ /* 0x003fe20003800000 */
.L_x_3340:
        /* <DEDUP_REMOVED lines=10> */
.L_x_3341:
[----:B------:R-:W-:Y:S01]  /*26c10*/  @!PT LDS RZ, [RZ] ;  /* 0x00000000fffff984 */ /* 0x000fe20000000800 */
[----:B------:R-:W-:Y:S01]  /*26c20*/  @!PT LDS RZ, [RZ] ;  /* 0x00000000fffff984 */ /* 0x000fe20000000800 */
[----:B------:R-:W-:Y:S01]  /*26c30*/  @!PT LDS RZ, [RZ] ;  /* 0x00000000fffff984 */ /* 0x000fe20000000800 */
[----:B------:R0:W-:Y:S01]  /*26c40*/  @!P0 LDGSTS.E.BYPASS.LTC128B.128 [R8+0x1b400], desc[UR52][R2.64], !P1 ;  /* 0x1b40000002088fae */ /* 0x0001e2000c901d74 */
[----:B------:R-:W-:Y:S01]  /*26c50*/  IMAD.MOV.U32 R0, RZ, RZ, R14 ;  /* 0x000000ffff007224 */ /* 0x000fe200078e000e */
[----:B------:R-:W-:Y:S06]  /*26c60*/  BRA `(.L_x_3342) ;  /* 0xffffff9c002c7947 */ /* 0x000fec000383ffff */
.L_x_3157:
[----:B0-----:R0:W1:Y:S02]  /*26c70*/  SYNCS.PHASECHK.TRANS64.TRYWAIT P0, [R17+URZ+0x22820], R0 ;  /* 0x02282000110075a7 */ /* 0x001064000800017f */
[----:B-1----:R-:W-:Y:S05]  /*26c80*/  @!P0 NANOSLEEP.SYNCS 0x989680 ;  /* 0x009896800000895d */ /* 0x002fea0003900000 */
[----:B------:R-:W1:Y:S02]  /*26c90*/  @!P0 SYNCS.PHASECHK.TRANS64 P0, [R17+URZ+0x22820], R0 ;  /* 0x02282000110085a7 */ /* 0x000e64000800007f */
[----:B-1----:R-:W-:Y:S05]  /*26ca0*/  @!P0 BRA `(.L_x_3157) ;  /* 0xfffffffc00f08947 */ /* 0x002fea000383ffff */
[----:B------:R-:W-:Y:S05]  /*26cb0*/  BRA `(.L_x_3343) ;  /* 0xffffff9c00887947 */ /* 0x000fea000383ffff */
.L_x_3160:
[----:B0-----:R0:W1:Y:S02]  /*26cc0*/  SYNCS.PHASECHK.TRANS64.TRYWAIT P0, [R33+URZ+0x22860], R0 ;  /* 0x02286000210075a7 */ /* 0x001064000800017f */
[----:B-1----:R-:W-:Y:S05]  /*26cd0*/  @!P0 NANOSLEEP.SYNCS 0x989680 ;  /* 0x009896800000895d */ /* 0x002fea0003900000 */
[----:B------:R-:W1:Y:S02]  /*26ce0*/  @!P0 SYNCS.PHASECHK.TRANS64 P0, [R33+URZ+0x22860], R0 ;  /* 0x02286000210085a7 */ /* 0x000e64000800007f */
[----:B-1----:R-:W-:Y:S05]  /*26cf0*/  @!P0 BRA `(.L_x_3160) ;  /* 0xfffffffc00f08947 */ /* 0x002fea000383ffff */
[----:B------:R-:W-:Y:S05]  /*26d00*/  BRA `(.L_x_3344) ;  /* 0xffffff9c00987947 */ /* 0x000fea000383ffff */
.L_x_3161:
        /* <DEDUP_REMOVED lines=8> */
.L_x_3346:
[----:B------:R-:W-:Y:S05]  /*26d90*/  BSYNC B0 ;  /* 0x0000000000007941 */ /* 0x000fea0003800000 */
.L_x_3345:
        /* <DEDUP_REMOVED lines=13> */
.L_x_3347:
        /* <DEDUP_REMOVED lines=11> */
.L_x_3348:
        /* <DEDUP_REMOVED lines=17> */
.L_x_3349:
[----:B------:R-:W-:Y:S02]  /*27030*/  IMAD.MOV.U32 R13, RZ, RZ, R6 ;  /* 0x000000ffff0d7224 */ /* 0x000fe400078e0006 */
[----:B------:R-:W-:Y:S01]  /*27040*/  IMAD.MOV.U32 R12, RZ, RZ, 0x2 ;  /* 0x00000002ff0c7424 */ /* 0x000fe200078e00ff */
[----:B------:R-:W-:-:S13]  /*27050*/  IADD3 R2, P4, R14, R0, RZ ;  /* 0x000000000e027210 */ /* 0x000fda0007f9e0ff */
[----:B------:R-:W-:Y:S05]  /*27060*/  WARPSYNC.COLLECTIVE R15, `(.L_x_3350) ;  /* 0x000000000f087348 */ /* 0x000fea0003c00000 */
[----:B------:R0:W1:Y:S02]  /*27070*/  SHFL.IDX P6, R14, R13, R12, R11 ;  /* 0x0000000c0d0e7389 */ /* 0x00006400000c000b */
[----:B01----:R-:W-:Y:S01]  /*27080*/  ENDCOLLECTIVE ;  /* 0x000000000000791b */ /* 0x003fe20003800000 */
.L_x_3350:
        /* <DEDUP_REMOVED lines=17> */
.L_x_3351:
[----:B------:R-:W-:Y:S02]  /*271a0*/  IMAD.MOV.U32 R13, RZ, RZ, R6 ;  /* 0x000000ffff0d7224 */ /* 0x000fe400078e0006 */
[----:B------:R-:W-:Y:S01]  /*271b0*/  IMAD.MOV.U32 R12, RZ, RZ, 0x3 ;  /* 0x00000003ff0c7424 */ /* 0x000fe200078e00ff */
[----:B------:R-:W-:-:S13]  /*271c0*/  IADD3 R2, P4, R14, R0, RZ ;  /* 0x000000000e027210 */ /* 0x000fda0007f9e0ff */
[----:B------:R-:W-:Y:S05]  /*271d0*/  WARPSYNC.COLLECTIVE R15, `(.L_x_3352) ;  /* 0x000000000f087348 */ /* 0x000fea0003c00000 */
[----:B------:R0:W1:Y:S02]  /*271e0*/  SHFL.IDX P6, R14, R13, R12, R11 ;  /* 0x0000000c0d0e7389 */ /* 0x00006400000c000b */
[----:B01----:R-:W-:Y:S01]  /*271f0*/  ENDCOLLECTIVE ;  /* 0x000000000000791b */ /* 0x003fe20003800000 */
.L_x_3352:
        /* <DEDUP_REMOVED lines=17> */
.L_x_3353:
[----:B------:R-:W-:Y:S02]  /*27310*/  IMAD.MOV.U32 R13, RZ, RZ, R6 ;  /* 0x000000ffff0d7224 */ /* 0x000fe400078e0006 */
[----:B------:R-:W-:Y:S01]  /*27320*/  IMAD.MOV.U32 R12, RZ, RZ, 0x4 ;  /* 0x00000004ff0c7424 */ /* 0x000fe200078e00ff */
[----:B------:R-:W-:-:S13]  /*27330*/  IADD3 R2, P4, R14, R0, RZ ;  /* 0x000000000e027210 */ /* 0x000fda0007f9e0ff */
[----:B------:R-:W-:Y:S05]  /*27340*/  WARPSYNC.COLLECTIVE R15, `(.L_x_3354) ;  /* 0x000000000f087348 */ /* 0x000fea0003c00000 */
[----:B------:R0:W1:Y:S02]  /*27350*/  SHFL.IDX P6, R14, R13, R12, R11 ;  /* 0x0000000c0d0e7389 */ /* 0x00006400000c000b */
[----:B01----:R-:W-:Y:S01]  /*27360*/  ENDCOLLECTIVE ;  /* 0x000000000000791b */ /* 0x003fe20003800000 */
.L_x_3354:
        /* <DEDUP_REMOVED lines=17> */
.L_x_3355:
[----:B------:R-:W-:Y:S02]  /*27480*/  IMAD.MOV.U32 R13, RZ, RZ, R6 ;  /* 0x000000ffff0d7224 */ /* 0x000fe400078e0006 */
[----:B------:R-:W-:Y:S01]  /*27490*/  IMAD.MOV.U32 R12, RZ, RZ, 0x5 ;  /* 0x00000005ff0c7424 */ /* 0x000fe200078e00ff */
[----:B------:R-:W-:-:S13]  /*274a0*/  IADD3 R2, P4, R14, R0, RZ ;  /* 0x000000000e027210 */ /* 0x000fda0007f9e0ff */
[----:B------:R-:W-:Y:S05]  /*274b0*/  WARPSYNC.COLLECTIVE R15, `(.L_x_3356) ;  /* 0x000000000f087348 */ /* 0x000fea0003c00000 */
[----:B------:R0:W1:Y:S02]  /*274c0*/  SHFL.IDX P6, R14, R13, R12, R11 ;  /* 0x0000000c0d0e7389 */ /* 0x00006400000c000b */
[----:B01----:R-:W-:Y:S01]  /*274d0*/  ENDCOLLECTIVE ;  /* 0x000000000000791b */ /* 0x003fe20003800000 */
.L_x_3356:
        /* <DEDUP_REMOVED lines=12> */
.L_x_3357:
        /* <DEDUP_REMOVED lines=9> */
.L_x_3168:
[----:B0-----:R0:W1:Y:S02]  /*27630*/  SYNCS.PHASECHK.TRANS64.TRYWAIT P0, [R6+URZ+0x22840], R22 ;  /* 0x02284016060075a7 */ /* 0x001064000800017f */
[----:B-1----:R-:W-:Y:S05]  /*27640*/  @!P0 NANOSLEEP.SYNCS 0x989680 ;  /* 0x009896800000895d */ /* 0x002fea0003900000 */
[----:B------:R-:W1:Y:S02]  /*27650*/  @!P0 SYNCS.PHASECHK.TRANS64 P0, [R6+URZ+0x22840], R22 ;  /* 0x02284016060085a7 */ /* 0x000e64000800007f */
[----:B-1----:R-:W-:Y:S05]  /*27660*/  @!P0 BRA `(.L_x_3168) ;  /* 0xfffffffc00f08947 */ /* 0x002fea000383ffff */
[----:B------:R-:W-:Y:S05]  /*27670*/  BRA `(.L_x_3359) ;  /* 0xffffff9c00f87947 */ /* 0x000fea000383ffff */
.L_x_3169:
        /* <DEDUP_REMOVED lines=8> */
.L_x_3361:
[----:B------:R-:W-:Y:S05]  /*27700*/  BSYNC B1 ;  /* 0x0000000000017941 */ /* 0x000fea0003800000 */
.L_x_3360:
        /* <DEDUP_REMOVED lines=9> */
.L_x_3362:
[----:B------:R-:W-:Y:S02]  /*277a0*/  IMAD.MOV.U32 R13, RZ, RZ, R9 ;  /* 0x000000ffff0d7224 */ /* 0x000fe400078e0009 */
[----:B------:R-:W-:Y:S02]  /*277b0*/  IMAD.MOV.U32 R12, RZ, RZ, 0x1 ;  /* 0x00000001ff0c7424 */ /* 0x000fe400078e00ff */
[----:B------:R-:W-:-:S07]  /*277c0*/  IMAD.MOV.U32 R2, RZ, RZ, R14 ;  /* 0x000000ffff027224 */ /* 0x000fce00078e000e */
[----:B------:R-:W-:Y:S05]  /*277d0*/  WARPSYNC.COLLECTIVE R15, `(.L_x_3363) ;  /* 0x000000000f087348 */ /* 0x000fea0003c00000 */
[----:B------:R0:W1:Y:S02]  /*277e0*/  SHFL.IDX P6, R14, R13, R12, R11 ;  /* 0x0000000c0d0e7389 */ /* 0x00006400000c000b */
[----:B01----:R-:W-:Y:S01]  /*277f0*/  ENDCOLLECTIVE ;  /* 0x000000000000791b */ /* 0x003fe20003800000 */
.L_x_3363:
        /* <DEDUP_REMOVED lines=11> */
.L_x_3364:
[----:B------:R-:W-:Y:S02]  /*278b0*/  IMAD.MOV.U32 R13, RZ, RZ, R9 ;  /* 0x000000ffff0d7224 */ /* 0x000fe400078e0009 */
[----:B------:R-:W-:Y:S02]  /*278c0*/  IMAD.MOV.U32 R12, RZ, RZ, 0x2 ;  /* 0x00000002ff0c7424 */ /* 0x000fe400078e00ff */
[----:B------:R-:W-:-:S07]  /*278d0*/  IMAD.MOV.U32 R2, RZ, RZ, R14 ;  /* 0x000000ffff027224 */ /* 0x000fce00078e000e */
[----:B------:R-:W-:Y:S05]  /*278e0*/  WARPSYNC.COLLECTIVE R15, `(.L_x_3365) ;  /* 0x000000000f087348 */ /* 0x000fea0003c00000 */
[----:B------:R0:W1:Y:S02]  /*278f0*/  SHFL.IDX P6, R14, R13, R12, R11 ;  /* 0x0000000c0d0e7389 */ /* 0x00006400000c000b */
[----:B01----:R-:W-:Y:S01]  /*27900*/  ENDCOLLECTIVE ;  /* 0x000000000000791b */ /* 0x003fe20003800000 */
.L_x_3365:
        /* <DEDUP_REMOVED lines=11> */
.L_x_3366:
[----:B------:R-:W-:Y:S02]  /*279c0*/  IMAD.MOV.U32 R13, RZ, RZ, R9 ;  /* 0x000000ffff0d7224 */ /* 0x000fe400078e0009 */
[----:B------:R-:W-:Y:S02]  /*279d0*/  IMAD.MOV.U32 R12, RZ, RZ, 0x3 ;  /* 0x00000003ff0c7424 */ /* 0x000fe400078e00ff */
[----:B------:R-:W-:-:S07]  /*279e0*/  IMAD.MOV.U32 R2, RZ, RZ, R14 ;  /* 0x000000ffff027224 */ /* 0x000fce00078e000e */
[----:B------:R-:W-:Y:S05]  /*279f0*/  WARPSYNC.COLLECTIVE R15, `(.L_x_3367) ;  /* 0x000000000f087348 */ /* 0x000fea0003c00000 */
[----:B------:R0:W1:Y:S02]  /*27a00*/  SHFL.IDX P6, R14, R13, R12, R11 ;  /* 0x0000000c0d0e7389 */ /* 0x00006400000c000b */
[----:B01----:R-:W-:Y:S01]  /*27a10*/  ENDCOLLECTIVE ;  /* 0x000000000000791b */ /* 0x003fe20003800000 */
.L_x_3367:
        /* <DEDUP_REMOVED lines=11> */
.L_x_3368:
[----:B------:R-:W-:Y:S02]  /*27ad0*/  IMAD.MOV.U32 R13, RZ, RZ, R9 ;  /* 0x000000ffff0d7224 */ /* 0x000fe400078e0009 */
[----:B------:R-:W-:Y:S02]  /*27ae0*/  IMAD.MOV.U32 R12, RZ, RZ, 0x4 ;  /* 0x00000004ff0c7424 */ /* 0x000fe400078e00ff */
[----:B------:R-:W-:-:S07]  /*27af0*/  IMAD.MOV.U32 R2, RZ, RZ, R14 ;  /* 0x000000ffff027224 */ /* 0x000fce00078e000e */
[----:B------:R-:W-:Y:S05]  /*27b00*/  WARPSYNC.COLLECTIVE R15, `(.L_x_3369) ;  /* 0x000000000f087348 */ /* 0x000fea0003c00000 */
[----:B------:R0:W1:Y:S02]  /*27b10*/  SHFL.IDX P6, R14, R13, R12, R11 ;  /* 0x0000000c0d0e7389 */ /* 0x00006400000c000b */
[----:B01----:R-:W-:Y:S01]  /*27b20*/  ENDCOLLECTIVE ;  /* 0x000000000000791b */ /* 0x003fe20003800000 */
.L_x_3369:
        /* <DEDUP_REMOVED lines=11> */
.L_x_3370:
[----:B------:R-:W-:Y:S02]  /*27be0*/  IMAD.MOV.U32 R13, RZ, RZ, R9 ;  /* 0x000000ffff0d7224 */ /* 0x000fe400078e0009 */
[----:B------:R-:W-:Y:S02]  /*27bf0*/  IMAD.MOV.U32 R12, RZ, RZ, 0x5 ;  /* 0x00000005ff0c7424 */ /* 0x000fe400078e00ff */
[----:B------:R-:W-:-:S07]  /*27c00*/  IMAD.MOV.U32 R2, RZ, RZ, R14 ;  /* 0x000000ffff027224 */ /* 0x000fce00078e000e */
[----:B------:R-:W-:Y:S05]  /*27c10*/  WARPSYNC.COLLECTIVE R15, `(.L_x_3371) ;  /* 0x000000000f087348 */ /* 0x000fea0003c00000 */
[----:B------:R0:W1:Y:S02]  /*27c20*/  SHFL.IDX P6, R14, R13, R12, R11 ;  /* 0x0000000c0d0e7389 */ /* 0x00006400000c000b */
[----:B01----:R-:W-:Y:S01]  /*27c30*/  ENDCOLLECTIVE ;  /* 0x000000000000791b */ /* 0x003fe20003800000 */
.L_x_3371:
        /* <DEDUP_REMOVED lines=11> */
.L_x_3372:
[----:B------:R-:W-:Y:S01]  /*27cf0*/  IMAD.MOV.U32 R2, RZ, RZ, R14 ;  /* 0x000000ffff027224 */ /* 0x000fe200078e000e */
[----:B------:R-:W-:Y:S06]  /*27d00*/  BRA `(.L_x_3373) ;  /* 0xffffff9c00207947 */ /* 0x000fec000383ffff */
.L_x_3174:
[----:B---3--:R3:W4:Y:S02]  /*27d10*/  SYNCS.PHASECHK.TRANS64.TRYWAIT P0, [R6+URZ+0x22860], R22 ;  /* 0x02286016060075a7 */ /* 0x008724000800017f */
[----:B----4-:R-:W-:Y:S05]  /*27d20*/  @!P0 NANOSLEEP.SYNCS 0x989680 ;  /* 0x009896800000895d */ /* 0x010fea0003900000 */
[----:B------:R-:W4:Y:S02]  /*27d30*/  @!P0 SYNCS.PHASECHK.TRANS64 P0, [R6+URZ+0x22860], R22 ;  /* 0x02286016060085a7 */ /* 0x000f24000800007f */
[----:B----4-:R-:W-:Y:S05]  /*27d40*/  @!P0 BRA `(.L_x_3174) ;  /* 0xfffffffc00f08947 */ /* 0x010fea000383ffff */
[----:B------:R-:W-:Y:S05]  /*27d50*/  BRA `(.L_x_3374) ;  /* 0xffffff9c00707947 */ /* 0x000fea000383ffff */
.L_x_3175:
        /* <DEDUP_REMOVED lines=8> */
.L_x_3376:
[----:B------:R-:W-:Y:S05]  /*27de0*/  BSYNC B1 ;  /* 0x0000000000017941 */ /* 0x000fea0003800000 */
.L_x_3375:
        /* <DEDUP_REMOVED lines=9> */
.L_x_3377:
[----:B------:R-:W-:Y:S02]  /*27e80*/  IMAD.MOV.U32 R13, RZ, RZ, R9 ;  /* 0x000000ffff0d7224 */ /* 0x000fe400078e0009 */
[----:B------:R-:W-:Y:S01]  /*27e90*/  IMAD.MOV.U32 R12, RZ, RZ, 0x1 ;  /* 0x00000001ff0c7424 */ /* 0x000fe200078e00ff */
[----:B------:R-:W-:-:S13]  /*27ea0*/  IADD3 R2, P0, R14, R0, RZ ;  /* 0x000000000e027210 */ /* 0x000fda0007f1e0ff */
[----:B------:R-:W-:Y:S05]  /*27eb0*/  WARPSYNC.COLLECTIVE R15, `(.L_x_3378) ;  /* 0x000000000f087348 */ /* 0x000fea0003c00000 */
[----:B------:R0:W1:Y:S02]  /*27ec0*/  SHFL.IDX P6, R14, R13, R12, R11 ;  /* 0x0000000c0d0e7389 */ /* 0x00006400000c000b */
[----:B01----:R-:W-:Y:S01]  /*27ed0*/  ENDCOLLECTIVE ;  /* 0x000000000000791b */ /* 0x003fe20003800000 */
.L_x_3378:
        /* <DEDUP_REMOVED lines=13> */
.L_x_3379:
[----:B------:R-:W-:Y:S02]  /*27fb0*/  IMAD.MOV.U32 R13, RZ, RZ, R9 ;  /* 0x000000ffff0d7224 */ /* 0x000fe400078e0009 */
[----:B------:R-:W-:Y:S01]  /*27fc0*/  IMAD.MOV.U32 R12, RZ, RZ, 0x2 ;  /* 0x00000002ff0c7424 */ /* 0x000fe200078e00ff */
[----:B------:R-:W-:-:S13]  /*27fd0*/  IADD3 R2, P0, R14, R0, RZ ;  /* 0x000000000e027210 */ /* 0x000fda0007f1e0ff */
[----:B------:R-:W-:Y:S05]  /*27fe0*/  WARPSYNC.COLLECTIVE R15, `(.L_x_3380) ;  /* 0x000000000f087348 */ /* 0x000fea0003c00000 */
[----:B------:R0:W1:Y:S02]  /*27ff0*/  SHFL.IDX P6, R14, R13, R12, R11 ;  /* 0x0000000c0d0e7389 */ /* 0x00006400000c000b */
[----:B01----:R-:W-:Y:S01]  /*28000*/  ENDCOLLECTIVE ;  /* 0x000000000000791b */ /* 0x003fe20003800000 */
.L_x_3380:
        /* <DEDUP_REMOVED lines=13> */
.L_x_3381:
[----:B------:R-:W-:Y:S02]  /*280e0*/  IMAD.MOV.U32 R13, RZ, RZ, R9 ;  /* 0x000000ffff0d7224 */ /* 0x000fe400078e0009 */
[----:B------:R-:W-:Y:S01]  /*280f0*/  IMAD.MOV.U32 R12, RZ, RZ, 0x3 ;  /* 0x00000003ff0c7424 */ /* 0x000fe200078e00ff */
[----:B------:R-:W-:-:S13]  /*28100*/  IADD3 R2, P0, R14, R0, RZ ;  /* 0x000000000e027210 */ /* 0x000fda0007f1e0ff */
[----:B------:R-:W-:Y:S05]  /*28110*/  WARPSYNC.COLLECTIVE R15, `(.L_x_3382) ;  /* 0x000000000f087348 */ /* 0x000fea0003c00000 */
[----:B------:R0:W1:Y:S02]  /*28120*/  SHFL.IDX P6, R14, R13, R12, R11 ;  /* 0x0000000c0d0e7389 */ /* 0x00006400000c000b */
[----:B01----:R-:W-:Y:S01]  /*28130*/  ENDCOLLECTIVE ;  /* 0x000000000000791b */ /* 0x003fe20003800000 */
.L_x_3382:
        /* <DEDUP_REMOVED lines=13> */
.L_x_3383:
[----:B------:R-:W-:Y:S02]  /*28210*/  IMAD.MOV.U32 R13, RZ, RZ, R9 ;  /* 0x000000ffff0d7224 */ /* 0x000fe400078e0009 */
[----:B------:R-:W-:Y:S01]  /*28220*/  IMAD.MOV.U32 R12, RZ, RZ, 0x4 ;  /* 0x00000004ff0c7424 */ /* 0x000fe200078e00ff */
[----:B------:R-:W-:-:S13]  /*28230*/  IADD3 R2, P0, R14, R0, RZ ;  /* 0x000000000e027210 */ /* 0x000fda0007f1e0ff */
[----:B------:R-:W-:Y:S05]  /*28240*/  WARPSYNC.COLLECTIVE R15, `(.L_x_3384) ;  /* 0x000000000f087348 */ /* 0x000fea0003c00000 */
[----:B------:R0:W1:Y:S02]  /*28250*/  SHFL.IDX P6, R14, R13, R12, R11 ;  /* 0x0000000c0d0e7389 */ /* 0x00006400000c000b */
[----:B01----:R-:W-:Y:S01]  /*28260*/  ENDCOLLECTIVE ;  /* 0x000000000000791b */ /* 0x003fe20003800000 */
.L_x_3384:
        /* <DEDUP_REMOVED lines=13> */
.L_x_3385:
[----:B------:R-:W-:Y:S02]  /*28340*/  IMAD.MOV.U32 R13, RZ, RZ, R9 ;  /* 0x000000ffff0d7224 */ /* 0x000fe400078e0009 */
[----:B------:R-:W-:Y:S01]  /*28350*/  IMAD.MOV.U32 R12, RZ, RZ, 0x5 ;  /* 0x00000005ff0c7424 */ /* 0x000fe200078e00ff */
[----:B------:R-:W-:-:S13]  /*28360*/  IADD3 R2, P0, R14, R0, RZ ;  /* 0x000000000e027210 */ /* 0x000fda0007f1e0ff */
[----:B------:R-:W-:Y:S05]  /*28370*/  WARPSYNC.COLLECTIVE R15, `(.L_x_3386) ;  /* 0x000000000f087348 */ /* 0x000fea0003c00000 */
[----:B------:R0:W1:Y:S02]  /*28380*/  SHFL.IDX P6, R14, R13, R12, R11 ;  /* 0x0000000c0d0e7389 */ /* 0x00006400000c000b */
[----:B01----:R-:W-:Y:S01]  /*28390*/  ENDCOLLECTIVE ;  /* 0x000000000000791b */ /* 0x003fe20003800000 */
.L_x_3386:
        /* <DEDUP_REMOVED lines=13> */
.L_x_3387:
[----:B------:R-:W-:Y:S05]  /*28470*/  BRA `(.L_x_3388) ;  /* 0xffffff9800b47947 */ /* 0x000fea000383ffff */
.L_x_3183:
        /* <DEDUP_REMOVED lines=8> */
.L_x_3390:
[----:B------:R-:W-:Y:S05]  /*28500*/  BSYNC B0 ;  /* 0x0000000000007941 */ /* 0x000fea0003800000 */
.L_x_3389:
        /* <DEDUP_REMOVED lines=9> */
.L_x_3391:
        /* <DEDUP_REMOVED lines=24> */
.L_x_3392:
[----:B------:R-:W-:Y:S01]  /*28720*/  IMAD.MOV.U32 R12, RZ, RZ, 0x2 ;  /* 0x00000002ff0c7424 */ /* 0x000fe200078e00ff */
[----:B------:R-:W-:-:S05]  /*28730*/  SEL R14, R14, RZ, P1 ;  /* 0x000000ff0e0e7207 */ /* 0x000fca0000800000 */
[----:B------:R-:W-:-:S04]  /*28740*/  IMAD.IADD R5, R13, 0x1, R14 ;  /* 0x000000010d057824 */ /* 0x000fc800078e020e */
[----:B------:R-:W-:-:S07]  /*28750*/  IMAD.MOV.U32 R13, RZ, RZ, R5 ;  /* 0x000000ffff0d7224 */ /* 0x000fce00078e0005 */
[----:B------:R-:W-:Y:S05]  /*28760*/  WARPSYNC.COLLECTIVE R15, `(.L_x_3393) ;  /* 0x000000000f087348 */ /* 0x000fea0003c00000 */
[----:B------:R0:W1:Y:S02]  /*28770*/  SHFL.UP P6, R14, R13, R12, R11 ;  /* 0x0400000c0d0e7389 */ /* 0x00006400000c000b */
[----:B01----:R-:W-:Y:S01]  /*28780*/  ENDCOLLECTIVE ;  /* 0x000000000000791b */ /* 0x003fe20003800000 */
.L_x_3393:
[----:B------:R-:W-:Y:S01]  /*28790*/  IMAD.MOV.U32 R12, RZ, RZ, 0x4 ;  /* 0x00000004ff0c7424 */ /* 0x000fe200078e00ff */
[----:B------:R-:W-:-:S05]  /*287a0*/  SEL R2, R14, RZ, P2 ;  /* 0x000000ff0e027207 */ /* 0x000fca0001000000 */
[----:B------:R-:W-:-:S04]  /*287b0*/  IMAD.IADD R2, R5, 0x1, R2 ;  /* 0x0000000105027824 */ /* 0x000fc800078e0202 */
[----:B------:R-:W-:-:S07]  /*287c0*/  IMAD.MOV.U32 R13, RZ, RZ, R2 ;  /* 0x000000ffff0d7224 */ /* 0x000fce00078e0002 */
[----:B------:R-:W-:Y:S05]  /*287d0*/  WARPSYNC.COLLECTIVE R15, `(.L_x_3394) ;  /* 0x000000000f087348 */ /* 0x000fea0003c00000 */
[----:B------:R0:W1:Y:S02]  /*287e0*/  SHFL.UP P6, R14, R13, R12, R11 ;  /* 0x0400000c0d0e7389 */ /* 0x00006400000c000b */
[----:B01----:R-:W-:Y:S01]  /*287f0*/  ENDCOLLECTIVE ;  /* 0x000000000000791b */ /* 0x003fe20003800000 */
.L_x_3394:
[----:B------:R-:W-:Y:S01]  /*28800*/  IMAD.MOV.U32 R12, RZ, RZ, 0x8 ;  /* 0x00000008ff0c7424 */ /* 0x000fe200078e00ff */
[----:B------:R-:W-:-:S05]  /*28810*/  SEL R3, R14, RZ, P3 ;  /* 0x000000ff0e037207 */ /* 0x000fca0001800000 */
[----:B------:R-:W-:-:S04]  /*28820*/  IMAD.IADD R3, R2, 0x1, R3 ;  /* 0x0000000102037824 */ /* 0x000fc800078e0203 */
[----:B------:R-:W-:-:S07]  /*28830*/  IMAD.MOV.U32 R13, RZ, RZ, R3 ;  /* 0x000000ffff0d7224 */ /* 0x000fce00078e0003 */
[----:B------:R-:W-:Y:S05]  /*28840*/  WARPSYNC.COLLECTIVE R15, `(.L_x_3395) ;  /* 0x000000000f087348 */ /* 0x000fea0003c00000 */
[----:B------:R0:W1:Y:S02]  /*28850*/  SHFL.UP P6, R14, R13, R12, R11 ;  /* 0x0400000c0d0e7389 */ /* 0x00006400000c000b */
[----:B01----:R-:W-:Y:S01]  /*28860*/  ENDCOLLECTIVE ;  /* 0x000000000000791b */ /* 0x003fe20003800000 */
.L_x_3395:
[----:B------:R-:W-:Y:S01]  /*28870*/  IMAD.MOV.U32 R12, RZ, RZ, 0x10 ;  /* 0x00000010ff0c7424 */ /* 0x000fe200078e00ff */
[----:B------:R-:W-:-:S05]  /*28880*/  SEL R14, R14, RZ, P4 ;  /* 0x000000ff0e0e7207 */ /* 0x000fca0002000000 */
[----:B------:R-:W-:-:S04]  /*28890*/  IMAD.IADD R5, R3, 0x1, R14 ;  /* 0x0000000103057824 */ /* 0x000fc800078e020e */
[----:B------:R-:W-:-:S07]  /*288a0*/  IMAD.MOV.U32 R13, RZ, RZ, R5 ;  /* 0x000000ffff0d7224 */ /* 0x000fce00078e0005 */
[----:B------:R-:W-:Y:S05]  /*288b0*/  WARPSYNC.COLLECTIVE R15, `(.L_x_3396) ;  /* 0x000000000f087348 */ /* 0x000fea0003c00000 */
[----:B------:R0:W1:Y:S02]  /*288c0*/  SHFL.UP P6, R14, R13, R12, R11 ;  /* 0x0400000c0d0e7389 */ /* 0x00006400000c000b */
[----:B01----:R-:W-:Y:S01]  /*288d0*/  ENDCOLLECTIVE ;  /* 0x000000000000791b */ /* 0x003fe20003800000 */
.L_x_3396:
        /* <DEDUP_REMOVED lines=8> */
.L_x_3397:
[----:B------:R-:W-:Y:S05]  /*28960*/  BRA `(.L_x_3398) ;  /* 0xffffff9c00147947 */ /* 0x000fea000383ffff */
.L_x_3186:
[----:B------:R-:W-:Y:S01]  /*28970*/  BSSY B0, `(.L_x_3399) ;  /* 0x0000007000007945 */ /* 0x000fe20003800000 */
[----:B------:R-:W-:Y:S02]  /*28980*/  IMAD.MOV.U32 R12, RZ, RZ, 0x1 ;  /* 0x00000001ff0c7424 */ /* 0x000fe400078e00ff */
[----:B------:R-:W-:Y:S02]  /*28990*/  IMAD.MOV.U32 R11, RZ, RZ, RZ ;  /* 0x000000ffff0b7224 */ /* 0x000fe400078e00ff */
[----:B------:R-:W-:-:S07]  /*289a0*/  IMAD.MOV.U32 R15, RZ, RZ, -0x1 ;  /* 0xffffffffff0f7424 */ /* 0x000fce00078e00ff */
[----:B------:R-:W-:Y:S05]  /*289b0*/  WARPSYNC.COLLECTIVE R15, `(.L_x_3400) ;  /* 0x000000000f087348 */ /* 0x000fea0003c00000 */
[----:B------:R0:W1:Y:S02]  /*289c0*/  SHFL.UP P6, R14, R13, R12, R11 ;  /* 0x0400000c0d0e7389 */ /* 0x00006400000c000b */
[----:B01----:R-:W-:Y:S01]  /*289d0*/  ENDCOLLECTIVE ;  /* 0x000000000000791b */ /* 0x003fe20003800000 */
.L_x_3400:
[----:B------:R-:W-:Y:S05]  /*289e0*/  BSYNC B0 ;  /* 0x0000000000007941 */ /* 0x000fea0003800000 */
.L_x_3399:
        /* <DEDUP_REMOVED lines=8> */
.L_x_3401:
[----:B------:R-:W-:Y:S01]  /*28a70*/  IMAD.MOV.U32 R12, RZ, RZ, 0x4 ;  /* 0x00000004ff0c7424 */ /* 0x000fe200078e00ff */
[----:B------:R-:W-:-:S05]  /*28a80*/  SEL R2, R14, RZ, P2 ;  /* 0x000000ff0e027207 */ /* 0x000fca0001000000 */
[----:B------:R-:W-:-:S04]  /*28a90*/  IMAD.IADD R2, R13, 0x1, R2 ;  /* 0x000000010d027824 */ /* 0x000fc800078e0202 */
[----:B------:R-:W-:-:S07]  /*28aa0*/  IMAD.MOV.U32 R13, RZ, RZ, R2 ;  /* 0x000000ffff0d7224 */ /* 0x000fce00078e0002 */
[----:B------:R-:W-:Y:S05]  /*28ab0*/  WARPSYNC.COLLECTIVE R15, `(.L_x_3402) ;  /* 0x000000000f087348 */ /* 0x000fea0003c00000 */
[----:B------:R0:W1:Y:S02]  /*28ac0*/  SHFL.UP P6, R14, R13, R12, R11 ;  /* 0x0400000c0d0e7389 */ /* 0x00006400000c000b */
[----:B01----:R-:W-:Y:S01]  /*28ad0*/  ENDCOLLECTIVE ;  /* 0x000000000000791b */ /* 0x003fe20003800000 */
.L_x_3402:
[----:B------:R-:W-:Y:S01]  /*28ae0*/  IMAD.MOV.U32 R12, RZ, RZ, 0x8 ;  /* 0x00000008ff0c7424 */ /* 0x000fe200078e00ff */
[----:B------:R-:W-:-:S05]  /*28af0*/  SEL R3, R14, RZ, P3 ;  /* 0x000000ff0e037207 */ /* 0x000fca0001800000 */
[----:B------:R-:W-:-:S04]  /*28b00*/  IMAD.IADD R3, R2, 0x1, R3 ;  /* 0x0000000102037824 */ /* 0x000fc800078e0203 */
[----:B------:R-:W-:-:S07]  /*28b10*/  IMAD.MOV.U32 R13, RZ, RZ, R3 ;  /* 0x000000ffff0d7224 */ /* 0x000fce00078e0003 */
[----:B------:R-:W-:Y:S05]  /*28b20*/  WARPSYNC.COLLECTIVE R15, `(.L_x_3403) ;  /* 0x000000000f087348 */ /* 0x000fea0003c00000 */
[----:B------:R0:W1:Y:S02]  /*28b30*/  SHFL.UP P6, R14, R13, R12, R11 ;  /* 0x0400000c0d0e7389 */ /* 0x00006400000c000b */
[----:B01----:R-:W-:Y:S01]  /*28b40*/  ENDCOLLECTIVE ;  /* 0x000000000000791b */ /* 0x003fe20003800000 */
.L_x_3403:
[----:B------:R-:W-:Y:S01]  /*28b50*/  IMAD.MOV.U32 R12, RZ, RZ, 0x10 ;  /* 0x00000010ff0c7424 */ /* 0x000fe200078e00ff */
[----:B------:R-:W-:-:S05]  /*28b60*/  SEL R14, R14, RZ, P4 ;  /* 0x000000ff0e0e7207 */ /* 0x000fca0002000000 */
[----:B------:R-:W-:-:S04]  /*28b70*/  IMAD.IADD R5, R3, 0x1, R14 ;  /* 0x0000000103057824 */ /* 0x000fc800078e020e */
[----:B------:R-:W-:-:S07]  /*28b80*/  IMAD.MOV.U32 R13, RZ, RZ, R5 ;  /* 0x000000ffff0d7224 */ /* 0x000fce00078e0005 */
[----:B------:R-:W-:Y:S05]  /*28b90*/  WARPSYNC.COLLECTIVE R15, `(.L_x_3404) ;  /* 0x000000000f087348 */ /* 0x000fea0003c00000 */
[----:B------:R0:W1:Y:S02]  /*28ba0*/  SHFL.UP P6, R14, R13, R12, R11 ;  /* 0x0400000c0d0e7389 */ /* 0x00006400000c000b */
[----:B01----:R-:W-:Y:S01]  /*28bb0*/  ENDCOLLECTIVE ;  /* 0x000000000000791b */ /* 0x003fe20003800000 */
.L_x_3404:
        /* <DEDUP_REMOVED lines=8> */
.L_x_3405:
[----:B------:R-:W-:Y:S05]  /*28c40*/  BRA `(.L_x_3406) ;  /* 0xffffff9c00007947 */ /* 0x000fea000383ffff */
.L_x_3188:
[----:B------:R-:W-:Y:S01]  /*28c50*/  BSSY B0, `(.L_x_3407) ;  /* 0x0000006000007945 */ /* 0x000fe20003800000 */
[----:B------:R-:W-:Y:S01]  /*28c60*/  PLOP3.LUT P6, PT, P6, PT, PT, 0x8, 0x0 ;  /* 0x000000000000781c */ /* 0x000fe200037ce170 */
[----:B------:R-:W-:-:S12]  /*28c70*/  IMAD.MOV.U32 R15, RZ, RZ, -0x1 ;  /* 0xffffffffff0f7424 */ /* 0x000fd800078e00ff */
[----:B0-----:R-:W-:Y:S05]  /*28c80*/  WARPSYNC.COLLECTIVE R15, `(.L_x_3408) ;  /* 0x000000000f087348 */ /* 0x001fea0003c00000 */
[----:B------:R-:W-:Y:S01]  /*28c90*/  VOTE.ANY R14, PT, P6 ;  /* 0x00000000000e7806 */ /* 0x000fe200030e0100 */
[----:B0-----:R-:W-:Y:S06]  /*28ca0*/  ENDCOLLECTIVE ;  /* 0x000000000000791b */ /* 0x001fec0003800000 */
.L_x_3408:
[----:B------:R-:W-:Y:S05]  /*28cb0*/  BSYNC B0 ;  /* 0x0000000000007941 */ /* 0x000fea0003800000 */
.L_x_3407:
        /* <DEDUP_REMOVED lines=8> */
.L_x_3409:
[----:B------:R-:W-:Y:S02]  /*28d40*/  IMAD.IADD R27, R12, 0x1, R27 ;  /* 0x000000010c1b7824 */ /* 0x000fe400078e021b */
[----:B------:R-:W-:Y:S02]  /*28d50*/  IMAD.MOV.U32 R13, RZ, RZ, R4 ;  /* 0x000000ffff0d7224 */ /* 0x000fe400078e0004 */
[----:B------:R-:W-:-:S07]  /*28d60*/  IMAD.MOV.U32 R25, RZ, RZ, R14 ;  /* 0x000000ffff197224 */ /* 0x000fce00078e000e */
[----:B------:R-:W-:Y:S05]  /*28d70*/  WARPSYNC.COLLECTIVE R15, `(.L_x_3410) ;  /* 0x000000000f087348 */ /* 0x000fea0003c00000 */
[----:B------:R0:W1:Y:S02]  /*28d80*/  SHFL.IDX P6, R14, R13, R12, R11 ;  /* 0x0000000c0d0e7389 */ /* 0x00006400000c000b */
[----:B01----:R-:W-:Y:S01]  /*28d90*/  ENDCOLLECTIVE ;  /* 0x000000000000791b */ /* 0x003fe20003800000 */
.L_x_3410:
[----:B------:R-:W-:Y:S01]  /*28da0*/  IMAD.MOV.U32 R4, RZ, RZ, R14 ;  /* 0x000000ffff047224 */ /* 0x000fe200078e000e */
[----:B------:R-:W-:Y:S06]  /*28db0*/  BRA `(.L_x_3411) ;  /* 0xffffff9800e47947 */ /* 0x000fec000383ffff */
.L_x_3190:
[----:B------:R-:W-:Y:S01]  /*28dc0*/  BSSY B0, `(.L_x_3412) ;  /* 0x0000007000007945 */ /* 0x000fe20003800000 */
[----:B------:R-:W-:Y:S02]  /*28dd0*/  IMAD.MOV.U32 R13, RZ, RZ, R2 ;  /* 0x000000ffff0d7224 */ /* 0x000fe400078e0002 */
[----:B------:R-:W-:Y:S02]  /*28de0*/  IMAD.MOV.U32 R11, RZ, RZ, 0x1f ;  /* 0x0000001fff0b7424 */ /* 0x000fe400078e00ff */
[----:B------:R-:W-:-:S07]  /*28df0*/  IMAD.MOV.U32 R15, RZ, RZ, -0x1 ;  /* 0xffffffffff0f7424 */ /* 0x000fce00078e00ff */
[----:B0-23--:R-:W-:Y:S05]  /*28e00*/  WARPSYNC.COLLECTIVE R15, `(.L_x_3413) ;  /* 0x000000000f087348 */ /* 0x00dfea0003c00000 */
[----:B------:R1:W4:Y:S02]  /*28e10*/  SHFL.IDX P6, R14, R13, R12, R11 ;  /* 0x0000000c0d0e7389 */ /* 0x00032400000c000b */
[----:B01234-:R-:W-:Y:S01]  /*28e20*/  ENDCOLLECTIVE ;  /* 0x000000000000791b */ /* 0x01ffe20003800000 */
.L_x_3413:
[----:B------:R-:W-:Y:S05]  /*28e30*/  BSYNC B0 ;  /* 0x0000000000007941 */ /* 0x000fea0003800000 */
.L_x_3412:
[----:B------:R-:W-:Y:S01]  /*28e40*/  IMAD.MOV.U32 R6, RZ, RZ, R14 ;  /* 0x000000ffff067224 */ /* 0x000fe200078e000e */
[----:B------:R-:W-:Y:S06]  /*28e50*/  BRA `(.L_x_3189) ;  /* 0xffffff9800d47947 */ /* 0x000fec000383ffff */
.L_x_3196:
[----:B0-----:R0:W1:Y:S02]  /*28e60*/  SYNCS.PHASECHK.TRANS64.TRYWAIT P0, [R5+URZ+0x22820], R0 ;  /* 0x02282000050075a7 */ /* 0x001064000800017f */
[----:B-1----:R-:W-:Y:S05]  /*28e70*/  @!P0 NANOSLEEP.SYNCS 0x989680 ;  /* 0x009896800000895d */ /* 0x002fea0003900000 */
[----:B------:R-:W1:Y:S02]  /*28e80*/  @!P0 SYNCS.PHASECHK.TRANS64 P0, [R5+URZ+0x22820], R0 ;  /* 0x02282000050085a7 */ /* 0x000e64000800007f */
[----:B-1----:R-:W-:Y:S05]  /*28e90*/  @!P0 BRA `(.L_x_3196) ;  /* 0xfffffffc00f08947 */ /* 0x002fea000383ffff */
[----:B------:R-:W-:Y:S05]  /*28ea0*/  BRA `(.L_x_3414) ;  /* 0xffffffa4002c7947 */ /* 0x000fea000383ffff */
.L_x_3197:
        /* <DEDUP_REMOVED lines=8> */
[----:B0-234-:R-:W-:Y:S05]  /*28f30*/  WARPSYNC.COLLECTIVE R15, `(.L_x_3416) ;  /* 0x000000000f087348 */ /* 0x01dfea0003c00000 */
[----:B------:R1:W0:Y:S02]  /*28f40*/  SHFL.IDX P6, R14, R13, R12, R11 ;  /* 0x0000000c0d0e7389 */ /* 0x00022400000c000b */
[----:B01234-:R-:W-:Y:S01]  /*28f50*/  ENDCOLLECTIVE ;  /* 0x000000000000791b */ /* 0x01ffe20003800000 */
.L_x_3416:
[----:B------:R-:W-:Y:S05]  /*28f60*/  BSYNC B0 ;  /* 0x0000000000007941 */ /* 0x000fea0003800000 */
.L_x_3415:
[----:B------:R-:W-:Y:S05]  /*28f70*/  BRA `(.L_x_3417) ;  /* 0xffffffa400147947 */ /* 0x000fea000383ffff */
.L_x_3198:
[----:B------:R-:W-:Y:S01]  /*28f80*/  BSSY B0, `(.L_x_3418) ;  /* 0x0000006000007945 */ /* 0x000fe20003800000 */
[----:B------:R-:W-:-:S07]  /*28f90*/  IMAD.MOV.U32 R15, RZ, RZ, -0x1 ;  /* 0xffffffffff0f7424 */ /* 0x000fce00078e00ff */
[----:B0-234-:R-:W-:Y:S05]  /*28fa0*/  WARPSYNC.COLLECTIVE R15, `(.L_x_3419) ;  /* 0x000000000f0c7348 */ /* 0x01dfea0003c00000 */
[----:B------:R-:W-:Y:S02]  /*28fb0*/  ELECT P6, UR62, PT ;  /* 0x00000000003e782f */ /* 0x000fe400038c0000 */
[----:B------:R-:W-:Y:S01]  /*28fc0*/  MOV R14, UR62 ;  /* 0x0000003e000e7c02 */ /* 0x000fe20008000f00 */
[----:B0-234-:R-:W-:Y:S10]  /*28fd0*/  ENDCOLLECTIVE ;  /* 0x000000000000791b */ /* 0x01dff40003800000 */
.L_x_3419:
[----:B------:R-:W-:Y:S05]  /*28fe0*/  BSYNC B0 ;  /* 0x0000000000007941 */ /* 0x000fea0003800000 */
.L_x_3418:
[----:B------:R-:W-:Y:S05]  /*28ff0*/  BRA `(.L_x_3420) ;  /* 0xffffffa400087947 */ /* 0x000fea000383ffff */
.L_x_3200:
[----:B0-----:R0:W1:Y:S02]  /*29000*/  SYNCS.PHASECHK.TRANS64.TRYWAIT P1, [R3+URZ+0x22840], R2 ;  /* 0x02284002030075a7 */ /* 0x001064000802017f */
[----:B-1----:R-:W-:Y:S05]  /*29010*/  @!P1 NANOSLEEP.SYNCS 0x989680 ;  /* 0x009896800000995d */ /* 0x002fea0003900000 */
[----:B------:R-:W1:Y:S02]  /*29020*/  @!P1 SYNCS.PHASECHK.TRANS64 P1, [R3+URZ+0x22840], R2 ;  /* 0x02284002030095a7 */ /* 0x000e64000802007f */
[----:B-1----:R-:W-:Y:S05]  /*29030*/  @!P1 BRA `(.L_x_3200) ;  /* 0xfffffffc00f09947 */ /* 0x002fea000383ffff */
[----:B------:R-:W-:Y:S05]  /*29040*/  BRA `(.L_x_3421) ;  /* 0xffffffa400287947 */ /* 0x000fea000383ffff */
.L_x_3202:
[----:B-1----:R1:W0:Y:S02]  /*29050*/  SYNCS.PHASECHK.TRANS64.TRYWAIT P1, [R19+URZ+0x22840], R0 ;  /* 0x02284000130075a7 */ /* 0x002224000802017f */
[----:B0-----:R-:W-:Y:S05]  /*29060*/  @!P1 NANOSLEEP.SYNCS 0x989680 ;  /* 0x009896800000995d */ /* 0x001fea0003900000 */
[----:B------:R-:W0:Y:S02]  /*29070*/  @!P1 SYNCS.PHASECHK.TRANS64 P1, [R19+URZ+0x22840], R0 ;  /* 0x02284000130095a7 */ /* 0x000e24000802007f */
[----:B0-----:R-:W-:Y:S05]  /*29080*/  @!P1 BRA `(.L_x_3202) ;  /* 0xfffffffc00f09947 */ /* 0x001fea000383ffff */
[----:B------:R-:W-:Y:S05]  /*29090*/  BRA `(.L_x_3422) ;  /* 0xffffffa400347947 */ /* 0x000fea000383ffff */
.L_x_3204:
[----:B------:R0:W0:Y:S02]  /*290a0*/  SYNCS.PHASECHK.TRANS64.TRYWAIT P1, [R3+URZ+0x22860], R2 ;  /* 0x02286002030075a7 */ /* 0x000024000802017f */
[----:B0-----:R-:W-:Y:S05]  /*290b0*/  @!P1 NANOSLEEP.SYNCS 0x989680 ;  /* 0x009896800000995d */ /* 0x001fea0003900000 */
[----:B------:R-:W0:Y:S02]  /*290c0*/  @!P1 SYNCS.PHASECHK.TRANS64 P1, [R3+URZ+0x22860], R2 ;  /* 0x02286002030095a7 */ /* 0x000e24000802007f */
[----:B0-----:R-:W-:Y:S05]  /*290d0*/  @!P1 BRA `(.L_x_3204) ;  /* 0xfffffffc00f09947 */ /* 0x001fea000383ffff */
[----:B------:R-:W-:Y:S05]  /*290e0*/  BRA `(.L_x_3423) ;  /* 0xffffffa400307947 */ /* 0x000fea000383ffff */
.L_x_3424:
        /* <DEDUP_REMOVED lines=9> */
.L_x_6566:


//--------------------- .text._ZN7cutlass13device_kernelIN5flash11enable_sm90INS1_16FlashAttnFwdSm90INS1_25CollectiveMainloopFwdSm90ILi2EN4cute5tupleIJNS5_1CILi1EEES8_S8_EEENS6_IJNS7_ILi128EEENS7_ILi96EEENS7_ILi64EEEEEELi256ENS_6half_tEfNS_4arch4Sm90ELb0ELb1ELb0ELb1ELb1ELb0ELb1ELb1ELb0ELb1ELb1ELb0EEENS1_21CollectiveEpilogueFwdINS6_IJSA_NS7_ILi256EEESB_EEES9_SE_SG_Li256ELb1ELb1ELb1ELb0EEENS1_36VarlenDynamicPersistentTileSchedulerILi128ELi96ELi256ELi128ELb1ELb1ELb1ELb1ELb0ELb1EEEEEEEEEvNT_6ParamsE --------------------------
	.section	.text._ZN7cutlass13device_kernelIN5flash11enable_sm90INS1_16FlashAttnFwdSm90INS1_25CollectiveMainloopFwdSm90ILi2EN4cute5tupleIJNS5_1CILi1EEES8_S8_EEENS6_IJNS7_ILi128EEENS7_ILi96EEENS7_ILi64EEEEEELi256ENS_6half_tEfNS_4arch4Sm90ELb0ELb1ELb0ELb1ELb1ELb0ELb1ELb1ELb0ELb1ELb1ELb0EEENS1_21CollectiveEpilogueFwdINS6_IJSA_NS7_ILi256EEESB_EEES9_SE_SG_Li256ELb1ELb1ELb1ELb0EEENS1_36VarlenDynamicPersistentTileSchedulerILi128ELi96ELi256ELi128ELb1ELb1ELb1ELb1ELb0ELb1EEEEEEEEEvNT_6ParamsE,"ax",@progbits
	.align	128
.text._ZN7cutlass13device_kernelIN5flash11enable_sm90INS1_16FlashAttnFwdSm90INS1_25CollectiveMainloopFwdSm90ILi2EN4cute5tupleIJNS5_1CILi1EEES8_S8_EEENS6_IJNS7_ILi128EEENS7_ILi96EEENS7_ILi64EEEEEELi256ENS_6half_tEfNS_4arch4Sm90ELb0ELb1ELb0ELb1ELb1ELb0ELb1ELb1ELb0ELb1ELb1ELb0EEENS1_21CollectiveEpilogueFwdINS6_IJSA_NS7_ILi256EEESB_EEES9_SE_SG_Li256ELb1ELb1ELb1ELb0EEENS1_36VarlenDynamicPersistentTileSchedulerILi128ELi96ELi256ELi128ELb1ELb1ELb1ELb1ELb0ELb1EEEEEEEEEvNT_6ParamsE:
        .type           _ZN7cutlass13device_kernelIN5flash11enable_sm90INS1_16FlashAttnFwdSm90INS1_25CollectiveMainloopFwdSm90ILi2EN4cute5tupleIJNS5_1CILi1EEES8_S8_EEENS6_IJNS7_ILi128EEENS7_ILi96EEENS7_ILi64EEEEEELi256ENS_6half_tEfNS_4arch4Sm90ELb0ELb1ELb0ELb1ELb1ELb0ELb1ELb1ELb0ELb1ELb1ELb0EEENS1_21CollectiveEpilogueFwdINS6_IJSA_NS7_ILi256EEESB_EEES9_SE_SG_Li256ELb1ELb1ELb1ELb0EEENS1_36VarlenDynamicPersistentTileSchedulerILi128ELi96ELi256ELi128ELb1ELb1ELb1ELb1ELb0ELb1EEEEEEEEEvNT_6ParamsE,@function
        .size           _ZN7cutlass13device_kernelIN5flash11enable_sm90INS1_16FlashAttnFwdSm90INS1_25CollectiveMainloopFwdSm90ILi2EN4cute5tupleIJNS5_1CILi1EEES8_S8_EEENS6_IJNS7_ILi128EEENS7_ILi96EEENS7_ILi64EEEEEELi256ENS_6half_tEfNS_4arch4Sm90ELb0ELb1ELb0ELb1ELb1ELb0ELb1ELb1ELb0ELb1ELb1ELb0EEENS1_21CollectiveEpilogueFwdINS6_IJSA_NS7_ILi256EEESB_EEES9_SE_SG_Li256ELb1ELb1ELb1ELb0EEENS1_36VarlenDynamicPersistentTileSchedulerILi128ELi96ELi256ELi128ELb1ELb1ELb1ELb1ELb0ELb1EEEEEEEEEvNT_6ParamsE,(.L_x_6567 - _ZN7cutlass13device_kernelIN5flash11enable_sm90INS1_16FlashAttnFwdSm90INS1_25CollectiveMainloopFwdSm90ILi2EN4cute5tupleIJNS5_1CILi1EEES8_S8_EEENS6_IJNS7_ILi128EEENS7_ILi96EEENS7_ILi64EEEEEELi256ENS_6half_tEfNS_4arch4Sm90ELb0ELb1ELb0ELb1ELb1ELb0ELb1ELb1ELb0ELb1ELb1ELb0EEENS1_21CollectiveEpilogueFwdINS6_IJSA_NS7_ILi256EEESB_EEES9_SE_SG_Li256ELb1ELb1ELb1ELb0EEENS1_36VarlenDynamicPersistentTileSchedulerILi128ELi96ELi256ELi128ELb1ELb1ELb1ELb1ELb0ELb1EEEEEEEEEvNT_6ParamsE)
        .other          _ZN7cutlass13device_kernelIN5flash11enable_sm90INS1_16FlashAttnFwdSm90INS1_25CollectiveMainloopFwdSm90ILi2EN4cute5tupleIJNS5_1CILi1EEES8_S8_EEENS6_IJNS7_ILi128EEENS7_ILi96EEENS7_ILi64EEEEEELi256ENS_6half_tEfNS_4arch4Sm90ELb0ELb1ELb0ELb1ELb1ELb0ELb1ELb1ELb0ELb1ELb1ELb0EEENS1_21CollectiveEpilogueFwdINS6_IJSA_NS7_ILi256EEESB_EEES9_SE_SG_Li256ELb1ELb1ELb1ELb0EEENS1_36VarlenDynamicPersistentTileSchedulerILi128ELi96ELi256ELi128ELb1ELb1ELb1ELb1ELb0ELb1EEEEEEEEEvNT_6ParamsE,@"STO_CUDA_ENTRY STV_DEFAULT"
_ZN7cutlass13device_kernelIN5flash11enable_sm90INS1_16FlashAttnFwdSm90INS1_25CollectiveMainloopFwdSm90ILi2EN4cute5tupleIJNS5_1CILi1EEES8_S8_EEENS6_IJNS7_ILi128EEENS7_ILi96EEENS7_ILi64EEEEEELi256ENS_6half_tEfNS_4arch4Sm90ELb0ELb1ELb0ELb1ELb1ELb0ELb1ELb1ELb0ELb1ELb1ELb0EEENS1_21CollectiveEpilogueFwdINS6_IJSA_NS7_ILi256EEESB_EEES9_SE_SG_Li256ELb1ELb1ELb1ELb0EEENS1_36VarlenDynamicPersistentTileSchedulerILi128ELi96ELi256ELi128ELb1ELb1ELb1ELb1ELb0ELb1EEEEEEEEEvNT_6ParamsE:
        /* <DEDUP_REMOVED lines=47> */
.L_x_3425:
        /* <DEDUP_REMOVED lines=22> */
.L_x_3426:
        /* <DEDUP_REMOVED lines=18> */
.L_x_3427:
        /* <DEDUP_REMOVED lines=22> */
.L_x_3428:
        /* <DEDUP_REMOVED lines=23> */
.L_x_3429:
[----:B------:R-:W-:Y:S01]  /*0840*/  UISETP.NE.AND UP0, UPT, UR9, URZ, UPT ;  /* 0x0000003f0900728c */ /* 0x000fe2000bf05270 */
[----:B------:R-:W-:Y:S01]  /*0850*/  NOP ;  /* 0x0000000000007918 */ /* 0x000fe20000000000 */
[----:B0-----:R-:W-:Y:S01]  /*0860*/  UMOV UR4, 0x1 ;  /* 0x0000000100047882 */ /* 0x001fe20000000000 */
[----:B------:R-:W-:Y:S01]  /*0870*/  ULDC UR5, c[0x0][0x20] ;  /* 0x0000080000057ab9 */ /* 0x000fe20000000800 */
[----:B------:R-:W-:Y:S01]  /*0880*/  USEL UR4, UR4, 0x2, !UP0 ;  /* 0x0000000204047887 */ /* 0x000fe2000c000000 */
[----:B-1234-:R-:W-:Y:S01]  /*0890*/  BAR.SYNC.DEFER_BLOCKING 0x0 ;  /* 0x0000000000007b1d */ /* 0x01efe20000010000 */
[----:B------:R-:W-:Y:S02]  /*08a0*/  PLOP3.LUT P1, PT, PT, PT, UP0, 0x80, 0x0 ;  /* 0x000000000000781c */ /* 0x000fe40003f2f008 */
[----:B------:R-:W-:Y:S02]  /*08b0*/  IADD3 R16, P0, R1, UR5, RZ ;  /* 0x0000000501107c10 */ /* 0x000fe4000ff1e0ff */
[----:B------:R-:W-:Y:S01]  /*08c0*/  IMAD.U32 R2, RZ, RZ, UR4 ;  /* 0x00000004ff027e24 */ /* 0x000fe2000f8e00ff */
[----:B------:R-:W-:Y:S01]  /*08d0*/  ULDC UR6, c[0x0][0x24] ;  /* 0x0000090000067ab9 */ /* 0x000fe20000000800 */
[----:B------:R-:W-:Y:S01]  /*08e0*/  ULDC.64 UR36, c[0x0][0x208] ;  /* 0x0000820000247ab9 */ /* 0x000fe20000000a00 */
[----:B------:R-:W-:-:S02]  /*08f0*/  IMAD.X R17, RZ, RZ, UR6, P0 ;  /* 0x00000006ff117e24 */ /* 0x000fc400080e06ff */
[----:B------:R0:W-:Y:S01]  /*0900*/  STL [R1+0x4c8], R2 ;  /* 0x0004c80201007387 */ /* 0x0001e20000100800 */
[----:B------:R-:W-:Y:S02]  /*0910*/  IMAD.MOV.U32 R22, RZ, RZ, R16 ;  /* 0x000000ffff167224 */ /* 0x000fe400078e0010 */
[----:B------:R-:W-:Y:S01]  /*0920*/  IMAD.MOV.U32 R23, RZ, RZ, R17 ;  /* 0x000000ffff177224 */ /* 0x000fe200078e0011 */
[----:B------:R-:W-:Y:S06]  /*0930*/  @!P1 BRA `(.L_x_3430) ;  /* 0x0000023400c89947 */ /* 0x000fec0003800000 */
.L_x_3431:
[----:B------:R-:W-:-:S08]  /*0940*/  NOP ;  /* 0x0000000000007918 */ /* 0x000fd00000000000 */
[----:B------:R-:W1:Y:S02]  /*0950*/  USETMAXREG.TRY_ALLOC.CTAPOOL UP0, 0xe8 ;  /* 0x000000e8000079c8 */ /* 0x000e640008000600 */
[----:B-1----:R-:W-:-:S13]  /*0960*/  PLOP3.LUT P0, PT, PT, PT, UP0, 0x80, 0x0 ;  /* 0x000000000000781c */ /* 0x002fda0003f0f008 */
[----:B------:R-:W-:Y:S05]  /*0970*/  @!P0 BRA `(.L_x_3431) ;  /* 0xfffffffc00f08947 */ /* 0x000fea000383ffff */
[----:B------:R-:W1:Y:S01]  /*0980*/  S2R R0, SR_TID.X ;  /* 0x0000000000007919 */ /* 0x000e620000002100 */
[----:B------:R-:W-:Y:S06]  /*0990*/  BAR.ARV 0x8, 0x180 ;  /* 0x0206000000007b1d */ /* 0x000fec0000002000 */
[----:B0-----:R-:W-:Y:S01]  /*09a0*/  IADD3 R2, P1, R16, 0x1f0, RZ ;  /* 0x000001f010027810 */ /* 0x001fe20007f3e0ff */
[----:B------:R-:W-:Y:S01]  /*09b0*/  ULDC UR4, c[0x0][0xd3c] ;  /* 0x00034f0000047ab9 */ /* 0x000fe20000000800 */
[----:B------:R-:W0:Y:S03]  /*09c0*/  S2R R7, SR_CgaCtaId ;  /* 0x0000000000077919 */ /* 0x000e260000008800 */
[----:B------:R2:W-:Y:S04]  /*09d0*/  STL [R1+0x4b8], R2 ;  /* 0x0004b80201007387 */ /* 0x0005e80000100800 */
[----:B------:R-:W-:Y:S04]  /*09e0*/  STL.64 [R1+0x1f0], RZ ;  /* 0x0001f0ff01007387 */ /* 0x000fe80000100a00 */
[----:B------:R-:W-:Y:S01]  /*09f0*/  STL [R1+0x1f8], RZ ;  /* 0x0001f8ff01007387 */ /* 0x000fe20000100800 */
[----:B--2---:R-:W-:-:S03]  /*0a00*/  IMAD.X R2, RZ, RZ, R17, P1 ;  /* 0x000000ffff027224 */ /* 0x004fc600008e0611 */
[----:B------:R-:W-:Y:S01]  /*0a10*/  STL [R1+0x1fc], RZ ;  /* 0x0001fcff01007387 */ /* 0x000fe20000100800 */
[----:B-1----:R-:W-:-:S03]  /*0a20*/  SHF.R.U32.HI R0, RZ, 0x7, R0 ;  /* 0x00000007ff007819 */ /* 0x002fc60000011600 */
[----:B------:R-:W-:Y:S01]  /*0a30*/  STL [R1+0x4b4], R2 ;  /* 0x0004b40201007387 */ /* 0x000fe20000100800 */
[----:B------:R-:W-:Y:S02]  /*0a40*/  ISETP.NE.AND P0, PT, R0, 0x1, PT ;  /* 0x000000010000780c */ /* 0x000fe40003f05270 */
[----:B------:R-:W-:-:S04]  /*0a50*/  MOV R0, 0x400 ;  /* 0x0000040000007802 */ /* 0x000fc80000000f00 */
[----:B0-----:R-:W-:-:S07]  /*0a60*/  LEA R0, R7, R0, 0x18 ;  /* 0x0000000007007211 */ /* 0x001fce00078ec0ff */
[----:B------:R-:W-:Y:S08]  /*0a70*/  @!P0 BAR.ARV 0x9, 0x100 ;  /* 0x0244000000008b1d */ /* 0x000ff00000002000 */
[----:B------:R-:W-:Y:S06]  /*0a80*/  BAR.SYNC.DEFER_BLOCKING 0x5, 0x180 ;  /* 0x0146000000007b1d */ /* 0x000fec0000010000 */
[----:B------:R0:W1:Y:S02]  /*0a90*/  LDS.128 R12, [R0+0x324d0] ;  /* 0x0324d000000c7984 */ /* 0x0000640000000c00 */
[----:B------:R-:W-:Y:S06]  /*0aa0*/  BAR.ARV 0x4, 0x180 ;  /* 0x0106000000007b1d */ /* 0x000fec0000002000 */
[----:B0-----:R-:W-:-:S05]  /*0ab0*/  IADD3 R0, P2, R16, 0x1fc, RZ ;  /* 0x000001fc10007810 */ /* 0x001fca0007f5e0ff */
[----:B------:R0:W-:Y:S02]  /*0ac0*/  STL [R1+0x4c0], R0 ;  /* 0x0004c00001007387 */ /* 0x0001e40000100800 */
[----:B0-----:R-:W-:-:S05]  /*0ad0*/  IMAD.X R0, RZ, RZ, R17, P2 ;  /* 0x000000ffff007224 */ /* 0x001fca00010e0611 */
[----:B------:R0:W-:Y:S01]  /*0ae0*/  STL [R1+0x4bc], R0 ;  /* 0x0004bc0001007387 */ /* 0x0001e20000100800 */
[----:B-1----:R-:W-:-:S13]  /*0af0*/  ISETP.GE.AND P0, PT, R15, UR4, PT ;  /* 0x000000040f007c0c */ /* 0x002fda000bf06270 */
[----:B0-----:R-:W-:Y:S05]  /*0b00*/  @P0 EXIT ;  /* 0x000000000000094d */ /* 0x001fea0003800000 */
[----:B------:R-:W0:Y:S01]  /*0b10*/  S2R R2, SR_TID.X ;  /* 0x0000000000027919 */ /* 0x000e220000002100 */
[----:B------:R-:W-:Y:S02]  /*0b20*/  R2UR UR5, R13 ;  /* 0x000000000d0572ca */ /* 0x000fe400000e0000 */
[----:B------:R-:W-:Y:S02]  /*0b30*/  R2UR UR6, R14 ;  /* 0x000000000e0672ca */ /* 0x000fe400000e0000 */
[----:B------:R-:W-:Y:S01]  /*0b40*/  R2UR UR7, R15 ;  /* 0x000000000f0772ca */ /* 0x000fe200000e0000 */
[----:B0-----:R-:W-:-:S05]  /*0b50*/  VIADD R217, R2, 0xffffff80 ;  /* 0xffffff8002d97836 */ /* 0x001fca0000000000 */
[----:B------:R-:W-:-:S04]  /*0b60*/  SHF.R.S32.HI R0, RZ, 0x1f, R217 ;  /* 0x0000001fff007819 */ /* 0x000fc800000114d9 */
[CC--:B------:R-:W-:Y:S02]  /*0b70*/  LEA.HI R2, R0.reuse, R217.reuse, RZ, 0x7 ;  /* 0x000000d900027211 */ /* 0x0c0fe400078f38ff */
[-C--:B------:R-:W-:Y:S02]  /*0b80*/  LEA.HI R5, R0, R217.reuse, RZ, 0x4 ;  /* 0x000000d900057211 */ /* 0x080fe400078f20ff */
[----:B------:R-:W-:Y:S02]  /*0b90*/  LOP3.LUT R4, R2, 0xffffff80, RZ, 0xc0, !PT ;  /* 0xffffff8002047812 */ /* 0x000fe400078ec0ff */
[----:B------:R-:W-:Y:S02]  /*0ba0*/  SHF.R.S32.HI R10, RZ, 0x4, R5 ;  /* 0x00000004ff0a7819 */ /* 0x000fe40000011405 */
[----:B------:R-:W-:Y:S01]  /*0bb0*/  LOP3.LUT R8, R5, 0x3fffff0, RZ, 0xc0, !PT ;  /* 0x03fffff005087812 */ /* 0x000fe200078ec0ff */
[----:B------:R-:W-:Y:S01]  /*0bc0*/  IMAD.IADD R12, R217, 0x1, -R4 ;  /* 0x00000001d90c7824 */ /* 0x000fe200078e0a04 */
[----:B------:R-:W-:-:S02]  /*0bd0*/  LEA.HI R4, R0, R217, RZ, 0x5 ;  /* 0x000000d900047211 */ /* 0x000fc400078f28ff */
[----:B------:R-:W-:Y:S01]  /*0be0*/  LEA.HI R9, R5, R10, RZ, 0x1 ;  /* 0x0000000a05097211 */ /* 0x000fe200078f08ff */
[----:B------:R-:W-:Y:S01]  /*0bf0*/  IMAD.IADD R8, R217, 0x1, -R8 ;  /* 0x00000001d9087824 */ /* 0x000fe200078e0a08 */
[----:B------:R-:W-:Y:S01]  /*0c00*/  SHF.R.S32.HI R3, RZ, 0x1f, R12 ;  /* 0x0000001fff037819 */ /* 0x000fe2000001140c */
[----:B------:R-:W-:Y:S01]  /*0c10*/  IMAD.SHL.U32 R6, R4, 0x20, RZ ;  /* 0x0000002004067824 */ /* 0x000fe200078e00ff */
[----:B------:R-:W-:Y:S01]  /*0c20*/  LOP3.LUT R9, R9, 0x1ffffffe, RZ, 0xc0, !PT ;  /* 0x1ffffffe09097812 */ /* 0x000fe200078ec0ff */
[----:B------:R-:W-:Y:S01]  /*0c30*/  STL [R1+0x4b0], R12 ;  /* 0x0004b00c01007387 */ /* 0x000fe20000100800 */
[----:B------:R-:W-:Y:S02]  /*0c40*/  LEA.HI R4, R3, R12, RZ, 0x2 ;  /* 0x0000000c03047211 */ /* 0x000fe400078f10ff */
[----:B------:R-:W-:Y:S01]  /*0c50*/  LOP3.LUT R11, R6, 0xfffffc00, RZ, 0xc0, !PT ;  /* 0xfffffc00060b7812 */ /* 0x000fe200078ec0ff */
[----:B------:R-:W-:Y:S01]  /*0c60*/  IMAD.IADD R9, R10, 0x1, -R9 ;  /* 0x000000010a097824 */ /* 0x000fe200078e0a09 */
[----:B------:R-:W-:-:S02]  /*0c70*/  SHF.R.S32.HI R5, RZ, 0x2, R4 ;  /* 0x00000002ff057819 */ /* 0x000fc40000011404 */
[----:B------:R-:W-:Y:S01]  /*0c80*/  SHF.R.S32.HI R6, RZ, 0x1f, R4 ;  /* 0x0000001fff067819 */ /* 0x000fe20000011404 */
[----:B------:R-:W-:Y:S01]  /*0c90*/  IMAD R8, R8, 0x40, R11 ;  /* 0x0000004008087824 */ /* 0x000fe200078e020b */
[----:B------:R-:W-:Y:S02]  /*0ca0*/  LOP3.LUT R4, R4, 0x7ffffffc, RZ, 0xc0, !PT ;  /* 0x7ffffffc04047812 */ /* 0x000fe400078ec0ff */
[----:B------:R-:W-:Y:S01]  /*0cb0*/  LEA.HI R11, R0, R217, RZ, 0x2 ;  /* 0x000000d9000b7211 */ /* 0x000fe200078f10ff */
[----:B------:R-:W-:Y:S01]  /*0cc0*/  IMAD R8, R9, 0x8, R8 ;  /* 0x0000000809087824 */ /* 0x000fe200078e0208 */
[----:B------:R-:W-:Y:S01]  /*0cd0*/  LEA.HI R6, R6, R5, RZ, 0x3 ;  /* 0x0000000506067211 */ /* 0x000fe200078f18ff */
[----:B------:R-:W-:Y:S01]  /*0ce0*/  IMAD.IADD R4, R12, 0x1, -R4 ;  /* 0x000000010c047824 */ /* 0x000fe200078e0a04 */
[----:B------:R-:W-:Y:S02]  /*0cf0*/  LOP3.LUT R10, R11, 0xfffffffc, RZ, 0xc0, !PT ;  /* 0xfffffffc0b0a7812 */ /* 0x000fe400078ec0ff */
[----:B------:R-:W-:Y:S01]  /*0d00*/  SHF.R.S32.HI R11, RZ, 0x7, R2 ;  /* 0x00000007ff0b7819 */ /* 0x000fe20000011402 */
[----:B------:R-:W-:Y:S01]  /*0d10*/  IMAD.SHL.U32 R179, R4, 0x2, RZ ;  /* 0x0000000204b37824 */ /* 0x000fe200078e00ff */
[----:B------:R-:W-:Y:S01]  /*0d20*/  LOP3.LUT R6, R6, 0xfffffff8, RZ, 0xc0, !PT ;  /* 0xfffffff806067812 */ /* 0x000fe200078ec0ff */
[----:B------:R-:W-:Y:S01]  /*0d30*/  IMAD.IADD R10, R217, 0x1, -R10 ;  /* 0x00000001d90a7824 */ /* 0x000fe200078e0a0a */
[----:B------:R-:W-:Y:S01]  /*0d40*/  LEA.HI R3, R3, R12, RZ, 0x5 ;  /* 0x0000000c03037211 */ /* 0x000fe200078f28ff */
[----:B------:R-:W-:Y:S01]  /*0d50*/  VIADD R210, R179, 0x18 ;  /* 0x00000018b3d27836 */ /* 0x000fe20000000000 */
[----:B------:R-:W-:Y:S01]  /*0d60*/  LEA.HI R2, R2, R11, RZ, 0x1 ;  /* 0x0000000b02027211 */ /* 0x000fe200078f08ff */
[----:B------:R-:W-:Y:S01]  /*0d70*/  IMAD.IADD R6, R5, 0x1, -R6 ;  /* 0x0000000105067824 */ /* 0x000fe200078e0a06 */
[----:B------:R-:W-:Y:S01]  /*0d80*/  LEA.HI R0, R0, R217, RZ, 0x3 ;  /* 0x000000d900007211 */ /* 0x000fe200078f18ff */
[C---:B------:R-:W-:Y:S01]  /*0d90*/  VIADD R212, R179.reuse, 0x8 ;  /* 0x00000008b3d47836 */ /* 0x040fe20000000000 */
[----:B------:R-:W-:Y:S01]  /*0da0*/  SHF.R.S32.HI R3, RZ, 0x5, R3 ;  /* 0x00000005ff037819 */ /* 0x000fe20000011403 */
[C---:B------:R-:W-:Y:S01]  /*0db0*/  VIADD R211, R179.reuse, 0x10 ;  /* 0x00000010b3d37836 */ /* 0x040fe20000000000 */
[----:B------:R-:W-:Y:S01]  /*0dc0*/  LOP3.LUT R2, R2, 0x3fffffe, RZ, 0xc0, !PT ;  /* 0x03fffffe02027812 */ /* 0x000fe200078ec0ff */
[----:B------:R-:W-:Y:S01]  /*0dd0*/  VIADD R207, R179, 0x30 ;  /* 0x00000030b3cf7836 */ /* 0x000fe20000000000 */
[----:B------:R-:W-:Y:S01]  /*0de0*/  LOP3.LUT R218, R0, 0xfffffff8, RZ, 0xc0, !PT ;  /* 0xfffffff800da7812 */ /* 0x000fe200078ec0ff */
[----:B------:R-:W-:Y:S01]  /*0df0*/  IMAD R3, R3, 0x10, R6 ;  /* 0x0000001003037824 */ /* 0x000fe200078e0206 */
[----:B------:R-:W-:Y:S01]  /*0e00*/  SHF.R.S32.HI R215, RZ, 0x3, R0 ;  /* 0x00000003ffd77819 */ /* 0x000fe20000011400 */
[----:B------:R-:W-:Y:S01]  /*0e10*/  IMAD.IADD R2, R11, 0x1, -R2 ;  /* 0x000000010b027824 */ /* 0x000fe200078e0a02 */
[----:B------:R-:W-:Y:S01]  /*0e20*/  SHF.R.S32.HI R0, RZ, 0x1f, R210 ;  /* 0x0000001fff007819 */ /* 0x000fe200000114d2 */
[C---:B------:R-:W-:Y:S01]  /*0e30*/  VIADD R209, R179.reuse, 0x20 ;  /* 0x00000020b3d17836 */ /* 0x040fe20000000000 */
[----:B------:R-:W-:Y:S01]  /*0e40*/  LEA.HI R5, R10, R10, RZ, 0x1 ;  /* 0x0000000a0a057211 */ /* 0x000fe200078f08ff */
[----:B------:R-:W-:Y:S01]  /*0e50*/  IMAD R178, R2, 0x40, R3 ;  /* 0x0000004002b27824 */ /* 0x000fe200078e0203 */
[----:B------:R-:W-:Y:S01]  /*0e60*/  SHF.R.S32.HI R3, RZ, 0x1f, R212 ;  /* 0x0000001fff037819 */ /* 0x000fe200000114d4 */
[----:B------:R0:W-:Y:S01]  /*0e70*/  STL [R1+0x4a4], R0 ;  /* 0x0004a40001007387 */ /* 0x0001e20000100800 */
[----:B------:R-:W-:Y:S01]  /*0e80*/  SHF.R.S32.HI R2, RZ, 0x1f, R211 ;  /* 0x0000001fff027819 */ /* 0x000fe200000114d3 */
[----:B------:R-:W-:Y:S01]  /*0e90*/  VIADD R208, R179, 0x28 ;  /* 0x00000028b3d07836 */ /* 0x000fe20000000000 */
[----:B------:R-:W-:Y:S01]  /*0ea0*/  LOP3.LUT R5, R5, 0x1ffffffe, RZ, 0xc0, !PT ;  /* 0x1ffffffe05057812 */ /* 0x000fe200078ec0ff */
[C---:B------:R-:W-:Y:S01]  /*0eb0*/  VIADD R204, R179.reuse, 0x48 ;  /* 0x00000048b3cc7836 */ /* 0x040fe20000000000 */
[----:B------:R1:W-:Y:S01]  /*0ec0*/  STL [R1+0x4ac], R3 ;  /* 0x0004ac0301007387 */ /* 0x0003e20000100800 */
[----:B------:R-:W-:-:S02]  /*0ed0*/  VIADD R206, R179, 0x38 ;  /* 0x00000038b3ce7836 */ /* 0x000fc40000000000 */
[C---:B------:R-:W-:Y:S01]  /*0ee0*/  VIADD R205, R179.reuse, 0x40 ;  /* 0x00000040b3cd7836 */ /* 0x040fe20000000000 */
[----:B------:R2:W-:Y:S01]  /*0ef0*/  STL [R1+0x4a8], R2 ;  /* 0x0004a80201007387 */ /* 0x0005e20000100800 */
[----:B0-----:R-:W-:Y:S01]  /*0f00*/  SHF.R.S32.HI R0, RZ, 0x1f, R207 ;  /* 0x0000001fff007819 */ /* 0x001fe200000114cf */
[C---:B------:R-:W-:Y:S02]  /*0f10*/  VIADD R201, R179.reuse, 0x60 ;  /* 0x00000060b3c97836 */ /* 0x040fe40000000000 */
[C---:B------:R-:W-:Y:S01]  /*0f20*/  VIADD R203, R179.reuse, 0x50 ;  /* 0x00000050b3cb7836 */ /* 0x040fe20000000000 */
[----:B------:R-:W-:Y:S01]  /*0f30*/  STL [R1+0x4d0], R8 ;  /* 0x0004d00801007387 */ /* 0x000fe20000100800 */
[----:B-1----:R-:W-:Y:S01]  /*0f40*/  SHF.R.S32.HI R3, RZ, 0x1f, R209 ;  /* 0x0000001fff037819 */ /* 0x002fe200000114d1 */
[C---:B------:R-:W-:Y:S02]  /*0f50*/  VIADD R202, R179.reuse, 0x58 ;  /* 0x00000058b3ca7836 */ /* 0x040fe40000000000 */
[----:B------:R0:W-:Y:S01]  /*0f60*/  STL [R1+0x498], R0 ;  /* 0x0004980001007387 */ /* 0x0001e20000100800 */
[----:B--2---:R-:W-:Y:S01]  /*0f70*/  SHF.R.S32.HI R2, RZ, 0x1f, R208 ;  /* 0x0000001fff027819 */ /* 0x004fe200000114d0 */
[----:B------:R-:W-:-:S02]  /*0f80*/  VIADD R198, R179, 0x78 ;  /* 0x00000078b3c67836 */ /* 0x000fc40000000000 */
[----:B------:R1:W-:Y:S01]  /*0f90*/  STL [R1+0x4a0], R3 ;  /* 0x0004a00301007387 */ /* 0x0003e20000100800 */
[C---:B------:R-:W-:Y:S02]  /*0fa0*/  VIADD R200, R179.reuse, 0x68 ;  /* 0x00000068b3c87836 */ /* 0x040fe40000000000 */
[C---:B------:R-:W-:Y:S01]  /*0fb0*/  VIADD R199, R179.reuse, 0x70 ;  /* 0x00000070b3c77836 */ /* 0x040fe20000000000 */
[----:B------:R2:W-:Y:S01]  /*0fc0*/  STL [R1+0x49c], R2 ;  /* 0x00049c0201007387 */ /* 0x0005e20000100800 */
[C---:B------:R-:W-:Y:S01]  /*0fd0*/  VIADD R195, R179.reuse, 0x90 ;  /* 0x00000090b3c37836 */ /* 0x040fe20000000000 */
[----:B0-----:R-:W-:Y:S01]  /*0fe0*/  SHF.R.S32.HI R0, RZ, 0x1f, R204 ;  /* 0x0000001fff007819 */ /* 0x001fe200000114cc */
[C---:B------:R-:W-:Y:S01]  /*0ff0*/  VIADD R197, R179.reuse, 0x80 ;  /* 0x00000080b3c57836 */ /* 0x040fe20000000000 */
[----:B------:R-:W-:Y:S01]  /*1000*/  STL [R1+0x4c4], R11 ;  /* 0x0004c40b01007387 */ /* 0x000fe20000100800 */
[C---:B------:R-:W-:Y:S01]  /*1010*/  VIADD R196, R179.reuse, 0x88 ;  /* 0x00000088b3c47836 */ /* 0x040fe20000000000 */
[----:B-1----:R-:W-:Y:S01]  /*1020*/  SHF.R.S32.HI R3, RZ, 0x1f, R206 ;  /* 0x0000001fff037819 */ /* 0x002fe200000114ce */
[C---:B------:R-:W-:Y:S01]  /*1030*/  VIADD R192, R179.reuse, 0xa8 ;  /* 0x000000a8b3c07836 */ /* 0x040fe20000000000 */
[----:B------:R0:W-:Y:S01]  /*1040*/  STL [R1+0x48c], R0 ;  /* 0x00048c0001007387 */ /* 0x0001e20000100800 */
[C---:B------:R-:W-:Y:S01]  /*1050*/  VIADD R194, R179.reuse, 0x98 ;  /* 0x00000098b3c27836 */ /* 0x040fe20000000000 */
[----:B--2---:R-:W-:Y:S01]  /*1060*/  SHF.R.S32.HI R2, RZ, 0x1f, R205 ;  /* 0x0000001fff027819 */ /* 0x004fe200000114cd */
[C---:B------:R-:W-:Y:S01]  /*1070*/  VIADD R193, R179.reuse, 0xa0 ;  /* 0x000000a0b3c17836 */ /* 0x040fe20000000000 */
[----:B------:R1:W-:Y:S01]  /*1080*/  STL [R1+0x494], R3 ;  /* 0x0004940301007387 */ /* 0x0003e20000100800 */
[----:B------:R-:W-:-:S02]  /*1090*/  VIADD R189, R179, 0xc0 ;  /* 0x000000c0b3bd7836 */ /* 0x000fc40000000000 */
[C---:B------:R-:W-:Y:S01]  /*10a0*/  VIADD R191, R179.reuse, 0xb0 ;  /* 0x000000b0b3bf7836 */ /* 0x040fe20000000000 */
[----:B------:R2:W-:Y:S01]  /*10b0*/  STL [R1+0x490], R2 ;  /* 0x0004900201007387 */ /* 0x0005e20000100800 */
[C---:B------:R-:W-:Y:S01]  /*10c0*/  VIADD R190, R179.reuse, 0xb8 ;  /* 0x000000b8b3be7836 */ /* 0x040fe20000000000 */
[----:B0-----:R-:W-:Y:S01]  /*10d0*/  SHF.R.S32.HI R0, RZ, 0x1f, R201 ;  /* 0x0000001fff007819 */ /* 0x001fe200000114c9 */
[C---:B------:R-:W-:Y:S02]  /*10e0*/  VIADD R186, R179.reuse, 0xd8 ;  /* 0x000000d8b3ba7836 */ /* 0x040fe40000000000 */
[C---:B------:R-:W-:Y:S01]  /*10f0*/  VIADD R188, R179.reuse, 0xc8 ;  /* 0x000000c8b3bc7836 */ /* 0x040fe20000000000 */
[----:B-1----:R-:W-:Y:S01]  /*1100*/  SHF.R.S32.HI R3, RZ, 0x1f, R203 ;  /* 0x0000001fff037819 */ /* 0x002fe200000114cb */
[----:B------:R0:W-:Y:S01]  /*1110*/  STL [R1+0x480], R0 ;  /* 0x0004800001007387 */ /* 0x0001e20000100800 */
[----:B------:R-:W-:Y:S01]  /*1120*/  VIADD R187, R179, 0xd0 ;  /* 0x000000d0b3bb7836 */ /* 0x000fe20000000000 */
[----:B--2---:R-:W-:-:S02]  /*1130*/  SHF.R.S32.HI R2, RZ, 0x1f, R202 ;  /* 0x0000001fff027819 */ /* 0x004fc400000114ca */
[----:B------:R1:W-:Y:S01]  /*1140*/  STL [R1+0x488], R3 ;  /* 0x0004880301007387 */ /* 0x0003e20000100800 */
[----:B------:R-:W-:Y:S02]  /*1150*/  IMAD.IADD R5, R10, 0x1, -R5 ;  /* 0x000000010a057824 */ /* 0x000fe400078e0a05 */
[----:B------:R-:W-:Y:S01]  /*1160*/  IMAD.IADD R218, R217, 0x1, -R218 ;  /* 0x00000001d9da7824 */ /* 0x000fe200078e0ada */
[----:B------:R2:W-:Y:S01]  /*1170*/  STL [R1+0x484], R2 ;  /* 0x0004840201007387 */ /* 0x0005e20000100800 */
[C---:B------:R-:W-:Y:S01]  /*1180*/  VIADD R185, R179.reuse, 0xe0 ;  /* 0x000000e0b3b97836 */ /* 0x040fe20000000000 */
[----:B0-----:R-:W-:Y:S01]  /*1190*/  SHF.R.S32.HI R0, RZ, 0x1f, R198 ;  /* 0x0000001fff007819 */ /* 0x001fe200000114c6 */
[----:B------:R-:W-:Y:S02]  /*11a0*/  IMAD.SHL.U32 R18, R218, 0x8, RZ ;  /* 0x00000008da127824 */ /* 0x000fe400078e00ff */
[C---:B------:R-:W-:Y:S01]  /*11b0*/  VIADD R184, R179.reuse, 0xe8 ;  /* 0x000000e8b3b87836 */ /* 0x040fe20000000000 */
[----:B-1----:R-:W-:Y:S01]  /*11c0*/  SHF.R.S32.HI R3, RZ, 0x1f, R200 ;  /* 0x0000001fff037819 */ /* 0x002fe200000114c8 */
[----:B------:R0:W-:Y:S01]  /*11d0*/  STL [R1+0x474], R0 ;  /* 0x0004740001007387 */ /* 0x0001e20000100800 */
[C---:B------:R-:W-:Y:S01]  /*11e0*/  VIADD R176, R18.reuse, 0x40 ;  /* 0x0000004012b07836 */ /* 0x040fe20000000000 */
[----:B------:R-:W-:Y:S01]  /*11f0*/  SHF.R.S32.HI R183, RZ, 0x1f, R18 ;  /* 0x0000001fffb77819 */ /* 0x000fe20000011412 */
[C---:B------:R-:W-:Y:S01]  /*1200*/  VIADD R19, R18.reuse, 0x80 ;  /* 0x0000008012137836 */ /* 0x040fe20000000000 */
[----:B--2---:R-:W-:Y:S01]  /*1210*/  SHF.R.S32.HI R2, RZ, 0x1f, R199 ;  /* 0x0000001fff027819 */ /* 0x004fe200000114c7 */
[----:B------:R1:W-:Y:S01]  /*1220*/  STL [R1+0x47c], R3 ;  /* 0x00047c0301007387 */ /* 0x0003e20000100800 */
[----:B------:R-:W-:Y:S01]  /*1230*/  VIADD R177, R18, 0xc0 ;  /* 0x000000c012b17836 */ /* 0x000fe20000000000 */
[----:B------:R-:W-:Y:S01]  /*1240*/  SHF.R.S32.HI R182, RZ, 0x1f, R176 ;  /* 0x0000001fffb67819 */ /* 0x000fe200000114b0 */
[C---:B------:R-:W-:Y:S01]  /*1250*/  VIADD R214, R179.reuse, 0xf0 ;  /* 0x000000f0b3d67836 */ /* 0x040fe20000000000 */
[----:B------:R2:W-:Y:S01]  /*1260*/  STL [R1+0x478], R2 ;  /* 0x0004780201007387 */ /* 0x0005e20000100800 */
[----:B0-----:R-:W-:Y:S01]  /*1270*/  SHF.R.S32.HI R0, RZ, 0x1f, R195 ;  /* 0x0000001fff007819 */ /* 0x001fe200000114c3 */
[----:B------:R-:W-:Y:S01]  /*1280*/  VIADD R213, R179, 0xf8 ;  /* 0x000000f8b3d57836 */ /* 0x000fe20000000000 */
[----:B------:R-:W-:-:S02]  /*1290*/  SHF.R.S32.HI R181, RZ, 0x1f, R19 ;  /* 0x0000001fffb57819 */ /* 0x000fc40000011413 */
[----:B------:R-:W-:Y:S01]  /*12a0*/  SHF.R.S32.HI R180, RZ, 0x1f, R177 ;  /* 0x0000001fffb47819 */ /* 0x000fe200000114b1 */
[----:B------:R0:W-:Y:S01]  /*12b0*/  STL [R1+0x468], R0 ;  /* 0x0004680001007387 */ /* 0x0001e20000100800 */
[----:B-1----:R-:W-:Y:S02]  /*12c0*/  SHF.R.S32.HI R3, RZ, 0x1f, R197 ;  /* 0x0000001fff037819 */ /* 0x002fe400000114c5 */
[----:B------:R-:W-:Y:S02]  /*12d0*/  SHF.R.S32.HI R229, RZ, 0x1f, R185 ;  /* 0x0000001fffe57819 */ /* 0x000fe400000114b9 */
[----:B--2---:R-:W-:Y:S01]  /*12e0*/  SHF.R.S32.HI R2, RZ, 0x1f, R196 ;  /* 0x0000001fff027819 */ /* 0x004fe200000114c4 */
[----:B------:R1:W-:Y:S01]  /*12f0*/  STL [R1+0x470], R3 ;  /* 0x0004700301007387 */ /* 0x0003e20000100800 */
[----:B------:R-:W-:Y:S02]  /*1300*/  SHF.R.S32.HI R228, RZ, 0x1f, R184 ;  /* 0x0000001fffe47819 */ /* 0x000fe400000114b8 */
[----:B------:R-:W-:Y:S01]  /*1310*/  SHF.R.S32.HI R227, RZ, 0x1f, R214 ;  /* 0x0000001fffe37819 */ /* 0x000fe200000114d6 */
[----:B------:R2:W-:Y:S01]  /*1320*/  STL [R1+0x46c], R2 ;  /* 0x00046c0201007387 */ /* 0x0005e20000100800 */
[----:B0-----:R-:W-:-:S02]  /*1330*/  SHF.R.S32.HI R0, RZ, 0x1f, R192 ;  /* 0x0000001fff007819 */ /* 0x001fc400000114c0 */
[----:B------:R-:W-:-:S03]  /*1340*/  SHF.R.S32.HI R219, RZ, 0x1f, R213 ;  /* 0x0000001fffdb7819 */ /* 0x000fc600000114d5 */
[----:B------:R0:W-:Y:S01]  /*1350*/  STL [R1+0x45c], R0 ;  /* 0x00045c0001007387 */ /* 0x0001e20000100800 */
[----:B-1----:R-:W-:Y:S02]  /*1360*/  SHF.R.S32.HI R3, RZ, 0x1f, R194 ;  /* 0x0000001fff037819 */ /* 0x002fe400000114c2 */
[----:B--2---:R-:W-:-:S03]  /*1370*/  SHF.R.S32.HI R2, RZ, 0x1f, R193 ;  /* 0x0000001fff027819 */ /* 0x004fc600000114c1 */
[----:B------:R1:W-:Y:S01]  /*1380*/  STL [R1+0x464], R3 ;  /* 0x0004640301007387 */ /* 0x0003e20000100800 */
[----:B0-----:R-:W-:-:S03]  /*1390*/  SHF.R.S32.HI R0, RZ, 0x1f, R189 ;  /* 0x0000001fff007819 */ /* 0x001fc600000114bd */
[----:B------:R0:W-:Y:S04]  /*13a0*/  STL [R1+0x460], R2 ;  /* 0x0004600201007387 */ /* 0x0001e80000100800 */
[----:B------:R2:W-:Y:S01]  /*13b0*/  STL [R1+0x450], R0 ;  /* 0x0004500001007387 */ /* 0x0005e20000100800 */
[----:B-1----:R-:W-:Y:S02]  /*13c0*/  SHF.R.S32.HI R3, RZ, 0x1f, R191 ;  /* 0x0000001fff037819 */ /* 0x002fe400000114bf */
[----:B0-----:R-:W-:-:S03]  /*13d0*/  SHF.R.S32.HI R2, RZ, 0x1f, R190 ;  /* 0x0000001fff027819 */ /* 0x001fc600000114be */
[----:B------:R0:W-:Y:S01]  /*13e0*/  STL [R1+0x458], R3 ;  /* 0x0004580301007387 */ /* 0x0001e20000100800 */
[----:B--2---:R-:W-:-:S03]  /*13f0*/  SHF.R.S32.HI R0, RZ, 0x1f, R186 ;  /* 0x0000001fff007819 */ /* 0x004fc600000114ba */
[----:B------:R1:W-:Y:S04]  /*1400*/  STL [R1+0x454], R2 ;  /* 0x0004540201007387 */ /* 0x0003e80000100800 */
[----:B------:R2:W-:Y:S01]  /*1410*/  STL [R1+0x444], R0 ;  /* 0x0004440001007387 */ /* 0x0005e20000100800 */
[----:B0-----:R-:W-:Y:S02]  /*1420*/  SHF.R.S32.HI R3, RZ, 0x1f, R188 ;  /* 0x0000001fff037819 */ /* 0x001fe400000114bc */
[----:B-1----:R-:W-:-:S03]  /*1430*/  SHF.R.S32.HI R2, RZ, 0x1f, R187 ;  /* 0x0000001fff027819 */ /* 0x002fc600000114bb */
[----:B------:R0:W-:Y:S01]  /*1440*/  STL [R1+0x44c], R3 ;  /* 0x00044c0301007387 */ /* 0x0001e20000100800 */
[----:B--2---:R-:W-:-:S03]  /*1450*/  IMAD R0, R5, 0x8, R178 ;  /* 0x0000000805007824 */ /* 0x004fc600078e02b2 */
[----:B------:R0:W-:Y:S04]  /*1460*/  STL [R1+0x448], R2 ;  /* 0x0004480201007387 */ /* 0x0001e80000100800 */
[----:B------:R0:W-:Y:S02]  /*1470*/  STL [R1+0x4cc], R0 ;  /* 0x0004cc0001007387 */ /* 0x0001e40000100800 */
.L_x_3562:
[----:B------:R-:W-:Y:S01]  /*1480*/  ULDC.64 UR8, c[0x0][0xb20] ;  /* 0x0002c80000087ab9 */ /* 0x000fe20000000a00 */
[----:B------:R-:W-:Y:S01]  /*1490*/  ULDC.64 UR10, c[0x0][0xb18] ;  /* 0x0002c600000a7ab9 */ /* 0x000fe20000000a00 */
[----:B------:R-:W-:Y:S01]  /*14a0*/  UISETP.NE.U32.AND UP0, UPT, UR8, URZ, UPT ;  /* 0x0000003f0800728c */ /* 0x000fe2000bf05070 */
[----:B------:R-:W-:-:S03]  /*14b0*/  ULDC UR45, c[0x0][0x2f0] ;  /* 0x0000bc00002d7ab9 */ /* 0x000fc60000000800 */
[----:B------:R-:W-:-:S03]  /*14c0*/  UISETP.NE.AND.EX UP0, UPT, UR9, URZ, UPT, UP0 ;  /* 0x0000003f0900728c */ /* 0x000fc6000bf05300 */
[----:B------:R-:W-:Y:S02]  /*14d0*/  ULDC.64 UR8, c[0x0][0xb10] ;  /* 0x0002c40000087ab9 */ /* 0x000fe40000000a00 */
[----:B------:R-:W-:Y:S01]  /*14e0*/  UISETP.NE.U32.AND UP1, UPT, UR8, URZ, UPT ;  /* 0x0000003f0800728c */ /* 0x000fe2000bf25070 */
[----:B------:R-:W-:-:S03]  /*14f0*/  PLOP3.LUT P0, PT, PT, PT, UP0, 0x80, 0x0 ;  /* 0x000000000000781c */ /* 0x000fc60003f0f008 */
[----:B------:R-:W-:-:S03]  /*1500*/  UISETP.NE.AND.EX UP1, UPT, UR9, URZ, UPT, UP1 ;  /* 0x0000003f0900728c */ /* 0x000fc6000bf25310 */
[----:B------:R-:W-:Y:S02]  /*1510*/  @UP0 ULDC.64 UR8, c[0x0][0xb20] ;  /* 0x0002c80000080ab9 */ /* 0x000fe40000000a00 */
[----:B------:R-:W-:Y:S01]  /*1520*/  @UP0 UIMAD.WIDE UR8, UR7, 0x4, UR8 ;  /* 0x00000004070808a5 */ /* 0x000fe2000f8e0208 */
[----:B------:R-:W-:-:S05]  /*1530*/  PLOP3.LUT P2, PT, PT, PT, UP1, 0x80, 0x0 ;  /* 0x000000000000781c */ /* 0x000fca0003f4f018 */
[----:B01-3--:R-:W-:Y:S02]  /*1540*/  IMAD.U32 R2, RZ, RZ, UR8 ;  /* 0x00000008ff027e24 */ /* 0x00bfe4000f8e00ff */
[----:B------:R-:W-:Y:S01]  /*1550*/  IMAD.U32 R3, RZ, RZ, UR9 ;  /* 0x00000009ff037e24 */ /* 0x000fe2000f8e00ff */
[----:B------:R-:W-:Y:S02]  /*1560*/  @UP1 ULDC.64 UR8, c[0x0][0xb10] ;  /* 0x0002c40000081ab9 */ /* 0x000fe40000000a00 */
[----:B------:R-:W-:Y:S02]  /*1570*/  @UP1 UIMAD.WIDE UR8, UR7, 0x4, UR8 ;  /* 0x00000004070818a5 */ /* 0x000fe4000f8e0208 */
[----:B--2---:R-:W2:Y:S04]  /*1580*/  @P0 LDG.E R2, desc[UR36][R2.64] ;  /* 0x0000002402020981 */ /* 0x004ea8000c1e1900 */
[----:B------:R-:W-:-:S02]  /*1590*/  IMAD.U32 R4, RZ, RZ, UR8 ;  /* 0x00000008ff047e24 */ /* 0x000fc4000f8e00ff */
[----:B------:R-:W-:Y:S01]  /*15a0*/  IMAD.U32 R5, RZ, RZ, UR9 ;  /* 0x00000009ff057e24 */ /* 0x000fe2000f8e00ff */
[----:B------:R-:W-:-:S04]  /*15b0*/  ULDC.64 UR8, c[0x0][0x418] ;  /* 0x0001060000087ab9 */ /* 0x000fc80000000a00 */
[----:B------:R-:W3:Y:S01]  /*15c0*/  @P2 LDG.E R4, desc[UR36][R4.64] ;  /* 0x0000002404042981 */ /* 0x000ee2000c1e1900 */
[----:B------:R-:W-:Y:S01]  /*15d0*/  UISETP.NE.U32.AND UP0, UPT, UR8, URZ, UPT ;  /* 0x0000003f0800728c */ /* 0x000fe2000bf05070 */
[----:B------:R-:W-:Y:S01]  /*15e0*/  ISETP.NE.U32.AND P1, PT, RZ, UR10, PT ;  /* 0x0000000aff007c0c */ /* 0x000fe2000bf25070 */
[----:B------:R-:W-:Y:S01]  /*15f0*/  UMOV UR4, URZ ;  /* 0x0000003f00047c82 */ /* 0x000fe20008000000 */
[----:B------:R-:W-:Y:S01]  /*1600*/  ULDC UR8, c[0x0][0x424] ;  /* 0x0001090000087ab9 */ /* 0x000fe20000000800 */
[----:B------:R-:W-:Y:S01]  /*1610*/  UISETP.NE.AND.EX UP0, UPT, UR9, URZ, UPT, UP0 ;  /* 0x0000003f0900728c */ /* 0x000fe2000bf05300 */
[----:B------:R-:W-:Y:S01]  /*1620*/  ISETP.NE.AND.EX P1, PT, RZ, UR11, PT, P1 ;  /* 0x0000000bff007c0c */ /* 0x000fe2000bf25310 */
[----:B------:R-:W-:Y:S01]  /*1630*/  ULDC UR44, c[0x0][0x288] ;  /* 0x0000a200002c7ab9 */ /* 0x000fe20000000800 */
[----:B------:R-:W-:Y:S02]  /*1640*/  ULOP3.LUT UR60, UR6, 0xffff, URZ, 0xc0, !UPT ;  /* 0x0000ffff063c7892 */ /* 0x000fe4000f8ec03f */
[----:B------:R-:W-:-:S04]  /*1650*/  USEL UR8, UR8, 0x1, UP0 ;  /* 0x0000000108087887 */ /* 0x000fc80008000000 */
[----:B------:R-:W-:Y:S01]  /*1660*/  UIMAD UR45, UR8, UR45, URZ ;  /* 0x0000002d082d72a4 */ /* 0x000fe2000f8e023f */
[----:B--2---:R-:W-:Y:S02]  /*1670*/  @P0 R2UR UR4, R2 ;  /* 0x00000000020402ca */ /* 0x004fe400000e0000 */
        /* <DEDUP_REMOVED lines=15> */
.L_x_3432:
[----:B------:R-:W-:Y:S01]  /*1770*/  IMAD.U32 R216, RZ, RZ, UR7 ;  /* 0x00000007ffd87e24 */ /* 0x000fe2000f8e00ff */
[----:B------:R-:W-:Y:S06]  /*1780*/  @!P1 BRA `(.L_x_3433) ;  /* 0x00000000001c9947 */ /* 0x000fec0003800000 */
[----:B------:R-:W-:Y:S02]  /*1790*/  ULDC.64 UR8, c[0x0][0xb18] ;  /* 0x0002c60000087ab9 */ /* 0x000fe40000000a00 */
[----:B------:R-:W-:-:S06]  /*17a0*/  UIMAD.WIDE UR8, UR7, 0x4, UR8 ;  /* 0x00000004070878a5 */ /* 0x000fcc000f8e0208 */
[----:B------:R-:W-:Y:S02]  /*17b0*/  IMAD.U32 R2, RZ, RZ, UR8 ;  /* 0x00000008ff027e24 */ /* 0x000fe4000f8e00ff */
[----:B------:R-:W-:-:S05]  /*17c0*/  IMAD.U32 R3, RZ, RZ, UR9 ;  /* 0x00000009ff037e24 */ /* 0x000fca000f8e00ff */
[----:B------:R-:W2:Y:S02]  /*17d0*/  LDG.E R2, desc[UR36][R2.64] ;  /* 0x0000002402027981 */ /* 0x000ea4000c1e1900 */
[----:B--2---:R-:W-:Y:S01]  /*17e0*/  R2UR UR45, R2 ;  /* 0x00000000022d72ca */ /* 0x004fe200000e0000 */
[----:B------:R-:W-:-:S14]  /*17f0*/  BRA `(.L_x_3434) ;  /* 0x0000000000347947 */ /* 0x000fdc0003800000 */
.L_x_3433:
        /* <DEDUP_REMOVED lines=13> */
.L_x_3434:
[----:B------:R-:W2:Y:S01]  /*18d0*/  LDL R0, [R1+0x4c8] ;  /* 0x0004c80001007983 */ /* 0x000ea20000100800 */
[----:B------:R-:W-:Y:S01]  /*18e0*/  MOV R72, 0x400 ;  /* 0x0000040000487802 */ /* 0x000fe20000000f00 */
[----:B------:R-:W0:Y:S01]  /*18f0*/  LDC R8, c[0x0][0xa80] ;  /* 0x0002a000ff087b82 */ /* 0x000e220000000800 */
[----:B------:R-:W-:Y:S01]  /*1900*/  IMAD.MOV.U32 R5, RZ, RZ, 0x80 ;  /* 0x00000080ff057424 */ /* 0x000fe200078e00ff */
[----:B------:R-:W1:Y:S01]  /*1910*/  S2R R27, SR_CgaCtaId ;  /* 0x00000000001b7919 */ /* 0x000e620000008800 */
[----:B------:R-:W-:Y:S01]  /*1920*/  IMAD.MOV.U32 R6, RZ, RZ, 0x100 ;  /* 0x00000100ff067424 */ /* 0x000fe200078e00ff */
[----:B------:R-:W-:Y:S01]  /*1930*/  UIADD3 UR45, -UR4, UR45, URZ ;  /* 0x0000002d042d7290 */ /* 0x000fe2000fffe13f */
[----:B------:R-:W-:Y:S01]  /*1940*/  IMAD.MOV.U32 R21, RZ, RZ, 0x80 ;  /* 0x00000080ff157424 */ /* 0x000fe200078e00ff */
[----:B------:R-:W3:Y:S01]  /*1950*/  S2R R3, SR_SWINHI ;  /* 0x0000000000037919 */ /* 0x000ee20000002f00 */
[----:B------:R-:W-:Y:S01]  /*1960*/  ULDC UR4, c[0x0][0x448] ;  /* 0x0001120000047ab9 */ /* 0x000fe20000000800 */
[----:B------:R-:W-:Y:S01]  /*1970*/  IMAD.MOV.U32 R26, RZ, RZ, 0x100 ;  /* 0x00000100ff1a7424 */ /* 0x000fe200078e00ff */
[----:B------:R-:W-:Y:S01]  /*1980*/  UISETP.NE.AND UP1, UPT, UR4, 0x1, UPT ;  /* 0x000000010400788c */ /* 0x000fe2000bf25270 */
[----:B------:R-:W-:Y:S01]  /*1990*/  IMAD.U32 R14, RZ, RZ, UR5 ;  /* 0x00000005ff0e7e24 */ /* 0x000fe2000f8e00ff */
[----:B------:R-:W-:Y:S01]  /*19a0*/  USHF.L.U32 UR58, UR5, 0x7, URZ ;  /* 0x00000007053a7899 */ /* 0x000fe2000800063f */
[----:B------:R-:W-:Y:S01]  /*19b0*/  STL.128 [R1+0x200], RZ ;  /* 0x000200ff01007387 */ /* 0x000fe20000100c00 */
[----:B------:R-:W-:Y:S01]  /*19c0*/  ULOP3.LUT UR8, UR6, 0xff000000, URZ, 0xc0, !UPT ;  /* 0xff00000006087892 */ /* 0x000fe2000f8ec03f */
[----:B------:R-:W-:-:S02]  /*19d0*/  ULDC.64 UR4, c[0x0][0xad8] ;  /* 0x0002b60000047ab9 */ /* 0x000fc40000000a00 */
[----:B------:R-:W-:Y:S01]  /*19e0*/  STL [R1+0x50], R14 ;  /* 0x0000500e01007387 */ /* 0x000fe20000100800 */
[----:B------:R-:W-:Y:S02]  /*19f0*/  UISETP.GE.AND UP0, UPT, UR5, 0x1, UPT ;  /* 0x000000010500788c */ /* 0x000fe4000bf06270 */
[----:B------:R-:W-:Y:S01]  /*1a00*/  UIADD3 UR9, UR58, 0x7f, URZ ;  /* 0x0000007f3a097890 */ /* 0x000fe2000fffe03f */
[----:B------:R-:W-:Y:S01]  /*1a10*/  STL.128 [R1+0x210], RZ ;  /* 0x000210ff01007387 */ /* 0x000fe20000100c00 */
[----:B------:R-:W-:Y:S01]  /*1a20*/  ULOP3.LUT UR59, UR6, 0xff0000, URZ, 0xc0, !UPT ;  /* 0x00ff0000063b7892 */ /* 0x000fe2000f8ec03f */
[----:B------:R-:W-:Y:S02]  /*1a30*/  @UP1 ULDC UR10, c[0x0][0x450] ;  /* 0x00011400000a1ab9 */ /* 0x000fe40000000800 */
[----:B0-----:R-:W-:Y:S01]  /*1a40*/  STL [R1+0x220], R8 ;  /* 0x0002200801007387 */ /* 0x001fe20000100800 */
[----:B------:R-:W-:Y:S01]  /*1a50*/  @UP1 ULDC UR6, c[0x0][0x44c] ;  /* 0x0001130000061ab9 */ /* 0x000fe20000000800 */
[----:B------:R-:W-:-:S02]  /*1a60*/  UIADD3 UR38, UR45, 0x1, -UR44 ;  /* 0x000000012d267890 */ /* 0x000fc4000fffe82c */
[----:B------:R-:W-:Y:S01]  /*1a70*/  STL.128 [R1+0x240], RZ ;  /* 0x000240ff01007387 */ /* 0x000fe20000100c00 */
[----:B------:R-:W-:Y:S02]  /*1a80*/  USHF.R.U32.HI UR8, URZ, 0x8, UR8 ;  /* 0x000000083f087899 */ /* 0x000fe40008011608 */
[----:B------:R-:W-:Y:S01]  /*1a90*/  UP2UR UR39, UPR, URZ, 0x2 ;  /* 0x000000023f277883 */ /* 0x000fe20008000000 */
[----:B------:R-:W-:Y:S01]  /*1aa0*/  STL.128 [R1+0x250], RZ ;  /* 0x000250ff01007387 */ /* 0x000fe20000100c00 */
[----:B------:R-:W-:Y:S01]  /*1ab0*/  UP2UR UR41, UPR, URZ, 0x1 ;  /* 0x000000013f297883 */ /* 0x000fe20008000000 */
[----:B-1----:R-:W-:Y:S01]  /*1ac0*/  LEA R72, R27, R72, 0x18 ;  /* 0x000000481b487211 */ /* 0x002fe200078ec0ff */
[----:B------:R-:W-:Y:S01]  /*1ad0*/  ULEA.HI UR59, UR59, UR8, URZ, 0x10 ;  /* 0x000000083b3b7291 */ /* 0x000fe2000f8f803f */
[----:B------:R-:W-:Y:S02]  /*1ae0*/  STL.64 [R1+0x30], R26 ;  /* 0x0000301a01007387 */ /* 0x000fe40000100a00 */
[----:B------:R-:W-:-:S02]  /*1af0*/  MOV R24, R72 ;  /* 0x0000004800187202 */ /* 0x000fc40000000f00 */
[----:B---3--:R-:W-:Y:S01]  /*1b00*/  MOV R25, R3 ;  /* 0x0000000300197202 */ /* 0x008fe20000000f00 */
[----:B------:R-:W-:Y:S01]  /*1b10*/  STL.128 [R1+0x260], RZ ;  /* 0x000260ff01007387 */ /* 0x000fe20000100c00 */
[C---:B------:R-:W-:Y:S02]  /*1b20*/  IADD3 R2, P2, R24.reuse, 0x32450, RZ ;  /* 0x0003245018027810 */ /* 0x040fe40007f5e0ff */
[C---:B------:R-:W-:Y:S01]  /*1b30*/  IADD3 R10, P0, R24.reuse, 0x32430, RZ ;  /* 0x00032430180a7810 */ /* 0x040fe20007f1e0ff */
[----:B------:R-:W-:Y:S01]  /*1b40*/  STL.128 [R1+0x270], RZ ;  /* 0x000270ff01007387 */ /* 0x000fe20000100c00 */
[----:B------:R-:W-:Y:S01]  /*1b50*/  IADD3 R12, P1, R24, 0x32440, RZ ;  /* 0x00032440180c7810 */ /* 0x000fe20007f3e0ff */
[--C-:B------:R-:W-:Y:S01]  /*1b60*/  IMAD.X R9, RZ, RZ, R25.reuse, P2 ;  /* 0x000000ffff097224 */ /* 0x100fe200010e0619 */
[C---:B------:R-:W-:Y:S01]  /*1b70*/  IADD3 R30, P2, R16.reuse, 0x28, RZ ;  /* 0x00000028101e7810 */ /* 0x040fe20007f5e0ff */
[--C-:B------:R-:W-:Y:S01]  /*1b80*/  IMAD.X R11, RZ, RZ, R25.reuse, P0 ;  /* 0x000000ffff0b7224 */ /* 0x100fe200000e0619 */
[----:B------:R-:W-:Y:S01]  /*1b90*/  STL.128 [R1+0x280], RZ ;  /* 0x000280ff01007387 */ /* 0x000fe20000100c00 */
[----:B------:R-:W-:Y:S01]  /*1ba0*/  IMAD.X R13, RZ, RZ, R25, P1 ;  /* 0x000000ffff0d7224 */ /* 0x000fe200008e0619 */
[C---:B------:R-:W-:Y:S01]  /*1bb0*/  IADD3 R29, P0, R16.reuse, 0x200, RZ ;  /* 0x00000200101d7810 */ /* 0x040fe20007f1e0ff */
[----:B------:R-:W-:Y:S01]  /*1bc0*/  IMAD.X R41, RZ, RZ, R17, P2 ;  /* 0x000000ffff297224 */ /* 0x000fe200010e0611 */
[----:B------:R-:W-:Y:S01]  /*1bd0*/  STL.64 [R1+0x18], R10 ;  /* 0x0000180a01007387 */ /* 0x000fe20000100a00 */
[----:B------:R-:W-:-:S02]  /*1be0*/  IADD3 R28, P1, R16, 0x240, RZ ;  /* 0x00000240101c7810 */ /* 0x000fc40007f3e0ff */
[--C-:B------:R-:W-:Y:S01]  /*1bf0*/  IMAD.X R40, RZ, RZ, R17.reuse, P0 ;  /* 0x000000ffff287224 */ /* 0x100fe200000e0611 */
[----:B------:R-:W-:Y:S02]  /*1c00*/  STL.64 [R1+0x20], R12 ;  /* 0x0000200c01007387 */ /* 0x000fe40000100a00 */
[----:B------:R-:W-:Y:S02]  /*1c10*/  IMAD.X R39, RZ, RZ, R17, P1 ;  /* 0x000000ffff277224 */ /* 0x000fe400008e0611 */
[----:B------:R-:W-:Y:S04]  /*1c20*/  STL.128 [R1+0x290], RZ ;  /* 0x000290ff01007387 */ /* 0x000fe80000100c00 */
        /* <DEDUP_REMOVED lines=26> */
[----:B------:R-:W-:Y:S04]  /*1dd0*/  STL [R1+0x10], RZ ;  /* 0x000010ff01007387 */ /* 0x000fe80000100800 */
[----:B------:R-:W-:Y:S01]  /*1de0*/  STL [R1+0x38], RZ ;  /* 0x000038ff01007387 */ /* 0x000fe20000100800 */
[----:B--2---:R-:W-:-:S02]  /*1df0*/  R2UR UR7, R0 ;  /* 0x00000000000772ca */ /* 0x004fc400000e0000 */
[----:B------:R-:W-:-:S05]  /*1e00*/  IADD3 R0, P3, R24, 0x32460, RZ ;  /* 0x0003246018007810 */ /* 0x000fca0007f7e0ff */
[----:B------:R-:W-:Y:S01]  /*1e10*/  IMAD.X R3, RZ, RZ, R25, P3 ;  /* 0x000000ffff037224 */ /* 0x000fe200018e0619 */
[----:B------:R-:W-:-:S05]  /*1e20*/  PLOP3.LUT P3, PT, PT, PT, UP0, 0x40, 0x0 ;  /* 0x000000000000781c */ /* 0x000fca0003f6e808 */
[----:B------:R-:W-:Y:S02]  /*1e30*/  IMAD.U32 R4, RZ, RZ, UR7 ;  /* 0x00000007ff047e24 */ /* 0x000fe4000f8e00ff */
[----:B------:R-:W-:Y:S01]  /*1e40*/  IMAD.U32 R20, RZ, RZ, UR7 ;  /* 0x00000007ff147e24 */ /* 0x000fe2000f8e00ff */
[----:B------:R-:W-:Y:S02]  /*1e50*/  UIMAD.WIDE.U32 UR6, UR9, UR6, URZ ;  /* 0x00000006090672a5 */ /* 0x000fe4000f8e003f */
[----:B------:R0:W-:Y:S02]  /*1e60*/  STL.128 [R1], R4 ;  /* 0x0000000401007387 */ /* 0x0001e40000100c00 */
[----:B------:R-:W-:Y:S02]  /*1e70*/  @UP1 USHF.R.U32.HI UR9, URZ, UR10, UR7 ;  /* 0x0000000a3f091299 */ /* 0x000fe40008011607 */
[----:B------:R1:W-:Y:S02]  /*1e80*/  STL.64 [R1+0x28], R20 ;  /* 0x0000281401007387 */ /* 0x0003e40000100a00 */
[----:B------:R-:W-:-:S04]  /*1e90*/  UIADD3 UR9, UR38, UR9, URZ ;  /* 0x0000000926097290 */ /* 0x000fc8000fffe03f */
[----:B------:R-:W-:Y:S01]  /*1ea0*/  UIADD3 UR4, UR9, UR4, URZ ;  /* 0x0000000409047290 */ /* 0x000fe2000fffe03f */
[----:B0-----:R-:W-:Y:S02]  /*1eb0*/  IMAD.MOV.U32 R4, RZ, RZ, R2 ;  /* 0x000000ffff047224 */ /* 0x001fe400078e0002 */
[----:B------:R-:W-:Y:S02]  /*1ec0*/  IMAD.MOV.U32 R5, RZ, RZ, R9 ;  /* 0x000000ffff057224 */ /* 0x000fe400078e0009 */
[----:B------:R-:W-:Y:S02]  /*1ed0*/  IMAD.MOV.U32 R6, RZ, RZ, R0 ;  /* 0x000000ffff067224 */ /* 0x000fe400078e0000 */
[----:B------:R-:W-:-:S05]  /*1ee0*/  IMAD.MOV.U32 R7, RZ, RZ, R3 ;  /* 0x000000ffff077224 */ /* 0x000fca00078e0003 */
[----:B------:R1:W-:Y:S01]  /*1ef0*/  STL.128 [R1+0x40], R4 ;  /* 0x0000400401007387 */ /* 0x0003e20000100c00 */
        /* <DEDUP_REMOVED lines=11> */
.L_x_3436:
[----:B------:R-:W-:-:S11]  /*1fb0*/  UISETP.NE.AND UP0, UPT, UR5, 0x1, UPT ;  /* 0x000000010500788c */ /* 0x000fd6000bf05270 */
[----:B------:R-:W-:Y:S02]  /*1fc0*/  @UP0 ULDC.64 UR10, c[0x0][0xae0] ;  /* 0x0002b800000a0ab9 */ /* 0x000fe40000000a00 */
[----:B------:R-:W-:-:S04]  /*1fd0*/  UIMAD.WIDE.U32 UR6, UR8, UR10, URZ ;  /* 0x0000000a080672a5 */ /* 0x000fc8000f8e003f */
[----:B------:R-:W-:-:S12]  /*1fe0*/  @UP0 USHF.R.U32.HI UR8, URZ, UR11, UR7 ;  /* 0x0000000b3f080299 */ /* 0x000fd80008011607 */
.L_x_3437:
[----:B------:R-:W-:-:S04]  /*1ff0*/  UIMAD UR8, UR8, UR5, UR5 ;  /* 0x00000005080872a4 */ /* 0x000fc8000f8e0205 */
[----:B------:R-:W-:-:S04]  /*2000*/  UISETP.LT.AND UP0, UPT, UR4, UR8, UPT ;  /* 0x000000080400728c */ /* 0x000fc8000bf01270 */
[----:B------:R-:W-:-:S12]  /*2010*/  USEL UR4, UR4, UR8, UP0 ;  /* 0x0000000804047287 */ /* 0x000fd80008000000 */
.L_x_3435:
        /* <DEDUP_REMOVED lines=12> */
[----:B------:R-:W-:Y:S01]  /*20e0*/  UMOV UR12, UR58 ;  /* 0x0000003a000c7c82 */ /* 0x000fe20008000000 */
        /* <DEDUP_REMOVED lines=20> */
.L_x_3439:
[----:B------:R-:W-:-:S11]  /*2230*/  UISETP.NE.AND UP0, UPT, UR5, 0x1, UPT ;  /* 0x000000010500788c */ /* 0x000fd6000bf05270 */
[----:B------:R-:W-:Y:S02]  /*2240*/  @UP0 ULDC.64 UR12, c[0x0][0xae0] ;  /* 0x0002b800000c0ab9 */ /* 0x000fe40000000a00 */
[----:B------:R-:W-:-:S04]  /*2250*/  UIMAD.WIDE.U32 UR8, UR7, UR12, URZ ;  /* 0x0000000c070872a5 */ /* 0x000fc8000f8e003f */
[----:B------:R-:W-:-:S12]  /*2260*/  @UP0 USHF.R.U32.HI UR7, URZ, UR13, UR9 ;  /* 0x0000000d3f070299 */ /* 0x000fd80008011609 */
.L_x_3440:
[----:B------:R-:W-:-:S04]  /*2270*/  UIMAD UR5, UR7, UR5, URZ ;  /* 0x00000005070572a4 */ /* 0x000fc8000f8e023f */
[----:B------:R-:W-:-:S04]  /*2280*/  UISETP.LT.AND UP0, UPT, UR10, UR5, UPT ;  /* 0x000000050a00728c */ /* 0x000fc8000bf01270 */
[----:B------:R-:W-:-:S12]  /*2290*/  USEL UR10, UR10, UR5, !UP0 ;  /* 0x000000050a0a7287 */ /* 0x000fd8000c000000 */
.L_x_3438:
[----:B------:R-:W-:Y:S02]  /*22a0*/  UIMAD.WIDE UR4, UR10, 0x2aaaaaab, URZ ;  /* 0x2aaaaaab0a0478a5 */ /* 0x000fe4000f8e023f */
[----:B------:R-:W-:Y:S02]  /*22b0*/  ULOP3.LUT UR61, UR59, 0xff, URZ, 0xc0, !UPT ;  /* 0x000000ff3b3d7892 */ /* 0x000fe4000f8ec03f */
[----:B------:R-:W-:Y:S02]  /*22c0*/  USHF.R.U32.HI UR4, URZ, 0x1f, UR5 ;  /* 0x0000001f3f047899 */ /* 0x000fe40008011605 */
[----:B------:R-:W-:Y:S02]  /*22d0*/  USHF.R.U32.HI UR59, URZ, 0x10, UR59 ;  /* 0x000000103f3b7899 */ /* 0x000fe4000801163b */
[----:B------:R-:W-:-:S04]  /*22e0*/  ULEA.HI.SX32 UR4, UR5, UR4, 0x1c ;  /* 0x0000000405047291 */ /* 0x000fc8000f8fe23f */
[----:B------:R-:W-:-:S04]  /*22f0*/  UISETP.LT.AND UP0, UPT, URZ, UR4, UPT ;  /* 0x000000043f00728c */ /* 0x000fc8000bf01270 */
[----:B------:R-:W-:-:S03]  /*2300*/  USEL UR40, URZ, UR4, !UP0 ;  /* 0x000000043f287287 */ /* 0x000fc6000c000000 */
[----:B------:R-:W-:Y:S01]  /*2310*/  UMOV UR4, URZ ;  /* 0x0000003f00047c82 */ /* 0x000fe20008000000 */
[----:B------:R-:W-:-:S06]  /*2320*/  UISETP.GT.AND UP0, UPT, UR6, UR40, UPT ;  /* 0x000000280600728c */ /* 0x000fcc000bf04270 */
[----:B------:R-:W-:-:S13]  /*2330*/  PLOP3.LUT P0, PT, PT, PT, UP0, 0x80, 0x0 ;  /* 0x000000000000781c */ /* 0x000fda0003f0f008 */
[----:B------:R-:W-:Y:S05]  /*2340*/  @!P0 BRA `(.L_x_3441) ;  /* 0x0000000000948947 */ /* 0x000fea0003800000 */
[----:B------:R-:W-:Y:S01]  /*2350*/  UISETP.NE.AND UP0, UPT, UR59, URZ, UPT ;  /* 0x0000003f3b00728c */ /* 0x000fe2000bf05270 */
[----:B------:R-:W-:-:S03]  /*2360*/  ULDC UR4, c[0x0][0xae8] ;  /* 0x0002ba0000047ab9 */ /* 0x000fc60000000800 */
[----:B------:R-:W-:-:S04]  /*2370*/  USEL UR10, UR59, UR4, UP0 ;  /* 0x000000043b0a7287 */ /* 0x000fc80008000000 */
[----:B------:R-:W-:Y:S02]  /*2380*/  UIADD3 UR4, UR10, -0x1, UR6 ;  /* 0xffffffff0a047890 */ /* 0x000fe4000fffe006 */
[----:B------:R-:W-:Y:S02]  /*2390*/  IMAD.U32 R3, RZ, RZ, UR10 ;  /* 0x0000000aff037e24 */ /* 0x000fe4000f8e00ff */
[----:B------:R-:W-:-:S03]  /*23a0*/  UIADD3 UR7, -UR40, UR4, URZ ;  /* 0x0000000428077290 */ /* 0x000fc6000fffe13f */
[-C--:B------:R-:W-:Y:S01]  /*23b0*/  IABS R0, R3.reuse ;  /* 0x0000000300007213 */ /* 0x080fe20000000000 */
[----:B------:R-:W-:Y:S01]  /*23c0*/  UMOV UR4, URZ ;  /* 0x0000003f00047c82 */ /* 0x000fe20008000000 */
[----:B-1----:R-:W-:Y:S01]  /*23d0*/  IABS R5, R3 ;  /* 0x0000000300057213 */ /* 0x002fe20000000000 */
[----:B------:R-:W-:Y:S01]  /*23e0*/  IMAD.U32 R4, RZ, RZ, UR7 ;  /* 0x00000007ff047e24 */ /* 0x000fe2000f8e00ff */
[----:B------:R-:W-:Y:S01]  /*23f0*/  R2UR UR11, R0 ;  /* 0x00000000000b72ca */ /* 0x000fe200000e0000 */
[----:B------:R-:W-:-:S03]  /*2400*/  ULOP3.LUT UR7, UR7, UR10, URZ, 0x3c, !UPT ;  /* 0x0000000a07077292 */ /* 0x000fc6000f8e3c3f */
[----:B------:R-:W-:-:S05]  /*2410*/  IABS R4, R4 ;  /* 0x0000000400047213 */ /* 0x000fca0000000000 */
[----:B------:R-:W-:-:S04]  /*2420*/  IMAD.MOV.U32 R3, RZ, RZ, R4 ;  /* 0x000000ffff037224 */ /* 0x000fc800078e0004 */
[----:B------:R-:W0:Y:S01]  /*2430*/  I2F.RP R0, UR11 ;  /* 0x0000000b00007d06 */ /* 0x000e220008209400 */
[----:B------:R-:W-:-:S07]  /*2440*/  R2UR UR9, R3 ;  /* 0x00000000030972ca */ /* 0x000fce00000e0000 */
        /* <DEDUP_REMOVED lines=21> */
.L_x_3441:
        /* <DEDUP_REMOVED lines=9> */
[----:B------:R-:W2:Y:S01]  /*2630*/  LDL R2, [R1+0x4c4] ;  /* 0x0004c40001027983 */ /* 0x000ea20000100800 */
[----:B------:R-:W-:Y:S01]  /*2640*/  VIADD R8, R72, 0x400 ;  /* 0x0000040048087836 */ /* 0x000fe20000000000 */
[----:B------:R-:W-:Y:S01]  /*2650*/  IADD3 R26, P5, R16, 0x58, RZ ;  /* 0x00000058101a7810 */ /* 0x000fe20007fbe0ff */
[----:B-1----:R-:W-:Y:S01]  /*2660*/  IMAD.MOV.U32 R4, RZ, RZ, 0x1 ;  /* 0x00000001ff047424 */ /* 0x002fe200078e00ff */
[----:B------:R-:W-:Y:S01]  /*2670*/  STL.64 [R1+0x58], RZ ;  /* 0x000058ff01007387 */ /* 0x000fe20000100a00 */
[----:B------:R-:W-:Y:S01]  /*2680*/  IMAD.MOV.U32 R5, RZ, RZ, RZ ;  /* 0x000000ffff057224 */ /* 0x000fe200078e00ff */
[----:B------:R-:W-:Y:S01]  /*2690*/  SHF.R.U32.HI R8, RZ, 0x4, R8 ;  /* 0x00000004ff087819 */ /* 0x000fe20000011608 */
[----:B------:R-:W-:Y:S01]  /*26a0*/  IMAD.MOV.U32 R6, RZ, RZ, 0x1 ;  /* 0x00000001ff067424 */ /* 0x000fe200078e00ff */
[----:B------:R-:W-:Y:S01]  /*26b0*/  STL.128 [R1+0x90], RZ ;  /* 0x000090ff01007387 */ /* 0x000fe20000100c00 */
[----:B------:R-:W-:Y:S01]  /*26c0*/  IMAD.MOV.U32 R7, RZ, RZ, RZ ;  /* 0x000000ffff077224 */ /* 0x000fe200078e00ff */
[----:B------:R-:W-:Y:S01]  /*26d0*/  LOP3.LUT R8, R8, 0x3fff, RZ, 0xc0, !PT ;  /* 0x00003fff08087812 */ /* 0x000fe200078ec0ff */
[----:B------:R-:W-:Y:S01]  /*26e0*/  IMAD.MOV.U32 R10, RZ, RZ, 0x1 ;  /* 0x00000001ff0a7424 */ /* 0x000fe200078e00ff */
[----:B------:R-:W-:Y:S01]  /*26f0*/  STL.128 [R1+0xa0], RZ ;  /* 0x0000a0ff01007387 */ /* 0x000fe20000100c00 */
[----:B------:R-:W-:Y:S01]  /*2700*/  IMAD.MOV.U32 R11, RZ, RZ, RZ ;  /* 0x000000ffff0b7224 */ /* 0x000fe200078e00ff */
[C---:B------:R-:W-:Y:S01]  /*2710*/  IADD3 R37, P6, R16.reuse, 0x60, RZ ;  /* 0x0000006010257810 */ /* 0x040fe20007fde0ff */
[----:B------:R-:W-:Y:S01]  /*2720*/  IMAD.X R27, RZ, RZ, R17, P5 ;  /* 0x000000ffff1b7224 */ /* 0x000fe200028e0611 */
[----:B------:R0:W-:Y:S01]  /*2730*/  STL.128 [R1+0x60], R4 ;  /* 0x0000600401007387 */ /* 0x0001e20000100c00 */
[----:B------:R-:W-:-:S02]  /*2740*/  IADD3 R36, P1, R16, 0x68, RZ ;  /* 0x0000006810247810 */ /* 0x000fc40007f3e0ff */
[C---:B------:R-:W-:Y:S01]  /*2750*/  IADD3 R35, P2, R16.reuse, 0x70, RZ ;  /* 0x0000007010237810 */ /* 0x040fe20007f5e0ff */
[----:B------:R-:W-:Y:S01]  /*2760*/  STL.64 [R1+0x70], R10 ;  /* 0x0000700a01007387 */ /* 0x000fe20000100a00 */
[--C-:B------:R-:W-:Y:S01]  /*2770*/  IMAD.X R38, RZ, RZ, R17.reuse, P6 ;  /* 0x000000ffff267224 */ /* 0x100fe200030e0611 */
[C---:B------:R-:W-:Y:S01]  /*2780*/  IADD3 R34, P3, R16.reuse, 0x78, RZ ;  /* 0x0000007810227810 */ /* 0x040fe20007f7e0ff */
[--C-:B------:R-:W-:Y:S01]  /*2790*/  IMAD.X R51, RZ, RZ, R17.reuse, P1 ;  /* 0x000000ffff337224 */ /* 0x100fe200008e0611 */
[----:B------:R-:W-:Y:S01]  /*27a0*/  STL.128 [R1+0xb0], RZ ;  /* 0x0000b0ff01007387 */ /* 0x000fe20000100c00 */
[--C-:B------:R-:W-:Y:S01]  /*27b0*/  IMAD.X R52, RZ, RZ, R17.reuse, P2 ;  /* 0x000000ffff347224 */ /* 0x100fe200010e0611 */
[C---:B------:R-:W-:Y:S01]  /*27c0*/  IADD3 R31, P4, R16.reuse, 0x80, RZ ;  /* 0x00000080101f7810 */ /* 0x040fe20007f9e0ff */
[----:B------:R-:W-:Y:S01]  /*27d0*/  IMAD.X R49, RZ, RZ, R17, P3 ;  /* 0x000000ffff317224 */ /* 0x000fe200018e0611 */
[----:B------:R-:W-:Y:S01]  /*27e0*/  STL.128 [R1+0xc0], RZ ;  /* 0x0000c0ff01007387 */ /* 0x000fe20000100c00 */
[----:B------:R-:W-:-:S02]  /*27f0*/  IADD3 R33, P5, R16, 0x88, RZ ;  /* 0x0000008810217810 */ /* 0x000fc40007fbe0ff */
[----:B------:R-:W-:Y:S01]  /*2800*/  IADD3 R32, P6, R16, 0x90, RZ ;  /* 0x0000009010207810 */ /* 0x000fe20007fde0ff */
[----:B0-----:R-:W-:Y:S01]  /*2810*/  IMAD.MOV.U32 R5, RZ, RZ, 0x40000040 ;  /* 0x40000040ff057424 */ /* 0x001fe200078e00ff */
[C---:B------:R-:W-:Y:S01]  /*2820*/  LOP3.LUT R6, R8.reuse, 0x3000000, RZ, 0xfc, !PT ;  /* 0x0300000008067812 */ /* 0x040fe200078efcff */
[----:B------:R-:W-:Y:S01]  /*2830*/  IMAD.MOV.U32 R7, RZ, RZ, 0x40000040 ;  /* 0x40000040ff077424 */ /* 0x000fe200078e00ff */
[----:B------:R-:W-:Y:S01]  /*2840*/  LOP3.LUT R8, R8, 0x10000, RZ, 0xfc, !PT ;  /* 0x0001000008087812 */ /* 0x000fe200078efcff */
[----:B------:R-:W-:Y:S01]  /*2850*/  STL.128 [R1+0xd0], RZ ;  /* 0x0000d0ff01007387 */ /* 0x000fe20000100c00 */
[C---:B------:R-:W-:Y:S01]  /*2860*/  IADD3 R45, P1, R16.reuse, 0xf0, RZ ;  /* 0x000000f0102d7810 */ /* 0x040fe20007f3e0ff */
[--C-:B------:R-:W-:Y:S01]  /*2870*/  IMAD.X R50, RZ, RZ, R17.reuse, P4 ;  /* 0x000000ffff327224 */ /* 0x100fe200020e0611 */
[----:B------:R-:W-:Y:S01]  /*2880*/  IADD3 R43, P2, R16, 0xf8, RZ ;  /* 0x000000f8102b7810 */ /* 0x000fe20007f5e0ff */
[----:B------:R-:W-:Y:S01]  /*2890*/  STL.128 [R1+0xe0], RZ ;  /* 0x0000e0ff01007387 */ /* 0x000fe20000100c00 */
[----:B------:R-:W-:-:S02]  /*28a0*/  IMAD.X R48, RZ, RZ, R17, P5 ;  /* 0x000000ffff307224 */ /* 0x000fc400028e0611 */
[--C-:B------:R-:W-:Y:S02]  /*28b0*/  IMAD.X R47, RZ, RZ, R17.reuse, P6 ;  /* 0x000000ffff2f7224 */ /* 0x100fe400030e0611 */
[--C-:B------:R-:W-:Y:S02]  /*28c0*/  IMAD.X R46, RZ, RZ, R17.reuse, P1 ;  /* 0x000000ffff2e7224 */ /* 0x100fe400008e0611 */
[----:B------:R-:W-:Y:S01]  /*28d0*/  IMAD.X R44, RZ, RZ, R17, P2 ;  /* 0x000000ffff2c7224 */ /* 0x000fe200010e0611 */
[----:B--2---:R-:W0:Y:S02]  /*28e0*/  SHFL.IDX PT, R0, R2, RZ, 0x1f ;  /* 0x00001fff02007589 */ /* 0x004e2400000e0000 */
[----:B0-----:R-:W-:-:S04]  /*28f0*/  LEA.HI R2, R0, R0, RZ, 0x1 ;  /* 0x0000000000027211 */ /* 0x001fc800078f08ff */
[----:B------:R-:W-:Y:S01]  /*2900*/  LOP3.LUT R3, R2, 0x7fffe, RZ, 0xc0, !PT ;  /* 0x0007fffe02037812 */ /* 0x000fe200078ec0ff */
[----:B------:R-:W-:-:S04]  /*2910*/  VIADD R2, R72, 0x1c400 ;  /* 0x0001c40048027836 */ /* 0x000fc80000000000 */
[----:B------:R-:W-:Y:S01]  /*2920*/  IMAD.IADD R0, R0, 0x1, -R3 ;  /* 0x0000000100007824 */ /* 0x000fe200078e0a03 */
[----:B------:R-:W-:Y:S01]  /*2930*/  SHF.R.U32.HI R2, RZ, 0x4, R2 ;  /* 0x00000004ff027819 */ /* 0x000fe20000011602 */
[----:B------:R-:W-:-:S03]  /*2940*/  VIADD R3, R72, 0x18400 ;  /* 0x0001840048037836 */ /* 0x000fc60000000000 */
[----:B------:R-:W-:Y:S01]  /*2950*/  LOP3.LUT R2, R2, 0x3fff, RZ, 0xc0, !PT ;  /* 0x00003fff02027812 */ /* 0x000fe200078ec0ff */
[----:B------:R-:W-:Y:S01]  /*2960*/  IMAD R0, R0, 0x2000, R3 ;  /* 0x0000200000007824 */ /* 0x000fe200078e0203 */
[----:B------:R-:W-:Y:S02]  /*2970*/  LOP3.LUT P0, RZ, R3, 0x1bf, RZ, 0xc0, !PT ;  /* 0x000001bf03ff7812 */ /* 0x000fe4000780c0ff */
[----:B------:R-:W-:Y:S01]  /*2980*/  LOP3.LUT R4, R2, 0x10000, RZ, 0xfc, !PT ;  /* 0x0001000002047812 */ /* 0x000fe200078efcff */
[----:B------:R-:W-:Y:S01]  /*2990*/  VIADD R3, R0, 0xa000 ;  /* 0x0000a00000037836 */ /* 0x000fe20000000000 */
[----:B------:R-:W-:-:S03]  /*29a0*/  SHF.R.U32.HI R0, RZ, 0x4, R0 ;  /* 0x00000004ff007819 */ /* 0x000fc60000011600 */
[----:B------:R0:W-:Y:S01]  /*29b0*/  STL.128 [R1+0x80], R4 ;  /* 0x0000800401007387 */ /* 0x0001e20000100c00 */
[----:B------:R-:W-:Y:S02]  /*29c0*/  SHF.R.U32.HI R3, RZ, 0x4, R3 ;  /* 0x00000004ff037819 */ /* 0x000fe40000011603 */
[----:B------:R-:W-:Y:S02]  /*29d0*/  LOP3.LUT R0, R0, 0x3fff, RZ, 0xc0, !PT ;  /* 0x00003fff00007812 */ /* 0x000fe400078ec0ff */
[----:B------:R-:W-:Y:S02]  /*29e0*/  LOP3.LUT R3, R3, 0x3fff, RZ, 0xc0, !PT ;  /* 0x00003fff03037812 */ /* 0x000fe400078ec0ff */
[----:B------:R-:W-:Y:S02]  /*29f0*/  LOP3.LUT R2, R0, 0x10000, RZ, 0xfc, !PT ;  /* 0x0001000000027812 */ /* 0x000fe400078efcff */
[----:B------:R-:W-:Y:S01]  /*2a00*/  LOP3.LUT R0, R3, 0x10000, RZ, 0xfc, !PT ;  /* 0x0001000003007812 */ /* 0x000fe200078efcff */
[----:B------:R-:W-:-:S05]  /*2a10*/  IMAD.MOV.U32 R3, RZ, RZ, 0x40000040 ;  /* 0x40000040ff037424 */ /* 0x000fca00078e00ff */
[----:B------:R1:W-:Y:S01]  /*2a20*/  STL.64 [R1+0x78], R2 ;  /* 0x0000780201007387 */ /* 0x0003e20000100a00 */
[----:B0-----:R-:W-:Y:S02]  /*2a30*/  IMAD.MOV.U32 R6, RZ, RZ, R8 ;  /* 0x000000ffff067224 */ /* 0x001fe400078e0008 */
[----:B------:R-:W-:-:S05]  /*2a40*/  IMAD.MOV.U32 R4, RZ, RZ, R0 ;  /* 0x000000ffff047224 */ /* 0x000fca00078e0000 */
[----:B------:R1:W-:Y:S01]  /*2a50*/  STL.128 [R1+0xf0], R4 ;  /* 0x0000f00401007387 */ /* 0x0003e20000100c00 */
[----:B------:R-:W-:Y:S05]  /*2a60*/  @!P0 BRA `(.L_x_3443) ;  /* 0x0000000000408947 */ /* 0x000fea0003800000 */
[----:B-1----:R-:W-:Y:S01]  /*2a70*/  MOV R2, 0x0 ;  /* 0x0000000000027802 */ /* 0x002fe20000000f00 */
        /* <DEDUP_REMOVED lines=15> */
.L_x_3443:
[----:B------:R-:W2:Y:S01]  /*2b70*/  LDL R42, [R1+0x1fc] ;  /* 0x0001fc00012a7983 */ /* 0x000ea20000100800 */
[----:B-1----:R-:W0:Y:S01]  /*2b80*/  LDC.64 R2, c[0x0][0xad8] ;  /* 0x0002b600ff027b82 */ /* 0x002e220000000a00 */
[----:B------:R-:W-:Y:S01]  /*2b90*/  IADD3 R20, P0, R16, 0x100, RZ ;  /* 0x0000010010147810 */ /* 0x000fe20007f1e0ff */
[----:B------:R-:W-:Y:S01]  /*2ba0*/  IMAD.U32 R9, RZ, RZ, UR45 ;  /* 0x0000002dff097e24 */ /* 0x000fe2000f8e00ff */
[----:B------:R-:W1:Y:S01]  /*2bb0*/  S2R R53, SR_TID.X ;  /* 0x0000000000357919 */ /* 0x000e620000002100 */
[----:B------:R-:W-:Y:S01]  /*2bc0*/  IMAD.U32 R8, RZ, RZ, UR44 ;  /* 0x0000002cff087e24 */ /* 0x000fe2000f8e00ff */
[----:B------:R-:W-:Y:S01]  /*2bd0*/  BSSY B0, `(.L_x_3444) ;  /* 0x000001c000007945 */ /* 0x000fe20003800000 */
[----:B------:R-:W-:Y:S01]  /*2be0*/  IMAD.MOV.U32 R12, RZ, RZ, RZ ;  /* 0x000000ffff0c7224 */ /* 0x000fe200078e00ff */
[----:B------:R3:W-:Y:S01]  /*2bf0*/  STL.64 [R1+0x110], R26 ;  /* 0x0001101a01007387 */ /* 0x0007e20000100a00 */
[----:B------:R-:W4:Y:S01]  /*2c00*/  LDC.64 R4, c[0x0][0xae0] ;  /* 0x0002b800ff047b82 */ /* 0x000f220000000a00 */
[----:B------:R-:W-:-:S02]  /*2c10*/  IMAD.X R21, RZ, RZ, R17, P0 ;  /* 0x000000ffff157224 */ /* 0x000fc400000e0611 */
[----:B------:R0:W-:Y:S04]  /*2c20*/  STL.64 [R1+0x100], R178 ;  /* 0x000100b201007387 */ /* 0x0001e80000100a00 */
[----:B------:R0:W-:Y:S01]  /*2c30*/  STL.64 [R1+0x108], R20 ;  /* 0x0001081401007387 */ /* 0x0001e20000100a00 */
[----:B------:R-:W5:Y:S03]  /*2c40*/  LDC R10, c[0x0][0xad4] ;  /* 0x0002b500ff0a7b82 */ /* 0x000f660000000800 */
[----:B------:R0:W-:Y:S04]  /*2c50*/  STL.U8 [R1+0x118], RZ ;  /* 0x000118ff01007387 */ /* 0x0001e80000100000 */
[----:B------:R0:W-:Y:S01]  /*2c60*/  STL.U8 [R1+0x14c], RZ ;  /* 0x00014cff01007387 */ /* 0x0001e20000100000 */
[----:B------:R-:W3:Y:S01]  /*2c70*/  LDC.64 R6, c[0x0][0x448] ;  /* 0x00011200ff067b82 */ /* 0x000ee20000000a00 */
[----:B0-----:R-:W-:-:S02]  /*2c80*/  IMAD.MOV.U32 R11, RZ, RZ, R2 ;  /* 0x000000ffff0b7224 */ /* 0x001fc400078e0002 */
[----:B------:R-:W-:-:S05]  /*2c90*/  IMAD.MOV.U32 R13, RZ, RZ, R3 ;  /* 0x000000ffff0d7224 */ /* 0x000fca00078e0003 */
[----:B------:R-:W0:Y:S01]  /*2ca0*/  LDC R224, c[0x0][0x450] ;  /* 0x00011400ffe07b82 */ /* 0x000e220000000800 */
[----:B----4-:R-:W-:Y:S02]  /*2cb0*/  IMAD.MOV.U32 R14, RZ, RZ, R4 ;  /* 0x000000ffff0e7224 */ /* 0x010fe400078e0004 */
[----:B------:R-:W-:Y:S02]  /*2cc0*/  IMAD.MOV.U32 R15, RZ, RZ, R5 ;  /* 0x000000ffff0f7224 */ /* 0x000fe400078e0005 */
[----:B-1----:R-:W-:Y:S01]  /*2cd0*/  VIADD R217, R53, 0xffffff80 ;  /* 0xffffff8035d97836 */ /* 0x002fe20000000000 */
[----:B-----5:R1:W-:Y:S04]  /*2ce0*/  STL.128 [R1+0x120], R8 ;  /* 0x0001200801007387 */ /* 0x0203e80000100c00 */
[----:B------:R1:W-:Y:S04]  /*2cf0*/  STL.128 [R1+0x130], R12 ;  /* 0x0001300c01007387 */ /* 0x0003e80000100c00 */
[----:B---3--:R1:W-:Y:S04]  /*2d00*/  STL.64 [R1+0x140], R6 ;  /* 0x0001400601007387 */ /* 0x0083e80000100a00 */
[----:B------:R1:W-:Y:S04]  /*2d10*/  STL [R1+0x11c], R217 ;  /* 0x00011cd901007387 */ /* 0x0003e80000100800 */
[----:B0-----:R1:W-:Y:S01]  /*2d20*/  STL [R1+0x148], R224 ;  /* 0x000148e001007387 */ /* 0x0013e20000100800 */
[----:B--2---:R-:W-:-:S04]  /*2d30*/  LEA.HI R0, R42, R42, RZ, 0x1 ;  /* 0x0000002a2a007211 */ /* 0x004fc800078f08ff */
[----:B------:R-:W-:-:S05]  /*2d40*/  LOP3.LUT R27, R0, 0xfffffffe, RZ, 0xc0, !PT ;  /* 0xfffffffe001b7812 */ /* 0x000fca00078ec0ff */
[----:B------:R-:W-:-:S05]  /*2d50*/  IMAD.IADD R0, R42, 0x1, -R27 ;  /* 0x000000012a007824 */ /* 0x000fca00078e0a1b */
[----:B------:R-:W-:-:S04]  /*2d60*/  SHF.L.U32 R27, R0, 0x1f, RZ ;  /* 0x0000001f001b7819 */ /* 0x000fc800000006ff */
[----:B------:R-:W0:Y:S02]  /*2d70*/  SYNCS.PHASECHK.TRANS64.TRYWAIT P0, [R72+URZ+0x32400], R27 ;  /* 0x0324001b480075a7 */ /* 0x000e24000800017f */
[----:B01----:R-:W-:Y:S05]  /*2d80*/  @!P0 BRA `(.L_x_3445) ;  /* 0x0000028000e88947 */ /* 0x003fea0003800000 */
.L_x_3663:
[----:B------:R-:W-:Y:S05]  /*2d90*/  BSYNC B0 ;  /* 0x0000000000007941 */ /* 0x000fea0003800000 */
.L_x_3444:
[----:B------:R-:W2:Y:S04]  /*2da0*/  LDL R9, [R1+0x4b4] ;  /* 0x0004b40001097983 */ /* 0x000ea80000100800 */
[----:B------:R-:W2:Y:S04]  /*2db0*/  LDL R8, [R1+0x4b8] ;  /* 0x0004b80001087983 */ /* 0x000ea80000100800 */
[----:B------:R-:W3:Y:S04]  /*2dc0*/  LDL R0, [R1+0x4c0] ;  /* 0x0004c00001007983 */ /* 0x000ee80000100800 */
[----:B------:R-:W0:Y:S04]  /*2dd0*/  LDL R6, [R1+0x4bc] ;  /* 0x0004bc0001067983 */ /* 0x000e280000100800 */
[----:B------:R-:W4:Y:S04]  /*2de0*/  LDL R42, [R1] ;  /* 0x00000000012a7983 */ /* 0x000f280000100800 */
[----:B------:R1:W5:Y:S01]  /*2df0*/  LDL.64 R12, [R1+0x1f0] ;  /* 0x0001f000010c7983 */ /* 0x0003620000100a00 */
[----:B------:R-:W-:-:S02]  /*2e00*/  IMAD.MOV.U32 R10, RZ, RZ, R37 ;  /* 0x000000ffff0a7224 */ /* 0x000fc400078e0025 */
[----:B------:R-:W-:Y:S01]  /*2e10*/  IMAD.MOV.U32 R11, RZ, RZ, R38 ;  /* 0x000000ffff0b7224 */ /* 0x000fe200078e0026 */
[C---:B------:R-:W-:Y:S01]  /*2e20*/  IADD3 R14, P0, R16.reuse, 0x14c, RZ ;  /* 0x0000014c100e7810 */ /* 0x040fe20007f1e0ff */
[----:B------:R-:W1:Y:S01]  /*2e30*/  S2R R53, SR_TID.X ;  /* 0x0000000000357919 */ /* 0x000e620000002100 */
[----:B------:R-:W-:Y:S05]  /*2e40*/  WARPSYNC.ALL ;  /* 0x0000000000007948 */ /* 0x000fea0003800000 */
[----:B------:R-:W-:Y:S01]  /*2e50*/  BSSY B0, `(.L_x_3446) ;  /* 0x0000037000007945 */ /* 0x000fe20003800000 */
[----:B-1----:R-:W-:Y:S01]  /*2e60*/  SHF.R.U32.HI R37, RZ, 0x7, R53 ;  /* 0x00000007ff257819 */ /* 0x002fe20000011635 */
[----:B--2---:R1:W-:Y:S01]  /*2e70*/  STL.128 [R1+0x150], R8 ;  /* 0x0001500801007387 */ /* 0x0043e20000100c00 */
[----:B---3--:R-:W-:Y:S01]  /*2e80*/  IMAD.MOV.U32 R26, RZ, RZ, R0 ;  /* 0x000000ffff1a7224 */ /* 0x008fe200078e0000 */
[----:B------:R-:W-:Y:S01]  /*2e90*/  IADD3 R0, P2, R16, 0x230, RZ ;  /* 0x0000023010007810 */ /* 0x000fe20007f5e0ff */
[----:B-1----:R-:W-:-:S02]  /*2ea0*/  IMAD.MOV.U32 R8, RZ, RZ, R34 ;  /* 0x000000ffff087224 */ /* 0x002fc400078e0022 */
[----:B------:R-:W-:Y:S02]  /*2eb0*/  IMAD.MOV.U32 R9, RZ, RZ, R49 ;  /* 0x000000ffff097224 */ /* 0x000fe400078e0031 */
[----:B------:R-:W-:Y:S02]  /*2ec0*/  IMAD.MOV.U32 R10, RZ, RZ, R31 ;  /* 0x000000ffff0a7224 */ /* 0x000fe400078e001f */
[----:B------:R-:W-:-:S05]  /*2ed0*/  IMAD.MOV.U32 R11, RZ, RZ, R50 ;  /* 0x000000ffff0b7224 */ /* 0x000fca00078e0032 */
[----:B------:R1:W-:Y:S01]  /*2ee0*/  STL.128 [R1+0x170], R8 ;  /* 0x0001700801007387 */ /* 0x0003e20000100c00 */
[----:B0-----:R-:W-:Y:S01]  /*2ef0*/  IMAD.MOV.U32 R27, RZ, RZ, R6 ;  /* 0x000000ffff1b7224 */ /* 0x001fe200078e0006 */
[----:B------:R-:W-:Y:S01]  /*2f00*/  IADD3 R6, P1, R16, 0x108, RZ ;  /* 0x0000010810067810 */ /* 0x000fe20007f3e0ff */
[--C-:B------:R-:W-:Y:S02]  /*2f10*/  IMAD.X R31, RZ, RZ, R17.reuse, P0 ;  /* 0x000000ffff1f7224 */ /* 0x100fe400000e0611 */
[----:B------:R-:W-:Y:S02]  /*2f20*/  IMAD.X R15, RZ, RZ, R17, P2 ;  /* 0x000000ffff0f7224 */ /* 0x000fe400010e0611 */
[----:B-1----:R-:W-:Y:S02]  /*2f30*/  IMAD.MOV.U32 R8, RZ, RZ, R30 ;  /* 0x000000ffff087224 */ /* 0x002fe400078e001e */
[----:B------:R-:W-:Y:S02]  /*2f40*/  IMAD.MOV.U32 R9, RZ, RZ, R41 ;  /* 0x000000ffff097224 */ /* 0x000fe400078e0029 */
[----:B------:R-:W-:-:S02]  /*2f50*/  IMAD.MOV.U32 R10, RZ, RZ, R35 ;  /* 0x000000ffff0a7224 */ /* 0x000fc400078e0023 */
[----:B------:R-:W-:-:S05]  /*2f60*/  IMAD.MOV.U32 R11, RZ, RZ, R52 ;  /* 0x000000ffff0b7224 */ /* 0x000fca00078e0034 */
[----:B------:R0:W-:Y:S01]  /*2f70*/  STL.128 [R1+0x190], R8 ;  /* 0x0001900801007387 */ /* 0x0001e20000100c00 */
[----:B------:R-:W-:Y:S02]  /*2f80*/  IMAD.X R21, RZ, RZ, R17, P1 ;  /* 0x000000ffff157224 */ /* 0x000fe400008e0611 */
[----:B0-----:R-:W-:Y:S02]  /*2f90*/  IMAD.MOV.U32 R8, RZ, RZ, R45 ;  /* 0x000000ffff087224 */ /* 0x001fe400078e002d */
[----:B------:R-:W-:Y:S02]  /*2fa0*/  IMAD.MOV.U32 R9, RZ, RZ, R46 ;  /* 0x000000ffff097224 */ /* 0x000fe400078e002e */
[----:B------:R-:W-:Y:S02]  /*2fb0*/  IMAD.MOV.U32 R10, RZ, RZ, R43 ;  /* 0x000000ffff0a7224 */ /* 0x000fe400078e002b */
[----:B------:R-:W-:-:S05]  /*2fc0*/  IMAD.MOV.U32 R11, RZ, RZ, R44 ;  /* 0x000000ffff0b7224 */ /* 0x000fca00078e002c */
[----:B------:R0:W-:Y:S01]  /*2fd0*/  STL.128 [R1+0x1a0], R8 ;  /* 0x0001a00801007387 */ /* 0x0001e20000100c00 */
[----:B------:R-:W-:Y:S01]  /*2fe0*/  IADD3 R20, P0, R16, 0x118, RZ ;  /* 0x0000011810147810 */ /* 0x000fe20007f1e0ff */
        /* <DEDUP_REMOVED lines=10> */
[----:B------:R-:W-:Y:S01]  /*3090*/  IMAD.X R21, RZ, RZ, R17, P0 ;  /* 0x000000ffff157224 */ /* 0x000fe200000e0611 */
[----:B----4-:R-:W-:Y:S02]  /*30a0*/  LOP3.LUT R0, R42, 0x1, RZ, 0xfc, !PT ;  /* 0x000000012a007812 */ /* 0x010fe400078efcff */
[----:B------:R-:W-:Y:S01]  /*30b0*/  STL.128 [R1+0x180], R24 ;  /* 0x0001801801007387 */ /* 0x000fe20000100c00 */
[----:B0-----:R-:W-:Y:S02]  /*30c0*/  IMAD.MOV.U32 R8, RZ, RZ, R28 ;  /* 0x000000ffff087224 */ /* 0x001fe400078e001c */
[----:B------:R-:W-:Y:S02]  /*30d0*/  IMAD.MOV.U32 R9, RZ, RZ, R39 ;  /* 0x000000ffff097224 */ /* 0x000fe400078e0027 */
[----:B------:R-:W-:Y:S02]  /*30e0*/  IMAD.MOV.U32 R10, RZ, RZ, R36 ;  /* 0x000000ffff0a7224 */ /* 0x000fe400078e0024 */
[----:B------:R-:W-:-:S05]  /*30f0*/  IMAD.MOV.U32 R11, RZ, RZ, R51 ;  /* 0x000000ffff0b7224 */ /* 0x000fca00078e0033 */
[----:B------:R0:W-:Y:S04]  /*3100*/  STL.128 [R1+0x1d0], R8 ;  /* 0x0001d00801007387 */ /* 0x0001e80000100c00 */
[----:B------:R1:W-:Y:S01]  /*3110*/  STL.128 [R1+0x160], R20 ;  /* 0x0001601401007387 */ /* 0x0003e20000100c00 */
[----:B------:R-:W-:Y:S01]  /*3120*/  ISETP.NE.AND P1, PT, R0, 0x3, PT ;  /* 0x000000030000780c */ /* 0x000fe20003f25270 */
[----:B0-----:R-:W-:Y:S02]  /*3130*/  IMAD.MOV.U32 R8, RZ, RZ, R32 ;  /* 0x000000ffff087224 */ /* 0x001fe400078e0020 */
[----:B------:R-:W-:Y:S02]  /*3140*/  IMAD.MOV.U32 R9, RZ, RZ, R47 ;  /* 0x000000ffff097224 */ /* 0x000fe400078e002f */
[----:B------:R-:W-:-:S02]  /*3150*/  IMAD.MOV.U32 R10, RZ, RZ, R33 ;  /* 0x000000ffff0a7224 */ /* 0x000fc400078e0021 */
[----:B------:R-:W-:-:S05]  /*3160*/  IMAD.MOV.U32 R11, RZ, RZ, R48 ;  /* 0x000000ffff0b7224 */ /* 0x000fca00078e0030 */
[----:B------:R1:W-:Y:S01]  /*3170*/  STL.128 [R1+0x1e0], R8 ;  /* 0x0001e00801007387 */ /* 0x0003e20000100c00 */
[----:B------:R-:W-:-:S05]  /*3180*/  VIADD R6, R37, 0x8 ;  /* 0x0000000825067836 */ /* 0x000fca0000000000 */
[----:B------:R1:W-:Y:S06]  /*3190*/  BAR.SYNC.DEFER_BLOCKING R6, 0x100 ;  /* 0x000400060000751d */ /* 0x0003ec0000010000 */
[----:B------:R-:W-:Y:S05]  /*31a0*/  @!P1 BRA `(.L_x_3447) ;  /* 0x0000000000049947 */ /* 0x000fea0003800000 */
[----:B------:R-:W-:Y:S01]  /*31b0*/  BPT.TRAP 0x1 ;  /* 0x000000040000795c */ /* 0x000fe20000300000 */
.L_x_3447:
[----:B------:R-:W-:Y:S05]  /*31c0*/  BSYNC B0 ;  /* 0x0000000000007941 */ /* 0x000fea0003800000 */
.L_x_3446:
[----:B-1----:R-:W2:Y:S01]  /*31d0*/  LDL.64 R8, [R1+0x18] ;  /* 0x0000180001087983 */ /* 0x002ea20000100a00 */
[----:B-----5:R-:W-:Y:S01]  /*31e0*/  SHF.L.U32 R13, R13, 0x1f, RZ ;  /* 0x0000001f0d0d7819 */ /* 0x020fe200000006ff */
[----:B------:R-:W-:Y:S01]  /*31f0*/  BSSY B0, `(.L_x_3448) ;  /* 0x0000006000007945 */ /* 0x000fe20003800000 */
[----:B--2---:R-:W-:-:S05]  /*3200*/  MOV R9, R8 ;  /* 0x0000000800097202 */ /* 0x004fca0000000f00 */
[----:B------:R-:W-:-:S04]  /*3210*/  IMAD R12, R12, 0x8, R9 ;  /* 0x000000080c0c7824 */ /* 0x000fc800078e0209 */
[----:B------:R0:W1:Y:S01]  /*3220*/  SYNCS.PHASECHK.TRANS64.TRYWAIT P0, [R12+URZ], R13 ;  /* 0x0000000d0c0075a7 */ /* 0x000062000800017f */
[----:B------:R-:W-:Y:S05]  /*3230*/  @!P1 BRA `(.L_x_3449) ;  /* 0x0000000000049947 */ /* 0x000fea0003800000 */
[----:B------:R-:W-:Y:S01]  /*3240*/  BPT.TRAP 0x1 ;  /* 0x000000040000795c */ /* 0x000fe20000300000 */
.L_x_3449:
[----:B------:R-:W-:Y:S05]  /*3250*/  BSYNC B0 ;  /* 0x0000000000007941 */ /* 0x000fea0003800000 */
.L_x_3448:
[----:B------:R-:W-:Y:S04]  /*3260*/  BSSY B0, `(.L_x_3450) ;  /* 0x0000004000007945 */ /* 0x000fe80003800000 */
[----:B-1----:R-:W-:Y:S05]  /*3270*/  @P0 BRA `(.L_x_3451) ;  /* 0x0000000000080947 */ /* 0x002fea0003800000 */
[----:B------:R-:W1:Y:S02]  /*3280*/  SYNCS.PHASECHK.TRANS64.TRYWAIT P0, [R12+URZ], R13 ;  /* 0x0000000d0c0075a7 */ /* 0x000e64000800017f */
[----:B-1----:R-:W-:Y:S05]  /*3290*/  @!P0 BRA `(.L_x_3452) ;  /* 0x0000027c00b88947 */ /* 0x002fea0003800000 */
.L_x_3451:
[----:B------:R-:W-:Y:S05]  /*32a0*/  BSYNC B0 ;  /* 0x0000000000007941 */ /* 0x000fea0003800000 */
.L_x_3450:
[----:B------:R-:W2:Y:S04]  /*32b0*/  LDL R21, [R1+0x1f0] ;  /* 0x0001f00001157983 */ /* 0x000ea80000100800 */
[----:B------:R-:W2:Y:S01]  /*32c0*/  LDL.64 R8, [R1+0x80] ;  /* 0x0000800001087983 */ /* 0x000ea20000100a00 */
[----:B------:R-:W-:Y:S05]  /*32d0*/  WARPSYNC.ALL ;  /* 0x0000000000007948 */ /* 0x000fea0003800000 */
[----:B------:R-:W3:Y:S04]  /*32e0*/  LDL.64 R24, [R1+0x78] ;  /* 0x0000780001187983 */ /* 0x000ee80000100a00 */
[----:B------:R-:W4:Y:S04]  /*32f0*/  LDL.64 R10, [R1+0x78] ;  /* 0x00007800010a7983 */ /* 0x000f280000100a00 */
[----:B01----:R-:W5:Y:S01]  /*3300*/  LDL.64 R12, [R1+0x78] ;  /* 0x00007800010c7983 */ /* 0x003f620000100a00 */
[----:B--2---:R-:W-:-:S03]  /*3310*/  IMAD R8, R21, 0x300, R8 ;  /* 0x0000030015087824 */ /* 0x004fc600078e0208 */
[----:B------:R-:W2:Y:S01]  /*3320*/  LDL.64 R14, [R1+0x78] ;  /* 0x00007800010e7983 */ /* 0x000ea20000100a00 */
[----:B------:R-:W-:Y:S02]  /*3330*/  R2UR UR7, R9 ;  /* 0x00000000090772ca */ /* 0x000fe400000e0000 */
[C---:B------:R-:W-:Y:S01]  /*3340*/  R2UR UR6, R8.reuse ;  /* 0x00000000080672ca */ /* 0x040fe200000e0000 */
[----:B------:R-:W2:Y:S01]  /*3350*/  LDL R73, [R1+0x1fc] ;  /* 0x0001fc0001497983 */ /* 0x000ea20000100800 */
[----:B------:R-:W-:Y:S01]  /*3360*/  VIADD R20, R8, 0x2 ;  /* 0x0000000208147836 */ /* 0x000fe20000000000 */
[----:B------:R-:W-:Y:S01]  /*3370*/  BSSY B0, `(.L_x_3453) ;  /* 0x000002e000007945 */ /* 0x000fe20003800000 */
[----:B------:R-:W-:Y:S01]  /*3380*/  IMAD.MOV.U32 R21, RZ, RZ, R9 ;  /* 0x000000ffff157224 */ /* 0x000fe200078e0009 */
[----:B------:R0:W-:Y:S01]  /*3390*/  STL [R1+0x60], RZ ;  /* 0x000060ff01007387 */ /* 0x0001e20000100800 */
[----:B---3--:R-:W-:Y:S02]  /*33a0*/  R2UR UR4, R24 ;  /* 0x00000000180472ca */ /* 0x008fe400000e0000 */
[----:B------:R-:W-:-:S02]  /*33b0*/  R2UR UR5, R25 ;  /* 0x00000000190572ca */ /* 0x000fc400000e0000 */
[----:B------:R-:W-:Y:S01]  /*33c0*/  WARPGROUP.ARRIVE ;  /* 0x00000000000079c5 */ /* 0x000fe20000000000 */
[----:B----4-:R-:W-:Y:S02]  /*33d0*/  VIADD R10, R10, 0x2 ;  /* 0x000000020a0a7836 */ /* 0x010fe40000000000 */
[----:B-----5:R-:W-:Y:S02]  /*33e0*/  VIADD R12, R12, 0x4 ;  /* 0x000000040c0c7836 */ /* 0x020fe40000000000 */
[----:B--2---:R-:W-:-:S06]  /*33f0*/  VIADD R14, R14, 0x6 ;  /* 0x000000060e0e7836 */ /* 0x004fcc0000000000 */
[----:B------:R-:W-:Y:S01]  /*3400*/  HGMMA.64x96x16.F32 R24, gdesc[UR4], RZ, !UPT, gsb0 ;  /* 0x01600000041879f0 */ /* 0x000fe2000c0008ff */
[----:B------:R-:W-:Y:S02]  /*3410*/  R2UR UR6, R20 ;  /* 0x00000000140672ca */ /* 0x000fe400000e0000 */
[----:B------:R-:W-:Y:S02]  /*3420*/  R2UR UR7, R21 ;  /* 0x00000000150772ca */ /* 0x000fe400000e0000 */
[----:B------:R-:W-:Y:S01]  /*3430*/  R2UR UR4, R10 ;  /* 0x000000000a0472ca */ /* 0x000fe200000e0000 */
[C---:B------:R-:W-:Y:S01]  /*3440*/  VIADD R10, R8.reuse, 0x4 ;  /* 0x00000004080a7836 */ /* 0x040fe20000000000 */
        /* <DEDUP_REMOVED lines=18> */
[----:B------:R-:W-:Y:S01]  /*3570*/  LOP3.LUT R8, R0, 0xfffffffe, RZ, 0xc0, !PT ;  /* 0xfffffffe00087812 */ /* 0x000fe200078ec0ff */
[----:B------:R-:W-:-:S04]  /*3580*/  IMAD.MOV.U32 R0, RZ, RZ, 0x1 ;  /* 0x00000001ff007424 */ /* 0x000fc800078e00ff */
[----:B------:R-:W-:Y:S01]  /*3590*/  IMAD.IADD R8, R73, 0x1, -R8 ;  /* 0x0000000149087824 */ /* 0x000fe200078e0a08 */
[----:B------:R0:W-:Y:S04]  /*35a0*/  STL [R1+0x60], R0 ;  /* 0x0000600001007387 */ /* 0x0001e80000100800 */
[----:B------:R-:W-:Y:S01]  /*35b0*/  SHF.L.U32 R9, R8, 0x1f, RZ ;  /* 0x0000001f08097819 */ /* 0x000fe200000006ff */
[----:B------:R0:W-:Y:S04]  /*35c0*/  STL [R1+0x60], R0 ;  /* 0x0000600001007387 */ /* 0x0001e80000100800 */
[----:B------:R0:W-:Y:S04]  /*35d0*/  STL [R1+0x60], R0 ;  /* 0x0000600001007387 */ /* 0x0001e80000100800 */
[----:B------:R0:W-:Y:S01]  /*35e0*/  STL [R1+0x60], R0 ;  /* 0x0000600001007387 */ /* 0x0001e20000100800 */
[----:B------:R-:W-:-:S02]  /*35f0*/  WARPGROUP.DEPBAR.LE gsb0, 0x0 ;  /* 0x00008000000079c5 */ /* 0x000fc40000010000 */
[----:B------:R-:W-:-:S06]  /*3600*/  WARPGROUP.ARRIVE ;  /* 0x00000000000079c5 */ /* 0x000fcc0000000000 */
[----:B------:R-:W-:Y:S03]  /*3610*/  HGMMA.64x96x16.F32 R24, gdesc[UR4], R24, gsb0 ;  /* 0x01600000041879f0 */ /* 0x000fe60008000818 */
[----:B------:R-:W-:Y:S02]  /*3620*/  WARPGROUP.DEPBAR.LE gsb0, 0x0 ;  /* 0x00008000000079c5 */ /* 0x000fe40000010000 */
[----:B------:R-:W1:Y:S02]  /*3630*/  SYNCS.PHASECHK.TRANS64.TRYWAIT P0, [R72+URZ+0x32410], R9 ;  /* 0x03241009480075a7 */ /* 0x000e64000800017f */
[----:B01----:R-:W-:Y:S05]  /*3640*/  @!P0 BRA `(.L_x_3454) ;  /* 0x0000027800e08947 */ /* 0x003fea0003800000 */
.L_x_3664:
[----:B------:R-:W-:Y:S05]  /*3650*/  BSYNC B0 ;  /* 0x0000000000007941 */ /* 0x000fea0003800000 */
.L_x_3453:
[----:B------:R-:W2:Y:S04]  /*3660*/  LDL R10, [R1+0x28] ;  /* 0x00002800010a7983 */ /* 0x000ea80000100800 */
[----:B0-----:R0:W5:Y:S01]  /*3670*/  LDL.64 R8, [R1+0x1f0] ;  /* 0x0001f00001087983 */ /* 0x0011620000100a00 */
[----:B------:R-:W-:Y:S01]  /*3680*/  BSSY B0, `(.L_x_3455) ;  /* 0x0000005000007945 */ /* 0x000fe20003800000 */
[----:B--2---:R-:W-:-:S04]  /*3690*/  LOP3.LUT R10, R10, 0x1, RZ, 0xfc, !PT ;  /* 0x000000010a0a7812 */ /* 0x004fc800078efcff */
[----:B------:R-:W-:-:S13]  /*36a0*/  ISETP.NE.AND P1, PT, R10, 0x3, PT ;  /* 0x000000030a00780c */ /* 0x000fda0003f25270 */
[----:B0-----:R-:W-:Y:S05]  /*36b0*/  @!P1 BRA `(.L_x_3456) ;  /* 0x0000000000049947 */ /* 0x001fea0003800000 */
[----:B------:R-:W-:Y:S01]  /*36c0*/  BPT.TRAP 0x1 ;  /* 0x000000040000795c */ /* 0x000fe20000300000 */
.L_x_3456:
[----:B------:R-:W-:Y:S05]  /*36d0*/  BSYNC B0 ;  /* 0x0000000000007941 */ /* 0x000fea0003800000 */
.L_x_3455:
        /* <DEDUP_REMOVED lines=8> */
.L_x_3458:
[----:B------:R-:W-:Y:S05]  /*3760*/  BSYNC B0 ;  /* 0x0000000000007941 */ /* 0x000fea0003800000 */
.L_x_3457:
[----:B------:R-:W-:Y:S04]  /*3770*/  BSSY B0, `(.L_x_3459) ;  /* 0x0000004000007945 */ /* 0x000fe80003800000 */
[----:B-1----:R-:W-:Y:S05]  /*3780*/  @P0 BRA `(.L_x_3460) ;  /* 0x0000000000080947 */ /* 0x002fea0003800000 */
[----:B------:R-:W1:Y:S02]  /*3790*/  SYNCS.PHASECHK.TRANS64.TRYWAIT P0, [R8+URZ], R9 ;  /* 0x00000009080075a7 */ /* 0x000e64000800017f */
[----:B-1----:R-:W-:Y:S05]  /*37a0*/  @!P0 BRA `(.L_x_3461) ;  /* 0x00000278009c8947 */ /* 0x002fea0003800000 */
.L_x_3460:
[----:B------:R-:W-:Y:S05]  /*37b0*/  BSYNC B0 ;  /* 0x0000000000007941 */ /* 0x000fea0003800000 */
.L_x_3459:
        /* <DEDUP_REMOVED lines=9> */
[----:B------:R0:W5:Y:S01]  /*3850*/  LDL R75, [R1+0xc] ;  /* 0x00000c00014b7983 */ /* 0x0001620000100800 */
[----:B--2---:R-:W-:Y:S01]  /*3860*/  IMAD R8, R73, 0xc00, R8 ;  /* 0x00000c0049087824 */ /* 0x004fe200078e0208 */
[----:B------:R-:W-:-:S02]  /*3870*/  R2UR UR7, R9 ;  /* 0x00000000090772ca */ /* 0x000fc400000e0000 */
[----:B---3--:R-:W-:Y:S02]  /*3880*/  ISETP.NE.U32.AND P0, PT, R72, RZ, PT ;  /* 0x000000ff4800720c */ /* 0x008fe40003f05070 */
[----:B------:R-:W-:Y:S02]  /*3890*/  R2UR UR6, R8 ;  /* 0x00000000080672ca */ /* 0x000fe400000e0000 */
[----:B----4-:R-:W-:Y:S02]  /*38a0*/  R2UR UR4, R10 ;  /* 0x000000000a0472ca */ /* 0x010fe400000e0000 */
[----:B------:R-:W-:Y:S02]  /*38b0*/  R2UR UR5, R11 ;  /* 0x000000000b0572ca */ /* 0x000fe400000e0000 */
[----:B------:R-:W2:Y:S05]  /*38c0*/  LDL.64 R10, [R1+0xf0] ;  /* 0x0000f000010a7983 */ /* 0x000eaa0000100a00 */
        /* <DEDUP_REMOVED lines=130> */
[----:B------:R-:W2:Y:S01]  /*40f0*/  LDL R73, [R1] ;  /* 0x0000000001497983 */ /* 0x000ea20000100800 */
[----:B---3--:R-:W-:Y:S01]  /*4100*/  VIADD R20, R20, 0xc02 ;  /* 0x00000c0214147836 */ /* 0x008fe20000000000 */
[----:B------:R-:W-:Y:S02]  /*4110*/  WARPGROUP.DEPBAR.LE gsb0, 0x0 ;  /* 0x00008000000079c5 */ /* 0x000fe40000010000 */
[----:B------:R-:W-:Y:S01]  /*4120*/  WARPGROUP.ARRIVE ;  /* 0x00000000000079c5 */ /* 0x000fe20000000000 */
[----:B------:R-:W-:Y:S01]  /*4130*/  VIADD R10, R8, 0x902 ;  /* 0x00000902080a7836 */ /* 0x000fe20000000000 */
[----:B------:R0:W5:Y:S06]  /*4140*/  LDL R72, [R1+0x1f0] ;  /* 0x0001f00001487983 */ /* 0x00016c0000100800 */
[----:B------:R-:W-:Y:S01]  /*4150*/  HGMMA.64x96x16.F32 R24, gdesc[UR4], R24, gsb0 ;  /* 0x01600000041879f0 */ /* 0x000fe20008000818 */
[----:B------:R-:W-:Y:S01]  /*4160*/  IMAD.MOV.U32 R11, RZ, RZ, R9 ;  /* 0x000000ffff0b7224 */ /* 0x000fe200078e0009 */
[----:B------:R-:W-:-:S02]  /*4170*/  R2UR UR6, R10 ;  /* 0x000000000a0672ca */ /* 0x000fc400000e0000 */
[----:B------:R-:W-:Y:S02]  /*4180*/  R2UR UR4, R20 ;  /* 0x00000000140472ca */ /* 0x000fe400000e0000 */
[----:B------:R-:W-:Y:S02]  /*4190*/  R2UR UR7, R11 ;  /* 0x000000000b0772ca */ /* 0x000fe400000e0000 */
[----:B------:R-:W-:Y:S01]  /*41a0*/  R2UR UR5, R21 ;  /* 0x00000000150572ca */ /* 0x000fe200000e0000 */
[----:B----4-:R-:W-:Y:S02]  /*41b0*/  VIADD R14, R14, 0xc04 ;  /* 0x00000c040e0e7836 */ /* 0x010fe40000000000 */
[----:B------:R-:W-:Y:S02]  /*41c0*/  VIADD R10, R8, 0x904 ;  /* 0x00000904080a7836 */ /* 0x000fe40000000000 */
[----:B------:R-:W-:Y:S01]  /*41d0*/  IMAD.MOV.U32 R11, RZ, RZ, R9 ;  /* 0x000000ffff0b7224 */ /* 0x000fe200078e0009 */
[----:B------:R-:W-:-:S02]  /*41e0*/  WARPGROUP.DEPBAR.LE gsb0, 0x0 ;  /* 0x00008000000079c5 */ /* 0x000fc40000010000 */
[----:B------:R-:W-:-:S06]  /*41f0*/  WARPGROUP.ARRIVE ;  /* 0x00000000000079c5 */ /* 0x000fcc0000000000 */
[----:B------:R-:W-:Y:S01]  /*4200*/  HGMMA.64x96x16.F32 R24, gdesc[UR4], R24, gsb0 ;  /* 0x01600000041879f0 */ /* 0x000fe20008000818 */
        /* <DEDUP_REMOVED lines=13> */
[----:B------:R-:W1:Y:S01]  /*42e0*/  S2R R74, SR_TID.X ;  /* 0x00000000004a7919 */ /* 0x000e620000002100 */
        /* <DEDUP_REMOVED lines=20> */
[----:B------:R-:W-:Y:S02]  /*4430*/  ISETP.NE.AND P0, PT, R73, 0x3, PT ;  /* 0x000000034900780c */ /* 0x000fe40003f05270 */
[----:B-1----:R-:W-:-:S04]  /*4440*/  SHF.R.U32.HI R74, RZ, 0x7, R74 ;  /* 0x00000007ff4a7819 */ /* 0x002fc8000001164a */
[----:B------:R-:W-:Y:S01]  /*4450*/  IADD3 R8, -R74, 0xb, RZ ;  /* 0x0000000b4a087810 */ /* 0x000fe20007ffe1ff */
[----:B------:R-:W-:Y:S01]  /*4460*/  BSSY B0, `(.L_x_3462) ;  /* 0x0000005000007945 */ /* 0x000fe20003800000 */
[----:B------:R-:W-:-:S03]  /*4470*/  WARPGROUP.DEPBAR.LE gsb0, 0x0 ;  /* 0x00008000000079c5 */ /* 0x000fc60000010000 */
[----:B------:R0:W-:Y:S06]  /*4480*/  BAR.ARV R8, 0x100 ;  /* 0x000400080000751d */ /* 0x0001ec0000002000 */
[----:B------:R-:W-:Y:S05]  /*4490*/  @!P0 BRA `(.L_x_3463) ;  /* 0x0000000000048947 */ /* 0x000fea0003800000 */
[----:B------:R-:W-:Y:S01]  /*44a0*/  BPT.TRAP 0x1 ;  /* 0x000000040000795c */ /* 0x000fe20000300000 */
.L_x_3463:
[----:B------:R-:W-:Y:S05]  /*44b0*/  BSYNC B0 ;  /* 0x0000000000007941 */ /* 0x000fea0003800000 */
.L_x_3462:
[----:B0-----:R-:W2:Y:S02]  /*44c0*/  LDL.64 R8, [R1+0x20] ;  /* 0x0000200001087983 */ /* 0x001ea40000100a00 */
[----:B--2---:R-:W-:-:S05]  /*44d0*/  MOV R9, R8 ;  /* 0x0000000800097202 */ /* 0x004fca0000000f00 */
[----:B-----5:R-:W-:-:S05]  /*44e0*/  IMAD R72, R72, 0x8, R9 ;  /* 0x0000000848487824 */ /* 0x020fca00078e0209 */
[----:B------:R-:W-:-:S04]  /*44f0*/  PRMT R72, R75, 0x654, R72 ;  /* 0x000006544b487816 */ /* 0x000fc80000000048 */
[----:B------:R0:W-:Y:S01]  /*4500*/  SYNCS.ARRIVE.TRANS64.RED.A1T0 RZ, [R72+URZ], RZ ;  /* 0x000000ff48ff79a7 */ /* 0x0001e2000810043f */
[----:B------:R-:W2:Y:S04]  /*4510*/  LDL R80, [R1+0x50] ;  /* 0x0000500001507983 */ /* 0x000ea80000100800 */
[----:B------:R-:W3:Y:S04]  /*4520*/  LDL.64 R20, [R1+0x140] ;  /* 0x0001400001147983 */ /* 0x000ee80000100a00 */
[----:B0-----:R-:W4:Y:S04]  /*4530*/  LDL R72, [R1+0x11c] ;  /* 0x00011c0001487983 */ /* 0x001f280000100800 */
        /* <DEDUP_REMOVED lines=38> */
[----:B------:R-:W0:Y:S01]  /*47a0*/  SHFL.IDX PT, R74, R96, RZ, 0x1c1f ;  /* 0x001c1fff604a7589 */ /* 0x000e2200000e0000 */
[----:B------:R-:W-:Y:S02]  /*47b0*/  IMAD R21, R72, -0x60, R9 ;  /* 0xffffffa048157824 */ /* 0x000fe400078e0209 */
[----:B------:R-:W-:Y:S02]  /*47c0*/  IMAD.IADD R20, R75, 0x1, -R20 ;  /* 0x000000014b147824 */ /* 0x000fe400078e0a14 */
[----:B------:R-:W-:Y:S01]  /*47d0*/  VIADD R73, R21, 0x61 ;  /* 0x0000006115497836 */ /* 0x000fe20000000000 */
[----:B------:R-:W-:-:S03]  /*47e0*/  ISETP.GE.AND P1, PT, R13, 0x1, PT ;  /* 0x000000010d00780c */ /* 0x000fc60003f26270 */
[C---:B------:R-:W-:Y:S02]  /*47f0*/  IMAD R73, R20.reuse, -0x2, R73 ;  /* 0xfffffffe14497824 */ /* 0x040fe400078e0249 */
        /* <DEDUP_REMOVED lines=8> */
[----:B0-----:R-:W-:Y:S01]  /*4880*/  VIADDMNMX R10, R74, R98, R75, PT ;  /* 0x000000624a0a7246 */ /* 0x001fe2000380014b */
        /* <DEDUP_REMOVED lines=13> */
.L_x_3467:
[----:B------:R-:W-:-:S13]  /*4960*/  ISETP.NE.AND P0, PT, R13, 0x1, PT ;  /* 0x000000010d00780c */ /* 0x000fda0003f05270 */
[----:B------:R-:W-:-:S05]  /*4970*/  @P0 IMAD.HI.U32 R20, R12, R14, RZ ;  /* 0x0000000e0c140227 */ /* 0x000fca00078e00ff */
[----:B------:R-:W-:-:S07]  /*4980*/  @P0 SHF.R.U32.HI R12, RZ, R15, R20 ;  /* 0x0000000fff0c0219 */ /* 0x000fce0000011614 */
.L_x_3468:
[----:B------:R-:W-:Y:S05]  /*4990*/  BSYNC B1 ;  /* 0x0000000000017941 */ /* 0x000fea0003800000 */
.L_x_3466:
[----:B------:R-:W-:-:S05]  /*49a0*/  IMAD R12, R12, R13, R79 ;  /* 0x0000000d0c0c7224 */ /* 0x000fca00078e024f */
[----:B------:R-:W-:Y:S02]  /*49b0*/  VIMNMX R11, R11, R12, !PT ;  /* 0x0000000c0b0b7248 */ /* 0x000fe40007fe0100 */
[----:B------:R-:W-:-:S07]  /*49c0*/  VIADDMNMX R10, R12, R13, R10, PT ;  /* 0x0000000d0c0a7246 */ /* 0x000fce000380010a */
.L_x_3465:
[----:B------:R-:W-:Y:S05]  /*49d0*/  BSYNC B0 ;  /* 0x0000000000007941 */ /* 0x000fea0003800000 */
.L_x_3464:
        /* <DEDUP_REMOVED lines=8> */
[----:B------:R-:W-:Y:S02]  /*4a60*/  ISETP.LT.OR P3, PT, R10, 0x2, P3 ;  /* 0x000000020a00780c */ /* 0x000fe40001f61670 */
[----:B------:R-:W-:Y:S02]  /*4a70*/  FSEL R92, R28, -INF , !P2 ;  /* 0xff8000001c5c7808 */ /* 0x000fe40005000000 */
[----:B------:R-:W-:Y:S02]  /*4a80*/  ISETP.GT.AND P2, PT, R11, 0x10, !P4 ;  /* 0x000000100b00780c */ /* 0x000fe40006744270 */
[----:B------:R-:W-:Y:S02]  /*4a90*/  ISETP.GE.AND P5, PT, R77, 0xa, PT ;  /* 0x0000000a4d00780c */ /* 0x000fe40003fa6270 */
[----:B------:R-:W-:Y:S02]  /*4aa0*/  FSEL R130, R25, -INF , !P3 ;  /* 0xff80000019827808 */ /* 0x000fe40005800000 */
        /* <DEDUP_REMOVED lines=117> */
.L_x_3472:
[----:B------:R-:W-:-:S13]  /*5200*/  ISETP.NE.AND P6, PT, R13, 0x1, PT ;  /* 0x000000010d00780c */ /* 0x000fda0003fc5270 */
[----:B------:R-:W-:-:S05]  /*5210*/  @P6 IMAD.HI.U32 R14, R8, R14, RZ ;  /* 0x0000000e080e6227 */ /* 0x000fca00078e00ff */
[----:B------:R-:W-:-:S07]  /*5220*/  @P6 SHF.R.U32.HI R8, RZ, R15, R14 ;  /* 0x0000000fff086219 */ /* 0x000fce000001160e */
.L_x_3473:
[----:B------:R-:W-:Y:S05]  /*5230*/  BSYNC B1 ;  /* 0x0000000000017941 */ /* 0x000fea0003800000 */
.L_x_3471:
[----:B------:R-:W-:-:S05]  /*5240*/  IMAD R8, R8, R13, R79 ;  /* 0x0000000d08087224 */ /* 0x000fca00078e024f */
[----:B------:R-:W-:Y:S02]  /*5250*/  VIADDMNMX R10, R8, R13, R10, PT ;  /* 0x0000000d080a7246 */ /* 0x000fe4000380010a */
[----:B------:R-:W-:-:S07]  /*5260*/  VIMNMX R11, R11, R8, !PT ;  /* 0x000000080b0b7248 */ /* 0x000fce0007fe0100 */
.L_x_3470:
[----:B------:R-:W-:Y:S05]  /*5270*/  BSYNC B0 ;  /* 0x0000000000007941 */ /* 0x000fea0003800000 */
.L_x_3469:
        /* <DEDUP_REMOVED lines=10> */
[----:B------:R-:W2:Y:S01]  /*5320*/  LDL R27, [R1+0x29c] ;  /* 0x00029c00011b7983 */ /* 0x000ea20000100800 */
        /* <DEDUP_REMOVED lines=18> */
[----:B------:R-:W-:Y:S02]  /*5450*/  ISETP.GT.AND P0, PT, R11, 0x11, !P1 ;  /* 0x000000110b00780c */ /* 0x000fe40004f04270 */
[----:B------:R-:W-:Y:S01]  /*5460*/  ISETP.NE.AND P1, PT, R52, RZ, PT ;  /* 0x000000ff3400720c */ /* 0x000fe20003f25270 */
[----:B------:R-:W4:Y:S01]  /*5470*/  LDL R34, [R1+0x294] ;  /* 0x0002940001227983 */ /* 0x000f220000100800 */
[----:B------:R-:W-:Y:S02]  /*5480*/  ISETP.LT.OR P0, PT, R10, 0x12, P0 ;  /* 0x000000120a00780c */ /* 0x000fe40000701670 */
[----:B------:R-:W-:Y:S01]  /*5490*/  FMNMX.FTZ R13, R90, R9, !PT ;  /* 0x000000095a0d7209 */ /* 0x000fe20007810000 */
[----:B------:R-:W4:Y:S01]  /*54a0*/  LDL R52, [R1+0x270] ;  /* 0x0002700001347983 */ /* 0x000f220000100800 */
[----:B------:R-:W-:-:S02]  /*54b0*/  FSEL R138, R35, -INF , !P0 ;  /* 0xff800000238a7808 */ /* 0x000fc40004000000 */
[----:B------:R-:W-:Y:S01]  /*54c0*/  ISETP.GT.AND P0, PT, R11, 0x18, !P6 ;  /* 0x000000180b00780c */ /* 0x000fe20007704270 */
[----:B------:R-:W4:Y:S01]  /*54d0*/  LDL R35, [R1+0x3c4] ;  /* 0x0003c40001237983 */ /* 0x000f220000100800 */
[----:B------:R-:W-:Y:S02]  /*54e0*/  ISETP.NE.AND P6, PT, R12, RZ, PT ;  /* 0x000000ff0c00720c */ /* 0x000fe40003fc5270 */
[----:B------:R-:W-:Y:S01]  /*54f0*/  ISETP.LT.OR P0, PT, R10, 0x19, P0 ;  /* 0x000000190a00780c */ /* 0x000fe20000701670 */
[----:B------:R-:W4:Y:S01]  /*5500*/  LDL R127, [R1+0x2ac] ;  /* 0x0002ac00017f7983 */ /* 0x000f220000100800 */
[----:B------:R-:W-:Y:S02]  /*5510*/  FMNMX.FTZ R13, R150, R13, !PT ;  /* 0x0000000d960d7209 */ /* 0x000fe40007810000 */
[----:B------:R-:W-:Y:S01]  /*5520*/  FSEL R100, R38, -INF , !P0 ;  /* 0xff80000026647808 */ /* 0x000fe20004000000 */
[----:B------:R-:W4:Y:S01]  /*5530*/  LDL R126, [R1+0x2b0] ;  /* 0x0002b000017e7983 */ /* 0x000f220000100800 */
[----:B------:R-:W-:-:S02]  /*5540*/  ISETP.NE.AND P0, PT, R32, RZ, PT ;  /* 0x000000ff2000720c */ /* 0x000fc40003f05270 */
[----:B------:R-:W-:Y:S01]  /*5550*/  FMNMX.FTZ R13, R86, R13, !PT ;  /* 0x0000000d560d7209 */ /* 0x000fe20007810000 */
[----:B------:R-:W4:Y:S01]  /*5560*/  LDL R32, [R1+0x244] ;  /* 0x0002440001207983 */ /* 0x000f220000100800 */
[----:B------:R-:W-:Y:S02]  /*5570*/  ISETP.GT.AND P0, PT, R11, 0x19, !P0 ;  /* 0x000000190b00780c */ /* 0x000fe40004704270 */
[----:B------:R-:W-:Y:S01]  /*5580*/  FMNMX.FTZ R13, R148, R13, !PT ;  /* 0x0000000d940d7209 */ /* 0x000fe20007810000 */
[----:B------:R-:W4:Y:S01]  /*5590*/  LDL R38, [R1+0x274] ;  /* 0x0002740001267983 */ /* 0x000f220000100800 */
[----:B------:R-:W-:Y:S02]  /*55a0*/  ISETP.LT.OR P0, PT, R10, 0x1a, P0 ;  /* 0x0000001a0a00780c */ /* 0x000fe40000701670 */
[----:B------:R-:W-:Y:S01]  /*55b0*/  FMNMX.FTZ R13, R84, R13, !PT ;  /* 0x0000000d540d7209 */ /* 0x000fe20007810000 */
        /* <DEDUP_REMOVED lines=14> */
[----:B------:R-:W-:Y:S01]  /*56a0*/  FMNMX.FTZ R13, R88, R13, !PT ;  /* 0x0000000d580d7209 */ /* 0x000fe20007810000 */
[----:B------:R-:W4:Y:S01]  /*56b0*/  LDL R36, [R1+0x284] ;  /* 0x0002840001247983 */ /* 0x000f220000100800 */
[----:B------:R-:W-:Y:S02]  /*56c0*/  ISETP.GT.AND P0, PT, R11, 0x21, !P0 ;  /* 0x000000210b00780c */ /* 0x000fe40004704270 */
[----:B------:R-:W-:Y:S01]  /*56d0*/  FMNMX.FTZ R13, R172, R13, !PT ;  /* 0x0000000dac0d7209 */ /* 0x000fe20007810000 */
[----:B------:R-:W4:Y:S01]  /*56e0*/  LDL R42, [R1+0x290] ;  /* 0x00029000012a7983 */ /* 0x000f220000100800 */
[----:B------:R-:W-:-:S02]  /*56f0*/  ISETP.LT.OR P0, PT, R10, 0x22, P0 ;  /* 0x000000220a00780c */ /* 0x000fc40000701670 */
[----:B------:R-:W-:Y:S01]  /*5700*/  FMNMX.FTZ R13, R78, R13, !PT ;  /* 0x0000000d4e0d7209 */ /* 0x000fe20007810000 */
[----:B------:R-:W4:Y:S01]  /*5710*/  LDL R119, [R1+0x2d4] ;  /* 0x0002d40001777983 */ /* 0x000f220000100800 */
[----:B------:R-:W-:Y:S02]  /*5720*/  FSEL R104, R43, -INF , !P0 ;  /* 0xff8000002b687808 */ /* 0x000fe40004000000 */
[----:B------:R-:W-:Y:S01]  /*5730*/  ISETP.NE.AND P0, PT, R37, RZ, PT ;  /* 0x000000ff2500720c */ /* 0x000fe20003f05270 */
[----:B------:R-:W4:Y:S01]  /*5740*/  LDL R117, [R1+0x2dc] ;  /* 0x0002dc0001757983 */ /* 0x000f220000100800 */
[----:B------:R-:W-:Y:S02]  /*5750*/  FMNMX.FTZ R13, R174, R13, !PT ;  /* 0x0000000dae0d7209 */ /* 0x000fe40007810000 */
[----:B------:R-:W-:Y:S01]  /*5760*/  ISETP.GT.AND P0, PT, R11, 0x28, !P0 ;  /* 0x000000280b00780c */ /* 0x000fe20004704270 */
[----:B------:R-:W4:Y:S01]  /*5770*/  LDL R37, [R1+0x354] ;  /* 0x0003540001257983 */ /* 0x000f220000100800 */
[----:B------:R-:W-:-:S02]  /*5780*/  FMNMX.FTZ R13, R166, R13, !PT ;  /* 0x0000000da60d7209 */ /* 0x000fc40007810000 */
[----:B------:R-:W-:Y:S01]  /*5790*/  ISETP.LT.OR P0, PT, R10, 0x29, P0 ;  /* 0x000000290a00780c */ /* 0x000fe20000701670 */
[----:B------:R-:W4:Y:S01]  /*57a0*/  LDL R39, [R1+0x2e4] ;  /* 0x0002e40001277983 */ /* 0x000f220000100800 */
[----:B------:R-:W-:Y:S02]  /*57b0*/  FMNMX.FTZ R13, R74, R13, !PT ;  /* 0x0000000d4a0d7209 */ /* 0x000fe40007810000 */
[----:B------:R-:W-:Y:S01]  /*57c0*/  FSEL R134, R46, -INF , !P0 ;  /* 0xff8000002e867808 */ /* 0x000fe20004000000 */
[----:B------:R-:W4:Y:S01]  /*57d0*/  LDL R115, [R1+0x2e8] ;  /* 0x0002e80001737983 */ /* 0x000f220000100800 */
[----:B------:R-:W-:Y:S02]  /*57e0*/  ISETP.NE.AND P0, PT, R40, RZ, PT ;  /* 0x000000ff2800720c */ /* 0x000fe40003f05270 */
[C---:B------:R-:W-:Y:S01]  /*57f0*/  ISETP.GT.AND P2, PT, R11.reuse, 0x49, !P2 ;  /* 0x000000490b00780c */ /* 0x040fe20005744270 */
[----:B------:R-:W4:Y:S01]  /*5800*/  LDL R40, [R1+0x248] ;  /* 0x0002480001287983 */ /* 0x000f220000100800 */
[----:B------:R-:W-:-:S02]  /*5810*/  ISETP.GT.AND P0, PT, R11, 0x29, !P0 ;  /* 0x000000290b00780c */ /* 0x000fc40004704270 */
[----:B------:R-:W-:Y:S01]  /*5820*/  FMNMX.FTZ R13, R76, R13, !PT ;  /* 0x0000000d4c0d7209 */ /* 0x000fe20007810000 */
[----:B------:R-:W4:Y:S01]  /*5830*/  LDL R46, [R1+0x28c] ;  /* 0x00028c00012e7983 */ /* 0x000f220000100800 */
[C---:B------:R-:W-:Y:S02]  /*5840*/  ISETP.LT.OR P0, PT, R10.reuse, 0x2a, P0 ;  /* 0x0000002a0a00780c */ /* 0x040fe40000701670 */
[----:B------:R-:W-:Y:S01]  /*5850*/  ISETP.GT.AND P3, PT, R11, 0x50, !P3 ;  /* 0x000000500b00780c */ /* 0x000fe20005f64270 */
[----:B------:R-:W4:Y:S01]  /*5860*/  LDL R113, [R1+0x2f0] ;  /* 0x0002f00001717983 */ /* 0x000f220000100800 */
[----:B------:R-:W-:Y:S02]  /*5870*/  FSEL R106, R47, -INF , !P0 ;  /* 0xff8000002f6a7808 */ /* 0x000fe40004000000 */
[----:B------:R-:W-:Y:S01]  /*5880*/  ISETP.NE.AND P0, PT, R41, RZ, PT ;  /* 0x000000ff2900720c */ /* 0x000fe20003f05270 */
[----:B------:R-:W4:Y:S01]  /*5890*/  LDL R111, [R1+0x2f8] ;  /* 0x0002f800016f7983 */ /* 0x000f220000100800 */
[----:B------:R-:W-:-:S02]  /*58a0*/  ISETP.LT.OR P2, PT, R10, 0x4a, P2 ;  /* 0x0000004a0a00780c */ /* 0x000fc40001741670 */
[C---:B------:R-:W-:Y:S01]  /*58b0*/  ISETP.GT.AND P0, PT, R11.reuse, 0x30, !P0 ;  /* 0x000000300b00780c */ /* 0x040fe20004704270 */
[----:B------:R-:W4:Y:S01]  /*58c0*/  LDL R109, [R1+0x304] ;  /* 0x00030400016d7983 */ /* 0x000f220000100800 */
[----:B------:R-:W-:Y:S02]  /*58d0*/  FMNMX.FTZ R13, R164, R13, !PT ;  /* 0x0000000da40d7209 */ /* 0x000fe40007810000 */
[----:B------:R-:W-:Y:S01]  /*58e0*/  ISETP.LT.OR P0, PT, R10, 0x31, P0 ;  /* 0x000000310a00780c */ /* 0x000fe20000701670 */
[----:B------:R-:W4:Y:S01]  /*58f0*/  LDL R107, [R1+0x30c] ;  /* 0x00030c00016b7983 */ /* 0x000f220000100800 */
[----:B------:R-:W-:Y:S02]  /*5900*/  ISETP.GT.AND P4, PT, R11, 0x51, !P4 ;  /* 0x000000510b00780c */ /* 0x000fe40006784270 */
[----:B------:R-:W-:Y:S01]  /*5910*/  FSEL R102, R50, -INF , !P0 ;  /* 0xff80000032667808 */ /* 0x000fe20004000000 */
[----:B------:R-:W4:Y:S01]  /*5920*/  LDL R105, [R1+0x314] ;  /* 0x0003140001697983 */ /* 0x000f220000100800 */
[----:B------:R-:W-:-:S02]  /*5930*/  ISETP.NE.AND P0, PT, R45, RZ, PT ;  /* 0x000000ff2d00720c */ /* 0x000fc40003f05270 */
[C---:B------:R-:W-:Y:S01]  /*5940*/  ISETP.LT.OR P3, PT, R10.reuse, 0x51, P3 ;  /* 0x000000510a00780c */ /* 0x040fe20001f61670 */
[----:B------:R-:W4:Y:S01]  /*5950*/  LDL R45, [R1+0x1f0] ;  /* 0x0001f000012d7983 */ /* 0x000f220000100800 */
[----:B------:R-:W-:Y:S02]  /*5960*/  ISETP.GT.AND P0, PT, R11, 0x31, !P0 ;  /* 0x000000310b00780c */ /* 0x000fe40004704270 */
[----:B------:R-:W-:Y:S01]  /*5970*/  FSEL R116, R63, -INF , !P2 ;  /* 0xff8000003f747808 */ /* 0x000fe20005000000 */
[----:B------:R-:W4:Y:S01]  /*5980*/  LDL R50, [R1+0x27c] ;  /* 0x00027c0001327983 */ /* 0x000f220000100800 */
[----:B------:R-:W-:Y:S02]  /*5990*/  ISETP.LT.OR P0, PT, R10, 0x32, P0 ;  /* 0x000000320a00780c */ /* 0x000fe40000701670 */
[----:B------:R-:W-:Y:S01]  /*59a0*/  FMNMX.FTZ R13, R20, R13, !PT ;  /* 0x0000000d140d7209 */ /* 0x000fe20007810000 */
[----:B------:R-:W4:Y:S01]  /*59b0*/  LDL R103, [R1+0x320] ;  /* 0x0003200001677983 */ /* 0x000f220000100800 */
[----:B------:R-:W-:-:S02]  /*59c0*/  FSEL R220, R51, -INF , !P0 ;  /* 0xff80000033dc7808 */ /* 0x000fc40004000000 */
[----:B------:R-:W-:Y:S01]  /*59d0*/  ISETP.NE.AND P0, PT, R48, RZ, PT ;  /* 0x000000ff3000720c */ /* 0x000fe20003f05270 */
[----:B------:R-:W4:Y:S01]  /*59e0*/  LDL R101, [R1+0x328] ;  /* 0x0003280001657983 */ /* 0x000f220000100800 */
[C---:B------:R-:W-:Y:S02]  /*59f0*/  ISETP.GT.AND P5, PT, R11.reuse, 0x58, !P5 ;  /* 0x000000580b00780c */ /* 0x040fe40006fa4270 */
[----:B------:R-:W-:Y:S01]  /*5a00*/  ISETP.GT.AND P0, PT, R11, 0x38, !P0 ;  /* 0x000000380b00780c */ /* 0x000fe20004704270 */
[----:B------:R-:W4:Y:S01]  /*5a10*/  LDL R48, [R1+0x280] ;  /* 0x0002800001307983 */ /* 0x000f220000100800 */
[C---:B------:R-:W-:Y:S02]  /*5a20*/  ISETP.LT.OR P4, PT, R10.reuse, 0x52, P4 ;  /* 0x000000520a00780c */ /* 0x040fe40002781670 */
[----:B------:R-:W-:Y:S01]  /*5a30*/  ISETP.LT.OR P0, PT, R10, 0x39, P0 ;  /* 0x000000390a00780c */ /* 0x000fe20000701670 */
[----:B------:R-:W4:Y:S01]  /*5a40*/  LDL R99, [R1+0x330] ;  /* 0x0003300001637983 */ /* 0x000f220000100800 */
[----:B------:R-:W-:-:S02]  /*5a50*/  FSEL R118, R66, -INF , !P3 ;  /* 0xff80000042767808 */ /* 0x000fc40005800000 */
[----:B------:R-:W-:Y:S01]  /*5a60*/  FSEL R14, R54, -INF , !P0 ;  /* 0xff800000360e7808 */ /* 0x000fe20004000000 */
[----:B------:R-:W4:Y:S01]  /*5a70*/  LDL R66, [R1+0x260] ;  /* 0x0002600001427983 */ /* 0x000f220000100800 */
[----:B------:R-:W-:Y:S02]  /*5a80*/  ISETP.NE.AND P0, PT, R49, RZ, PT ;  /* 0x000000ff3100720c */ /* 0x000fe40003f05270 */
[----:B------:R-:W-:Y:S01]  /*5a90*/  FMNMX.FTZ R13, R72, R13, !PT ;  /* 0x0000000d480d7209 */ /* 0x000fe20007810000 */
        /* <DEDUP_REMOVED lines=8> */
[C---:B------:R-:W-:Y:S01]  /*5b20*/  ISETP.GT.AND P0, PT, R11.reuse, 0x40, !P1 ;  /* 0x000000400b00780c */ /* 0x040fe20004f04270 */
[----:B------:R-:W4:Y:S01]  /*5b30*/  LDL R93, [R1+0x34c] ;  /* 0x00034c00015d7983 */ /* 0x000f220000100800 */
[----:B------:R-:W-:Y:S02]  /*5b40*/  ISETP.NE.AND P1, PT, R56, RZ, PT ;  /* 0x000000ff3800720c */ /* 0x000fe40003f25270 */
[----:B------:R-:W-:Y:S01]  /*5b50*/  ISETP.LT.OR P0, PT, R10, 0x41, P0 ;  /* 0x000000410a00780c */ /* 0x000fe20000701670 */
[----:B------:R-:W4:Y:S01]  /*5b60*/  LDL R56, [R1+0x24c] ;  /* 0x00024c0001387983 */ /* 0x000f220000100800 */
[----:B------:R-:W-:-:S02]  /*5b70*/  ISETP.GT.AND P1, PT, R11, 0x48, !P1 ;  /* 0x000000480b00780c */ /* 0x000fc40004f24270 */
[----:B------:R-:W-:Y:S01]  /*5b80*/  FSEL R96, R58, -INF , !P0 ;  /* 0xff8000003a607808 */ /* 0x000fe20004000000 */
[----:B------:R-:W4:Y:S01]  /*5b90*/  LDL R91, [R1+0x358] ;  /* 0x00035800015b7983 */ /* 0x000f220000100800 */
[----:B------:R-:W-:Y:S02]  /*5ba0*/  ISETP.GT.AND P0, PT, R11, RZ, !P6 ;  /* 0x000000ff0b00720c */ /* 0x000fe40007704270 */
[C---:B------:R-:W-:Y:S01]  /*5bb0*/  ISETP.LT.OR P1, PT, R10.reuse, 0x49, P1 ;  /* 0x000000490a00780c */ /* 0x040fe20000f21670 */
[----:B------:R-:W4:Y:S01]  /*5bc0*/  LDL R58, [R1+0x250] ;  /* 0x00025000013a7983 */ /* 0x000f220000100800 */
[----:B------:R-:W-:Y:S02]  /*5bd0*/  ISETP.LT.OR P0, PT, R10, 0x1, P0 ;  /* 0x000000010a00780c */ /* 0x000fe40000701670 */
[----:B------:R-:W-:Y:S01]  /*5be0*/  FSEL R114, R62, -INF , !P1 ;  /* 0xff8000003e727808 */ /* 0x000fe20004800000 */
        /* <DEDUP_REMOVED lines=13> */
[----:B------:R-:W-:Y:S02]  /*5cc0*/  FMNMX.FTZ R9, R98, R9, !PT ;  /* 0x0000000962097209 */ /* 0x000fe40007810000 */
[----:B------:R-:W-:Y:S01]  /*5cd0*/  ISETP.NE.AND P6, PT, R24, RZ, PT ;  /* 0x000000ff1800720c */ /* 0x000fe20003fc5270 */
[----:B------:R-:W4:Y:S01]  /*5ce0*/  LDL R83, [R1+0x37c] ;  /* 0x00037c0001537983 */ /* 0x000f220000100800 */
[----:B------:R-:W-:Y:S02]  /*5cf0*/  FMNMX.FTZ R9, R138, R9, !PT ;  /* 0x000000098a097209 */ /* 0x000fe40007810000 */
[----:B------:R-:W-:Y:S01]  /*5d00*/  ISETP.GT.AND P6, PT, R11, 0x59, !P6 ;  /* 0x000000590b00780c */ /* 0x000fe200077c4270 */
[----:B------:R-:W4:Y:S01]  /*5d10*/  LDL.64 R24, [R1+0x88] ;  /* 0x0000880001187983 */ /* 0x000f220000100a00 */
[----:B------:R-:W-:-:S02]  /*5d20*/  FMNMX.FTZ R9, R100, R9, !PT ;  /* 0x0000000964097209 */ /* 0x000fc40007810000 */
[----:B------:R-:W-:Y:S01]  /*5d30*/  FMNMX.FTZ R13, R44, R13, !PT ;  /* 0x0000000d2c0d7209 */ /* 0x000fe20007810000 */
[----:B------:R-:W4:Y:S01]  /*5d40*/  LDL R81, [R1+0x384] ;  /* 0x0003840001517983 */ /* 0x000f220000100800 */
[----:B------:R-:W-:Y:S02]  /*5d50*/  FMNMX.FTZ R9, R132, R9, !PT ;  /* 0x0000000984097209 */ /* 0x000fe40007810000 */
[----:B------:R-:W-:Y:S01]  /*5d60*/  ISETP.LT.OR P6, PT, R10, 0x5a, P6 ;  /* 0x0000005a0a00780c */ /* 0x000fe200037c1670 */
[----:B------:R-:W4:Y:S01]  /*5d70*/  LDL R79, [R1+0x390] ;  /* 0x00039000014f7983 */ /* 0x000f220000100800 */
[----:B------:R-:W-:Y:S02]  /*5d80*/  FMNMX.FTZ R9, R136, R9, !PT ;  /* 0x0000000988097209 */ /* 0x000fe40007810000 */
[----:B------:R-:W-:Y:S01]  /*5d90*/  FSEL R112, R70, -INF , !P5 ;  /* 0xff80000046707808 */ /* 0x000fe20006800000 */
[----:B------:R-:W4:Y:S01]  /*5da0*/  LDL R77, [R1+0x398] ;  /* 0x00039800014d7983 */ /* 0x000f220000100800 */
[----:B------:R-:W-:-:S02]  /*5db0*/  FMNMX.FTZ R9, R104, R9, !PT ;  /* 0x0000000968097209 */ /* 0x000fc40007810000 */
[----:B------:R-:W-:Y:S01]  /*5dc0*/  FMNMX.FTZ R8, R94, R13, !PT ;  /* 0x0000000d5e087209 */ /* 0x000fe20007810000 */
[----:B------:R-:W4:Y:S01]  /*5dd0*/  LDL R70, [R1+0x268] ;  /* 0x0002680001467983 */ /* 0x000f220000100800 */
[----:B------:R-:W-:Y:S02]  /*5de0*/  FMNMX.FTZ R9, R134, R9, !PT ;  /* 0x0000000986097209 */ /* 0x000fe40007810000 */
[----:B------:R-:W-:Y:S01]  /*5df0*/  FSEL R120, R71, -INF , !P6 ;  /* 0xff80000047787808 */ /* 0x000fe20007000000 */
[----:B------:R-:W0:Y:S01]  /*5e00*/  SHFL.BFLY PT, R11, R8, 0x2, 0x1f ;  /* 0x0c401f00080b7f89 */ /* 0x000e2200000e0000 */
[----:B------:R-:W-:-:S03]  /*5e10*/  FMNMX.FTZ R9, R106, R9, !PT ;  /* 0x000000096a097209 */ /* 0x000fc60007810000 */
[----:B------:R-:W4:Y:S01]  /*5e20*/  LDL R75, [R1+0x3a0] ;  /* 0x0003a000014b7983 */ /* 0x000f220000100800 */
        /* <DEDUP_REMOVED lines=23> */
[----:B------:R-:W4:Y:S04]  /*5fa0*/  LDL R51, [R1+0x410] ;  /* 0x0004100001337983 */ /* 0x000f280000100800 */
[----:B------:R-:W-:Y:S04]  /*5fb0*/  STL.64 [R1+0x200], R8 ;  /* 0x0002000801007387 */ /* 0x000fe80000100a00 */
[----:B------:R-:W4:Y:S01]  /*5fc0*/  LDL R13, [R1+0x204] ;  /* 0x00020400010d7983 */ /* 0x000f220000100800 */
[----:B0-----:R-:W-:-:S03]  /*5fd0*/  FMNMX.FTZ R10, R8, R11, !PT ;  /* 0x0000000b080a7209 */ /* 0x001fc60007810000 */
[----:B---3--:R-:W-:Y:S04]  /*5fe0*/  STL [R1+0x254], R60 ;  /* 0x0002543c01007387 */ /* 0x008fe80000100800 */
[----:B------:R-:W0:Y:S04]  /*5ff0*/  SHFL.BFLY PT, R11, R10, 0x1, 0x1f ;  /* 0x0c201f000a0b7f89 */ /* 0x000e2800000e0000 */
[----:B--2---:R1:W-:Y:S04]  /*6000*/  STL [R1+0x29c], R27 ;  /* 0x00029c1b01007387 */ /* 0x0043e80000100800 */
[----:B----4-:R2:W-:Y:S04]  /*6010*/  STL [R1+0x288], R28 ;  /* 0x0002881c01007387 */ /* 0x0105e80000100800 */
[----:B------:R3:W-:Y:S04]  /*6020*/  STL [R1+0x298], R31 ;  /* 0x0002981f01007387 */ /* 0x0007e80000100800 */
[----:B-1----:R-:W4:Y:S04]  /*6030*/  LDL R27, [R1+0x418] ;  /* 0x00041800011b7983 */ /* 0x002f280000100800 */
[----:B--2---:R-:W2:Y:S01]  /*6040*/  LDL R28, [R1+0x3a8] ;  /* 0x0003a800011c7983 */ /* 0x004ea20000100800 */
[----:B0-----:R-:W-:-:S03]  /*6050*/  FMNMX.FTZ R12, R10, R11, !PT ;  /* 0x0000000b0a0c7209 */ /* 0x001fc60007810000 */
[----:B---3--:R-:W3:Y:S04]  /*6060*/  LDL R31, [R1+0x3e0] ;  /* 0x0003e000011f7983 */ /* 0x008ee80000100800 */
[----:B------:R-:W-:Y:S04]  /*6070*/  STL [R1+0x200], R12 ;  /* 0x0002000c01007387 */ /* 0x000fe80000100800 */
[----:B------:R-:W4:Y:S04]  /*6080*/  LDL R122, [R1+0x200] ;  /* 0x00020000017a7983 */ /* 0x000f280000100800 */
[----:B------:R0:W-:Y:S04]  /*6090*/  STL [R1+0x294], R34 ;  /* 0x0002942201007387 */ /* 0x0001e80000100800 */
[----:B------:R1:W-:Y:S04]  /*60a0*/  STL [R1+0x278], R30 ;  /* 0x0002781e01007387 */ /* 0x0003e80000100800 */
[----:B------:R-:W-:Y:S04]  /*60b0*/  STL [R1+0x25c], R64 ;  /* 0x00025c4001007387 */ /* 0x000fe80000100800 */
[----:B0-----:R-:W2:Y:S04]  /*60c0*/  LDL R34, [R1+0x3fc] ;  /* 0x0003fc0001227983 */ /* 0x001ea80000100800 */
[----:B------:R0:W-:Y:S04]  /*60d0*/  STL [R1+0x244], R32 ;  /* 0x0002442001007387 */ /* 0x0001e80000100800 */
[----:B-1----:R-:W3:Y:S04]  /*60e0*/  LDL R30, [R1+0x338] ;  /* 0x00033800011e7983 */ /* 0x002ee80000100800 */
[----:B------:R-:W-:Y:S04]  /*60f0*/  STL [R1+0x264], R68 ;  /* 0x0002644401007387 */ /* 0x000fe80000100800 */
[----:B0-----:R-:W3:Y:S04]  /*6100*/  LDL R32, [R1+0x2cc] ;  /* 0x0002cc0001207983 */ /* 0x001ee80000100800 */
[----:B------:R-:W-:Y:S04]  /*6110*/  STL [R1+0x270], R52 ;  /* 0x0002703401007387 */ /* 0x000fe80000100800 */
[----:B------:R0:W-:Y:S04]  /*6120*/  STL [R1+0x274], R38 ;  /* 0x0002742601007387 */ /* 0x0001e80000100800 */
[----:B------:R1:W-:Y:S04]  /*6130*/  STL [R1+0x284], R36 ;  /* 0x0002842401007387 */ /* 0x0003e80000100800 */
[----:B------:R-:W-:Y:S04]  /*6140*/  STL [R1+0x290], R42 ;  /* 0x0002902a01007387 */ /* 0x000fe80000100800 */
[----:B0-----:R-:W3:Y:S04]  /*6150*/  LDL R38, [R1+0x31c] ;  /* 0x00031c0001267983 */ /* 0x001ee80000100800 */
[----:B-1----:R-:W3:Y:S04]  /*6160*/  LDL R36, [R1+0x38c] ;  /* 0x00038c0001247983 */ /* 0x002ee80000100800 */
[----:B------:R-:W3:Y:S04]  /*6170*/  LDL R68, [R1+0x3c0] ;  /* 0x0003c00001447983 */ /* 0x000ee80000100800 */
[----:B------:R-:W3:Y:S04]  /*6180*/  LDL R64, [R1+0x3d4] ;  /* 0x0003d40001407983 */ /* 0x000ee80000100800 */
[----:B------:R-:W3:Y:S04]  /*6190*/  LDL R60, [R1+0x3e8] ;  /* 0x0003e800013c7983 */ /* 0x000ee80000100800 */
[----:B------:R0:W-:Y:S04]  /*61a0*/  STL [R1+0x248], R40 ;  /* 0x0002482801007387 */ /* 0x0001e80000100800 */
[----:B------:R1:W-:Y:S04]  /*61b0*/  STL [R1+0x28c], R46 ;  /* 0x00028c2e01007387 */ /* 0x0003e80000100800 */
[----:B------:R-:W3:Y:S04]  /*61c0*/  LDL R52, [R1+0x40c] ;  /* 0x00040c0001347983 */ /* 0x000ee80000100800 */
[----:B0-----:R-:W3:Y:S04]  /*61d0*/  LDL R40, [R1+0x2b4] ;  /* 0x0002b40001287983 */ /* 0x001ee80000100800 */
[----:B------:R-:W3:Y:S04]  /*61e0*/  LDL R49, [R1+0x41c] ;  /* 0x00041c0001317983 */ /* 0x000ee80000100800 */
[----:B------:R-:W3:Y:S04]  /*61f0*/  LDL R47, [R1+0x424] ;  /* 0x00042400012f7983 */ /* 0x000ee80000100800 */
[----:B-1----:R-:W3:Y:S04]  /*6200*/  LDL R46, [R1+0x428] ;  /* 0x00042800012e7983 */ /* 0x002ee80000100800 */
[----:B------:R-:W3:Y:S04]  /*6210*/  LDL R43, [R1+0x430] ;  /* 0x00043000012b7983 */ /* 0x000ee80000100800 */
[----:B------:R0:W-:Y:S04]  /*6220*/  STL [R1+0x27c], R50 ;  /* 0x00027c3201007387 */ /* 0x0001e80000100800 */
[----:B------:R-:W3:Y:S04]  /*6230*/  LDL R42, [R1+0x438] ;  /* 0x00043800012a7983 */ /* 0x000ee80000100800 */
[----:B------:R-:W3:Y:S04]  /*6240*/  LDL R41, [R1+0x43c] ;  /* 0x00043c0001297983 */ /* 0x000ee80000100800 */
[----:B------:R1:W-:Y:S04]  /*6250*/  STL [R1+0x280], R48 ;  /* 0x0002803001007387 */ /* 0x0003e80000100800 */
[----:B0-----:R-:W3:Y:S04]  /*6260*/  LDL R50, [R1+0x414] ;  /* 0x0004140001327983 */ /* 0x001ee80000100800 */
[----:B------:R0:W-:Y:S04]  /*6270*/  STL [R1+0x260], R66 ;  /* 0x0002604201007387 */ /* 0x0001e80000100800 */
[----:B------:R0:W-:Y:S04]  /*6280*/  STL [R1+0x26c], R54 ;  /* 0x00026c3601007387 */ /* 0x0001e80000100800 */
[----:B-1----:R-:W3:Y:S04]  /*6290*/  LDL R48, [R1+0x420] ;  /* 0x0004200001307983 */ /* 0x002ee80000100800 */
[----:B0-----:R-:W3:Y:S04]  /*62a0*/  LDL R66, [R1+0x3cc] ;  /* 0x0003cc0001427983 */ /* 0x001ee80000100800 */
[----:B------:R-:W3:Y:S04]  /*62b0*/  LDL R54, [R1+0x404] ;  /* 0x0004040001367983 */ /* 0x000ee80000100800 */
[----:B------:R0:W-:Y:S04]  /*62c0*/  STL [R1+0x240], R26 ;  /* 0x0002401a01007387 */ /* 0x0001e80000100800 */
[----:B0-----:R-:W3:Y:S04]  /*62d0*/  LDL R26, [R1+0x2a0] ;  /* 0x0002a000011a7983 */ /* 0x001ee80000100800 */
[----:B------:R-:W0:Y:S02]  /*62e0*/  SHFL.BFLY PT, R8, R13, 0x2, 0x1f ;  /* 0x0c401f000d087f89 */ /* 0x000e2400000e0000 */
[----:B0-----:R-:W-:-:S05]  /*62f0*/  FMNMX.FTZ R8, R8, R13, !PT ;  /* 0x0000000d08087209 */ /* 0x001fca0007810000 */
[----:B------:R-:W0:Y:S01]  /*6300*/  SHFL.BFLY PT, R9, R8, 0x1, 0x1f ;  /* 0x0c201f0008097f89 */ /* 0x000e2200000e0000 */
[----:B------:R0:W-:Y:S01]  /*6310*/  BAR.SYNC.DEFER_BLOCKING R6, 0x100 ;  /* 0x000400060000751d */ /* 0x0001e20000010000 */
[----:B----4-:R-:W-:Y:S01]  /*6320*/  FMUL.FTZ R10, R15, R122 ;  /* 0x0000007a0f0a7220 */ /* 0x010fe20000410000 */
[----:B------:R-:W-:-:S04]  /*6330*/  FSETP.NEU.FTZ.AND P0, PT, R122, -INF , PT ;  /* 0xff8000007a00780b */ /* 0x000fc80003f1d000 */
[----:B------:R-:W-:Y:S01]  /*6340*/  STL [R1+0x24c], R56 ;  /* 0x00024c3801007387 */ /* 0x000fe20000100800 */
[----:B------:R-:W-:-:S03]  /*6350*/  FSEL R11, R10, RZ, P0 ;  /* 0x000000ff0a0b7208 */ /* 0x000fc60000000000 */
[----:B------:R-:W-:Y:S01]  /*6360*/  STL [R1+0x250], R58 ;  /* 0x0002503a01007387 */ /* 0x000fe20000100800 */
[----:B0-----:R-:W-:-:S03]  /*6370*/  FMNMX.FTZ R6, R8, R9, !PT ;  /* 0x0000000908067209 */ /* 0x001fc60007810000 */
[----:B------:R-:W-:Y:S01]  /*6380*/  STL [R1+0x258], R62 ;  /* 0x0002583e01007387 */ /* 0x000fe20000100800 */
[C---:B------:R-:W-:Y:S01]  /*6390*/  FSETP.NEU.FTZ.AND P0, PT, R6.reuse, -INF , PT ;  /* 0xff8000000600780b */ /* 0x040fe20003f1d000 */
[-C--:B------:R-:W-:Y:S01]  /*63a0*/  FMUL.FTZ R8, R6, R15.reuse ;  /* 0x0000000f06087220 */ /* 0x080fe20000410000 */
[-CC-:B------:R-:W-:Y:S01]  /*63b0*/  FFMA.FTZ R10, R44, R15.reuse, -R11.reuse ;  /* 0x0000000f2c0a7223 */ /* 0x180fe2000001080b */
[-CC-:B------:R-:W-:Y:S01]  /*63c0*/  FFMA.FTZ R152, R152, R15.reuse, -R11.reuse ;  /* 0x0000000f98987223 */ /* 0x180fe2000001080b */
[-CC-:B------:R-:W-:Y:S01]  /*63d0*/  FFMA.FTZ R130, R130, R15.reuse, -R11.reuse ;  /* 0x0000000f82827223 */ /* 0x180fe2000001080b */
[-CC-:B------:R-:W-:Y:S01]  /*63e0*/  FFMA.FTZ R153, R92, R15.reuse, -R11.reuse ;  /* 0x0000000f5c997223 */ /* 0x180fe2000001080b */
[----:B------:R-:W-:Y:S01]  /*63f0*/  FSEL R29, R8, RZ, P0 ;  /* 0x000000ff081d7208 */ /* 0x000fe20000000000 */
        /* <DEDUP_REMOVED lines=18> */
[-C--:B------:R-:W-:Y:S01]  /*6520*/  FFMA.FTZ R9, R72, R15.reuse, -R11 ;  /* 0x0000000f48097223 */ /* 0x080fe2000001080b */
[----:B------:R-:W-:Y:S01]  /*6530*/  FFMA.FTZ R221, R14, R15, -R29 ;  /* 0x0000000f0edd7223 */ /* 0x000fe2000001081d */
[----:B------:R-:W-:-:S02]  /*6540*/  IMAD R44, R45, 0xc00, R24 ;  /* 0x00000c002d2c7824 */ /* 0x000fc400078e0218 */
[-C--:B------:R-:W-:Y:S01]  /*6550*/  FFMA.FTZ R11, R94, R15.reuse, -R11 ;  /* 0x0000000f5e0b7223 */ /* 0x080fe2000001080b */
        /* <DEDUP_REMOVED lines=22> */
[----:B------:R-:W4:Y:S01]  /*66c0*/  LDL R24, [R1+0x300] ;  /* 0x0003000001187983 */ /* 0x000f220000100800 */
[----:B------:R-:W-:-:S03]  /*66d0*/  FFMA.FTZ R15, R120, R15, -R29 ;  /* 0x0000000f780f7223 */ /* 0x000fc6000001081d */
[----:B------:R-:W4:Y:S04]  /*66e0*/  LDL R29, [R1+0x370] ;  /* 0x00037000011d7983 */ /* 0x000f280000100800 */
[----:B------:R-:W4:Y:S04]  /*66f0*/  LDL R45, [R1+0x42c] ;  /* 0x00042c00012d7983 */ /* 0x000f280000100800 */
[----:B------:R0:W-:Y:S04]  /*6700*/  STL [R1+0x268], R70 ;  /* 0x0002684601007387 */ /* 0x0001e80000100800 */
        /* <DEDUP_REMOVED lines=28> */
[----:B------:R-:W4:Y:S04]  /*68d0*/  LDL R58, [R1+0x3f0] ;  /* 0x0003f000013a7983 */ /* 0x000f280000100800 */
[----:B------:R-:W4:Y:S01]  /*68e0*/  LDL R56, [R1+0x3f8] ;  /* 0x0003f80001387983 */ /* 0x000f220000100800 */
[----:B------:R-:W-:Y:S08]  /*68f0*/  MUFU.EX2 R152, R152 ;  /* 0x0000009800987308 */ /* 0x000ff00000000800 */
[----:B------:R-:W0:Y:S08]  /*6900*/  MUFU.EX2 R130, R130 ;  /* 0x0000008200827308 */ /* 0x000e300000000800 */
[----:B------:R-:W1:Y:S08]  /*6910*/  MUFU.EX2 R153, R153 ;  /* 0x0000009900997308 */ /* 0x000e700000000800 */
[----:B------:R-:W3:Y:S01]  /*6920*/  MUFU.EX2 R135, R135 ;  /* 0x0000008700877308 */ /* 0x000ee20000000800 */
[----:B--2---:R0:W-:Y:S07]  /*6930*/  STL [R1+0x3fc], R34 ;  /* 0x0003fc2201007387 */ /* 0x0041ee0000100800 */
[----:B------:R-:W-:Y:S08]  /*6940*/  MUFU.EX2 R143, R143 ;  /* 0x0000008f008f7308 */ /* 0x000ff00000000800 */
[----:B------:R-:W2:Y:S01]  /*6950*/  MUFU.EX2 R142, R142 ;  /* 0x0000008e008e7308 */ /* 0x000ea20000000800 */
[----:B0-----:R-:W-:-:S07]  /*6960*/  FADD.FTZ R34, R152, R130 ;  /* 0x0000008298227221 */ /* 0x001fce0000010000 */
[----:B------:R-:W0:Y:S08]  /*6970*/  MUFU.EX2 R151, R151 ;  /* 0x0000009700977308 */ /* 0x000e300000000800 */
[----:B------:R-:W0:Y:S01]  /*6980*/  MUFU.EX2 R141, R141 ;  /* 0x0000008d008d7308 */ /* 0x000e220000000800 */
[----:B-1----:R-:W-:-:S07]  /*6990*/  FADD.FTZ R34, R153, R34 ;  /* 0x0000002299227221 */ /* 0x002fce0000010000 */
[----:B------:R-:W1:Y:S01]  /*69a0*/  MUFU.EX2 R150, R150 ;  /* 0x0000009600967308 */ /* 0x000e620000000800 */
[----:B---3--:R3:W-:Y:S07]  /*69b0*/  STL [R1+0x38c], R36 ;  /* 0x00038c2401007387 */ /* 0x0087ee0000100800 */
[----:B------:R-:W1:Y:S01]  /*69c0*/  MUFU.EX2 R140, R140 ;  /* 0x0000008c008c7308 */ /* 0x000e620000000800 */
[----:B---3--:R-:W-:-:S07]  /*69d0*/  FADD.FTZ R36, R135, R34 ;  /* 0x0000002287247221 */ /* 0x008fce0000010000 */
[----:B------:R-:W3:Y:S01]  /*69e0*/  MUFU.EX2 R149, R149 ;  /* 0x0000009500957308 */ /* 0x000ee20000000800 */
[----:B--2---:R-:W-:-:S07]  /*69f0*/  FADD.FTZ R34, R143, R142 ;  /* 0x0000008e8f227221 */ /* 0x004fce0000010000 */
[----:B------:R-:W2:Y:S01]  /*6a00*/  MUFU.EX2 R139, R139 ;  /* 0x0000008b008b7308 */ /* 0x000ea20000000800 */
[----:B------:R0:W-:Y:S07]  /*6a10*/  STL [R1+0x354], R37 ;  /* 0x0003542501007387 */ /* 0x0001ee0000100800 */
[----:B------:R-:W2:Y:S01]  /*6a20*/  MUFU.EX2 R148, R148 ;  /* 0x0000009400947308 */ /* 0x000ea20000000800 */
[----:B------:R1:W-:Y:S01]  /*6a30*/  STL [R1+0x3c4], R35 ;  /* 0x0003c42301007387 */ /* 0x0003e20000100800 */
[----:B0-----:R-:W-:-:S06]  /*6a40*/  FADD.FTZ R37, R151, R36 ;  /* 0x0000002497257221 */ /* 0x001fcc0000010000 */
[----:B------:R-:W0:Y:S01]  /*6a50*/  MUFU.EX2 R138, R138 ;  /* 0x0000008a008a7308 */ /* 0x000e220000000800 */
[----:B------:R3:W-:Y:S01]  /*6a60*/  STL [R1+0x3e0], R31 ;  /* 0x0003e01f01007387 */ /* 0x0007e20000100800 */
[----:B-1----:R-:W-:-:S03]  /*6a70*/  FADD.FTZ R35, R141, R34 ;  /* 0x000000228d237221 */ /* 0x002fc60000010000 */
[----:B------:R1:W-:Y:S03]  /*6a80*/  STL [R1+0x418], R27 ;  /* 0x0004181b01007387 */ /* 0x0003e60000100800 */
[----:B------:R-:W0:Y:S01]  /*6a90*/  MUFU.EX2 R147, R147 ;  /* 0x0000009300937308 */ /* 0x000e220000000800 */
[----:B------:R-:W-:Y:S01]  /*6aa0*/  FADD.FTZ R36, R150, R37 ;  /* 0x0000002596247221 */ /* 0x000fe20000010000 */
[----:B---3--:R-:W-:-:S06]  /*6ab0*/  IMAD.MOV.U32 R31, RZ, RZ, R25 ;  /* 0x000000ffff1f7224 */ /* 0x008fcc00078e0019 */
[----:B------:R-:W3:Y:S01]  /*6ac0*/  MUFU.EX2 R137, R137 ;  /* 0x0000008900897308 */ /* 0x000ee20000000800 */
[----:B-1----:R-:W-:Y:S01]  /*6ad0*/  IMAD.MOV.U32 R27, RZ, RZ, R25 ;  /* 0x000000ffff1b7224 */ /* 0x002fe200078e0019 */
[----:B------:R1:W-:Y:S01]  /*6ae0*/  STL [R1+0x3a8], R28 ;  /* 0x0003a81c01007387 */ /* 0x0003e20000100800 */
[----:B------:R-:W-:Y:S01]  /*6af0*/  FADD.FTZ R34, R140, R35 ;  /* 0x000000238c227221 */ /* 0x000fe20000010000 */
[----:B------:R-:W-:-:S04]  /*6b00*/  R2UR UR15, R31 ;  /* 0x000000001f0f72ca */ /* 0x000fc800000e0000 */
[----:B------:R-:W3:Y:S01]  /*6b10*/  MUFU.EX2 R146, R146 ;  /* 0x0000009200927308 */ /* 0x000ee20000000800 */
[----:B------:R2:W-:Y:S01]  /*6b20*/  STL [R1+0x2a0], R26 ;  /* 0x0002a01a01007387 */ /* 0x0005e20000100800 */
[----:B------:R-:W-:Y:S01]  /*6b30*/  R2UR UR11, R27 ;  /* 0x000000001b0b72ca */ /* 0x000fe200000e0000 */
[----:B-1----:R-:W-:-:S05]  /*6b40*/  VIADD R28, R44, 0x180 ;  /* 0x000001802c1c7836 */ /* 0x002fca0000000000 */
[----:B------:R-:W1:Y:S01]  /*6b50*/  MUFU.EX2 R132, R132 ;  /* 0x0000008400847308 */ /* 0x000e620000000800 */
[----:B------:R-:W-:Y:S01]  /*6b60*/  FADD.FTZ R31, R149, R36 ;  /* 0x00000024951f7221 */ /* 0x000fe20000010000 */
[----:B--2---:R-:W-:Y:S02]  /*6b70*/  VIADD R26, R44, 0x80 ;  /* 0x000000802c1a7836 */ /* 0x004fe40000000000 */
[----:B------:R-:W-:-:S04]  /*6b80*/  FADD.FTZ R27, R139, R34 ;  /* 0x000000228b1b7221 */ /* 0x000fc80000010000 */
[----:B------:R-:W2:Y:S01]  /*6b90*/  MUFU.EX2 R145, R145 ;  /* 0x0000009100917308 */ /* 0x000ea20000000800 */
[----:B------:R-:W-:Y:S01]  /*6ba0*/  R2UR UR18, R28 ;  /* 0x000000001c1272ca */ /* 0x000fe200000e0000 */
[----:B------:R-:W-:Y:S01]  /*6bb0*/  FADD.FTZ R28, R148, R31 ;  /* 0x0000001f941c7221 */ /* 0x000fe20000010000 */
[----:B------:R-:W-:-:S05]  /*6bc0*/  R2UR UR10, R26 ;  /* 0x000000001a0a72ca */ /* 0x000fca00000e0000 */
[----:B------:R-:W2:Y:S01]  /*6bd0*/  MUFU.EX2 R136, R136 ;  /* 0x0000008800887308 */ /* 0x000ea20000000800 */
[----:B0-----:R-:W-:Y:S01]  /*6be0*/  FADD.FTZ R26, R138, R27 ;  /* 0x0000001b8a1a7221 */ /* 0x001fe20000010000 */
[----:B------:R0:W-:Y:S01]  /*6bf0*/  STL [R1+0x434], R33 ;  /* 0x0004342101007387 */ /* 0x0001e20000100800 */
[----:B------:R-:W-:Y:S01]  /*6c00*/  R2UR UR23, R25 ;  /* 0x00000000191772ca */ /* 0x000fe200000e0000 */
[----:B------:R-:W-:-:S04]  /*6c10*/  FADD.FTZ R27, R147, R28 ;  /* 0x0000001c931b7221 */ /* 0x000fc80000010000 */
[----:B------:R-:W2:Y:S01]  /*6c20*/  MUFU.EX2 R133, R133 ;  /* 0x0000008500857308 */ /* 0x000ea20000000800 */
[----:B0-----:R-:W-:Y:S01]  /*6c30*/  IMAD.MOV.U32 R33, RZ, RZ, R25 ;  /* 0x000000ffff217224 */ /* 0x001fe200078e0019 */
[----:B----4-:R0:W-:Y:S06]  /*6c40*/  STL [R1+0x300], R24 ;  /* 0x0003001801007387 */ /* 0x0101ec0000100800 */
[----:B------:R-:W4:Y:S01]  /*6c50*/  MUFU.EX2 R134, R134 ;  /* 0x0000008600867308 */ /* 0x000f220000000800 */
[----:B------:R3:W-:Y:S04]  /*6c60*/  STL [R1+0x370], R29 ;  /* 0x0003701d01007387 */ /* 0x0007e80000100800 */
[----:B------:R1:W-:Y:S01]  /*6c70*/  STL [R1+0x42c], R45 ;  /* 0x00042c2d01007387 */ /* 0x0003e20000100800 */
[----:B0-----:R-:W-:-:S02]  /*6c80*/  VIADD R24, R44, 0x200 ;  /* 0x000002002c187836 */ /* 0x001fc40000000000 */
[----:B---3--:R-:W-:-:S03]  /*6c90*/  IMAD.MOV.U32 R29, RZ, RZ, R25 ;  /* 0x000000ffff1d7224 */ /* 0x008fc600078e0019 */
[----:B------:R-:W-:Y:S01]  /*6ca0*/  R2UR UR22, R24 ;  /* 0x00000000181672ca */ /* 0x000fe200000e0000 */
[----:B-1----:R-:W-:Y:S02]  /*6cb0*/  IMAD.MOV.U32 R45, RZ, RZ, R25 ;  /* 0x000000ffff2d7224 */ /* 0x002fe400078e0019 */
[----:B------:R-:W-:Y:S01]  /*6cc0*/  FADD.FTZ R25, R137, R26 ;  /* 0x0000001a89197221 */ /* 0x000fe20000010000 */
[----:B------:R-:W-:Y:S01]  /*6cd0*/  FADD.FTZ R24, R146, R27 ;  /* 0x0000001b92187221 */ /* 0x000fe20000010000 */
[----:B------:R-:W0:Y:S02]  /*6ce0*/  MUFU.EX2 R144, R144 ;  /* 0x0000009000907308 */ /* 0x000e240000000800 */
[----:B------:R-:W-:Y:S01]  /*6cf0*/  FADD.FTZ R25, R132, R25 ;  /* 0x0000001984197221 */ /* 0x000fe20000010000 */
[----:B--2---:R-:W-:-:S05]  /*6d00*/  FADD.FTZ R27, R145, R24 ;  /* 0x00000018911b7221 */ /* 0x004fca0000010000 */
[----:B------:R-:W1:Y:S01]  /*6d10*/  MUFU.EX2 R131, R131 ;  /* 0x0000008300837308 */ /* 0x000e620000000800 */
[----:B------:R-:W-:Y:S01]  /*6d20*/  FADD.FTZ R24, R136, R25 ;  /* 0x0000001988187221 */ /* 0x000fe20000010000 */
[----:B------:R2:W-:Y:S03]  /*6d30*/  STL [R1+0x2cc], R32 ;  /* 0x0002cc2001007387 */ /* 0x0005e60000100800 */
[----:B------:R-:W-:Y:S01]  /*6d40*/  FADD.FTZ R25, R133, R24 ;  /* 0x0000001885197221 */ /* 0x000fe20000010000 */
[----:B------:R3:W-:Y:S01]  /*6d50*/  STL [R1+0x338], R30 ;  /* 0x0003381e01007387 */ /* 0x0007e20000100800 */
[----:B------:R-:W-:Y:S02]  /*6d60*/  R2UR UR6, R44 ;  /* 0x000000002c0672ca */ /* 0x000fe400000e0000 */
[----:B------:R-:W-:Y:S01]  /*6d70*/  R2UR UR7, R45 ;  /* 0x000000002d0772ca */ /* 0x000fe200000e0000 */
[----:B----4-:R-:W-:Y:S01]  /*6d80*/  FADD.FTZ R24, R134, R25 ;  /* 0x0000001986187221 */ /* 0x010fe20000010000 */
[----:B------:R-:W-:Y:S01]  /*6d90*/  F2FP.F16.F32.PACK_AB R154, R135, R153 ;  /* 0x00000099879a723e */ /* 0x000fe200000000ff */
[----:B--2---:R-:W-:Y:S01]  /*6da0*/  VIADD R32, R44, 0x280 ;  /* 0x000002802c207836 */ /* 0x004fe20000000000 */
[----:B------:R-:W-:Y:S01]  /*6db0*/  F2FP.F16.F32.PACK_AB R152, R130, R152 ;  /* 0x000000988298723e */ /* 0x000fe200000000ff */
[----:B---3--:R-:W-:Y:S01]  /*6dc0*/  VIADD R30, R44, 0x100 ;  /* 0x000001002c1e7836 */ /* 0x008fe20000000000 */
[----:B------:R-:W-:-:S02]  /*6dd0*/  F2FP.F16.F32.PACK_AB R153, R142, R143 ;  /* 0x0000008f8e99723e */ /* 0x000fc400000000ff */
[----:B------:R-:W-:Y:S01]  /*6de0*/  F2FP.F16.F32.PACK_AB R155, R140, R141 ;  /* 0x0000008d8c9b723e */ /* 0x000fe200000000ff */
[----:B------:R-:W-:Y:S01]  /*6df0*/  STL [R1+0x2a4], R129 ;  /* 0x0002a48101007387 */ /* 0x000fe20000100800 */
[----:B------:R-:W-:Y:S01]  /*6e00*/  R2UR UR14, R30 ;  /* 0x000000001e0e72ca */ /* 0x000fe200000e0000 */
[----:B0-----:R-:W-:Y:S01]  /*6e10*/  FADD.FTZ R222, R144, R27 ;  /* 0x0000001b90de7221 */ /* 0x001fe20000010000 */
[----:B------:R-:W-:Y:S01]  /*6e20*/  R2UR UR19, R29 ;  /* 0x000000001d1372ca */ /* 0x000fe200000e0000 */
[----:B------:R-:W-:Y:S01]  /*6e30*/  STL [R1+0x2a8], R128 ;  /* 0x0002a88001007387 */ /* 0x000fe20000100800 */
[----:B------:R-:W-:Y:S01]  /*6e40*/  R2UR UR26, R32 ;  /* 0x00000000201a72ca */ /* 0x000fe200000e0000 */
[----:B-1----:R-:W-:Y:S01]  /*6e50*/  FADD.FTZ R223, R131, R24 ;  /* 0x0000001883df7221 */ /* 0x002fe20000010000 */
[----:B------:R-:W-:Y:S01]  /*6e60*/  R2UR UR27, R33 ;  /* 0x00000000211b72ca */ /* 0x000fe200000e0000 */
[----:B------:R-:W-:Y:S01]  /*6e70*/  STL [R1+0x2ac], R127 ;  /* 0x0002ac7f01007387 */ /* 0x000fe20000100800 */
[----:B------:R-:W-:-:S02]  /*6e80*/  F2FP.F16.F32.PACK_AB R156, R150, R151 ;  /* 0x00000097969c723e */ /* 0x000fc400000000ff */
[----:B------:R-:W-:Y:S01]  /*6e90*/  F2FP.F16.F32.PACK_AB R158, R148, R149 ;  /* 0x00000095949e723e */ /* 0x000fe200000000ff */
[----:B------:R-:W-:Y:S01]  /*6ea0*/  STL [R1+0x2b0], R126 ;  /* 0x0002b07e01007387 */ /* 0x000fe20000100800 */
[----:B------:R-:W-:Y:S02]  /*6eb0*/  F2FP.F16.F32.PACK_AB R160, R146, R147 ;  /* 0x0000009392a0723e */ /* 0x000fe400000000ff */
[----:B------:R-:W-:Y:S01]  /*6ec0*/  F2FP.F16.F32.PACK_AB R162, R144, R145 ;  /* 0x0000009190a2723e */ /* 0x000fe200000000ff */
[----:B------:R-:W-:Y:S01]  /*6ed0*/  STL [R1+0x2b4], R40 ;  /* 0x0002b42801007387 */ /* 0x000fe20000100800 */
[----:B------:R-:W-:Y:S02]  /*6ee0*/  F2FP.F16.F32.PACK_AB R157, R138, R139 ;  /* 0x0000008b8a9d723e */ /* 0x000fe400000000ff */
[----:B------:R-:W-:Y:S01]  /*6ef0*/  F2FP.F16.F32.PACK_AB R159, R132, R137 ;  /* 0x00000089849f723e */ /* 0x000fe200000000ff */
[----:B------:R-:W-:Y:S01]  /*6f00*/  STL [R1+0x2b8], R125 ;  /* 0x0002b87d01007387 */ /* 0x000fe20000100800 */
[----:B------:R-:W-:-:S02]  /*6f10*/  F2FP.F16.F32.PACK_AB R161, R133, R136 ;  /* 0x0000008885a1723e */ /* 0x000fc400000000ff */
[----:B------:R-:W-:Y:S01]  /*6f20*/  F2FP.F16.F32.PACK_AB R163, R131, R134 ;  /* 0x0000008683a3723e */ /* 0x000fe200000000ff */
        /* <DEDUP_REMOVED lines=83> */
[----:B------:R0:W-:Y:S02]  /*7460*/  STL [R1+0x43c], R41 ;  /* 0x00043c2901007387 */ /* 0x0001e40000100800 */
[----:B0-----:R-:W-:-:S06]  /*7470*/  WARPGROUP.ARRIVE ;  /* 0x00000000000079c5 */ /* 0x001fcc0000000000 */
[----:B------:R-:W-:Y:S03]  /*7480*/  HGMMA.64x256x16.F32 R24, R152, gdesc[UR4].tnspB, RZ, !UPT, gsb0 ;  /* 0x43e0000498187df0 */ /* 0x000fe6000c0008ff */
        /* <DEDUP_REMOVED lines=36> */
[----:B------:R-:W-:Y:S08]  /*76d0*/  MUFU.EX2 R153, R175 ;  /* 0x000000af00997308 */ /* 0x000ff00000000800 */
[----:B------:R-:W-:Y:S08]  /*76e0*/  MUFU.EX2 R172, R172 ;  /* 0x000000ac00ac7308 */ /* 0x000ff00000000800 */
[----:B------:R-:W-:Y:S08]  /*76f0*/  MUFU.EX2 R220, R220 ;  /* 0x000000dc00dc7308 */ /* 0x000ff00000000800 */
[----:B------:R-:W-:Y:S08]  /*7700*/  MUFU.EX2 R173, R173 ;  /* 0x000000ad00ad7308 */ /* 0x000ff00000000800 */
[----:B------:R-:W0:Y:S08]  /*7710*/  MUFU.EX2 R174, R174 ;  /* 0x000000ae00ae7308 */ /* 0x000e300000000800 */
[----:B------:R-:W-:Y:S08]  /*7720*/  MUFU.EX2 R221, R221 ;  /* 0x000000dd00dd7308 */ /* 0x000ff00000000800 */
[----:B------:R-:W1:Y:S01]  /*7730*/  MUFU.EX2 R170, R170 ;  /* 0x000000aa00aa7308 */ /* 0x000e620000000800 */
[----:B0-----:R-:W-:-:S02]  /*7740*/  F2FP.F16.F32.PACK_AB R154, R174, R173 ;  /* 0x000000adae9a723e */ /* 0x001fc400000000ff */
[----:B-1----:R-:W-:Y:S01]  /*7750*/  F2FP.F16.F32.PACK_AB R155, R170, R221 ;  /* 0x000000ddaa9b723e */ /* 0x002fe200000000ff */
        /* <DEDUP_REMOVED lines=36> */
[----:B------:R-:W-:Y:S01]  /*79a0*/  FADD.FTZ R157, R153, R223 ;  /* 0x000000df999d7221 */ /* 0x000fe20000010000 */
[----:B------:R-:W-:Y:S02]  /*79b0*/  F2FP.F16.F32.PACK_AB R152, R172, R152 ;  /* 0x00000098ac98723e */ /* 0x000fe400000000ff */
[----:B------:R-:W-:Y:S01]  /*79c0*/  F2FP.F16.F32.PACK_AB R153, R220, R153 ;  /* 0x00000099dc99723e */ /* 0x000fe200000000ff */
[----:B------:R-:W-:Y:S01]  /*79d0*/  MUFU.EX2 R165, R165 ;  /* 0x000000a500a57308 */ /* 0x000fe20000000800 */
[----:B------:R-:W-:Y:S01]  /*79e0*/  FADD.FTZ R156, R172, R156 ;  /* 0x0000009cac9c7221 */ /* 0x000fe20000010000 */
[----:B------:R-:W-:-:S06]  /*79f0*/  FADD.FTZ R157, R220, R157 ;  /* 0x0000009ddc9d7221 */ /* 0x000fcc0000010000 */
[----:B------:R-:W-:Y:S08]  /*7a00*/  MUFU.EX2 R21, R21 ;  /* 0x0000001500157308 */ /* 0x000ff00000000800 */
[----:B------:R-:W-:Y:S08]  /*7a10*/  MUFU.EX2 R168, R168 ;  /* 0x000000a800a87308 */ /* 0x000ff00000000800 */
[----:B------:R-:W0:Y:S08]  /*7a20*/  MUFU.EX2 R164, R164 ;  /* 0x000000a400a47308 */ /* 0x000e300000000800 */
[----:B------:R-:W-:Y:S08]  /*7a30*/  MUFU.EX2 R169, R169 ;  /* 0x000000a900a97308 */ /* 0x000ff00000000800 */
[----:B------:R-:W1:Y:S01]  /*7a40*/  MUFU.EX2 R20, R20 ;  /* 0x0000001400147308 */ /* 0x000e620000000800 */
        /* <DEDUP_REMOVED lines=47> */
[----:B------:R-:W-:-:S07]  /*7d40*/  WARPGROUP.DEPBAR.LE gsb0, 0x0 ;  /* 0x00008000000079c5 */ /* 0x000fce0000010000 */
[----:B------:R-:W2:Y:S08]  /*7d50*/  MUFU.EX2 R152, R166 ;  /* 0x000000a600987308 */ /* 0x000eb00000000800 */
[----:B------:R-:W3:Y:S01]  /*7d60*/  MUFU.EX2 R153, R167 ;  /* 0x000000a700997308 */ /* 0x000ee20000000800 */
[----:B0-----:R-:W-:Y:S02]  /*7d70*/  F2FP.F16.F32.PACK_AB R154, R164, R21 ;  /* 0x00000015a49a723e */ /* 0x001fe400000000ff */
[----:B-1----:R-:W-:Y:S01]  /*7d80*/  F2FP.F16.F32.PACK_AB R155, R20, R169 ;  /* 0x000000a9149b723e */ /* 0x002fe200000000ff */
[----:B------:R-:W-:Y:S01]  /*7d90*/  STL.128 [R1+0x240], R24 ;  /* 0x0002401801007387 */ /* 0x000fe20000100c00 */
[----:B--2---:R-:W-:Y:S01]  /*7da0*/  FADD.FTZ R156, R152, R156 ;  /* 0x0000009c989c7221 */ /* 0x004fe20000010000 */
[----:B------:R-:W-:-:S02]  /*7db0*/  F2FP.F16.F32.PACK_AB R152, R165, R152 ;  /* 0x00000098a598723e */ /* 0x000fc400000000ff */
[----:B------:R-:W-:Y:S01]  /*7dc0*/  STL.128 [R1+0x250], R28 ;  /* 0x0002501c01007387 */ /* 0x000fe20000100c00 */
[----:B---3--:R-:W-:Y:S01]  /*7dd0*/  FADD.FTZ R157, R153, R157 ;  /* 0x0000009d999d7221 */ /* 0x008fe20000010000 */
[----:B------:R-:W-:Y:S02]  /*7de0*/  F2FP.F16.F32.PACK_AB R153, R168, R153 ;  /* 0x00000099a899723e */ /* 0x000fe400000000ff */
        /* <DEDUP_REMOVED lines=39> */
[----:B------:R-:W-:-:S04]  /*8060*/  FADD.FTZ R20, R8, R156 ;  /* 0x0000009c08147221 */ /* 0x000fc80000010000 */
[C---:B------:R-:W-:Y:S01]  /*8070*/  FADD.FTZ R20, R9.reuse, R20 ;  /* 0x0000001409147221 */ /* 0x040fe20000010000 */
[----:B------:R-:W-:Y:S02]  /*8080*/  WARPGROUP.DEPBAR.LE gsb0, 0x0 ;  /* 0x00008000000079c5 */ /* 0x000fe40000010000 */
[----:B------:R-:W-:Y:S02]  /*8090*/  F2FP.F16.F32.PACK_AB R152, R9, R8 ;  /* 0x000000080998723e */ /* 0x000fe400000000ff */
[----:B------:R-:W-:Y:S02]  /*80a0*/  F2FP.F16.F32.PACK_AB R153, R13, R12 ;  /* 0x0000000c0d99723e */ /* 0x000fe400000000ff */
        /* <DEDUP_REMOVED lines=33> */
[----:B------:R0:W-:Y:S01]  /*82c0*/  STL.128 [R1+0x430], R148 ;  /* 0x0004309401007387 */ /* 0x0001e20000100c00 */
[----:B------:R-:W-:-:S03]  /*82d0*/  FADD.FTZ R8, R13, R21 ;  /* 0x000000150d087221 */ /* 0x000fc60000010000 */
[----:B------:R1:W5:Y:S01]  /*82e0*/  LDL R9, [R1+0x1f0] ;  /* 0x0001f00001097983 */ /* 0x0003620000100800 */
[----:B0-----:R-:W-:-:S06]  /*82f0*/  WARPGROUP.ARRIVE ;  /* 0x00000000000079c5 */ /* 0x001fcc0000000000 */
[----:B------:R-:W-:Y:S03]  /*8300*/  HGMMA.64x256x16.F32 R24, R152, gdesc[UR24].tnspB, R24, gsb0 ;  /* 0x43e0001898187df0 */ /* 0x000fe60008000818 */
[----:B------:R-:W-:Y:S02]  /*8310*/  WARPGROUP.DEPBAR.LE gsb0, 0x0 ;  /* 0x00008000000079c5 */ /* 0x000fe40000010000 */
        /* <DEDUP_REMOVED lines=32> */
[----:B------:R-:W4:Y:S04]  /*8520*/  LDL R12, [R1+0x240] ;  /* 0x00024000010c7983 */ /* 0x000f280000100800 */
[----:B------:R-:W4:Y:S04]  /*8530*/  LDL R13, [R1+0x244] ;  /* 0x00024400010d7983 */ /* 0x000f280000100800 */
[----:B------:R-:W4:Y:S04]  /*8540*/  LDL R21, [R1+0x248] ;  /* 0x0002480001157983 */ /* 0x000f280000100800 */
[----:B0-----:R-:W4:Y:S04]  /*8550*/  LDL R24, [R1+0x24c] ;  /* 0x00024c0001187983 */ /* 0x001f280000100800 */
[----:B------:R-:W4:Y:S04]  /*8560*/  LDL R25, [R1+0x250] ;  /* 0x0002500001197983 */ /* 0x000f280000100800 */
[----:B------:R-:W4:Y:S04]  /*8570*/  LDL R26, [R1+0x254] ;  /* 0x00025400011a7983 */ /* 0x000f280000100800 */
[----:B------:R-:W4:Y:S04]  /*8580*/  LDL R27, [R1+0x258] ;  /* 0x00025800011b7983 */ /* 0x000f280000100800 */
[----:B--2---:R-:W2:Y:S04]  /*8590*/  LDL R28, [R1+0x25c] ;  /* 0x00025c00011c7983 */ /* 0x004ea80000100800 */
[----:B------:R-:W2:Y:S04]  /*85a0*/  LDL R29, [R1+0x260] ;  /* 0x00026000011d7983 */ /* 0x000ea80000100800 */
[----:B------:R-:W2:Y:S04]  /*85b0*/  LDL R30, [R1+0x264] ;  /* 0x00026400011e7983 */ /* 0x000ea80000100800 */
[----:B------:R-:W2:Y:S04]  /*85c0*/  LDL R31, [R1+0x268] ;  /* 0x00026800011f7983 */ /* 0x000ea80000100800 */
[----:B---3--:R-:W3:Y:S04]  /*85d0*/  LDL R32, [R1+0x26c] ;  /* 0x00026c0001207983 */ /* 0x008ee80000100800 */
[----:B------:R-:W3:Y:S04]  /*85e0*/  LDL R33, [R1+0x270] ;  /* 0x0002700001217983 */ /* 0x000ee80000100800 */
[----:B------:R-:W3:Y:S04]  /*85f0*/  LDL R34, [R1+0x274] ;  /* 0x0002740001227983 */ /* 0x000ee80000100800 */
[----:B------:R-:W3:Y:S04]  /*8600*/  LDL R35, [R1+0x278] ;  /* 0x0002780001237983 */ /* 0x000ee80000100800 */
[----:B----4-:R-:W4:Y:S04]  /*8610*/  LDL R36, [R1+0x27c] ;  /* 0x00027c0001247983 */ /* 0x010f280000100800 */
[----:B------:R-:W4:Y:S04]  /*8620*/  LDL R37, [R1+0x280] ;  /* 0x0002800001257983 */ /* 0x000f280000100800 */
[----:B------:R-:W4:Y:S04]  /*8630*/  LDL R38, [R1+0x284] ;  /* 0x0002840001267983 */ /* 0x000f280000100800 */
[----:B------:R-:W4:Y:S04]  /*8640*/  LDL R39, [R1+0x288] ;  /* 0x0002880001277983 */ /* 0x000f280000100800 */
        /* <DEDUP_REMOVED lines=109> */
[----:B------:R-:W4:Y:S01]  /*8d20*/  LDL R149, [R1+0x28] ;  /* 0x0000280001957983 */ /* 0x000f220000100800 */
[----:B------:R-:W-:Y:S01]  /*8d30*/  FADD.FTZ R20, R10, R20 ;  /* 0x000000140a147221 */ /* 0x000fe20000010000 */
[----:B------:R-:W-:-:S02]  /*8d40*/  FADD.FTZ R8, R14, R8 ;  /* 0x000000080e087221 */ /* 0x000fc40000010000 */
[----:B------:R0:W-:Y:S01]  /*8d50*/  STL [R1+0x68], RZ ;  /* 0x000068ff01007387 */ /* 0x0001e20000100800 */
[----:B------:R-:W-:Y:S01]  /*8d60*/  FADD.FTZ R14, R11, R20 ;  /* 0x000000140b0e7221 */ /* 0x000fe20000010000 */
[----:B------:R-:W-:Y:S02]  /*8d70*/  FADD.FTZ R15, R15, R8 ;  /* 0x000000080f0f7221 */ /* 0x000fe40000010000 */
        /* <DEDUP_REMOVED lines=18> */
[----:B------:R0:W-:Y:S04]  /*8ea0*/  STL [R1+0x268], R31 ;  /* 0x0002681f01007387 */ /* 0x0001e80000100800 */
[----:B---3--:R0:W-:Y:S04]  /*8eb0*/  STL [R1+0x26c], R32 ;  /* 0x00026c2001007387 */ /* 0x0081e80000100800 */
        /* <DEDUP_REMOVED lines=121> */
.L_x_3475:
[----:B------:R-:W-:Y:S05]  /*9650*/  BSYNC B0 ;  /* 0x0000000000007941 */ /* 0x000fea0003800000 */
.L_x_3474:
        /* <DEDUP_REMOVED lines=31> */
.L_x_3478:
[----:B------:R-:W-:-:S13]  /*9850*/  ISETP.NE.AND P0, PT, R3, 0x1, PT ;  /* 0x000000010300780c */ /* 0x000fda0003f05270 */
[----:B------:R-:W-:-:S05]  /*9860*/  @P0 IMAD.HI.U32 R4, R6, R4, RZ ;  /* 0x0000000406040227 */ /* 0x000fca00078e00ff */
[----:B------:R-:W-:-:S07]  /*9870*/  @P0 SHF.R.U32.HI R6, RZ, R5, R4 ;  /* 0x00000005ff060219 */ /* 0x000fce0000011604 */
.L_x_3479:
[----:B------:R-:W-:Y:S05]  /*9880*/  BSYNC B0 ;  /* 0x0000000000007941 */ /* 0x000fea0003800000 */
.L_x_3477:
[----:B------:R-:W-:-:S05]  /*9890*/  IMAD R3, R6, R3, R3 ;  /* 0x0000000306037224 */ /* 0x000fca00078e0203 */
[----:B------:R-:W-:-:S07]  /*98a0*/  VIMNMX R2, R2, R3, PT ;  /* 0x0000000302027248 */ /* 0x000fce0003fe0100 */
.L_x_3476:
        /* <DEDUP_REMOVED lines=8> */
.L_x_3483:
[C---:B------:R-:W-:Y:S01]  /*9930*/  IADD3 R2, P0, R16.reuse, 0x50, RZ ;  /* 0x0000005010027810 */ /* 0x040fe20007f1e0ff */
[C---:B------:R-:W-:Y:S01]  /*9940*/  VIADD R0, R16.reuse, 0x150 ;  /* 0x0000015010007836 */ /* 0x040fe20000000000 */
[----:B------:R-:W-:Y:S02]  /*9950*/  IADD3 R26, P1, R16, 0x11c, RZ ;  /* 0x0000011c101a7810 */ /* 0x000fe40007f3e0ff */
[----:B------:R-:W-:Y:S01]  /*9960*/  MOV R220, 0x99a0 ;  /* 0x000099a000dc7802 */ /* 0x000fe20000000f00 */
[--C-:B------:R-:W-:Y:S02]  /*9970*/  IMAD.X R3, RZ, RZ, R17.reuse, P0 ;  /* 0x000000ffff037224 */ /* 0x100fe400000e0611 */
[----:B------:R-:W-:-:S08]  /*9980*/  IMAD.X R27, RZ, RZ, R17, P1 ;  /* 0x000000ffff1b7224 */ /* 0x000fd000008e0611 */
[----:B------:R-:W-:Y:S05]  /*9990*/  CALL.REL.NOINC `($_ZN7cutlass13device_kernelIN5flash11enable_sm90INS1_16FlashAttnFwdSm90INS1_25CollectiveMainloopFwdSm90ILi2EN4cute5tupleIJNS5_1CILi1EEES8_S8_EEENS6_IJNS7_ILi128EEENS7_ILi96EEENS7_ILi64EEEEEELi256ENS_6half_tEfNS_4arch4Sm90ELb0ELb1ELb0ELb1ELb1ELb0ELb1ELb1ELb0ELb1ELb1ELb0EEENS1_21CollectiveEpilogueFwdINS6_IJSA_NS7_ILi256EEESB_EEES9_SE_SG_Li256ELb1ELb1ELb1ELb0EEENS1_36VarlenDynamicPersistentTileSchedulerILi128ELi96ELi256ELi128ELb1ELb1ELb1ELb1ELb0ELb1EEEEEEEEEvNT_6ParamsE$_ZZN5flash25CollectiveMainloopFwdSm90ILi2EN4cute5tupleIJNS1_1CILi1EEES4_S4_EEENS2_IJNS3_ILi128EEENS3_ILi96EEENS3_ILi64EEEEEELi256EN7cutlass6half_tEfNSA_4arch4Sm90ELb0ELb1ELb0ELb1ELb1ELb0ELb1ELb1ELb0ELb1ELb1ELb0EE3mmaINS_16FlashAttnFwdSm90ISE_NS_21CollectiveEpilogueFwdINS2_IJS6_NS3_ILi256EEES7_EEES5_SB_SD_Li256ELb1ELb1ELb1ELb0EEENS_36VarlenDynamicPersistentTileSchedulerILi128ELi96ELi256ELi128ELb1ELb1ELb1ELb1ELb0ELb1EEEE13SharedStorageENS1_6TensorINS1_11ArrayEngineIfLm128EEENS1_6LayoutINS2_IJNS2_IJNS3_ILi2EEEST_NS3_ILi32EEEEEES4_S4_EEENS2_IJNS2_IJS4_ST_NS3_ILi4EEEEEENS3_ILi0EEESZ_EEEEEEENS_7SoftmaxILi2ELi0EEEEEbRKNSE_6ParamsENSA_13PipelineAsyncILi2EEES19_RNSA_13PipelineStateILj2EEERT0_RT1_iRiRKNS_16SeqlenInfoQKNewKILb1ELb0EEENS2_IJiiiiEEERT_ENKUliT_T0_T1_E_clIZSF_ISO_S12_S14_EbS17_S19_S19_S1C_S1E_S1G_iS1H_S1L_S1M_S1O_EUlRS1P_iE1_NS3_ILb0EEENS3_ILb1EEEEEDaiS1P_S1Q_S1R_) ;  /* 0x0000025c00507944 */ /* 0x000fea0003c00000 */
[C---:B------:R-:W-:Y:S01]  /*99a0*/  ISETP.GT.AND P0, PT, R10.reuse, R11, PT ;  /* 0x0000000b0a00720c */ /* 0x040fe20003f04270 */
[----:B------:R-:W-:-:S12]  /*99b0*/  VIADD R10, R10, 0xffffffff ;  /* 0xffffffff0a0a7836 */ /* 0x000fd80000000000 */
[----:B------:R-:W-:Y:S05]  /*99c0*/  @P0 BRA `(.L_x_3483) ;  /* 0xfffffffc00d80947 */ /* 0x000fea000383ffff */
[----:B------:R-:W-:Y:S05]  /*99d0*/  BSYNC B0 ;  /* 0x0000000000007941 */ /* 0x000fea0003800000 */
.L_x_3482:
[----:B------:R-:W2:Y:S02]  /*99e0*/  LDL R0, [R1+0x50] ;  /* 0x0000500001007983 */ /* 0x000ea40000100800 */
[----:B--2---:R-:W-:-:S07]  /*99f0*/  IMAD.SHL.U32 R0, R0, 0x80, RZ ;  /* 0x0000008000007824 */ /* 0x004fce00078e00ff */
.L_x_3481:
[----:B------:R-:W-:Y:S05]  /*9a00*/  BSYNC B1 ;  /* 0x0000000000017941 */ /* 0x000fea0003800000 */
.L_x_3480:
        /* <DEDUP_REMOVED lines=26> */
.L_x_3486:
[----:B------:R-:W-:Y:S02]  /*9bb0*/  ULDC UR4, c[0x0][0xadc] ;  /* 0x0002b70000047ab9 */ /* 0x000fe40000000800 */
[----:B------:R-:W-:-:S05]  /*9bc0*/  IMAD.U32 R5, RZ, RZ, UR4 ;  /* 0x00000004ff057e24 */ /* 0x000fca000f8e00ff */
[----:B------:R-:W-:-:S13]  /*9bd0*/  ISETP.NE.AND P0, PT, R5, 0x1, PT ;  /* 0x000000010500780c */ /* 0x000fda0003f05270 */
[----:B------:R-:W0:Y:S02]  /*9be0*/  @P0 LDC.64 R6, c[0x0][0xae0] ;  /* 0x0002b800ff060b82 */ /* 0x000e240000000a00 */
[----:B0-----:R-:W-:-:S05]  /*9bf0*/  @P0 IMAD.HI.U32 R4, R0, R6, RZ ;  /* 0x0000000600040227 */ /* 0x001fca00078e00ff */
[----:B------:R-:W-:-:S07]  /*9c00*/  @P0 SHF.R.U32.HI R0, RZ, R7, R4 ;  /* 0x00000007ff000219 */ /* 0x000fce0000011604 */
.L_x_3487:
[----:B------:R-:W-:Y:S05]  /*9c10*/  BSYNC B0 ;  /* 0x0000000000007941 */ /* 0x000fea0003800000 */
.L_x_3485:
[----:B------:R-:W-:-:S05]  /*9c20*/  IMAD R3, R0, R5, RZ ;  /* 0x0000000500037224 */ /* 0x000fca00078e02ff */
[----:B------:R-:W-:-:S07]  /*9c30*/  VIMNMX R2, R2, R3, !PT ;  /* 0x0000000302027248 */ /* 0x000fce0007fe0100 */
.L_x_3484:
[----:B------:R-:W-:-:S04]  /*9c40*/  VIADD R2, R2, 0x5f ;  /* 0x0000005f02027836 */ /* 0x000fc80000000000 */
[----:B------:R-:W-:-:S05]  /*9c50*/  IMAD.HI R2, R2, 0x2aaaaaab, RZ ;  /* 0x2aaaaaab02027827 */ /* 0x000fca00078e02ff */
[----:B------:R-:W-:-:S04]  /*9c60*/  SHF.R.U32.HI R3, RZ, 0x1f, R2 ;  /* 0x0000001fff037819 */ /* 0x000fc80000011602 */
[----:B------:R-:W-:-:S04]  /*9c70*/  LEA.HI.SX32 R2, R2, R3, 0x1c ;  /* 0x0000000302027211 */ /* 0x000fc800078fe2ff */
[----:B------:R-:W-:-:S04]  /*9c80*/  VIMNMX R2, R2, UR40, !PT ;  /* 0x0000002802027c48 */ /* 0x000fc8000ffe0100 */
[----:B------:R-:W-:-:S13]  /*9c90*/  ISETP.GE.AND P0, PT, R10, R2, PT ;  /* 0x000000020a00720c */ /* 0x000fda0003f06270 */
[----:B------:R-:W-:Y:S05]  /*9ca0*/  @!P0 BRA `(.L_x_3488) ;  /* 0x0000009800188947 */ /* 0x000fea0003800000 */
.L_x_3507:
[----:B------:R-:W2:Y:S04]  /*9cb0*/  LDL R4, [R1+0x1f0] ;  /* 0x0001f00001047983 */ /* 0x000ea80000100800 */
[----:B0-----:R-:W3:Y:S04]  /*9cc0*/  LDL R0, [R1+0x1f8] ;  /* 0x0001f80001007983 */ /* 0x001ee80000100800 */
[----:B------:R-:W4:Y:S01]  /*9cd0*/  LDL R3, [R1] ;  /* 0x0000000001037983 */ /* 0x000f220000100800 */
[----:B--2---:R-:W-:-:S05]  /*9ce0*/  VIADD R4, R4, 0x1 ;  /* 0x0000000104047836 */ /* 0x004fca0000000000 */
[----:B------:R-:W-:-:S13]  /*9cf0*/  ISETP.NE.AND P0, PT, R4, 0x2, PT ;  /* 0x000000020400780c */ /* 0x000fda0003f05270 */
[----:B------:R0:W5:Y:S04]  /*9d00*/  @P0 LDL R6, [R1+0x1f4] ;  /* 0x0001f40001060983 */ /* 0x0001680000100800 */
        /* <DEDUP_REMOVED lines=9> */
[----:B-1----:R-:W-:Y:S01]  /*9da0*/  @!P0 IMAD.MOV.U32 R4, RZ, RZ, RZ ;  /* 0x000000ffff048224 */ /* 0x002fe200078e00ff */
[----:B--2---:R-:W-:-:S05]  /*9db0*/  @!P0 LOP3.LUT R6, R5, 0x1, RZ, 0x3c, !PT ;  /* 0x0000000105068812 */ /* 0x004fca00078e3cff */
[----:B------:R0:W-:Y:S01]  /*9dc0*/  @!P0 STL [R1+0x1f4], R6 ;  /* 0x0001f40601008387 */ /* 0x0001e20000100800 */
[----:B------:R-:W-:Y:S05]  /*9dd0*/  @!P1 BRA `(.L_x_3490) ;  /* 0x0000000000049947 */ /* 0x000fea0003800000 */
[----:B------:R-:W-:Y:S01]  /*9de0*/  BPT.TRAP 0x1 ;  /* 0x000000040000795c */ /* 0x000fe20000300000 */
.L_x_3490:
[----:B------:R-:W-:Y:S05]  /*9df0*/  BSYNC B0 ;  /* 0x0000000000007941 */ /* 0x000fea0003800000 */
.L_x_3489:
[----:B------:R-:W2:Y:S01]  /*9e00*/  LDL.64 R8, [R1+0x18] ;  /* 0x0000180001087983 */ /* 0x000ea20000100a00 */
[----:B-----5:R-:W-:Y:S02]  /*9e10*/  SHF.L.U32 R5, R6, 0x1f, RZ ;  /* 0x0000001f06057819 */ /* 0x020fe400000006ff */
[----:B--2---:R-:W-:-:S05]  /*9e20*/  MOV R3, R8 ;  /* 0x0000000800037202 */ /* 0x004fca0000000f00 */
[----:B------:R-:W-:-:S04]  /*9e30*/  IMAD R4, R4, 0x8, R3 ;  /* 0x0000000804047824 */ /* 0x000fc800078e0203 */
[----:B------:R1:W2:Y:S01]  /*9e40*/  SYNCS.PHASECHK.TRANS64.TRYWAIT P0, [R4+URZ], R5 ;  /* 0x00000005040075a7 */ /* 0x0002a2000800017f */
[----:B0-----:R1:W5:Y:S01]  /*9e50*/  LDL.64 R6, [R1+0x1f0] ;  /* 0x0001f00001067983 */ /* 0x0013620000100a00 */
[----:B------:R-:W-:Y:S04]  /*9e60*/  BSSY B0, `(.L_x_3491) ;  /* 0x0000003000007945 */ /* 0x000fe80003800000 */
[----:B------:R-:W-:Y:S05]  /*9e70*/  @!P1 BRA `(.L_x_3492) ;  /* 0x0000000000049947 */ /* 0x000fea0003800000 */
[----:B------:R-:W-:Y:S01]  /*9e80*/  BPT.TRAP 0x1 ;  /* 0x000000040000795c */ /* 0x000fe20000300000 */
.L_x_3492:
[----:B------:R-:W-:Y:S05]  /*9e90*/  BSYNC B0 ;  /* 0x0000000000007941 */ /* 0x000fea0003800000 */
.L_x_3491:
[----:B------:R-:W-:Y:S04]  /*9ea0*/  BSSY B0, `(.L_x_3493) ;  /* 0x0000006000007945 */ /* 0x000fe80003800000 */
[----:B--2---:R-:W-:Y:S05]  /*9eb0*/  @P0 BRA `(.L_x_3494) ;  /* 0x0000000000100947 */ /* 0x004fea0003800000 */
[----:B-----5:R-:W-:Y:S01]  /*9ec0*/  IMAD R6, R6, 0x8, R3 ;  /* 0x0000000806067824 */ /* 0x020fe200078e0203 */
[----:B------:R-:W-:-:S04]  /*9ed0*/  SHF.L.U32 R7, R7, 0x1f, RZ ;  /* 0x0000001f07077819 */ /* 0x000fc800000006ff */
[----:B------:R-:W0:Y:S02]  /*9ee0*/  SYNCS.PHASECHK.TRANS64.TRYWAIT P0, [R6+URZ], R7 ;  /* 0x00000007060075a7 */ /* 0x000e24000800017f */
[----:B0-----:R-:W-:Y:S05]  /*9ef0*/  @!P0 BRA `(.L_x_3495) ;  /* 0x0000021000dc8947 */ /* 0x001fea0003800000 */
.L_x_3494:
[----:B------:R-:W-:Y:S05]  /*9f00*/  BSYNC B0 ;  /* 0x0000000000007941 */ /* 0x000fea0003800000 */
.L_x_3493:
[----:B------:R-:W2:Y:S04]  /*9f10*/  LDL R3, [R1+0x1f0] ;  /* 0x0001f00001037983 */ /* 0x000ea80000100800 */
[----:B-1----:R-:W2:Y:S01]  /*9f20*/  LDL.64 R4, [R1+0x80] ;  /* 0x0000800001047983 */ /* 0x002ea20000100a00 */
[----:B------:R-:W-:Y:S05]  /*9f30*/  WARPSYNC.ALL ;  /* 0x0000000000007948 */ /* 0x000fea0003800000 */
[----:B0----5:R-:W3:Y:S04]  /*9f40*/  LDL.64 R6, [R1+0x78] ;  /* 0x0000780001067983 */ /* 0x021ee80000100a00 */
[----:B------:R-:W4:Y:S04]  /*9f50*/  LDL.64 R8, [R1+0x78] ;  /* 0x0000780001087983 */ /* 0x000f280000100a00 */
[----:B------:R-:W4:Y:S01]  /*9f60*/  LDL.64 R12, [R1+0x78] ;  /* 0x00007800010c7983 */ /* 0x000f220000100a00 */
[----:B--2---:R-:W-:Y:S01]  /*9f70*/  IMAD R4, R3, 0x300, R4 ;  /* 0x0000030003047824 */ /* 0x004fe200078e0204 */
[----:B------:R-:W-:-:S02]  /*9f80*/  R2UR UR7, R5 ;  /* 0x00000000050772ca */ /* 0x000fc400000e0000 */
[----:B------:R-:W2:Y:S01]  /*9f90*/  LDL.64 R14, [R1+0x78] ;  /* 0x00007800010e7983 */ /* 0x000ea20000100a00 */
        /* <DEDUP_REMOVED lines=10> */
[----:B---3--:R-:W-:Y:S02]  /*a040*/  R2UR UR4, R6 ;  /* 0x00000000060472ca */ /* 0x008fe400000e0000 */
        /* <DEDUP_REMOVED lines=9> */
[----:B------:R-:W3:Y:S01]  /*a0e0*/  LD.E R3, desc[UR36][R22.64+0x28] ;  /* 0x0000282416037980 */ /* 0x000ee2000c101900 */
        /* <DEDUP_REMOVED lines=13> */
[----:B--2---:R-:W-:Y:S01]  /*a1c0*/  VIADD R14, R14, 0x6 ;  /* 0x000000060e0e7836 */ /* 0x004fe20000000000 */
        /* <DEDUP_REMOVED lines=8> */
[----:B---3--:R-:W-:-:S04]  /*a250*/  LOP3.LUT R3, R3, 0x1, RZ, 0xfc, !PT ;  /* 0x0000000103037812 */ /* 0x008fc800078efcff */
[----:B------:R-:W-:Y:S01]  /*a260*/  ISETP.NE.AND P0, PT, R3, 0x3, PT ;  /* 0x000000030300780c */ /* 0x000fe20003f05270 */
[----:B------:R-:W-:-:S12]  /*a270*/  WARPGROUP.DEPBAR.LE gsb0, 0x0 ;  /* 0x00008000000079c5 */ /* 0x000fd80000010000 */
[----:B0-----:R-:W-:Y:S05]  /*a280*/  @!P0 BRA `(.L_x_3497) ;  /* 0x0000000000048947 */ /* 0x001fea0003800000 */
[----:B------:R-:W-:Y:S01]  /*a290*/  BPT.TRAP 0x1 ;  /* 0x000000040000795c */ /* 0x000fe20000300000 */
.L_x_3497:
[----:B------:R-:W-:Y:S05]  /*a2a0*/  BSYNC B0 ;  /* 0x0000000000007941 */ /* 0x000fea0003800000 */
.L_x_3496:
[----:B------:R-:W2:Y:S01]  /*a2b0*/  LD.E.64 R4, desc[UR36][R22.64+0x40] ;  /* 0x0000402416047980 */ /* 0x000ea2000c101b00 */
[----:B-----5:R-:W-:Y:S02]  /*a2c0*/  SHF.L.U32 R7, R7, 0x1f, RZ ;  /* 0x0000001f07077819 */ /* 0x020fe400000006ff */
[----:B--2---:R-:W-:-:S05]  /*a2d0*/  MOV R3, R4 ;  /* 0x0000000400037202 */ /* 0x004fca0000000f00 */
[----:B------:R-:W-:-:S04]  /*a2e0*/  IMAD R3, R6, 0x8, R3 ;  /* 0x0000000806037824 */ /* 0x000fc800078e0203 */
[----:B------:R0:W1:Y:S01]  /*a2f0*/  SYNCS.PHASECHK.TRANS64.TRYWAIT P0, [R3+URZ], R7 ;  /* 0x00000007030075a7 */ /* 0x000062000800017f */
[----:B------:R-:W2:Y:S01]  /*a300*/  LD.E R4, desc[UR36][R22.64+0x28] ;  /* 0x0000282416047980 */ /* 0x000ea2000c101900 */
[----:B------:R-:W-:Y:S01]  /*a310*/  BSSY B0, `(.L_x_3498) ;  /* 0x0000005000007945 */ /* 0x000fe20003800000 */
[----:B--2---:R-:W-:-:S04]  /*a320*/  LOP3.LUT R4, R4, 0x1, RZ, 0xfc, !PT ;  /* 0x0000000104047812 */ /* 0x004fc800078efcff */
[----:B------:R-:W-:-:S13]  /*a330*/  ISETP.NE.AND P1, PT, R4, 0x3, PT ;  /* 0x000000030400780c */ /* 0x000fda0003f25270 */
[----:B01----:R-:W-:Y:S05]  /*a340*/  @!P1 BRA `(.L_x_3499) ;  /* 0x0000000000049947 */ /* 0x003fea0003800000 */
[----:B------:R-:W-:Y:S01]  /*a350*/  BPT.TRAP 0x1 ;  /* 0x000000040000795c */ /* 0x000fe20000300000 */
.L_x_3499:
[----:B------:R-:W-:Y:S05]  /*a360*/  BSYNC B0 ;  /* 0x0000000000007941 */ /* 0x000fea0003800000 */
.L_x_3498:
[----:B------:R-:W-:Y:S04]  /*a370*/  BSSY B0, `(.L_x_3500) ;  /* 0x0000007000007945 */ /* 0x000fe80003800000 */
[----:B------:R-:W-:Y:S05]  /*a380*/  @P0 BRA `(.L_x_3501) ;  /* 0x0000000000140947 */ /* 0x000fea0003800000 */
[----:B------:R-:W2:Y:S02]  /*a390*/  LD.E.64 R4, desc[UR36][R22.64+0x40] ;  /* 0x0000402416047980 */ /* 0x000ea4000c101b00 */
[----:B--2---:R-:W-:-:S05]  /*a3a0*/  MOV R5, R4 ;  /* 0x0000000400057202 */ /* 0x004fca0000000f00 */
[----:B------:R-:W-:-:S04]  /*a3b0*/  IMAD R6, R6, 0x8, R5 ;  /* 0x0000000806067824 */ /* 0x000fc800078e0205 */
[----:B------:R-:W0:Y:S02]  /*a3c0*/  SYNCS.PHASECHK.TRANS64.TRYWAIT P0, [R6+URZ], R7 ;  /* 0x00000007060075a7 */ /* 0x000e24000800017f */
[----:B0-----:R-:W-:Y:S05]  /*a3d0*/  @!P0 BRA `(.L_x_3502) ;  /* 0x0000020c00b88947 */ /* 0x001fea0003800000 */
.L_x_3501:
[----:B------:R-:W-:Y:S05]  /*a3e0*/  BSYNC B0 ;  /* 0x0000000000007941 */ /* 0x000fea0003800000 */
.L_x_3500:
[----:B------:R-:W2:Y:S04]  /*a3f0*/  LDL R11, [R1+0x1f0] ;  /* 0x0001f000010b7983 */ /* 0x000ea80000100800 */
[----:B------:R-:W2:Y:S04]  /*a400*/  LDL.64 R4, [R1+0xf8] ;  /* 0x0000f80001047983 */ /* 0x000ea80000100a00 */
[----:B------:R-:W3:Y:S04]  /*a410*/  LDL R3, [R1+0x70] ;  /* 0x0000700001037983 */ /* 0x000ee80000100800 */
[----:B0-----:R-:W4:Y:S04]  /*a420*/  LDL.64 R6, [R1+0xf0] ;  /* 0x0000f00001067983 */ /* 0x001f280000100a00 */
[----:B------:R-:W4:Y:S04]  /*a430*/  LDL.64 R14, [R1+0xf0] ;  /* 0x0000f000010e7983 */ /* 0x000f280000100a00 */
[----:B------:R-:W4:Y:S04]  /*a440*/  LDL.64 R12, [R1+0xf0] ;  /* 0x0000f000010c7983 */ /* 0x000f280000100a00 */
[----:B------:R-:W4:Y:S01]  /*a450*/  LDL.64 R8, [R1+0xf0] ;  /* 0x0000f00001087983 */ /* 0x000f220000100a00 */
[----:B------:R-:W-:Y:S05]  /*a460*/  WARPSYNC.ALL ;  /* 0x0000000000007948 */ /* 0x000fea0003800000 */
[----:B------:R-:W-:Y:S01]  /*a470*/  WARPGROUP.ARRIVE ;  /* 0x00000000000079c5 */ /* 0x000fe20000000000 */
[----:B--2---:R-:W-:Y:S01]  /*a480*/  IMAD R4, R11, 0xc00, R4 ;  /* 0x00000c000b047824 */ /* 0x004fe200078e0204 */
[----:B------:R-:W-:Y:S01]  /*a490*/  R2UR UR7, R5 ;  /* 0x00000000050772ca */ /* 0x000fe200000e0000 */
[----:B------:R-:W-:Y:S01]  /*a4a0*/  IMAD.MOV.U32 R21, RZ, RZ, R5 ;  /* 0x000000ffff157224 */ /* 0x000fe200078e0005 */
[----:B------:R-:W2:Y:S01]  /*a4b0*/  LDL R11, [R1] ;  /* 0x00000000010b7983 */ /* 0x000ea20000100800 */
[----:B---3--:R-:W-:-:S02]  /*a4c0*/  ISETP.NE.U32.AND P0, PT, R3, RZ, PT ;  /* 0x000000ff0300720c */ /* 0x008fc40003f05070 */
[----:B------:R-:W-:Y:S02]  /*a4d0*/  R2UR UR6, R4 ;  /* 0x00000000040672ca */ /* 0x000fe400000e0000 */
[----:B----4-:R-:W-:Y:S02]  /*a4e0*/  R2UR UR4, R6 ;  /* 0x00000000060472ca */ /* 0x010fe400000e0000 */
[----:B------:R-:W-:Y:S01]  /*a4f0*/  R2UR UR5, R7 ;  /* 0x00000000070572ca */ /* 0x000fe200000e0000 */
[----:B------:R-:W-:Y:S01]  /*a500*/  VIADD R20, R4, 0x2 ;  /* 0x0000000204147836 */ /* 0x000fe20000000000 */
[----:B------:R-:W3:Y:S01]  /*a510*/  LDL.64 R6, [R1+0xf0] ;  /* 0x0000f00001067983 */ /* 0x000ee20000100a00 */
[----:B------:R-:W-:Y:S02]  /*a520*/  VIADD R14, R14, 0x2 ;  /* 0x000000020e0e7836 */ /* 0x000fe40000000000 */
[----:B------:R-:W-:Y:S02]  /*a530*/  VIADD R12, R12, 0x4 ;  /* 0x000000040c0c7836 */ /* 0x000fe40000000000 */
[----:B------:R-:W-:Y:S01]  /*a540*/  VOTEU.ANY UP0, P0 ;  /* 0x00000000003f7886 */ /* 0x000fe20000000100 */
[----:B------:R0:W5:Y:S05]  /*a550*/  LDL R3, [R1+0x1f0] ;  /* 0x0001f00001037983 */ /* 0x00016a0000100800 */
[----:B------:R-:W-:Y:S01]  /*a560*/  HGMMA.64x96x16.F32 R24, gdesc[UR4], R24, UP0, gsb0 ;  /* 0x01600000041879f0 */ /* 0x000fe2000b800818 */
[----:B------:R-:W-:-:S02]  /*a570*/  R2UR UR6, R20 ;  /* 0x00000000140672ca */ /* 0x000fc400000e0000 */
[----:B------:R-:W-:Y:S02]  /*a580*/  R2UR UR7, R21 ;  /* 0x00000000150772ca */ /* 0x000fe400000e0000 */
[----:B------:R-:W-:Y:S02]  /*a590*/  R2UR UR4, R14 ;  /* 0x000000000e0472ca */ /* 0x000fe400000e0000 */
[----:B------:R-:W-:Y:S02]  /*a5a0*/  R2UR UR5, R15 ;  /* 0x000000000f0572ca */ /* 0x000fe400000e0000 */
[----:B------:R-:W4:Y:S01]  /*a5b0*/  LDL.64 R14, [R1+0xf0] ;  /* 0x0000f000010e7983 */ /* 0x000f220000100a00 */
        /* <DEDUP_REMOVED lines=8> */
[----:B------:R-:W-:Y:S02]  /*a640*/  R2UR UR5, R13 ;  /* 0x000000000d0572ca */ /* 0x000fe400000e0000 */
[----:B------:R-:W2:Y:S01]  /*a650*/  LDL.64 R12, [R1+0xf0] ;  /* 0x0000f000010c7983 */ /* 0x000ea20000100a00 */
[----:B------:R-:W-:-:S02]  /*a660*/  VIADD R8, R8, 0x6 ;  /* 0x0000000608087836 */ /* 0x000fc40000000000 */
[----:B------:R-:W-:Y:S02]  /*a670*/  VIADD R20, R4, 0x6 ;  /* 0x0000000604147836 */ /* 0x000fe40000000000 */
[----:B------:R-:W-:Y:S01]  /*a680*/  IMAD.MOV.U32 R21, RZ, RZ, R5 ;  /* 0x000000ffff157224 */ /* 0x000fe200078e0005 */
[----:B------:R-:W-:Y:S02]  /*a690*/  WARPGROUP.DEPBAR.LE gsb0, 0x0 ;  /* 0x00008000000079c5 */ /* 0x000fe40000010000 */
        /* <DEDUP_REMOVED lines=8> */
[----:B------:R-:W-:Y:S01]  /*a720*/  IMAD.MOV.U32 R21, RZ, RZ, R5 ;  /* 0x000000ffff157224 */ /* 0x000fe200078e0005 */
[----:B------:R-:W-:Y:S02]  /*a730*/  WARPGROUP.DEPBAR.LE gsb0, 0x0 ;  /* 0x00008000000079c5 */ /* 0x000fe40000010000 */
[----:B------:R-:W-:-:S06]  /*a740*/  WARPGROUP.ARRIVE ;  /* 0x00000000000079c5 */ /* 0x000fcc0000000000 */
[----:B------:R-:W-:Y:S01]  /*a750*/  HGMMA.64x96x16.F32 R24, gdesc[UR4], R24, gsb0 ;  /* 0x01600000041879f0 */ /* 0x000fe20008000818 */
[----:B---3--:R-:W-:Y:S01]  /*a760*/  VIADD R6, R6, 0x400 ;  /* 0x0000040006067836 */ /* 0x008fe20000000000 */
[----:B------:R-:W-:Y:S02]  /*a770*/  R2UR UR6, R20 ;  /* 0x00000000140672ca */ /* 0x000fe400000e0000 */
[----:B------:R-:W-:Y:S02]  /*a780*/  R2UR UR7, R21 ;  /* 0x00000000150772ca */ /* 0x000fe400000e0000 */
[----:B------:R-:W-:Y:S02]  /*a790*/  R2UR UR4, R6 ;  /* 0x00000000060472ca */ /* 0x000fe400000e0000 */
[----:B------:R-:W-:Y:S02]  /*a7a0*/  R2UR UR5, R7 ;  /* 0x00000000070572ca */ /* 0x000fe400000e0000 */
[----:B------:R-:W3:Y:S01]  /*a7b0*/  LDL.64 R6, [R1+0xf0] ;  /* 0x0000f00001067983 */ /* 0x000ee20000100a00 */
[----:B----4-:R-:W-:-:S02]  /*a7c0*/  VIADD R14, R14, 0x402 ;  /* 0x000004020e0e7836 */ /* 0x010fc40000000000 */
[----:B------:R-:W-:Y:S01]  /*a7d0*/  VIADD R20, R4, 0x302 ;  /* 0x0000030204147836 */ /* 0x000fe20000000000 */
[----:B------:R-:W-:Y:S02]  /*a7e0*/  WARPGROUP.DEPBAR.LE gsb0, 0x0 ;  /* 0x00008000000079c5 */ /* 0x000fe40000010000 */
[----:B------:R-:W-:-:S06]  /*a7f0*/  WARPGROUP.ARRIVE ;  /* 0x00000000000079c5 */ /* 0x000fcc0000000000 */
[----:B------:R-:W-:Y:S01]  /*a800*/  HGMMA.64x96x16.F32 R24, gdesc[UR4], R24, gsb0 ;  /* 0x01600000041879f0 */ /* 0x000fe20008000818 */
[----:B------:R-:W-:Y:S01]  /*a810*/  IMAD.MOV.U32 R21, RZ, RZ, R5 ;  /* 0x000000ffff157224 */ /* 0x000fe200078e0005 */
[----:B------:R-:W-:Y:S02]  /*a820*/  R2UR UR6, R20 ;  /* 0x00000000140672ca */ /* 0x000fe400000e0000 */
[----:B------:R-:W-:Y:S02]  /*a830*/  R2UR UR4, R14 ;  /* 0x000000000e0472ca */ /* 0x000fe400000e0000 */
[----:B------:R-:W-:Y:S02]  /*a840*/  R2UR UR7, R21 ;  /* 0x00000000150772ca */ /* 0x000fe400000e0000 */
[----:B------:R-:W-:Y:S02]  /*a850*/  R2UR UR5, R15 ;  /* 0x000000000f0572ca */ /* 0x000fe400000e0000 */
[----:B------:R-:W4:Y:S01]  /*a860*/  LDL.64 R14, [R1+0xf0] ;  /* 0x0000f000010e7983 */ /* 0x000f220000100a00 */
[----:B--2---:R-:W-:-:S02]  /*a870*/  VIADD R12, R12, 0x404 ;  /* 0x000004040c0c7836 */ /* 0x004fc40000000000 */
        /* <DEDUP_REMOVED lines=9> */
[----:B------:R-:W2:Y:S01]  /*a910*/  LDL.64 R12, [R1+0xf0] ;  /* 0x0000f000010c7983 */ /* 0x000ea20000100a00 */
[----:B------:R-:W-:-:S02]  /*a920*/  VIADD R8, R8, 0x406 ;  /* 0x0000040608087836 */ /* 0x000fc40000000000 */
        /* <DEDUP_REMOVED lines=10> */
[----:B---3--:R-:W-:-:S02]  /*a9d0*/  VIADD R6, R6, 0x800 ;  /* 0x0000080006067836 */ /* 0x008fc40000000000 */
        /* <DEDUP_REMOVED lines=52> */
[----:B------:R-:W-:Y:S01]  /*ad20*/  R2UR UR5, R7 ;  /* 0x00000000070572ca */ /* 0x000fe200000e0000 */
[----:B----4-:R-:W-:Y:S01]  /*ad30*/  VIADD R14, R14, 0xc02 ;  /* 0x00000c020e0e7836 */ /* 0x010fe20000000000 */
[----:B------:R0:W5:Y:S01]  /*ad40*/  LDL R20, [R1+0xc] ;  /* 0x00000c0001147983 */ /* 0x0001620000100800 */
        /* <DEDUP_REMOVED lines=9> */
[----:B--2---:R-:W-:Y:S02]  /*ade0*/  VIADD R12, R12, 0xc04 ;  /* 0x00000c040c0c7836 */ /* 0x004fe40000000000 */
        /* <DEDUP_REMOVED lines=47> */
.L_x_3504:
[----:B------:R-:W-:Y:S05]  /*b0e0*/  BSYNC B0 ;  /* 0x0000000000007941 */ /* 0x000fea0003800000 */
.L_x_3503:
[----:B0-----:R-:W2:Y:S02]  /*b0f0*/  LDL.64 R4, [R1+0x20] ;  /* 0x0000200001047983 */ /* 0x001ea40000100a00 */
[----:B--2---:R-:W-:-:S05]  /*b100*/  MOV R4, R4 ;  /* 0x0000000400047202 */ /* 0x004fca0000000f00 */
[----:B-----5:R-:W-:-:S05]  /*b110*/  IMAD R3, R3, 0x8, R4 ;  /* 0x0000000803037824 */ /* 0x020fca00078e0204 */
[----:B------:R-:W-:-:S04]  /*b120*/  PRMT R3, R20, 0x654, R3 ;  /* 0x0000065414037816 */ /* 0x000fc80000000003 */
[----:B------:R0:W-:Y:S01]  /*b130*/  SYNCS.ARRIVE.TRANS64.RED.A1T0 RZ, [R3+URZ], RZ ;  /* 0x000000ff03ff79a7 */ /* 0x0001e2000810043f */
[----:B------:R-:W2:Y:S02]  /*b140*/  LD.E.64 R4, desc[UR36][R22.64+0x200] ;  /* 0x0002002416047980 */ /* 0x000ea4000c101b00 */
[----:B--2---:R-:W-:-:S04]  /*b150*/  FMNMX.FTZ R6, R24, R4, !PT ;  /* 0x0000000418067209 */ /* 0x004fc80007810000 */
[----:B0-----:R-:W-:-:S04]  /*b160*/  FMNMX.FTZ R3, R25, R6, !PT ;  /* 0x0000000619037209 */ /* 0x001fc80007810000 */
        /* <DEDUP_REMOVED lines=34> */
[----:B------:R-:W-:-:S03]  /*b390*/  FMNMX.FTZ R3, R47, R6, !PT ;  /* 0x000000062f037209 */ /* 0x000fc60007810000 */
[----:B------:R-:W-:Y:S01]  /*b3a0*/  ST.E desc[UR36][R22.64+0x200], R9 ;  /* 0x0002000916007985 */ /* 0x000fe2000c101924 */
[----:B------:R-:W-:-:S04]  /*b3b0*/  FMNMX.FTZ R6, R50, R3, !PT ;  /* 0x0000000332067209 */ /* 0x000fc80007810000 */
[----:B------:R-:W-:-:S04]  /*b3c0*/  FMNMX.FTZ R3, R51, R6, !PT ;  /* 0x0000000633037209 */ /* 0x000fc80007810000 */
[----:B------:R-:W-:-:S04]  /*b3d0*/  FMNMX.FTZ R6, R54, R3, !PT ;  /* 0x0000000336067209 */ /* 0x000fc80007810000 */
[----:B------:R-:W-:-:S04]  /*b3e0*/  FMNMX.FTZ R3, R55, R6, !PT ;  /* 0x0000000637037209 */ /* 0x000fc80007810000 */
[----:B------:R-:W-:Y:S02]  /*b3f0*/  FMNMX.FTZ R6, R58, R3, !PT ;  /* 0x000000033a067209 */ /* 0x000fe40007810000 */
[----:B0-----:R-:W-:Y:S02]  /*b400*/  FMNMX.FTZ R11, R9, R8, !PT ;  /* 0x00000008090b7209 */ /* 0x001fe40007810000 */
[----:B------:R-:W-:-:S03]  /*b410*/  FMNMX.FTZ R3, R59, R6, !PT ;  /* 0x000000063b037209 */ /* 0x000fc60007810000 */
[----:B------:R-:W0:Y:S01]  /*b420*/  SHFL.BFLY PT, R12, R11, 0x1, 0x1f ;  /* 0x0c201f000b0c7f89 */ /* 0x000e2200000e0000 */
[----:B------:R-:W-:-:S04]  /*b430*/  FMNMX.FTZ R6, R62, R3, !PT ;  /* 0x000000033e067209 */ /* 0x000fc80007810000 */
[----:B------:R-:W-:-:S04]  /*b440*/  FMNMX.FTZ R3, R63, R6, !PT ;  /* 0x000000063f037209 */ /* 0x000fc80007810000 */
[----:B------:R-:W-:-:S04]  /*b450*/  FMNMX.FTZ R6, R66, R3, !PT ;  /* 0x0000000342067209 */ /* 0x000fc80007810000 */
[----:B------:R-:W-:Y:S02]  /*b460*/  FMNMX.FTZ R3, R67, R6, !PT ;  /* 0x0000000643037209 */ /* 0x000fe40007810000 */
[----:B------:R-:W-:Y:S02]  /*b470*/  IADD3 R6, P0, R16, 0x200, RZ ;  /* 0x0000020010067810 */ /* 0x000fe40007f1e0ff */
[----:B------:R-:W-:Y:S02]  /*b480*/  FMNMX.FTZ R8, R70, R3, !PT ;  /* 0x0000000346087209 */ /* 0x000fe40007810000 */
[----:B------:R-:W-:Y:S01]  /*b490*/  LOP3.LUT R6, R6, 0x4, RZ, 0xfc, !PT ;  /* 0x0000000406067812 */ /* 0x000fe200078efcff */
[----:B------:R-:W-:Y:S01]  /*b4a0*/  IMAD.X R7, RZ, RZ, R17, P0 ;  /* 0x000000ffff077224 */ /* 0x000fe200000e0611 */
[----:B------:R-:W-:Y:S02]  /*b4b0*/  FMNMX.FTZ R3, R71, R8, !PT ;  /* 0x0000000847037209 */ /* 0x000fe40007810000 */
[----:B0-----:R-:W-:-:S03]  /*b4c0*/  FMNMX.FTZ R13, R11, R12, !PT ;  /* 0x0000000c0b0d7209 */ /* 0x001fc60007810000 */
[----:B------:R-:W-:Y:S04]  /*b4d0*/  ST.E desc[UR36][R6.64], R3 ;  /* 0x0000000306007985 */ /* 0x000fe8000c101924 */
[----:B------:R-:W-:Y:S04]  /*b4e0*/  ST.E desc[UR36][R22.64+0x200], R13 ;  /* 0x0002000d16007985 */ /* 0x000fe8000c101924 */
[----:B------:R-:W2:Y:S04]  /*b4f0*/  LD.E R8, desc[UR36][R6.64] ;  /* 0x0000002406087980 */ /* 0x000ea8000c101900 */
[----:B--2---:R-:W0:Y:S02]  /*b500*/  SHFL.BFLY PT, R11, R8, 0x2, 0x1f ;  /* 0x0c401f00080b7f89 */ /* 0x004e2400000e0000 */
[----:B0-----:R-:W-:-:S05]  /*b510*/  FMNMX.FTZ R11, R8, R11, !PT ;  /* 0x0000000b080b7209 */ /* 0x001fca0007810000 */
[----:B------:R-:W0:Y:S02]  /*b520*/  SHFL.BFLY PT, R12, R11, 0x1, 0x1f ;  /* 0x0c201f000b0c7f89 */ /* 0x000e2400000e0000 */
[----:B0-----:R-:W-:-:S05]  /*b530*/  FMNMX.FTZ R21, R11, R12, !PT ;  /* 0x0000000c0b157209 */ /* 0x001fca0007810000 */
[----:B------:R0:W-:Y:S04]  /*b540*/  ST.E desc[UR36][R6.64], R21 ;  /* 0x0000001506007985 */ /* 0x0001e8000c101924 */
[----:B------:R-:W2:Y:S04]  /*b550*/  LD.E R82, desc[UR36][R22.64+0x220] ;  /* 0x0002202416527980 */ /* 0x000ea8000c101900 */
[----:B------:R-:W3:Y:S04]  /*b560*/  LD.E R15, desc[UR36][R22.64+0x200] ;  /* 0x00020024160f7980 */ /* 0x000ee8000c101900 */
[----:B------:R-:W4:Y:S04]  /*b570*/  LD.E R81, desc[UR36][R22.64+0x210] ;  /* 0x0002102416517980 */ /* 0x000f28000c101900 */
[----:B------:R-:W4:Y:S01]  /*b580*/  LD.E R80, desc[UR36][R22.64+0x214] ;  /* 0x0002142416507980 */ /* 0x000f22000c101900 */
[----:B------:R-:W-:-:S03]  /*b590*/  FADD.FTZ R5, R5, -R21 ;  /* 0x8000001505057221 */ /* 0x000fc60000010000 */
        /* <DEDUP_REMOVED lines=56> */
[-C--:B--2---:R-:W-:Y:S01]  /*b920*/  FMUL.FTZ R165, R21, R82.reuse ;  /* 0x0000005215a57220 */ /* 0x084fe20000410000 */
[----:B------:R-:W-:Y:S01]  /*b930*/  FMUL.FTZ R5, R82, R5 ;  /* 0x0000000552057220 */ /* 0x000fe20000410000 */
[-C--:B---3--:R-:W-:Y:S01]  /*b940*/  FMUL.FTZ R83, R15, R82.reuse ;  /* 0x000000520f537220 */ /* 0x088fe20000410000 */
[----:B------:R-:W-:Y:S01]  /*b950*/  FADD.FTZ R3, R4, -R15 ;  /* 0x8000000f04037221 */ /* 0x000fe20000010000 */
[----:B------:R-:W-:-:S03]  /*b960*/  FFMA.FTZ R153, R26, R82, -R165 ;  /* 0x000000521a997223 */ /* 0x000fc600000108a5 */
[----:B------:R-:W-:Y:S01]  /*b970*/  MUFU.EX2 R5, R5 ;  /* 0x0000000500057308 */ /* 0x000fe20000000800 */
[-CC-:B------:R-:W-:Y:S01]  /*b980*/  FFMA.FTZ R72, R25, R82.reuse, -R83.reuse ;  /* 0x0000005219487223 */ /* 0x180fe20000010853 */
[-CC-:B------:R-:W-:Y:S01]  /*b990*/  FFMA.FTZ R158, R36, R82.reuse, -R83.reuse ;  /* 0x00000052249e7223 */ /* 0x180fe20000010853 */
[----:B------:R-:W2:Y:S01]  /*b9a0*/  LD.E R25, desc[UR36][R22.64+0x43c] ;  /* 0x00043c2416197980 */ /* 0x000ea2000c101900 */
[-CC-:B------:R-:W-:Y:S01]  /*b9b0*/  FFMA.FTZ R162, R44, R82.reuse, -R83.reuse ;  /* 0x000000522ca27223 */ /* 0x180fe20000010853 */
[-CC-:B------:R-:W-:Y:S01]  /*b9c0*/  FFMA.FTZ R156, R32, R82.reuse, -R83.reuse ;  /* 0x00000052209c7223 */ /* 0x180fe20000010853 */
[-CC-:B------:R-:W-:Y:S01]  /*b9d0*/  FFMA.FTZ R11, R48, R82.reuse, -R83.reuse ;  /* 0x00000052300b7223 */ /* 0x180fe20000010853 */
[----:B------:R-:W3:Y:S01]  /*b9e0*/  LD.E R36, desc[UR36][R22.64+0x244] ;  /* 0x0002442416247980 */ /* 0x000ee2000c101900 */
        /* <DEDUP_REMOVED lines=13> */
[-C--:B------:R-:W-:Y:S01]  /*bac0*/  FMUL.FTZ R3, R3, R82.reuse ;  /* 0x0000005203037220 */ /* 0x080fe20000410000 */
[-CC-:B0-----:R-:W-:Y:S01]  /*bad0*/  FFMA.FTZ R7, R56, R82.reuse, -R83.reuse ;  /* 0x0000005238077223 */ /* 0x181fe20000010853 */
[----:B------:R-:W3:Y:S01]  /*bae0*/  LD.E R40, desc[UR36][R22.64+0x254] ;  /* 0x0002542416287980 */ /* 0x000ee2000c101900 */
[----:B------:R-:W-:Y:S03]  /*baf0*/  MUFU.EX2 R153, R153 ;  /* 0x0000009900997308 */ /* 0x000fe60000000800 */
[----:B------:R-:W3:Y:S01]  /*bb00*/  LD.E R52, desc[UR36][R22.64+0x2a4] ;  /* 0x0002a42416347980 */ /* 0x000ee2000c101900 */
[-CC-:B------:R-:W-:Y:S01]  /*bb10*/  FFMA.FTZ R33, R41, R82.reuse, -R83.reuse ;  /* 0x0000005229217223 */ /* 0x180fe20000010853 */
[----:B------:R-:W-:-:S02]  /*bb20*/  FFMA.FTZ R28, R45, R82, -R83 ;  /* 0x000000522d1c7223 */ /* 0x000fc40000010853 */
[----:B------:R-:W3:Y:S01]  /*bb30*/  LD.E R24, desc[UR36][R22.64+0x434] ;  /* 0x0004342416187980 */ /* 0x000ee2000c101900 */
[----:B------:R-:W-:Y:S03]  /*bb40*/  MUFU.EX2 R4, R3 ;  /* 0x0000000300047308 */ /* 0x000fe60000000800 */
[----:B------:R-:W3:Y:S04]  /*bb50*/  LD.E R41, desc[UR36][R22.64+0x270] ;  /* 0x0002702416297980 */ /* 0x000ee8000c101900 */
[----:B------:R-:W3:Y:S01]  /*bb60*/  LD.E R45, desc[UR36][R22.64+0x280] ;  /* 0x00028024162d7980 */ /* 0x000ee2000c101900 */
[----:B------:R-:W4:Y:S03]  /*bb70*/  MUFU.EX2 R152, R152 ;  /* 0x0000009800987308 */ /* 0x000f260000000800 */
[----:B------:R-:W3:Y:S04]  /*bb80*/  LD.E R49, desc[UR36][R22.64+0x2b0] ;  /* 0x0002b02416317980 */ /* 0x000ee8000c101900 */
[----:B------:R-:W3:Y:S01]  /*bb90*/  LD.E R53, desc[UR36][R22.64+0x2b4] ;  /* 0x0002b42416357980 */ /* 0x000ee2000c101900 */
[----:B------:R-:W0:Y:S03]  /*bba0*/  MUFU.EX2 R72, R72 ;  /* 0x0000004800487308 */ /* 0x000e260000000800 */
[----:B------:R-:W3:Y:S01]  /*bbb0*/  LD.E R60, desc[UR36][R22.64+0x2c0] ;  /* 0x0002c024163c7980 */ /* 0x000ee2000c101900 */
[-CC-:B------:R-:W-:Y:S01]  /*bbc0*/  FFMA.FTZ R56, R27, R82.reuse, -R165.reuse ;  /* 0x000000521b387223 */ /* 0x180fe200000108a5 */
[-C--:B------:R-:W-:Y:S01]  /*bbd0*/  FFMA.FTZ R155, R30, R82.reuse, -R165 ;  /* 0x000000521e9b7223 */ /* 0x080fe200000108a5 */
[-C--:B------:R-:W-:Y:S01]  /*bbe0*/  FFMA.FTZ R14, R57, R82.reuse, -R83 ;  /* 0x00000052390e7223 */ /* 0x080fe20000010853 */
[-CC-:B------:R-:W-:Y:S01]  /*bbf0*/  FFMA.FTZ R57, R31, R82.reuse, -R165.reuse ;  /* 0x000000521f397223 */ /* 0x180fe200000108a5 */
[----:B------:R-:W-:Y:S01]  /*bc00*/  MUFU.EX2 R154, R154 ;  /* 0x0000009a009a7308 */ /* 0x000fe20000000800 */
[-CC-:B------:R-:W-:Y:S01]  /*bc10*/  FFMA.FTZ R157, R34, R82.reuse, -R165.reuse ;  /* 0x00000052229d7223 */ /* 0x180fe200000108a5 */
[----:B----4-:R-:W-:Y:S01]  /*bc20*/  FFMA.FTZ R81, R4, R81, R152 ;  /* 0x0000005104517223 */ /* 0x010fe20000010098 */
[-CC-:B------:R-:W-:Y:S01]  /*bc30*/  FFMA.FTZ R169, R63, R82.reuse, -R165.reuse ;  /* 0x000000523fa97223 */ /* 0x180fe200000108a5 */
[-CC-:B------:R-:W-:Y:S01]  /*bc40*/  FFMA.FTZ R159, R38, R82.reuse, -R165.reuse ;  /* 0x00000052269f7223 */ /* 0x180fe200000108a5 */
[-CC-:B------:R-:W-:Y:S01]  /*bc50*/  FFMA.FTZ R166, R66, R82.reuse, -R165.reuse ;  /* 0x0000005242a67223 */ /* 0x180fe200000108a5 */
[-CC-:B------:R-:W-:Y:S01]  /*bc60*/  FFMA.FTZ R161, R42, R82.reuse, -R165.reuse ;  /* 0x000000522aa17223 */ /* 0x180fe200000108a5 */
[-CC-:B------:R-:W-:Y:S01]  /*bc70*/  FFMA.FTZ R163, R46, R82.reuse, -R165.reuse ;  /* 0x000000522ea37223 */ /* 0x180fe200000108a5 */
[----:B------:R-:W1:Y:S01]  /*bc80*/  MUFU.EX2 R56, R56 ;  /* 0x0000003800387308 */ /* 0x000e620000000800 */
[-CC-:B------:R-:W-:Y:S01]  /*bc90*/  FFMA.FTZ R31, R35, R82.reuse, -R165.reuse ;  /* 0x00000052231f7223 */ /* 0x180fe200000108a5 */
[-C--:B------:R-:W-:Y:S01]  /*bca0*/  FFMA.FTZ R220, R47, R82.reuse, -R165 ;  /* 0x000000522fdc7223 */ /* 0x080fe200000108a5 */
[-C--:B------:R-:W-:Y:S01]  /*bcb0*/  FFMA.FTZ R20, R65, R82.reuse, -R83 ;  /* 0x0000005241147223 */ /* 0x080fe20000010853 */
[-CC-:B------:R-:W-:Y:S01]  /*bcc0*/  FFMA.FTZ R174, R50, R82.reuse, -R165.reuse ;  /* 0x0000005232ae7223 */ /* 0x180fe200000108a5 */
[-CC-:B------:R-:W-:Y:S01]  /*bcd0*/  FFMA.FTZ R175, R51, R82.reuse, -R165.reuse ;  /* 0x0000005233af7223 */ /* 0x180fe200000108a5 */
[-CC-:B------:R-:W-:Y:S01]  /*bce0*/  FFMA.FTZ R172, R54, R82.reuse, -R165.reuse ;  /* 0x0000005236ac7223 */ /* 0x180fe200000108a5 */
[-CC-:B------:R-:W-:Y:S01]  /*bcf0*/  FFMA.FTZ R173, R55, R82.reuse, -R165.reuse ;  /* 0x0000005237ad7223 */ /* 0x180fe200000108a5 */
[----:B------:R-:W4:Y:S01]  /*bd00*/  MUFU.EX2 R155, R155 ;  /* 0x0000009b009b7308 */ /* 0x000f220000000800 */
[-CC-:B------:R-:W-:Y:S01]  /*bd10*/  FFMA.FTZ R170, R58, R82.reuse, -R165.reuse ;  /* 0x000000523aaa7223 */ /* 0x180fe200000108a5 */
[-CC-:B------:R-:W-:Y:S01]  /*bd20*/  FFMA.FTZ R171, R59, R82.reuse, -R165.reuse ;  /* 0x000000523bab7223 */ /* 0x180fe200000108a5 */
[-C--:B------:R-:W-:Y:S01]  /*bd30*/  FFMA.FTZ R168, R62, R82.reuse, -R165 ;  /* 0x000000523ea87223 */ /* 0x080fe200000108a5 */
[-C--:B------:R-:W-:Y:S01]  /*bd40*/  FFMA.FTZ R15, R61, R82.reuse, -R83 ;  /* 0x000000523d0f7223 */ /* 0x080fe20000010853 */
[-C--:B------:R-:W-:Y:S01]  /*bd50*/  FFMA.FTZ R167, R67, R82.reuse, -R165 ;  /* 0x0000005243a77223 */ /* 0x080fe200000108a5 */
[-CC-:B------:R-:W-:Y:S01]  /*bd60*/  FFMA.FTZ R6, R68, R82.reuse, -R83.reuse ;  /* 0x0000005244067223 */ /* 0x180fe20000010853 */
[----:B------:R-:W-:Y:S01]  /*bd70*/  FFMA.FTZ R69, R69, R82, -R83 ;  /* 0x0000005245457223 */ /* 0x000fe20000010853 */
[----:B------:R-:W4:Y:S01]  /*bd80*/  MUFU.EX2 R73, R73 ;  /* 0x0000004900497308 */ /* 0x000f220000000800 */
[----:B------:R-:W-:Y:S01]  /*bd90*/  FFMA.FTZ R63, R5, R80, R153 ;  /* 0x00000050053f7223 */ /* 0x000fe20000010099 */
[----:B0-----:R-:W-:Y:S01]  /*bda0*/  FADD.FTZ R81, R72, R81 ;  /* 0x0000005148517221 */ /* 0x001fe20000010000 */
[-C--:B------:R-:W-:Y:S01]  /*bdb0*/  FFMA.FTZ R164, R70, R82.reuse, -R165 ;  /* 0x0000005246a47223 */ /* 0x080fe200000108a5 */
[----:B------:R-:W3:Y:S04]  /*bdc0*/  LD.E R26, desc[UR36][R22.64+0x2c4] ;  /* 0x0002c424161a7980 */ /* 0x000ee8000c101900 */
[----:B------:R-:W0:Y:S01]  /*bdd0*/  MUFU.EX2 R57, R57 ;  /* 0x0000003900397308 */ /* 0x000e220000000800 */
[----:B------:R-:W-:-:S07]  /*bde0*/  FFMA.FTZ R3, R64, R82, -R83 ;  /* 0x0000005240037223 */ /* 0x000fce0000010853 */
[----:B------:R-:W0:Y:S01]  /*bdf0*/  MUFU.EX2 R156, R156 ;  /* 0x0000009c009c7308 */ /* 0x000e220000000800 */
[----:B-1----:R-:W-:Y:S01]  /*be00*/  FADD.FTZ R64, R56, R63 ;  /* 0x0000003f38407221 */ /* 0x002fe20000010000 */
[----:B------:R-:W-:Y:S01]  /*be10*/  FFMA.FTZ R34, R39, R82, -R165 ;  /* 0x0000005227227223 */ /* 0x000fe200000108a5 */
[----:B------:R-:W3:Y:S05]  /*be20*/  LD.E R27, desc[UR36][R22.64+0x2e0] ;  /* 0x0002e024161b7980 */ /* 0x000eea000c101900 */
[----:B------:R-:W1:Y:S01]  /*be30*/  MUFU.EX2 R157, R157 ;  /* 0x0000009d009d7308 */ /* 0x000e620000000800 */
[----:B------:R-:W-:-:S07]  /*be40*/  FADD.FTZ R66, R154, R81 ;  /* 0x000000519a427221 */ /* 0x000fce0000010000 */
[----:B------:R-:W1:Y:S01]  /*be50*/  MUFU.EX2 R29, R29 ;  /* 0x0000001d001d7308 */ /* 0x000e620000000800 */
[----:B----4-:R-:W-:Y:S01]  /*be60*/  FADD.FTZ R64, R155, R64 ;  /* 0x000000409b407221 */ /* 0x010fe20000010000 */
[----:B------:R-:W-:-:S06]  /*be70*/  FADD.FTZ R63, R73, R66 ;  /* 0x00000042493f7221 */ /* 0x000fcc0000010000 */
[----:B------:R-:W-:Y:S01]  /*be80*/  MUFU.EX2 R158, R158 ;  /* 0x0000009e009e7308 */ /* 0x000fe20000000800 */
[----:B------:R-:W-:Y:S01]  /*be90*/  FFMA.FTZ R30, R43, R82, -R165 ;  /* 0x000000522b1e7223 */ /* 0x000fe200000108a5 */
[----:B------:R-:W4:Y:S06]  /*bea0*/  LD.E R35, desc[UR36][R22.64+0x2d0] ;  /* 0x0002d02416237980 */ /* 0x000f2c000c101900 */
[----:B------:R-:W-:Y:S08]  /*beb0*/  MUFU.EX2 R32, R32 ;  /* 0x0000002000207308 */ /* 0x000ff00000000800 */
        /* <DEDUP_REMOVED lines=10> */
[C---:B------:R-:W-:Y:S01]  /*bf60*/  FMUL.FTZ R78, R4.reuse, R78 ;  /* 0x0000004e044e7220 */ /* 0x040fe20000410000 */
[C---:B------:R-:W-:Y:S01]  /*bf70*/  FMUL.FTZ R121, R4.reuse, R74 ;  /* 0x0000004a04797220 */ /* 0x040fe20000410000 */
[C---:B------:R-:W-:Y:S01]  /*bf80*/  FMUL.FTZ R129, R4.reuse, R75 ;  /* 0x0000004b04817220 */ /* 0x040fe20000410000 */
[C---:B------:R-:W-:Y:S01]  /*bf90*/  FMUL.FTZ R77, R4.reuse, R77 ;  /* 0x0000004d044d7220 */ /* 0x040fe20000410000 */
[----:B------:R-:W-:Y:S01]  /*bfa0*/  FMUL.FTZ R79, R4, R79 ;  /* 0x0000004f044f7220 */ /* 0x000fe20000410000 */
[----:B------:R-:W4:Y:S02]  /*bfb0*/  LD.E R38, desc[UR36][R22.64+0x2d4] ;  /* 0x0002d42416267980 */ /* 0x000f24000c101900 */
[----:B------:R-:W1:Y:S01]  /*bfc0*/  MUFU.EX2 R31, R31 ;  /* 0x0000001f001f7308 */ /* 0x000e620000000800 */
[----:B0-----:R-:W-:Y:S01]  /*bfd0*/  FADD.FTZ R64, R57, R64 ;  /* 0x0000004039407221 */ /* 0x001fe20000010000 */
[----:B------:R-:W-:Y:S01]  /*bfe0*/  FADD.FTZ R66, R156, R63 ;  /* 0x0000003f9c427221 */ /* 0x000fe20000010000 */
[----:B------:R-:W4:Y:S04]  /*bff0*/  LD.E R39, desc[UR36][R22.64+0x2f0] ;  /* 0x0002f02416277980 */ /* 0x000f28000c101900 */
[----:B------:R-:W4:Y:S01]  /*c000*/  LD.E R70, desc[UR36][R22.64+0x248] ;  /* 0x0002482416467980 */ /* 0x000f22000c101900 */
[----:B------:R-:W0:Y:S01]  /*c010*/  MUFU.EX2 R159, R159 ;  /* 0x0000009f009f7308 */ /* 0x000e220000000800 */
[----:B-1----:R-:W-:Y:S01]  /*c020*/  FADD.FTZ R64, R157, R64 ;  /* 0x000000409d407221 */ /* 0x002fe20000010000 */
[----:B------:R-:W-:Y:S01]  /*c030*/  FADD.FTZ R63, R29, R66 ;  /* 0x000000421d3f7221 */ /* 0x000fe20000010000 */
[----:B------:R-:W4:Y:S04]  /*c040*/  LD.E R43, desc[UR36][R22.64+0x2e4] ;  /* 0x0002e424162b7980 */ /* 0x000f28000c101900 */
[----:B------:R-:W4:Y:S01]  /*c050*/  LD.E R47, desc[UR36][R22.64+0x300] ;  /* 0x00030024162f7980 */ /* 0x000f22000c101900 */
[----:B------:R-:W1:Y:S01]  /*c060*/  MUFU.EX2 R34, R34 ;  /* 0x0000002200227308 */ /* 0x000e620000000800 */
[----:B------:R-:W-:Y:S01]  /*c070*/  FADD.FTZ R64, R31, R64 ;  /* 0x000000401f407221 */ /* 0x000fe20000010000 */
[----:B------:R-:W-:Y:S01]  /*c080*/  FADD.FTZ R63, R158, R63 ;  /* 0x0000003f9e3f7221 */ /* 0x000fe20000010000 */
[----:B------:R-:W4:Y:S04]  /*c090*/  LD.E R80, desc[UR36][R22.64+0x258] ;  /* 0x0002582416507980 */ /* 0x000f28000c101900 */
[----:B------:R-:W4:Y:S01]  /*c0a0*/  LD.E R68, desc[UR36][R22.64+0x278] ;  /* 0x0002782416447980 */ /* 0x000f22000c101900 */
        /* <DEDUP_REMOVED lines=8> */
[----:B------:R-:W4:Y:S05]  /*c130*/  LD.E R42, desc[UR36][R22.64+0x310] ;  /* 0x00031024162a7980 */ /* 0x000f2a000c101900 */
        /* <DEDUP_REMOVED lines=17> */
[----:B------:R-:W4:Y:S05]  /*c250*/  LD.E R62, desc[UR36][R22.64+0x340] ;  /* 0x00034024163e7980 */ /* 0x000f2a000c101900 */
[----:B------:R-:W2:Y:S01]  /*c260*/  MUFU.EX2 R172, R172 ;  /* 0x000000ac00ac7308 */ /* 0x000ea20000000800 */
[----:B0-----:R-:W-:Y:S01]  /*c270*/  FADD.FTZ R64, R174, R63 ;  /* 0x0000003fae407221 */ /* 0x001fe20000010000 */
[----:B------:R-:W-:Y:S01]  /*c280*/  FADD.FTZ R66, R12, R65 ;  /* 0x000000410c427221 */ /* 0x000fe20000010000 */
[----:B------:R-:W4:Y:S05]  /*c290*/  LD.E R59, desc[UR36][R22.64+0x344] ;  /* 0x00034424163b7980 */ /* 0x000f2a000c101900 */
[----:B------:R-:W0:Y:S01]  /*c2a0*/  MUFU.EX2 R173, R173 ;  /* 0x000000ad00ad7308 */ /* 0x000e220000000800 */
[----:B-1----:R-:W-:Y:S01]  /*c2b0*/  FADD.FTZ R63, R175, R64 ;  /* 0x00000040af3f7221 */ /* 0x002fe20000010000 */
[----:B------:R-:W-:Y:S01]  /*c2c0*/  FADD.FTZ R66, R9, R66 ;  /* 0x0000004209427221 */ /* 0x000fe20000010000 */
[----:B------:R-:W4:Y:S05]  /*c2d0*/  LD.E R83, desc[UR36][R22.64+0x410] ;  /* 0x0004102416537980 */ /* 0x000f2a000c101900 */
[----:B------:R-:W1:Y:S08]  /*c2e0*/  MUFU.EX2 R170, R170 ;  /* 0x000000aa00aa7308 */ /* 0x000e700000000800 */
[----:B------:R-:W1:Y:S01]  /*c2f0*/  MUFU.EX2 R14, R14 ;  /* 0x0000000e000e7308 */ /* 0x000e620000000800 */
[----:B--2---:R-:W-:Y:S01]  /*c300*/  FADD.FTZ R64, R172, R63 ;  /* 0x0000003fac407221 */ /* 0x004fe20000010000 */
[----:B------:R-:W-:Y:S01]  /*c310*/  FADD.FTZ R66, R13, R66 ;  /* 0x000000420d427221 */ /* 0x000fe20000010000 */
[----:B------:R-:W-:Y:S01]  /*c320*/  FMUL.FTZ R119, R5, R25 ;  /* 0x0000001905777220 */ /* 0x000fe20000410000 */
[----:B---3--:R-:W-:-:S04]  /*c330*/  FMUL.FTZ R123, R4, R36 ;  /* 0x00000024047b7220 */ /* 0x008fc80000410000 */
[----:B------:R-:W2:Y:S01]  /*c340*/  MUFU.EX2 R171, R171 ;  /* 0x000000ab00ab7308 */ /* 0x000ea20000000800 */
[----:B0-----:R-:W-:Y:S01]  /*c350*/  FADD.FTZ R63, R173, R64 ;  /* 0x00000040ad3f7221 */ /* 0x001fe20000010000 */
[----:B------:R-:W-:Y:S01]  /*c360*/  FADD.FTZ R65, R7, R66 ;  /* 0x0000004207417221 */ /* 0x000fe20000010000 */
[C---:B------:R-:W-:Y:S01]  /*c370*/  FMUL.FTZ R44, R4.reuse, R44 ;  /* 0x0000002c042c7220 */ /* 0x040fe20000410000 */
[C---:B------:R-:W-:Y:S01]  /*c380*/  FMUL.FTZ R125, R4.reuse, R37 ;  /* 0x00000025047d7220 */ /* 0x040fe20000410000 */
[C---:B------:R-:W-:Y:S01]  /*c390*/  FMUL.FTZ R48, R4.reuse, R48 ;  /* 0x0000003004307220 */ /* 0x040fe20000410000 */
[C---:B------:R-:W-:Y:S01]  /*c3a0*/  FMUL.FTZ R127, R4.reuse, R40 ;  /* 0x00000028047f7220 */ /* 0x040fe20000410000 */
[----:B------:R-:W-:Y:S01]  /*c3b0*/  FMUL.FTZ R128, R4, R52 ;  /* 0x0000003404807220 */ /* 0x000fe20000410000 */
[----:B------:R-:W0:Y:S08]  /*c3c0*/  MUFU.EX2 R168, R168 ;  /* 0x000000a800a87308 */ /* 0x000e300000000800 */
[----:B------:R-:W3:Y:S01]  /*c3d0*/  MUFU.EX2 R15, R15 ;  /* 0x0000000f000f7308 */ /* 0x000ee20000000800 */
[----:B-1----:R-:W-:Y:S01]  /*c3e0*/  FADD.FTZ R64, R170, R63 ;  /* 0x0000003faa407221 */ /* 0x002fe20000010000 */
[----:B------:R-:W-:Y:S01]  /*c3f0*/  FADD.FTZ R65, R14, R65 ;  /* 0x000000410e417221 */ /* 0x000fe20000010000 */
[C---:B------:R-:W-:Y:S01]  /*c400*/  FMUL.FTZ R117, R4.reuse, R24 ;  /* 0x0000001804757220 */ /* 0x040fe20000410000 */
[C---:B------:R-:W-:Y:S01]  /*c410*/  FMUL.FTZ R41, R4.reuse, R41 ;  /* 0x0000002904297220 */ /* 0x040fe20000410000 */
[----:B------:R-:W-:Y:S01]  /*c420*/  FMUL.FTZ R45, R4, R45 ;  /* 0x0000002d042d7220 */ /* 0x000fe20000410000 */
[----:B------:R-:W4:Y:S02]  /*c430*/  LD.E R67, desc[UR36][R22.64+0x27c] ;  /* 0x00027c2416437980 */ /* 0x000f24000c101900 */
[----:B------:R-:W1:Y:S08]  /*c440*/  MUFU.EX2 R169, R169 ;  /* 0x000000a900a97308 */ /* 0x000e700000000800 */
[----:B------:R-:W1:Y:S01]  /*c450*/  MUFU.EX2 R3, R3 ;  /* 0x0000000300037308 */ /* 0x000e620000000800 */
[----:B--2---:R-:W-:Y:S01]  /*c460*/  FADD.FTZ R63, R171, R64 ;  /* 0x00000040ab3f7221 */ /* 0x004fe20000010000 */
[----:B------:R-:W-:-:S06]  /*c470*/  FADD.FTZ R64, R8, R65 ;  /* 0x0000004108407221 */ /* 0x000fcc0000010000 */
[----:B------:R-:W2:Y:S08]  /*c480*/  MUFU.EX2 R166, R166 ;  /* 0x000000a600a67308 */ /* 0x000eb00000000800 */
[----:B------:R-:W2:Y:S01]  /*c490*/  MUFU.EX2 R20, R20 ;  /* 0x0000001400147308 */ /* 0x000ea20000000800 */
[----:B0-----:R-:W-:Y:S01]  /*c4a0*/  FADD.FTZ R66, R168, R63 ;  /* 0x0000003fa8427221 */ /* 0x001fe20000010000 */
[----:B---3--:R-:W-:-:S06]  /*c4b0*/  FADD.FTZ R64, R15, R64 ;  /* 0x000000400f407221 */ /* 0x008fcc0000010000 */
[----:B------:R-:W0:Y:S08]  /*c4c0*/  MUFU.EX2 R167, R167 ;  /* 0x000000a700a77308 */ /* 0x000e300000000800 */
[----:B------:R-:W3:Y:S01]  /*c4d0*/  MUFU.EX2 R6, R6 ;  /* 0x0000000600067308 */ /* 0x000ee20000000800 */
[----:B-1----:R-:W-:Y:S01]  /*c4e0*/  FADD.FTZ R63, R169, R66 ;  /* 0x00000042a93f7221 */ /* 0x002fe20000010000 */
[----:B------:R-:W-:-:S06]  /*c4f0*/  FADD.FTZ R65, R3, R64 ;  /* 0x0000004003417221 */ /* 0x000fcc0000010000 */
[----:B------:R-:W1:Y:S01]  /*c500*/  MUFU.EX2 R21, R69 ;  /* 0x0000004500157308 */ /* 0x000e620000000800 */
[----:B--2---:R-:W-:Y:S01]  /*c510*/  FADD.FTZ R64, R166, R63 ;  /* 0x0000003fa6407221 */ /* 0x004fe20000010000 */
[----:B------:R-:W-:Y:S01]  /*c520*/  FADD.FTZ R65, R20, R65 ;  /* 0x0000004114417221 */ /* 0x000fe20000010000 */
[----:B------:R-:W-:Y:S01]  /*c530*/  FFMA.FTZ R165, R71, R82, -R165 ;  /* 0x0000005247a57223 */ /* 0x000fe200000108a5 */
[----:B------:R-:W2:Y:S01]  /*c540*/  LD.E R25, desc[UR36][R22.64+0x2c8] ;  /* 0x0002c82416197980 */ /* 0x000ea2000c101900 */
[----:B0-----:R-:W-:-:S03]  /*c550*/  FADD.FTZ R63, R167, R64 ;  /* 0x00000040a73f7221 */ /* 0x001fc60000010000 */
[----:B------:R-:W2:Y:S01]  /*c560*/  LD.E R82, desc[UR36][R22.64+0x430] ;  /* 0x0004302416527980 */ /* 0x000ea2000c101900 */
[----:B---3--:R-:W-:Y:S01]  /*c570*/  FADD.FTZ R64, R6, R65 ;  /* 0x0000004106407221 */ /* 0x008fe20000010000 */
[----:B------:R-:W0:Y:S02]  /*c580*/  MUFU.EX2 R164, R164 ;  /* 0x000000a400a47308 */ /* 0x000e240000000800 */
[----:B------:R-:W3:Y:S04]  /*c590*/  LD.E R36, desc[UR36][R22.64+0x2e8] ;  /* 0x0002e82416247980 */ /* 0x000ee8000c101900 */
[----:B------:R0:W-:Y:S01]  /*c5a0*/  ST.E desc[UR36][R22.64+0x274], R44 ;  /* 0x0002742c16007985 */ /* 0x0001e2000c101924 */
[----:B-1----:R-:W-:Y:S01]  /*c5b0*/  FADD.FTZ R111, R21, R64 ;  /* 0x00000040156f7221 */ /* 0x002fe20000010000 */
[----:B------:R-:W1:Y:S02]  /*c5c0*/  MUFU.EX2 R165, R165 ;  /* 0x000000a500a57308 */ /* 0x000e640000000800 */
[----:B------:R-:W3:Y:S04]  /*c5d0*/  LD.E R64, desc[UR36][R22.64+0x28c] ;  /* 0x00028c2416407980 */ /* 0x000ee8000c101900 */
[----:B------:R-:W3:Y:S01]  /*c5e0*/  LD.E R37, desc[UR36][R22.64+0x2dc] ;  /* 0x0002dc2416257980 */ /* 0x000ee2000c101900 */
[----:B0-----:R-:W-:-:S03]  /*c5f0*/  FADD.FTZ R66, R164, R63 ;  /* 0x0000003fa4427221 */ /* 0x001fc60000010000 */
[----:B------:R-:W3:Y:S04]  /*c600*/  LD.E R44, desc[UR36][R22.64+0x32c] ;  /* 0x00032c24162c7980 */ /* 0x000ee8000c101900 */
[----:B------:R0:W-:Y:S01]  /*c610*/  ST.E desc[UR36][R22.64+0x294], R48 ;  /* 0x0002943016007985 */ /* 0x0001e2000c101924 */
[----:B-1----:R-:W-:-:S03]  /*c620*/  FADD.FTZ R115, R165, R66 ;  /* 0x00000042a5737221 */ /* 0x002fc60000010000 */
[----:B------:R1:W-:Y:S04]  /*c630*/  ST.E desc[UR36][R22.64+0x2a0], R78 ;  /* 0x0002a04e16007985 */ /* 0x0003e8000c101924 */
[----:B------:R-:W3:Y:S04]  /*c640*/  LD.E R66, desc[UR36][R22.64+0x288] ;  /* 0x0002882416427980 */ /* 0x000ee8000c101900 */
[----:B------:R-:W3:Y:S04]  /*c650*/  LD.E R40, desc[UR36][R22.64+0x30c] ;  /* 0x00030c2416287980 */ /* 0x000ee8000c101900 */
[----:B0-----:R-:W3:Y:S04]  /*c660*/  LD.E R48, desc[UR36][R22.64+0x388] ;  /* 0x0003882416307980 */ /* 0x001ee8000c101900 */
[----:B-1----:R-:W3:Y:S01]  /*c670*/  LD.E R78, desc[UR36][R22.64+0x398] ;  /* 0x00039824164e7980 */ /* 0x002ee2000c101900 */
[C---:B------:R-:W-:Y:S01]  /*c680*/  FMUL.FTZ R49, R4.reuse, R49 ;  /* 0x0000003104317220 */ /* 0x040fe20000410000 */
[C---:B------:R-:W-:Y:S01]  /*c690*/  FMUL.FTZ R53, R4.reuse, R53 ;  /* 0x0000003504357220 */ /* 0x040fe20000410000 */
[C---:B------:R-:W-:Y:S01]  /*c6a0*/  FMUL.FTZ R60, R4.reuse, R60 ;  /* 0x0000003c043c7220 */ /* 0x040fe20000410000 */
[----:B------:R0:W-:Y:S04]  /*c6b0*/  ST.E desc[UR36][R22.64+0x240], R121 ;  /* 0x0002407916007985 */ /* 0x0001e8000c101924 */
[----:B------:R1:W-:Y:S04]  /*c6c0*/  ST.E desc[UR36][R22.64+0x2a4], R128 ;  /* 0x0002a48016007985 */ /* 0x0003e8000c101924 */
[----:B------:R-:W3:Y:S04]  /*c6d0*/  LD.E R24, desc[UR36][R22.64+0x2bc] ;  /* 0x0002bc2416187980 */ /* 0x000ee8000c101900 */
[----:B------:R-:W3:Y:S01]  /*c6e0*/  LD.E R74, desc[UR36][R22.64+0x2d8] ;  /* 0x0002d824164a7980 */ /* 0x000ee2000c101900 */
[----:B0-----:R-:W-:-:S03]  /*c6f0*/  FMUL.FTZ R121, R4, R76 ;  /* 0x0000004c04797220 */ /* 0x001fc60000410000 */
[----:B------:R-:W3:Y:S04]  /*c700*/  LD.E R52, desc[UR36][R22.64+0x39c] ;  /* 0x00039c2416347980 */ /* 0x000ee8000c101900 */
[----:B-1----:R-:W3:Y:S04]  /*c710*/  LD.E R128, desc[UR36][R22.64+0x3ec] ;  /* 0x0003ec2416807980 */ /* 0x002ee8000c101900 */
[----:B------:R0:W-:Y:S04]  /*c720*/  ST.E desc[UR36][R22.64+0x210], R111 ;  /* 0x0002106f16007985 */ /* 0x0001e8000c101924 */
        /* <DEDUP_REMOVED lines=15> */
[----:B------:R-:W3:Y:S04]  /*c820*/  LD.E R81, desc[UR36][R22.64+0x24c] ;  /* 0x00024c2416517980 */ /* 0x000ee8000c101900 */
[----:B------:R-:W3:Y:S04]  /*c830*/  LD.E R71, desc[UR36][R22.64+0x25c] ;  /* 0x00025c2416477980 */ /* 0x000ee8000c101900 */
[----:B------:R-:W3:Y:S04]  /*c840*/  LD.E R69, desc[UR36][R22.64+0x268] ;  /* 0x0002682416457980 */ /* 0x000ee8000c101900 */
[----:B------:R-:W3:Y:S04]  /*c850*/  LD.E R65, desc[UR36][R22.64+0x26c] ;  /* 0x00026c2416417980 */ /* 0x000ee8000c101900 */
[----:B------:R-:W3:Y:S04]  /*c860*/  LD.E R63, desc[UR36][R22.64+0x298] ;  /* 0x00029824163f7980 */ /* 0x000ee8000c101900 */
[----:B0-----:R-:W3:Y:S04]  /*c870*/  LD.E R111, desc[UR36][R22.64+0x2b8] ;  /* 0x0002b824166f7980 */ /* 0x001ee8000c101900 */
[----:B-1----:R-:W3:Y:S04]  /*c880*/  LD.E R115, desc[UR36][R22.64+0x2cc] ;  /* 0x0002cc2416737980 */ /* 0x002ee8000c101900 */
        /* <DEDUP_REMOVED lines=17> */
[----:B------:R-:W-:-:S04]  /*c9a0*/  FMUL.FTZ R27, R4, R27 ;  /* 0x0000001b041b7220 */ /* 0x000fc80000410000 */
[----:B------:R0:W-:Y:S04]  /*c9b0*/  ST.E desc[UR36][R22.64+0x2d0], R35 ;  /* 0x0002d02316007985 */ /* 0x0001e8000c101924 */
[----:B------:R1:W-:Y:S01]  /*c9c0*/  ST.E desc[UR36][R22.64+0x2e0], R27 ;  /* 0x0002e01b16007985 */ /* 0x0003e2000c101924 */
[C---:B------:R-:W-:Y:S01]  /*c9d0*/  FMUL.FTZ R39, R4.reuse, R39 ;  /* 0x0000002704277220 */ /* 0x040fe20000410000 */
[C---:B0-----:R-:W-:Y:S01]  /*c9e0*/  FMUL.FTZ R35, R4.reuse, R98 ;  /* 0x0000006204237220 */ /* 0x041fe20000410000 */
[----:B-1----:R-:W-:-:S04]  /*c9f0*/  FMUL.FTZ R27, R4, R102 ;  /* 0x00000066041b7220 */ /* 0x002fc80000410000 */
[----:B------:R0:W-:Y:S04]  /*ca00*/  ST.E desc[UR36][R22.64+0x394], R35 ;  /* 0x0003942316007985 */ /* 0x0001e8000c101924 */
[----:B------:R1:W-:Y:S01]  /*ca10*/  ST.E desc[UR36][R22.64+0x390], R27 ;  /* 0x0003901b16007985 */ /* 0x0003e2000c101924 */
[C---:B0-----:R-:W-:Y:S01]  /*ca20*/  FMUL.FTZ R35, R4.reuse, R88 ;  /* 0x0000005804237220 */ /* 0x041fe20000410000 */
[C---:B-1----:R-:W-:Y:S02]  /*ca30*/  FMUL.FTZ R27, R4.reuse, R92 ;  /* 0x0000005c041b7220 */ /* 0x042fe40000410000 */
[----:B------:R0:W-:Y:S04]  /*ca40*/  ST.E desc[UR36][R22.64+0x2f0], R39 ;  /* 0x0002f02716007985 */ /* 0x0001e8000c101924 */
[----:B------:R-:W-:Y:S04]  /*ca50*/  ST.E desc[UR36][R22.64+0x3e0], R27 ;  /* 0x0003e01b16007985 */ /* 0x000fe8000c101924 */
[----:B------:R1:W-:Y:S01]  /*ca60*/  ST.E desc[UR36][R22.64+0x3e4], R35 ;  /* 0x0003e42316007985 */ /* 0x0003e2000c101924 */
[C---:B0-----:R-:W-:Y:S01]  /*ca70*/  FMUL.FTZ R39, R4.reuse, R100 ;  /* 0x0000006404277220 */ /* 0x041fe20000410000 */
[C---:B------:R-:W-:Y:S01]  /*ca80*/  FMUL.FTZ R43, R4.reuse, R43 ;  /* 0x0000002b042b7220 */ /* 0x040fe20000410000 */
[----:B------:R-:W-:Y:S01]  /*ca90*/  FMUL.FTZ R47, R4, R47 ;  /* 0x0000002f042f7220 */ /* 0x000fe20000410000 */
[----:B-1----:R-:W-:-:S02]  /*caa0*/  FMUL.FTZ R35, R5, R70 ;  /* 0x0000004605237220 */ /* 0x002fc40000410000 */
[----:B------:R0:W-:Y:S04]  /*cab0*/  ST.E desc[UR36][R22.64+0x3a4], R39 ;  /* 0x0003a42716007985 */ /* 0x0001e8000c101924 */
[----:B------:R1:W-:Y:S01]  /*cac0*/  ST.E desc[UR36][R22.64+0x248], R35 ;  /* 0x0002482316007985 */ /* 0x0003e2000c101924 */
[C---:B--2---:R-:W-:Y:S01]  /*cad0*/  FMUL.FTZ R27, R4.reuse, R82 ;  /* 0x00000052041b7220 */ /* 0x044fe20000410000 */
[----:B0-----:R-:W-:Y:S01]  /*cae0*/  FMUL.FTZ R39, R4, R90 ;  /* 0x0000005a04277220 */ /* 0x001fe20000410000 */
[----:B-1----:R-:W-:-:S03]  /*caf0*/  FMUL.FTZ R35, R5, R114 ;  /* 0x0000007205237220 */ /* 0x002fc60000410000 */
[----:B------:R3:W-:Y:S01]  /*cb00*/  ST.E desc[UR36][R22.64+0x430], R27 ;  /* 0x0004301b16007985 */ /* 0x0007e2000c101924 */
[----:B------:R-:W-:-:S03]  /*cb10*/  FMUL.FTZ R25, R5, R25 ;  /* 0x0000001905197220 */ /* 0x000fc60000410000 */
[----:B------:R0:W-:Y:S01]  /*cb20*/  ST.E desc[UR36][R22.64+0x2e4], R43 ;  /* 0x0002e42b16007985 */ /* 0x0001e2000c101924 */
[----:B---3--:R-:W-:-:S03]  /*cb30*/  FMUL.FTZ R27, R5, R64 ;  /* 0x00000040051b7220 */ /* 0x008fc60000410000 */
[----:B------:R1:W-:Y:S01]  /*cb40*/  ST.E desc[UR36][R22.64+0x300], R47 ;  /* 0x0003002f16007985 */ /* 0x0003e2000c101924 */
[----:B0-----:R-:W-:-:S03]  /*cb50*/  FMUL.FTZ R43, R4, R96 ;  /* 0x00000060042b7220 */ /* 0x001fc60000410000 */
[----:B------:R0:W-:Y:S04]  /*cb60*/  ST.E desc[UR36][R22.64+0x3f4], R39 ;  /* 0x0003f42716007985 */ /* 0x0001e8000c101924 */
[----:B------:R2:W-:Y:S04]  /*cb70*/  ST.E desc[UR36][R22.64+0x28c], R27 ;  /* 0x00028c1b16007985 */ /* 0x0005e8000c101924 */
[----:B------:R3:W-:Y:S01]  /*cb80*/  ST.E desc[UR36][R22.64+0x29c], R35 ;  /* 0x00029c2316007985 */ /* 0x0007e2000c101924 */
[----:B-1----:R-:W-:Y:S01]  /*cb90*/  FMUL.FTZ R47, R4, R94 ;  /* 0x0000005e042f7220 */ /* 0x002fe20000410000 */
[C---:B0-----:R-:W-:Y:S01]  /*cba0*/  FMUL.FTZ R39, R5.reuse, R80 ;  /* 0x0000005005277220 */ /* 0x041fe20000410000 */
[C---:B--2---:R-:W-:Y:S01]  /*cbb0*/  FMUL.FTZ R27, R5.reuse, R36 ;  /* 0x00000024051b7220 */ /* 0x044fe20000410000 */
[C---:B---3--:R-:W-:Y:S01]  /*cbc0*/  FMUL.FTZ R35, R5.reuse, R118 ;  /* 0x0000007605237220 */ /* 0x048fe20000410000 */
[----:B------:R0:W-:Y:S01]  /*cbd0*/  ST.E desc[UR36][R22.64+0x3c4], R43 ;  /* 0x0003c42b16007985 */ /* 0x0001e2000c101924 */
[----:B------:R-:W-:-:S03]  /*cbe0*/  FMUL.FTZ R37, R5, R37 ;  /* 0x0000002505257220 */ /* 0x000fc60000410000 */
[----:B------:R1:W-:Y:S04]  /*cbf0*/  ST.E desc[UR36][R22.64+0x3d4], R47 ;  /* 0x0003d42f16007985 */ /* 0x0003e8000c101924 */
[----:B------:R2:W-:Y:S04]  /*cc00*/  ST.E desc[UR36][R22.64+0x258], R39 ;  /* 0x0002582716007985 */ /* 0x0005e8000c101924 */
[----:B------:R3:W-:Y:S01]  /*cc10*/  ST.E desc[UR36][R22.64+0x2c8], R25 ;  /* 0x0002c81916007985 */ /* 0x0007e2000c101924 */
[----:B0-----:R-:W-:-:S03]  /*cc20*/  FMUL.FTZ R43, R4, R86 ;  /* 0x00000056042b7220 */ /* 0x001fc60000410000 */
[----:B------:R0:W-:Y:S01]  /*cc30*/  ST.E desc[UR36][R22.64+0x2e8], R27 ;  /* 0x0002e81b16007985 */ /* 0x0001e2000c101924 */
[----:B-1----:R-:W-:-:S03]  /*cc40*/  FMUL.FTZ R47, R4, R84 ;  /* 0x00000054042f7220 */ /* 0x002fc60000410000 */
[----:B------:R1:W-:Y:S01]  /*cc50*/  ST.E desc[UR36][R22.64+0x2f8], R35 ;  /* 0x0002f82316007985 */ /* 0x0003e2000c101924 */
[C---:B--2---:R-:W-:Y:S01]  /*cc60*/  FMUL.FTZ R39, R5.reuse, R112 ;  /* 0x0000007005277220 */ /* 0x044fe20000410000 */
[C---:B---3--:R-:W-:Y:S01]  /*cc70*/  FMUL.FTZ R25, R5.reuse, R116 ;  /* 0x0000007405197220 */ /* 0x048fe20000410000 */
[C---:B0-----:R-:W-:Y:S01]  /*cc80*/  FMUL.FTZ R27, R5.reuse, R44 ;  /* 0x0000002c051b7220 */ /* 0x041fe20000410000 */
[C---:B-1----:R-:W-:Y:S01]  /*cc90*/  FMUL.FTZ R35, R5.reuse, R124 ;  /* 0x0000007c05237220 */ /* 0x042fe20000410000 */
[----:B------:R0:W-:Y:S04]  /*cca0*/  ST.E desc[UR36][R22.64+0x414], R43 ;  /* 0x0004142b16007985 */ /* 0x0001e8000c101924 */
[----:B------:R1:W-:Y:S04]  /*ccb0*/  ST.E desc[UR36][R22.64+0x424], R47 ;  /* 0x0004242f16007985 */ /* 0x0003e8000c101924 */
[----:B------:R2:W-:Y:S04]  /*ccc0*/  ST.E desc[UR36][R22.64+0x2ac], R39 ;  /* 0x0002ac2716007985 */ /* 0x0005e8000c101924 */
[----:B------:R3:W-:Y:S01]  /*ccd0*/  ST.E desc[UR36][R22.64+0x2dc], R37 ;  /* 0x0002dc2516007985 */ /* 0x0007e2000c101924 */
[----:B0-----:R-:W-:-:S03]  /*cce0*/  FMUL.FTZ R43, R5, R68 ;  /* 0x00000044052b7220 */ /* 0x001fc60000410000 */
[----:B------:R0:W-:Y:S01]  /*ccf0*/  ST.E desc[UR36][R22.64+0x308], R25 ;  /* 0x0003081916007985 */ /* 0x0001e2000c101924 */
[----:B-1----:R-:W-:-:S03]  /*cd00*/  FMUL.FTZ R47, R5, R66 ;  /* 0x00000042052f7220 */ /* 0x002fc60000410000 */
[----:B------:R1:W-:Y:S01]  /*cd10*/  ST.E desc[UR36][R22.64+0x32c], R27 ;  /* 0x00032c1b16007985 */ /* 0x0003e2000c101924 */
[----:B--2---:R-:W-:-:S03]  /*cd20*/  FMUL.FTZ R39, R5, R40 ;  /* 0x0000002805277220 */ /* 0x004fc60000410000 */
[----:B------:R2:W-:Y:S01]  /*cd30*/  ST.E desc[UR36][R22.64+0x33c], R35 ;  /* 0x00033c2316007985 */ /* 0x0005e2000c101924 */
[C---:B---3--:R-:W-:Y:S01]  /*cd40*/  FMUL.FTZ R37, R5.reuse, R122 ;  /* 0x0000007a05257220 */ /* 0x048fe20000410000 */
[C---:B0-----:R-:W-:Y:S01]  /*cd50*/  FMUL.FTZ R25, R5.reuse, R126 ;  /* 0x0000007e05197220 */ /* 0x041fe20000410000 */
[C---:B-1----:R-:W-:Y:S01]  /*cd60*/  FMUL.FTZ R27, R5.reuse, R48 ;  /* 0x00000030051b7220 */ /* 0x042fe20000410000 */
[C---:B--2---:R-:W-:Y:S01]  /*cd70*/  FMUL.FTZ R35, R5.reuse, R78 ;  /* 0x0000004e05237220 */ /* 0x044fe20000410000 */
        /* <DEDUP_REMOVED lines=14> */
[----:B------:R0:W-:Y:S01]  /*ce60*/  ST.E desc[UR36][R22.64+0x2bc], R43 ;  /* 0x0002bc2b16007985 */ /* 0x0001e2000c101924 */
[C---:B------:R-:W-:Y:S01]  /*ce70*/  FMUL.FTZ R26, R4.reuse, R26 ;  /* 0x0000001a041a7220 */ /* 0x040fe20000410000 */
[C---:B------:R-:W-:Y:S01]  /*ce80*/  FMUL.FTZ R38, R4.reuse, R38 ;  /* 0x0000002604267220 */ /* 0x040fe20000410000 */
[C---:B------:R-:W-:Y:S01]  /*ce90*/  FMUL.FTZ R46, R4.reuse, R46 ;  /* 0x0000002e042e7220 */ /* 0x040fe20000410000 */
[----:B------:R1:W-:Y:S01]  /*cea0*/  ST.E desc[UR36][R22.64+0x2d8], R47 ;  /* 0x0002d82f16007985 */ /* 0x0003e2000c101924 */
[C---:B------:R-:W-:Y:S01]  /*ceb0*/  FMUL.FTZ R51, R4.reuse, R51 ;  /* 0x0000003304337220 */ /* 0x040fe20000410000 */
[C---:B------:R-:W-:Y:S01]  /*cec0*/  FMUL.FTZ R42, R4.reuse, R42 ;  /* 0x0000002a042a7220 */ /* 0x040fe20000410000 */
[C---:B------:R-:W-:Y:S01]  /*ced0*/  FMUL.FTZ R54, R4.reuse, R54 ;  /* 0x0000003604367220 */ /* 0x040fe20000410000 */
[----:B------:R-:W-:Y:S01]  /*cee0*/  ST.E desc[UR36][R22.64+0x39c], R37 ;  /* 0x00039c2516007985 */ /* 0x000fe2000c101924 */
        /* <DEDUP_REMOVED lines=40> */
[C---:B0-----:R-:W-:Y:S01]  /*d170*/  FMUL.FTZ R43, R5.reuse, R120 ;  /* 0x00000078052b7220 */ /* 0x041fe20000410000 */
        /* <DEDUP_REMOVED lines=19> */
[C---:B---3--:R-:W-:Y:S01]  /*d2b0*/  FMUL.FTZ R27, R5.reuse, R138 ;  /* 0x0000008a051b7220 */ /* 0x048fe20000410000 */
[C---:B------:R-:W-:Y:S01]  /*d2c0*/  FMUL.FTZ R129, R5.reuse, R129 ;  /* 0x0000008105817220 */ /* 0x040fe20000410000 */
[C---:B------:R-:W-:Y:S01]  /*d2d0*/  FMUL.FTZ R39, R5.reuse, R136 ;  /* 0x0000008805277220 */ /* 0x040fe20000410000 */
[----:B------:R-:W-:Y:S01]  /*d2e0*/  FMUL.FTZ R137, R5, R137 ;  /* 0x0000008905897220 */ /* 0x000fe20000410000 */
[----:B------:R-:W-:-:S02]  /*d2f0*/  VIADD R4, R144, 0x8 ;  /* 0x0000000890047836 */ /* 0x000fc40000000000 */
[----:B----4-:R-:W-:Y:S01]  /*d300*/  FMUL.FTZ R35, R5, R60 ;  /* 0x0000003c05237220 */ /* 0x010fe20000410000 */
        /* <DEDUP_REMOVED lines=63> */
[----:B------:R2:W-:Y:S04]  /*d700*/  ST.E desc[UR36][R22.64+0x41c], R27 ;  /* 0x00041c1b16007985 */ /* 0x0005e8000c101924 */
[----:B------:R3:W-:Y:S04]  /*d710*/  ST.E desc[UR36][R22.64+0x428], R35 ;  /* 0x0004282316007985 */ /* 0x0007e8000c101924 */
[----:B------:R4:W-:Y:S04]  /*d720*/  ST.E desc[UR36][R22.64+0x42c], R39 ;  /* 0x00042c2716007985 */ /* 0x0009e8000c101924 */
[----:B------:R-:W-:Y:S01]  /*d730*/  ST.E desc[UR36][R22.64+0x438], R137 ;  /* 0x0004388916007985 */ /* 0x000fe2000c101924 */
[----:B------:R4:W-:Y:S06]  /*d740*/  BAR.SYNC.DEFER_BLOCKING R4, 0x100 ;  /* 0x000400040000751d */ /* 0x0009ec0000010000 */
[----:B------:R-:W4:Y:S04]  /*d750*/  LDL R24, [R1+0x1f0] ;  /* 0x0001f00001187983 */ /* 0x000f280000100800 */
[----:B------:R-:W4:Y:S04]  /*d760*/  LD.E R5, desc[UR36][R22.64+0x240] ;  /* 0x0002402416057980 */ /* 0x000f28000c101900 */
[----:B0-----:R-:W4:Y:S04]  /*d770*/  LD.E R25, desc[UR36][R22.64+0x244] ;  /* 0x0002442416197980 */ /* 0x001f28000c101900 */
[----:B-1----:R-:W4:Y:S04]  /*d780*/  LD.E R37, desc[UR36][R22.64+0x248] ;  /* 0x0002482416257980 */ /* 0x002f28000c101900 */
[----:B------:R-:W4:Y:S04]  /*d790*/  LD.E R41, desc[UR36][R22.64+0x24c] ;  /* 0x00024c2416297980 */ /* 0x000f28000c101900 */
[----:B------:R-:W4:Y:S04]  /*d7a0*/  LD.E R43, desc[UR36][R22.64+0x250] ;  /* 0x00025024162b7980 */ /* 0x000f28000c101900 */
[----:B------:R-:W4:Y:S04]  /*d7b0*/  LD.E R45, desc[UR36][R22.64+0x254] ;  /* 0x00025424162d7980 */ /* 0x000f28000c101900 */
[----:B--2---:R-:W2:Y:S04]  /*d7c0*/  LD.E R27, desc[UR36][R22.64+0x258] ;  /* 0x00025824161b7980 */ /* 0x004ea8000c101900 */
[----:B---3--:R-:W3:Y:S04]  /*d7d0*/  LD.E R35, desc[UR36][R22.64+0x25c] ;  /* 0x00025c2416237980 */ /* 0x008ee8000c101900 */
        /* <DEDUP_REMOVED lines=67> */
[----:B------:R0:W-:Y:S04]  /*dc10*/  ST.E desc[UR36][R22.64+0x240], R5 ;  /* 0x0002400516007985 */ /* 0x0001e8000c101924 */
[----:B------:R-:W-:Y:S04]  /*dc20*/  ST.E desc[UR36][R22.64+0x244], R25 ;  /* 0x0002441916007985 */ /* 0x000fe8000c101924 */
[----:B------:R-:W4:Y:S04]  /*dc30*/  LD.E R111, desc[UR36][R22.64+0x3a4] ;  /* 0x0003a424166f7980 */ /* 0x000f28000c101900 */
[----:B0-----:R-:W4:Y:S04]  /*dc40*/  LD.E R5, desc[UR36][R22.64+0x28c] ;  /* 0x00028c2416057980 */ /* 0x001f28000c101900 */
[----:B------:R-:W-:Y:S04]  /*dc50*/  ST.E desc[UR36][R22.64+0x248], R37 ;  /* 0x0002482516007985 */ /* 0x000fe8000c101924 */
[----:B------:R-:W-:Y:S04]  /*dc60*/  ST.E desc[UR36][R22.64+0x24c], R41 ;  /* 0x00024c2916007985 */ /* 0x000fe8000c101924 */
[----:B------:R-:W-:Y:S04]  /*dc70*/  ST.E desc[UR36][R22.64+0x250], R43 ;  /* 0x0002502b16007985 */ /* 0x000fe8000c101924 */
[----:B------:R-:W-:Y:S04]  /*dc80*/  ST.E desc[UR36][R22.64+0x254], R45 ;  /* 0x0002542d16007985 */ /* 0x000fe8000c101924 */
[----:B--2---:R-:W-:Y:S04]  /*dc90*/  ST.E desc[UR36][R22.64+0x258], R27 ;  /* 0x0002581b16007985 */ /* 0x004fe8000c101924 */
[----:B---3--:R-:W-:Y:S04]  /*dca0*/  ST.E desc[UR36][R22.64+0x25c], R35 ;  /* 0x00025c2316007985 */ /* 0x008fe8000c101924 */
        /* <DEDUP_REMOVED lines=10> */
[----:B0-----:R-:W4:Y:S04]  /*dd50*/  LD.E R39, desc[UR36][R22.64+0x294] ;  /* 0x0002942416277980 */ /* 0x001f28000c101900 */
[----:B------:R-:W4:Y:S04]  /*dd60*/  LD.E R41, desc[UR36][R22.64+0x29c] ;  /* 0x00029c2416297980 */ /* 0x000f28000c101900 */
[----:B------:R-:W4:Y:S04]  /*dd70*/  LD.E R43, desc[UR36][R22.64+0x2a4] ;  /* 0x0002a424162b7980 */ /* 0x000f28000c101900 */
[----:B------:R-:W4:Y:S04]  /*dd80*/  LD.E R45, desc[UR36][R22.64+0x2ac] ;  /* 0x0002ac24162d7980 */ /* 0x000f28000c101900 */
[----:B-1----:R-:W4:Y:S04]  /*dd90*/  LD.E R47, desc[UR36][R22.64+0x2b4] ;  /* 0x0002b424162f7980 */ /* 0x002f28000c101900 */
        /* <DEDUP_REMOVED lines=56> */
[----:B0-----:R-:W4:Y:S04]  /*e120*/  LD.E.64 R4, desc[UR36][R22.64+0x88] ;  /* 0x0000882416047980 */ /* 0x001f28000c101b00 */
        /* <DEDUP_REMOVED lines=18> */
[----:B--2---:R-:W-:Y:S04]  /*e250*/  ST.E desc[UR36][R22.64+0x2bc], R49 ;  /* 0x0002bc3116007985 */ /* 0x004fe8000c101924 */
        /* <DEDUP_REMOVED lines=81> */
[----:B------:R-:W4:Y:S01]  /*e770*/  LDL R38, [R1+0x68] ;  /* 0x0000680001267983 */ /* 0x000f220000100800 */
[----:B------:R-:W-:-:S02]  /*e780*/  IMAD R4, R24, 0xc00, R4 ;  /* 0x00000c0018047824 */ /* 0x000fc400078e0204 */
[--C-:B0-----:R-:W-:Y:S01]  /*e790*/  IMAD.MOV.U32 R25, RZ, RZ, R5.reuse ;  /* 0x000000ffff197224 */ /* 0x101fe200078e0005 */
[----:B------:R-:W-:Y:S01]  /*e7a0*/  F2FP.F16.F32.PACK_AB R152, R72, R152 ;  /* 0x000000984898723e */ /* 0x000fe200000000ff */
[----:B------:R-:W-:Y:S01]  /*e7b0*/  VIADD R24, R4, 0x80 ;  /* 0x0000008004187836 */ /* 0x000fe20000000000 */
[----:B------:R-:W-:Y:S01]  /*e7c0*/  F2FP.F16.F32.PACK_AB R153, R56, R153 ;  /* 0x000000993899723e */ /* 0x000fe200000000ff */
[----:B-1----:R-:W-:Y:S01]  /*e7d0*/  VIADD R26, R4, 0x100 ;  /* 0x00000100041a7836 */ /* 0x002fe20000000000 */
[----:B------:R-:W-:Y:S01]  /*e7e0*/  F2FP.F16.F32.PACK_AB R154, R73, R154 ;  /* 0x0000009a499a723e */ /* 0x000fe200000000ff */
[----:B--2---:R-:W-:Y:S01]  /*e7f0*/  IMAD.MOV.U32 R27, RZ, RZ, R5 ;  /* 0x000000ffff1b7224 */ /* 0x004fe200078e0005 */
[----:B------:R-:W-:Y:S01]  /*e800*/  R2UR UR10, R24 ;  /* 0x00000000180a72ca */ /* 0x000fe200000e0000 */
[----:B---3--:R-:W2:Y:S01]  /*e810*/  LD.E R35, desc[UR36][R22.64+0x26c] ;  /* 0x00026c2416237980 */ /* 0x008ea2000c101900 */
[----:B------:R-:W-:Y:S02]  /*e820*/  R2UR UR11, R25 ;  /* 0x00000000190b72ca */ /* 0x000fe400000e0000 */
[----:B------:R-:W-:Y:S01]  /*e830*/  R2UR UR14, R26 ;  /* 0x000000001a0e72ca */ /* 0x000fe200000e0000 */
[----:B------:R-:W2:Y:S01]  /*e840*/  LD.E R24, desc[UR36][R22.64+0x240] ;  /* 0x0002402416187980 */ /* 0x000ea2000c101900 */
[----:B------:R-:W-:-:S02]  /*e850*/  R2UR UR15, R27 ;  /* 0x000000001b0f72ca */ /* 0x000fc400000e0000 */
[----:B------:R-:W-:Y:S01]  /*e860*/  F2FP.F16.F32.PACK_AB R155, R57, R155 ;  /* 0x0000009b399b723e */ /* 0x000fe200000000ff */
[----:B------:R-:W2:Y:S01]  /*e870*/  LD.E R25, desc[UR36][R22.64+0x244] ;  /* 0x0002442416197980 */ /* 0x000ea2000c101900 */
[----:B------:R-:W-:Y:S02]  /*e880*/  F2FP.F16.F32.PACK_AB R156, R29, R156 ;  /* 0x0000009c1d9c723e */ /* 0x000fe400000000ff */
[----:B------:R-:W-:Y:S01]  /*e890*/  F2FP.F16.F32.PACK_AB R157, R31, R157 ;  /* 0x0000009d1f9d723e */ /* 0x000fe200000000ff */
[----:B------:R-:W2:Y:S01]  /*e8a0*/  LD.E R26, desc[UR36][R22.64+0x248] ;  /* 0x00024824161a7980 */ /* 0x000ea2000c101900 */
[----:B------:R-:W-:Y:S02]  /*e8b0*/  F2FP.F16.F32.PACK_AB R158, R32, R158 ;  /* 0x0000009e209e723e */ /* 0x000fe400000000ff */
[----:B------:R-:W-:Y:S01]  /*e8c0*/  F2FP.F16.F32.PACK_AB R159, R34, R159 ;  /* 0x0000009f229f723e */ /* 0x000fe200000000ff */
[----:B------:R-:W2:Y:S01]  /*e8d0*/  LD.E R27, desc[UR36][R22.64+0x24c] ;  /* 0x00024c24161b7980 */ /* 0x000ea2000c101900 */
[----:B------:R-:W-:-:S02]  /*e8e0*/  F2FP.F16.F32.PACK_AB R160, R33, R160 ;  /* 0x000000a021a0723e */ /* 0x000fc400000000ff */
[----:B------:R-:W-:Y:S01]  /*e8f0*/  F2FP.F16.F32.PACK_AB R161, R30, R161 ;  /* 0x000000a11ea1723e */ /* 0x000fe200000000ff */
[----:B------:R-:W2:Y:S01]  /*e900*/  LD.E R29, desc[UR36][R22.64+0x254] ;  /* 0x00025424161d7980 */ /* 0x000ea2000c101900 */
[----:B------:R-:W-:-:S03]  /*e910*/  F2FP.F16.F32.PACK_AB R162, R28, R162 ;  /* 0x000000a21ca2723e */ /* 0x000fc600000000ff */
[----:B------:R-:W2:Y:S04]  /*e920*/  LD.E R28, desc[UR36][R22.64+0x250] ;  /* 0x00025024161c7980 */ /* 0x000ea8000c101900 */
[----:B------:R-:W2:Y:S04]  /*e930*/  LD.E R30, desc[UR36][R22.64+0x258] ;  /* 0x00025824161e7980 */ /* 0x000ea8000c101900 */
[----:B------:R-:W2:Y:S04]  /*e940*/  LD.E R31, desc[UR36][R22.64+0x25c] ;  /* 0x00025c24161f7980 */ /* 0x000ea8000c101900 */
[----:B------:R-:W2:Y:S04]  /*e950*/  LD.E R32, desc[UR36][R22.64+0x260] ;  /* 0x0002602416207980 */ /* 0x000ea8000c101900 */
[----:B------:R-:W2:Y:S04]  /*e960*/  LD.E R33, desc[UR36][R22.64+0x264] ;  /* 0x0002642416217980 */ /* 0x000ea8000c101900 */
        /* <DEDUP_REMOVED lines=62> */
[----:B------:R-:W-:-:S03]  /*ed50*/  ISETP.NE.U32.AND P0, PT, R38, RZ, PT ;  /* 0x000000ff2600720c */ /* 0x000fc60003f05070 */
        /* <DEDUP_REMOVED lines=55> */
[----:B------:R-:W-:-:S02]  /*f0d0*/  R2UR UR6, R4 ;  /* 0x00000000040672ca */ /* 0x000fc400000e0000 */
[----:B------:R-:W-:Y:S01]  /*f0e0*/  R2UR UR7, R5 ;  /* 0x00000000050772ca */ /* 0x000fe200000e0000 */
[----:B------:R-:W-:Y:S01]  /*f0f0*/  VOTEU.ANY UP0, P0 ;  /* 0x00000000003f7886 */ /* 0x000fe20000000100 */
[----:B--2---:R-:W-:-:S11]  /*f100*/  WARPGROUP.ARRIVE ;  /* 0x00000000000079c5 */ /* 0x004fd60000000000 */
[----:B------:R-:W-:Y:S01]  /*f110*/  HGMMA.64x256x16.F32 R24, R152, gdesc[UR4].tnspB, R24, UP0, gsb0 ;  /* 0x43e0000498187df0 */ /* 0x000fe2000b800818 */
[----:B------:R-:W-:Y:S02]  /*f120*/  F2FP.F16.F32.PACK_AB R163, R220, R163 ;  /* 0x000000a3dca3723e */ /* 0x000fe400000000ff */
        /* <DEDUP_REMOVED lines=131> */
[----:B------:R-:W-:Y:S01]  /*f960*/  STL [R1+0x68], R0 ;  /* 0x0000680001007387 */ /* 0x000fe20000100800 */
[----:B------:R-:W-:Y:S02]  /*f970*/  VIADD R152, R4, 0x180 ;  /* 0x0000018004987836 */ /* 0x000fe40000000000 */
[----:B------:R-:W-:-:S03]  /*f980*/  IMAD.MOV.U32 R153, RZ, RZ, R5 ;  /* 0x000000ffff997224 */ /* 0x000fc600078e0005 */
[----:B------:R-:W-:Y:S02]  /*f990*/  R2UR UR6, R152 ;  /* 0x00000000980672ca */ /* 0x000fe400000e0000 */
[----:B------:R-:W-:Y:S02]  /*f9a0*/  R2UR UR7, R153 ;  /* 0x00000000990772ca */ /* 0x000fe400000e0000 */
[----:B------:R-:W-:Y:S02]  /*f9b0*/  F2FP.F16.F32.PACK_AB R152, R12, R11 ;  /* 0x0000000b0c98723e */ /* 0x000fe400000000ff */
[----:B------:R-:W-:Y:S02]  /*f9c0*/  F2FP.F16.F32.PACK_AB R153, R175, R174 ;  /* 0x000000aeaf99723e */ /* 0x000fe400000000ff */
[----:B------:R-:W-:Y:S02]  /*f9d0*/  F2FP.F16.F32.PACK_AB R154, R13, R9 ;  /* 0x000000090d9a723e */ /* 0x000fe400000000ff */
[----:B------:R-:W-:Y:S01]  /*f9e0*/  F2FP.F16.F32.PACK_AB R155, R173, R172 ;  /* 0x000000acad9b723e */ /* 0x000fe200000000ff */
[----:B------:R-:W-:-:S02]  /*f9f0*/  WARPGROUP.DEPBAR.LE gsb0, 0x0 ;  /* 0x00008000000079c5 */ /* 0x000fc40000010000 */
        /* <DEDUP_REMOVED lines=132> */
[----:B------:R-:W-:Y:S01]  /*10240*/  IMAD.MOV.U32 R13, RZ, RZ, R5 ;  /* 0x000000ffff0d7224 */ /* 0x000fe200078e0005 */
        /* <DEDUP_REMOVED lines=131> */
[----:B------:R-:W-:Y:S02]  /*10a80*/  R2UR UR6, R12 ;  /* 0x000000000c0672ca */ /* 0x000fe400000e0000 */
[----:B------:R-:W-:Y:S01]  /*10a90*/  R2UR UR7, R13 ;  /* 0x000000000d0772ca */ /* 0x000fe200000e0000 */
[----:B------:R-:W-:Y:S01]  /*10aa0*/  STL [R1+0x68], R0 ;  /* 0x0000680001007387 */ /* 0x000fe20000100800 */
[----:B------:R-:W-:Y:S01]  /*10ab0*/  VIADD R4, R4, 0x280 ;  /* 0x0000028004047836 */ /* 0x000fe20000000000 */
[----:B------:R-:W-:Y:S02]  /*10ac0*/  WARPGROUP.DEPBAR.LE gsb0, 0x0 ;  /* 0x00008000000079c5 */ /* 0x000fe40000010000 */
[----:B------:R-:W-:Y:S02]  /*10ad0*/  F2FP.F16.F32.PACK_AB R152, R14, R7 ;  /* 0x000000070e98723e */ /* 0x000fe400000000ff */
[----:B------:R-:W-:-:S02]  /*10ae0*/  F2FP.F16.F32.PACK_AB R153, R171, R170 ;  /* 0x000000aaab99723e */ /* 0x000fc400000000ff */
        /* <DEDUP_REMOVED lines=135> */
[----:B------:R-:W-:Y:S02]  /*11360*/  WARPGROUP.DEPBAR.LE gsb0, 0x0 ;  /* 0x00008000000079c5 */ /* 0x000fe40000010000 */
[----:B------:R-:W-:Y:S02]  /*11370*/  F2FP.F16.F32.PACK_AB R152, R20, R3 ;  /* 0x000000031498723e */ /* 0x000fe400000000ff */
[----:B------:R-:W-:Y:S02]  /*11380*/  F2FP.F16.F32.PACK_AB R153, R167, R166 ;  /* 0x000000a6a799723e */ /* 0x000fe400000000ff */
        /* <DEDUP_REMOVED lines=262> */
[----:B------:R0:W-:Y:S04]  /*123f0*/  STL [R1+0x68], R0 ;  /* 0x0000680001007387 */ /* 0x0001e80000100800 */
[----:B------:R-:W2:Y:S04]  /*12400*/  LD.E R3, desc[UR36][R22.64+0x240] ;  /* 0x0002402416037980 */ /* 0x000ea8000c101900 */
[----:B------:R-:W3:Y:S04]  /*12410*/  LD.E R5, desc[UR36][R22.64+0x244] ;  /* 0x0002442416057980 */ /* 0x000ee8000c101900 */
[----:B0-----:R-:W4:Y:S04]  /*12420*/  LD.E R0, desc[UR36][R22.64+0x39c] ;  /* 0x00039c2416007980 */ /* 0x001f28000c101900 */
        /* <DEDUP_REMOVED lines=125> */
[----:B----4-:R0:W-:Y:S04]  /*12c00*/  ST.E desc[UR36][R22.64+0x39c], R0 ;  /* 0x00039c0016007985 */ /* 0x0101e8000c101924 */
[----:B0-----:R-:W4:Y:S04]  /*12c10*/  LD.E R0, desc[UR36][R22.64+0x28] ;  /* 0x0000282416007980 */ /* 0x001f28000c101900 */
[----:B--2---:R0:W-:Y:S04]  /*12c20*/  ST.E desc[UR36][R22.64+0x240], R3 ;  /* 0x0002400316007985 */ /* 0x0041e8000c101924 */
[----:B---3--:R1:W-:Y:S04]  /*12c30*/  ST.E desc[UR36][R22.64+0x244], R5 ;  /* 0x0002440516007985 */ /* 0x0083e8000c101924 */
        /* <DEDUP_REMOVED lines=125> */
[----:B0-----:R1:W5:Y:S01]  /*13410*/  LDL R3, [R1+0x1f0] ;  /* 0x0001f00001037983 */ /* 0x0013620000100800 */
[----:B----4-:R-:W-:-:S04]  /*13420*/  LOP3.LUT R0, R0, 0x1, RZ, 0xfc, !PT ;  /* 0x0000000100007812 */ /* 0x010fc800078efcff */
[----:B------:R-:W-:Y:S01]  /*13430*/  ISETP.NE.AND P0, PT, R0, 0x3, PT ;  /* 0x000000030000780c */ /* 0x000fe20003f05270 */
[----:B------:R-:W-:-:S12]  /*13440*/  BSSY B0, `(.L_x_3505) ;  /* 0x0000003000007945 */ /* 0x000fd80003800000 */
[----:B-1----:R-:W-:Y:S05]  /*13450*/  @!P0 BRA `(.L_x_3506) ;  /* 0x0000000000048947 */ /* 0x002fea0003800000 */
[----:B------:R-:W-:Y:S01]  /*13460*/  BPT.TRAP 0x1 ;  /* 0x000000040000795c */ /* 0x000fe20000300000 */
.L_x_3506:
[----:B------:R-:W-:Y:S05]  /*13470*/  BSYNC B0 ;  /* 0x0000000000007941 */ /* 0x000fea0003800000 */
.L_x_3505:
[----:B------:R-:W2:Y:S04]  /*13480*/  LD.E.64 R4, desc[UR36][R22.64+0x48] ;  /* 0x0000482416047980 */ /* 0x000ea8000c101b00 */
[----:B------:R-:W3:Y:S01]  /*13490*/  LD.E R0, desc[UR36][R22.64+0x34] ;  /* 0x0000342416007980 */ /* 0x000ee2000c101900 */
[C---:B------:R-:W-:Y:S01]  /*134a0*/  ISETP.GT.AND P0, PT, R10.reuse, R2, PT ;  /* 0x000000020a00720c */ /* 0x040fe20003f04270 */
[----:B------:R-:W-:Y:S01]  /*134b0*/  VIADD R10, R10, 0xffffffff ;  /* 0xffffffff0a0a7836 */ /* 0x000fe20000000000 */
[----:B--2---:R-:W-:-:S05]  /*134c0*/  MOV R4, R4 ;  /* 0x0000000400047202 */ /* 0x004fca0000000f00 */
[----:B-----5:R-:W-:-:S05]  /*134d0*/  IMAD R3, R3, 0x8, R4 ;  /* 0x0000000803037824 */ /* 0x020fca00078e0204 */
[----:B---3--:R-:W-:-:S04]  /*134e0*/  PRMT R0, R0, 0x654, R3 ;  /* 0x0000065400007816 */ /* 0x008fc80000000003 */
[----:B------:R0:W-:Y:S01]  /*134f0*/  SYNCS.ARRIVE.TRANS64.RED.A1T0 RZ, [R0+URZ], RZ ;  /* 0x000000ff00ff79a7 */ /* 0x0001e2000810043f */
[----:B------:R-:W-:Y:S05]  /*13500*/  @P0 BRA `(.L_x_3507) ;  /* 0xffffff6400e80947 */ /* 0x000fea000383ffff */
.L_x_3488:
[----:B------:R-:W-:-:S13]  /*13510*/  ISETP.GE.AND P0, PT, R10, UR40, PT ;  /* 0x000000280a007c0c */ /* 0x000fda000bf06270 */
[----:B------:R-:W-:Y:S05]  /*13520*/  @!P0 BRA `(.L_x_3508) ;  /* 0x000000a800f88947 */ /* 0x000fea0003800000 */
[----:B------:R-:W-:-:S05]  /*13530*/  IADD3 R20, P0, R16, 0x28, RZ ;  /* 0x0000002810147810 */ /* 0x000fca0007f1e0ff */
[----:B------:R-:W-:-:S08]  /*13540*/  IMAD.X R21, RZ, RZ, R17, P0 ;  /* 0x000000ffff157224 */ /* 0x000fd000000e0611 */
.L_x_3537:
[----:B------:R-:W2:Y:S04]  /*13550*/  LDL R2, [R1+0x1f0] ;  /* 0x0001f00001027983 */ /* 0x000ea80000100800 */
[----:B0-----:R-:W3:Y:S04]  /*13560*/  LDL R0, [R1+0x1f8] ;  /* 0x0001f80001007983 */ /* 0x001ee80000100800 */
[----:B-1----:R-:W4:Y:S01]  /*13570*/  LDL R3, [R1] ;  /* 0x0000000001037983 */ /* 0x002f220000100800 */
        /* <DEDUP_REMOVED lines=17> */
.L_x_3510:
[----:B------:R-:W-:Y:S05]  /*13690*/  BSYNC B0 ;  /* 0x0000000000007941 */ /* 0x000fea0003800000 */
.L_x_3509:
[----:B------:R-:W2:Y:S01]  /*136a0*/  LDL.64 R6, [R1+0x18] ;  /* 0x0000180001067983 */ /* 0x000ea20000100a00 */
[----:B-----5:R-:W-:Y:S02]  /*136b0*/  SHF.L.U32 R5, R4, 0x1f, RZ ;  /* 0x0000001f04057819 */ /* 0x020fe400000006ff */
[----:B--2---:R-:W-:-:S05]  /*136c0*/  MOV R3, R6 ;  /* 0x0000000600037202 */ /* 0x004fca0000000f00 */
[----:B------:R-:W-:-:S04]  /*136d0*/  IMAD R2, R2, 0x8, R3 ;  /* 0x0000000802027824 */ /* 0x000fc800078e0203 */
[----:B------:R1:W2:Y:S01]  /*136e0*/  SYNCS.PHASECHK.TRANS64.TRYWAIT P0, [R2+URZ], R5 ;  /* 0x00000005020075a7 */ /* 0x0002a2000800017f */
[----:B------:R1:W5:Y:S01]  /*136f0*/  LDL.64 R6, [R1+0x1f0] ;  /* 0x0001f00001067983 */ /* 0x0003620000100a00 */
[----:B------:R-:W-:Y:S04]  /*13700*/  BSSY B0, `(.L_x_3511) ;  /* 0x0000003000007945 */ /* 0x000fe80003800000 */
[----:B------:R-:W-:Y:S05]  /*13710*/  @!P1 BRA `(.L_x_3512) ;  /* 0x0000000000049947 */ /* 0x000fea0003800000 */
[----:B------:R-:W-:Y:S01]  /*13720*/  BPT.TRAP 0x1 ;  /* 0x000000040000795c */ /* 0x000fe20000300000 */
.L_x_3512:
[----:B------:R-:W-:Y:S05]  /*13730*/  BSYNC B0 ;  /* 0x0000000000007941 */ /* 0x000fea0003800000 */
.L_x_3511:
[----:B------:R-:W-:Y:S04]  /*13740*/  BSSY B0, `(.L_x_3513) ;  /* 0x0000006000007945 */ /* 0x000fe80003800000 */
[----:B--2---:R-:W-:Y:S05]  /*13750*/  @P0 BRA `(.L_x_3514) ;  /* 0x0000000000100947 */ /* 0x004fea0003800000 */
[----:B-----5:R-:W-:Y:S01]  /*13760*/  IMAD R6, R6, 0x8, R3 ;  /* 0x0000000806067824 */ /* 0x020fe200078e0203 */
[----:B------:R-:W-:-:S04]  /*13770*/  SHF.L.U32 R7, R7, 0x1f, RZ ;  /* 0x0000001f07077819 */ /* 0x000fc800000006ff */
[----:B------:R-:W2:Y:S02]  /*13780*/  SYNCS.PHASECHK.TRANS64.TRYWAIT P0, [R6+URZ], R7 ;  /* 0x00000007060075a7 */ /* 0x000ea4000800017f */
[----:B--2---:R-:W-:Y:S05]  /*13790*/  @!P0 BRA `(.L_x_3515) ;  /* 0x0000017800dc8947 */ /* 0x004fea0003800000 */
.L_x_3514:
[----:B------:R-:W-:Y:S05]  /*137a0*/  BSYNC B0 ;  /* 0x0000000000007941 */ /* 0x000fea0003800000 */
.L_x_3513:
[----:B-1----:R-:W3:Y:S04]  /*137b0*/  LDL R5, [R1+0x1f0] ;  /* 0x0001f00001057983 */ /* 0x002ee80000100800 */
[----:B------:R-:W3:Y:S01]  /*137c0*/  LDL.64 R2, [R1+0x80] ;  /* 0x0000800001027983 */ /* 0x000ee20000100a00 */
[----:B------:R-:W-:Y:S05]  /*137d0*/  WARPSYNC.ALL ;  /* 0x0000000000007948 */ /* 0x000fea0003800000 */
[----:B------:R-:W4:Y:S04]  /*137e0*/  LDL.64 R14, [R1+0x78] ;  /* 0x00007800010e7983 */ /* 0x000f280000100a00 */
[----:B--2--5:R-:W2:Y:S04]  /*137f0*/  LDL.64 R6, [R1+0x78] ;  /* 0x0000780001067983 */ /* 0x024ea80000100a00 */
[----:B------:R-:W2:Y:S01]  /*13800*/  LDL.64 R8, [R1+0x78] ;  /* 0x0000780001087983 */ /* 0x000ea20000100a00 */
[----:B---3--:R-:W-:Y:S01]  /*13810*/  IMAD R2, R5, 0x300, R2 ;  /* 0x0000030005027824 */ /* 0x008fe200078e0202 */
[----:B------:R-:W-:Y:S01]  /*13820*/  R2UR UR7, R3 ;  /* 0x00000000030772ca */ /* 0x000fe200000e0000 */
[----:B------:R-:W-:Y:S01]  /*13830*/  WARPGROUP.ARRIVE ;  /* 0x00000000000079c5 */ /* 0x000fe20000000000 */
[----:B------:R-:W3:Y:S01]  /*13840*/  LDL.64 R12, [R1+0x78] ;  /* 0x00007800010c7983 */ /* 0x000ee20000100a00 */
[----:B0-----:R-:W-:Y:S01]  /*13850*/  IMAD.MOV.U32 R0, RZ, RZ, 0x1 ;  /* 0x00000001ff007424 */ /* 0x001fe200078e00ff */
[----:B------:R-:W-:-:S02]  /*13860*/  R2UR UR6, R2 ;  /* 0x00000000020672ca */ /* 0x000fc400000e0000 */
[----:B------:R0:W-:Y:S04]  /*13870*/  STL [R1+0x60], RZ ;  /* 0x000060ff01007387 */ /* 0x0001e80000100800 */
[----:B------:R0:W-:Y:S04]  /*13880*/  STL [R1+0x60], R0 ;  /* 0x0000600001007387 */ /* 0x0001e80000100800 */
[----:B------:R0:W-:Y:S04]  /*13890*/  STL [R1+0x60], R0 ;  /* 0x0000600001007387 */ /* 0x0001e80000100800 */
[----:B------:R0:W-:Y:S04]  /*138a0*/  STL [R1+0x60], R0 ;  /* 0x0000600001007387 */ /* 0x0001e80000100800 */
[----:B------:R0:W-:Y:S04]  /*138b0*/  STL [R1+0x60], R0 ;  /* 0x0000600001007387 */ /* 0x0001e80000100800 */
[----:B------:R0:W5:Y:S01]  /*138c0*/  LDL.64 R4, [R1+0x1f0] ;  /* 0x0001f00001047983 */ /* 0x0001620000100a00 */
[----:B----4-:R-:W-:-:S02]  /*138d0*/  R2UR UR4, R14 ;  /* 0x000000000e0472ca */ /* 0x010fc400000e0000 */
[----:B------:R-:W-:-:S13]  /*138e0*/  R2UR UR5, R15 ;  /* 0x000000000f0572ca */ /* 0x000fda00000e0000 */
[----:B------:R-:W-:Y:S01]  /*138f0*/  HGMMA.64x96x16.F32 R24, gdesc[UR4], RZ, !UPT, gsb0 ;  /* 0x01600000041879f0 */ /* 0x000fe2000c0008ff */
[----:B--2---:R-:W-:Y:S02]  /*13900*/  VIADD R6, R6, 0x2 ;  /* 0x0000000206067836 */ /* 0x004fe40000000000 */
[----:B------:R-:W-:Y:S02]  /*13910*/  VIADD R14, R2, 0x2 ;  /* 0x00000002020e7836 */ /* 0x000fe40000000000 */
[----:B------:R-:W-:Y:S01]  /*13920*/  IMAD.MOV.U32 R15, RZ, RZ, R3 ;  /* 0x000000ffff0f7224 */ /* 0x000fe200078e0003 */
[----:B------:R-:W-:Y:S02]  /*13930*/  R2UR UR4, R6 ;  /* 0x00000000060472ca */ /* 0x000fe400000e0000 */
[----:B------:R-:W-:Y:S02]  /*13940*/  R2UR UR6, R14 ;  /* 0x000000000e0672ca */ /* 0x000fe400000e0000 */
[----:B------:R-:W-:-:S02]  /*13950*/  R2UR UR7, R15 ;  /* 0x000000000f0772ca */ /* 0x000fc400000e0000 */
        /* <DEDUP_REMOVED lines=28> */
[----:B0-----:R-:W-:Y:S05]  /*13b20*/  @!P0 BRA `(.L_x_3517) ;  /* 0x0000000000048947 */ /* 0x001fea0003800000 */
[----:B------:R-:W-:Y:S01]  /*13b30*/  BPT.TRAP 0x1 ;  /* 0x000000040000795c */ /* 0x000fe20000300000 */
.L_x_3517:
[----:B------:R-:W-:Y:S05]  /*13b40*/  BSYNC B0 ;  /* 0x0000000000007941 */ /* 0x000fea0003800000 */
.L_x_3516:
        /* <DEDUP_REMOVED lines=11> */
.L_x_3519:
[----:B------:R-:W-:Y:S05]  /*13c00*/  BSYNC B0 ;  /* 0x0000000000007941 */ /* 0x000fea0003800000 */
.L_x_3518:
[----:B------:R-:W-:Y:S04]  /*13c10*/  BSSY B0, `(.L_x_3520) ;  /* 0x0000007000007945 */ /* 0x000fe80003800000 */
[----:B------:R-:W-:Y:S05]  /*13c20*/  @P0 BRA `(.L_x_3521) ;  /* 0x0000000000140947 */ /* 0x000fea0003800000 */
[----:B------:R-:W2:Y:S02]  /*13c30*/  LD.E.64 R20, desc[UR36][R20.64+0x18] ;  /* 0x0000182414147980 */ /* 0x000ea4000c101b00 */
[----:B--2---:R-:W-:-:S05]  /*13c40*/  MOV R3, R20 ;  /* 0x0000001400037202 */ /* 0x004fca0000000f00 */
[----:B------:R-:W-:-:S04]  /*13c50*/  IMAD R4, R4, 0x8, R3 ;  /* 0x0000000804047824 */ /* 0x000fc800078e0203 */
[----:B------:R-:W0:Y:S02]  /*13c60*/  SYNCS.PHASECHK.TRANS64.TRYWAIT P0, [R4+URZ], R5 ;  /* 0x00000005040075a7 */ /* 0x000e24000800017f */
[----:B0-----:R-:W-:Y:S05]  /*13c70*/  @!P0 BRA `(.L_x_3522) ;  /* 0x0000017400b88947 */ /* 0x001fea0003800000 */
.L_x_3521:
[----:B------:R-:W-:Y:S05]  /*13c80*/  BSYNC B0 ;  /* 0x0000000000007941 */ /* 0x000fea0003800000 */
.L_x_3520:
        /* <DEDUP_REMOVED lines=15> */
[----:B------:R-:W-:Y:S01]  /*13d80*/  R2UR UR5, R5 ;  /* 0x00000000050572ca */ /* 0x000fe200000e0000 */
[----:B------:R-:W-:Y:S01]  /*13d90*/  VIADD R14, R2, 0x2 ;  /* 0x00000002020e7836 */ /* 0x000fe20000000000 */
[----:B------:R-:W2:Y:S01]  /*13da0*/  LDL.64 R4, [R1+0xf0] ;  /* 0x0000f00001047983 */ /* 0x000ea20000100a00 */
[----:B------:R-:W-:Y:S02]  /*13db0*/  VIADD R12, R12, 0x2 ;  /* 0x000000020c0c7836 */ /* 0x000fe40000000000 */
[----:B------:R-:W-:Y:S01]  /*13dc0*/  IMAD.MOV.U32 R15, RZ, RZ, R3 ;  /* 0x000000ffff0f7224 */ /* 0x000fe200078e0003 */
[----:B------:R0:W5:Y:S01]  /*13dd0*/  LDL R11, [R1+0x1f0] ;  /* 0x0001f000010b7983 */ /* 0x0001620000100800 */
[----:B------:R-:W-:-:S06]  /*13de0*/  VOTEU.ANY UP0, P0 ;  /* 0x00000000003f7886 */ /* 0x000fcc0000000100 */
[----:B------:R-:W-:Y:S01]  /*13df0*/  HGMMA.64x96x16.F32 R24, gdesc[UR4], R24, UP0, gsb0 ;  /* 0x01600000041879f0 */ /* 0x000fe2000b800818 */
[----:B------:R-:W-:Y:S02]  /*13e00*/  R2UR UR6, R14 ;  /* 0x000000000e0672ca */ /* 0x000fe400000e0000 */
[----:B------:R-:W-:Y:S02]  /*13e10*/  R2UR UR7, R15 ;  /* 0x000000000f0772ca */ /* 0x000fe400000e0000 */
[----:B------:R-:W-:Y:S02]  /*13e20*/  R2UR UR4, R12 ;  /* 0x000000000c0472ca */ /* 0x000fe400000e0000 */
[----:B------:R-:W-:Y:S02]  /*13e30*/  R2UR UR5, R13 ;  /* 0x000000000d0572ca */ /* 0x000fe400000e0000 */
[----:B------:R-:W3:Y:S01]  /*13e40*/  LDL.64 R12, [R1+0xf0] ;  /* 0x0000f000010c7983 */ /* 0x000ee20000100a00 */
        /* <DEDUP_REMOVED lines=10> */
[----:B------:R-:W4:Y:S01]  /*13ef0*/  LDL.64 R8, [R1+0xf0] ;  /* 0x0000f00001087983 */ /* 0x000f220000100a00 */
        /* <DEDUP_REMOVED lines=12> */
[----:B------:R-:W-:Y:S01]  /*13fc0*/  IMAD.MOV.U32 R15, RZ, RZ, R3 ;  /* 0x000000ffff0f7224 */ /* 0x000fe200078e0003 */
[----:B------:R-:W-:Y:S02]  /*13fd0*/  WARPGROUP.DEPBAR.LE gsb0, 0x0 ;  /* 0x00008000000079c5 */ /* 0x000fe40000010000 */
[----:B------:R-:W-:-:S06]  /*13fe0*/  WARPGROUP.ARRIVE ;  /* 0x00000000000079c5 */ /* 0x000fcc0000000000 */
[----:B------:R-:W-:Y:S01]  /*13ff0*/  HGMMA.64x96x16.F32 R24, gdesc[UR4], R24, gsb0 ;  /* 0x01600000041879f0 */ /* 0x000fe20008000818 */
[----:B--2---:R-:W-:Y:S01]  /*14000*/  VIADD R4, R4, 0x400 ;  /* 0x0000040004047836 */ /* 0x004fe20000000000 */
        /* <DEDUP_REMOVED lines=89> */
[----:B------:R-:W-:Y:S01]  /*145a0*/  R2UR UR4, R4 ;  /* 0x00000000040472ca */ /* 0x000fe200000e0000 */
[----:B------:R-:W2:Y:S01]  /*145b0*/  LDL R14, [R1] ;  /* 0x00000000010e7983 */ /* 0x000ea20000100800 */
[----:B------:R-:W-:Y:S02]  /*145c0*/  R2UR UR7, R15 ;  /* 0x000000000f0772ca */ /* 0x000fe400000e0000 */
[----:B------:R-:W-:Y:S01]  /*145d0*/  R2UR UR5, R5 ;  /* 0x00000000050572ca */ /* 0x000fe200000e0000 */
[----:B---3--:R-:W-:Y:S02]  /*145e0*/  VIADD R12, R12, 0xc02 ;  /* 0x00000c020c0c7836 */ /* 0x008fe40000000000 */
        /* <DEDUP_REMOVED lines=57> */
.L_x_3524:
[----:B------:R-:W-:Y:S05]  /*14980*/  BSYNC B0 ;  /* 0x0000000000007941 */ /* 0x000fea0003800000 */
.L_x_3523:
[----:B0-----:R-:W2:Y:S02]  /*14990*/  LDL.64 R2, [R1+0x20] ;  /* 0x0000200001027983 */ /* 0x001ea40000100a00 */
[----:B--2---:R-:W-:-:S05]  /*149a0*/  MOV R2, R2 ;  /* 0x0000000200027202 */ /* 0x004fca0000000f00 */
[----:B-----5:R-:W-:-:S05]  /*149b0*/  IMAD R11, R11, 0x8, R2 ;  /* 0x000000080b0b7824 */ /* 0x020fca00078e0202 */
[----:B------:R-:W-:-:S04]  /*149c0*/  PRMT R11, R20, 0x654, R11 ;  /* 0x00000654140b7816 */ /* 0x000fc8000000000b */
[----:B------:R0:W-:Y:S01]  /*149d0*/  SYNCS.ARRIVE.TRANS64.RED.A1T0 RZ, [R11+URZ], RZ ;  /* 0x000000ff0bff79a7 */ /* 0x0001e2000810043f */
[----:B------:R-:W2:Y:S04]  /*149e0*/  LDL R8, [R1+0x11c] ;  /* 0x00011c0001087983 */ /* 0x000ea80000100800 */
[----:B------:R-:W3:Y:S04]  /*149f0*/  LDL R75, [R1+0x50] ;  /* 0x00005000014b7983 */ /* 0x000ee80000100800 */
[----:B------:R-:W4:Y:S04]  /*14a00*/  LDL.64 R2, [R1+0x140] ;  /* 0x0001400001027983 */ /* 0x000f280000100a00 */
[----:B------:R-:W4:Y:S04]  /*14a10*/  LDL R76, [R1+0x148] ;  /* 0x00014800014c7983 */ /* 0x000f280000100800 */
[----:B------:R-:W4:Y:S04]  /*14a20*/  LDL.128 R12, [R1+0x130] ;  /* 0x00013000010c7983 */ /* 0x000f280000100c00 */
[----:B------:R-:W4:Y:S01]  /*14a30*/  LDL.128 R4, [R1+0x120] ;  /* 0x0001200001047983 */ /* 0x000f220000100c00 */
[----:B------:R-:W-:Y:S01]  /*14a40*/  BSSY B0, `(.L_x_3525) ;  /* 0x0000040000007945 */ /* 0x000fe20003800000 */
[----:B--2---:R-:W-:-:S04]  /*14a50*/  SHF.R.S32.HI R9, RZ, 0x1f, R8 ;  /* 0x0000001fff097819 */ /* 0x004fc80000011408 */
[----:B0-----:R-:W-:-:S04]  /*14a60*/  LEA.HI R11, R9, R8, RZ, 0x7 ;  /* 0x00000008090b7211 */ /* 0x001fc800078f38ff */
        /* <DEDUP_REMOVED lines=18> */
[----:B---3--:R-:W-:Y:S01]  /*14b90*/  IMAD R75, R75, 0x8, R20 ;  /* 0x000000084b4b7824 */ /* 0x008fe200078e0214 */
[----:B----4-:R-:W-:Y:S01]  /*14ba0*/  ISETP.NE.AND P0, PT, R2, 0x1, PT ;  /* 0x000000010200780c */ /* 0x010fe20003f05270 */
        /* <DEDUP_REMOVED lines=8> */
[----:B------:R-:W-:Y:S01]  /*14c30*/  IMAD.MOV.U32 R3, RZ, RZ, -0x60 ;  /* 0xffffffa0ff037424 */ /* 0x000fe200078e00ff */
[----:B------:R-:W-:-:S03]  /*14c40*/  LOP3.LUT R72, R72, 0x7ffffffc, RZ, 0xc0, !PT ;  /* 0x7ffffffc48487812 */ /* 0x000fc600078ec0ff */
[----:B------:R-:W0:Y:S01]  /*14c50*/  SHFL.IDX PT, R11, R8, RZ, 0x1c1f ;  /* 0x001c1fff080b7589 */ /* 0x000e2200000e0000 */
        /* <DEDUP_REMOVED lines=10> */
[--C-:B0-----:R-:W-:Y:S02]  /*14d00*/  IMAD.IADD R2, R20, 0x1, R11.reuse ;  /* 0x0000000114027824 */ /* 0x101fe400078e020b */
        /* <DEDUP_REMOVED lines=12> */
.L_x_3528:
[----:B------:R-:W-:-:S13]  /*14dd0*/  ISETP.NE.AND P0, PT, R13, 0x1, PT ;  /* 0x000000010d00780c */ /* 0x000fda0003f05270 */
[----:B------:R-:W-:-:S05]  /*14de0*/  @P0 IMAD.HI.U32 R12, R6, R14, RZ ;  /* 0x0000000e060c0227 */ /* 0x000fca00078e00ff */
[----:B------:R-:W-:-:S07]  /*14df0*/  @P0 SHF.R.U32.HI R6, RZ, R15, R12 ;  /* 0x0000000fff060219 */ /* 0x000fce000001160c */
.L_x_3529:
[----:B------:R-:W-:Y:S05]  /*14e00*/  BSYNC B1 ;  /* 0x0000000000017941 */ /* 0x000fea0003800000 */
.L_x_3527:
[----:B------:R-:W-:-:S05]  /*14e10*/  IMAD R6, R6, R13, R74 ;  /* 0x0000000d06067224 */ /* 0x000fca00078e024a */
[----:B------:R-:W-:Y:S02]  /*14e20*/  VIMNMX R3, R3, R6, !PT ;  /* 0x0000000603037248 */ /* 0x000fe40007fe0100 */
[----:B------:R-:W-:-:S07]  /*14e30*/  VIADDMNMX R2, R6, R13, R2, PT ;  /* 0x0000000d06027246 */ /* 0x000fce0003800102 */
.L_x_3526:
[----:B------:R-:W-:Y:S05]  /*14e40*/  BSYNC B0 ;  /* 0x0000000000007941 */ /* 0x000fea0003800000 */
.L_x_3525:
[C---:B------:R-:W-:Y:S01]  /*14e50*/  ISETP.GE.AND P0, PT, R72.reuse, 0x9, PT ;  /* 0x000000094800780c */ /* 0x040fe20003f06270 */
[----:B------:R-:W0:Y:S01]  /*14e60*/  SHFL.IDX PT, R8, R8, 0x1, 0x1c1f ;  /* 0x003c1f0008087f89 */ /* 0x000e2200000e0000 */
[----:B------:R-:W-:Y:S01]  /*14e70*/  ISETP.GE.AND P1, PT, R72, 0x2, PT ;  /* 0x000000024800780c */ /* 0x000fe20003f26270 */
[----:B------:R-:W-:Y:S01]  /*14e80*/  BSSY B0, `(.L_x_3530) ;  /* 0x0000086000007945 */ /* 0x000fe20003800000 */
[----:B------:R-:W-:Y:S02]  /*14e90*/  P2R R12, PR, RZ, 0x1 ;  /* 0x00000001ff0c7803 */ /* 0x000fe40000000000 */
[----:B------:R-:W-:Y:S02]  /*14ea0*/  ISETP.GT.AND P0, PT, R3, 0x8, !P0 ;  /* 0x000000080300780c */ /* 0x000fe40004704270 */
[----:B------:R-:W-:Y:S02]  /*14eb0*/  P2R R6, PR, RZ, 0x2 ;  /* 0x00000002ff067803 */ /* 0x000fe40000000000 */
[----:B------:R-:W-:-:S02]  /*14ec0*/  ISETP.LT.OR P0, PT, R2, 0x9, P0 ;  /* 0x000000090200780c */ /* 0x000fc40000701670 */
[C---:B------:R-:W-:Y:S02]  /*14ed0*/  ISETP.GT.AND P1, PT, R3.reuse, 0x1, !P1 ;  /* 0x000000010300780c */ /* 0x040fe40004f24270 */
[----:B------:R-:W-:Y:S02]  /*14ee0*/  ISETP.GE.AND P2, PT, R72, 0x11, PT ;  /* 0x000000114800780c */ /* 0x000fe40003f46270 */
[----:B------:R-:W-:Y:S02]  /*14ef0*/  FSEL R11, R28, -INF , !P0 ;  /* 0xff8000001c0b7808 */ /* 0x000fe40004000000 */
[----:B------:R-:W-:Y:S02]  /*14f00*/  ISETP.LT.OR P1, PT, R2, 0x2, P1 ;  /* 0x000000020200780c */ /* 0x000fe40000f21670 */
[----:B------:R-:W-:Y:S02]  /*14f10*/  ISETP.GT.AND P0, PT, R3, 0x10, !P2 ;  /* 0x000000100300780c */ /* 0x000fe40005704270 */
[----:B------:R-:W-:-:S02]  /*14f20*/  ISETP.GE.AND P3, PT, R72, 0xa, PT ;  /* 0x0000000a4800780c */ /* 0x000fc40003f66270 */
[----:B------:R-:W-:Y:S01]  /*14f30*/  FSEL R25, R25, -INF , !P1 ;  /* 0xff80000019197808 */ /* 0x000fe20004800000 */
[--C-:B0-----:R-:W-:Y:S01]  /*14f40*/  IMAD.IADD R20, R20, 0x1, R8.reuse ;  /* 0x0000000114147824 */ /* 0x101fe200078e0208 */
[----:B------:R-:W-:Y:S01]  /*14f50*/  P2R R78, PR, RZ, 0x4 ;  /* 0x00000004ff4e7803 */ /* 0x000fe20000000000 */
[----:B------:R-:W-:Y:S01]  /*14f60*/  IMAD.IADD R7, R9, 0x1, R8 ;  /* 0x0000000109077824 */ /* 0x000fe200078e0208 */
[----:B------:R-:W-:Y:S02]  /*14f70*/  ISETP.LT.OR P0, PT, R2, 0x11, P0 ;  /* 0x000000110200780c */ /* 0x000fe40000701670 */
[----:B------:R-:W-:Y:S02]  /*14f80*/  ISETP.GT.AND P1, PT, R3, 0x9, !P3 ;  /* 0x000000090300780c */ /* 0x000fe40005f24270 */
[----:B------:R-:W-:Y:S02]  /*14f90*/  ISETP.GE.AND P2, PT, R72, 0x12, PT ;  /* 0x000000124800780c */ /* 0x000fe40003f46270 */
[----:B------:R-:W-:-:S02]  /*14fa0*/  FSEL R73, R32, -INF , !P0 ;  /* 0xff80000020497808 */ /* 0x000fc40004000000 */
[C---:B------:R-:W-:Y:S02]  /*14fb0*/  ISETP.LT.OR P1, PT, R2.reuse, 0xa, P1 ;  /* 0x0000000a0200780c */ /* 0x040fe40000f21670 */
[----:B------:R-:W-:Y:S02]  /*14fc0*/  ISETP.GT.AND P0, PT, R3, 0x11, !P2 ;  /* 0x000000110300780c */ /* 0x000fe40005704270 */
[----:B------:R-:W-:Y:S02]  /*14fd0*/  FSEL R29, R29, -INF , !P1 ;  /* 0xff8000001d1d7808 */ /* 0x000fe40004800000 */
        /* <DEDUP_REMOVED lines=61> */
[----:B------:R-:W-:Y:S02]  /*153b0*/  P2R R28, PR, RZ, 0x4 ;  /* 0x00000004ff1c7803 */ /* 0x000fe40000000000 */
[----:B------:R-:W-:-:S02]  /*153c0*/  FSEL R57, R57, -INF , !P0 ;  /* 0xff80000039397808 */ /* 0x000fc40004000000 */
        /* <DEDUP_REMOVED lines=42> */
.L_x_3533:
[----:B------:R-:W-:-:S13]  /*15670*/  ISETP.NE.AND P6, PT, R13, 0x1, PT ;  /* 0x000000010d00780c */ /* 0x000fda0003fc5270 */
[----:B------:R-:W-:-:S05]  /*15680*/  @P6 IMAD.HI.U32 R14, R4, R14, RZ ;  /* 0x0000000e040e6227 */ /* 0x000fca00078e00ff */
[----:B------:R-:W-:-:S07]  /*15690*/  @P6 SHF.R.U32.HI R4, RZ, R15, R14 ;  /* 0x0000000fff046219 */ /* 0x000fce000001160e */
.L_x_3534:
[----:B------:R-:W-:Y:S05]  /*156a0*/  BSYNC B1 ;  /* 0x0000000000017941 */ /* 0x000fea0003800000 */
.L_x_3532:
[----:B------:R-:W-:-:S05]  /*156b0*/  IMAD R4, R4, R13, R74 ;  /* 0x0000000d04047224 */ /* 0x000fca00078e024a */
[----:B------:R-:W-:Y:S02]  /*156c0*/  VIADDMNMX R20, R4, R13, R20, PT ;  /* 0x0000000d04147246 */ /* 0x000fe40003800114 */
[----:B------:R-:W-:-:S07]  /*156d0*/  VIMNMX R7, R7, R4, !PT ;  /* 0x0000000407077248 */ /* 0x000fce0007fe0100 */
.L_x_3531:
[----:B------:R-:W-:Y:S05]  /*156e0*/  BSYNC B0 ;  /* 0x0000000000007941 */ /* 0x000fea0003800000 */
.L_x_3530:
[----:B------:R-:W2:Y:S01]  /*156f0*/  LDL.64 R2, [R1+0x1c0] ;  /* 0x0001c00001027983 */ /* 0x000ea20000100a00 */
[----:B------:R-:W-:Y:S02]  /*15700*/  ISETP.GT.AND P5, PT, R7, RZ, !P5 ;  /* 0x000000ff0700720c */ /* 0x000fe40006fa4270 */
        /* <DEDUP_REMOVED lines=63> */
[C---:B------:R-:W-:Y:S02]  /*15b00*/  ISETP.GT.AND P5, PT, R7.reuse, 0x40, !P6 ;  /* 0x000000400700780c */ /* 0x040fe400077a4270 */
[C---:B------:R-:W-:Y:S02]  /*15b10*/  ISETP.GT.AND P0, PT, R7.reuse, 0x48, !P0 ;  /* 0x000000480700780c */ /* 0x040fe40004704270 */
[----:B------:R-:W-:Y:S02]  /*15b20*/  ISETP.LT.OR P5, PT, R20, 0x41, P5 ;  /* 0x000000411400780c */ /* 0x000fe40002fa1670 */
[----:B------:R-:W-:Y:S02]  /*15b30*/  ISETP.GT.AND P1, PT, R7, 0x49, !P1 ;  /* 0x000000490700780c */ /* 0x000fe40004f24270 */
[----:B------:R-:W-:-:S02]  /*15b40*/  FSEL R58, R58, -INF , !P5 ;  /* 0xff8000003a3a7808 */ /* 0x000fc40006800000 */
[----:B------:R-:W-:Y:S02]  /*15b50*/  ISETP.NE.AND P5, PT, R87, RZ, PT ;  /* 0x000000ff5700720c */ /* 0x000fe40003fa5270 */
[C---:B------:R-:W-:Y:S01]  /*15b60*/  ISETP.GT.AND P2, PT, R7.reuse, 0x50, !P2 ;  /* 0x000000500700780c */ /* 0x040fe20005744270 */
[----:B--2---:R-:W2:Y:S01]  /*15b70*/  LD.E.64 R4, desc[UR36][R2.64] ;  /* 0x0000002402047980 */ /* 0x004ea2000c101b00 */
[C---:B------:R-:W-:Y:S02]  /*15b80*/  ISETP.GT.AND P5, PT, R7.reuse, 0x41, !P5 ;  /* 0x000000410700780c */ /* 0x040fe40006fa4270 */
[----:B------:R-:W-:Y:S02]  /*15b90*/  ISETP.GT.AND P3, PT, R7, 0x51, !P3 ;  /* 0x000000510700780c */ /* 0x000fe40005f64270 */
[C---:B------:R-:W-:Y:S02]  /*15ba0*/  ISETP.LT.OR P5, PT, R20.reuse, 0x42, P5 ;  /* 0x000000421400780c */ /* 0x040fe40002fa1670 */
[----:B------:R-:W-:-:S02]  /*15bb0*/  ISETP.LT.OR P0, PT, R20, 0x49, P0 ;  /* 0x000000491400780c */ /* 0x000fc40000701670 */
[----:B------:R-:W-:Y:S02]  /*15bc0*/  FSEL R59, R59, -INF , !P5 ;  /* 0xff8000003b3b7808 */ /* 0x000fe40006800000 */
[----:B------:R-:W-:Y:S02]  /*15bd0*/  ISETP.LT.OR P1, PT, R20, 0x4a, P1 ;  /* 0x0000004a1400780c */ /* 0x000fe40000f21670 */
[----:B------:R-:W-:Y:S02]  /*15be0*/  FSEL R62, R62, -INF , !P0 ;  /* 0xff8000003e3e7808 */ /* 0x000fe40004000000 */
[----:B------:R-:W-:Y:S02]  /*15bf0*/  ISETP.LT.OR P2, PT, R20, 0x51, P2 ;  /* 0x000000511400780c */ /* 0x000fe40001741670 */
[----:B------:R-:W-:Y:S02]  /*15c00*/  FSEL R63, R63, -INF , !P1 ;  /* 0xff8000003f3f7808 */ /* 0x000fe40004800000 */
[----:B------:R-:W-:-:S02]  /*15c10*/  ISETP.NE.AND P6, PT, R24, RZ, PT ;  /* 0x000000ff1800720c */ /* 0x000fc40003fc5270 */
[C---:B------:R-:W-:Y:S02]  /*15c20*/  ISETP.GT.AND P4, PT, R7.reuse, 0x58, !P4 ;  /* 0x000000580700780c */ /* 0x040fe40006784270 */
[----:B------:R-:W-:Y:S02]  /*15c30*/  ISETP.LT.OR P3, PT, R20, 0x52, P3 ;  /* 0x000000521400780c */ /* 0x000fe40001f61670 */
[----:B------:R-:W-:Y:S02]  /*15c40*/  FSEL R66, R66, -INF , !P2 ;  /* 0xff80000042427808 */ /* 0x000fe40005000000 */
[----:B------:R-:W-:Y:S02]  /*15c50*/  ISETP.GT.AND P0, PT, R7, 0x59, !P6 ;  /* 0x000000590700780c */ /* 0x000fe40007704270 */
[----:B------:R-:W-:Y:S02]  /*15c60*/  ISETP.LT.OR P4, PT, R20, 0x59, P4 ;  /* 0x000000591400780c */ /* 0x000fe40002781670 */
[----:B------:R-:W-:-:S02]  /*15c70*/  FSEL R67, R67, -INF , !P3 ;  /* 0xff80000043437808 */ /* 0x000fc40005800000 */
[----:B------:R-:W-:Y:S02]  /*15c80*/  ISETP.LT.OR P0, PT, R20, 0x5a, P0 ;  /* 0x0000005a1400780c */ /* 0x000fe40000701670 */
[----:B------:R-:W-:Y:S02]  /*15c90*/  FSEL R70, R70, -INF , !P4 ;  /* 0xff80000046467808 */ /* 0x000fe40006000000 */
[----:B------:R-:W-:Y:S02]  /*15ca0*/  FSEL R71, R71, -INF , !P0 ;  /* 0xff80000047477808 */ /* 0x000fe40004000000 */
[----:B--2---:R-:W-:-:S04]  /*15cb0*/  FMNMX.FTZ R6, R37, R4, !PT ;  /* 0x0000000425067209 */ /* 0x004fc80007810000 */
        /* <DEDUP_REMOVED lines=37> */
[----:B------:R-:W0:Y:S01]  /*15f10*/  SHFL.BFLY PT, R15, R8, 0x2, 0x1f ;  /* 0x0c401f00080f7f89 */ /* 0x000e2200000e0000 */
[----:B------:R-:W-:-:S04]  /*15f20*/  FMNMX.FTZ R6, R54, R9, !PT ;  /* 0x0000000936067209 */ /* 0x000fc80007810000 */
        /* <DEDUP_REMOVED lines=10> */
[----:B------:R-:W-:Y:S02]  /*15fd0*/  FMNMX.FTZ R9, R71, R6, !PT ;  /* 0x0000000647097209 */ /* 0x000fe40007810000 */
[----:B------:R-:W2:Y:S04]  /*15fe0*/  LD.E.64 R6, desc[UR36][R2.64+0x10] ;  /* 0x0000102402067980 */ /* 0x000ea8000c101b00 */
[----:B------:R-:W-:Y:S04]  /*15ff0*/  ST.E.64 desc[UR36][R2.64], R8 ;  /* 0x0000000802007985 */ /* 0x000fe8000c101b24 */
[----:B------:R-:W3:Y:S01]  /*16000*/  LD.E R31, desc[UR36][R2.64+0x4] ;  /* 0x00000424021f7980 */ /* 0x000ee2000c101900 */
[----:B0-----:R-:W-:-:S03]  /*16010*/  FMNMX.FTZ R15, R15, R24, !PT ;  /* 0x000000180f0f7209 */ /* 0x001fc60007810000 */
[----:B------:R-:W4:Y:S04]  /*16020*/  LD.E R24, desc[UR36][R2.64+0x20] ;  /* 0x0000202402187980 */ /* 0x000f28000c101900 */
[----:B------:R-:W-:Y:S04]  /*16030*/  ST.E desc[UR36][R2.64], R15 ;  /* 0x0000000f02007985 */ /* 0x000fe8000c101924 */
[----:B------:R-:W4:Y:S04]  /*16040*/  LD.E R79, desc[UR36][R2.64] ;  /* 0x00000024024f7980 */ /* 0x000f28000c101900 */
[----:B---3--:R-:W0:Y:S01]  /*16050*/  SHFL.BFLY PT, R8, R31, 0x2, 0x1f ;  /* 0x0c401f001f087f89 */ /* 0x008e2200000e0000 */
[----:B----4-:R-:W-:Y:S01]  /*16060*/  FMUL.FTZ R20, R24, R79 ;  /* 0x0000004f18147220 */ /* 0x010fe20000410000 */
[----:B------:R-:W-:-:S04]  /*16070*/  FSETP.NEU.FTZ.AND P0, PT, R79, -INF , PT ;  /* 0xff8000004f00780b */ /* 0x000fc80003f1d000 */
[----:B------:R-:W-:Y:S02]  /*16080*/  FSEL R20, R20, RZ, P0 ;  /* 0x000000ff14147208 */ /* 0x000fe40000000000 */
[----:B0-----:R-:W-:-:S03]  /*16090*/  FMNMX.FTZ R8, R8, R31, !PT ;  /* 0x0000001f08087209 */ /* 0x001fc60007810000 */
[-CC-:B------:R-:W-:Y:S01]  /*160a0*/  FFMA.FTZ R152, R37, R24.reuse, -R20.reuse ;  /* 0x0000001825987223 */ /* 0x180fe20000010814 */
[-CC-:B------:R-:W-:Y:S02]  /*160b0*/  FFMA.FTZ R37, R25, R24.reuse, -R20.reuse ;  /* 0x0000001819257223 */ /* 0x180fe40000010814 */
[----:B------:R-:W0:Y:S01]  /*160c0*/  SHFL.BFLY PT, R25, R8, 0x1, 0x1f ;  /* 0x0c201f0008197f89 */ /* 0x000e2200000e0000 */
[----:B------:R-:W-:Y:S01]  /*160d0*/  FSEL R9, R79, RZ, P0 ;  /* 0x000000ff4f097208 */ /* 0x000fe20000000000 */
[----:B------:R-:W-:-:S04]  /*160e0*/  FFMA.FTZ R160, R41, R24, -R20 ;  /* 0x0000001829a07223 */ /* 0x000fc80000010814 */
[----:B------:R-:W-:-:S04]  /*160f0*/  FADD.FTZ R9, R4, -R9 ;  /* 0x8000000904097221 */ /* 0x000fc80000010000 */
[----:B------:R-:W-:Y:S01]  /*16100*/  FMUL.FTZ R9, R9, R24 ;  /* 0x0000001809097220 */ /* 0x000fe20000410000 */
[----:B0-----:R-:W-:-:S04]  /*16110*/  FMNMX.FTZ R25, R8, R25, !PT ;  /* 0x0000001908197209 */ /* 0x001fc80007810000 */
[C---:B------:R-:W-:Y:S01]  /*16120*/  FSETP.NEU.FTZ.AND P0, PT, R25.reuse, -INF , PT ;  /* 0xff8000001900780b */ /* 0x040fe20003f1d000 */
[----:B------:R-:W-:-:S03]  /*16130*/  FMUL.FTZ R41, R25, R24 ;  /* 0x0000001819297220 */ /* 0x000fc60000410000 */
[----:B------:R-:W-:Y:S02]  /*16140*/  FSEL R4, R25, RZ, P0 ;  /* 0x000000ff19047208 */ /* 0x000fe40000000000 */
[----:B------:R-:W-:-:S03]  /*16150*/  FSEL R41, R41, RZ, P0 ;  /* 0x000000ff29297208 */ /* 0x000fc60000000000 */
[----:B------:R-:W-:Y:S02]  /*16160*/  FADD.FTZ R5, R5, -R4 ;  /* 0x8000000405057221 */ /* 0x000fe40000010000 */
[-CC-:B------:R-:W-:Y:S02]  /*16170*/  FFMA.FTZ R31, R26, R24.reuse, -R41.reuse ;  /* 0x000000181a1f7223 */ /* 0x180fe40000010829 */
[----:B------:R-:W-:Y:S01]  /*16180*/  FMUL.FTZ R5, R24, R5 ;  /* 0x0000000518057220 */ /* 0x000fe20000410000 */
[-CC-:B------:R-:W-:Y:S01]  /*16190*/  FFMA.FTZ R153, R27, R24.reuse, -R41.reuse ;  /* 0x000000181b997223 */ /* 0x180fe20000010829 */
[----:B------:R-:W-:Y:S01]  /*161a0*/  MUFU.EX2 R152, R152 ;  /* 0x0000009800987308 */ /* 0x000fe20000000800 */
[-C--:B------:R-:W-:Y:S01]  /*161b0*/  FFMA.FTZ R36, R11, R24.reuse, -R20 ;  /* 0x000000180b247223 */ /* 0x080fe20000010814 */
[----:B------:R-:W-:-:S06]  /*161c0*/  FFMA.FTZ R30, R30, R24, -R41 ;  /* 0x000000181e1e7223 */ /* 0x000fcc0000010829 */
[----:B------:R-:W2:Y:S01]  /*161d0*/  MUFU.EX2 R9, R9 ;  /* 0x0000000900097308 */ /* 0x000ea20000000800 */
[-C--:B------:R-:W-:Y:S01]  /*161e0*/  FFMA.FTZ R154, R29, R24.reuse, -R20 ;  /* 0x000000181d9a7223 */ /* 0x080fe20000010814 */
[----:B------:R-:W-:-:S06]  /*161f0*/  FFMA.FTZ R155, R14, R24, -R41 ;  /* 0x000000180e9b7223 */ /* 0x000fcc0000010829 */
[----:B------:R-:W-:Y:S08]  /*16200*/  MUFU.EX2 R31, R31 ;  /* 0x0000001f001f7308 */ /* 0x000ff00000000800 */
[----:B------:R-:W0:Y:S01]  /*16210*/  MUFU.EX2 R8, R5 ;  /* 0x0000000500087308 */ /* 0x000e220000000800 */
[----:B------:R-:W-:-:S07]  /*16220*/  FFMA.FTZ R35, R73, R24, -R20 ;  /* 0x0000001849237223 */ /* 0x000fce0000010814 */
[----:B------:R-:W1:Y:S01]  /*16230*/  MUFU.EX2 R37, R37 ;  /* 0x0000002500257308 */ /* 0x000e620000000800 */
[----:B------:R-:W-:-:S07]  /*16240*/  FFMA.FTZ R29, R12, R24, -R41 ;  /* 0x000000180c1d7223 */ /* 0x000fce0000010829 */
[----:B------:R-:W3:Y:S01]  /*16250*/  MUFU.EX2 R153, R153 ;  /* 0x0000009900997308 */ /* 0x000ee20000000800 */
[----:B------:R-:W-:-:S07]  /*16260*/  FFMA.FTZ R156, R77, R24, -R20 ;  /* 0x000000184d9c7223 */ /* 0x000fce0000010814 */
[----:B------:R-:W4:Y:S01]  /*16270*/  MUFU.EX2 R36, R36 ;  /* 0x0000002400247308 */ /* 0x000f220000000800 */
[----:B------:R-:W-:-:S07]  /*16280*/  FFMA.FTZ R157, R13, R24, -R41 ;  /* 0x000000180d9d7223 */ /* 0x000fce0000010829 */
[----:B------:R-:W4:Y:S01]  /*16290*/  MUFU.EX2 R30, R30 ;  /* 0x0000001e001e7308 */ /* 0x000f220000000800 */
[----:B--2---:R-:W-:Y:S01]  /*162a0*/  FFMA.FTZ R6, R9, R6, R152 ;  /* 0x0000000609067223 */ /* 0x004fe20000010098 */
[----:B------:R-:W-:-:S06]  /*162b0*/  FFMA.FTZ R34, R33, R24, -R20 ;  /* 0x0000001821227223 */ /* 0x000fcc0000010814 */
[----:B------:R-:W2:Y:S01]  /*162c0*/  MUFU.EX2 R154, R154 ;  /* 0x0000009a009a7308 */ /* 0x000ea20000000800 */
[----:B0-----:R-:W-:Y:S01]  /*162d0*/  FFMA.FTZ R4, R8, R7, R31 ;  /* 0x0000000708047223 */ /* 0x001fe2000001001f */
[----:B------:R-:W-:-:S06]  /*162e0*/  FFMA.FTZ R28, R38, R24, -R41 ;  /* 0x00000018261c7223 */ /* 0x000fcc0000010829 */
[----:B------:R-:W0:Y:S01]  /*162f0*/  MUFU.EX2 R155, R155 ;  /* 0x0000009b009b7308 */ /* 0x000e220000000800 */
[----:B-1----:R-:W-:Y:S01]  /*16300*/  FADD.FTZ R5, R37, R6 ;  /* 0x0000000625057221 */ /* 0x002fe20000010000 */
[----:B------:R-:W-:-:S06]  /*16310*/  FFMA.FTZ R158, R75, R24, -R20 ;  /* 0x000000184b9e7223 */ /* 0x000fcc0000010814 */
[----:B------:R-:W1:Y:S01]  /*16320*/  MUFU.EX2 R35, R35 ;  /* 0x0000002300237308 */ /* 0x000e620000000800 */
[----:B---3--:R-:W-:Y:S01]  /*16330*/  FADD.FTZ R7, R153, R4 ;  /* 0x0000000499077221 */ /* 0x008fe20000010000 */
[----:B------:R-:W-:-:S06]  /*16340*/  FFMA.FTZ R159, R39, R24, -R41 ;  /* 0x00000018279f7223 */ /* 0x000fcc0000010829 */
[----:B------:R-:W3:Y:S01]  /*16350*/  MUFU.EX2 R29, R29 ;  /* 0x0000001d001d7308 */ /* 0x000ee20000000800 */
[----:B----4-:R-:W-:Y:S01]  /*16360*/  FADD.FTZ R5, R36, R5 ;  /* 0x0000000524057221 */ /* 0x010fe20000010000 */
[----:B------:R-:W-:-:S06]  /*16370*/  FFMA.FTZ R33, R21, R24, -R20 ;  /* 0x0000001815217223 */ /* 0x000fcc0000010814 */
[----:B------:R-:W4:Y:S01]  /*16380*/  MUFU.EX2 R156, R156 ;  /* 0x0000009c009c7308 */ /* 0x000f220000000800 */
[----:B------:R-:W-:Y:S01]  /*16390*/  FADD.FTZ R4, R30, R7 ;  /* 0x000000071e047221 */ /* 0x000fe20000010000 */
[----:B------:R-:W-:-:S06]  /*163a0*/  FFMA.FTZ R13, R42, R24, -R41 ;  /* 0x000000182a0d7223 */ /* 0x000fcc0000010829 */
[----:B------:R-:W4:Y:S01]  /*163b0*/  MUFU.EX2 R157, R157 ;  /* 0x0000009d009d7308 */ /* 0x000f220000000800 */
[----:B--2---:R-:W-:Y:S01]  /*163c0*/  FADD.FTZ R6, R154, R5 ;  /* 0x000000059a067221 */ /* 0x004fe20000010000 */
[----:B0-----:R-:W-:-:S06]  /*163d0*/  FADD.FTZ R4, R155, R4 ;  /* 0x000000049b047221 */ /* 0x001fcc0000010000 */
[----:B------:R-:W0:Y:S01]  /*163e0*/  MUFU.EX2 R34, R34 ;  /* 0x0000002200227308 */ /* 0x000e220000000800 */
[----:B------:R-:W-:-:S07]  /*163f0*/  FFMA.FTZ R161, R43, R24, -R41 ;  /* 0x000000182ba17223 */ /* 0x000fce0000010829 */
[----:B------:R-:W2:Y:S01]  /*16400*/  MUFU.EX2 R28, R28 ;  /* 0x0000001c001c7308 */ /* 0x000ea20000000800 */
        /* <DEDUP_REMOVED lines=12> */
[----:B0-----:R-:W-:Y:S01]  /*164d0*/  FADD.FTZ R5, R34, R5 ;  /* 0x0000000522057221 */ /* 0x001fe20000010000 */
[----:B------:R-:W-:-:S06]  /*164e0*/  FFMA.FTZ R225, R48, R24, -R20 ;  /* 0x0000001830e17223 */ /* 0x000fcc0000010814 */
[----:B------:R-:W0:Y:S01]  /*164f0*/  MUFU.EX2 R160, R160 ;  /* 0x000000a000a07308 */ /* 0x000e220000000800 */
[----:B--2---:R-:W-:Y:S01]  /*16500*/  FADD.FTZ R4, R28, R7 ;  /* 0x000000071c047221 */ /* 0x004fe20000010000 */
[----:B------:R-:W-:-:S06]  /*16510*/  FFMA.FTZ R221, R50, R24, -R41 ;  /* 0x0000001832dd7223 */ /* 0x000fcc0000010829 */
        /* <DEDUP_REMOVED lines=52> */
[-CC-:B------:R-:W-:Y:S01]  /*16860*/  FFMA.FTZ R164, R68, R24.reuse, -R20.reuse ;  /* 0x0000001844a47223 */ /* 0x180fe20000010814 */
[----:B------:R-:W-:Y:S01]  /*16870*/  FFMA.FTZ R21, R69, R24, -R20 ;  /* 0x0000001845157223 */ /* 0x000fe20000010814 */
[----:B--2---:R-:W-:-:S05]  /*16880*/  FADD.FTZ R4, R220, R7 ;  /* 0x00000007dc047221 */ /* 0x004fca0000010000 */
[----:B------:R-:W2:Y:S01]  /*16890*/  MUFU.EX2 R167, R167 ;  /* 0x000000a700a77308 */ /* 0x000ea20000000800 */
[----:B------:R-:W-:Y:S01]  /*168a0*/  FFMA.FTZ R20, R67, R24, -R41 ;  /* 0x0000001843147223 */ /* 0x000fe20000010829 */
[----:B-1----:R-:W-:-:S06]  /*168b0*/  FADD.FTZ R6, R174, R5 ;  /* 0x00000005ae067221 */ /* 0x002fcc0000010000 */
[----:B------:R-:W1:Y:S01]  /*168c0*/  MUFU.EX2 R171, R171 ;  /* 0x000000ab00ab7308 */ /* 0x000e620000000800 */
[----:B---3--:R-:W-:Y:S01]  /*168d0*/  FADD.FTZ R5, R169, R4 ;  /* 0x00000004a9057221 */ /* 0x008fe20000010000 */
[----:B------:R-:W-:-:S06]  /*168e0*/  FFMA.FTZ R11, R70, R24, -R41 ;  /* 0x00000018460b7223 */ /* 0x000fcc0000010829 */
[----:B------:R-:W3:Y:S01]  /*168f0*/  MUFU.EX2 R168, R168 ;  /* 0x000000a800a87308 */ /* 0x000ee20000000800 */
[----:B----4-:R-:W-:Y:S01]  /*16900*/  FADD.FTZ R7, R173, R6 ;  /* 0x00000006ad077221 */ /* 0x010fe20000010000 */
[----:B------:R-:W-:-:S06]  /*16910*/  FADD.FTZ R4, R170, R5 ;  /* 0x00000005aa047221 */ /* 0x000fcc0000010000 */
[----:B------:R-:W4:Y:S01]  /*16920*/  MUFU.EX2 R165, R165 ;  /* 0x000000a500a57308 */ /* 0x000f220000000800 */
[----:B------:R-:W-:-:S07]  /*16930*/  FFMA.FTZ R14, R71, R24, -R41 ;  /* 0x00000018470e7223 */ /* 0x000fce0000010829 */
[----:B------:R-:W4:Y:S01]  /*16940*/  MUFU.EX2 R15, R15 ;  /* 0x0000000f000f7308 */ /* 0x000f220000000800 */
[----:B0-----:R-:W-:Y:S01]  /*16950*/  FADD.FTZ R6, R172, R7 ;  /* 0x00000007ac067221 */ /* 0x001fe20000010000 */
[----:B--2---:R-:W-:-:S06]  /*16960*/  FADD.FTZ R5, R167, R4 ;  /* 0x00000004a7057221 */ /* 0x004fcc0000010000 */
[----:B------:R-:W0:Y:S08]  /*16970*/  MUFU.EX2 R166, R166 ;  /* 0x000000a600a67308 */ /* 0x000e300000000800 */
[----:B------:R-:W2:Y:S01]  /*16980*/  MUFU.EX2 R20, R20 ;  /* 0x0000001400147308 */ /* 0x000ea20000000800 */
[----:B-1----:R-:W-:Y:S01]  /*16990*/  FADD.FTZ R6, R171, R6 ;  /* 0x00000006ab067221 */ /* 0x002fe20000010000 */
[----:B---3--:R-:W-:-:S06]  /*169a0*/  FADD.FTZ R4, R168, R5 ;  /* 0x00000005a8047221 */ /* 0x008fcc0000010000 */
[----:B------:R-:W1:Y:S08]  /*169b0*/  MUFU.EX2 R164, R164 ;  /* 0x000000a400a47308 */ /* 0x000e700000000800 */
[----:B------:R-:W3:Y:S01]  /*169c0*/  MUFU.EX2 R11, R11 ;  /* 0x0000000b000b7308 */ /* 0x000ee20000000800 */
[----:B----4-:R-:W-:Y:S01]  /*169d0*/  FADD.FTZ R5, R165, R6 ;  /* 0x00000006a5057221 */ /* 0x010fe20000010000 */
[----:B------:R-:W-:-:S06]  /*169e0*/  FADD.FTZ R7, R15, R4 ;  /* 0x000000040f077221 */ /* 0x000fcc0000010000 */
[----:B------:R-:W4:Y:S08]  /*169f0*/  MUFU.EX2 R21, R21 ;  /* 0x0000001500157308 */ /* 0x000f300000000800 */
[----:B------:R-:W4:Y:S01]  /*16a00*/  MUFU.EX2 R14, R14 ;  /* 0x0000000e000e7308 */ /* 0x000f220000000800 */
[----:B0-----:R-:W-:Y:S01]  /*16a10*/  FADD.FTZ R5, R166, R5 ;  /* 0x00000005a6057221 */ /* 0x001fe20000010000 */
[----:B--2---:R-:W-:-:S03]  /*16a20*/  FADD.FTZ R4, R20, R7 ;  /* 0x0000000714047221 */ /* 0x004fc60000010000 */
[----:B-1----:R-:W-:Y:S01]  /*16a30*/  FADD.FTZ R6, R164, R5 ;  /* 0x00000005a4067221 */ /* 0x002fe20000010000 */
[----:B---3--:R-:W-:-:S03]  /*16a40*/  FADD.FTZ R5, R11, R4 ;  /* 0x000000040b057221 */ /* 0x008fc60000010000 */
[----:B----4-:R-:W-:Y:S01]  /*16a50*/  FADD.FTZ R4, R21, R6 ;  /* 0x0000000615047221 */ /* 0x010fe20000010000 */
[----:B------:R0:W-:Y:S01]  /*16a60*/  ST.E desc[UR36][R2.64+0x4], R25 ;  /* 0x0000041902007985 */ /* 0x0001e2000c101924 */
[----:B------:R-:W-:-:S05]  /*16a70*/  FADD.FTZ R5, R14, R5 ;  /* 0x000000050e057221 */ /* 0x000fca0000010000 */
[----:B------:R1:W-:Y:S04]  /*16a80*/  ST.E.64 desc[UR36][R2.64+0x10], R4 ;  /* 0x0000100402007985 */ /* 0x0003e8000c101b24 */
[----:B------:R-:W2:Y:S01]  /*16a90*/  LD.E R26, desc[UR36][R22.64+0x240] ;  /* 0x00024024161a7980 */ /* 0x000ea2000c101900 */
[----:B------:R-:W-:-:S04]  /*16aa0*/  IADD3 R24, P0, R16, 0x240, RZ ;  /* 0x0000024010187810 */ /* 0x000fc80007f1e0ff */
[----:B------:R-:W-:Y:S01]  /*16ab0*/  LOP3.LUT R6, R24, 0x4, RZ, 0xfc, !PT ;  /* 0x0000000418067812 */ /* 0x000fe200078efcff */
[----:B------:R-:W-:Y:S02]  /*16ac0*/  IMAD.X R7, RZ, RZ, R17, P0 ;  /* 0x000000ffff077224 */ /* 0x000fe400000e0611 */
[----:B--2---:R-:W-:-:S05]  /*16ad0*/  FMUL.FTZ R27, R9, R26 ;  /* 0x0000001a091b7220 */ /* 0x004fca0000410000 */
[----:B------:R-:W-:Y:S04]  /*16ae0*/  ST.E desc[UR36][R22.64+0x240], R27 ;  /* 0x0002401b16007985 */ /* 0x000fe8000c101924 */
[----:B------:R-:W2:Y:S02]  /*16af0*/  LD.E R26, desc[UR36][R6.64] ;  /* 0x00000024061a7980 */ /* 0x000ea4000c101900 */
[----:B--2---:R-:W-:-:S05]  /*16b00*/  FMUL.FTZ R39, R9, R26 ;  /* 0x0000001a09277220 */ /* 0x004fca0000410000 */
[----:B------:R-:W-:Y:S04]  /*16b10*/  ST.E desc[UR36][R6.64], R39 ;  /* 0x0000002706007985 */ /* 0x000fe8000c101924 */
[----:B------:R-:W2:Y:S04]  /*16b20*/  LD.E R114, desc[UR36][R22.64+0x254] ;  /* 0x0002542416727980 */ /* 0x000ea8000c101900 */
[----:B0-----:R-:W3:Y:S04]  /*16b30*/  LD.E R25, desc[UR36][R22.64+0x434] ;  /* 0x0004342416197980 */ /* 0x001ee8000c101900 */
        /* <DEDUP_REMOVED lines=59> */
[----:B------:R-:W4:Y:S01]  /*16ef0*/  LD.E R26, desc[UR36][R22.64+0x430] ;  /* 0x00043024161a7980 */ /* 0x000f22000c101900 */
[C---:B--2---:R-:W-:Y:S01]  /*16f00*/  FMUL.FTZ R5, R9.reuse, R114 ;  /* 0x0000007209057220 */ /* 0x044fe20000410000 */
[----:B---3--:R-:W-:-:S04]  /*16f10*/  FMUL.FTZ R45, R9, R25 ;  /* 0x00000019092d7220 */ /* 0x008fc80000410000 */
[----:B------:R0:W-:Y:S04]  /*16f20*/  ST.E desc[UR36][R22.64+0x254], R5 ;  /* 0x0002540516007985 */ /* 0x0001e8000c101924 */
[----:B------:R1:W-:Y:S01]  /*16f30*/  ST.E desc[UR36][R22.64+0x434], R45 ;  /* 0x0004342d16007985 */ /* 0x0003e2000c101924 */
[C---:B----4-:R-:W-:Y:S01]  /*16f40*/  FMUL.FTZ R3, R9.reuse, R112 ;  /* 0x0000007009037220 */ /* 0x050fe20000410000 */
[C---:B0-----:R-:W-:Y:S01]  /*16f50*/  FMUL.FTZ R5, R9.reuse, R128 ;  /* 0x0000008009057220 */ /* 0x041fe20000410000 */
[C---:B------:R-:W-:Y:S01]  /*16f60*/  FMUL.FTZ R25, R9.reuse, R116 ;  /* 0x0000007409197220 */ /* 0x040fe20000410000 */
[----:B------:R-:W-:-:S03]  /*16f70*/  FMUL.FTZ R27, R9, R118 ;  /* 0x00000076091b7220 */ /* 0x000fc60000410000 */
[----:B------:R0:W-:Y:S01]  /*16f80*/  ST.E desc[UR36][R22.64+0x290], R5 ;  /* 0x0002900516007985 */ /* 0x0001e2000c101924 */
[C---:B------:R-:W-:Y:S01]  /*16f90*/  FMUL.FTZ R39, R9.reuse, R120 ;  /* 0x0000007809277220 */ /* 0x040fe20000410000 */
[C---:B------:R-:W-:Y:S01]  /*16fa0*/  FMUL.FTZ R41, R9.reuse, R122 ;  /* 0x0000007a09297220 */ /* 0x040fe20000410000 */
[C---:B------:R-:W-:Y:S01]  /*16fb0*/  FMUL.FTZ R43, R9.reuse, R124 ;  /* 0x0000007c092b7220 */ /* 0x040fe20000410000 */
[C---:B-1----:R-:W-:Y:S01]  /*16fc0*/  FMUL.FTZ R45, R9.reuse, R130 ;  /* 0x00000082092d7220 */ /* 0x042fe20000410000 */
[C---:B------:R-:W-:Y:S01]  /*16fd0*/  FMUL.FTZ R47, R9.reuse, R132 ;  /* 0x00000084092f7220 */ /* 0x040fe20000410000 */
[----:B------:R1:W-:Y:S01]  /*16fe0*/  ST.E desc[UR36][R22.64+0x250], R3 ;  /* 0x0002500316007985 */ /* 0x0003e2000c101924 */
[----:B0-----:R-:W-:-:S03]  /*16ff0*/  FMUL.FTZ R5, R9, R148 ;  /* 0x0000009409057220 */ /* 0x001fc60000410000 */
[----:B------:R0:W-:Y:S04]  /*17000*/  ST.E desc[UR36][R22.64+0x260], R25 ;  /* 0x0002601916007985 */ /* 0x0001e8000c101924 */
[----:B------:R2:W-:Y:S04]  /*17010*/  ST.E desc[UR36][R22.64+0x264], R27 ;  /* 0x0002641b16007985 */ /* 0x0005e8000c101924 */
[----:B------:R3:W-:Y:S01]  /*17020*/  ST.E desc[UR36][R22.64+0x270], R39 ;  /* 0x0002702716007985 */ /* 0x0007e2000c101924 */
[----:B-1----:R-:W-:-:S03]  /*17030*/  FMUL.FTZ R3, R9, R126 ;  /* 0x0000007e09037220 */ /* 0x002fc60000410000 */
[----:B------:R1:W-:Y:S01]  /*17040*/  ST.E desc[UR36][R22.64+0x274], R41 ;  /* 0x0002742916007985 */ /* 0x0003e2000c101924 */
[----:B0-----:R-:W-:-:S03]  /*17050*/  FMUL.FTZ R25, R9, R136 ;  /* 0x0000008809197220 */ /* 0x001fc60000410000 */
[----:B------:R0:W-:Y:S01]  /*17060*/  ST.E desc[UR36][R22.64+0x280], R43 ;  /* 0x0002802b16007985 */ /* 0x0001e2000c101924 */
[----:B--2---:R-:W-:-:S03]  /*17070*/  FMUL.FTZ R27, R9, R138 ;  /* 0x0000008a091b7220 */ /* 0x004fc60000410000 */
[----:B------:R2:W-:Y:S01]  /*17080*/  ST.E desc[UR36][R22.64+0x294], R45 ;  /* 0x0002942d16007985 */ /* 0x0005e2000c101924 */
[----:B---3--:R-:W-:-:S03]  /*17090*/  FMUL.FTZ R39, R9, R140 ;  /* 0x0000008c09277220 */ /* 0x008fc60000410000 */
[----:B------:R3:W-:Y:S01]  /*170a0*/  ST.E desc[UR36][R22.64+0x2a0], R47 ;  /* 0x0002a02f16007985 */ /* 0x0007e2000c101924 */
[C---:B-1----:R-:W-:Y:S01]  /*170b0*/  FMUL.FTZ R41, R9.reuse, R142 ;  /* 0x0000008e09297220 */ /* 0x042fe20000410000 */
[C---:B0-----:R-:W-:Y:S02]  /*170c0*/  FMUL.FTZ R43, R9.reuse, R144 ;  /* 0x00000090092b7220 */ /* 0x041fe40000410000 */
[----:B------:R0:W-:Y:S01]  /*170d0*/  ST.E desc[UR36][R22.64+0x2e0], R5 ;  /* 0x0002e00516007985 */ /* 0x0001e2000c101924 */
[C---:B--2---:R-:W-:Y:S01]  /*170e0*/  FMUL.FTZ R45, R9.reuse, R150 ;  /* 0x00000096092d7220 */ /* 0x044fe20000410000 */
[C---:B---3--:R-:W-:Y:S02]  /*170f0*/  FMUL.FTZ R47, R9.reuse, R110 ;  /* 0x0000006e092f7220 */ /* 0x048fe40000410000 */
[----:B------:R1:W-:Y:S01]  /*17100*/  ST.E desc[UR36][R22.64+0x284], R3 ;  /* 0x0002840316007985 */ /* 0x0003e2000c101924 */
[----:B0-----:R-:W-:-:S03]  /*17110*/  FMUL.FTZ R5, R9, R90 ;  /* 0x0000005a09057220 */ /* 0x001fc60000410000 */
[----:B------:R0:W-:Y:S01]  /*17120*/  ST.E desc[UR36][R22.64+0x2b0], R25 ;  /* 0x0002b01916007985 */ /* 0x0001e2000c101924 */
[----:B------:R-:W-:-:S03]  /*17130*/  FMUL.FTZ R49, R9, R134 ;  /* 0x0000008609317220 */ /* 0x000fc60000410000 */
[----:B------:R2:W-:Y:S01]  /*17140*/  ST.E desc[UR36][R22.64+0x2b4], R27 ;  /* 0x0002b41b16007985 */ /* 0x0005e2000c101924 */
[----:B-1----:R-:W-:-:S03]  /*17150*/  FMUL.FTZ R3, R9, R146 ;  /* 0x0000009209037220 */ /* 0x002fc60000410000 */
[----:B------:R1:W-:Y:S04]  /*17160*/  ST.E desc[UR36][R22.64+0x2c0], R39 ;  /* 0x0002c02716007985 */ /* 0x0003e8000c101924 */
[----:B------:R3:W-:Y:S01]  /*17170*/  ST.E desc[UR36][R22.64+0x2c4], R41 ;  /* 0x0002c42916007985 */ /* 0x0007e2000c101924 */
[----:B0-----:R-:W-:-:S03]  /*17180*/  FMUL.FTZ R25, R9, R108 ;  /* 0x0000006c09197220 */ /* 0x001fc60000410000 */
[----:B------:R0:W-:Y:S01]  /*17190*/  ST.E desc[UR36][R22.64+0x2d0], R43 ;  /* 0x0002d02b16007985 */ /* 0x0001e2000c101924 */
[----:B--2---:R-:W-:-:S03]  /*171a0*/  FMUL.FTZ R27, R9, R106 ;  /* 0x0000006a091b7220 */ /* 0x004fc60000410000 */
[----:B------:R2:W-:Y:S01]  /*171b0*/  ST.E desc[UR36][R22.64+0x2e4], R45 ;  /* 0x0002e42d16007985 */ /* 0x0005e2000c101924 */
[----:B-1----:R-:W-:-:S03]  /*171c0*/  FMUL.FTZ R39, R9, R104 ;  /* 0x0000006809277220 */ /* 0x002fc60000410000 */
[----:B------:R1:W-:Y:S01]  /*171d0*/  ST.E desc[UR36][R22.64+0x2f4], R47 ;  /* 0x0002f42f16007985 */ /* 0x0003e2000c101924 */
[C---:B---3--:R-:W-:Y:S01]  /*171e0*/  FMUL.FTZ R41, R9.reuse, R102 ;  /* 0x0000006609297220 */ /* 0x048fe20000410000 */
[C---:B0-----:R-:W-:Y:S02]  /*171f0*/  FMUL.FTZ R43, R9.reuse, R100 ;  /* 0x00000064092b7220 */ /* 0x041fe40000410000 */
[----:B------:R0:W-:Y:S01]  /*17200*/  ST.E desc[UR36][R22.64+0x330], R5 ;  /* 0x0003300516007985 */ /* 0x0001e2000c101924 */
[C---:B--2---:R-:W-:Y:S01]  /*17210*/  FMUL.FTZ R45, R9.reuse, R96 ;  /* 0x00000060092d7220 */ /* 0x044fe20000410000 */
[C---:B-1----:R-:W-:Y:S02]  /*17220*/  FMUL.FTZ R47, R9.reuse, R94 ;  /* 0x0000005e092f7220 */ /* 0x042fe40000410000 */
[----:B------:R1:W-:Y:S01]  /*17230*/  ST.E desc[UR36][R22.64+0x2a4], R49 ;  /* 0x0002a43116007985 */ /* 0x0003e2000c101924 */
[----:B0-----:R-:W-:-:S03]  /*17240*/  FMUL.FTZ R5, R9, R70 ;  /* 0x0000004609057220 */ /* 0x001fc60000410000 */
[----:B------:R0:W-:Y:S04]  /*17250*/  ST.E desc[UR36][R22.64+0x2d4], R3 ;  /* 0x0002d40316007985 */ /* 0x0001e8000c101924 */
        /* <DEDUP_REMOVED lines=10> */
[----:B---3--:R-:W-:-:S03]  /*17300*/  FMUL.FTZ R39, R9, R86 ;  /* 0x0000005609277220 */ /* 0x008fc60000410000 */
[----:B------:R3:W-:Y:S01]  /*17310*/  ST.E desc[UR36][R22.64+0x340], R47 ;  /* 0x0003402f16007985 */ /* 0x0007e2000c101924 */
[C---:B0-----:R-:W-:Y:S01]  /*17320*/  FMUL.FTZ R41, R9.reuse, R84 ;  /* 0x0000005409297220 */ /* 0x041fe20000410000 */
[C---:B--2---:R-:W-:Y:S02]  /*17330*/  FMUL.FTZ R43, R9.reuse, R82 ;  /* 0x00000052092b7220 */ /* 0x044fe40000410000 */
[----:B------:R0:W-:Y:S01]  /*17340*/  ST.E desc[UR36][R22.64+0x380], R5 ;  /* 0x0003800516007985 */ /* 0x0001e2000c101924 */
[C---:B-1----:R-:W-:Y:S01]  /*17350*/  FMUL.FTZ R45, R9.reuse, R76 ;  /* 0x0000004c092d7220 */ /* 0x042fe20000410000 */
[C---:B---3--:R-:W-:Y:S02]  /*17360*/  FMUL.FTZ R47, R9.reuse, R74 ;  /* 0x0000004a092f7220 */ /* 0x048fe40000410000 */
        /* <DEDUP_REMOVED lines=40> */
[C---:B---3--:R-:W-:Y:S01]  /*175f0*/  FMUL.FTZ R47, R9.reuse, R4 ;  /* 0x00000004092f7220 */ /* 0x048fe20000410000 */
[----:B------:R-:W-:Y:S01]  /*17600*/  FMUL.FTZ R9, R9, R26 ;  /* 0x0000001a09097220 */ /* 0x000fe20000410000 */
[C---:B------:R-:W-:Y:S01]  /*17610*/  LOP3.LUT R4, R24.reuse, 0x8, RZ, 0xfc, !PT ;  /* 0x0000000818047812 */ /* 0x040fe200078efcff */
[--C-:B0-----:R-:W-:Y:S01]  /*17620*/  IMAD.MOV.U32 R5, RZ, RZ, R7.reuse ;  /* 0x000000ffff057224 */ /* 0x101fe200078e0007 */
[----:B------:R-:W-:Y:S04]  /*17630*/  ST.E desc[UR36][R22.64+0x2f0], R51 ;  /* 0x0002f03316007985 */ /* 0x000fe8000c101924 */
[----:B------:R0:W-:Y:S04]  /*17640*/  ST.E desc[UR36][R22.64+0x3c4], R3 ;  /* 0x0003c40316007985 */ /* 0x0001e8000c101924 */
[----:B------:R-:W-:Y:S04]  /*17650*/  ST.E desc[UR36][R22.64+0x3e4], R49 ;  /* 0x0003e43116007985 */ /* 0x000fe8000c101924 */
[----:B------:R1:W-:Y:S04]  /*17660*/  ST.E desc[UR36][R22.64+0x3f0], R25 ;  /* 0x0003f01916007985 */ /* 0x0003e8000c101924 */
[----:B------:R2:W-:Y:S04]  /*17670*/  ST.E desc[UR36][R22.64+0x3f4], R27 ;  /* 0x0003f41b16007985 */ /* 0x0005e8000c101924 */
[----:B------:R-:W-:Y:S04]  /*17680*/  ST.E desc[UR36][R22.64+0x400], R39 ;  /* 0x0004002716007985 */ /* 0x000fe8000c101924 */
[----:B------:R3:W-:Y:S04]  /*17690*/  ST.E desc[UR36][R22.64+0x404], R41 ;  /* 0x0004042916007985 */ /* 0x0007e8000c101924 */
[----:B------:R-:W-:Y:S04]  /*176a0*/  ST.E desc[UR36][R22.64+0x410], R43 ;  /* 0x0004102b16007985 */ /* 0x000fe8000c101924 */
[----:B------:R-:W-:Y:S04]  /*176b0*/  ST.E desc[UR36][R22.64+0x420], R45 ;  /* 0x0004202d16007985 */ /* 0x000fe8000c101924 */
[----:B------:R4:W-:Y:S04]  /*176c0*/  ST.E desc[UR36][R22.64+0x424], R47 ;  /* 0x0004242f16007985 */ /* 0x0009e8000c101924 */
[----:B------:R4:W-:Y:S04]  /*176d0*/  ST.E desc[UR36][R22.64+0x430], R9 ;  /* 0x0004300916007985 */ /* 0x0009e8000c101924 */
[----:B0-----:R-:W1:Y:S01]  /*176e0*/  LD.E R3, desc[UR36][R4.64] ;  /* 0x0000002404037980 */ /* 0x001e62000c101900 */
[----:B------:R-:W-:Y:S01]  /*176f0*/  LOP3.LUT R2, R24, 0xc, RZ, 0xfc, !PT ;  /* 0x0000000c18027812 */ /* 0x000fe200078efcff */
[----:B-1----:R-:W-:Y:S01]  /*17700*/  FMUL.FTZ R25, R8, R3 ;  /* 0x0000000308197220 */ /* 0x002fe20000410000 */
[----:B------:R-:W-:-:S04]  /*17710*/  IMAD.MOV.U32 R3, RZ, RZ, R7 ;  /* 0x000000ffff037224 */ /* 0x000fc800078e0007 */
[----:B------:R0:W-:Y:S04]  /*17720*/  ST.E desc[UR36][R4.64], R25 ;  /* 0x0000001904007985 */ /* 0x0001e8000c101924 */
[----:B--2---:R-:W2:Y:S01]  /*17730*/  LD.E R27, desc[UR36][R2.64] ;  /* 0x00000024021b7980 */ /* 0x004ea2000c101900 */
[----:B------:R-:W1:Y:S01]  /*17740*/  S2R R112, SR_TID.X ;  /* 0x0000000000707919 */ /* 0x000e620000002100 */
[----:B--2---:R-:W-:-:S05]  /*17750*/  FMUL.FTZ R27, R8, R27 ;  /* 0x0000001b081b7220 */ /* 0x004fca0000410000 */
[----:B------:R2:W-:Y:S04]  /*17760*/  ST.E desc[UR36][R2.64], R27 ;  /* 0x0000001b02007985 */ /* 0x0005e8000c101924 */
        /* <DEDUP_REMOVED lines=54> */
[----:B---3--:R-:W3:Y:S04]  /*17ad0*/  LD.E R41, desc[UR36][R22.64+0x3fc] ;  /* 0x0003fc2416297980 */ /* 0x008ee8000c101900 */
[----:B----4-:R-:W4:Y:S04]  /*17ae0*/  LD.E R47, desc[UR36][R22.64+0x408] ;  /* 0x00040824162f7980 */ /* 0x010f28000c101900 */
[----:B------:R-:W4:Y:S04]  /*17af0*/  LD.E R45, desc[UR36][R22.64+0x40c] ;  /* 0x00040c24162d7980 */ /* 0x000f28000c101900 */
[----:B------:R-:W4:Y:S04]  /*17b00*/  LD.E R43, desc[UR36][R22.64+0x418] ;  /* 0x00041824162b7980 */ /* 0x000f28000c101900 */
[----:B------:R-:W4:Y:S04]  /*17b10*/  LD.E R39, desc[UR36][R22.64+0x41c] ;  /* 0x00041c2416277980 */ /* 0x000f28000c101900 */
[----:B------:R-:W4:Y:S04]  /*17b20*/  LD.E R9, desc[UR36][R22.64+0x428] ;  /* 0x0004282416097980 */ /* 0x000f28000c101900 */
[----:B0-----:R-:W4:Y:S04]  /*17b30*/  LD.E R25, desc[UR36][R22.64+0x42c] ;  /* 0x00042c2416197980 */ /* 0x001f28000c101900 */
[----:B--2---:R-:W2:Y:S01]  /*17b40*/  LD.E R27, desc[UR36][R22.64+0x438] ;  /* 0x00043824161b7980 */ /* 0x004ea2000c101900 */
[----:B-1----:R-:W-:Y:S01]  /*17b50*/  SHF.R.U32.HI R112, RZ, 0x7, R112 ;  /* 0x00000007ff707819 */ /* 0x002fe20000011670 */
[C---:B------:R-:W-:Y:S01]  /*17b60*/  FMUL.FTZ R117, R8.reuse, R117 ;  /* 0x0000007508757220 */ /* 0x040fe20000410000 */
[C---:B------:R-:W-:Y:S01]  /*17b70*/  FMUL.FTZ R51, R8.reuse, R51 ;  /* 0x0000003308337220 */ /* 0x040fe20000410000 */
[C---:B------:R-:W-:Y:S01]  /*17b80*/  FMUL.FTZ R55, R8.reuse, R55 ;  /* 0x0000003708377220 */ /* 0x040fe20000410000 */
[C---:B------:R-:W-:Y:S01]  /*17b90*/  FMUL.FTZ R53, R8.reuse, R53 ;  /* 0x0000003508357220 */ /* 0x040fe20000410000 */
[C---:B------:R-:W-:Y:S01]  /*17ba0*/  FMUL.FTZ R26, R8.reuse, R26 ;  /* 0x0000001a081a7220 */ /* 0x040fe20000410000 */
        /* <DEDUP_REMOVED lines=9> */
[C---:B------:R-:W-:Y:S01]  /*17c40*/  FMUL.FTZ R127, R8.reuse, R127 ;  /* 0x0000007f087f7220 */ /* 0x040fe20000410000 */
[C---:B------:R-:W-:Y:S01]  /*17c50*/  FMUL.FTZ R129, R8.reuse, R129 ;  /* 0x0000008108817220 */ /* 0x040fe20000410000 */
[----:B------:R-:W-:Y:S01]  /*17c60*/  FMUL.FTZ R131, R8, R131 ;  /* 0x0000008308837220 */ /* 0x000fe20000410000 */
[----:B0-----:R-:W-:Y:S02]  /*17c70*/  VIADD R26, R112, 0x8 ;  /* 0x00000008701a7836 */ /* 0x001fe40000000000 */
        /* <DEDUP_REMOVED lines=42> */
[C---:B---3--:R-:W-:Y:S01]  /*17f20*/  FMUL.FTZ R41, R8.reuse, R41 ;  /* 0x0000002908297220 */ /* 0x048fe20000410000 */
[C---:B----4-:R-:W-:Y:S01]  /*17f30*/  FMUL.FTZ R47, R8.reuse, R47 ;  /* 0x0000002f082f7220 */ /* 0x050fe20000410000 */
[C---:B------:R-:W-:Y:S01]  /*17f40*/  FMUL.FTZ R45, R8.reuse, R45 ;  /* 0x0000002d082d7220 */ /* 0x040fe20000410000 */
[C---:B------:R-:W-:Y:S01]  /*17f50*/  FMUL.FTZ R43, R8.reuse, R43 ;  /* 0x0000002b082b7220 */ /* 0x040fe20000410000 */
[C---:B------:R-:W-:Y:S01]  /*17f60*/  FMUL.FTZ R39, R8.reuse, R39 ;  /* 0x0000002708277220 */ /* 0x040fe20000410000 */
[C---:B------:R-:W-:Y:S01]  /*17f70*/  FMUL.FTZ R51, R8.reuse, R9 ;  /* 0x0000000908337220 */ /* 0x040fe20000410000 */
[C---:B------:R-:W-:Y:S01]  /*17f80*/  FMUL.FTZ R53, R8.reuse, R25 ;  /* 0x0000001908357220 */ /* 0x040fe20000410000 */
[----:B--2---:R-:W-:Y:S01]  /*17f90*/  FMUL.FTZ R55, R8, R27 ;  /* 0x0000001b08377220 */ /* 0x004fe20000410000 */
        /* <DEDUP_REMOVED lines=56> */
[----:B------:R-:W-:Y:S01]  /*18320*/  ST.E desc[UR36][R22.64+0x438], R55 ;  /* 0x0004383716007985 */ /* 0x000fe2000c101924 */
[----:B------:R2:W-:Y:S06]  /*18330*/  BAR.SYNC.DEFER_BLOCKING R26, 0x100 ;  /* 0x0004001a0000751d */ /* 0x0005ec0000010000 */
[----:B------:R-:W3:Y:S04]  /*18340*/  LDL R24, [R1+0x1f0] ;  /* 0x0001f00001187983 */ /* 0x000ee80000100800 */
[----:B0-----:R-:W4:Y:S04]  /*18350*/  LD.E R45, desc[UR36][R22.64+0x240] ;  /* 0x00024024162d7980 */ /* 0x001f28000c101900 */
[----:B------:R-:W3:Y:S04]  /*18360*/  LD.E.64 R8, desc[UR36][R22.64+0x88] ;  /* 0x0000882416087980 */ /* 0x000ee8000c101b00 */
[----:B----4-:R0:W-:Y:S04]  /*18370*/  ST.E desc[UR36][R22.64+0x240], R45 ;  /* 0x0002402d16007985 */ /* 0x0101e8000c101924 */
[----:B------:R-:W4:Y:S04]  /*18380*/  LD.E R25, desc[UR36][R6.64] ;  /* 0x0000002406197980 */ /* 0x000f28000c101900 */
[----:B----4-:R4:W-:Y:S04]  /*18390*/  ST.E desc[UR36][R6.64], R25 ;  /* 0x0000001906007985 */ /* 0x0109e8000c101924 */
[----:B------:R-:W2:Y:S04]  /*183a0*/  LD.E R27, desc[UR36][R4.64] ;  /* 0x00000024041b7980 */ /* 0x000ea8000c101900 */
[----:B--2---:R2:W-:Y:S04]  /*183b0*/  ST.E desc[UR36][R4.64], R27 ;  /* 0x0000001b04007985 */ /* 0x0045e8000c101924 */
[----:B-1----:R-:W3:Y:S04]  /*183c0*/  LD.E R39, desc[UR36][R2.64] ;  /* 0x0000002402277980 */ /* 0x002ee8000c101900 */
[----:B---3--:R1:W-:Y:S04]  /*183d0*/  ST.E desc[UR36][R2.64], R39 ;  /* 0x0000002702007985 */ /* 0x0083e8000c101924 */
[----:B------:R-:W3:Y:S04]  /*183e0*/  LD.E R41, desc[UR36][R22.64+0x250] ;  /* 0x0002502416297980 */ /* 0x000ee8000c101900 */
[----:B------:R-:W3:Y:S04]  /*183f0*/  LD.E R43, desc[UR36][R22.64+0x254] ;  /* 0x00025424162b7980 */ /* 0x000ee8000c101900 */
[----:B------:R-:W3:Y:S04]  /*18400*/  LD.E R47, desc[UR36][R22.64+0x258] ;  /* 0x00025824162f7980 */ /* 0x000ee8000c101900 */
[----:B0-----:R-:W3:Y:S04]  /*18410*/  LD.E R45, desc[UR36][R22.64+0x25c] ;  /* 0x00025c24162d7980 */ /* 0x001ee8000c101900 */
        /* <DEDUP_REMOVED lines=14> */
[----:B--2---:R-:W2:Y:S04]  /*18500*/  LD.E R27, desc[UR36][R22.64+0x298] ;  /* 0x00029824161b7980 */ /* 0x004ea8000c101900 */
[----:B------:R-:W2:Y:S04]  /*18510*/  LD.E R38, desc[UR36][R22.64+0x29c] ;  /* 0x00029c2416267980 */ /* 0x000ea8000c101900 */
[----:B-1----:R-:W2:Y:S04]  /*18520*/  LD.E R39, desc[UR36][R22.64+0x2a0] ;  /* 0x0002a02416277980 */ /* 0x002ea8000c101900 */
        /* <DEDUP_REMOVED lines=54> */
[----:B---3--:R0:W-:Y:S04]  /*18890*/  ST.E desc[UR36][R22.64+0x250], R41 ;  /* 0x0002502916007985 */ /* 0x0081e8000c101924 */
[----:B------:R1:W-:Y:S04]  /*188a0*/  ST.E desc[UR36][R22.64+0x254], R43 ;  /* 0x0002542b16007985 */ /* 0x0003e8000c101924 */
        /* <DEDUP_REMOVED lines=14> */
[----:B0-----:R-:W2:Y:S04]  /*18990*/  LD.E R41, desc[UR36][R22.64+0x2a8] ;  /* 0x0002a82416297980 */ /* 0x001ea8000c101900 */
[----:B-1----:R-:W2:Y:S04]  /*189a0*/  LD.E R43, desc[UR36][R22.64+0x2b0] ;  /* 0x0002b024162b7980 */ /* 0x002ea8000c101900 */
[----:B---3--:R-:W3:Y:S04]  /*189b0*/  LD.E R45, desc[UR36][R22.64+0x2b8] ;  /* 0x0002b824162d7980 */ /* 0x008ee8000c101900 */
        /* <DEDUP_REMOVED lines=48> */
[----:B--2---:R1:W-:Y:S04]  /*18cc0*/  ST.E desc[UR36][R22.64+0x298], R27 ;  /* 0x0002981b16007985 */ /* 0x0043e8000c101924 */
        /* <DEDUP_REMOVED lines=105> */
[----:B0-----:R-:W4:Y:S01]  /*19360*/  LDL R25, [R1+0x68] ;  /* 0x0000680001197983 */ /* 0x001f220000100800 */
[----:B------:R-:W-:-:S02]  /*19370*/  IMAD R8, R24, 0xc00, R8 ;  /* 0x00000c0018087824 */ /* 0x000fc400078e0208 */
[----:B-1----:R-:W-:Y:S01]  /*19380*/  IMAD.MOV.U32 R27, RZ, RZ, R9 ;  /* 0x000000ffff1b7224 */ /* 0x002fe200078e0009 */
[----:B------:R-:W-:Y:S01]  /*19390*/  F2FP.F16.F32.PACK_AB R152, R37, R152 ;  /* 0x000000982598723e */ /* 0x000fe200000000ff */
[----:B------:R-:W-:Y:S01]  /*193a0*/  VIADD R24, R8, 0x80 ;  /* 0x0000008008187836 */ /* 0x000fe20000000000 */
[----:B------:R-:W-:Y:S01]  /*193b0*/  F2FP.F16.F32.PACK_AB R154, R154, R36 ;  /* 0x000000249a9a723e */ /* 0x000fe200000000ff */
[----:B------:R-:W-:Y:S01]  /*193c0*/  VIADD R26, R8, 0x100 ;  /* 0x00000100081a7836 */ /* 0x000fe20000000000 */
[----:B------:R-:W-:Y:S01]  /*193d0*/  R2UR UR15, R27 ;  /* 0x000000001b0f72ca */ /* 0x000fe200000e0000 */
[----:B------:R-:W4:Y:S01]  /*193e0*/  LD.E R36, desc[UR36][R22.64+0x270] ;  /* 0x0002702416247980 */ /* 0x000f22000c101900 */
[----:B------:R-:W-:Y:S02]  /*193f0*/  R2UR UR10, R24 ;  /* 0x00000000180a72ca */ /* 0x000fe400000e0000 */
[----:B------:R-:W-:Y:S01]  /*19400*/  R2UR UR14, R26 ;  /* 0x000000001a0e72ca */ /* 0x000fe200000e0000 */
[----:B------:R-:W4:Y:S01]  /*19410*/  LD.E R24, desc[UR36][R22.64+0x240] ;  /* 0x0002402416187980 */ /* 0x000f22000c101900 */
[----:B------:R-:W-:-:S02]  /*19420*/  F2FP.F16.F32.PACK_AB R156, R156, R35 ;  /* 0x000000239c9c723e */ /* 0x000fc400000000ff */
[----:B------:R-:W-:Y:S01]  /*19430*/  F2FP.F16.F32.PACK_AB R158, R158, R34 ;  /* 0x000000229e9e723e */ /* 0x000fe200000000ff */
[----:B------:R-:W4:Y:S01]  /*19440*/  LD.E R35, desc[UR36][R22.64+0x26c] ;  /* 0x00026c2416237980 */ /* 0x000f22000c101900 */
[----:B------:R-:W-:Y:S02]  /*19450*/  F2FP.F16.F32.PACK_AB R160, R160, R33 ;  /* 0x00000021a0a0723e */ /* 0x000fe400000000ff */
[----:B------:R-:W-:Y:S01]  /*19460*/  F2FP.F16.F32.PACK_AB R162, R162, R32 ;  /* 0x00000020a2a2723e */ /* 0x000fe200000000ff */
[----:B------:R-:W4:Y:S01]  /*19470*/  LD.E R33, desc[UR36][R22.64+0x264] ;  /* 0x0002642416217980 */ /* 0x000f22000c101900 */
[----:B------:R-:W-:Y:S02]  /*19480*/  F2FP.F16.F32.PACK_AB R153, R153, R31 ;  /* 0x0000001f9999723e */ /* 0x000fe400000000ff */
[----:B------:R-:W-:Y:S01]  /*19490*/  F2FP.F16.F32.PACK_AB R155, R155, R30 ;  /* 0x0000001e9b9b723e */ /* 0x000fe200000000ff */
[----:B------:R-:W4:Y:S01]  /*194a0*/  LD.E R31, desc[UR36][R22.64+0x25c] ;  /* 0x00025c24161f7980 */ /* 0x000f22000c101900 */
[----:B------:R-:W-:-:S02]  /*194b0*/  F2FP.F16.F32.PACK_AB R157, R157, R29 ;  /* 0x0000001d9d9d723e */ /* 0x000fc400000000ff */
[----:B------:R-:W-:Y:S01]  /*194c0*/  F2FP.F16.F32.PACK_AB R159, R159, R28 ;  /* 0x0000001c9f9f723e */ /* 0x000fe200000000ff */
[----:B------:R-:W4:Y:S04]  /*194d0*/  LD.E R29, desc[UR36][R22.64+0x254] ;  /* 0x00025424161d7980 */ /* 0x000f28000c101900 */
        /* <DEDUP_REMOVED lines=12> */
[----:B---3--:R-:W2:Y:S04]  /*195a0*/  LD.E R45, desc[UR36][R22.64+0x294] ;  /* 0x00029424162d7980 */ /* 0x008ea8000c101900 */
        /* <DEDUP_REMOVED lines=54> */
[----:B------:R-:W-:Y:S01]  /*19910*/  ISETP.NE.U32.AND P0, PT, R25, RZ, PT ;  /* 0x000000ff1900720c */ /* 0x000fe20003f05070 */
[----:B------:R-:W-:-:S02]  /*19920*/  IMAD.MOV.U32 R25, RZ, RZ, R9 ;  /* 0x000000ffff197224 */ /* 0x000fc400078e0009 */
[----:B------:R-:W2:Y:S03]  /*19930*/  LD.E R100, desc[UR36][R22.64+0x370] ;  /* 0x0003702416647980 */ /* 0x000ea6000c101900 */
        /* <DEDUP_REMOVED lines=61> */
[----:B------:R-:W-:Y:S01]  /*19d10*/  F2FP.F16.F32.PACK_AB R163, R12, R163 ;  /* 0x000000a30ca3723e */ /* 0x000fe200000000ff */
        /* <DEDUP_REMOVED lines=685> */
[----:B------:R0:W-:Y:S04]  /*1c7f0*/  ST.E desc[UR36][R6.64], R25 ;  /* 0x0000001906007985 */ /* 0x0001e8000c101924 */
        /* <DEDUP_REMOVED lines=127> */
[----:B------:R-:W3:Y:S04]  /*1cff0*/  LD.E R9, desc[UR36][R22.64+0x240] ;  /* 0x0002402416097980 */ /* 0x000ee8000c101900 */
[----:B---3--:R3:W-:Y:S04]  /*1d000*/  ST.E desc[UR36][R22.64+0x240], R9 ;  /* 0x0002400916007985 */ /* 0x0087e8000c101924 */
[----:B------:R-:W4:Y:S04]  /*1d010*/  LD.E R11, desc[UR36][R6.64] ;  /* 0x00000024060b7980 */ /* 0x000f28000c101900 */
[----:B----4-:R4:W-:Y:S04]  /*1d020*/  ST.E desc[UR36][R6.64], R11 ;  /* 0x0000000b06007985 */ /* 0x0109e8000c101924 */
[----:B------:R-:W2:Y:S04]  /*1d030*/  LD.E R13, desc[UR36][R4.64] ;  /* 0x00000024040d7980 */ /* 0x000ea8000c101900 */
[----:B--2---:R2:W-:Y:S04]  /*1d040*/  ST.E desc[UR36][R4.64], R13 ;  /* 0x0000000d04007985 */ /* 0x0045e8000c101924 */
[----:B------:R-:W3:Y:S04]  /*1d050*/  LD.E R15, desc[UR36][R2.64] ;  /* 0x00000024020f7980 */ /* 0x000ee8000c101900 */
[----:B---3--:R3:W-:Y:S04]  /*1d060*/  ST.E desc[UR36][R2.64], R15 ;  /* 0x0000000f02007985 */ /* 0x0087e8000c101924 */
[----:B------:R-:W3:Y:S04]  /*1d070*/  LD.E R21, desc[UR36][R22.64+0x250] ;  /* 0x0002502416157980 */ /* 0x000ee8000c101900 */
[----:B0-----:R-:W3:Y:S04]  /*1d080*/  LD.E R25, desc[UR36][R22.64+0x254] ;  /* 0x0002542416197980 */ /* 0x001ee8000c101900 */
[----:B-1----:R-:W3:Y:S04]  /*1d090*/  LD.E R27, desc[UR36][R22.64+0x258] ;  /* 0x00025824161b7980 */ /* 0x002ee8000c101900 */
[----:B------:R-:W3:Y:S04]  /*1d0a0*/  LD.E R29, desc[UR36][R22.64+0x25c] ;  /* 0x00025c24161d7980 */ /* 0x000ee8000c101900 */
[----:B------:R-:W3:Y:S04]  /*1d0b0*/  LD.E R9, desc[UR36][R22.64+0x260] ;  /* 0x0002602416097980 */ /* 0x000ee8000c101900 */
[----:B------:R-:W3:Y:S04]  /*1d0c0*/  LD.E R31, desc[UR36][R22.64+0x264] ;  /* 0x00026424161f7980 */ /* 0x000ee8000c101900 */
[----:B----4-:R-:W4:Y:S04]  /*1d0d0*/  LD.E R7, desc[UR36][R22.64+0x268] ;  /* 0x0002682416077980 */ /* 0x010f28000c101900 */
        /* <DEDUP_REMOVED lines=117> */
[----:B------:R-:W-:Y:S04]  /*1d830*/  ST.E desc[UR36][R22.64+0x250], R21 ;  /* 0x0002501516007985 */ /* 0x000fe8000c101924 */
[----:B------:R-:W-:Y:S04]  /*1d840*/  ST.E desc[UR36][R22.64+0x254], R25 ;  /* 0x0002541916007985 */ /* 0x000fe8000c101924 */
[----:B------:R-:W-:Y:S04]  /*1d850*/  ST.E desc[UR36][R22.64+0x258], R27 ;  /* 0x0002581b16007985 */ /* 0x000fe8000c101924 */
[----:B------:R-:W-:Y:S04]  /*1d860*/  ST.E desc[UR36][R22.64+0x25c], R29 ;  /* 0x00025c1d16007985 */ /* 0x000fe8000c101924 */
[----:B------:R-:W-:Y:S04]  /*1d870*/  ST.E desc[UR36][R22.64+0x260], R9 ;  /* 0x0002600916007985 */ /* 0x000fe8000c101924 */
[----:B------:R-:W-:Y:S04]  /*1d880*/  ST.E desc[UR36][R22.64+0x264], R31 ;  /* 0x0002641f16007985 */ /* 0x000fe8000c101924 */
[----:B----4-:R-:W-:Y:S04]  /*1d890*/  ST.E desc[UR36][R22.64+0x268], R7 ;  /* 0x0002680716007985 */ /* 0x010fe8000c101924 */
        /* <DEDUP_REMOVED lines=118> */
[----:B------:R1:W5:Y:S04]  /*1e000*/  LDL R0, [R1+0x1f0] ;  /* 0x0001f00001007983 */ /* 0x0003680000100800 */
[----:B--2---:R-:W2:Y:S01]  /*1e010*/  LD.E R2, desc[UR36][R20.64] ;  /* 0x0000002414027980 */ /* 0x004ea2000c101900 */
[----:B------:R-:W-:Y:S01]  /*1e020*/  BSSY B0, `(.L_x_3535) ;  /* 0x0000005000007945 */ /* 0x000fe20003800000 */
[----:B--2---:R-:W-:-:S04]  /*1e030*/  LOP3.LUT R2, R2, 0x1, RZ, 0xfc, !PT ;  /* 0x0000000102027812 */ /* 0x004fc800078efcff */
[----:B------:R-:W-:-:S13]  /*1e040*/  ISETP.NE.AND P0, PT, R2, 0x3, PT ;  /* 0x000000030200780c */ /* 0x000fda0003f05270 */
[----:B-1----:R-:W-:Y:S05]  /*1e050*/  @!P0 BRA `(.L_x_3536) ;  /* 0x0000000000048947 */ /* 0x002fea0003800000 */
[----:B------:R-:W-:Y:S01]  /*1e060*/  BPT.TRAP 0x1 ;  /* 0x000000040000795c */ /* 0x000fe20000300000 */
.L_x_3536:
[----:B------:R-:W-:Y:S05]  /*1e070*/  BSYNC B0 ;  /* 0x0000000000007941 */ /* 0x000fea0003800000 */
.L_x_3535:
        /* <DEDUP_REMOVED lines=9> */
.L_x_3508:
[----:B0-----:R-:W0:Y:S01]  /*1e110*/  S2R R0, SR_TID.X ;  /* 0x0000000000007919 */ /* 0x001e220000002100 */
[----:B------:R-:W-:Y:S05]  /*1e120*/  WARPSYNC.ALL ;  /* 0x0000000000007948 */ /* 0x000fea0003800000 */
[----:B0-----:R-:W-:-:S04]  /*1e130*/  SHF.R.U32.HI R0, RZ, 0x7, R0 ;  /* 0x00000007ff007819 */ /* 0x001fc80000011600 */
[----:B------:R-:W-:Y:S01]  /*1e140*/  IADD3 R143, -R0, 0xb, RZ ;  /* 0x0000000b008f7810 */ /* 0x000fe20007ffe1ff */
[----:B------:R-:W2:Y:S04]  /*1e150*/  LDL R5, [R1+0x210] ;  /* 0x0002100001057983 */ /* 0x000ea80000100800 */
[----:B------:R-:W3:Y:S04]  /*1e160*/  LDL R8, [R1+0x214] ;  /* 0x0002140001087983 */ /* 0x000ee80000100800 */
[----:B------:R-:W4:Y:S04]  /*1e170*/  LDL R137, [R1+0x1f0] ;  /* 0x0001f00001897983 */ /* 0x000f280000100800 */
[----:B------:R-:W5:Y:S01]  /*1e180*/  LDL.64 R124, [R1+0x290] ;  /* 0x00029000017c7983 */ /* 0x000f620000100a00 */
[----:B------:R-:W-:-:S02]  /*1e190*/  IMAD.MOV.U32 R142, RZ, RZ, -0x800000 ;  /* 0xff800000ff8e7424 */ /* 0x000fc400078e00ff */
[----:B------:R-:W-:Y:S01]  /*1e1a0*/  IMAD.MOV.U32 R140, RZ, RZ, -0x800000 ;  /* 0xff800000ff8c7424 */ /* 0x000fe200078e00ff */
[----:B------:R-:W5:Y:S01]  /*1e1b0*/  LDL.64 R134, [R1+0x240] ;  /* 0x0002400001867983 */ /* 0x000f620000100a00 */
[----:B------:R-:W-:-:S03]  /*1e1c0*/  IMAD.MOV.U32 R139, RZ, RZ, RZ ;  /* 0x000000ffff8b7224 */ /* 0x000fc600078e00ff */
[----:B------:R-:W5:Y:S04]  /*1e1d0*/  LDL.64 R132, [R1+0x250] ;  /* 0x0002500001847983 */ /* 0x000f680000100a00 */
        /* <DEDUP_REMOVED lines=57> */
[----:B------:R-:W5:Y:S04]  /*1e570*/  LDL R138, [R1+0x1f8] ;  /* 0x0001f800018a7983 */ /* 0x000f680000100800 */
[----:B--2---:R-:W0:Y:S02]  /*1e580*/  SHFL.BFLY PT, R0, R5, 0x2, 0x1f ;  /* 0x0c401f0005007f89 */ /* 0x004e2400000e0000 */
[----:B0-----:R-:W-:-:S05]  /*1e590*/  FADD.FTZ R0, R5, R0 ;  /* 0x0000000005007221 */ /* 0x001fca0000010000 */
[----:B-1----:R-:W0:Y:S02]  /*1e5a0*/  SHFL.BFLY PT, R3, R0, 0x1, 0x1f ;  /* 0x0c201f0000037f89 */ /* 0x002e2400000e0000 */
[----:B0-----:R-:W-:-:S05]  /*1e5b0*/  FADD.FTZ R2, R0, R3 ;  /* 0x0000000300027221 */ /* 0x001fca0000010000 */
[----:B------:R-:W-:Y:S04]  /*1e5c0*/  STL [R1+0x210], R2 ;  /* 0x0002100201007387 */ /* 0x000fe80000100800 */
[----:B------:R-:W2:Y:S04]  /*1e5d0*/  LDL R136, [R1+0x210] ;  /* 0x0002100001887983 */ /* 0x000ea80000100800 */
[----:B---3--:R-:W0:Y:S02]  /*1e5e0*/  SHFL.BFLY PT, R3, R8, 0x2, 0x1f ;  /* 0x0c401f0008037f89 */ /* 0x008e2400000e0000 */
[----:B0-----:R-:W-:Y:S01]  /*1e5f0*/  FADD.FTZ R3, R3, R8 ;  /* 0x0000000803037221 */ /* 0x001fe20000010000 */
[----:B----4-:R-:W-:Y:S01]  /*1e600*/  VIADD R137, R137, 0x1 ;  /* 0x0000000189897836 */ /* 0x010fe20000000000 */
[----:B------:R-:W3:Y:S04]  /*1e610*/  LDL.64 R8, [R1+0x3f8] ;  /* 0x0003f80001087983 */ /* 0x000ee80000100a00 */
[----:B------:R-:W0:Y:S02]  /*1e620*/  SHFL.BFLY PT, R4, R3, 0x1, 0x1f ;  /* 0x0c201f0003047f89 */ /* 0x000e2400000e0000 */
[----:B0-----:R-:W-:Y:S01]  /*1e630*/  FADD.FTZ R141, R3, R4 ;  /* 0x00000004038d7221 */ /* 0x001fe20000010000 */
[----:B------:R0:W-:Y:S08]  /*1e640*/  BAR.ARV R143, 0x100 ;  /* 0x0004008f0000751d */ /* 0x0001f00000002000 */
[----:B------:R-:W-:Y:S06]  /*1e650*/  BAR.ARV 0x8, 0x180 ;  /* 0x0206000000007b1d */ /* 0x000fec0000002000 */
[----:B------:R-:W-:-:S13]  /*1e660*/  FSETP.NE.FTZ.AND P1, PT, R141, RZ, PT ;  /* 0x000000ff8d00720b */ /* 0x000fda0003f35000 */
[----:B------:R-:W4:Y:S04]  /*1e670*/  @P1 LDL R6, [R1+0x220] ;  /* 0x0002200001061983 */ /* 0x000f280000100800 */
[----:B------:R-:W5:Y:S01]  /*1e680*/  @P1 LDL R7, [R1+0x204] ;  /* 0x0002040001071983 */ /* 0x000f620000100800 */
[----:B--2---:R-:W-:-:S13]  /*1e690*/  FSETP.NE.FTZ.AND P0, PT, R136, RZ, PT ;  /* 0x000000ff8800720b */ /* 0x004fda0003f15000 */
[----:B------:R-:W2:Y:S04]  /*1e6a0*/  @P0 LDL R4, [R1+0x220] ;  /* 0x0002200001040983 */ /* 0x000ea80000100800 */
[----:B------:R-:W3:Y:S01]  /*1e6b0*/  @P0 LDL R5, [R1+0x200] ;  /* 0x0002000001050983 */ /* 0x000ee20000100800 */
[----:B------:R-:W1:Y:S08]  /*1e6c0*/  @P0 MUFU.LG2 R0, R136 ;  /* 0x0000008800000308 */ /* 0x000e700000000c00 */
[----:B------:R-:W0:Y:S01]  /*1e6d0*/  @P1 MUFU.LG2 R2, R141 ;  /* 0x0000008d00021308 */ /* 0x000e220000000c00 */
[----:B-1----:R-:W-:-:S02]  /*1e6e0*/  @P0 FMUL.FTZ R3, R0, 0.69314718246459960938 ;  /* 0x3f31721800030820 */ /* 0x002fc40000410000 */
[----:B------:R-:W5:Y:S05]  /*1e6f0*/  LDL R0, [R1+0x1fc] ;  /* 0x0001fc0001007983 */ /* 0x000f6a0000100800 */
[----:B------:R1:W1:Y:S01]  /*1e700*/  @P0 MUFU.RCP R139, R136 ;  /* 0x00000088008b0308 */ /* 0x0002620000001000 */
[----:B----4-:R-:W-:Y:S01]  /*1e710*/  @P1 FMUL.FTZ R6, R6, 0.69314718246459960938 ;  /* 0x3f31721806061820 */ /* 0x010fe20000410000 */
[----:B--2---:R-:W-:-:S04]  /*1e720*/  @P0 FMUL.FTZ R4, R4, 0.69314718246459960938 ;  /* 0x3f31721804040820 */ /* 0x004fc80000410000 */
[----:B---3--:R-:W-:Y:S01]  /*1e730*/  @P0 FFMA.FTZ R142, R4, R5, R3 ;  /* 0x00000005048e0223 */ /* 0x008fe20000010003 */
[----:B0-----:R-:W-:Y:S01]  /*1e740*/  @P1 FMUL.FTZ R3, R2, 0.69314718246459960938 ;  /* 0x3f31721802031820 */ /* 0x001fe20000410000 */
[----:B------:R-:W2:Y:S03]  /*1e750*/  LDL.64 R4, [R1+0x408] ;  /* 0x0004080001047983 */ /* 0x000ea60000100a00 */
[----:B-----5:R-:W-:Y:S02]  /*1e760*/  @P1 FFMA.FTZ R140, R6, R7, R3 ;  /* 0x00000007068c1223 */ /* 0x020fe40000010003 */
[----:B------:R-:W3:Y:S04]  /*1e770*/  LDL.64 R2, [R1+0x428] ;  /* 0x0004280001027983 */ /* 0x000ee80000100a00 */
[----:B------:R-:W4:Y:S01]  /*1e780*/  LDL.64 R6, [R1+0x438] ;  /* 0x0004380001067983 */ /* 0x000f220000100a00 */
[----:B------:R-:W-:-:S13]  /*1e790*/  ISETP.NE.AND P0, PT, R137, 0x2, PT ;  /* 0x000000028900780c */ /* 0x000fda0003f05270 */
[----:B-1----:R-:W5:Y:S01]  /*1e7a0*/  @!P0 LDL R136, [R1+0x1f4] ;  /* 0x0001f40001888983 */ /* 0x002f620000100800 */
[-C--:B------:R-:W-:Y:S01]  /*1e7b0*/  FMUL.FTZ R125, R125, R139.reuse ;  /* 0x0000008b7d7d7220 */ /* 0x080fe20000410000 */
[----:B------:R-:W-:-:S05]  /*1e7c0*/  FMUL.FTZ R124, R124, R139 ;  /* 0x0000008b7c7c7220 */ /* 0x000fca0000410000 */
[----:B------:R0:W-:Y:S02]  /*1e7d0*/  STL.64 [R1+0x290], R124 ;  /* 0x0002907c01007387 */ /* 0x0001e40000100a00 */
[----:B0-----:R-:W-:-:S06]  /*1e7e0*/  IMAD.MOV.U32 R124, RZ, RZ, RZ ;  /* 0x000000ffff7c7224 */ /* 0x001fcc00078e00ff */
        /* <DEDUP_REMOVED lines=121> */
[----:B------:R-:W-:-:S02]  /*1ef80*/  VIADD R138, R138, 0x1 ;  /* 0x000000018a8a7836 */ /* 0x000fc40000000000 */
[----:B------:R-:W-:Y:S01]  /*1ef90*/  VIADD R0, R0, 0x1 ;  /* 0x0000000100007836 */ /* 0x000fe20000000000 */
[----:B------:R0:W-:Y:S04]  /*1efa0*/  STL [R1+0x214], R141 ;  /* 0x0002148d01007387 */ /* 0x0001e80000100800 */
[----:B------:R0:W-:Y:S04]  /*1efb0*/  STL.64 [R1+0x240], R134 ;  /* 0x0002408601007387 */ /* 0x0001e80000100a00 */
[----:B------:R0:W-:Y:S04]  /*1efc0*/  STL.64 [R1+0x250], R132 ;  /* 0x0002508401007387 */ /* 0x0001e80000100a00 */
[----:B------:R0:W-:Y:S04]  /*1efd0*/  STL.64 [R1+0x260], R130 ;  /* 0x0002608201007387 */ /* 0x0001e80000100a00 */
[----:B------:R0:W-:Y:S04]  /*1efe0*/  STL.64 [R1+0x270], R128 ;  /* 0x0002708001007387 */ /* 0x0001e80000100a00 */
[----:B------:R0:W-:Y:S04]  /*1eff0*/  STL.64 [R1+0x280], R126 ;  /* 0x0002807e01007387 */ /* 0x0001e80000100a00 */
[----:B------:R0:W-:Y:S04]  /*1f000*/  STL [R1+0x210], R142 ;  /* 0x0002108e01007387 */ /* 0x0001e80000100800 */
        /* <DEDUP_REMOVED lines=23> */
[----:B------:R0:W-:Y:S01]  /*1f180*/  STL.64 [R1+0x400], R80 ;  /* 0x0004005001007387 */ /* 0x0001e20000100a00 */
[-C--:B--2---:R-:W-:Y:S01]  /*1f190*/  FMUL.FTZ R5, R5, R124.reuse ;  /* 0x0000007c05057220 */ /* 0x084fe20000410000 */
[-C--:B------:R-:W-:Y:S01]  /*1f1a0*/  FMUL.FTZ R4, R4, R124.reuse ;  /* 0x0000007c04047220 */ /* 0x080fe20000410000 */
[-C--:B---3--:R-:W-:Y:S01]  /*1f1b0*/  FMUL.FTZ R3, R3, R124.reuse ;  /* 0x0000007c03037220 */ /* 0x088fe20000410000 */
[-C--:B------:R-:W-:Y:S01]  /*1f1c0*/  FMUL.FTZ R2, R2, R124.reuse ;  /* 0x0000007c02027220 */ /* 0x080fe20000410000 */
[-C--:B----4-:R-:W-:Y:S01]  /*1f1d0*/  FMUL.FTZ R7, R7, R124.reuse ;  /* 0x0000007c07077220 */ /* 0x090fe20000410000 */
[----:B------:R-:W-:Y:S01]  /*1f1e0*/  FMUL.FTZ R6, R6, R124 ;  /* 0x0000007c06067220 */ /* 0x000fe20000410000 */
        /* <DEDUP_REMOVED lines=35> */
[----:B------:R0:W-:Y:S04]  /*1f420*/  STL [R1+0x1f8], R138 ;  /* 0x0001f88a01007387 */ /* 0x0001e80000100800 */
[----:B------:R0:W-:Y:S01]  /*1f430*/  STL [R1+0x1fc], R0 ;  /* 0x0001fc0001007387 */ /* 0x0001e20000100800 */
[----:B-----5:R-:W-:-:S03]  /*1f440*/  @!P0 LOP3.LUT R136, R136, 0x1, RZ, 0x3c, !PT ;  /* 0x0000000188888812 */ /* 0x020fc600078e3cff */
[----:B------:R0:W-:Y:S04]  /*1f450*/  STL [R1+0x1f0], R137 ;  /* 0x0001f08901007387 */ /* 0x0001e80000100800 */
[----:B------:R0:W-:Y:S04]  /*1f460*/  @!P0 STL [R1+0x1f4], R136 ;  /* 0x0001f48801008387 */ /* 0x0001e80000100800 */
[----:B------:R0:W-:Y:S01]  /*1f470*/  @!P0 STL [R1+0x1f0], RZ ;  /* 0x0001f0ff01008387 */ /* 0x0001e20000100800 */
[----:B------:R-:W-:-:S13]  /*1f480*/  PLOP3.LUT P0, PT, PT, PT, PT, 0x8, 0x0 ;  /* 0x000000000000781c */ /* 0x000fda0003f0e170 */
.L_x_3442:
[----:B01----:R-:W0:Y:S01]  /*1f490*/  S2R R7, SR_CgaCtaId ;  /* 0x0000000000077919 */ /* 0x003e220000008800 */
[----:B------:R-:W-:Y:S01]  /*1f4a0*/  MOV R0, 0x400 ;  /* 0x0000040000007802 */ /* 0x000fe20000000f00 */
[----:B------:R-:W-:Y:S01]  /*1f4b0*/  BSSY B0, `(.L_x_3538) ;  /* 0x00004b5000007945 */ /* 0x000fe20003800000 */
[----:B------:R-:W-:Y:S02]  /*1f4c0*/  BAR.SYNC.DEFER_BLOCKING 0x5, 0x180 ;  /* 0x0146000000007b1d */ /* 0x000fe40000010000 */
[----:B0-----:R-:W-:-:S05]  /*1f4d0*/  LEA R0, R7, R0, 0x18 ;  /* 0x0000000007007211 */ /* 0x001fca00078ec0ff */
[----:B------:R-:W0:Y:S02]  /*1f4e0*/  LDS.128 R8, [R0+0x324d0] ;  /* 0x0324d00000087984 */ /* 0x000e240000000c00 */
[----:B0-----:R-:W-:Y:S02]  /*1f4f0*/  R2UR UR5, R9 ;  /* 0x00000000090572ca */ /* 0x001fe400000e0000 */
[----:B------:R-:W-:Y:S02]  /*1f500*/  R2UR UR6, R10 ;  /* 0x000000000a0672ca */ /* 0x000fe400000e0000 */
[----:B------:R-:W-:Y:S01]  /*1f510*/  R2UR UR7, R11 ;  /* 0x000000000b0772ca */ /* 0x000fe200000e0000 */
[----:B------:R-:W-:Y:S06]  /*1f520*/  BAR.ARV 0x4, 0x180 ;  /* 0x0106000000007b1d */ /* 0x000fec0000002000 */
[----:B------:R-:W-:Y:S08]  /*1f530*/  @P0 BRA `(.L_x_3539) ;  /* 0x0000003c00100947 */ /* 0x000ff00003800000 */
[----:B------:R-:W2:Y:S01]  /*1f540*/  LDL R4, [R1+0x4d0] ;  /* 0x0004d00001047983 */ /* 0x000ea20000100800 */
[----:B------:R-:W-:Y:S01]  /*1f550*/  R2UR UR4, R216 ;  /* 0x00000000d80472ca */ /* 0x000fe200000e0000 */
[----:B------:R-:W-:Y:S01]  /*1f560*/  ULDC.64 UR8, c[0x0][0xd00] ;  /* 0x0003400000087ab9 */ /* 0x000fe20000000a00 */
[----:B------:R-:W-:Y:S01]  /*1f570*/  ULDC.64 UR10, c[0x0][0xd00] ;  /* 0x00034000000a7ab9 */ /* 0x000fe20000000a00 */
[----:B------:R-:W3:Y:S04]  /*1f580*/  LDL.128 R8, [R1+0x240] ;  /* 0x0002400001087983 */ /* 0x000ee80000100c00 */
[----:B------:R-:W4:Y:S04]  /*1f590*/  LDL.128 R12, [R1+0x260] ;  /* 0x00026000010c7983 */ /* 0x000f280000100c00 */
[----:B------:R-:W4:Y:S04]  /*1f5a0*/  LDL.128 R28, [R1+0x250] ;  /* 0x00025000011c7983 */ /* 0x000f280000100c00 */
[----:B------:R-:W4:Y:S01]  /*1f5b0*/  LDL.128 R24, [R1+0x270] ;  /* 0x0002700001187983 */ /* 0x000f220000100c00 */
[----:B------:R-:W0:Y:S03]  /*1f5c0*/  S2R R5, SR_SWINHI ;  /* 0x0000000000057919 */ /* 0x000e260000002f00 */
[----:B------:R-:W4:Y:S04]  /*1f5d0*/  LDL.128 R124, [R1+0x280] ;  /* 0x00028000017c7983 */ /* 0x000f280000100c00 */
[----:B------:R-:W4:Y:S04]  /*1f5e0*/  LDL.128 R116, [R1+0x2a0] ;  /* 0x0002a00001747983 */ /* 0x000f280000100c00 */
[----:B------:R-:W4:Y:S04]  /*1f5f0*/  LDL.128 R120, [R1+0x290] ;  /* 0x0002900001787983 */ /* 0x000f280000100c00 */
[----:B------:R-:W4:Y:S04]  /*1f600*/  LDL.128 R108, [R1+0x2c0] ;  /* 0x0002c000016c7983 */ /* 0x000f280000100c00 */
[----:B------:R-:W4:Y:S04]  /*1f610*/  LDL.128 R112, [R1+0x2b0] ;  /* 0x0002b00001707983 */ /* 0x000f280000100c00 */
[----:B------:R-:W4:Y:S04]  /*1f620*/  LDL.128 R100, [R1+0x2e0] ;  /* 0x0002e00001647983 */ /* 0x000f280000100c00 */
[----:B------:R-:W4:Y:S01]  /*1f630*/  LDL.128 R104, [R1+0x2d0] ;  /* 0x0002d00001687983 */ /* 0x000f220000100c00 */
[----:B------:R-:W-:-:S02]  /*1f640*/  MOV R2, R0 ;  /* 0x0000000000027202 */ /* 0x000fc40000000f00 */
[----:B0-----:R-:W-:Y:S01]  /*1f650*/  MOV R3, R5 ;  /* 0x0000000500037202 */ /* 0x001fe20000000f00 */
[----:B------:R-:W4:Y:S04]  /*1f660*/  LDL.128 R92, [R1+0x300] ;  /* 0x00030000015c7983 */ /* 0x000f280000100c00 */
        /* <DEDUP_REMOVED lines=14> */
[----:B------:R-:W4:Y:S01]  /*1f750*/  LDL.128 R40, [R1+0x3d0] ;  /* 0x0003d00001287983 */ /* 0x000f220000100c00 */
[----:B--2---:R-:W-:-:S03]  /*1f760*/  IMAD.WIDE R4, R4, 0x2, R2 ;  /* 0x0000000204047825 */ /* 0x004fc600078e0202 */
[C---:B------:R-:W-:Y:S02]  /*1f770*/  IADD3 R33, P1, R4.reuse, 0x20, RZ ;  /* 0x0000002004217810 */ /* 0x040fe40007f3e0ff */
[----:B------:R-:W-:Y:S02]  /*1f780*/  LOP3.LUT R35, R4, 0x380, RZ, 0xc0, !PT ;  /* 0x0000038004237812 */ /* 0x000fe400078ec0ff */
[----:B------:R-:W-:Y:S02]  /*1f790*/  LOP3.LUT R32, R33, 0x380, RZ, 0xc0, !PT ;  /* 0x0000038021207812 */ /* 0x000fe400078ec0ff */
[----:B------:R-:W-:Y:S02]  /*1f7a0*/  SHF.R.U64 R35, R35, 0x3, RZ ;  /* 0x0000000323237819 */ /* 0x000fe400000012ff */
[----:B------:R-:W-:Y:S02]  /*1f7b0*/  SHF.R.U64 R32, R32, 0x3, RZ ;  /* 0x0000000320207819 */ /* 0x000fe400000012ff */
[----:B------:R-:W-:Y:S01]  /*1f7c0*/  LOP3.LUT R34, R35, R4, RZ, 0x3c, !PT ;  /* 0x0000000423227212 */ /* 0x000fe200078e3cff */
[--C-:B------:R-:W-:Y:S01]  /*1f7d0*/  IMAD.MOV.U32 R35, RZ, RZ, R5.reuse ;  /* 0x000000ffff237224 */ /* 0x100fe200078e0005 */
[----:B------:R-:W-:Y:S01]  /*1f7e0*/  LOP3.LUT R32, R32, R33, RZ, 0x3c, !PT ;  /* 0x0000002120207212 */ /* 0x000fe200078e3cff */
[----:B------:R-:W-:Y:S01]  /*1f7f0*/  IMAD.X R33, RZ, RZ, R5, P1 ;  /* 0x000000ffff217224 */ /* 0x000fe200008e0605 */
[----:B---3--:R-:W-:-:S02]  /*1f800*/  F2FP.F16.F32.PACK_AB R8, R9, R8 ;  /* 0x000000080908723e */ /* 0x008fc400000000ff */
[----:B------:R-:W-:Y:S02]  /*1f810*/  F2FP.F16.F32.PACK_AB R9, R11, R10 ;  /* 0x0000000a0b09723e */ /* 0x000fe400000000ff */
[----:B----4-:R-:W-:Y:S02]  /*1f820*/  F2FP.F16.F32.PACK_AB R12, R13, R12 ;  /* 0x0000000c0d0c723e */ /* 0x010fe400000000ff */
[----:B------:R-:W-:Y:S02]  /*1f830*/  MOV R34, R34 ;  /* 0x0000002200227202 */ /* 0x000fe40000000f00 */
[----:B------:R-:W-:Y:S02]  /*1f840*/  F2FP.F16.F32.PACK_AB R10, R29, R28 ;  /* 0x0000001c1d0a723e */ /* 0x000fe400000000ff */
[----:B------:R-:W-:Y:S01]  /*1f850*/  F2FP.F16.F32.PACK_AB R11, R31, R30 ;  /* 0x0000001e1f0b723e */ /* 0x000fe200000000ff */
[----:B------:R-:W-:Y:S01]  /*1f860*/  BAR.SYNC.DEFER_BLOCKING 0x1, 0x100 ;  /* 0x0044000000007b1d */ /* 0x000fe20000010000 */
[----:B------:R-:W-:-:S02]  /*1f870*/  F2FP.F16.F32.PACK_AB R13, R15, R14 ;  /* 0x0000000e0f0d723e */ /* 0x000fc400000000ff */
[----:B------:R-:W-:Y:S02]  /*1f880*/  MOV R6, R32 ;  /* 0x0000002000067202 */ /* 0x000fe40000000f00 */
[----:B------:R-:W-:Y:S02]  /*1f890*/  F2FP.F16.F32.PACK_AB R14, R25, R24 ;  /* 0x00000018190e723e */ /* 0x000fe400000000ff */
[----:B------:R-:W-:Y:S01]  /*1f8a0*/  F2FP.F16.F32.PACK_AB R15, R27, R26 ;  /* 0x0000001a1b0f723e */ /* 0x000fe200000000ff */
[----:B------:R-:W2:Y:S04]  /*1f8b0*/  LDL.128 R28, [R1+0x400] ;  /* 0x00040000011c7983 */ /* 0x000ea80000100c00 */
[----:B------:R-:W3:Y:S04]  /*1f8c0*/  LDL.128 R24, [R1+0x410] ;  /* 0x0004100001187983 */ /* 0x000ee80000100c00 */
[----:B------:R0:W-:Y:S04]  /*1f8d0*/  STSM.16.M88.4 [R34], R8 ;  /* 0x0000000822007844 */ /* 0x0001e80000000200 */
[----:B------:R1:W-:Y:S04]  /*1f8e0*/  STSM.16.M88.4 [R6], R12 ;  /* 0x0000000c06007844 */ /* 0x0003e80000000200 */
[----:B0-----:R-:W4:Y:S04]  /*1f8f0*/  LDL.128 R32, [R1+0x3f0] ;  /* 0x0003f00001207983 */ /* 0x001f280000100c00 */
[----:B-1----:R-:W4:Y:S04]  /*1f900*/  LDL.128 R12, [R1+0x420] ;  /* 0x00042000010c7983 */ /* 0x002f280000100c00 */
[----:B------:R-:W4:Y:S01]  /*1f910*/  LDL.128 R8, [R1+0x430] ;  /* 0x0004300001087983 */ /* 0x000f220000100c00 */
[----:B------:R-:W-:-:S02]  /*1f920*/  IADD3 R141, P0, R4, 0x40, RZ ;  /* 0x00000040048d7810 */ /* 0x000fc40007f1e0ff */
[C---:B------:R-:W-:Y:S02]  /*1f930*/  IADD3 R143, P4, R4.reuse, 0x60, RZ ;  /* 0x00000060048f7810 */ /* 0x040fe40007f9e0ff */
[C---:B------:R-:W-:Y:S02]  /*1f940*/  IADD3 R21, P3, R4.reuse, 0x4000, RZ ;  /* 0x0000400004157810 */ /* 0x040fe40007f7e0ff */
[C---:B------:R-:W-:Y:S02]  /*1f950*/  IADD3 R129, P6, R4.reuse, 0x4020, RZ ;  /* 0x0000402004817810 */ /* 0x040fe40007fde0ff */
[----:B------:R-:W-:Y:S02]  /*1f960*/  LOP3.LUT R140, R141, 0x380, RZ, 0xc0, !PT ;  /* 0x000003808d8c7812 */ /* 0x000fe400078ec0ff */
[----:B------:R-:W-:Y:S02]  /*1f970*/  IADD3 R131, P5, R4, 0x4040, RZ ;  /* 0x0000404004837810 */ /* 0x000fe40007fbe0ff */
[----:B------:R-:W-:-:S02]  /*1f980*/  LOP3.LUT R142, R143, 0x380, RZ, 0xc0, !PT ;  /* 0x000003808f8e7812 */ /* 0x000fc400078ec0ff */
[----:B------:R-:W-:Y:S02]  /*1f990*/  IADD3 R133, P2, R4, 0x4060, RZ ;  /* 0x0000406004857810 */ /* 0x000fe40007f5e0ff */
[----:B------:R-:W-:Y:S02]  /*1f9a0*/  LOP3.LUT R20, R21, 0x380, RZ, 0xc0, !PT ;  /* 0x0000038015147812 */ /* 0x000fe400078ec0ff */
[----:B------:R-:W-:Y:S02]  /*1f9b0*/  LOP3.LUT R128, R129, 0x380, RZ, 0xc0, !PT ;  /* 0x0000038081807812 */ /* 0x000fe400078ec0ff */
[----:B------:R-:W-:Y:S02]  /*1f9c0*/  SHF.R.U64 R140, R140, 0x3, RZ ;  /* 0x000000038c8c7819 */ /* 0x000fe400000012ff */
[----:B------:R-:W-:Y:S02]  /*1f9d0*/  LOP3.LUT R130, R131, 0x380, RZ, 0xc0, !PT ;  /* 0x0000038083827812 */ /* 0x000fe400078ec0ff */
[----:B------:R-:W-:-:S02]  /*1f9e0*/  IADD3 R135, P1, R4, 0x8000, RZ ;  /* 0x0000800004877810 */ /* 0x000fc40007f3e0ff */
[----:B------:R-:W-:Y:S02]  /*1f9f0*/  SHF.R.U64 R142, R142, 0x3, RZ ;  /* 0x000000038e8e7819 */ /* 0x000fe400000012ff */
[----:B------:R-:W-:Y:S02]  /*1fa00*/  LOP3.LUT R132, R133, 0x380, RZ, 0xc0, !PT ;  /* 0x0000038085847812 */ /* 0x000fe400078ec0ff */
[----:B------:R-:W-:Y:S02]  /*1fa10*/  SHF.R.U64 R20, R20, 0x3, RZ ;  /* 0x0000000314147819 */ /* 0x000fe400000012ff */
[----:B------:R-:W-:Y:S02]  /*1fa20*/  SHF.R.U64 R128, R128, 0x3, RZ ;  /* 0x0000000380807819 */ /* 0x000fe400000012ff */
[----:B------:R-:W-:Y:S01]  /*1fa30*/  LOP3.LUT R140, R140, R141, RZ, 0x3c, !PT ;  /* 0x0000008d8c8c7212 */ /* 0x000fe200078e3cff */
[----:B------:R-:W-:Y:S01]  /*1fa40*/  IMAD.X R141, RZ, RZ, R5, P0 ;  /* 0x000000ffff8d7224 */ /* 0x000fe200000e0605 */
[----:B------:R-:W-:-:S02]  /*1fa50*/  SHF.R.U64 R130, R130, 0x3, RZ ;  /* 0x0000000382827819 */ /* 0x000fc400000012ff */
[----:B------:R-:W-:Y:S02]  /*1fa60*/  LOP3.LUT R134, R135, 0x380, RZ, 0xc0, !PT ;  /* 0x0000038087867812 */ /* 0x000fe400078ec0ff */
[----:B------:R-:W-:Y:S01]  /*1fa70*/  LOP3.LUT R142, R142, R143, RZ, 0x3c, !PT ;  /* 0x0000008f8e8e7212 */ /* 0x000fe200078e3cff */
[--C-:B------:R-:W-:Y:S01]  /*1fa80*/  IMAD.X R143, RZ, RZ, R5.reuse, P4 ;  /* 0x000000ffff8f7224 */ /* 0x100fe200020e0605 */
[----:B------:R-:W-:Y:S02]  /*1fa90*/  SHF.R.U64 R132, R132, 0x3, RZ ;  /* 0x0000000384847819 */ /* 0x000fe400000012ff */
[----:B------:R-:W-:Y:S01]  /*1faa0*/  LOP3.LUT R20, R20, R21, RZ, 0x3c, !PT ;  /* 0x0000001514147212 */ /* 0x000fe200078e3cff */
[--C-:B------:R-:W-:Y:S01]  /*1fab0*/  IMAD.X R21, RZ, RZ, R5.reuse, P3 ;  /* 0x000000ffff157224 */ /* 0x100fe200018e0605 */
[----:B------:R-:W-:Y:S02]  /*1fac0*/  IADD3 R145, P0, R4, 0x8020, RZ ;  /* 0x0000802004917810 */ /* 0x000fe40007f1e0ff */
[----:B------:R-:W-:Y:S01]  /*1fad0*/  LOP3.LUT R128, R128, R129, RZ, 0x3c, !PT ;  /* 0x0000008180807212 */ /* 0x000fe200078e3cff */
[----:B------:R-:W-:Y:S01]  /*1fae0*/  IMAD.X R129, RZ, RZ, R5, P6 ;  /* 0x000000ffff817224 */ /* 0x000fe200030e0605 */
[----:B------:R-:W-:-:S02]  /*1faf0*/  IADD3 R147, P4, R4, 0x8040, RZ ;  /* 0x0000804004937810 */ /* 0x000fc40007f9e0ff */
[----:B------:R-:W-:Y:S01]  /*1fb00*/  LOP3.LUT R130, R130, R131, RZ, 0x3c, !PT ;  /* 0x0000008382827212 */ /* 0x000fe200078e3cff */
[--C-:B------:R-:W-:Y:S01]  /*1fb10*/  IMAD.X R131, RZ, RZ, R5.reuse, P5 ;  /* 0x000000ffff837224 */ /* 0x100fe200028e0605 */
[----:B------:R-:W-:Y:S02]  /*1fb20*/  SHF.R.U64 R134, R134, 0x3, RZ ;  /* 0x0000000386867819 */ /* 0x000fe400000012ff */
[----:B------:R-:W-:Y:S02]  /*1fb30*/  IADD3 R137, P3, R4, 0x8060, RZ ;  /* 0x0000806004897810 */ /* 0x000fe40007f7e0ff */
[----:B------:R-:W-:Y:S01]  /*1fb40*/  LOP3.LUT R132, R132, R133, RZ, 0x3c, !PT ;  /* 0x0000008584847212 */ /* 0x000fe200078e3cff */
[----:B------:R-:W-:Y:S01]  /*1fb50*/  IMAD.X R133, RZ, RZ, R5, P2 ;  /* 0x000000ffff857224 */ /* 0x000fe200010e0605 */
[----:B------:R-:W-:Y:S02]  /*1fb60*/  IADD3 R139, P6, R4, 0xc000, RZ ;  /* 0x0000c000048b7810 */ /* 0x000fe40007fde0ff */
[----:B------:R-:W-:-:S02]  /*1fb70*/  LOP3.LUT R144, R145, 0x380, RZ, 0xc0, !PT ;  /* 0x0000038091907812 */ /* 0x000fc400078ec0ff */
[C---:B------:R-:W-:Y:S02]  /*1fb80*/  IADD3 R149, P5, R4.reuse, 0xc020, RZ ;  /* 0x0000c02004957810 */ /* 0x040fe40007fbe0ff */
[----:B------:R-:W-:Y:S02]  /*1fb90*/  LOP3.LUT R146, R147, 0x380, RZ, 0xc0, !PT ;  /* 0x0000038093927812 */ /* 0x000fe400078ec0ff */
[----:B------:R-:W-:Y:S02]  /*1fba0*/  IADD3 R151, P2, R4, 0xc040, RZ ;  /* 0x0000c04004977810 */ /* 0x000fe40007f5e0ff */
[----:B------:R-:W-:Y:S01]  /*1fbb0*/  LOP3.LUT R134, R134, R135, RZ, 0x3c, !PT ;  /* 0x0000008786867212 */ /* 0x000fe200078e3cff */
[----:B------:R-:W-:Y:S01]  /*1fbc0*/  IMAD.X R135, RZ, RZ, R5, P1 ;  /* 0x000000ffff877224 */ /* 0x000fe200008e0605 */
[----:B------:R-:W-:Y:S02]  /*1fbd0*/  LOP3.LUT R136, R137, 0x380, RZ, 0xc0, !PT ;  /* 0x0000038089887812 */ /* 0x000fe400078ec0ff */
[----:B------:R-:W-:-:S02]  /*1fbe0*/  LOP3.LUT R138, R139, 0x380, RZ, 0xc0, !PT ;  /* 0x000003808b8a7812 */ /* 0x000fc400078ec0ff */
[----:B------:R-:W-:Y:S02]  /*1fbf0*/  SHF.R.U64 R144, R144, 0x3, RZ ;  /* 0x0000000390907819 */ /* 0x000fe400000012ff */
[----:B------:R-:W-:Y:S02]  /*1fc00*/  LOP3.LUT R148, R149, 0x380, RZ, 0xc0, !PT ;  /* 0x0000038095947812 */ /* 0x000fe400078ec0ff */
[----:B------:R-:W-:Y:S02]  /*1fc10*/  IADD3 R4, P1, R4, 0xc060, RZ ;  /* 0x0000c06004047810 */ /* 0x000fe40007f3e0ff */
[----:B------:R-:W-:Y:S02]  /*1fc20*/  SHF.R.U64 R146, R146, 0x3, RZ ;  /* 0x0000000392927819 */ /* 0x000fe400000012ff */
[----:B------:R-:W-:Y:S02]  /*1fc30*/  LOP3.LUT R150, R151, 0x380, RZ, 0xc0, !PT ;  /* 0x0000038097967812 */ /* 0x000fe400078ec0ff */
[----:B------:R-:W-:-:S02]  /*1fc40*/  F2FP.F16.F32.PACK_AB R124, R125, R124 ;  /* 0x0000007c7d7c723e */ /* 0x000fc400000000ff */
[----:B------:R-:W-:Y:S02]  /*1fc50*/  SHF.R.U64 R136, R136, 0x3, RZ ;  /* 0x0000000388887819 */ /* 0x000fe400000012ff */
[----:B------:R-:W-:Y:S02]  /*1fc60*/  F2FP.F16.F32.PACK_AB R125, R127, R126 ;  /* 0x0000007e7f7d723e */ /* 0x000fe400000000ff */
[----:B------:R-:W-:Y:S02]  /*1fc70*/  F2FP.F16.F32.PACK_AB R116, R117, R116 ;  /* 0x000000747574723e */ /* 0x000fe400000000ff */
[----:B------:R-:W-:Y:S02]  /*1fc80*/  SHF.R.U64 R138, R138, 0x3, RZ ;  /* 0x000000038a8a7819 */ /* 0x000fe400000012ff */
[----:B------:R-:W-:Y:S02]  /*1fc90*/  MOV R140, R140 ;  /* 0x0000008c008c7202 */ /* 0x000fe40000000f00 */
[----:B------:R-:W-:-:S02]  /*1fca0*/  F2FP.F16.F32.PACK_AB R126, R121, R120 ;  /* 0x00000078797e723e */ /* 0x000fc400000000ff */
[----:B------:R-:W-:Y:S02]  /*1fcb0*/  F2FP.F16.F32.PACK_AB R127, R123, R122 ;  /* 0x0000007a7b7f723e */ /* 0x000fe400000000ff */
[----:B------:R-:W-:Y:S02]  /*1fcc0*/  F2FP.F16.F32.PACK_AB R117, R119, R118 ;  /* 0x000000767775723e */ /* 0x000fe400000000ff */
[----:B------:R-:W-:Y:S02]  /*1fcd0*/  F2FP.F16.F32.PACK_AB R108, R109, R108 ;  /* 0x0000006c6d6c723e */ /* 0x000fe400000000ff */
[----:B------:R-:W-:Y:S01]  /*1fce0*/  LOP3.LUT R144, R144, R145, RZ, 0x3c, !PT ;  /* 0x0000009190907212 */ /* 0x000fe200078e3cff */
[----:B------:R-:W-:Y:S01]  /*1fcf0*/  IMAD.X R145, RZ, RZ, R5, P0 ;  /* 0x000000ffff917224 */ /* 0x000fe200000e0605 */
[----:B------:R-:W-:Y:S02]  /*1fd00*/  SHF.R.U64 R148, R148, 0x3, RZ ;  /* 0x0000000394947819 */ /* 0x000fe400000012ff */
[----:B------:R-:W-:-:S02]  /*1fd10*/  MOV R142, R142 ;  /* 0x0000008e008e7202 */ /* 0x000fc40000000f00 */
[----:B------:R-:W-:Y:S02]  /*1fd20*/  LOP3.LUT R6, R4, 0x380, RZ, 0xc0, !PT ;  /* 0x0000038004067812 */ /* 0x000fe400078ec0ff */
[----:B------:R-:W-:Y:S02]  /*1fd30*/  F2FP.F16.F32.PACK_AB R118, R113, R112 ;  /* 0x000000707176723e */ /* 0x000fe400000000ff */
[----:B------:R-:W-:Y:S02]  /*1fd40*/  F2FP.F16.F32.PACK_AB R119, R115, R114 ;  /* 0x000000727377723e */ /* 0x000fe400000000ff */
[----:B------:R-:W-:Y:S02]  /*1fd50*/  F2FP.F16.F32.PACK_AB R109, R111, R110 ;  /* 0x0000006e6f6d723e */ /* 0x000fe400000000ff */
[----:B------:R-:W-:Y:S02]  /*1fd60*/  F2FP.F16.F32.PACK_AB R100, R101, R100 ;  /* 0x000000646564723e */ /* 0x000fe400000000ff */
[----:B------:R-:W-:Y:S01]  /*1fd70*/  LOP3.LUT R146, R146, R147, RZ, 0x3c, !PT ;  /* 0x0000009392927212 */ /* 0x000fe200078e3cff */
[----:B------:R-:W-:Y:S01]  /*1fd80*/  IMAD.X R147, RZ, RZ, R5, P4 ;  /* 0x000000ffff937224 */ /* 0x000fe200020e0605 */
[----:B------:R-:W-:-:S02]  /*1fd90*/  SHF.R.U64 R150, R150, 0x3, RZ ;  /* 0x0000000396967819 */ /* 0x000fc400000012ff */
[----:B------:R-:W-:Y:S02]  /*1fda0*/  MOV R20, R20 ;  /* 0x0000001400147202 */ /* 0x000fe40000000f00 */
[----:B------:R-:W-:Y:S02]  /*1fdb0*/  F2FP.F16.F32.PACK_AB R110, R105, R104 ;  /* 0x00000068696e723e */ /* 0x000fe400000000ff */
[----:B------:R-:W-:Y:S02]  /*1fdc0*/  F2FP.F16.F32.PACK_AB R111, R107, R106 ;  /* 0x0000006a6b6f723e */ /* 0x000fe400000000ff */
[----:B------:R-:W-:Y:S02]  /*1fdd0*/  F2FP.F16.F32.PACK_AB R101, R103, R102 ;  /* 0x000000666765723e */ /* 0x000fe400000000ff */
[----:B------:R-:W-:Y:S02]  /*1fde0*/  F2FP.F16.F32.PACK_AB R92, R93, R92 ;  /* 0x0000005c5d5c723e */ /* 0x000fe400000000ff */
[----:B------:R-:W-:Y:S01]  /*1fdf0*/  LOP3.LUT R136, R136, R137, RZ, 0x3c, !PT ;  /* 0x0000008988887212 */ /* 0x000fe200078e3cff */
[----:B------:R-:W-:Y:S01]  /*1fe00*/  IMAD.X R137, RZ, RZ, R5, P3 ;  /* 0x000000ffff897224 */ /* 0x000fe200018e0605 */
[----:B------:R-:W-:-:S02]  /*1fe10*/  MOV R128, R128 ;  /* 0x0000008000807202 */ /* 0x000fc40000000f00 */
[----:B------:R-:W-:Y:S02]  /*1fe20*/  F2FP.F16.F32.PACK_AB R102, R97, R96 ;  /* 0x000000606166723e */ /* 0x000fe400000000ff */
[----:B------:R-:W-:Y:S02]  /*1fe30*/  F2FP.F16.F32.PACK_AB R103, R99, R98 ;  /* 0x000000626367723e */ /* 0x000fe400000000ff */
[----:B------:R-:W-:Y:S02]  /*1fe40*/  F2FP.F16.F32.PACK_AB R93, R95, R94 ;  /* 0x0000005e5f5d723e */ /* 0x000fe400000000ff */
[----:B------:R-:W-:Y:S01]  /*1fe50*/  F2FP.F16.F32.PACK_AB R84, R85, R84 ;  /* 0x000000545554723e */ /* 0x000fe200000000ff */
[----:B------:R-:W-:Y:S01]  /*1fe60*/  STSM.16.M88.4 [R140], R124 ;  /* 0x0000007c8c007844 */ /* 0x000fe20000000200 */
        /* <DEDUP_REMOVED lines=10> */
[----:B------:R-:W-:Y:S01]  /*1ff10*/  SHF.R.U64 R6, R6, 0x3, RZ ;  /* 0x0000000306067819 */ /* 0x000fe200000012ff */
[----:B------:R-:W-:Y:S01]  /*1ff20*/  UIMAD.WIDE UR8, UR4, 0x4, UR8 ;  /* 0x00000004040878a5 */ /* 0x000fe2000f8e0208 */
[----:B------:R-:W-:-:S02]  /*1ff30*/  MOV R132, R132 ;  /* 0x0000008400847202 */ /* 0x000fc40000000f00 */
[----:B------:R-:W-:Y:S02]  /*1ff40*/  F2FP.F16.F32.PACK_AB R86, R81, R80 ;  /* 0x000000505156723e */ /* 0x000fe400000000ff */
[----:B------:R-:W-:Y:S02]  /*1ff50*/  F2FP.F16.F32.PACK_AB R87, R83, R82 ;  /* 0x000000525357723e */ /* 0x000fe400000000ff */
[----:B------:R-:W-:Y:S02]  /*1ff60*/  F2FP.F16.F32.PACK_AB R77, R79, R78 ;  /* 0x0000004e4f4d723e */ /* 0x000fe400000000ff */
[----:B------:R-:W-:Y:S01]  /*1ff70*/  F2FP.F16.F32.PACK_AB R68, R69, R68 ;  /* 0x000000444544723e */ /* 0x000fe200000000ff */
[----:B------:R0:W-:Y:S01]  /*1ff80*/  STSM.16.M88.4 [R20], R108 ;  /* 0x0000006c14007844 */ /* 0x0001e20000000200 */
[----:B------:R-:W-:Y:S01]  /*1ff90*/  LOP3.LUT R150, R150, R151, RZ, 0x3c, !PT ;  /* 0x0000009796967212 */ /* 0x000fe200078e3cff */
[----:B------:R-:W-:Y:S01]  /*1ffa0*/  IMAD.X R151, RZ, RZ, R5, P2 ;  /* 0x000000ffff977224 */ /* 0x000fe200010e0605 */
[----:B------:R-:W-:-:S02]  /*1ffb0*/  MOV R134, R134 ;  /* 0x0000008600867202 */ /* 0x000fc40000000f00 */
[----:B------:R-:W-:Y:S02]  /*1ffc0*/  F2FP.F16.F32.PACK_AB R78, R73, R72 ;  /* 0x00000048494e723e */ /* 0x000fe400000000ff */
[----:B------:R-:W-:Y:S02]  /*1ffd0*/  F2FP.F16.F32.PACK_AB R79, R75, R74 ;  /* 0x0000004a4b4f723e */ /* 0x000fe400000000ff */
[----:B------:R-:W-:Y:S02]  /*1ffe0*/  F2FP.F16.F32.PACK_AB R69, R71, R70 ;  /* 0x000000464745723e */ /* 0x000fe400000000ff */
[----:B------:R-:W-:Y:S01]  /*1fff0*/  F2FP.F16.F32.PACK_AB R60, R61, R60 ;  /* 0x0000003c3d3c723e */ /* 0x000fe200000000ff */
[----:B------:R-:W-:Y:S01]  /*20000*/  IMAD.X R5, RZ, RZ, R5, P1 ;  /* 0x000000ffff057224 */ /* 0x000fe200008e0605 */
[----:B------:R-:W-:Y:S01]  /*20010*/  MOV R144, R144 ;  /* 0x0000009000907202 */ /* 0x000fe20000000f00 */
[----:B------:R-:W-:Y:S01]  /*20020*/  STSM.16.M88.4 [R128], R100 ;  /* 0x0000006480007844 */ /* 0x000fe20000000200 */
[----:B------:R-:W-:Y:S01]  /*20030*/  F2FP.F16.F32.PACK_AB R70, R65, R64 ;  /* 0x000000404146723e */ /* 0x000fe200000000ff */
[----:B0-----:R-:W0:Y:S01]  /*20040*/  LDC R20, c[0x0][0xce8] ;  /* 0x00033a00ff147b82 */ /* 0x001e220000000800 */
[----:B------:R-:W-:-:S02]  /*20050*/  F2FP.F16.F32.PACK_AB R71, R67, R66 ;  /* 0x000000424347723e */ /* 0x000fc400000000ff */
[----:B------:R-:W-:Y:S02]  /*20060*/  F2FP.F16.F32.PACK_AB R61, R63, R62 ;  /* 0x0000003e3f3d723e */ /* 0x000fe400000000ff */
[----:B------:R-:W-:Y:S01]  /*20070*/  F2FP.F16.F32.PACK_AB R52, R53, R52 ;  /* 0x000000343534723e */ /* 0x000fe200000000ff */
[----:B------:R-:W-:Y:S01]  /*20080*/  STSM.16.M88.4 [R130], R92 ;  /* 0x0000005c82007844 */ /* 0x000fe20000000200 */
[----:B------:R-:W-:Y:S02]  /*20090*/  MOV R146, R146 ;  /* 0x0000009200927202 */ /* 0x000fe40000000f00 */
[----:B------:R-:W-:Y:S02]  /*200a0*/  F2FP.F16.F32.PACK_AB R62, R57, R56 ;  /* 0x00000038393e723e */ /* 0x000fe400000000ff */
[----:B------:R-:W-:Y:S02]  /*200b0*/  F2FP.F16.F32.PACK_AB R63, R59, R58 ;  /* 0x0000003a3b3f723e */ /* 0x000fe400000000ff */
[----:B------:R-:W-:-:S02]  /*200c0*/  F2FP.F16.F32.PACK_AB R53, R55, R54 ;  /* 0x000000363735723e */ /* 0x000fc400000000ff */
[----:B------:R-:W-:Y:S01]  /*200d0*/  F2FP.F16.F32.PACK_AB R44, R45, R44 ;  /* 0x0000002c2d2c723e */ /* 0x000fe200000000ff */
[----:B------:R-:W-:Y:S01]  /*200e0*/  STSM.16.M88.4 [R132], R84 ;  /* 0x0000005484007844 */ /* 0x000fe20000000200 */
[----:B------:R-:W-:Y:S02]  /*200f0*/  LOP3.LUT R4, R6, R4, RZ, 0x3c, !PT ;  /* 0x0000000406047212 */ /* 0x000fe400078e3cff */
[----:B------:R-:W-:Y:S02]  /*20100*/  MOV R136, R136 ;  /* 0x0000008800887202 */ /* 0x000fe40000000f00 */
[----:B------:R-:W-:Y:S02]  /*20110*/  F2FP.F16.F32.PACK_AB R54, R49, R48 ;  /* 0x000000303136723e */ /* 0x000fe400000000ff */
[----:B------:R-:W-:Y:S02]  /*20120*/  F2FP.F16.F32.PACK_AB R55, R51, R50 ;  /* 0x000000323337723e */ /* 0x000fe400000000ff */
[----:B------:R-:W-:-:S02]  /*20130*/  F2FP.F16.F32.PACK_AB R45, R47, R46 ;  /* 0x0000002e2f2d723e */ /* 0x000fc400000000ff */
[----:B------:R-:W-:Y:S01]  /*20140*/  F2FP.F16.F32.PACK_AB R36, R37, R36 ;  /* 0x000000242524723e */ /* 0x000fe200000000ff */
[----:B------:R-:W-:Y:S01]  /*20150*/  STSM.16.M88.4 [R134], R76 ;  /* 0x0000004c86007844 */ /* 0x000fe20000000200 */
[----:B------:R-:W-:Y:S02]  /*20160*/  MOV R138, R138 ;  /* 0x0000008a008a7202 */ /* 0x000fe40000000f00 */
[----:B------:R-:W-:Y:S02]  /*20170*/  F2FP.F16.F32.PACK_AB R46, R41, R40 ;  /* 0x00000028292e723e */ /* 0x000fe400000000ff */
[----:B------:R-:W-:Y:S02]  /*20180*/  F2FP.F16.F32.PACK_AB R47, R43, R42 ;  /* 0x0000002a2b2f723e */ /* 0x000fe400000000ff */
[----:B------:R-:W-:Y:S01]  /*20190*/  F2FP.F16.F32.PACK_AB R37, R39, R38 ;  /* 0x000000262725723e */ /* 0x000fe200000000ff */
[----:B------:R-:W-:Y:S01]  /*201a0*/  STSM.16.M88.4 [R144], R68 ;  /* 0x0000004490007844 */ /* 0x000fe20000000200 */
[----:B------:R-:W-:-:S02]  /*201b0*/  MOV R148, R148 ;  /* 0x0000009400947202 */ /* 0x000fc40000000f00 */
[----:B------:R-:W-:Y:S01]  /*201c0*/  MOV R150, R150 ;  /* 0x0000009600967202 */ /* 0x000fe20000000f00 */
[----:B------:R-:W-:Y:S01]  /*201d0*/  STSM.16.M88.4 [R146], R60 ;  /* 0x0000003c92007844 */ /* 0x000fe20000000200 */
[----:B------:R-:W-:-:S03]  /*201e0*/  MOV R4, R4 ;  /* 0x0000000400047202 */ /* 0x000fc60000000f00 */
[----:B------:R-:W-:Y:S04]  /*201f0*/  STSM.16.M88.4 [R136], R52 ;  /* 0x0000003488007844 */ /* 0x000fe80000000200 */
[----:B------:R-:W-:Y:S01]  /*20200*/  STSM.16.M88.4 [R138], R44 ;  /* 0x0000002c8a007844 */ /* 0x000fe20000000200 */
[----:B------:R-:W-:Y:S02]  /*20210*/  ISETP.NE.U32.AND P1, PT, RZ, UR10, PT ;  /* 0x0000000aff007c0c */ /* 0x000fe4000bf25070 */
[----:B--2---:R-:W-:Y:S02]  /*20220*/  F2FP.F16.F32.PACK_AB R28, R29, R28 ;  /* 0x0000001c1d1c723e */ /* 0x004fe400000000ff */
[----:B------:R-:W-:Y:S02]  /*20230*/  F2FP.F16.F32.PACK_AB R29, R31, R30 ;  /* 0x0000001e1f1d723e */ /* 0x000fe400000000ff */
[----:B---3--:R-:W-:-:S02]  /*20240*/  F2FP.F16.F32.PACK_AB R30, R25, R24 ;  /* 0x00000018191e723e */ /* 0x008fc400000000ff */
[----:B------:R-:W-:Y:S02]  /*20250*/  F2FP.F16.F32.PACK_AB R31, R27, R26 ;  /* 0x0000001a1b1f723e */ /* 0x000fe400000000ff */
[----:B------:R-:W-:Y:S02]  /*20260*/  ISETP.NE.AND.EX P1, PT, RZ, UR11, PT, P1 ;  /* 0x0000000bff007c0c */ /* 0x000fe4000bf25310 */
[----:B----4-:R-:W-:Y:S02]  /*20270*/  F2FP.F16.F32.PACK_AB R38, R33, R32 ;  /* 0x000000202126723e */ /* 0x010fe400000000ff */
[----:B------:R-:W-:Y:S02]  /*20280*/  F2FP.F16.F32.PACK_AB R39, R35, R34 ;  /* 0x000000222327723e */ /* 0x000fe400000000ff */
[----:B------:R-:W-:Y:S02]  /*20290*/  F2FP.F16.F32.PACK_AB R12, R13, R12 ;  /* 0x0000000c0d0c723e */ /* 0x000fe400000000ff */
[----:B------:R-:W-:-:S02]  /*202a0*/  F2FP.F16.F32.PACK_AB R13, R15, R14 ;  /* 0x0000000e0f0d723e */ /* 0x000fc400000000ff */
[----:B------:R-:W-:Y:S01]  /*202b0*/  F2FP.F16.F32.PACK_AB R14, R9, R8 ;  /* 0x00000008090e723e */ /* 0x000fe200000000ff */
[----:B------:R-:W-:Y:S01]  /*202c0*/  IMAD.U32 R8, RZ, RZ, UR8 ;  /* 0x00000008ff087e24 */ /* 0x000fe2000f8e00ff */
[----:B------:R-:W-:Y:S01]  /*202d0*/  F2FP.F16.F32.PACK_AB R15, R11, R10 ;  /* 0x0000000a0b0f723e */ /* 0x000fe200000000ff */
[----:B------:R-:W-:Y:S01]  /*202e0*/  IMAD.U32 R9, RZ, RZ, UR9 ;  /* 0x00000009ff097e24 */ /* 0x000fe2000f8e00ff */
[----:B------:R-:W-:Y:S01]  /*202f0*/  ULDC.64 UR8, c[0x0][0xd08] ;  /* 0x0003420000087ab9 */ /* 0x000fe20000000a00 */
[----:B------:R-:W-:Y:S01]  /*20300*/  STSM.16.M88.4 [R148], R36 ;  /* 0x0000002494007844 */ /* 0x000fe20000000200 */
[----:B------:R-:W-:-:S03]  /*20310*/  UISETP.NE.U32.AND UP0, UPT, UR8, URZ, UPT ;  /* 0x0000003f0800728c */ /* 0x000fc6000bf05070 */
[----:B------:R-:W-:Y:S01]  /*20320*/  STSM.16.M88.4 [R150], R28 ;  /* 0x0000001c96007844 */ /* 0x000fe20000000200 */
[----:B------:R-:W-:-:S03]  /*20330*/  UISETP.NE.AND.EX UP0, UPT, UR9, URZ, UPT, UP0 ;  /* 0x0000003f0900728c */ /* 0x000fc6000bf05300 */
[----:B------:R1:W-:Y:S01]  /*20340*/  STSM.16.M88.4 [R4], R12 ;  /* 0x0000000c04007844 */ /* 0x0003e20000000200 */
[----:B------:R-:W-:Y:S02]  /*20350*/  BAR.SYNC.DEFER_BLOCKING 0x1, 0x100 ;  /* 0x0044000000007b1d */ /* 0x000fe40000010000 */
[----:B------:R-:W-:-:S05]  /*20360*/  PLOP3.LUT P0, PT, PT, PT, UP0, 0x80, 0x0 ;  /* 0x000000000000781c */ /* 0x000fca0003f0f008 */
[----:B------:R-:W-:Y:S02]  /*20370*/  @UP0 ULDC.64 UR8, c[0x0][0xd08] ;  /* 0x0003420000080ab9 */ /* 0x000fe40000000a00 */
[----:B------:R-:W-:-:S03]  /*20380*/  @UP0 UIMAD.WIDE UR8, UR4, 0x4, UR8 ;  /* 0x00000004040808a5 */ /* 0x000fc6000f8e0208 */
[----:B------:R-:W-:Y:S02]  /*20390*/  ULDC UR4, c[0x0][0xb88] ;  /* 0x0002e20000047ab9 */ /* 0x000fe40000000800 */
[----:B------:R-:W-:Y:S01]  /*203a0*/  IMAD.U32 R11, RZ, RZ, UR4 ;  /* 0x00000004ff0b7e24 */ /* 0x000fe2000f8e00ff */
[----:B------:R2:W5:Y:S01]  /*203b0*/  @P1 LDG.E R10, desc[UR36][R8.64] ;  /* 0x00000024080a1981 */ /* 0x000562000c1e1900 */
[----:B-1----:R-:W-:Y:S01]  /*203c0*/  IMAD.U32 R4, RZ, RZ, UR8 ;  /* 0x00000008ff047e24 */ /* 0x002fe2000f8e00ff */
[----:B------:R-:W-:Y:S01]  /*203d0*/  UISETP.NE.AND UP0, UPT, UR59, URZ, UPT ;  /* 0x0000003f3b00728c */ /* 0x000fe2000bf05270 */
[----:B------:R-:W-:Y:S01]  /*203e0*/  IMAD.U32 R5, RZ, RZ, UR9 ;  /* 0x00000009ff057e24 */ /* 0x000fe2000f8e00ff */
[----:B------:R-:W-:-:S04]  /*203f0*/  ULDC UR4, c[0x0][0xbd4] ;  /* 0x0002f50000047ab9 */ /* 0x000fc80000000800 */
[----:B------:R2:W5:Y:S01]  /*20400*/  @P0 LDG.E R11, desc[UR36][R4.64] ;  /* 0x00000024040b0981 */ /* 0x000562000c1e1900 */
[----:B------:R-:W-:Y:S01]  /*20410*/  USEL UR4, UR59, UR4, UP0 ;  /* 0x000000043b047287 */ /* 0x000fe20008000000 */
[----:B0-----:R-:W-:Y:S11]  /*20420*/  @P0 BRA `(.L_x_3540) ;  /* 0x0000000000100947 */ /* 0x001ff60003800000 */
[----:B------:R-:W-:Y:S05]  /*20430*/  @!P1 BRA `(.L_x_3540) ;  /* 0x00000000000c9947 */ /* 0x000fea0003800000 */
[----:B--2---:R-:W2:Y:S04]  /*20440*/  LDG.E R4, desc[UR36][R8.64] ;  /* 0x0000002408047981 */ /* 0x004ea8000c1e1900 */
[----:B-----5:R-:W2:Y:S02]  /*20450*/  LDG.E R11, desc[UR36][R8.64+0x4] ;  /* 0x00000424080b7981 */ /* 0x020ea4000c1e1900 */
[----:B--2---:R-:W-:-:S07]  /*20460*/  IMAD.IADD R11, R11, 0x1, -R4 ;  /* 0x000000010b0b7824 */ /* 0x004fce00078e0a04 */
.L_x_3540:
[----:B--2---:R-:W2:Y:S04]  /*20470*/  LDL R4, [R1+0x4b0] ;  /* 0x0004b00001047983 */ /* 0x004ea80000100800 */
[----:B------:R-:W3:Y:S01]  /*20480*/  LDL R8, [R1+0x4cc] ;  /* 0x0004cc0001087983 */ /* 0x000ee20000100800 */
[----:B-----5:R-:W-:Y:S01]  /*20490*/  IMAD R6, R11, R20, RZ ;  /* 0x000000140b067224 */ /* 0x020fe200078e02ff */
[----:B------:R-:W-:Y:S01]  /*204a0*/  R2UR UR8, R216 ;  /* 0x00000000d80872ca */ /* 0x000fe200000e0000 */
[----:B------:R-:W-:Y:S01]  /*204b0*/  VIADD R25, R178, UR58 ;  /* 0x0000003ab2197c36 */ /* 0x000fe20008000000 */
[----:B------:R-:W-:Y:S01]  /*204c0*/  ISETP.NE.AND P2, PT, R20, 0x1, PT ;  /* 0x000000011400780c */ /* 0x000fe20003f45270 */
[----:B------:R-:W-:Y:S01]  /*204d0*/  UISETP.GT.AND UP1, UPT, UR4, 0x1, UPT ;  /* 0x000000010400788c */ /* 0x000fe2000bf24270 */
[----:B------:R-:W-:-:S03]  /*204e0*/  UMOV UR19, 0xab8 ;  /* 0x00000ab800137882 */ /* 0x000fc60000000000 */
[----:B------:R-:W-:-:S08]  /*204f0*/  USEL UR19, UR19, 0xa78, UP1 ;  /* 0x00000a7813137887 */ /* 0x000fd00008800000 */
[----:B------:R-:W0:Y:S01]  /*20500*/  @P2 LDC R5, c[0x0][0xcf0] ;  /* 0x00033c00ff052b82 */ /* 0x000e220000000800 */
[----:B------:R-:W-:Y:S01]  /*20510*/  UISETP.NE.U32.AND UP0, UPT, UR10, URZ, UPT ;  /* 0x0000003f0a00728c */ /* 0x000fe2000bf05070 */
[----:B------:R-:W-:Y:S01]  /*20520*/  UMOV UR4, URZ ;  /* 0x0000003f00047c82 */ /* 0x000fe20008000000 */
[----:B------:R-:W-:Y:S01]  /*20530*/  USHF.R.S32.HI UR10, URZ, 0x1f, UR8 ;  /* 0x0000001f3f0a7899 */ /* 0x000fe20008011408 */
[----:B------:R-:W-:Y:S01]  /*20540*/  @P1 R2UR UR4, R10 ;  /* 0x000000000a0412ca */ /* 0x000fe200000e0000 */
[----:B------:R-:W-:Y:S02]  /*20550*/  UISETP.NE.AND.EX UP0, UPT, UR11, URZ, UPT, UP0 ;  /* 0x0000003f0b00728c */ /* 0x000fe4000bf05300 */
[----:B------:R-:W-:Y:S02]  /*20560*/  USEL UR9, UR61, URZ, UP1 ;  /* 0x0000003f3d097287 */ /* 0x000fe40008800000 */
[----:B------:R-:W-:Y:S02]  /*20570*/  USEL UR8, UR8, URZ, !UP0 ;  /* 0x0000003f08087287 */ /* 0x000fe4000c000000 */
[----:B------:R-:W-:Y:S01]  /*20580*/  USEL UR18, UR10, URZ, !UP0 ;  /* 0x0000003f0a127287 */ /* 0x000fe2000c000000 */
[----:B------:R-:W-:-:S02]  /*20590*/  ULDC.64 UR12, c[0x0][UR19+0x220] ;  /* 0x00008800130c7abb */ /* 0x000fc40008000a00 */
[----:B------:R-:W-:Y:S01]  /*205a0*/  ULDC.64 UR10, c[0x0][UR19+0x218] ;  /* 0x00008600130a7abb */ /* 0x000fe20008000a00 */
[----:B------:R-:W-:Y:S01]  /*205b0*/  ULDC.64 UR14, c[0x0][UR19+0x228] ;  /* 0x00008a00130e7abb */ /* 0x000fe20008000a00 */
[----:B------:R-:W-:Y:S02]  /*205c0*/  UIMAD UR13, UR13, UR8, URZ ;  /* 0x000000080d0d72a4 */ /* 0x000fe4000f8e023f */
[----:B------:R-:W-:Y:S02]  /*205d0*/  UIMAD.WIDE.U32 UR16, UR10, UR60, URZ ;  /* 0x0000003c0a1072a5 */ /* 0x000fe4000f8e003f */
[----:B------:R-:W-:Y:S01]  /*205e0*/  UIMAD UR20, UR11, UR60, URZ ;  /* 0x0000003c0b1472a4 */ /* 0x000fe2000f8e023f */
[----:B--2---:R-:W-:Y:S02]  /*205f0*/  LOP3.LUT P0, RZ, R4, 0x3, RZ, 0xc0, !PT ;  /* 0x0000000304ff7812 */ /* 0x004fe4000780c0ff */
[----:B------:R-:W1:Y:S02]  /*20600*/  @P2 LDC R4, c[0x0][0xcec] ;  /* 0x00033b00ff042b82 */ /* 0x000e640000000800 */
[----:B------:R-:W-:-:S13]  /*20610*/  ISETP.GE.OR P3, PT, R25, R6, P0 ;  /* 0x000000061900720c */ /* 0x000fda0000766670 */
[----:B------:R-:W2:Y:S01]  /*20620*/  @!P3 LDL R13, [R1+0x210] ;  /* 0x00021000010db983 */ /* 0x000ea20000100800 */
[----:B---3--:R-:W-:Y:S01]  /*20630*/  VIADD R21, R8, UR58 ;  /* 0x0000003a08157c36 */ /* 0x008fe20008000000 */
[----:B------:R-:W-:Y:S02]  /*20640*/  UIMAD.WIDE.U32 UR10, UR12, UR8, URZ ;  /* 0x000000080c0a72a5 */ /* 0x000fe4000f8e003f */
[----:B------:R-:W-:Y:S01]  /*20650*/  UIMAD.WIDE.U32 UR22, UR14, UR9, URZ ;  /* 0x000000090e1672a5 */ /* 0x000fe2000f8e003f */
[----:B------:R-:W-:Y:S01]  /*20660*/  IMAD.MOV.U32 R9, RZ, RZ, R21 ;  /* 0x000000ffff097224 */ /* 0x000fe200078e0015 */
[----:B------:R-:W-:Y:S02]  /*20670*/  UIMAD UR9, UR15, UR9, URZ ;  /* 0x000000090f0972a4 */ /* 0x000fe4000f8e023f */
[----:B------:R-:W-:Y:S01]  /*20680*/  UIMAD UR13, UR12, UR18, UR13 ;  /* 0x000000120c0d72a4 */ /* 0x000fe2000f8e020d */
[----:B-1----:R-:W-:Y:S01]  /*20690*/  @P2 IMAD.HI.U32 R4, R21, R4, RZ ;  /* 0x0000000415042227 */ /* 0x002fe200078e00ff */
[----:B------:R-:W-:-:S02]  /*206a0*/  UIADD3 UR16, UP0, UP2, UR10, UR16, UR4 ;  /* 0x000000100a107290 */ /* 0x000fc4000fa1e004 */
[----:B------:R-:W-:Y:S02]  /*206b0*/  UIADD3 UR10, UR23, UR9, URZ ;  /* 0x00000009170a7290 */ /* 0x000fe4000fffe03f */
[----:B0-----:R-:W-:Y:S01]  /*206c0*/  @P2 SHF.R.U32.HI R9, RZ, R5, R4 ;  /* 0x00000005ff092219 */ /* 0x001fe20000011604 */
[----:B------:R-:W-:Y:S01]  /*206d0*/  UIADD3 UR20, UR17, UR20, URZ ;  /* 0x0000001411147290 */ /* 0x000fe2000fffe03f */
[----:B------:R-:W-:Y:S01]  /*206e0*/  IMAD.U32 R4, RZ, RZ, UR22 ;  /* 0x00000016ff047e24 */ /* 0x000fe2000f8e00ff */
[----:B------:R-:W-:Y:S01]  /*206f0*/  UIADD3 UR9, UR11, UR13, URZ ;  /* 0x0000000d0b097290 */ /* 0x000fe2000fffe03f */
[----:B------:R-:W-:Y:S01]  /*20700*/  IMAD.U32 R5, RZ, RZ, UR23 ;  /* 0x00000017ff057e24 */ /* 0x000fe2000f8e00ff */
[----:B------:R-:W-:Y:S01]  /*20710*/  USHF.R.S32.HI UR14, URZ, 0x1f, UR4 ;  /* 0x0000001f3f0e7899 */ /* 0x000fe20008011404 */
[----:B------:R-:W-:Y:S01]  /*20720*/  IMAD.MOV R11, RZ, RZ, -R9 ;  /* 0x000000ffff0b7224 */ /* 0x000fe200078e0a09 */
[----:B------:R-:W-:Y:S01]  /*20730*/  IADD3 R4, P1, P4, R9, UR16, R4 ;  /* 0x0000001009047c10 */ /* 0x000fe2000fc3e004 */
[----:B------:R-:W-:Y:S01]  /*20740*/  IMAD.U32 R10, RZ, RZ, UR10 ;  /* 0x0000000aff0a7e24 */ /* 0x000fe2000f8e00ff */
[----:B------:R-:W-:Y:S01]  /*20750*/  UIADD3.X UR9, UR9, UR20, UR14, UP0, UP2 ;  /* 0x0000001409097290 */ /* 0x000fe200087e440e */
[----:B------:R-:W-:Y:S01]  /*20760*/  IMAD R11, R20, R11, R21 ;  /* 0x0000000b140b7224 */ /* 0x000fe200078e0215 */
[----:B------:R-:W-:Y:S01]  /*20770*/  SHF.R.S32.HI R5, RZ, 0x1f, R9 ;  /* 0x0000001fff057819 */ /* 0x000fe20000011409 */
[----:B------:R-:W-:Y:S01]  /*20780*/  ULDC.64 UR10, c[0x0][UR19+0x210] ;  /* 0x00008400130a7abb */ /* 0x000fe20008000a00 */
[----:B------:R-:W-:Y:S01]  /*20790*/  ULDC.64 UR12, c[0x0][0xca8] ;  /* 0x00032a00000c7ab9 */ /* 0x000fe20000000a00 */
[----:B------:R-:W-:Y:S01]  /*207a0*/  IMAD R9, R11, UR11, RZ ;  /* 0x0000000b0b097c24 */ /* 0x000fe2000f8e02ff */
[----:B------:R-:W-:Y:S01]  /*207b0*/  SHF.R.S32.HI R8, RZ, 0x1f, R11 ;  /* 0x0000001fff087819 */ /* 0x000fe2000001140b */
[----:B------:R-:W-:Y:S01]  /*207c0*/  @!UP1 ULDC UR12, c[0x0][0xc50] ;  /* 0x00031400000c9ab9 */ /* 0x000fe20000000800 */
[----:B------:R-:W-:Y:S01]  /*207d0*/  IADD3.X R5, R5, UR9, R10, P1, P4 ;  /* 0x0000000905057c10 */ /* 0x000fe20008fe840a */
[----:B------:R-:W-:-:S02]  /*207e0*/  @!UP1 ULDC UR13, c[0x0][0xc54] ;  /* 0x00031500000d9ab9 */ /* 0x000fc40000000800 */
[----:B------:R-:W-:Y:S02]  /*207f0*/  IMAD R9, R8, UR10, R9 ;  /* 0x0000000a08097c24 */ /* 0x000fe4000f8e0209 */
[----:B------:R-:W-:-:S04]  /*20800*/  IMAD.WIDE.U32 R4, R11, UR10, R4 ;  /* 0x0000000a0b047c25 */ /* 0x000fc8000f8e0004 */
[----:B------:R-:W-:Y:S01]  /*20810*/  IMAD.IADD R5, R5, 0x1, R9 ;  /* 0x0000000105057824 */ /* 0x000fe200078e0209 */
[----:B------:R-:W-:Y:S01]  /*20820*/  LEA R10, P1, R4, UR12, 0x2 ;  /* 0x0000000c040a7c11 */ /* 0x000fe2000f8210ff */
[----:B------:R-:W-:-:S03]  /*20830*/  VIADD R11, R25, 0x8 ;  /* 0x00000008190b7836 */ /* 0x000fc60000000000 */
[----:B------:R-:W-:Y:S01]  /*20840*/  LEA.HI.X R12, R4, UR13, R5, 0x2, P1 ;  /* 0x0000000d040c7c11 */ /* 0x000fe200088f1405 */
[----:B------:R-:W-:Y:S01]  /*20850*/  SHFL.IDX PT, R8, R10, RZ, 0x1c1f ;  /* 0x001c1fff0a087589 */ /* 0x000fe200000e0000 */
[----:B------:R-:W-:-:S03]  /*20860*/  ISETP.GE.OR P0, PT, R11, R6, P0 ;  /* 0x000000060b00720c */ /* 0x000fc60000706670 */
[----:B------:R-:W2:Y:S04]  /*20870*/  SHFL.IDX PT, R9, R12, RZ, 0x1c1f ;  /* 0x001c1fff0c097589 */ /* 0x000ea800000e0000 */
[----:B--2---:R-:W-:Y:S06]  /*20880*/  @!P3 ST.E desc[UR36][R8.64], R13 ;  /* 0x0000000d0800b985 */ /* 0x004fec000c101924 */
[----:B------:R-:W2:Y:S01]  /*20890*/  @!P0 LDL R15, [R1+0x214] ;  /* 0x00021400010f8983 */ /* 0x000ea20000100800 */
[----:B------:R-:W-:-:S02]  /*208a0*/  PLOP3.LUT P1, PT, PT, PT, UP1, 0x80, 0x0 ;  /* 0x000000000000781c */ /* 0x000fc40003f2f018 */
[-C--:B------:R-:W-:Y:S01]  /*208b0*/  ISETP.GE.AND P3, PT, R25, R6.reuse, PT ;  /* 0x000000061900720c */ /* 0x080fe20003f66270 */
[----:B------:R-:W-:Y:S04]  /*208c0*/  SHFL.IDX PT, R4, R10, 0x1, 0x1c1f ;  /* 0x003c1f000a047f89 */ /* 0x000fe800000e0000 */
[----:B------:R-:W2:Y:S04]  /*208d0*/  SHFL.IDX PT, R5, R12, 0x1, 0x1c1f ;  /* 0x003c1f000c057f89 */ /* 0x000ea800000e0000 */
[----:B--2---:R0:W-:Y:S01]  /*208e0*/  @!P0 ST.E desc[UR36][R4.64], R15 ;  /* 0x0000000f04008985 */ /* 0x0041e2000c101924 */
[----:B------:R-:W-:Y:S01]  /*208f0*/  ISETP.GE.AND P0, PT, R11, R6, PT ;  /* 0x000000060b00720c */ /* 0x000fe20003f06270 */
[----:B------:R-:W-:-:S12]  /*20900*/  @P1 BRA `(.L_x_3541) ;  /* 0x0000000c00c81947 */ /* 0x000fd80003800000 */
[----:B0-----:R-:W-:Y:S01]  /*20910*/  IMAD R5, R215, 0x40, R18 ;  /* 0x00000040d7057824 */ /* 0x001fe200078e0212 */
[----:B------:R-:W-:Y:S01]  /*20920*/  ULDC.64 UR12, c[0x0][0xba0] ;  /* 0x0002e800000c7ab9 */ /* 0x000fe20000000a00 */
[----:B------:R-:W0:Y:S02]  /*20930*/  @P2 LDC R21, c[0x0][0xcf0] ;  /* 0x00033c00ff152b82 */ /* 0x000e240000000800 */
[----:B------:R-:W-:-:S03]  /*20940*/  IMAD.WIDE R2, R5, 0x2, R2 ;  /* 0x0000000205027825 */ /* 0x000fc600078e0202 */
[C---:B------:R-:W-:Y:S02]  /*20950*/  IADD3 R13, P4, R2.reuse, 0x1000, RZ ;  /* 0x00001000020d7810 */ /* 0x040fe40007f9e0ff */
[C---:B------:R-:W-:Y:S02]  /*20960*/  IADD3 R25, P3, R2.reuse, 0x2000, RZ ;  /* 0x0000200002197810 */ /* 0x040fe40007f7e0ff */
[----:B------:R-:W-:Y:S02]  /*20970*/  LOP3.LUT R12, R13, 0x380, RZ, 0xc0, !PT ;  /* 0x000003800d0c7812 */ /* 0x000fe400078ec0ff */
[----:B------:R-:W-:Y:S02]  /*20980*/  LOP3.LUT R24, R25, 0x380, RZ, 0xc0, !PT ;  /* 0x0000038019187812 */ /* 0x000fe400078ec0ff */
[----:B------:R-:W-:Y:S02]  /*20990*/  IADD3 R29, P1, R2, 0x3000, RZ ;  /* 0x00003000021d7810 */ /* 0x000fe40007f3e0ff */
[----:B------:R-:W-:-:S02]  /*209a0*/  SHF.R.U64 R12, R12, 0x3, RZ ;  /* 0x000000030c0c7819 */ /* 0x000fc400000012ff */
[----:B------:R-:W-:Y:S02]  /*209b0*/  SHF.R.U64 R24, R24, 0x3, RZ ;  /* 0x0000000318187819 */ /* 0x000fe400000012ff */
[----:B------:R-:W-:Y:S02]  /*209c0*/  LOP3.LUT R28, R29, 0x380, RZ, 0xc0, !PT ;  /* 0x000003801d1c7812 */ /* 0x000fe400078ec0ff */
[----:B------:R-:W-:Y:S01]  /*209d0*/  LOP3.LUT R12, R12, R13, RZ, 0x3c, !PT ;  /* 0x0000000d0c0c7212 */ /* 0x000fe200078e3cff */
[--C-:B------:R-:W-:Y:S01]  /*209e0*/  IMAD.X R13, RZ, RZ, R3.reuse, P4 ;  /* 0x000000ffff0d7224 */ /* 0x100fe200020e0603 */
[----:B------:R-:W-:Y:S01]  /*209f0*/  LOP3.LUT R24, R24, R25, RZ, 0x3c, !PT ;  /* 0x0000001918187212 */ /* 0x000fe200078e3cff */
[----:B------:R-:W-:Y:S01]  /*20a00*/  IMAD.X R25, RZ, RZ, R3, P3 ;  /* 0x000000ffff197224 */ /* 0x000fe200018e0603 */
[C---:B------:R-:W-:Y:S02]  /*20a10*/  IADD3 R33, P0, R2.reuse, 0x4000, RZ ;  /* 0x0000400002217810 */ /* 0x040fe40007f1e0ff */
[C---:B------:R-:W-:Y:S01]  /*20a20*/  IADD3 R37, P6, R2.reuse, 0x5000, RZ ;  /* 0x0000500002257810 */ /* 0x040fe20007fde0ff */
[----:B------:R-:W-:Y:S01]  /*20a30*/  UIMAD UR9, UR14, UR12, URZ ;  /* 0x0000000c0e0972a4 */ /* 0x000fe2000f8e023f */
[C---:B------:R-:W-:Y:S01]  /*20a40*/  IADD3 R41, P5, R2.reuse, 0x6000, RZ ;  /* 0x0000600002297810 */ /* 0x040fe20007fbe0ff */
[----:B------:R-:W-:Y:S01]  /*20a50*/  UIMAD.WIDE.U32 UR10, UR4, UR12, URZ ;  /* 0x0000000c040a72a5 */ /* 0x000fe2000f8e003f */
[C---:B------:R-:W-:Y:S01]  /*20a60*/  IADD3 R45, P4, R2.reuse, 0x7000, RZ ;  /* 0x00007000022d7810 */ /* 0x040fe20007f9e0ff */
[----:B------:R-:W5:Y:S01]  /*20a70*/  LD.E.128 R12, desc[UR36][R12.64] ;  /* 0x000000240c0c7980 */ /* 0x000f62000c101d00 */
[----:B------:R-:W-:-:S02]  /*20a80*/  IADD3 R49, P3, R2, 0x8000, RZ ;  /* 0x0000800002317810 */ /* 0x000fc40007f7e0ff */
[----:B------:R-:W-:Y:S01]  /*20a90*/  SHF.R.U64 R28, R28, 0x3, RZ ;  /* 0x000000031c1c7819 */ /* 0x000fe200000012ff */
[----:B------:R-:W5:Y:S01]  /*20aa0*/  LD.E.128 R24, desc[UR36][R24.64] ;  /* 0x0000002418187980 */ /* 0x000f62000c101d00 */
[----:B------:R-:W-:Y:S02]  /*20ab0*/  LOP3.LUT R32, R33, 0x380, RZ, 0xc0, !PT ;  /* 0x0000038021207812 */ /* 0x000fe400078ec0ff */
[----:B------:R-:W-:Y:S02]  /*20ac0*/  LOP3.LUT R36, R37, 0x380, RZ, 0xc0, !PT ;  /* 0x0000038025247812 */ /* 0x000fe400078ec0ff */
[----:B------:R-:W-:Y:S02]  /*20ad0*/  LOP3.LUT R40, R41, 0x380, RZ, 0xc0, !PT ;  /* 0x0000038029287812 */ /* 0x000fe400078ec0ff */
[----:B------:R-:W-:Y:S02]  /*20ae0*/  LOP3.LUT R44, R45, 0x380, RZ, 0xc0, !PT ;  /* 0x000003802d2c7812 */ /* 0x000fe400078ec0ff */
[----:B------:R-:W-:-:S02]  /*20af0*/  LOP3.LUT R48, R49, 0x380, RZ, 0xc0, !PT ;  /* 0x0000038031307812 */ /* 0x000fc400078ec0ff */
[----:B------:R-:W-:Y:S01]  /*20b00*/  LOP3.LUT R28, R28, R29, RZ, 0x3c, !PT ;  /* 0x0000001d1c1c7212 */ /* 0x000fe200078e3cff */
[----:B------:R-:W-:Y:S01]  /*20b10*/  IMAD.X R29, RZ, RZ, R3, P1 ;  /* 0x000000ffff1d7224 */ /* 0x000fe200008e0603 */
[----:B------:R-:W-:Y:S02]  /*20b20*/  IADD3 R53, P1, R2, 0x9000, RZ ;  /* 0x0000900002357810 */ /* 0x000fe40007f3e0ff */
[----:B------:R-:W-:Y:S02]  /*20b30*/  SHF.R.U64 R32, R32, 0x3, RZ ;  /* 0x0000000320207819 */ /* 0x000fe400000012ff */
[----:B------:R-:W-:Y:S02]  /*20b40*/  SHF.R.U64 R36, R36, 0x3, RZ ;  /* 0x0000000324247819 */ /* 0x000fe400000012ff */
[----:B------:R-:W-:Y:S01]  /*20b50*/  LOP3.LUT R9, R2, 0x380, RZ, 0xc0, !PT ;  /* 0x0000038002097812 */ /* 0x000fe200078ec0ff */
[----:B------:R-:W-:Y:S01]  /*20b60*/  UIMAD UR9, UR4, UR13, UR9 ;  /* 0x0000000d040972a4 */ /* 0x000fe2000f8e0209 */
[----:B------:R-:W-:Y:S01]  /*20b70*/  SHF.R.U64 R40, R40, 0x3, RZ ;  /* 0x0000000328287819 */ /* 0x000fe200000012ff */
[----:B------:R-:W5:Y:S01]  /*20b80*/  LD.E.128 R28, desc[UR36][R28.64] ;  /* 0x000000241c1c7980 */ /* 0x000f62000c101d00 */
[----:B------:R-:W-:Y:S01]  /*20b90*/  SHF.R.U64 R44, R44, 0x3, RZ ;  /* 0x000000032c2c7819 */ /* 0x000fe200000012ff */
[----:B------:R-:W-:Y:S01]  /*20ba0*/  ULDC.64 UR12, c[0x0][0xbe8] ;  /* 0x0002fa00000c7ab9 */ /* 0x000fe20000000a00 */
[----:B------:R-:W-:-:S02]  /*20bb0*/  SHF.R.U64 R48, R48, 0x3, RZ ;  /* 0x0000000330307819 */ /* 0x000fc400000012ff */
        /* <DEDUP_REMOVED lines=13> */
[----:B------:R-:W-:Y:S01]  /*20c90*/  UIADD3 UR11, UR11, UR9, URZ ;  /* 0x000000090b0b7290 */ /* 0x000fe2000fffe03f */
[C---:B------:R-:W-:Y:S01]  /*20ca0*/  IADD3 R61, P6, R2.reuse, 0xb000, RZ ;  /* 0x0000b000023d7810 */ /* 0x040fe20007fde0ff */
[----:B------:R-:W-:Y:S01]  /*20cb0*/  USHF.R.S32.HI UR4, URZ, 0x1f, UR8 ;  /* 0x0000001f3f047899 */ /* 0x000fe20008011408 */
[C---:B------:R-:W-:Y:S01]  /*20cc0*/  IADD3 R65, P5, R2.reuse, 0xc000, RZ ;  /* 0x0000c00002417810 */ /* 0x040fe20007fbe0ff */
[----:B------:R-:W5:Y:S01]  /*20cd0*/  LD.E.128 R32, desc[UR36][R32.64] ;  /* 0x0000002420207980 */ /* 0x000f62000c101d00 */
[C---:B------:R-:W-:Y:S02]  /*20ce0*/  IADD3 R69, P4, R2.reuse, 0xd000, RZ ;  /* 0x0000d00002457810 */ /* 0x040fe40007f9e0ff */
        /* <DEDUP_REMOVED lines=11> */
[----:B------:R-:W-:Y:S01]  /*20da0*/  LOP3.LUT R52, R52, R53, RZ, 0x3c, !PT ;  /* 0x0000003534347212 */ /* 0x000fe200078e3cff */
[----:B------:R-:W-:Y:S01]  /*20db0*/  IMAD.X R53, RZ, RZ, R3, P1 ;  /* 0x000000ffff357224 */ /* 0x000fe200008e0603 */
[----:B------:R-:W-:-:S02]  /*20dc0*/  IADD3 R5, P1, R2, 0xf000, RZ ;  /* 0x0000f00002057810 */ /* 0x000fc40007f3e0ff */
[----:B------:R-:W-:Y:S02]  /*20dd0*/  SHF.R.U64 R56, R56, 0x3, RZ ;  /* 0x0000000338387819 */ /* 0x000fe400000012ff */
[----:B------:R-:W-:Y:S01]  /*20de0*/  SHF.R.U64 R60, R60, 0x3, RZ ;  /* 0x000000033c3c7819 */ /* 0x000fe200000012ff */
[----:B------:R-:W-:Y:S01]  /*20df0*/  IMAD.X R77, RZ, RZ, R3, P1 ;  /* 0x000000ffff4d7224 */ /* 0x000fe200008e0603 */
[----:B------:R-:W-:Y:S01]  /*20e00*/  SHF.R.U64 R64, R64, 0x3, RZ ;  /* 0x0000000340407819 */ /* 0x000fe200000012ff */
[----:B------:R-:W-:Y:S01]  /*20e10*/  UIMAD.WIDE.U32 UR10, UR60, UR12, UR10 ;  /* 0x0000000c3c0a72a5 */ /* 0x000fe2000f8e000a */
[----:B------:R-:W-:Y:S01]  /*20e20*/  SHF.R.U64 R68, R68, 0x3, RZ ;  /* 0x0000000344447819 */ /* 0x000fe200000012ff */
[----:B------:R-:W5:Y:S01]  /*20e30*/  LD.E.128 R52, desc[UR36][R52.64] ;  /* 0x0000002434347980 */ /* 0x000f62000c101d00 */
[----:B------:R-:W-:Y:S02]  /*20e40*/  SHF.R.U64 R72, R72, 0x3, RZ ;  /* 0x0000000348487819 */ /* 0x000fe400000012ff */
[----:B------:R-:W-:-:S02]  /*20e50*/  LOP3.LUT R2, R9, R2, RZ, 0x3c, !PT ;  /* 0x0000000209027212 */ /* 0x000fc400078e3cff */
        /* <DEDUP_REMOVED lines=10> */
[----:B------:R1:W5:Y:S01]  /*20f00*/  LD.E.128 R8, desc[UR36][R2.64] ;  /* 0x0000002402087980 */ /* 0x000362000c101d00 */
[----:B------:R-:W-:Y:S01]  /*20f10*/  LOP3.LUT R4, R5, 0x380, RZ, 0xc0, !PT ;  /* 0x0000038005047812 */ /* 0x000fe200078ec0ff */
[----:B------:R-:W-:-:S02]  /*20f20*/  UIMAD UR11, UR60, UR13, UR11 ;  /* 0x0000000d3c0b72a4 */ /* 0x000fc4000f8e020b */
[----:B------:R-:W5:Y:S01]  /*20f30*/  LD.E.128 R56, desc[UR36][R56.64] ;  /* 0x0000002438387980 */ /* 0x000f62000c101d00 */
[----:B------:R-:W-:Y:S01]  /*20f40*/  SHF.R.U64 R4, R4, 0x3, RZ ;  /* 0x0000000304047819 */ /* 0x000fe200000012ff */
[----:B------:R-:W-:Y:S02]  /*20f50*/  ULDC.64 UR12, c[0x0][0xbf0] ;  /* 0x0002fc00000c7ab9 */ /* 0x000fe40000000a00 */
[----:B------:R-:W5:Y:S01]  /*20f60*/  LD.E.128 R60, desc[UR36][R60.64] ;  /* 0x000000243c3c7980 */ /* 0x000f62000c101d00 */
[----:B-1----:R-:W1:Y:S01]  /*20f70*/  @P2 LDC R3, c[0x0][0xcec] ;  /* 0x00033b00ff032b82 */ /* 0x002e620000000800 */
[----:B------:R-:W-:Y:S01]  /*20f80*/  IMAD R2, R218, 0x20, R215 ;  /* 0x00000020da027824 */ /* 0x000fe200078e02d7 */
[----:B------:R-:W-:Y:S01]  /*20f90*/  LOP3.LUT R76, R4, R5, RZ, 0x3c, !PT ;  /* 0x00000005044c7212 */ /* 0x000fe200078e3cff */
[----:B------:R-:W5:Y:S02]  /*20fa0*/  LD.E.128 R64, desc[UR36][R64.64] ;  /* 0x0000002440407980 */ /* 0x000f64000c101d00 */
[----:B------:R-:W-:Y:S01]  /*20fb0*/  VIADD R80, R2, UR58 ;  /* 0x0000003a02507c36 */ /* 0x000fe20008000000 */
[----:B------:R-:W-:Y:S01]  /*20fc0*/  UIMAD UR4, UR4, UR12, URZ ;  /* 0x0000000c040472a4 */ /* 0x000fe2000f8e023f */
[----:B------:R-:W5:Y:S02]  /*20fd0*/  LD.E.128 R68, desc[UR36][R68.64] ;  /* 0x0000002444447980 */ /* 0x000f64000c101d00 */
[----:B------:R-:W-:Y:S01]  /*20fe0*/  IMAD.MOV.U32 R5, RZ, RZ, R80 ;  /* 0x000000ffff057224 */ /* 0x000fe200078e0050 */
[----:B------:R-:W-:Y:S01]  /*20ff0*/  UIMAD UR4, UR8, UR13, UR4 ;  /* 0x0000000d080472a4 */ /* 0x000fe2000f8e0204 */
[----:B------:R-:W5:Y:S01]  /*21000*/  LD.E.128 R72, desc[UR36][R72.64] ;  /* 0x0000002448487980 */ /* 0x000f62000c101d00 */
[----:B------:R-:W-:-:S03]  /*21010*/  UIMAD.WIDE.U32 UR8, UR8, UR12, UR10 ;  /* 0x0000000c080872a5 */ /* 0x000fc6000f8e000a */
[----:B------:R-:W-:Y:S01]  /*21020*/  ULDC.64 UR10, c[0x0][0xbe0] ;  /* 0x0002f800000a7ab9 */ /* 0x000fe20000000a00 */
[----:B------:R-:W5:Y:S01]  /*21030*/  LD.E.128 R76, desc[UR36][R76.64] ;  /* 0x000000244c4c7980 */ /* 0x000f62000c101d00 */
[----:B-1----:R-:W-:Y:S01]  /*21040*/  @P2 IMAD.HI.U32 R2, R80, R3, RZ ;  /* 0x0000000350022227 */ /* 0x002fe200078e00ff */
[----:B------:R-:W-:Y:S01]  /*21050*/  UIADD3 UR4, UR9, UR4, URZ ;  /* 0x0000000409047290 */ /* 0x000fe2000fffe03f */
[----:B------:R-:W-:Y:S01]  /*21060*/  @!PT LDS RZ, [RZ] ;  /* 0x00000000fffff984 */ /* 0x000fe20000000800 */
[----:B------:R-:W-:Y:S01]  /*21070*/  @!PT LDS RZ, [RZ] ;  /* 0x00000000fffff984 */ /* 0x000fe20000000800 */
[----:B------:R-:W-:Y:S01]  /*21080*/  @!PT LDS RZ, [RZ] ;  /* 0x00000000fffff984 */ /* 0x000fe20000000800 */
[----:B------:R-:W-:Y:S01]  /*21090*/  @!PT LDS RZ, [RZ] ;  /* 0x00000000fffff984 */ /* 0x000fe20000000800 */
[----:B------:R1:W-:Y:S06]  /*210a0*/  MEMBAR.ALL.CTA ;  /* 0x0000000000007992 */ /* 0x0003ec0000008000 */
[----:B-1----:R-:W1:Y:S01]  /*210b0*/  FENCE.VIEW.ASYNC.S ;  /* 0x00000000000073c6 */ /* 0x002e620000000000 */
[----:B0-----:R-:W-:-:S04]  /*210c0*/  @P2 SHF.R.U32.HI R5, RZ, R21, R2 ;  /* 0x00000015ff052219 */ /* 0x001fc80000011602 */
[--C-:B------:R-:W-:Y:S01]  /*210d0*/  SHF.R.S32.HI R4, RZ, 0x1f, R5.reuse ;  /* 0x0000001fff047819 */ /* 0x100fe20000011405 */
[----:B------:R-:W-:Y:S02]  /*210e0*/  IMAD.MOV R21, RZ, RZ, -R5 ;  /* 0x000000ffff157224 */ /* 0x000fe400078e0a05 */
[----:B------:R-:W-:Y:S02]  /*210f0*/  IMAD.U32 R3, RZ, RZ, UR9 ;  /* 0x00000009ff037e24 */ /* 0x000fe4000f8e00ff */
[----:B------:R-:W-:Y:S02]  /*21100*/  IMAD R4, R4, UR10, RZ ;  /* 0x0000000a04047c24 */ /* 0x000fe4000f8e02ff */
[----:B------:R-:W-:Y:S02]  /*21110*/  IMAD R21, R20, R21, R80 ;  /* 0x0000001514157224 */ /* 0x000fe400078e0250 */
[----:B------:R-:W-:Y:S01]  /*21120*/  IMAD.U32 R2, RZ, RZ, UR8 ;  /* 0x00000008ff027e24 */ /* 0x000fe2000f8e00ff */
[----:B------:R-:W-:Y:S01]  /*21130*/  ULDC.64 UR8, c[0x0][0xbd8] ;  /* 0x0002f60000087ab9 */ /* 0x000fe20000000a00 */
[----:B------:R-:W-:-:S02]  /*21140*/  IMAD.U32 R3, RZ, RZ, UR4 ;  /* 0x00000004ff037e24 */ /* 0x000fc4000f8e00ff */
[C---:B------:R-:W-:Y:S01]  /*21150*/  IMAD R81, R5.reuse, UR11, R4 ;  /* 0x0000000b05517c24 */ /* 0x040fe2000f8e0204 */
[----:B------:R-:W-:Y:S01]  /*21160*/  SHF.R.S32.HI R4, RZ, 0x1f, R21 ;  /* 0x0000001fff047819 */ /* 0x000fe20000011415 */
[----:B------:R-:W-:-:S04]  /*21170*/  IMAD.WIDE.U32 R2, R5, UR10, R2 ;  /* 0x0000000a05027c25 */ /* 0x000fc8000f8e0002 */
[----:B------:R-:W-:Y:S02]  /*21180*/  IMAD.IADD R3, R3, 0x1, R81 ;  /* 0x0000000103037824 */ /* 0x000fe400078e0251 */
[----:B------:R-:W-:Y:S02]  /*21190*/  IMAD R4, R4, UR8, RZ ;  /* 0x0000000804047c24 */ /* 0x000fe4000f8e02ff */
[----:B------:R-:W-:Y:S02]  /*211a0*/  VIADD R85, R215, UR58 ;  /* 0x0000003ad7557c36 */ /* 0x000fe40008000000 */
[C---:B------:R-:W-:Y:S02]  /*211b0*/  IMAD R81, R21.reuse, UR9, R4 ;  /* 0x0000000915517c24 */ /* 0x040fe4000f8e0204 */
[----:B------:R-:W-:Y:S01]  /*211c0*/  IMAD.WIDE.U32 R2, R21, UR8, R2 ;  /* 0x0000000815027c25 */ /* 0x000fe2000f8e0002 */
[----:B------:R-:W-:Y:S01]  /*211d0*/  ISETP.GE.AND P2, PT, R85, R6, PT ;  /* 0x000000065500720c */ /* 0x000fe20003f46270 */
[----:B------:R-:W-:-:S02]  /*211e0*/  ULDC.64 UR8, c[0x0][0xb80] ;  /* 0x0002e00000087ab9 */ /* 0x000fc40000000a00 */
[----:B------:R-:W-:Y:S01]  /*211f0*/  VIADD R0, R0, 0x32420 ;  /* 0x0003242000007836 */ /* 0x000fe20000000000 */
[C---:B------:R-:W-:Y:S01]  /*21200*/  LEA R82, P3, R2.reuse, UR8, 0x1 ;  /* 0x0000000802527c11 */ /* 0x040fe2000f8608ff */
[----:B------:R-:W-:Y:S02]  /*21210*/  IMAD.IADD R3, R3, 0x1, R81 ;  /* 0x0000000103037824 */ /* 0x000fe400078e0251 */
[----:B------:R-:W-:Y:S01]  /*21220*/  VIADD R5, R85, 0x20 ;  /* 0x0000002055057836 */ /* 0x000fe20000000000 */
[----:B------:R-:W-:Y:S02]  /*21230*/  PRMT R0, RZ, 0x654, R0 ;  /* 0x00000654ff007816 */ /* 0x000fe40000000000 */
[----:B------:R-:W-:Y:S02]  /*21240*/  LEA.HI.X R83, R2, UR9, R3, 0x1, P3 ;  /* 0x0000000902537c11 */ /* 0x000fe400098f0c03 */
[-C--:B------:R-:W-:Y:S01]  /*21250*/  ISETP.GE.AND P1, PT, R5, R6.reuse, PT ;  /* 0x000000060500720c */ /* 0x080fe20003f26270 */
[----:B------:R-:W-:Y:S01]  /*21260*/  VIADD R5, R85, 0x40 ;  /* 0x0000004055057836 */ /* 0x000fe20000000000 */
[----:B-1----:R0:W-:Y:S01]  /*21270*/  SYNCS.ARRIVE.TRANS64.RED.A1T0 RZ, [R0+URZ], RZ ;  /* 0x000000ff00ff79a7 */ /* 0x0021e2000810043f */
[----:B------:R1:W2:Y:S01]  /*21280*/  SHFL.IDX PT, R80, R82, RZ, 0x181f ;  /* 0x00181fff52507589 */ /* 0x0002a200000e0000 */
[----:B------:R-:W-:Y:S02]  /*21290*/  BSSY B1, `(.L_x_3542) ;  /* 0x0000015000017945 */ /* 0x000fe40003800000 */
[----:B------:R-:W-:Y:S01]  /*212a0*/  ISETP.GE.AND P0, PT, R5, R6, PT ;  /* 0x000000060500720c */ /* 0x000fe20003f06270 */
[----:B0-----:R1:W0:Y:S01]  /*212b0*/  SHFL.IDX PT, R0, R83, RZ, 0x181f ;  /* 0x00181fff53007589 */ /* 0x00122200000e0000 */
[----:B------:R-:W-:Y:S11]  /*212c0*/  @P2 BRA `(.L_x_3543) ;  /* 0x0000000000442947 */ /* 0x000ff60003800000 */
[----:B------:R-:W-:Y:S02]  /*212d0*/  ULDC UR4, c[0x0][0xbc8] ;  /* 0x0002f20000047ab9 */ /* 0x000fe40000000800 */
[----:B------:R-:W-:Y:S02]  /*212e0*/  ISETP.GE.AND P5, PT, R18, UR4, PT ;  /* 0x0000000412007c0c */ /* 0x000fe4000bfa6270 */
[----:B------:R-:W-:Y:S02]  /*212f0*/  ISETP.GE.AND P4, PT, R176, UR4, PT ;  /* 0x00000004b0007c0c */ /* 0x000fe4000bf86270 */
[----:B------:R-:W-:Y:S02]  /*21300*/  ISETP.GE.AND P3, PT, R19, UR4, PT ;  /* 0x0000000413007c0c */ /* 0x000fe4000bf66270 */
[----:B------:R-:W-:-:S07]  /*21310*/  ISETP.GE.AND P2, PT, R177, UR4, PT ;  /* 0x00000004b1007c0c */ /* 0x000fce000bf46270 */
[----:B--2---:R-:W-:-:S04]  /*21320*/  @!P5 LEA R2, P6, R18, R80, 0x1 ;  /* 0x000000501202d211 */ /* 0x004fc800078c08ff */
[----:B0-----:R-:W-:Y:S02]  /*21330*/  @!P5 LEA.HI.X R3, R18, R0, R183, 0x1, P6 ;  /* 0x000000001203d211 */ /* 0x001fe400030f0cb7 */
        /* <DEDUP_REMOVED lines=10> */
.L_x_3543:
[----:B------:R-:W-:Y:S05]  /*213e0*/  BSYNC B1 ;  /* 0x0000000000017941 */ /* 0x000fea0003800000 */
.L_x_3542:
[----:B0-----:R0:W4:Y:S01]  /*213f0*/  SHFL.IDX PT, R0, R83, 0x1, 0x181f ;  /* 0x00381f0053007f89 */ /* 0x00112200000e0000 */
[----:B------:R-:W-:Y:S03]  /*21400*/  BSSY B1, `(.L_x_3544) ;  /* 0x0000014000017945 */ /* 0x000fe60003800000 */
[----:B---3-5:R0:W3:Y:S01]  /*21410*/  SHFL.IDX PT, R10, R82, 0x1, 0x181f ;  /* 0x00381f00520a7f89 */ /* 0x0280e200000e0000 */
[----:B------:R-:W-:Y:S05]  /*21420*/  @P1 BRA `(.L_x_3545) ;  /* 0x0000000000441947 */ /* 0x000fea0003800000 */
[----:B------:R-:W-:Y:S02]  /*21430*/  ULDC UR4, c[0x0][0xbc8] ;  /* 0x0002f20000047ab9 */ /* 0x000fe40000000800 */
[----:B------:R-:W-:Y:S02]  /*21440*/  ISETP.GE.AND P4, PT, R18, UR4, PT ;  /* 0x0000000412007c0c */ /* 0x000fe4000bf86270 */
[----:B------:R-:W-:Y:S02]  /*21450*/  ISETP.GE.AND P3, PT, R176, UR4, PT ;  /* 0x00000004b0007c0c */ /* 0x000fe4000bf66270 */
[----:B------:R-:W-:Y:S02]  /*21460*/  ISETP.GE.AND P2, PT, R19, UR4, PT ;  /* 0x0000000413007c0c */ /* 0x000fe4000bf46270 */
[----:B------:R-:W-:-:S07]  /*21470*/  ISETP.GE.AND P1, PT, R177, UR4, PT ;  /* 0x00000004b1007c0c */ /* 0x000fce000bf26270 */
[-C--:B---3--:R-:W-:Y:S02]  /*21480*/  @!P4 LEA R2, P6, R18, R10.reuse, 0x1 ;  /* 0x0000000a1202c211 */ /* 0x088fe400078c08ff */
[----:B------:R-:W-:Y:S02]  /*21490*/  @!P3 LEA R4, P5, R176, R10, 0x1 ;  /* 0x0000000ab004b211 */ /* 0x000fe400078a08ff */
[----:B----4-:R-:W-:Y:S02]  /*214a0*/  @!P4 LEA.HI.X R3, R18, R0, R183, 0x1, P6 ;  /* 0x000000001203c211 */ /* 0x010fe400030f0cb7 */
        /* <DEDUP_REMOVED lines=9> */
.L_x_3545:
[----:B------:R-:W-:Y:S05]  /*21540*/  BSYNC B1 ;  /* 0x0000000000017941 */ /* 0x000fea0003800000 */
.L_x_3544:
[----:B----4-:R4:W0:Y:S01]  /*21550*/  SHFL.IDX PT, R0, R83, 0x2, 0x181f ;  /* 0x00581f0053007f89 */ /* 0x01082200000e0000 */
[----:B------:R-:W-:Y:S03]  /*21560*/  BSSY B1, `(.L_x_3546) ;  /* 0x0000014000017945 */ /* 0x000fe60003800000 */
[----:B---3--:R4:W3:Y:S01]  /*21570*/  SHFL.IDX PT, R10, R82, 0x2, 0x181f ;  /* 0x00581f00520a7f89 */ /* 0x0088e200000e0000 */
[----:B------:R-:W-:Y:S05]  /*21580*/  @P0 BRA `(.L_x_3547) ;  /* 0x0000000000440947 */ /* 0x000fea0003800000 */
[----:B------:R-:W-:Y:S02]  /*21590*/  ULDC UR4, c[0x0][0xbc8] ;  /* 0x0002f20000047ab9 */ /* 0x000fe40000000800 */
[----:B------:R-:W-:Y:S02]  /*215a0*/  ISETP.GE.AND P3, PT, R18, UR4, PT ;  /* 0x0000000412007c0c */ /* 0x000fe4000bf66270 */
[----:B------:R-:W-:Y:S02]  /*215b0*/  ISETP.GE.AND P2, PT, R176, UR4, PT ;  /* 0x00000004b0007c0c */ /* 0x000fe4000bf46270 */
[----:B------:R-:W-:Y:S02]  /*215c0*/  ISETP.GE.AND P1, PT, R19, UR4, PT ;  /* 0x0000000413007c0c */ /* 0x000fe4000bf26270 */
[----:B------:R-:W-:-:S07]  /*215d0*/  ISETP.GE.AND P0, PT, R177, UR4, PT ;  /* 0x00000004b1007c0c */ /* 0x000fce000bf06270 */
[-C--:B---3--:R-:W-:Y:S02]  /*215e0*/  @!P3 LEA R2, P6, R18, R10.reuse, 0x1 ;  /* 0x0000000a1202b211 */ /* 0x088fe400078c08ff */
[-C--:B------:R-:W-:Y:S02]  /*215f0*/  @!P2 LEA R4, P5, R176, R10.reuse, 0x1 ;  /* 0x0000000ab004a211 */ /* 0x080fe400078a08ff */
[----:B------:R-:W-:Y:S02]  /*21600*/  @!P1 LEA R8, P4, R19, R10, 0x1 ;  /* 0x0000000a13089211 */ /* 0x000fe400078808ff */
[----:B0-----:R-:W-:Y:S02]  /*21610*/  @!P3 LEA.HI.X R3, R18, R0, R183, 0x1, P6 ;  /* 0x000000001203b211 */ /* 0x001fe400030f0cb7 */
        /* <DEDUP_REMOVED lines=8> */
.L_x_3547:
[----:B------:R-:W-:Y:S05]  /*216a0*/  BSYNC B1 ;  /* 0x0000000000017941 */ /* 0x000fea0003800000 */
.L_x_3546:
[----:B0-----:R-:W-:Y:S01]  /*216b0*/  VIADD R3, R85, 0x60 ;  /* 0x0000006055037836 */ /* 0x001fe20000000000 */
[----:B-1--4-:R-:W0:Y:S04]  /*216c0*/  SHFL.IDX PT, R83, R83, 0x3, 0x181f ;  /* 0x00781f0053537f89 */ /* 0x012e2800000e0000 */
[----:B------:R-:W-:Y:S01]  /*216d0*/  ISETP.GE.AND P0, PT, R3, R6, PT ;  /* 0x000000060300720c */ /* 0x000fe20003f06270 */
[----:B------:R-:W1:-:S12]  /*216e0*/  SHFL.IDX PT, R82, R82, 0x3, 0x181f ;  /* 0x00781f0052527f89 */ /* 0x000e5800000e0000 */
[----:B------:R-:W-:Y:S05]  /*216f0*/  @P0 BRA `(.L_x_3548) ;  /* 0x0000002800400947 */ /* 0x000fea0003800000 */
[----:B------:R-:W-:Y:S02]  /*21700*/  ULDC UR4, c[0x0][0xbc8] ;  /* 0x0002f20000047ab9 */ /* 0x000fe40000000800 */
[----:B------:R-:W-:Y:S02]  /*21710*/  ISETP.GE.AND P3, PT, R18, UR4, PT ;  /* 0x0000000412007c0c */ /* 0x000fe4000bf66270 */
[----:B------:R-:W-:Y:S02]  /*21720*/  ISETP.GE.AND P4, PT, R176, UR4, PT ;  /* 0x00000004b0007c0c */ /* 0x000fe4000bf86270 */
[----:B------:R-:W-:-:S09]  /*21730*/  ISETP.GE.AND P5, PT, R19, UR4, PT ;  /* 0x0000000413007c0c */ /* 0x000fd2000bfa6270 */
[-C--:B-1----:R-:W-:Y:S02]  /*21740*/  @!P3 LEA R2, P0, R18, R82.reuse, 0x1 ;  /* 0x000000521202b211 */ /* 0x082fe400078008ff */
[-C--:B------:R-:W-:Y:S02]  /*21750*/  @!P4 LEA R4, P1, R176, R82.reuse, 0x1 ;  /* 0x00000052b004c211 */ /* 0x080fe400078208ff */
[C---:B------:R-:W-:Y:S02]  /*21760*/  @!P5 LEA R8, P2, R19.reuse, R82, 0x1 ;  /* 0x000000521308d211 */ /* 0x040fe400078408ff */
[-C--:B0-----:R-:W-:Y:S02]  /*21770*/  @!P3 LEA.HI.X R3, R18, R83.reuse, R183, 0x1, P0 ;  /* 0x000000531203b211 */ /* 0x081fe400000f0cb7 */
[-C--:B------:R-:W-:Y:S02]  /*21780*/  @!P4 LEA.HI.X R5, R176, R83.reuse, R182, 0x1, P1 ;  /* 0x00000053b005c211 */ /* 0x080fe400008f0cb6 */
[----:B------:R-:W-:Y:S01]  /*21790*/  @!P5 LEA.HI.X R9, R19, R83, R181, 0x1, P2 ;  /* 0x000000531309d211 */ /* 0x000fe200010f0cb5 */
        /* <DEDUP_REMOVED lines=9> */
.L_x_3541:
[----:B------:R1:W5:Y:S01]  /*21830*/  LDL R50, [R1+0x4ac] ;  /* 0x0004ac0001327983 */ /* 0x0003620000100800 */
[----:B------:R-:W-:Y:S01]  /*21840*/  ULDC.64 UR12, c[0x0][0xc08] ;  /* 0x00030200000c7ab9 */ /* 0x000fe20000000a00 */
[----:B------:R-:W2:Y:S02]  /*21850*/  @P2 LDC R2, c[0x0][0xcec] ;  /* 0x00033b00ff022b82 */ /* 0x000ea40000000800 */
[----:B------:R1:W5:Y:S04]  /*21860*/  LDL R49, [R1+0x4a8] ;  /* 0x0004a80001317983 */ /* 0x0003680000100800 */
        /* <DEDUP_REMOVED lines=24> */
[----:B------:R1:W5:Y:S01]  /*219f0*/  LDL R24, [R1+0x444] ;  /* 0x0004440001187983 */ /* 0x0003620000100800 */
[----:B------:R-:W-:Y:S01]  /*21a00*/  UIMAD UR9, UR14, UR12, URZ ;  /* 0x0000000c0e0972a4 */ /* 0x000fe2000f8e023f */
[----:B------:R-:W3:Y:S01]  /*21a10*/  @P2 LDC R3, c[0x0][0xcf0] ;  /* 0x00033c00ff032b82 */ /* 0x000ee20000000800 */
[----:B------:R-:W-:Y:S01]  /*21a20*/  UIMAD.WIDE.U32 UR10, UR4, UR12, URZ ;  /* 0x0000000c040a72a5 */ /* 0x000fe2000f8e003f */
[----:B--2---:R-:W-:Y:S01]  /*21a30*/  @P2 IMAD.HI.U32 R2, R21, R2, RZ ;  /* 0x0000000215022227 */ /* 0x004fe200078e00ff */
[----:B------:R-:W-:Y:S01]  /*21a40*/  UIMAD UR9, UR4, UR13, UR9 ;  /* 0x0000000d040972a4 */ /* 0x000fe2000f8e0209 */
[----:B------:R-:W-:Y:S01]  /*21a50*/  BSSY B1, `(.L_x_3549) ;  /* 0x00000ca000017945 */ /* 0x000fe20003800000 */
[----:B------:R-:W-:Y:S01]  /*21a60*/  USHF.R.S32.HI UR4, URZ, 0x1f, UR8 ;  /* 0x0000001f3f047899 */ /* 0x000fe20008011408 */
[----:B0-----:R-:W-:Y:S01]  /*21a70*/  IMAD.MOV.U32 R5, RZ, RZ, R21 ;  /* 0x000000ffff057224 */ /* 0x001fe200078e0015 */
[----:B------:R-:W-:Y:S01]  /*21a80*/  UIADD3 UR11, UR11, UR9, URZ ;  /* 0x000000090b0b7290 */ /* 0x000fe2000fffe03f */
[----:B------:R-:W-:-:S03]  /*21a90*/  ULDC.64 UR12, c[0x0][0xc38] ;  /* 0x00030e00000c7ab9 */ /* 0x000fc60000000a00 */
[----:B------:R-:W-:-:S04]  /*21aa0*/  UIMAD.WIDE.U32 UR10, UR60, UR12, UR10 ;  /* 0x0000000c3c0a72a5 */ /* 0x000fc8000f8e000a */
[----:B------:R-:W-:-:S03]  /*21ab0*/  UIMAD UR11, UR60, UR13, UR11 ;  /* 0x0000000d3c0b72a4 */ /* 0x000fc6000f8e020b */
[----:B------:R-:W-:Y:S02]  /*21ac0*/  ULDC.64 UR12, c[0x0][0xc40] ;  /* 0x00031000000c7ab9 */ /* 0x000fe40000000a00 */
[----:B------:R-:W-:-:S04]  /*21ad0*/  UIMAD UR4, UR4, UR12, URZ ;  /* 0x0000000c040472a4 */ /* 0x000fc8000f8e023f */
[----:B------:R-:W-:Y:S01]  /*21ae0*/  UIMAD UR4, UR8, UR13, UR4 ;  /* 0x0000000d080472a4 */ /* 0x000fe2000f8e0204 */
[----:B---3--:R-:W-:Y:S01]  /*21af0*/  @P2 SHF.R.U32.HI R5, RZ, R3, R2 ;  /* 0x00000003ff052219 */ /* 0x008fe20000011602 */
[----:B------:R-:W-:-:S03]  /*21b00*/  UIMAD.WIDE.U32 UR8, UR8, UR12, UR10 ;  /* 0x0000000c080872a5 */ /* 0x000fc6000f8e000a */
[----:B------:R-:W-:Y:S01]  /*21b10*/  ULDC.64 UR10, c[0x0][0xc48] ;  /* 0x00031200000a7ab9 */ /* 0x000fe20000000a00 */
[----:B------:R-:W-:Y:S01]  /*21b20*/  UIADD3 UR9, UR9, UR4, URZ ;  /* 0x0000000409097290 */ /* 0x000fe2000fffe03f */
[--C-:B------:R-:W-:Y:S01]  /*21b30*/  SHF.R.S32.HI R2, RZ, 0x1f, R5.reuse ;  /* 0x0000001fff027819 */ /* 0x100fe20000011405 */
[----:B------:R-:W-:Y:S02]  /*21b40*/  IMAD.MOV R9, RZ, RZ, -R5 ;  /* 0x000000ffff097224 */ /* 0x000fe400078e0a05 */
[----:B------:R-:W-:Y:S02]  /*21b50*/  UIMAD.WIDE.U32 UR8, UR61, UR10, UR8 ;  /* 0x0000000a3d0872a5 */ /* 0x000fe4000f8e0008 */
[----:B------:R-:W-:Y:S02]  /*21b60*/  IMAD R9, R20, R9, R21 ;  /* 0x0000000914097224 */ /* 0x000fe400078e0215 */
[----:B------:R-:W-:Y:S02]  /*21b70*/  UIMAD UR61, UR61, UR11, UR9 ;  /* 0x0000000b3d3d72a4 */ /* 0x000fe4000f8e0209 */
[----:B------:R-:W-:Y:S01]  /*21b80*/  IMAD.U32 R3, RZ, RZ, UR9 ;  /* 0x00000009ff037e24 */ /* 0x000fe2000f8e00ff */
[----:B------:R-:W-:-:S02]  /*21b90*/  ULDC.64 UR10, c[0x0][0xc30] ;  /* 0x00030c00000a7ab9 */ /* 0x000fc40000000a00 */
[----:B------:R-:W-:Y:S02]  /*21ba0*/  IMAD R4, R2, UR10, RZ ;  /* 0x0000000a02047c24 */ /* 0x000fe4000f8e02ff */
[----:B------:R-:W-:Y:S01]  /*21bb0*/  IMAD.U32 R2, RZ, RZ, UR8 ;  /* 0x00000008ff027e24 */ /* 0x000fe2000f8e00ff */
[----:B------:R-:W-:Y:S01]  /*21bc0*/  ULDC.64 UR8, c[0x0][0xc28] ;  /* 0x00030a0000087ab9 */ /* 0x000fe20000000a00 */
[----:B------:R-:W-:Y:S02]  /*21bd0*/  IMAD.U32 R3, RZ, RZ, UR61 ;  /* 0x0000003dff037e24 */ /* 0x000fe4000f8e00ff */
[C---:B------:R-:W-:Y:S01]  /*21be0*/  IMAD R11, R5.reuse, UR11, R4 ;  /* 0x0000000b050b7c24 */ /* 0x040fe2000f8e0204 */
[----:B------:R-:W-:Y:S01]  /*21bf0*/  SHF.R.S32.HI R4, RZ, 0x1f, R9 ;  /* 0x0000001fff047819 */ /* 0x000fe20000011409 */
[----:B------:R-:W-:-:S04]  /*21c00*/  IMAD.WIDE.U32 R2, R5, UR10, R2 ;  /* 0x0000000a05027c25 */ /* 0x000fc8000f8e0002 */
[----:B------:R-:W-:Y:S02]  /*21c10*/  IMAD R4, R4, UR8, RZ ;  /* 0x0000000804047c24 */ /* 0x000fe4000f8e02ff */
[----:B------:R-:W-:Y:S02]  /*21c20*/  IMAD.IADD R3, R3, 0x1, R11 ;  /* 0x0000000103037824 */ /* 0x000fe400078e020b */
[C---:B------:R-:W-:Y:S02]  /*21c30*/  IMAD R5, R9.reuse, UR9, R4 ;  /* 0x0000000909057c24 */ /* 0x040fe4000f8e0204 */
[----:B------:R-:W-:Y:S01]  /*21c40*/  IMAD.WIDE.U32 R2, R9, UR8, R2 ;  /* 0x0000000809027c25 */ /* 0x000fe2000f8e0002 */
[----:B------:R-:W-:-:S03]  /*21c50*/  ULDC.64 UR8, c[0x0][0xc00] ;  /* 0x0003000000087ab9 */ /* 0x000fc60000000a00 */
[----:B------:R-:W-:Y:S01]  /*21c60*/  VIADD R4, R0, 0x32420 ;  /* 0x0003242000047836 */ /* 0x000fe20000000000 */
[----:B------:R-:W-:Y:S01]  /*21c70*/  LEA R0, P1, R2, UR8, 0x2 ;  /* 0x0000000802007c11 */ /* 0x000fe2000f8210ff */
[----:B------:R-:W-:-:S03]  /*21c80*/  IMAD.IADD R3, R3, 0x1, R5 ;  /* 0x0000000103037824 */ /* 0x000fc600078e0205 */
[----:B------:R-:W-:Y:S01]  /*21c90*/  PRMT R4, RZ, 0x654, R4 ;  /* 0x00000654ff047816 */ /* 0x000fe20000000004 */
[----:B------:R1:W0:Y:S01]  /*21ca0*/  SHFL.IDX PT, R10, R0, RZ, 0x1c1f ;  /* 0x001c1fff000a7589 */ /* 0x00022200000e0000 */
[----:B------:R-:W-:Y:S02]  /*21cb0*/  LEA.HI.X R6, R2, UR9, R3, 0x2, P1 ;  /* 0x0000000902067c11 */ /* 0x000fe400088f1403 */
[----:B------:R1:W-:Y:S03]  /*21cc0*/  SYNCS.ARRIVE.TRANS64.RED.A1T0 RZ, [R4+URZ], RZ ;  /* 0x000000ff04ff79a7 */ /* 0x0003e6000810043f */
[----:B------:R1:W2:Y:S01]  /*21cd0*/  SHFL.IDX PT, R11, R6, RZ, 0x1c1f ;  /* 0x001c1fff060b7589 */ /* 0x0002a200000e0000 */
[----:B------:R-:W-:Y:S05]  /*21ce0*/  @P3 BRA `(.L_x_3550) ;  /* 0x0000000800803947 */ /* 0x000fea0003800000 */
[----:B------:R-:W-:Y:S02]  /*21cf0*/  ULDC UR4, c[0x0][0xbc8] ;  /* 0x0002f20000047ab9 */ /* 0x000fe40000000800 */
[----:B------:R-:W-:-:S13]  /*21d00*/  ISETP.GE.AND P1, PT, R179, UR4, PT ;  /* 0x00000004b3007c0c */ /* 0x000fda000bf26270 */
[----:B------:R-:W3:Y:S01]  /*21d10*/  @!P1 LDL.64 R20, [R1+0x240] ;  /* 0x0002400001149983 */ /* 0x000ee20000100a00 */
[----:B------:R-:W-:Y:S01]  /*21d20*/  ISETP.GE.AND P2, PT, R212, UR4, PT ;  /* 0x00000004d4007c0c */ /* 0x000fe2000bf46270 */
[----:B0-2---:R-:W-:-:S05]  /*21d30*/  @!P1 IMAD.WIDE R2, R179, 0x4, R10 ;  /* 0x00000004b3029825 */ /* 0x005fca00078e020a */
[----:B---3--:R0:W-:Y:S07]  /*21d40*/  @!P1 ST.E.64 desc[UR36][R2.64], R20 ;  /* 0x0000001402009985 */ /* 0x0081ee000c101b24 */
[----:B-1----:R-:W2:Y:S01]  /*21d50*/  @!P2 LDL.64 R4, [R1+0x250] ;  /* 0x000250000104a983 */ /* 0x002ea20000100a00 */
[----:B------:R-:W-:Y:S02]  /*21d60*/  ISETP.GE.AND P1, PT, R211, UR4, PT ;  /* 0x00000004d3007c0c */ /* 0x000fe4000bf26270 */
[----:B------:R-:W-:-:S04]  /*21d70*/  @!P2 LEA R12, P3, R212, R10, 0x2 ;  /* 0x0000000ad40ca211 */ /* 0x000fc800078610ff */
[----:B-----5:R-:W-:-:S05]  /*21d80*/  @!P2 LEA.HI.X R13, R212, R11, R50, 0x2, P3 ;  /* 0x0000000bd40da211 */ /* 0x020fca00018f1432 */
[----:B--2---:R1:W-:Y:S04]  /*21d90*/  @!P2 ST.E.64 desc[UR36][R12.64], R4 ;  /* 0x000000040c00a985 */ /* 0x0043e8000c101b24 */
[----:B------:R-:W2:Y:S01]  /*21da0*/  @!P1 LDL.64 R8, [R1+0x260] ;  /* 0x0002600001089983 */ /* 0x000ea20000100a00 */
[----:B------:R-:W-:Y:S02]  /*21db0*/  ISETP.GE.AND P2, PT, R210, UR4, PT ;  /* 0x00000004d2007c0c */ /* 0x000fe4000bf46270 */
[----:B------:R-:W-:-:S04]  /*21dc0*/  @!P1 LEA R14, P3, R211, R10, 0x2 ;  /* 0x0000000ad30e9211 */ /* 0x000fc800078610ff */
[----:B------:R-:W-:-:S05]  /*21dd0*/  @!P1 LEA.HI.X R15, R211, R11, R49, 0x2, P3 ;  /* 0x0000000bd30f9211 */ /* 0x000fca00018f1431 */
[----:B--2---:R2:W-:Y:S04]  /*21de0*/  @!P1 ST.E.64 desc[UR36][R14.64], R8 ;  /* 0x000000080e009985 */ /* 0x0045e8000c101b24 */
[----:B0-----:R-:W3:Y:S01]  /*21df0*/  @!P2 LDL.64 R2, [R1+0x270] ;  /* 0x000270000102a983 */ /* 0x001ee20000100a00 */
[----:B------:R-:W-:Y:S02]  /*21e00*/  ISETP.GE.AND P1, PT, R209, UR4, PT ;  /* 0x00000004d1007c0c */ /* 0x000fe4000bf26270 */
[----:B------:R-:W-:-:S04]  /*21e10*/  @!P2 LEA R20, P3, R210, R10, 0x2 ;  /* 0x0000000ad214a211 */ /* 0x000fc800078610ff */
[----:B------:R-:W-:-:S05]  /*21e20*/  @!P2 LEA.HI.X R21, R210, R11, R48, 0x2, P3 ;  /* 0x0000000bd215a211 */ /* 0x000fca00018f1430 */
[----:B---3--:R0:W-:Y:S04]  /*21e30*/  @!P2 ST.E.64 desc[UR36][R20.64], R2 ;  /* 0x000000021400a985 */ /* 0x0081e8000c101b24 */
[----:B-1----:R-:W3:Y:S01]  /*21e40*/  @!P1 LDL.64 R4, [R1+0x280] ;  /* 0x0002800001049983 */ /* 0x002ee20000100a00 */
[----:B------:R-:W-:Y:S02]  /*21e50*/  ISETP.GE.AND P2, PT, R208, UR4, PT ;  /* 0x00000004d0007c0c */ /* 0x000fe4000bf46270 */
[----:B------:R-:W-:-:S04]  /*21e60*/  @!P1 LEA R12, P3, R209, R10, 0x2 ;  /* 0x0000000ad10c9211 */ /* 0x000fc800078610ff */
[----:B------:R-:W-:-:S05]  /*21e70*/  @!P1 LEA.HI.X R13, R209, R11, R47, 0x2, P3 ;  /* 0x0000000bd10d9211 */ /* 0x000fca00018f142f */
[----:B---3--:R1:W-:Y:S04]  /*21e80*/  @!P1 ST.E.64 desc[UR36][R12.64], R4 ;  /* 0x000000040c009985 */ /* 0x0083e8000c101b24 */
[----:B--2---:R-:W2:Y:S01]  /*21e90*/  @!P2 LDL.64 R8, [R1+0x290] ;  /* 0x000290000108a983 */ /* 0x004ea20000100a00 */
        /* <DEDUP_REMOVED lines=124> */
[----:B0-----:R-:W2:Y:S01]  /*22660*/  @!P1 LDL.64 R2, [R1+0x420] ;  /* 0x0004200001029983 */ /* 0x001ea20000100a00 */
[----:B------:R-:W-:Y:S02]  /*22670*/  ISETP.GE.AND P2, PT, R213, UR4, PT ;  /* 0x00000004d5007c0c */ /* 0x000fe4000bf46270 */
[----:B------:R-:W-:-:S04]  /*22680*/  @!P1 LEA R20, P3, R214, R10, 0x2 ;  /* 0x0000000ad6149211 */ /* 0x000fc800078610ff */
[----:B------:R-:W-:-:S05]  /*22690*/  @!P1 LEA.HI.X R21, R214, R11, R227, 0x2, P3 ;  /* 0x0000000bd6159211 */ /* 0x000fca00018f14e3 */
[----:B--2---:R3:W-:Y:S04]  /*226a0*/  @!P1 ST.E.64 desc[UR36][R20.64], R2 ;  /* 0x0000000214009985 */ /* 0x0047e8000c101b24 */
[----:B-1----:R-:W2:Y:S01]  /*226b0*/  @!P2 LDL.64 R4, [R1+0x430] ;  /* 0x000430000104a983 */ /* 0x002ea20000100a00 */
[----:B------:R-:W-:-:S04]  /*226c0*/  @!P2 LEA R10, P1, R213, R10, 0x2 ;  /* 0x0000000ad50aa211 */ /* 0x000fc800078210ff */
[----:B------:R-:W-:-:S05]  /*226d0*/  @!P2 LEA.HI.X R11, R213, R11, R219, 0x2, P1 ;  /* 0x0000000bd50ba211 */ /* 0x000fca00008f14db */
[----:B--2---:R3:W-:Y:S04]  /*226e0*/  @!P2 ST.E.64 desc[UR36][R10.64], R4 ;  /* 0x000000040a00a985 */ /* 0x0047e8000c101b24 */
.L_x_3550:
[----:B------:R-:W-:Y:S05]  /*226f0*/  BSYNC B1 ;  /* 0x0000000000017941 */ /* 0x000fea0003800000 */
.L_x_3549:
[----:B--23--:R4:W2:Y:S04]  /*22700*/  SHFL.IDX PT, R11, R6, 0x1, 0x1c1f ;  /* 0x003c1f00060b7f89 */ /* 0x00c8a800000e0000 */
[----:B0-----:R4:W0:Y:S01]  /*22710*/  SHFL.IDX PT, R10, R0, 0x1, 0x1c1f ;  /* 0x003c1f00000a7f89 */ /* 0x00182200000e0000 */
[----:B------:R-:W-:Y:S05]  /*22720*/  @P0 BRA `(.L_x_3548) ;  /* 0x0000001800340947 */ /* 0x000fea0003800000 */
[----:B-1--4-:R-:W1:Y:S02]  /*22730*/  LDC R0, c[0x0][0xbc8] ;  /* 0x0002f200ff007b82 */ /* 0x012e640000000800 */
[----:B-1----:R-:W-:-:S13]  /*22740*/  ISETP.GE.AND P0, PT, R179, R0, PT ;  /* 0x00000000b300720c */ /* 0x002fda0003f06270 */
[----:B------:R-:W3:Y:S01]  /*22750*/  @!P0 LDL.64 R20, [R1+0x248] ;  /* 0x0002480001148983 */ /* 0x000ee20000100a00 */
[-C--:B------:R-:W-:Y:S01]  /*22760*/  ISETP.GE.AND P1, PT, R212, R0.reuse, PT ;  /* 0x00000000d400720c */ /* 0x080fe20003f26270 */
[----:B0-2---:R-:W-:Y:S01]  /*22770*/  @!P0 IMAD.WIDE R2, R179, 0x4, R10 ;  /* 0x00000004b3028825 */ /* 0x005fe200078e020a */
[----:B------:R-:W-:-:S04]  /*22780*/  ISETP.GE.AND P2, PT, R211, R0, PT ;  /* 0x00000000d300720c */ /* 0x000fc80003f46270 */
[----:B---3--:R0:W-:Y:S07]  /*22790*/  @!P0 ST.E.64 desc[UR36][R2.64], R20 ;  /* 0x0000001402008985 */ /* 0x0081ee000c101b24 */
[----:B------:R-:W2:Y:S01]  /*227a0*/  @!P1 LDL.64 R4, [R1+0x258] ;  /* 0x0002580001049983 */ /* 0x000ea20000100a00 */
[----:B------:R-:W-:-:S04]  /*227b0*/  @!P1 LEA R12, P0, R212, R10, 0x2 ;  /* 0x0000000ad40c9211 */ /* 0x000fc800078010ff */
[----:B-----5:R-:W-:Y:S02]  /*227c0*/  @!P1 LEA.HI.X R13, R212, R11, R50, 0x2, P0 ;  /* 0x0000000bd40d9211 */ /* 0x020fe400000f1432 */
[----:B------:R-:W-:-:S03]  /*227d0*/  @!P2 LEA R14, P0, R211, R10, 0x2 ;  /* 0x0000000ad30ea211 */ /* 0x000fc600078010ff */
[----:B--2---:R1:W-:Y:S04]  /*227e0*/  @!P1 ST.E.64 desc[UR36][R12.64], R4 ;  /* 0x000000040c009985 */ /* 0x0043e8000c101b24 */
[----:B------:R-:W2:Y:S01]  /*227f0*/  @!P2 LDL.64 R8, [R1+0x268] ;  /* 0x000268000108a983 */ /* 0x000ea20000100a00 */
[----:B------:R-:W-:Y:S02]  /*22800*/  ISETP.GE.AND P1, PT, R210, R0, PT ;  /* 0x00000000d200720c */ /* 0x000fe40003f26270 */
[----:B------:R-:W-:-:S05]  /*22810*/  @!P2 LEA.HI.X R15, R211, R11, R49, 0x2, P0 ;  /* 0x0000000bd30fa211 */ /* 0x000fca00000f1431 */
[----:B--2---:R2:W-:Y:S06]  /*22820*/  @!P2 ST.E.64 desc[UR36][R14.64], R8 ;  /* 0x000000080e00a985 */ /* 0x0045ec000c101b24 */
[----:B0-----:R-:W3:Y:S01]  /*22830*/  @!P1 LDL.64 R2, [R1+0x278] ;  /* 0x0002780001029983 */ /* 0x001ee20000100a00 */
[----:B------:R-:W-:Y:S02]  /*22840*/  ISETP.GE.AND P2, PT, R209, R0, PT ;  /* 0x00000000d100720c */ /* 0x000fe40003f46270 */
[----:B------:R-:W-:-:S04]  /*22850*/  @!P1 LEA R20, P0, R210, R10, 0x2 ;  /* 0x0000000ad2149211 */ /* 0x000fc800078010ff */
[----:B------:R-:W-:-:S05]  /*22860*/  @!P1 LEA.HI.X R21, R210, R11, R48, 0x2, P0 ;  /* 0x0000000bd2159211 */ /* 0x000fca00000f1430 */
[----:B---3--:R0:W-:Y:S04]  /*22870*/  @!P1 ST.E.64 desc[UR36][R20.64], R2 ;  /* 0x0000000214009985 */ /* 0x0081e8000c101b24 */
[----:B-1----:R-:W3:Y:S01]  /*22880*/  @!P2 LDL.64 R4, [R1+0x288] ;  /* 0x000288000104a983 */ /* 0x002ee20000100a00 */
[----:B------:R-:W-:Y:S02]  /*22890*/  ISETP.GE.AND P1, PT, R208, R0, PT ;  /* 0x00000000d000720c */ /* 0x000fe40003f26270 */
[----:B------:R-:W-:-:S04]  /*228a0*/  @!P2 LEA R12, P0, R209, R10, 0x2 ;  /* 0x0000000ad10ca211 */ /* 0x000fc800078010ff */
[----:B------:R-:W-:-:S05]  /*228b0*/  @!P2 LEA.HI.X R13, R209, R11, R47, 0x2, P0 ;  /* 0x0000000bd10da211 */ /* 0x000fca00000f142f */
[----:B---3--:R1:W-:Y:S04]  /*228c0*/  @!P2 ST.E.64 desc[UR36][R12.64], R4 ;  /* 0x000000040c00a985 */ /* 0x0083e8000c101b24 */
[----:B--2---:R-:W2:Y:S01]  /*228d0*/  @!P1 LDL.64 R8, [R1+0x298] ;  /* 0x0002980001089983 */ /* 0x004ea20000100a00 */
[----:B------:R-:W-:Y:S02]  /*228e0*/  ISETP.GE.AND P2, PT, R207, R0, PT ;  /* 0x00000000cf00720c */ /* 0x000fe40003f46270 */
[----:B------:R-:W-:-:S04]  /*228f0*/  @!P1 LEA R14, P0, R208, R10, 0x2 ;  /* 0x0000000ad00e9211 */ /* 0x000fc800078010ff */
[----:B------:R-:W-:-:S05]  /*22900*/  @!P1 LEA.HI.X R15, R208, R11, R46, 0x2, P0 ;  /* 0x0000000bd00f9211 */ /* 0x000fca00000f142e */
[----:B--2---:R2:W-:Y:S04]  /*22910*/  @!P1 ST.E.64 desc[UR36][R14.64], R8 ;  /* 0x000000080e009985 */ /* 0x0045e8000c101b24 */
        /* <DEDUP_REMOVED lines=113> */
[----:B------:R-:W-:-:S07]  /*23030*/  @!P2 LEA.HI.X R13, R185, R11, R229, 0x2, P0 ;  /* 0x0000000bb90da211 */ /* 0x000fce00000f14e5 */
[C---:B--2---:R-:W-:Y:S01]  /*23040*/  @!P1 LEA R14, P0, R184.reuse, R10, 0x2 ;  /* 0x0000000ab80e9211 */ /* 0x044fe200078010ff */
[----:B---3--:R0:W-:Y:S04]  /*23050*/  @!P2 ST.E.64 desc[UR36][R12.64], R4 ;  /* 0x000000040c00a985 */ /* 0x0081e8000c101b24 */
[----:B------:R-:W2:Y:S01]  /*23060*/  @!P1 LDL.64 R8, [R1+0x418] ;  /* 0x0004180001089983 */ /* 0x000ea20000100a00 */
[----:B------:R-:W-:Y:S01]  /*23070*/  @!P1 LEA.HI.X R15, R184, R11, R228, 0x2, P0 ;  /* 0x0000000bb80f9211 */ /* 0x000fe200000f14e4 */
[----:B------:R-:W-:Y:S01]  /*23080*/  BSSY B1, `(.L_x_3551) ;  /* 0x0000009000017945 */ /* 0x000fe20003800000 */
[----:B------:R-:W-:-:S03]  /*23090*/  ISETP.GE.AND P0, PT, R214, R0, PT ;  /* 0x00000000d600720c */ /* 0x000fc60003f06270 */
[----:B--2---:R0:W-:Y:S01]  /*230a0*/  @!P1 ST.E.64 desc[UR36][R14.64], R8 ;  /* 0x000000080e009985 */ /* 0x0041e2000c101b24 */
[----:B------:R-:W-:-:S09]  /*230b0*/  ISETP.GE.AND P1, PT, R213, R0, PT ;  /* 0x00000000d500720c */ /* 0x000fd20003f26270 */
[----:B------:R-:W-:Y:S05]  /*230c0*/  @P0 BRA `(.L_x_3552) ;  /* 0x0000000000100947 */ /* 0x000fea0003800000 */
[----:B0-----:R-:W2:Y:S01]  /*230d0*/  LDL.64 R4, [R1+0x428] ;  /* 0x0004280001047983 */ /* 0x001ea20000100a00 */
[----:B------:R-:W-:-:S04]  /*230e0*/  LEA R2, P0, R214, R10, 0x2 ;  /* 0x0000000ad6027211 */ /* 0x000fc800078010ff */
[----:B------:R-:W-:-:S05]  /*230f0*/  LEA.HI.X R3, R214, R11, R227, 0x2, P0 ;  /* 0x0000000bd6037211 */ /* 0x000fca00000f14e3 */
[----:B--2---:R1:W-:Y:S04]  /*23100*/  ST.E.64 desc[UR36][R2.64], R4 ;  /* 0x0000000402007985 */ /* 0x0043e8000c101b24 */
.L_x_3552:
[----:B------:R-:W-:Y:S05]  /*23110*/  BSYNC B1 ;  /* 0x0000000000017941 */ /* 0x000fea0003800000 */
.L_x_3551:
[----:B------:R-:W-:Y:S05]  /*23120*/  @P1 BRA `(.L_x_3548) ;  /* 0x0000000c00b41947 */ /* 0x000fea0003800000 */
[----:B01----:R-:W2:Y:S01]  /*23130*/  LDL.64 R4, [R1+0x438] ;  /* 0x0004380001047983 */ /* 0x003ea20000100a00 */
[----:B------:R-:W-:-:S04]  /*23140*/  LEA R2, P0, R213, R10, 0x2 ;  /* 0x0000000ad5027211 */ /* 0x000fc800078010ff */
[----:B------:R-:W-:-:S05]  /*23150*/  LEA.HI.X R3, R213, R11, R219, 0x2, P0 ;  /* 0x0000000bd5037211 */ /* 0x000fca00000f14db */
[----:B--2---:R0:W-:Y:S01]  /*23160*/  ST.E.64 desc[UR36][R2.64], R4 ;  /* 0x0000000402007985 */ /* 0x0041e2000c101b24 */
[----:B------:R-:W-:Y:S05]  /*23170*/  BRA `(.L_x_3548) ;  /* 0x0000000c00a07947 */ /* 0x000fea0003800000 */
.L_x_3539:
[----:B------:R-:W-:Y:S01]  /*23180*/  R2UR UR4, R216 ;  /* 0x00000000d80472ca */ /* 0x000fe200000e0000 */
[----:B------:R-:W-:Y:S02]  /*23190*/  ULDC.64 UR8, c[0x0][0xd00] ;  /* 0x0003400000087ab9 */ /* 0x000fe40000000a00 */
[----:B------:R-:W-:-:S04]  /*231a0*/  UISETP.NE.U32.AND UP0, UPT, UR8, URZ, UPT ;  /* 0x0000003f0800728c */ /* 0x000fc8000bf05070 */
[----:B------:R-:W-:-:S03]  /*231b0*/  UISETP.NE.AND.EX UP0, UPT, UR9, URZ, UPT, UP0 ;  /* 0x0000003f0900728c */ /* 0x000fc6000bf05300 */
[----:B------:R-:W-:-:S03]  /*231c0*/  ULDC.64 UR8, c[0x0][0xd00] ;  /* 0x0003400000087ab9 */ /* 0x000fc60000000a00 */
[----:B------:R-:W-:Y:S01]  /*231d0*/  UIMAD.WIDE UR8, UR4, 0x4, UR8 ;  /* 0x00000004040878a5 */ /* 0x000fe2000f8e0208 */
[----:B------:R-:W-:-:S05]  /*231e0*/  PLOP3.LUT P1, PT, PT, PT, UP0, 0x80, 0x0 ;  /* 0x000000000000781c */ /* 0x000fca0003f2f008 */
[----:B------:R-:W-:Y:S02]  /*231f0*/  IMAD.U32 R2, RZ, RZ, UR8 ;  /* 0x00000008ff027e24 */ /* 0x000fe4000f8e00ff */
[----:B------:R-:W-:Y:S01]  /*23200*/  IMAD.U32 R3, RZ, RZ, UR9 ;  /* 0x00000009ff037e24 */ /* 0x000fe2000f8e00ff */
[----:B------:R-:W-:Y:S02]  /*23210*/  ULDC.64 UR8, c[0x0][0xd08] ;  /* 0x0003420000087ab9 */ /* 0x000fe40000000a00 */
[----:B------:R-:W-:-:S03]  /*23220*/  UISETP.NE.U32.AND UP1, UPT, UR8, URZ, UPT ;  /* 0x0000003f0800728c */ /* 0x000fc6000bf25070 */
[----:B------:R-:W2:Y:S01]  /*23230*/  @P1 LDG.E R6, desc[UR36][R2.64] ;  /* 0x0000002402061981 */ /* 0x000ea2000c1e1900 */
[----:B------:R-:W-:-:S06]  /*23240*/  UISETP.NE.AND.EX UP1, UPT, UR9, URZ, UPT, UP1 ;  /* 0x0000003f0900728c */ /* 0x000fcc000bf25310 */
[----:B------:R-:W-:-:S05]  /*23250*/  PLOP3.LUT P2, PT, PT, PT, UP1, 0x80, 0x0 ;  /* 0x000000000000781c */ /* 0x000fca0003f4f018 */
[----:B------:R-:W-:Y:S02]  /*23260*/  @UP1 ULDC.64 UR8, c[0x0][0xd08] ;  /* 0x0003420000081ab9 */ /* 0x000fe40000000a00 */
[----:B------:R-:W-:-:S03]  /*23270*/  @UP1 UIMAD.WIDE UR8, UR4, 0x4, UR8 ;  /* 0x00000004040818a5 */ /* 0x000fc6000f8e0208 */
[----:B------:R-:W-:Y:S02]  /*23280*/  ULDC UR4, c[0x0][0xb88] ;  /* 0x0002e20000047ab9 */ /* 0x000fe40000000800 */
[----:B------:R-:W-:Y:S02]  /*23290*/  IMAD.U32 R0, RZ, RZ, UR4 ;  /* 0x00000004ff007e24 */ /* 0x000fe4000f8e00ff */
[----:B------:R-:W-:Y:S02]  /*232a0*/  IMAD.U32 R4, RZ, RZ, UR8 ;  /* 0x00000008ff047e24 */ /* 0x000fe4000f8e00ff */
[----:B------:R-:W-:-:S05]  /*232b0*/  IMAD.U32 R5, RZ, RZ, UR9 ;  /* 0x00000009ff057e24 */ /* 0x000fca000f8e00ff */
[----:B------:R0:W5:Y:S01]  /*232c0*/  @P2 LDG.E R0, desc[UR36][R4.64] ;  /* 0x0000002404002981 */ /* 0x000162000c1e1900 */
[----:B------:R-:W-:Y:S01]  /*232d0*/  UISETP.NE.AND UP1, UPT, UR59, URZ, UPT ;  /* 0x0000003f3b00728c */ /* 0x000fe2000bf25270 */
[----:B------:R-:W-:Y:S01]  /*232e0*/  ISETP.GT.AND P0, PT, R217, 0x7f, PT ;  /* 0x0000007fd900780c */ /* 0x000fe20003f04270 */
[----:B------:R-:W-:-:S09]  /*232f0*/  UMOV UR4, URZ ;  /* 0x0000003f00047c82 */ /* 0x000fd20008000000 */
[----:B------:R-:W-:Y:S01]  /*23300*/  @!UP1 ULDC UR59, c[0x0][0xbd4] ;  /* 0x0002f500003b9ab9 */ /* 0x000fe20000000800 */
[----:B--2---:R-:W-:Y:S01]  /*23310*/  @P1 R2UR UR4, R6 ;  /* 0x00000000060412ca */ /* 0x004fe200000e0000 */
[----:B0-----:R-:W-:-:S14]  /*23320*/  @P2 BRA `(.L_x_3553) ;  /* 0x0000000000102947 */ /* 0x001fdc0003800000 */
[----:B------:R-:W-:Y:S05]  /*23330*/  @!P1 BRA `(.L_x_3553) ;  /* 0x00000000000c9947 */ /* 0x000fea0003800000 */
[----:B------:R-:W2:Y:S04]  /*23340*/  LDG.E R5, desc[UR36][R2.64] ;  /* 0x0000002402057981 */ /* 0x000ea8000c1e1900 */
[----:B-----5:R-:W2:Y:S02]  /*23350*/  LDG.E R0, desc[UR36][R2.64+0x4] ;  /* 0x0000042402007981 */ /* 0x020ea4000c1e1900 */
[----:B--2---:R-:W-:-:S07]  /*23360*/  IMAD.IADD R0, R0, 0x1, -R5 ;  /* 0x0000000100007824 */ /* 0x004fce00078e0a05 */
.L_x_3553:
[----:B------:R-:W-:Y:S01]  /*23370*/  R2UR UR8, R216 ;  /* 0x00000000d80872ca */ /* 0x000fe200000e0000 */
[----:B------:R-:W-:Y:S01]  /*23380*/  USHF.R.S32.HI UR20, URZ, 0x1f, UR4 ;  /* 0x0000001f3f147899 */ /* 0x000fe20008011404 */
[----:B------:R-:W-:Y:S11]  /*23390*/  BSSY B1, `(.L_x_3554) ;  /* 0x000003a000017945 */ /* 0x000ff60003800000 */
[----:B------:R-:W-:-:S02]  /*233a0*/  USHF.R.S32.HI UR21, URZ, 0x1f, UR8 ;  /* 0x0000001f3f157899 */ /* 0x000fc40008011408 */
[----:B------:R-:W-:Y:S02]  /*233b0*/  USEL UR8, UR8, URZ, !UP0 ;  /* 0x0000003f08087287 */ /* 0x000fe4000c000000 */
[----:B------:R-:W-:Y:S01]  /*233c0*/  USEL UR21, UR21, URZ, !UP0 ;  /* 0x0000003f15157287 */ /* 0x000fe2000c000000 */
[----:B------:R-:W-:Y:S11]  /*233d0*/  @P0 BRA `(.L_x_3555) ;  /* 0x0000000000d40947 */ /* 0x000ff60003800000 */
[----:B------:R-:W0:Y:S01]  /*233e0*/  S2R R3, SR_TID.X ;  /* 0x0000000000037919 */ /* 0x000e220000002100 */
[----:B------:R-:W1:Y:S01]  /*233f0*/  LDC R11, c[0x0][0xce8] ;  /* 0x00033a00ff0b7b82 */ /* 0x000e620000000800 */
[----:B------:R-:W-:Y:S02]  /*23400*/  IMAD.U32 R4, RZ, RZ, UR58 ;  /* 0x0000003aff047e24 */ /* 0x000fe4000f8e00ff */
[----:B-1---5:R-:W-:-:S03]  /*23410*/  IMAD R2, R0, R11, RZ ;  /* 0x0000000b00027224 */ /* 0x022fc600078e02ff */
        /* <DEDUP_REMOVED lines=12> */
[----:B------:R-:W-:Y:S01]  /*234e0*/  ULDC.64 UR14, c[0x0][UR18+0x228] ;  /* 0x00008a00120e7abb */ /* 0x000fe20008000a00 */
[----:B------:R-:W-:Y:S01]  /*234f0*/  UIMAD UR13, UR13, UR8, URZ ;  /* 0x000000080d0d72a4 */ /* 0x000fe2000f8e023f */
[----:B------:R-:W1:Y:S01]  /*23500*/  @P0 LDC R9, c[0x0][0xcf0] ;  /* 0x00033c00ff090b82 */ /* 0x000e620000000800 */
[----:B------:R-:W-:Y:S02]  /*23510*/  UIMAD.WIDE.U32 UR16, UR10, UR60, URZ ;  /* 0x0000003c0a1072a5 */ /* 0x000fe4000f8e003f */
        /* <DEDUP_REMOVED lines=10> */
[----:B------:R-:W-:Y:S02]  /*235c0*/  IMAD.U32 R3, RZ, RZ, UR23 ;  /* 0x00000017ff037e24 */ /* 0x000fe4000f8e00ff */
[----:B------:R-:W-:Y:S01]  /*235d0*/  IMAD.U32 R6, RZ, RZ, UR10 ;  /* 0x0000000aff067e24 */ /* 0x000fe2000f8e00ff */
[----:B------:R-:W-:Y:S01]  /*235e0*/  UIADD3.X UR9, UR9, UR19, UR20, UP1, UP2 ;  /* 0x0000001309097290 */ /* 0x000fe20008fe4414 */
[----:B-1----:R-:W-:Y:S01]  /*235f0*/  @P0 SHF.R.U32.HI R5, RZ, R9, R2 ;  /* 0x00000009ff050219 */ /* 0x002fe20000011602 */
[----:B------:R-:W-:Y:S01]  /*23600*/  IMAD.U32 R2, RZ, RZ, UR22 ;  /* 0x00000016ff027e24 */ /* 0x000fe2000f8e00ff */
[----:B------:R-:W-:Y:S01]  /*23610*/  ULDC.64 UR10, c[0x0][UR18+0x210] ;  /* 0x00008400120a7abb */ /* 0x000fe20008000a00 */
[----:B------:R-:W-:Y:S01]  /*23620*/  ULDC.64 UR12, c[0x0][0xca8] ;  /* 0x00032a00000c7ab9 */ /* 0x000fe20000000a00 */
[----:B------:R-:W-:Y:S01]  /*23630*/  @!UP0 ULDC UR12, c[0x0][0xc50] ;  /* 0x00031400000c8ab9 */ /* 0x000fe20000000800 */
[--C-:B------:R-:W-:Y:S01]  /*23640*/  IMAD.MOV R9, RZ, RZ, -R5.reuse ;  /* 0x000000ffff097224 */ /* 0x100fe200078e0a05 */
[----:B------:R-:W-:Y:S01]  /*23650*/  IADD3 R2, P0, P1, R5, UR16, R2 ;  /* 0x0000001005027c10 */ /* 0x000fe2000f91e002 */
[----:B------:R-:W-:Y:S01]  /*23660*/  @!UP0 ULDC UR13, c[0x0][0xc54] ;  /* 0x00031500000d8ab9 */ /* 0x000fe20000000800 */
[----:B------:R-:W-:Y:S01]  /*23670*/  SHF.R.S32.HI R5, RZ, 0x1f, R5 ;  /* 0x0000001fff057819 */ /* 0x000fe20000011405 */
[----:B------:R-:W-:-:S03]  /*23680*/  IMAD R9, R11, R9, R4 ;  /* 0x000000090b097224 */ /* 0x000fc600078e0204 */
[----:B------:R-:W-:Y:S01]  /*23690*/  IADD3.X R3, R5, UR9, R6, P0, P1 ;  /* 0x0000000905037c10 */ /* 0x000fe200087e2406 */
[C---:B------:R-:W-:Y:S01]  /*236a0*/  IMAD R11, R9.reuse, UR11, RZ ;  /* 0x0000000b090b7c24 */ /* 0x040fe2000f8e02ff */
[----:B------:R-:W-:Y:S01]  /*236b0*/  SHF.R.S32.HI R4, RZ, 0x1f, R9 ;  /* 0x0000001fff047819 */ /* 0x000fe20000011409 */
[----:B------:R-:W-:-:S04]  /*236c0*/  IMAD.WIDE.U32 R2, R9, UR10, R2 ;  /* 0x0000000a09027c25 */ /* 0x000fc8000f8e0002 */
[----:B------:R-:W-:Y:S01]  /*236d0*/  IMAD R11, R4, UR10, R11 ;  /* 0x0000000a040b7c24 */ /* 0x000fe2000f8e020b */
[----:B------:R-:W-:-:S03]  /*236e0*/  LEA R4, P0, R2, UR12, 0x2 ;  /* 0x0000000c02047c11 */ /* 0x000fc6000f8010ff */
[----:B------:R-:W-:-:S05]  /*236f0*/  IMAD.IADD R3, R3, 0x1, R11 ;  /* 0x0000000103037824 */ /* 0x000fca00078e020b */
[----:B------:R-:W-:Y:S01]  /*23700*/  LEA.HI.X R5, R2, UR13, R3, 0x2, P0 ;  /* 0x0000000d02057c11 */ /* 0x000fe200080f1403 */
[----:B------:R-:W-:-:S05]  /*23710*/  IMAD.MOV.U32 R3, RZ, RZ, -0x800000 ;  /* 0xff800000ff037424 */ /* 0x000fca00078e00ff */
[----:B------:R0:W-:Y:S02]  /*23720*/  STG.E desc[UR36][R4.64], R3 ;  /* 0x0000000304007986 */ /* 0x0001e4000c101924 */
.L_x_3555:
[----:B------:R-:W-:Y:S05]  /*23730*/  BSYNC B1 ;  /* 0x0000000000017941 */ /* 0x000fea0003800000 */
.L_x_3554:
[----:B------:R-:W-:-:S06]  /*23740*/  UISETP.GT.AND UP0, UPT, UR59, 0x1, UPT ;  /* 0x000000013b00788c */ /* 0x000fcc000bf04270 */
[----:B------:R-:W-:-:S13]  /*23750*/  PLOP3.LUT P0, PT, PT, PT, UP0, 0x80, 0x0 ;  /* 0x000000000000781c */ /* 0x000fda0003f0f008 */
[----:B------:R-:W-:Y:S05]  /*23760*/  @P0 BRA `(.L_x_3548) ;  /* 0x0000000800240947 */ /* 0x000fea0003800000 */
[----:B------:R-:W1:Y:S01]  /*23770*/  LDC R13, c[0x0][0xce8] ;  /* 0x00033a00ff0d7b82 */ /* 0x000e620000000800 */
[----:B------:R-:W-:Y:S01]  /*23780*/  ULDC.64 UR12, c[0x0][0xba0] ;  /* 0x0002e800000c7ab9 */ /* 0x000fe20000000a00 */
[----:B------:R-:W-:Y:S01]  /*23790*/  IMAD R2, R218, 0x20, R215 ;  /* 0x00000020da027824 */ /* 0x000fe200078e02d7 */
[----:B------:R-:W-:Y:S01]  /*237a0*/  UIMAD UR9, UR20, UR12, URZ ;  /* 0x0000000c140972a4 */ /* 0x000fe2000f8e023f */
[----:B------:R-:W-:Y:S01]  /*237b0*/  BSSY B1, `(.L_x_3556) ;  /* 0x0000042000017945 */ /* 0x000fe20003800000 */
[----:B------:R-:W-:Y:S01]  /*237c0*/  UIMAD.WIDE.U32 UR10, UR4, UR12, URZ ;  /* 0x0000000c040a72a5 */ /* 0x000fe2000f8e003f */
[----:B------:R-:W-:Y:S01]  /*237d0*/  VIADD R6, R2, UR58 ;  /* 0x0000003a02067c36 */ /* 0x000fe20008000000 */
[----:B------:R-:W-:-:S03]  /*237e0*/  UIMAD UR9, UR4, UR13, UR9 ;  /* 0x0000000d040972a4 */ /* 0x000fc6000f8e0209 */
[----:B------:R-:W-:Y:S01]  /*237f0*/  ULDC.64 UR12, c[0x0][0xbe8] ;  /* 0x0002fa00000c7ab9 */ /* 0x000fe20000000a00 */
[----:B------:R-:W-:Y:S01]  /*23800*/  UIADD3 UR11, UR11, UR9, URZ ;  /* 0x000000090b0b7290 */ /* 0x000fe2000fffe03f */
[----:B0-----:R-:W-:-:S03]  /*23810*/  IMAD.MOV.U32 R5, RZ, RZ, R6 ;  /* 0x000000ffff057224 */ /* 0x001fc600078e0006 */
[----:B------:R-:W-:-:S04]  /*23820*/  UIMAD.WIDE.U32 UR10, UR60, UR12, UR10 ;  /* 0x0000000c3c0a72a5 */ /* 0x000fc8000f8e000a */
[----:B------:R-:W-:-:S03]  /*23830*/  UIMAD UR11, UR60, UR13, UR11 ;  /* 0x0000000d3c0b72a4 */ /* 0x000fc6000f8e020b */
[----:B------:R-:W-:Y:S01]  /*23840*/  ULDC.64 UR12, c[0x0][0xbf0] ;  /* 0x0002fc00000c7ab9 */ /* 0x000fe20000000a00 */
[----:B-1----:R-:W-:Y:S01]  /*23850*/  ISETP.NE.AND P0, PT, R13, 0x1, PT ;  /* 0x000000010d00780c */ /* 0x002fe20003f05270 */
[----:B------:R-:W-:-:S04]  /*23860*/  UIMAD UR4, UR21, UR12, URZ ;  /* 0x0000000c150472a4 */ /* 0x000fc8000f8e023f */
[----:B------:R-:W-:Y:S02]  /*23870*/  UIMAD UR4, UR8, UR13, UR4 ;  /* 0x0000000d080472a4 */ /* 0x000fe4000f8e0204 */
[----:B------:R-:W-:-:S03]  /*23880*/  UIMAD.WIDE.U32 UR8, UR8, UR12, UR10 ;  /* 0x0000000c080872a5 */ /* 0x000fc6000f8e000a */
[----:B------:R-:W-:Y:S01]  /*23890*/  ULDC.64 UR10, c[0x0][0xbe0] ;  /* 0x0002f800000a7ab9 */ /* 0x000fe20000000a00 */
[----:B------:R-:W-:Y:S02]  /*238a0*/  UIADD3 UR4, UR9, UR4, URZ ;  /* 0x0000000409047290 */ /* 0x000fe4000fffe03f */
[----:B------:R-:W0:Y:S08]  /*238b0*/  @P0 LDC R3, c[0x0][0xcec] ;  /* 0x00033b00ff030b82 */ /* 0x000e300000000800 */
[----:B------:R-:W1:Y:S01]  /*238c0*/  @P0 LDC R9, c[0x0][0xcf0] ;  /* 0x00033c00ff090b82 */ /* 0x000e620000000800 */
[----:B0-----:R-:W-:-:S04]  /*238d0*/  @P0 IMAD.HI.U32 R2, R6, R3, RZ ;  /* 0x0000000306020227 */ /* 0x001fc800078e00ff */
[----:B------:R-:W-:Y:S02]  /*238e0*/  IMAD.U32 R3, RZ, RZ, UR9 ;  /* 0x00000009ff037e24 */ /* 0x000fe4000f8e00ff */
[----:B------:R-:W-:Y:S01]  /*238f0*/  IMAD.U32 R3, RZ, RZ, UR4 ;  /* 0x00000004ff037e24 */ /* 0x000fe2000f8e00ff */
[----:B-1----:R-:W-:-:S04]  /*23900*/  @P0 SHF.R.U32.HI R5, RZ, R9, R2 ;  /* 0x00000009ff050219 */ /* 0x002fc80000011602 */
[--C-:B------:R-:W-:Y:S01]  /*23910*/  SHF.R.S32.HI R2, RZ, 0x1f, R5.reuse ;  /* 0x0000001fff027819 */ /* 0x100fe20000011405 */
[----:B------:R-:W-:-:S04]  /*23920*/  IMAD.MOV R9, RZ, RZ, -R5 ;  /* 0x000000ffff097224 */ /* 0x000fc800078e0a05 */
[----:B------:R-:W-:Y:S02]  /*23930*/  IMAD R4, R2, UR10, RZ ;  /* 0x0000000a02047c24 */ /* 0x000fe4000f8e02ff */
[----:B------:R-:W-:Y:S02]  /*23940*/  IMAD R9, R13, R9, R6 ;  /* 0x000000090d097224 */ /* 0x000fe400078e0206 */
[----:B------:R-:W-:Y:S01]  /*23950*/  IMAD.U32 R2, RZ, RZ, UR8 ;  /* 0x00000008ff027e24 */ /* 0x000fe2000f8e00ff */
[----:B------:R-:W-:Y:S01]  /*23960*/  ULDC.64 UR8, c[0x0][0xbd8] ;  /* 0x0002f60000087ab9 */ /* 0x000fe20000000a00 */
[C---:B------:R-:W-:Y:S01]  /*23970*/  IMAD R11, R5.reuse, UR11, R4 ;  /* 0x0000000b050b7c24 */ /* 0x040fe2000f8e0204 */
[----:B------:R-:W-:Y:S01]  /*23980*/  SHF.R.S32.HI R4, RZ, 0x1f, R9 ;  /* 0x0000001fff047819 */ /* 0x000fe20000011409 */
[----:B------:R-:W-:-:S04]  /*23990*/  IMAD.WIDE.U32 R2, R5, UR10, R2 ;  /* 0x0000000a05027c25 */ /* 0x000fc8000f8e0002 */
[----:B------:R-:W-:Y:S02]  /*239a0*/  IMAD.IADD R3, R3, 0x1, R11 ;  /* 0x0000000103037824 */ /* 0x000fe400078e020b */
[----:B------:R-:W-:Y:S02]  /*239b0*/  IMAD R4, R4, UR8, RZ ;  /* 0x0000000804047c24 */ /* 0x000fe4000f8e02ff */
[----:B------:R-:W-:Y:S02]  /*239c0*/  VIADD R6, R215, UR58 ;  /* 0x0000003ad7067c36 */ /* 0x000fe40008000000 */
[----:B-----5:R-:W-:Y:S02]  /*239d0*/  IMAD R13, R0, R13, RZ ;  /* 0x0000000d000d7224 */ /* 0x020fe400078e02ff */
[C---:B------:R-:W-:Y:S02]  /*239e0*/  IMAD R5, R9.reuse, UR9, R4 ;  /* 0x0000000909057c24 */ /* 0x040fe4000f8e0204 */
[----:B------:R-:W-:Y:S01]  /*239f0*/  IMAD.WIDE.U32 R2, R9, UR8, R2 ;  /* 0x0000000809027c25 */ /* 0x000fe2000f8e0002 */
[----:B------:R-:W-:Y:S01]  /*23a00*/  ISETP.GE.AND P2, PT, R6, R13, PT ;  /* 0x0000000d0600720c */ /* 0x000fe20003f46270 */
[----:B------:R-:W-:-:S02]  /*23a10*/  ULDC.64 UR8, c[0x0][0xb80] ;  /* 0x0002e00000087ab9 */ /* 0x000fc40000000a00 */
[----:B------:R-:W-:Y:S01]  /*23a20*/  VIADD R0, R6, 0x20 ;  /* 0x0000002006007836 */ /* 0x000fe20000000000 */
[----:B------:R-:W-:Y:S01]  /*23a30*/  LEA R4, P3, R2, UR8, 0x1 ;  /* 0x0000000802047c11 */ /* 0x000fe2000f8608ff */
[----:B------:R-:W-:-:S03]  /*23a40*/  IMAD.IADD R3, R3, 0x1, R5 ;  /* 0x0000000103037824 */ /* 0x000fc600078e0205 */
[-C--:B------:R-:W-:Y:S01]  /*23a50*/  ISETP.GE.AND P1, PT, R0, R13.reuse, PT ;  /* 0x0000000d0000720c */ /* 0x080fe20003f26270 */
[----:B------:R-:W-:Y:S01]  /*23a60*/  VIADD R0, R6, 0x40 ;  /* 0x0000004006007836 */ /* 0x000fe20000000000 */
[----:B------:R-:W-:Y:S02]  /*23a70*/  LEA.HI.X R5, R2, UR9, R3, 0x1, P3 ;  /* 0x0000000902057c11 */ /* 0x000fe400098f0c03 */
[----:B------:R0:W1:Y:S02]  /*23a80*/  SHFL.IDX PT, R2, R4, RZ, 0x181f ;  /* 0x00181fff04027589 */ /* 0x00006400000e0000 */
[----:B------:R-:W-:Y:S02]  /*23a90*/  ISETP.GE.AND P0, PT, R0, R13, PT ;  /* 0x0000000d0000720c */ /* 0x000fe40003f06270 */
[----:B------:R0:W2:Y:S01]  /*23aa0*/  SHFL.IDX PT, R0, R5, RZ, 0x181f ;  /* 0x00181fff05007589 */ /* 0x0000a200000e0000 */
[----:B------:R-:W-:Y:S10]  /*23ab0*/  @P2 BRA `(.L_x_3557) ;  /* 0x0000000000442947 */ /* 0x000ff40003800000 */
        /* <DEDUP_REMOVED lines=17> */
.L_x_3557:
[----:B------:R-:W-:Y:S05]  /*23bd0*/  BSYNC B1 ;  /* 0x0000000000017941 */ /* 0x000fea0003800000 */
.L_x_3556:
        /* <DEDUP_REMOVED lines=21> */
.L_x_3559:
[----:B------:R-:W-:Y:S05]  /*23d30*/  BSYNC B1 ;  /* 0x0000000000017941 */ /* 0x000fea0003800000 */
.L_x_3558:
        /* <DEDUP_REMOVED lines=21> */
.L_x_3561:
[----:B------:R-:W-:Y:S05]  /*23e90*/  BSYNC B1 ;  /* 0x0000000000017941 */ /* 0x000fea0003800000 */
.L_x_3560:
[----:B0-----:R-:W-:Y:S01]  /*23ea0*/  VIADD R0, R6, 0x60 ;  /* 0x0000006006007836 */ /* 0x001fe20000000000 */
[----:B--2-4-:R-:W2:Y:S04]  /*23eb0*/  SHFL.IDX PT, R5, R5, 0x3, 0x181f ;  /* 0x00781f0005057f89 */ /* 0x014ea800000e0000 */
[----:B------:R-:W-:Y:S01]  /*23ec0*/  ISETP.GE.AND P0, PT, R0, R13, PT ;  /* 0x0000000d0000720c */ /* 0x000fe20003f06270 */
[----:B-1-3--:R1:W3:-:S12]  /*23ed0*/  SHFL.IDX PT, R2, R4, 0x3, 0x181f ;  /* 0x00781f0004027f89 */ /* 0x00a2d800000e0000 */
[----:B-1----:R-:W-:Y:S05]  /*23ee0*/  @P0 BRA `(.L_x_3548) ;  /* 0x0000000000440947 */ /* 0x002fea0003800000 */
[----:B------:R-:W-:Y:S02]  /*23ef0*/  ULDC UR4, c[0x0][0xbc8] ;  /* 0x0002f20000047ab9 */ /* 0x000fe40000000800 */
[----:B------:R-:W-:Y:S02]  /*23f00*/  ISETP.GE.AND P3, PT, R18, UR4, PT ;  /* 0x0000000412007c0c */ /* 0x000fe4000bf66270 */
[----:B------:R-:W-:Y:S02]  /*23f10*/  ISETP.GE.AND P2, PT, R176, UR4, PT ;  /* 0x00000004b0007c0c */ /* 0x000fe4000bf46270 */
[----:B------:R-:W-:Y:S02]  /*23f20*/  ISETP.GE.AND P1, PT, R19, UR4, PT ;  /* 0x0000000413007c0c */ /* 0x000fe4000bf26270 */
[----:B------:R-:W-:-:S07]  /*23f30*/  ISETP.GE.AND P0, PT, R177, UR4, PT ;  /* 0x00000004b1007c0c */ /* 0x000fce000bf06270 */
[-C--:B---3--:R-:W-:Y:S02]  /*23f40*/  @!P3 LEA R8, P6, R18, R2.reuse, 0x1 ;  /* 0x000000021208b211 */ /* 0x088fe400078c08ff */
[-C--:B------:R-:W-:Y:S02]  /*23f50*/  @!P2 LEA R10, P5, R176, R2.reuse, 0x1 ;  /* 0x00000002b00aa211 */ /* 0x080fe400078a08ff */
[-C--:B------:R-:W-:Y:S02]  /*23f60*/  @!P1 LEA R12, P4, R19, R2.reuse, 0x1 ;  /* 0x00000002130c9211 */ /* 0x080fe400078808ff */
[-C--:B--2---:R-:W-:Y:S02]  /*23f70*/  @!P3 LEA.HI.X R9, R18, R5.reuse, R183, 0x1, P6 ;  /* 0x000000051209b211 */ /* 0x084fe400030f0cb7 */
        /* <DEDUP_REMOVED lines=8> */
.L_x_3548:
[----:B------:R-:W-:Y:S05]  /*24000*/  BSYNC B0 ;  /* 0x0000000000007941 */ /* 0x000fea0003800000 */
.L_x_3538:
[----:B------:R-:W-:Y:S02]  /*24010*/  ULDC UR4, c[0x0][0xd3c] ;  /* 0x00034f0000047ab9 */ /* 0x000fe40000000800 */
[----:B------:R-:W-:-:S06]  /*24020*/  UISETP.GE.AND UP0, UPT, UR7, UR4, UPT ;  /* 0x000000040700728c */ /* 0x000fcc000bf06270 */
[----:B------:R-:W-:-:S13]  /*24030*/  PLOP3.LUT P0, PT, PT, PT, UP0, 0x80, 0x0 ;  /* 0x000000000000781c */ /* 0x000fda0003f0f008 */
[----:B------:R-:W-:Y:S05]  /*24040*/  @!P0 BRA `(.L_x_3562) ;  /* 0xfffffdd4000c8947 */ /* 0x000fea000383ffff */
[----:B------:R-:W-:Y:S05]  /*24050*/  EXIT ;  /* 0x000000000000794d */ /* 0x000fea0003800000 */
.L_x_3430:
[----:B------:R-:W-:-:S08]  /*24060*/  NOP ;  /* 0x0000000000007918 */ /* 0x000fd00000000000 */
[----:B0-----:R-:W0:-:S00]  /*24070*/  USETMAXREG.DEALLOC.CTAPOOL 0x28 ;  /* 0x00000028000079c8 */ /* 0x001e0000080e0500 */
[----:B0-----:R-:W-:Y:S02]  /*24080*/  LOP3.LUT R0, R0, 0x3, RZ, 0xc0, !PT ;  /* 0x0000000300007812 */ /* 0x001fe400078ec0ff */
[----:B------:R-:W-:-:S04]  /*24090*/  LOP3.LUT R23, R23, 0xfffdffff, RZ, 0xc0, !PT ;  /* 0xfffdffff17177812 */ /* 0x000fc800078ec0ff */
[----:B------:R-:W0:Y:S02]  /*240a0*/  SHFL.IDX PT, R0, R0, RZ, 0x1f ;  /* 0x00001fff00007589 */ /* 0x000e2400000e0000 */
[----:B0-----:R-:W-:Y:S01]  /*240b0*/  ISETP.NE.AND P0, PT, R0, RZ, PT ;  /* 0x000000ff0000720c */ /* 0x001fe20003f05270 */
[----:B------:R-:W-:-:S12]  /*240c0*/  IMAD.MOV.U32 R0, RZ, RZ, RZ ;  /* 0x000000ffff007224 */ /* 0x000fd800078e00ff */
[----:B------:R-:W-:Y:S01]  /*240d0*/  @P0 LOP3.LUT R23, R23, 0x20000, RZ, 0xfc, !PT ;  /* 0x0002000017170812 */ /* 0x000fe200078efcff */
[----:B------:R-:W-:Y:S06]  /*240e0*/  @!P0 BRA `(.L_x_3563) ;  /* 0x00000000001c8947 */ /* 0x000fec0003800000 */
[----:B------:R-:W0:Y:S08]  /*240f0*/  S2UR UR5, SR_CgaCtaId ;  /* 0x00000000000579c3 */ /* 0x000e300000008800 */
[----:B------:R-:W-:Y:S06]  /*24100*/  BAR.SYNC.DEFER_BLOCKING 0x5, 0x180 ;  /* 0x0146000000007b1d */ /* 0x000fec0000010000 */
[----:B------:R-:W-:-:S02]  /*24110*/  UMOV UR4, 0x400 ;  /* 0x0000040000047882 */ /* 0x000fc40000000000 */
[----:B0-----:R-:W-:-:S09]  /*24120*/  ULEA UR4, UR5, UR4, 0x18 ;  /* 0x0000000405047291 */ /* 0x001fd2000f8ec03f */
[----:B------:R-:W1:Y:S01]  /*24130*/  LDS.128 R16, [UR4+0x324d0] ;  /* 0x0324d004ff107984 */ /* 0x000e620008000c00 */
[----:B------:R-:W-:Y:S06]  /*24140*/  BAR.ARV 0x4, 0x180 ;  /* 0x0106000000007b1d */ /* 0x000fec0000002000 */
[----:B------:R-:W-:Y:S05]  /*24150*/  BRA `(.L_x_3564) ;  /* 0x0000000c00947947 */ /* 0x000fea0003800000 */
.L_x_3563:
[----:B------:R-:W0:Y:S01]  /*24160*/  S2R R2, SR_TID.X ;  /* 0x0000000000027919 */ /* 0x000e220000002100 */
[----:B------:R-:W-:Y:S01]  /*24170*/  ULDC UR4, c[0x0][0xd3c] ;  /* 0x00034f0000047ab9 */ /* 0x000fe20000000800 */
[----:B------:R-:W-:Y:S01]  /*24180*/  IMAD.MOV.U32 R9, RZ, RZ, RZ ;  /* 0x000000ffff097224 */ /* 0x000fe200078e00ff */
[----:B------:R-:W1:Y:S01]  /*24190*/  S2UR UR6, SR_CTAID.X ;  /* 0x00000000000679c3 */ /* 0x000e620000002500 */
[----:B------:R-:W-:Y:S01]  /*241a0*/  ULDC UR5, c[0x0][0xd38] ;  /* 0x00034e0000057ab9 */ /* 0x000fe20000000800 */
[----:B0-----:R-:W-:-:S04]  /*241b0*/  LOP3.LUT R7, R2, 0x1f, RZ, 0xc0, !PT ;  /* 0x0000001f02077812 */ /* 0x001fc800078ec0ff */
[----:B------:R-:W-:-:S04]  /*241c0*/  ISETP.NE.AND P0, PT, R7, 0x1f, PT ;  /* 0x0000001f0700780c */ /* 0x000fc80003f05270 */
[----:B------:R-:W-:-:S13]  /*241d0*/  ISETP.GE.OR P1, PT, R7, UR4, !P0 ;  /* 0x0000000407007c0c */ /* 0x000fda000c726670 */
[----:B------:R-:W0:Y:S08]  /*241e0*/  @!P1 LDC.64 R4, c[0x0][0xd80] ;  /* 0x00036000ff049b82 */ /* 0x000e300000000a00 */
[----:B------:R-:W2:Y:S01]  /*241f0*/  @!P1 LDC.64 R2, c[0x0][0xd78] ;  /* 0x00035e00ff029b82 */ /* 0x000ea20000000a00 */
[----:B0-----:R-:W-:-:S05]  /*24200*/  @!P1 IMAD.WIDE.U32 R4, R7, 0x4, R4 ;  /* 0x0000000407049825 */ /* 0x001fca00078e0004 */
        /* <DEDUP_REMOVED lines=33> */
.L_x_3567:
[----:B------:R-:W0:Y:S01]  /*24420*/  LDC R0, c[0x0][0xd3c] ;  /* 0x00034f00ff007b82 */ /* 0x000e220000000800 */
[----:B------:R-:W-:-:S06]  /*24430*/  UIADD3 UR4, UR4, 0x1f, URZ ;  /* 0x0000001f04047890 */ /* 0x000fcc000fffe03f */
[----:B0-----:R-:W-:-:S13]  /*24440*/  ISETP.LE.AND P6, PT, R0, UR4, PT ;  /* 0x0000000400007c0c */ /* 0x001fda000bfc3270 */
[----:B------:R-:W-:Y:S05]  /*24450*/  @P6 BRA `(.L_x_3566) ;  /* 0x0000000800a86947 */ /* 0x000fea0003800000 */
[----:B------:R-:W-:-:S05]  /*24460*/  VIADD R9, R7, UR4 ;  /* 0x0000000407097c36 */ /* 0x000fca0008000000 */
[----:B------:R-:W-:Y:S01]  /*24470*/  ISETP.GE.OR P6, PT, R9, R0, !P0 ;  /* 0x000000000900720c */ /* 0x000fe200047c6670 */
[----:B------:R-:W-:-:S12]  /*24480*/  IMAD.MOV.U32 R0, RZ, RZ, RZ ;  /* 0x000000ffff007224 */ /* 0x000fd800078e00ff */
        /* <DEDUP_REMOVED lines=28> */
.L_x_3565:
        /* <DEDUP_REMOVED lines=13> */
.L_x_3568:
        /* <DEDUP_REMOVED lines=62> */
.L_x_3569:
        /* <DEDUP_REMOVED lines=61> */
.L_x_3570:
[----:B------:R-:W-:-:S05]  /*24ed0*/  LOP3.LUT R17, RZ, R2, RZ, 0x33, !PT ;  /* 0x00000002ff117212 */ /* 0x000fca00078e33ff */
[----:B------:R-:W-:Y:S01]  /*24ee0*/  IMAD.IADD R17, R0, 0x1, R17 ;  /* 0x0000000100117824 */ /* 0x000fe200078e0211 */
[----:B------:R-:W-:Y:S06]  /*24ef0*/  BRA `(.L_x_3571) ;  /* 0x0000000000147947 */ /* 0x000fec0003800000 */
.L_x_3566:
[----:B------:R-:W-:Y:S01]  /*24f00*/  ULDC UR4, c[0x0][0xd3c] ;  /* 0x00034f0000047ab9 */ /* 0x000fe20000000800 */
[----:B------:R-:W-:Y:S02]  /*24f10*/  IMAD.MOV.U32 R17, RZ, RZ, RZ ;  /* 0x000000ffff117224 */ /* 0x000fe400078e00ff */
[----:B------:R-:W-:Y:S02]  /*24f20*/  IMAD.U32 R16, RZ, RZ, UR6 ;  /* 0x00000006ff107e24 */ /* 0x000fe4000f8e00ff */
[----:B------:R-:W-:Y:S02]  /*24f30*/  IMAD.MOV.U32 R18, RZ, RZ, RZ ;  /* 0x000000ffff127224 */ /* 0x000fe400078e00ff */
[----:B------:R-:W-:-:S07]  /*24f40*/  IMAD.U32 R19, RZ, RZ, UR4 ;  /* 0x00000004ff137e24 */ /* 0x000fce000f8e00ff */
.L_x_3571:
[----:B------:R-:W-:-:S13]  /*24f50*/  ISETP.NE.AND P0, PT, R7, RZ, PT ;  /* 0x000000ff0700720c */ /* 0x000fda0003f05270 */
[----:B------:R-:W0:Y:S01]  /*24f60*/  @!P0 S2R R3, SR_CgaCtaId ;  /* 0x0000000000038919 */ /* 0x000e220000008800 */
[----:B------:R-:W-:-:S04]  /*24f70*/  @!P0 MOV R0, 0x400 ;  /* 0x0000040000008802 */ /* 0x000fc80000000f00 */
[----:B0-----:R-:W-:-:S05]  /*24f80*/  @!P0 LEA R0, R3, R0, 0x18 ;  /* 0x0000000003008211 */ /* 0x001fca00078ec0ff */
[----:B------:R0:W-:Y:S01]  /*24f90*/  @!P0 STS.128 [R0+0x324d0], R16 ;  /* 0x0324d01000008388 */ /* 0x0001e20000000c00 */
[----:B------:R-:W-:Y:S06]  /*24fa0*/  BAR.ARV 0x5, 0x180 ;  /* 0x0146000000007b1d */ /* 0x000fec0000002000 */
.L_x_3564:
[----:B------:R2:W-:Y:S01]  /*24fb0*/  STL [R1+0x464], RZ ;  /* 0x000464ff01007387 */ /* 0x0005e20000100800 */
[----:B------:R-:W-:Y:S01]  /*24fc0*/  ULDC UR4, c[0x0][0xd3c] ;  /* 0x00034f0000047ab9 */ /* 0x000fe20000000800 */
[----:B------:R-:W-:Y:S01]  /*24fd0*/  IMAD.MOV.U32 R27, RZ, RZ, 0x1 ;  /* 0x00000001ff1b7424 */ /* 0x000fe200078e00ff */
[----:B-1----:R-:W-:Y:S01]  /*24fe0*/  ISETP.GE.AND P0, PT, R19, UR4, PT ;  /* 0x0000000413007c0c */ /* 0x002fe2000bf06270 */
[----:B------:R-:W-:-:S12]  /*24ff0*/  IMAD.MOV.U32 R24, RZ, RZ, RZ ;  /* 0x000000ffff187224 */ /* 0x000fd800078e00ff */
[----:B--2---:R-:W-:Y:S05]  /*25000*/  @P0 BRA `(.L_x_3572) ;  /* 0x0000005c00580947 */ /* 0x004fea0003800000 */
[----:B0-----:R-:W2:Y:S01]  /*25010*/  LDL R0, [R1+0x4c8] ;  /* 0x0004c80001007983 */ /* 0x001ea20000100800 */
[----:B------:R-:W0:Y:S01]  /*25020*/  S2UR UR5, SR_CgaCtaId ;  /* 0x00000000000579c3 */ /* 0x000e220000008800 */
[----:B------:R-:W-:Y:S01]  /*25030*/  BSSY B8, `(.L_x_3572) ;  /* 0x00005d3000087945 */ /* 0x000fe20003800000 */
[----:B------:R-:W-:Y:S01]  /*25040*/  IMAD.MOV.U32 R27, RZ, RZ, 0x1 ;  /* 0x00000001ff1b7424 */ /* 0x000fe200078e00ff */
[----:B------:R-:W1:Y:S01]  /*25050*/  S2R R4, SR_TID.X ;  /* 0x0000000000047919 */ /* 0x000e620000002100 */
[----:B------:R-:W-:Y:S01]  /*25060*/  IMAD.MOV.U32 R24, RZ, RZ, RZ ;  /* 0x000000ffff187224 */ /* 0x000fe200078e00ff */
[----:B------:R-:W-:Y:S01]  /*25070*/  ULDC UR39, c[0x0][0xc] ;  /* 0x0000030000277ab9 */ /* 0x000fe20000000800 */
[----:B------:R3:W-:Y:S01]  /*25080*/  STL [R1+0x464], RZ ;  /* 0x000464ff01007387 */ /* 0x0007e20000100800 */
[----:B-1----:R-:W-:Y:S02]  /*25090*/  LOP3.LUT R3, R4, 0x7f, RZ, 0xc0, !PT ;  /* 0x0000007f04037812 */ /* 0x002fe400078ec0ff */
[----:B--2---:R-:W-:Y:S01]  /*250a0*/  R2UR UR4, R0 ;  /* 0x00000000000472ca */ /* 0x004fe200000e0000 */
[----:B------:R-:W-:-:S05]  /*250b0*/  IMAD.SHL.U32 R0, R4, 0x8, RZ ;  /* 0x0000000804007824 */ /* 0x000fca00078e00ff */
[----:B------:R-:W-:-:S04]  /*250c0*/  LOP3.LUT R2, R0, 0x1f8, RZ, 0xc0, !PT ;  /* 0x000001f800027812 */ /* 0x000fc800078ec0ff */
[----:B------:R-:W-:Y:S01]  /*250d0*/  LOP3.LUT R29, R2, 0x38, R4, 0x78, !PT ;  /* 0x00000038021d7812 */ /* 0x000fe200078e7804 */
[----:B------:R-:W-:Y:S01]  /*250e0*/  IMAD.SHL.U32 R2, R4, 0x10, RZ ;  /* 0x0000001004027824 */ /* 0x000fe200078e00ff */
[----:B------:R-:W-:Y:S01]  /*250f0*/  SHF.R.U32.HI R4, RZ, 0x3, R3 ;  /* 0x00000003ff047819 */ /* 0x000fe20000011603 */
[----:B------:R-:W-:Y:S01]  /*25100*/  ULOP3.LUT UR38, UR4, 0x2, URZ, 0xfc, !UPT ;  /* 0x0000000204267892 */ /* 0x000fe2000f8efc3f */
[----:B------:R-:W-:Y:S02]  /*25110*/  LOP3.LUT R29, R29, 0x200, R0, 0xf8, !PT ;  /* 0x000002001d1d7812 */ /* 0x000fe400078ef800 */
[----:B------:R-:W-:Y:S01]  /*25120*/  UMOV UR4, 0x400 ;  /* 0x0000040000047882 */ /* 0x000fe20000000000 */
[----:B------:R-:W-:Y:S01]  /*25130*/  LOP3.LUT R3, R0, 0x38, RZ, 0xc0, !PT ;  /* 0x0000003800037812 */ /* 0x000fe200078ec0ff */
[----:B0-----:R-:W-:Y:S01]  /*25140*/  ULEA UR4, UR5, UR4, 0x18 ;  /* 0x0000000405047291 */ /* 0x001fe2000f8ec03f */
[----:B------:R-:W-:Y:S02]  /*25150*/  LOP3.LUT R0, R4, 0x70, R2, 0xf8, !PT ;  /* 0x0000007004007812 */ /* 0x000fe400078ef802 */
[----:B------:R-:W-:-:S02]  /*25160*/  LOP3.LUT R4, R3, 0x40, RZ, 0xfc, !PT ;  /* 0x0000004003047812 */ /* 0x000fc400078efcff */
[C---:B------:R-:W-:Y:S01]  /*25170*/  LOP3.LUT R2, R3.reuse, 0x80, RZ, 0xfc, !PT ;  /* 0x0000008003027812 */ /* 0x040fe200078efcff */
[----:B------:R-:W-:Y:S01]  /*25180*/  IMAD.U32 R22, RZ, RZ, UR4 ;  /* 0x00000004ff167e24 */ /* 0x000fe2000f8e00ff */
[----:B------:R-:W-:-:S03]  /*25190*/  LOP3.LUT R0, R3, 0xc0, RZ, 0xfc, !PT ;  /* 0x000000c003007812 */ /* 0x000fc600078efcff */
[----:B---3--:R-:W-:-:S07]  /*251a0*/  IMAD R26, R29, 0x2, R22 ;  /* 0x000000021d1a7824 */ /* 0x008fce00078e0216 */
.L_x_3649:
        /* <DEDUP_REMOVED lines=31> */
[----:B0-23--:R-:W-:Y:S06]  /*253a0*/  @P1 BRA `(.L_x_3573) ;  /* 0x0000000000181947 */ /* 0x00dfec0003800000 */
[----:B------:R-:W-:Y:S02]  /*253b0*/  ULDC UR4, c[0x0][0x288] ;  /* 0x0000a20000047ab9 */ /* 0x000fe40000000800 */
[----:B-----5:R-:W-:Y:S01]  /*253c0*/  IMAD.U32 R37, RZ, RZ, UR4 ;  /* 0x00000004ff257e24 */ /* 0x020fe2000f8e00ff */
[----:B------:R-:W-:Y:S06]  /*253d0*/  @!P2 BRA `(.L_x_3573) ;  /* 0x00000000000ca947 */ /* 0x000fec0003800000 */
[----:B------:R-:W2:Y:S04]  /*253e0*/  LDG.E R4, desc[UR36][R2.64] ;  /* 0x0000002402047981 */ /* 0x000ea8000c1e1900 */
[----:B------:R-:W2:Y:S02]  /*253f0*/  LDG.E R37, desc[UR36][R2.64+0x4] ;  /* 0x0000042402257981 */ /* 0x000ea4000c1e1900 */
[----:B--2---:R-:W-:-:S07]  /*25400*/  IMAD.IADD R37, R37, 0x1, -R4 ;  /* 0x0000000125257824 */ /* 0x004fce00078e0a04 */
.L_x_3573:
        /* <DEDUP_REMOVED lines=8> */
.L_x_3574:
        /* <DEDUP_REMOVED lines=9> */
.L_x_3575:
[----:B0-----:R-:W0:Y:S01]  /*25520*/  LDC R2, c[0x0][0x448] ;  /* 0x00011200ff027b82 */ /* 0x001e220000000800 */
[----:B------:R-:W-:Y:S01]  /*25530*/  IMAD.SHL.U32 R36, R17, 0x80, RZ ;  /* 0x0000008011247824 */ /* 0x000fe200078e00ff */
[----:B------:R-:W-:Y:S01]  /*25540*/  LOP3.LUT R23, R23, 0xfffeffff, RZ, 0xc0, !PT ;  /* 0xfffeffff17177812 */ /* 0x000fe200078ec0ff */
[----:B-----5:R-:W-:Y:S02]  /*25550*/  IMAD.IADD R17, R0, 0x1, -R31 ;  /* 0x0000000100117824 */ /* 0x020fe400078e0a1f */
[----:B------:R-:W-:Y:S01]  /*25560*/  VIADD R4, R36, 0x7f ;  /* 0x0000007f24047836 */ /* 0x000fe20000000000 */
[----:B0-----:R-:W-:Y:S02]  /*25570*/  ISETP.NE.AND P2, PT, R2, 0x1, PT ;  /* 0x000000010200780c */ /* 0x001fe40003f45270 */
[----:B------:R-:W0:Y:S11]  /*25580*/  LDC.64 R2, c[0x0][0xad8] ;  /* 0x0002b600ff027b82 */ /* 0x000e360000000a00 */
[----:B------:R-:W1:Y:S01]  /*25590*/  @P2 LDC R5, c[0x0][0x44c] ;  /* 0x00011300ff052b82 */ /* 0x000e620000000800 */
[----:B------:R-:W-:-:S07]  /*255a0*/  @P2 LOP3.LUT R23, R23, 0x10000, RZ, 0xfc, !PT ;  /* 0x0001000017172812 */ /* 0x000fce00078efcff */
[----:B------:R-:W2:Y:S01]  /*255b0*/  @P2 LDC R6, c[0x0][0x450] ;  /* 0x00011400ff062b82 */ /* 0x000ea20000000800 */
[----:B0-----:R-:W-:Y:S01]  /*255c0*/  ISETP.GE.AND P1, PT, R3, 0x1, PT ;  /* 0x000000010300780c */ /* 0x001fe20003f26270 */
[----:B-1----:R-:W-:-:S05]  /*255d0*/  @P2 IMAD.HI.U32 R5, R4, R5, RZ ;  /* 0x0000000504052227 */ /* 0x002fca00078e00ff */
[----:B--2---:R-:W-:Y:S02]  /*255e0*/  @P2 SHF.R.U32.HI R4, RZ, R6, R5 ;  /* 0x00000006ff042219 */ /* 0x004fe40000011605 */
[----:B------:R-:W-:-:S05]  /*255f0*/  IADD3 R5, R17, 0x1, -R37 ;  /* 0x0000000111057810 */ /* 0x000fca0007ffe825 */
        /* <DEDUP_REMOVED lines=14> */
.L_x_3578:
[----:B------:R-:W-:-:S13]  /*256e0*/  ISETP.NE.AND P0, PT, R3, 0x1, PT ;  /* 0x000000010300780c */ /* 0x000fda0003f05270 */
[----:B------:R-:W0:Y:S02]  /*256f0*/  @P0 LDC.64 R4, c[0x0][0xae0] ;  /* 0x0002b800ff040b82 */ /* 0x000e240000000a00 */
[----:B0-----:R-:W-:-:S05]  /*25700*/  @P0 IMAD.HI.U32 R4, R0, R4, RZ ;  /* 0x0000000400040227 */ /* 0x001fca00078e00ff */
[----:B------:R-:W-:-:S07]  /*25710*/  @P0 SHF.R.U32.HI R0, RZ, R5, R4 ;  /* 0x00000005ff000219 */ /* 0x000fce0000011604 */
.L_x_3579:
[----:B------:R-:W-:Y:S05]  /*25720*/  BSYNC B0 ;  /* 0x0000000000007941 */ /* 0x000fea0003800000 */
.L_x_3577:
[----:B------:R-:W-:-:S05]  /*25730*/  IMAD R5, R0, R3, R3 ;  /* 0x0000000300057224 */ /* 0x000fca00078e0203 */
[----:B------:R-:W-:-:S07]  /*25740*/  VIMNMX R2, R2, R5, PT ;  /* 0x0000000502027248 */ /* 0x000fce0003fe0100 */
.L_x_3576:
[----:B------:R-:W0:Y:S01]  /*25750*/  @P2 LDC R5, c[0x0][0x44c] ;  /* 0x00011300ff052b82 */ /* 0x000e220000000800 */
[----:B------:R-:W-:Y:S01]  /*25760*/  VIADD R2, R2, 0x5f ;  /* 0x0000005f02027836 */ /* 0x000fe20000000000 */
[----:B------:R-:W-:Y:S01]  /*25770*/  ULDC UR4, c[0x0][0xad4] ;  /* 0x0002b50000047ab9 */ /* 0x000fe20000000800 */
[----:B------:R-:W-:-:S05]  /*25780*/  IMAD.MOV.U32 R0, RZ, RZ, R36 ;  /* 0x000000ffff007224 */ /* 0x000fca00078e0024 */
[----:B------:R-:W1:Y:S01]  /*25790*/  @P2 LDC R7, c[0x0][0x450] ;  /* 0x00011400ff072b82 */ /* 0x000e620000000800 */
[----:B0-----:R-:W-:-:S05]  /*257a0*/  @P2 IMAD.HI.U32 R4, R36, R5, RZ ;  /* 0x0000000524042227 */ /* 0x001fca00078e00ff */
[----:B-1----:R-:W-:Y:S01]  /*257b0*/  @P2 SHF.R.U32.HI R0, RZ, R7, R4 ;  /* 0x00000007ff002219 */ /* 0x002fe20000011604 */
[----:B------:R-:W-:-:S04]  /*257c0*/  IMAD.HI R4, R2, 0x2aaaaaab, RZ ;  /* 0x2aaaaaab02047827 */ /* 0x000fc800078e02ff */
[----:B------:R-:W-:Y:S01]  /*257d0*/  VIADD R2, R17, 0x5f ;  /* 0x0000005f11027836 */ /* 0x000fe20000000000 */
[----:B------:R-:W-:-:S03]  /*257e0*/  SHF.R.U32.HI R5, RZ, 0x1f, R4 ;  /* 0x0000001fff057819 */ /* 0x000fc60000011604 */
[----:B------:R-:W-:Y:S01]  /*257f0*/  IMAD.HI R2, R2, 0x2aaaaaab, RZ ;  /* 0x2aaaaaab02027827 */ /* 0x000fe200078e02ff */
[----:B------:R-:W-:-:S04]  /*25800*/  LEA.HI.SX32 R4, R4, R5, 0x1c ;  /* 0x0000000504047211 */ /* 0x000fc800078fe2ff */
[----:B------:R-:W-:-:S04]  /*25810*/  SHF.R.U32.HI R5, RZ, 0x1f, R2 ;  /* 0x0000001fff057819 */ /* 0x000fc80000011602 */
[----:B------:R-:W-:Y:S02]  /*25820*/  LEA.HI.SX32 R5, R2, R5, 0x1c ;  /* 0x0000000502057211 */ /* 0x000fe400078fe2ff */
[----:B------:R-:W-:Y:S02]  /*25830*/  IADD3 R2, R0, R17, -R37 ;  /* 0x0000001100027210 */ /* 0x000fe40007ffe825 */
        /* <DEDUP_REMOVED lines=13> */
.L_x_3582:
[----:B------:R-:W-:-:S13]  /*25910*/  ISETP.NE.AND P0, PT, R3, 0x1, PT ;  /* 0x000000010300780c */ /* 0x000fda0003f05270 */
[----:B------:R-:W0:Y:S02]  /*25920*/  @P0 LDC.64 R4, c[0x0][0xae0] ;  /* 0x0002b800ff040b82 */ /* 0x000e240000000a00 */
[----:B0-----:R-:W-:-:S05]  /*25930*/  @P0 IMAD.HI.U32 R4, R2, R4, RZ ;  /* 0x0000000402040227 */ /* 0x001fca00078e00ff */
[----:B------:R-:W-:-:S07]  /*25940*/  @P0 SHF.R.U32.HI R2, RZ, R5, R4 ;  /* 0x00000005ff020219 */ /* 0x000fce0000011604 */
.L_x_3583:
[----:B------:R-:W-:Y:S05]  /*25950*/  BSYNC B0 ;  /* 0x0000000000007941 */ /* 0x000fea0003800000 */
.L_x_3581:
[----:B------:R-:W-:-:S05]  /*25960*/  IMAD R3, R2, R3, RZ ;  /* 0x0000000302037224 */ /* 0x000fca00078e02ff */
[----:B------:R-:W-:-:S07]  /*25970*/  VIMNMX R0, R0, R3, !PT ;  /* 0x0000000300007248 */ /* 0x000fce0007fe0100 */
.L_x_3580:
[----:B------:R-:W-:Y:S01]  /*25980*/  IMAD.HI R0, R0, 0x2aaaaaab, RZ ;  /* 0x2aaaaaab00007827 */ /* 0x000fe200078e02ff */
[----:B------:R-:W-:Y:S04]  /*25990*/  BSSY B0, `(.L_x_3584) ;  /* 0x000002a000007945 */ /* 0x000fe80003800000 */
[----:B------:R-:W-:-:S04]  /*259a0*/  SHF.R.U32.HI R3, RZ, 0x1f, R0 ;  /* 0x0000001fff037819 */ /* 0x000fc80000011600 */
[----:B------:R-:W-:Y:S02]  /*259b0*/  LEA.HI.SX32 R3, R0, R3, 0x1c ;  /* 0x0000000300037211 */ /* 0x000fe400078fe2ff */
[C---:B------:R-:W-:Y:S02]  /*259c0*/  LOP3.LUT R0, R18.reuse, 0xff000000, RZ, 0xc0, !PT ;  /* 0xff00000012007812 */ /* 0x040fe400078ec0ff */
        /* <DEDUP_REMOVED lines=12> */
[----:B0-----:R-:W-:-:S04]  /*25a90*/  IABS R4, R0 ;  /* 0x0000000000047213 */ /* 0x001fc80000000000 */
[----:B------:R-:W0:Y:S08]  /*25aa0*/  I2F.RP R6, R4 ;  /* 0x0000000400067306 */ /* 0x000e300000209400 */
        /* <DEDUP_REMOVED lines=8> */
[----:B------:R-:W-:-:S05]  /*25b30*/  IADD3 R3, R0, -0x1, R7 ;  /* 0xffffffff00037810 */ /* 0x000fca0007ffe007 */
[----:B------:R-:W-:-:S05]  /*25b40*/  IMAD.IADD R3, R3, 0x1, -R30 ;  /* 0x0000000103037824 */ /* 0x000fca00078e0a1e */
[----:B------:R-:W-:Y:S02]  /*25b50*/  LOP3.LUT R9, R3, R0, RZ, 0x3c, !PT ;  /* 0x0000000003097212 */ /* 0x000fe400078e3cff */
[----:B------:R-:W-:Y:S02]  /*25b60*/  IABS R3, R3 ;  /* 0x0000000300037213 */ /* 0x000fe40000000000 */
[----:B------:R-:W-:-:S03]  /*25b70*/  ISETP.GE.AND P2, PT, R9, RZ, PT ;  /* 0x000000ff0900720c */ /* 0x000fc60003f46270 */
        /* <DEDUP_REMOVED lines=11> */
.L_x_3585:
[----:B------:R-:W-:Y:S05]  /*25c30*/  BSYNC B0 ;  /* 0x0000000000007941 */ /* 0x000fea0003800000 */
.L_x_3584:
[-C--:B------:R-:W-:Y:S01]  /*25c40*/  IMAD R30, R5, R0.reuse, R30 ;  /* 0x00000000051e7224 */ /* 0x080fe200078e021e */
        /* <DEDUP_REMOVED lines=22> */
.L_x_3587:
        /* <DEDUP_REMOVED lines=20> */
.L_x_3590:
[----:B------:R-:W-:Y:S05]  /*25ef0*/  BSYNC B6 ;  /* 0x0000000000067941 */ /* 0x000fea0003800000 */
.L_x_3589:
        /* <DEDUP_REMOVED lines=20> */
.L_x_3593:
        /* <DEDUP_REMOVED lines=15> */
.L_x_3592:
[----:B------:R-:W-:Y:S05]  /*26130*/  BSYNC B6 ;  /* 0x0000000000067941 */ /* 0x000fea0003800000 */
.L_x_3591:
        /* <DEDUP_REMOVED lines=11> */
[----:B------:R-:W-:Y:S01]  /*261f0*/  LOP3.LUT R32, R21, 0x40, RZ, 0xfc, !PT ;  /* 0x0000004015207812 */ /* 0x000fe200078efcff */
[----:B---3--:R-:W-:Y:S01]  /*26200*/  @P0 IMAD.WIDE R2, R19, 0x4, R2 ;  /* 0x0000000413020825 */ /* 0x008fe200078e0202 */
[----:B------:R-:W-:-:S03]  /*26210*/  LOP3.LUT R21, R21, 0x80, RZ, 0xfc, !PT ;  /* 0x0000008015157812 */ /* 0x000fc600078efcff */
[----:B-1----:R-:W-:Y:S01]  /*26220*/  IMAD.SHL.U32 R25, R20, 0x8, RZ ;  /* 0x0000000814197824 */ /* 0x002fe200078e00ff */
[----:B------:R0:W5:Y:S01]  /*26230*/  @P0 LDG.E R28, desc[UR36][R2.64] ;  /* 0x00000024021c0981 */ /* 0x000162000c1e1900 */
[----:B------:R-:W-:Y:S01]  /*26240*/  ISETP.GE.AND P0, PT, R21, UR4, PT ;  /* 0x0000000415007c0c */ /* 0x000fe2000bf06270 */
[----:B------:R-:W-:Y:S01]  /*26250*/  UMOV UR5, 0xffffffff ;  /* 0xffffffff00057882 */ /* 0x000fe20000000000 */
[----:B------:R-:W-:Y:S01]  /*26260*/  ISETP.GE.AND P1, PT, R32, UR4, PT ;  /* 0x0000000420007c0c */ /* 0x000fe2000bf26270 */
[----:B------:R-:W1:Y:S01]  /*26270*/  S2R R21, SR_TID.X ;  /* 0x0000000000157919 */ /* 0x000e620000002100 */
[----:B------:R-:W-:Y:S01]  /*26280*/  LOP3.LUT R25, R25, 0x38, RZ, 0xc0, !PT ;  /* 0x0000003819197812 */ /* 0x000fe200078ec0ff */
[----:B------:R-:W-:Y:S01]  /*26290*/  VIADD R0, R34, 0xffffffff ;  /* 0xffffffff22007836 */ /* 0x000fe20000000000 */
[----:B------:R-:W-:Y:S02]  /*262a0*/  LOP3.LUT R23, R23, 0xfffffffe, RZ, 0xc0, !PT ;  /* 0xfffffffe17177812 */ /* 0x000fe400078ec0ff */
[----:B------:R-:W-:-:S02]  /*262b0*/  ISETP.GE.AND P2, PT, R25, UR4, PT ;  /* 0x0000000419007c0c */ /* 0x000fc4000bf46270 */
[----:B------:R-:W-:Y:S02]  /*262c0*/  LOP3.LUT R23, R23, 0xffffffef, RZ, 0xc0, !PT ;  /* 0xffffffef17177812 */ /* 0x000fe400078ec0ff */
[----:B------:R-:W-:Y:S02]  /*262d0*/  LOP3.LUT R25, R25, 0xc0, RZ, 0xfc, !PT ;  /* 0x000000c019197812 */ /* 0x000fe400078efcff */
[----:B------:R-:W-:Y:S02]  /*262e0*/  LOP3.LUT R20, R20, 0x7f, RZ, 0xc0, !PT ;  /* 0x0000007f14147812 */ /* 0x000fe400078ec0ff */
[----:B------:R-:W-:Y:S02]  /*262f0*/  @P1 LOP3.LUT R23, R23, 0x10, RZ, 0xfc, !PT ;  /* 0x0000001017171812 */ /* 0x000fe400078efcff */
[----:B------:R-:W-:-:S03]  /*26300*/  SHF.R.U32.HI R32, RZ, 0x3, R20 ;  /* 0x00000003ff207819 */ /* 0x000fc60000011614 */
[----:B------:R-:W-:-:S04]  /*26310*/  @P2 LOP3.LUT R23, R23, 0x1, RZ, 0xfc, !PT ;  /* 0x0000000117172812 */ /* 0x000fc800078efcff */
[----:B------:R-:W-:-:S04]  /*26320*/  LOP3.LUT R23, R23, 0xfffffff7, RZ, 0xc0, !PT ;  /* 0xfffffff717177812 */ /* 0x000fc800078ec0ff */
[----:B------:R-:W-:Y:S02]  /*26330*/  @P0 LOP3.LUT R23, R23, 0x8, RZ, 0xfc, !PT ;  /* 0x0000000817170812 */ /* 0x000fe400078efcff */
[----:B------:R-:W-:Y:S02]  /*26340*/  ISETP.GE.AND P0, PT, R25, UR4, PT ;  /* 0x0000000419007c0c */ /* 0x000fe4000bf06270 */
[----:B------:R-:W-:Y:S01]  /*26350*/  LOP3.LUT R23, R23, 0xfffffffb, RZ, 0xc0, !PT ;  /* 0xfffffffb17177812 */ /* 0x000fe200078ec0ff */
[----:B-1----:R-:W-:-:S05]  /*26360*/  IMAD.SHL.U32 R20, R21, 0x10, RZ ;  /* 0x0000001015147824 */ /* 0x002fca00078e00ff */
[----:B------:R-:W-:-:S05]  /*26370*/  LOP3.LUT R20, R32, 0x70, R20, 0xf8, !PT ;  /* 0x0000007020147812 */ /* 0x000fca00078ef814 */
[----:B------:R-:W-:Y:S01]  /*26380*/  @P0 LOP3.LUT R23, R23, 0x4, RZ, 0xfc, !PT ;  /* 0x0000000417170812 */ /* 0x000fe200078efcff */
[----:B------:R-:W-:Y:S01]  /*26390*/  IMAD R6, R0, 0x60, R20 ;  /* 0x0000006000067824 */ /* 0x000fe200078e0214 */
[----:B0-2---:R-:W-:Y:S06]  /*263a0*/  BRA.DIV UR5, `(.L_x_3594) ;  /* 0x0000005205007947 */ /* 0x005fec000b800000 */
.L_x_3667:
        /* <DEDUP_REMOVED lines=21> */
[----:B------:R-:W-:Y:S01]  /*26500*/  IMAD.MOV R5, RZ, RZ, -R7 ;  /* 0x000000ffff057224 */ /* 0x000fe200078e0a07 */
[----:B0-----:R-:W-:-:S04]  /*26510*/  @!P0 LEA R2, P1, R4, R2, 0x2 ;  /* 0x0000000204028211 */ /* 0x001fc800078210ff */
[----:B------:R-:W-:-:S05]  /*26520*/  @!P0 LEA.HI.X R3, R4, R3, R8, 0x2, P1 ;  /* 0x0000000304038211 */ /* 0x000fca00008f1408 */
[----:B------:R0:W5:Y:S01]  /*26530*/  @!P0 LDG.E R35, desc[UR36][R2.64] ;  /* 0x0000002402238981 */ /* 0x000162000c1e1900 */
[----:B------:R-:W-:Y:S01]  /*26540*/  IMAD.U32 R4, RZ, RZ, UR38 ;  /* 0x00000026ff047e24 */ /* 0x000fe2000f8e00ff */
[----:B------:R-:W-:Y:S02]  /*26550*/  ISETP.GT.U32.AND P1, PT, R20, 0x5f, PT ;  /* 0x0000005f1400780c */ /* 0x000fe40003f24070 */
[----:B------:R-:W-:Y:S02]  /*26560*/  LOP3.LUT R23, R23, 0xfffffbff, RZ, 0xc0, !PT ;  /* 0xfffffbff17177812 */ /* 0x000fe400078ec0ff */
[----:B------:R-:W-:Y:S02]  /*26570*/  ISETP.NE.AND P0, PT, R4, 0x3, PT ;  /* 0x000000030400780c */ /* 0x000fe40003f05270 */
[----:B------:R-:W-:Y:S01]  /*26580*/  LOP3.LUT R18, R18, 0xffff, RZ, 0xc0, !PT ;  /* 0x0000ffff12127812 */ /* 0x000fe200078ec0ff */
[----:B0-----:R-:W-:-:S05]  /*26590*/  IMAD R2, R9, R5, R6 ;  /* 0x0000000509027224 */ /* 0x001fca00078e0206 */
[----:B------:R0:W-:Y:S05]  /*265a0*/  STL [R1+0x440], R2 ;  /* 0x0004400201007387 */ /* 0x0001ea0000100800 */
[----:B------:R-:W-:-:S04]  /*265b0*/  @P0 LOP3.LUT R23, R23, 0x400, RZ, 0xfc, !PT ;  /* 0x0000040017170812 */ /* 0x000fc800078efcff */
[----:B------:R-:W-:Y:S02]  /*265c0*/  LOP3.LUT R23, R23, 0xffffffdf, RZ, 0xc0, !PT ;  /* 0xffffffdf17177812 */ /* 0x000fe400078ec0ff */
[----:B0-----:R-:W-:Y:S02]  /*265d0*/  SEL R2, RZ, 0x1, P2 ;  /* 0x00000001ff027807 */ /* 0x001fe40001000000 */
[----:B------:R-:W-:-:S03]  /*265e0*/  @P1 LOP3.LUT R23, R23, 0x20, RZ, 0xfc, !PT ;  /* 0x0000002017171812 */ /* 0x000fc600078efcff */
[----:B------:R0:W-:Y:S01]  /*265f0*/  STL [R1+0x478], R2 ;  /* 0x0004780201007387 */ /* 0x0001e20000100800 */
[----:B------:R-:W-:Y:S05]  /*26600*/  @!P0 BRA `(.L_x_3595) ;  /* 0x0000000000048947 */ /* 0x000fea0003800000 */
[----:B------:R-:W-:Y:S01]  /*26610*/  BPT.TRAP 0x1 ;  /* 0x000000040000795c */ /* 0x000fe20000300000 */
.L_x_3595:
[----:B------:R-:W-:Y:S01]  /*26620*/  IMAD R25, R0, -0x60, R17 ;  /* 0xffffffa000197824 */ /* 0x000fe200078e0211 */
[----:B------:R-:W-:Y:S01]  /*26630*/  SHF.L.U32 R0, R27, 0x1f, RZ ;  /* 0x0000001f1b007819 */ /* 0x000fe200000006ff */
[----:B------:R-:W-:Y:S01]  /*26640*/  IMAD R17, R24, 0x8, R22 ;  /* 0x0000000818117824 */ /* 0x000fe200078e0216 */
[----:B------:R-:W-:Y:S03]  /*26650*/  BSSY B0, `(.L_x_3596) ;  /* 0x0000003000007945 */ /* 0x000fe60003800000 */
[----:B------:R-:W1:Y:S02]  /*26660*/  SYNCS.PHASECHK.TRANS64.TRYWAIT P0, [R17+URZ+0x32440], R0 ;  /* 0x03244000110075a7 */ /* 0x000e64000800017f */
[----:B-1----:R-:W-:Y:S05]  /*26670*/  @!P0 BRA `(.L_x_3597) ;  /* 0x0000004c007c8947 */ /* 0x002fea0003800000 */
.L_x_3668:
[----:B------:R-:W-:Y:S05]  /*26680*/  BSYNC B0 ;  /* 0x0000000000007941 */ /* 0x000fea0003800000 */
.L_x_3596:
[----:B0-----:R-:W1:Y:S01]  /*26690*/  LDL R2, [R1+0x440] ;  /* 0x0004400001027983 */ /* 0x001e620000100800 */
[----:B------:R-:W-:Y:S01]  /*266a0*/  ULDC.64 UR4, c[0x0][0x300] ;  /* 0x0000c00000047ab9 */ /* 0x000fe20000000a00 */
[----:B-----5:R-:W-:Y:S01]  /*266b0*/  SHF.R.S32.HI R4, RZ, 0x1f, R35 ;  /* 0x0000001fff047819 */ /* 0x020fe20000011423 */
[----:B------:R-:W-:Y:S01]  /*266c0*/  ULDC.64 UR6, c[0x0][0x2e8] ;  /* 0x0000ba0000067ab9 */ /* 0x000fe20000000a00 */
[----:B------:R-:W-:-:S03]  /*266d0*/  LOP3.LUT R23, R23, 0xfffffffd, RZ, 0xc0, !PT ;  /* 0xfffffffd17177812 */ /* 0x000fc600078ec0ff */
[----:B------:R-:W-:Y:S01]  /*266e0*/  STL [R1+0x460], R4 ;  /* 0x0004600401007387 */ /* 0x000fe20000100800 */
[----:B-1----:R-:W-:-:S05]  /*266f0*/  SHF.R.S32.HI R0, RZ, 0x1f, R2 ;  /* 0x0000001fff007819 */ /* 0x002fca0000011402 */
[----:B------:R0:W-:Y:S02]  /*26700*/  STL [R1+0x45c], R0 ;  /* 0x00045c0001007387 */ /* 0x0001e40000100800 */
[----:B0-----:R-:W-:-:S04]  /*26710*/  IMAD R0, R0, UR4, RZ ;  /* 0x0000000400007c24 */ /* 0x001fc8000f8e02ff */
[C---:B------:R-:W-:Y:S02]  /*26720*/  IMAD R0, R2.reuse, UR5, R0 ;  /* 0x0000000502007c24 */ /* 0x040fe4000f8e0200 */
[----:B------:R-:W-:Y:S01]  /*26730*/  IMAD.WIDE.U32 R2, R2, UR4, RZ ;  /* 0x0000000402027c25 */ /* 0x000fe2000f8e00ff */
[----:B------:R-:W-:-:S03]  /*26740*/  ULDC.64 UR4, c[0x0][0x310] ;  /* 0x0000c40000047ab9 */ /* 0x000fc60000000a00 */
[----:B------:R-:W-:Y:S02]  /*26750*/  IMAD.IADD R3, R3, 0x1, R0 ;  /* 0x0000000103037824 */ /* 0x000fe400078e0200 */
[----:B------:R-:W-:Y:S02]  /*26760*/  IMAD R0, R4, UR4, RZ ;  /* 0x0000000404007c24 */ /* 0x000fe4000f8e02ff */
[----:B------:R-:W0:Y:S01]  /*26770*/  S2R R4, SR_TID.X ;  /* 0x0000000000047919 */ /* 0x000e220000002100 */
[----:B------:R-:W-:-:S04]  /*26780*/  IMAD.WIDE.U32 R2, R35, UR4, R2 ;  /* 0x0000000423027c25 */ /* 0x000fc8000f8e0002 */
[----:B------:R-:W-:Y:S01]  /*26790*/  IMAD R0, R35, UR5, R0 ;  /* 0x0000000523007c24 */ /* 0x000fe2000f8e0200 */
[----:B------:R-:W-:-:S03]  /*267a0*/  ULDC.64 UR4, c[0x0][0x308] ;  /* 0x0000c20000047ab9 */ /* 0x000fc60000000a00 */
[----:B------:R-:W-:Y:S02]  /*267b0*/  IMAD.IADD R3, R3, 0x1, R0 ;  /* 0x0000000103037824 */ /* 0x000fe400078e0200 */
[----:B------:R-:W-:Y:S01]  /*267c0*/  IMAD.WIDE.U32 R2, R18, UR4, R2 ;  /* 0x0000000412027c25 */ /* 0x000fe2000f8e0002 */
[----:B------:R-:W-:Y:S02]  /*267d0*/  ULDC UR4, c[0x0][0x2f4] ;  /* 0x0000bd0000047ab9 */ /* 0x000fe40000000800 */
[----:B------:R-:W-:Y:S02]  /*267e0*/  LEA R0, P0, R2, UR6, 0x1 ;  /* 0x0000000602007c11 */ /* 0x000fe4000f8008ff */
[----:B0-----:R-:W-:Y:S01]  /*267f0*/  LOP3.LUT R5, R4, 0x7f, RZ, 0xc0, !PT ;  /* 0x0000007f04057812 */ /* 0x001fe200078ec0ff */
[----:B------:R-:W-:Y:S01]  /*26800*/  IMAD R4, R18, UR5, R3 ;  /* 0x0000000512047c24 */ /* 0x000fe2000f8e0203 */
[----:B------:R-:W-:Y:S02]  /*26810*/  UMOV UR5, 0xffffffff ;  /* 0xffffffff00057882 */ /* 0x000fe40000000000 */
[----:B------:R-:W-:-:S02]  /*26820*/  SHF.R.U32.HI R6, RZ, 0x3, R5 ;  /* 0x00000003ff067819 */ /* 0x000fc40000011605 */
[----:B------:R-:W0:Y:S01]  /*26830*/  S2R R5, SR_TID.X ;  /* 0x0000000000057919 */ /* 0x000e220000002100 */
[----:B------:R-:W-:Y:S02]  /*26840*/  LEA.HI.X R4, R2, UR7, R4, 0x1, P0 ;  /* 0x0000000702047c11 */ /* 0x000fe400080f0c04 */
[----:B------:R-:W-:-:S05]  /*26850*/  IMAD.IADD R25, R25, 0x1, -R6 ;  /* 0x0000000119197824 */ /* 0x000fca00078e0a06 */
[----:B------:R-:W-:Y:S01]  /*26860*/  ISETP.GE.AND P0, PT, R25, 0x1, PT ;  /* 0x000000011900780c */ /* 0x000fe20003f06270 */
[----:B0-----:R-:W-:Y:S02]  /*26870*/  IMAD.SHL.U32 R7, R5, 0x8, RZ ;  /* 0x0000000805077824 */ /* 0x001fe400078e00ff */
[----:B------:R-:W-:-:S03]  /*26880*/  IMAD R5, R24, 0x1800, R29 ;  /* 0x0000180018057824 */ /* 0x000fc600078e021d */
[----:B------:R-:W-:-:S04]  /*26890*/  LOP3.LUT R7, R7, 0x38, RZ, 0xc0, !PT ;  /* 0x0000003807077812 */ /* 0x000fc800078ec0ff */
[----:B------:R-:W-:-:S13]  /*268a0*/  ISETP.GE.AND P2, PT, R7, UR4, PT ;  /* 0x0000000407007c0c */ /* 0x000fda000bf46270 */
[----:B------:R-:W-:Y:S01]  /*268b0*/  @P2 LOP3.LUT R23, R23, 0x2, RZ, 0xfc, !PT ;  /* 0x0000000217172812 */ /* 0x000fe200078efcff */
[----:B------:R-:W-:Y:S06]  /*268c0*/  BRA.DIV UR5, `(.L_x_3598) ;  /* 0x0000004a05fc7947 */ /* 0x000fec000b800000 */
        /* <DEDUP_REMOVED lines=52> */
.L_x_3682:
        /* <DEDUP_REMOVED lines=10> */
.L_x_3599:
        /* <DEDUP_REMOVED lines=10> */
.L_x_3600:
[----:B------:R-:W-:Y:S01]  /*26d50*/  VIADD R0, R22, 0x18400 ;  /* 0x0001840016007836 */ /* 0x000fe20000000000 */
[----:B------:R-:W-:Y:S01]  /*26d60*/  LOP3.LUT P1, RZ, R23, 0x40, RZ, 0xc0, !PT ;  /* 0x0000004017ff7812 */ /* 0x000fe2000782c0ff */
[----:B------:R1:W-:-:S12]  /*26d70*/  SYNCS.ARRIVE.TRANS64.A1T0 RZ, [R17+URZ+0x32430], RZ ;  /* 0x032430ff11ff79a7 */ /* 0x0003d8000810003f */
[----:B------:R-:W-:Y:S05]  /*26d80*/  WARPSYNC.ALL ;  /* 0x0000000000007948 */ /* 0x000fea0003800000 */
[----:B------:R-:W-:Y:S01]  /*26d90*/  BAR.SYNC.DEFER_BLOCKING 0x8, 0x180 ;  /* 0x0206000000007b1d */ /* 0x000fe20000010000 */
[----:B------:R-:W-:Y:S02]  /*26da0*/  LOP3.LUT P0, RZ, R0, 0x3ff, RZ, 0xc0, !PT ;  /* 0x000003ff00ff7812 */ /* 0x000fe4000780c0ff */
[----:B------:R-:W-:-:S03]  /*26db0*/  SHF.R.S32.HI R0, RZ, 0x1f, R19 ;  /* 0x0000001fff007819 */ /* 0x000fc60000011413 */
[----:B------:R-:W-:Y:S01]  /*26dc0*/  BSSY B6, `(.L_x_3601) ;  /* 0x0000018000067945 */ /* 0x000fe20003800000 */
[----:B------:R-:W-:Y:S02]  /*26dd0*/  SEL R34, R0, RZ, !P1 ;  /* 0x000000ff00227207 */ /* 0x000fe40004800000 */
[----:B------:R-:W-:-:S03]  /*26de0*/  SEL R0, R19, RZ, !P1 ;  /* 0x000000ff13007207 */ /* 0x000fc60004800000 */
[----:B------:R-:W-:Y:S04]  /*26df0*/  STL [R1+0x454], R34 ;  /* 0x0004542201007387 */ /* 0x000fe80000100800 */
[----:B------:R2:W-:Y:S02]  /*26e00*/  STL [R1+0x448], R0 ;  /* 0x0004480001007387 */ /* 0x0005e40000100800 */
[----:B--2---:R-:W-:-:S05]  /*26e10*/  SHF.R.S32.HI R0, RZ, 0x1f, R33 ;  /* 0x0000001fff007819 */ /* 0x004fca0000011421 */
[----:B------:R2:W-:Y:S01]  /*26e20*/  STL [R1+0x450], R0 ;  /* 0x0004500001007387 */ /* 0x0005e20000100800 */
        /* <DEDUP_REMOVED lines=17> */
.L_x_3602:
[----:B------:R-:W-:Y:S05]  /*26f40*/  BSYNC B6 ;  /* 0x0000000000067941 */ /* 0x000fea0003800000 */
.L_x_3601:
[----:B------:R-:W3:Y:S01]  /*26f50*/  LDL R20, [R1+0x450] ;  /* 0x0004500001147983 */ /* 0x000ee20000100800 */
[----:B------:R-:W-:Y:S01]  /*26f60*/  IMAD.MOV.U32 R21, RZ, RZ, R34 ;  /* 0x000000ffff157224 */ /* 0x000fe200078e0022 */
[----:B------:R-:W-:Y:S01]  /*26f70*/  ULDC.64 UR4, c[0x0][0x298] ;  /* 0x0000a60000047ab9 */ /* 0x000fe20000000a00 */
[----:B0-----:R-:W0:Y:S01]  /*26f80*/  LDC R5, c[0x0][0x448] ;  /* 0x00011200ff057b82 */ /* 0x001e220000000800 */
[----:B------:R-:W4:Y:S01]  /*26f90*/  S2R R2, SR_TID.X ;  /* 0x0000000000027919 */ /* 0x000f220000002100 */
[----:B------:R-:W5:Y:S01]  /*26fa0*/  S2R R34, SR_TID.X ;  /* 0x0000000000227919 */ /* 0x000f620000002100 */
[----:B----4-:R-:W-:-:S04]  /*26fb0*/  LOP3.LUT R2, R2, 0x7f, RZ, 0xc0, !PT ;  /* 0x0000007f02027812 */ /* 0x010fc800078ec0ff */
[----:B--2---:R-:W-:Y:S02]  /*26fc0*/  SHF.R.U32.HI R0, RZ, 0x3, R2 ;  /* 0x00000003ff007819 */ /* 0x004fe40000011602 */
[----:B------:R-:W2:Y:S01]  /*26fd0*/  LDC R2, c[0x0][0x448] ;  /* 0x00011200ff027b82 */ /* 0x000ea20000000800 */
[----:B---3--:R-:W-:Y:S02]  /*26fe0*/  IMAD.MOV.U32 R4, RZ, RZ, R20 ;  /* 0x000000ffff047224 */ /* 0x008fe400078e0014 */
[----:B------:R-:W3:Y:S01]  /*26ff0*/  LDL R20, [R1+0x448] ;  /* 0x0004480001147983 */ /* 0x000ee20000100800 */
[----:B--2---:R-:W-:Y:S01]  /*27000*/  ISETP.NE.AND P6, PT, R2, 0x1, PT ;  /* 0x000000010200780c */ /* 0x004fe20003fc5270 */
[----:B-----5:R-:W-:Y:S02]  /*27010*/  IMAD.SHL.U32 R34, R34, 0x10, RZ ;  /* 0x0000001022227824 */ /* 0x020fe400078e00ff */
[----:B------:R-:W-:Y:S01]  /*27020*/  IMAD R4, R4, UR4, RZ ;  /* 0x0000000404047c24 */ /* 0x000fe2000f8e02ff */
[----:B------:R-:W2:Y:S02]  /*27030*/  S2R R6, SR_TID.X ;  /* 0x0000000000067919 */ /* 0x000ea40000002100 */
[----:B------:R-:W-:Y:S01]  /*27040*/  LOP3.LUT R34, R0, 0x70, R34, 0xf8, !PT ;  /* 0x0000007000227812 */ /* 0x000fe200078ef822 */
[----:B------:R-:W-:-:S04]  /*27050*/  IMAD R4, R33, UR5, R4 ;  /* 0x0000000521047c24 */ /* 0x000fc8000f8e0204 */
[----:B------:R-:W-:Y:S02]  /*27060*/  IMAD.IADD R34, R34, 0x1, R36 ;  /* 0x0000000122227824 */ /* 0x000fe400078e0224 */
[----:B------:R-:W4:Y:S02]  /*27070*/  @P6 LDC R3, c[0x0][0x44c] ;  /* 0x00011300ff036b82 */ /* 0x000f240000000800 */
[----:B------:R-:W-:-:S06]  /*27080*/  IMAD.MOV.U32 R0, RZ, RZ, R34 ;  /* 0x000000ffff007224 */ /* 0x000fcc00078e0022 */
[----:B------:R-:W5:Y:S01]  /*27090*/  @P6 LDC R2, c[0x0][0x450] ;  /* 0x00011400ff026b82 */ /* 0x000f620000000800 */
[----:B----4-:R-:W-:-:S05]  /*270a0*/  @P6 IMAD.HI.U32 R3, R34, R3, RZ ;  /* 0x0000000322036227 */ /* 0x010fca00078e00ff */
[----:B-----5:R-:W-:Y:S01]  /*270b0*/  @P6 SHF.R.U32.HI R0, RZ, R2, R3 ;  /* 0x00000002ff006219 */ /* 0x020fe20000011603 */
[----:B------:R-:W-:Y:S01]  /*270c0*/  IMAD.WIDE.U32 R2, R33, UR4, RZ ;  /* 0x0000000421027c25 */ /* 0x000fe2000f8e00ff */
[----:B------:R-:W-:-:S03]  /*270d0*/  ULDC.64 UR4, c[0x0][0x2d8] ;  /* 0x0000b60000047ab9 */ /* 0x000fc60000000a00 */
[----:B------:R-:W-:Y:S02]  /*270e0*/  IMAD.IADD R3, R3, 0x1, R4 ;  /* 0x0000000103037824 */ /* 0x000fe400078e0204 */
[----:B------:R-:W-:-:S04]  /*270f0*/  IMAD.WIDE.U32 R2, R18, UR4, R2 ;  /* 0x0000000412027c25 */ /* 0x000fc8000f8e0002 */
[----:B------:R-:W-:Y:S01]  /*27100*/  IMAD R3, R18, UR5, R3 ;  /* 0x0000000512037c24 */ /* 0x000fe2000f8e0203 */
[----:B------:R-:W-:Y:S02]  /*27110*/  ULDC.64 UR4, c[0x0][0x2e0] ;  /* 0x0000b80000047ab9 */ /* 0x000fe40000000a00 */
[----:B------:R-:W-:Y:S01]  /*27120*/  IMAD R4, R21, UR4, RZ ;  /* 0x0000000415047c24 */ /* 0x000fe2000f8e02ff */
[----:B--2---:R-:W-:-:S04]  /*27130*/  LOP3.LUT R21, R6, 0x7f, RZ, 0xc0, !PT ;  /* 0x0000007f06157812 */ /* 0x004fc800078ec0ff */
[----:B------:R-:W-:Y:S01]  /*27140*/  SHF.R.U32.HI R21, RZ, 0x3, R21 ;  /* 0x00000003ff157819 */ /* 0x000fe20000011615 */
[C---:B---3--:R-:W-:Y:S02]  /*27150*/  IMAD R4, R20.reuse, UR5, R4 ;  /* 0x0000000514047c24 */ /* 0x048fe4000f8e0204 */
[----:B------:R-:W-:Y:S01]  /*27160*/  IMAD.WIDE.U32 R2, R20, UR4, R2 ;  /* 0x0000000414027c25 */ /* 0x000fe2000f8e0002 */
[----:B------:R-:W-:-:S03]  /*27170*/  ULDC.64 UR4, c[0x0][0x2d0] ;  /* 0x0000b40000047ab9 */ /* 0x000fc60000000a00 */
[----:B------:R-:W-:Y:S01]  /*27180*/  IMAD.IADD R3, R3, 0x1, R4 ;  /* 0x0000000103037824 */ /* 0x000fe200078e0204 */
[----:B------:R-:W-:Y:S01]  /*27190*/  SHF.R.S32.HI R4, RZ, 0x1f, R0 ;  /* 0x0000001fff047819 */ /* 0x000fe20000011400 */
[----:B------:R-:W-:Y:S02]  /*271a0*/  IMAD.SHL.U32 R20, R6, 0x8, RZ ;  /* 0x0000000806147824 */ /* 0x000fe400078e00ff */
[----:B------:R-:W-:-:S03]  /*271b0*/  IMAD.WIDE.U32 R2, R0, UR4, R2 ;  /* 0x0000000400027c25 */ /* 0x000fc6000f8e0002 */
[----:B------:R-:W-:Y:S01]  /*271c0*/  LOP3.LUT R20, R20, 0x38, RZ, 0xc0, !PT ;  /* 0x0000003814147812 */ /* 0x000fe200078ec0ff */
[----:B------:R-:W-:-:S04]  /*271d0*/  IMAD R4, R4, UR4, RZ ;  /* 0x0000000404047c24 */ /* 0x000fc8000f8e02ff */
[----:B------:R-:W-:Y:S01]  /*271e0*/  IMAD R4, R0, UR5, R4 ;  /* 0x0000000500047c24 */ /* 0x000fe2000f8e0204 */
[----:B------:R-:W-:Y:S01]  /*271f0*/  ULDC.64 UR4, c[0x0][0x2c8] ;  /* 0x0000b20000047ab9 */ /* 0x000fe20000000a00 */
[----:B------:R-:W-:Y:S02]  /*27200*/  IMAD.MOV R0, RZ, RZ, -R0 ;  /* 0x000000ffff007224 */ /* 0x000fe400078e0a00 */
[----:B------:R-:W-:Y:S02]  /*27210*/  IMAD.IADD R3, R3, 0x1, R4 ;  /* 0x0000000103037824 */ /* 0x000fe400078e0204 */
[----:B0-----:R-:W-:-:S04]  /*27220*/  IMAD R0, R5, R0, R34 ;  /* 0x0000000005007224 */ /* 0x001fc800078e0222 */
[----:B------:R-:W-:Y:S01]  /*27230*/  IMAD.WIDE.U32 R2, R0, UR4, R2 ;  /* 0x0000000400027c25 */ /* 0x000fe2000f8e0002 */
[----:B------:R-:W-:-:S05]  /*27240*/  SHF.R.S32.HI R4, RZ, 0x1f, R0 ;  /* 0x0000001fff047819 */ /* 0x000fca0000011400 */
[----:B------:R-:W-:-:S04]  /*27250*/  IMAD R4, R4, UR4, RZ ;  /* 0x0000000404047c24 */ /* 0x000fc8000f8e02ff */
        /* <DEDUP_REMOVED lines=9> */
[----:B------:R-:W0:Y:S01]  /*272f0*/  SHFL.IDX PT, R3, R0, RZ, 0x181f ;  /* 0x00181fff00037589 */ /* 0x000e2200000e0000 */
[----:B------:R-:W-:Y:S01]  /*27300*/  IMAD R37, R37, R5, RZ ;  /* 0x0000000525257224 */ /* 0x000fe200078e02ff */
[----:B------:R-:W-:Y:S01]  /*27310*/  LOP3.LUT R23, R23, 0xffffdfff, RZ, 0xc0, !PT ;  /* 0xffffdfff17177812 */ /* 0x000fe200078ec0ff */
[----:B------:R-:W-:Y:S01]  /*27320*/  IMAD.IADD R36, R21, 0x1, R36 ;  /* 0x0000000115247824 */ /* 0x000fe200078e0224 */
[----:B------:R-:W2:Y:S04]  /*27330*/  SHFL.IDX PT, R2, R4, RZ, 0x181f ;  /* 0x00181fff04027589 */ /* 0x000ea800000e0000 */
[----:B------:R-:W-:Y:S01]  /*27340*/  ISETP.GE.AND P6, PT, R36, R37, PT ;  /* 0x000000252400720c */ /* 0x000fe20003fc6270 */
[----:B------:R-:W3:Y:S04]  /*27350*/  SHFL.IDX PT, R11, R0, 0x1, 0x181f ;  /* 0x00381f00000b7f89 */ /* 0x000ee800000e0000 */
[----:B------:R-:W4:Y:S04]  /*27360*/  SHFL.IDX PT, R6, R4, 0x1, 0x181f ;  /* 0x00381f0004067f89 */ /* 0x000f2800000e0000 */
[----:B------:R-:W5:Y:S04]  /*27370*/  SHFL.IDX PT, R8, R0, 0x2, 0x181f ;  /* 0x00581f0000087f89 */ /* 0x000f6800000e0000 */
[----:B------:R-:W1:Y:S01]  /*27380*/  SHFL.IDX PT, R5, R4, 0x2, 0x181f ;  /* 0x00581f0004057f89 */ /* 0x000e6200000e0000 */
[----:B------:R-:W-:-:S02]  /*27390*/  @P6 LOP3.LUT R23, R23, 0x2000, RZ, 0xfc, !PT ;  /* 0x0000200017176812 */ /* 0x000fc400078efcff */
[----:B0-----:R-:W-:Y:S01]  /*273a0*/  @!P6 LEA R3, P1, R20, R3, 0x1 ;  /* 0x000000031403e211 */ /* 0x001fe200078208ff */
[----:B------:R-:W0:Y:S01]  /*273b0*/  SHFL.IDX PT, R9, R0, 0x3, 0x181f ;  /* 0x00781f0000097f89 */ /* 0x000e2200000e0000 */
[----:B------:R-:W-:-:S03]  /*273c0*/  LOP3.LUT R23, R23, 0xffffefff, RZ, 0xc0, !PT ;  /* 0xffffefff17177812 */ /* 0x000fc600078ec0ff */
[----:B--2---:R-:W-:Y:S02]  /*273d0*/  @!P6 IMAD.X R7, RZ, RZ, R2, P1 ;  /* 0x000000ffff07e224 */ /* 0x004fe400008e0602 */
[----:B------:R-:W-:-:S05]  /*273e0*/  VIADD R2, R36, 0x10 ;  /* 0x0000001024027836 */ /* 0x000fca0000000000 */
[----:B------:R-:W-:Y:S01]  /*273f0*/  ISETP.GE.AND P5, PT, R2, R37, PT ;  /* 0x000000250200720c */ /* 0x000fe20003fa6270 */
[----:B------:R-:W-:-:S05]  /*27400*/  VIADD R2, R36, 0x20 ;  /* 0x0000002024027836 */ /* 0x000fca0000000000 */
[----:B------:R-:W-:Y:S01]  /*27410*/  ISETP.GE.AND P3, PT, R2, R37, PT ;  /* 0x000000250200720c */ /* 0x000fe20003f66270 */
[----:B------:R-:W-:-:S05]  /*27420*/  VIADD R2, R36, 0x30 ;  /* 0x0000003024027836 */ /* 0x000fca0000000000 */
[----:B------:R-:W-:Y:S01]  /*27430*/  ISETP.GE.AND P2, PT, R2, R37, PT ;  /* 0x000000250200720c */ /* 0x000fe20003f46270 */
[----:B------:R-:W-:Y:S01]  /*27440*/  VIADD R2, R36, 0x40 ;  /* 0x0000004024027836 */ /* 0x000fe20000000000 */
[----:B---3--:R-:W-:Y:S02]  /*27450*/  @!P5 LEA R11, P1, R20, R11, 0x1 ;  /* 0x0000000b140bd211 */ /* 0x008fe400078208ff */
[----:B------:R-:W-:Y:S02]  /*27460*/  @P5 LOP3.LUT R23, R23, 0x1000, RZ, 0xfc, !PT ;  /* 0x0000100017175812 */ /* 0x000fe400078efcff */
[----:B------:R-:W-:Y:S01]  /*27470*/  ISETP.GE.AND P4, PT, R2, R37, PT ;  /* 0x000000250200720c */ /* 0x000fe20003f86270 */
[----:B----4-:R-:W-:Y:S01]  /*27480*/  @!P5 IMAD.X R6, RZ, RZ, R6, P1 ;  /* 0x000000ffff06d224 */ /* 0x010fe200008e0606 */
[----:B------:R-:W2:Y:S01]  /*27490*/  SHFL.IDX PT, R2, R4, 0x3, 0x181f ;  /* 0x00781f0004027f89 */ /* 0x000ea200000e0000 */
[----:B-----5:R-:W-:Y:S02]  /*274a0*/  @!P3 LEA R8, P1, R20, R8, 0x1 ;  /* 0x000000081408b211 */ /* 0x020fe400078208ff */
[----:B------:R-:W-:-:S03]  /*274b0*/  LOP3.LUT R23, R23, 0xfffff7ff, RZ, 0xc0, !PT ;  /* 0xfffff7ff17177812 */ /* 0x000fc600078ec0ff */
[----:B-1----:R-:W-:Y:S01]  /*274c0*/  @!P3 IMAD.X R5, RZ, RZ, R5, P1 ;  /* 0x000000ffff05b224 */ /* 0x002fe200008e0605 */
[----:B0-----:R-:W-:Y:S02]  /*274d0*/  @!P2 LEA R12, P1, R20, R9, 0x1 ;  /* 0x00000009140ca211 */ /* 0x001fe400078208ff */
[----:B------:R-:W0:Y:S01]  /*274e0*/  SHFL.IDX PT, R9, R0, 0x4, 0x181f ;  /* 0x00981f0000097f89 */ /* 0x000e2200000e0000 */
[----:B------:R-:W-:-:S04]  /*274f0*/  @P3 LOP3.LUT R23, R23, 0x800, RZ, 0xfc, !PT ;  /* 0x0000080017173812 */ /* 0x000fc800078efcff */
[----:B------:R-:W-:-:S04]  /*27500*/  LOP3.LUT R23, R23, 0xfffffdff, RZ, 0xc0, !PT ;  /* 0xfffffdff17177812 */ /* 0x000fc800078ec0ff */
[----:B------:R-:W-:-:S04]  /*27510*/  @P2 LOP3.LUT R23, R23, 0x200, RZ, 0xfc, !PT ;  /* 0x0000020017172812 */ /* 0x000fc800078efcff */
[----:B------:R-:W-:Y:S01]  /*27520*/  LOP3.LUT R23, R23, 0xfffffeff, RZ, 0xc0, !PT ;  /* 0xfffffeff17177812 */ /* 0x000fe200078ec0ff */
[----:B--2---:R-:W-:Y:S02]  /*27530*/  @!P2 IMAD.X R10, RZ, RZ, R2, P1 ;  /* 0x000000ffff0aa224 */ /* 0x004fe400008e0602 */
[----:B------:R-:W1:Y:S01]  /*27540*/  SHFL.IDX PT, R2, R4, 0x4, 0x181f ;  /* 0x00981f0004027f89 */ /* 0x000e6200000e0000 */
[----:B------:R-:W-:-:S04]  /*27550*/  @P4 LOP3.LUT R23, R23, 0x100, RZ, 0xfc, !PT ;  /* 0x0000010017174812 */ /* 0x000fc800078efcff */
[----:B------:R-:W-:Y:S02]  /*27560*/  LOP3.LUT R23, R23, 0xffffff7f, RZ, 0xc0, !PT ;  /* 0xffffff7f17177812 */ /* 0x000fe400078ec0ff */
[----:B0-----:R-:W-:-:S05]  /*27570*/  @!P4 LEA R13, P1, R20, R9, 0x1 ;  /* 0x00000009140dc211 */ /* 0x001fca00078208ff */
[----:B-1----:R-:W-:Y:S02]  /*27580*/  @!P4 IMAD.X R9, RZ, RZ, R2, P1 ;  /* 0x000000ffff09c224 */ /* 0x002fe400008e0602 */
[----:B------:R-:W-:Y:S02]  /*27590*/  @!P6 IMAD.MOV.U32 R2, RZ, RZ, R3 ;  /* 0x000000ffff02e224 */ /* 0x000fe400078e0003 */
[----:B------:R-:W-:Y:S02]  /*275a0*/  @!P6 IMAD.MOV.U32 R3, RZ, RZ, R7 ;  /* 0x000000ffff03e224 */ /* 0x000fe400078e0007 */
[----:B------:R-:W0:Y:S04]  /*275b0*/  SHFL.IDX PT, R7, R0, 0x5, 0x181f ;  /* 0x00b81f0000077f89 */ /* 0x000e2800000e0000 */
[----:B------:R1:W-:Y:S02]  /*275c0*/  @!P6 LDGSTS.E.BYPASS.LTC128B.128 [R26+0x18400], desc[UR36][R2.64], !P0 ;  /* 0x18400000021aefae */ /* 0x0003e4000c101d64 */
[----:B-1----:R-:W-:-:S02]  /*275d0*/  @!P5 IMAD.MOV.U32 R2, RZ, RZ, R11 ;  /* 0x000000ffff02d224 */ /* 0x002fc400078e000b */
[----:B------:R-:W-:Y:S02]  /*275e0*/  @!P5 IMAD.MOV.U32 R3, RZ, RZ, R6 ;  /* 0x000000ffff03d224 */ /* 0x000fe400078e0006 */
[----:B------:R-:W1:Y:S04]  /*275f0*/  SHFL.IDX PT, R6, R4, 0x5, 0x181f ;  /* 0x00b81f0004067f89 */ /* 0x000e6800000e0000 */
[----:B------:R2:W-:Y:S02]  /*27600*/  @!P5 LDGSTS.E.BYPASS.LTC128B.128 [R26+0x18c00], desc[UR36][R2.64], !P0 ;  /* 0x18c00000021adfae */ /* 0x0005e4000c101d64 */
[----:B--2---:R-:W-:Y:S02]  /*27610*/  @!P3 IMAD.MOV.U32 R2, RZ, RZ, R8 ;  /* 0x000000ffff02b224 */ /* 0x004fe400078e0008 */
[----:B------:R-:W-:-:S02]  /*27620*/  @!P3 IMAD.MOV.U32 R3, RZ, RZ, R5 ;  /* 0x000000ffff03b224 */ /* 0x000fc400078e0005 */
[----:B------:R-:W2:Y:S04]  /*27630*/  SHFL.IDX PT, R5, R0, 0x6, 0x181f ;  /* 0x00d81f0000057f89 */ /* 0x000ea800000e0000 */
[----:B------:R3:W-:Y:S04]  /*27640*/  @!P3 LDGSTS.E.BYPASS.LTC128B.128 [R26+0x19400], desc[UR36][R2.64], !P0 ;  /* 0x19400000021abfae */ /* 0x0007e8000c101d64 */
[----:B------:R-:W-:Y:S01]  /*27650*/  SHFL.IDX PT, R0, R0, 0x7, 0x181f ;  /* 0x00f81f0000007f89 */ /* 0x000fe200000e0000 */
[----:B---3--:R-:W-:Y:S02]  /*27660*/  VIADD R2, R36, 0x50 ;  /* 0x0000005024027836 */ /* 0x008fe40000000000 */
[----:B------:R-:W-:-:S03]  /*27670*/  @!P2 IMAD.MOV.U32 R3, RZ, RZ, R10 ;  /* 0x000000ffff03a224 */ /* 0x000fc600078e000a */
[----:B------:R-:W-:Y:S01]  /*27680*/  ISETP.GE.AND P3, PT, R2, R37, PT ;  /* 0x000000250200720c */ /* 0x000fe20003f66270 */
[----:B------:R-:W-:-:S05]  /*27690*/  @!P2 IMAD.MOV.U32 R2, RZ, RZ, R12 ;  /* 0x000000ffff02a224 */ /* 0x000fca00078e000c */
[----:B------:R3:W-:Y:S07]  /*276a0*/  @!P2 LDGSTS.E.BYPASS.LTC128B.128 [R26+0x19c00], desc[UR36][R2.64], !P0 ;  /* 0x19c00000021aafae */ /* 0x0007ee000c101d64 */
[----:B0-----:R-:W-:Y:S02]  /*276b0*/  @!P3 LEA R7, P1, R20, R7, 0x1 ;  /* 0x000000071407b211 */ /* 0x001fe400078208ff */
[----:B------:R-:W-:Y:S01]  /*276c0*/  @P3 LOP3.LUT R23, R23, 0x80, RZ, 0xfc, !PT ;  /* 0x0000008017173812 */ /* 0x000fe200078efcff */
[----:B---3--:R-:W0:Y:S01]  /*276d0*/  SHFL.IDX PT, R2, R4, 0x6, 0x181f ;  /* 0x00d81f0004027f89 */ /* 0x008e2200000e0000 */
[----:B------:R-:W-:-:S02]  /*276e0*/  VIADD R3, R36, 0x60 ;  /* 0x0000006024037836 */ /* 0x000fc40000000000 */
[----:B------:R-:W-:Y:S01]  /*276f0*/  LOP3.LUT R23, R23, 0xffffffbf, RZ, 0xc0, !PT ;  /* 0xffffffbf17177812 */ /* 0x000fe200078ec0ff */
[----:B-1----:R-:W-:Y:S01]  /*27700*/  @!P3 IMAD.X R6, RZ, RZ, R6, P1 ;  /* 0x000000ffff06b224 */ /* 0x002fe200008e0606 */
[----:B------:R-:W1:Y:S01]  /*27710*/  SHFL.IDX PT, R4, R4, 0x7, 0x181f ;  /* 0x00f81f0004047f89 */ /* 0x000e6200000e0000 */
[----:B------:R-:W-:Y:S01]  /*27720*/  ISETP.GE.AND P2, PT, R3, R37, PT ;  /* 0x000000250300720c */ /* 0x000fe20003f46270 */
[----:B------:R-:W-:-:S12]  /*27730*/  @!P4 IMAD.MOV.U32 R3, RZ, RZ, R9 ;  /* 0x000000ffff03c224 */ /* 0x000fd800078e0009 */
[----:B--2---:R-:W-:Y:S02]  /*27740*/  @!P2 LEA R5, P1, R20, R5, 0x1 ;  /* 0x000000051405a211 */ /* 0x004fe400078208ff */
[----:B------:R-:W-:-:S03]  /*27750*/  @P2 LOP3.LUT R23, R23, 0x40, RZ, 0xfc, !PT ;  /* 0x0000004017172812 */ /* 0x000fc600078efcff */
[----:B0-----:R-:W-:Y:S02]  /*27760*/  @!P2 IMAD.X R8, RZ, RZ, R2, P1 ;  /* 0x000000ffff08a224 */ /* 0x001fe400008e0602 */
[----:B------:R-:W-:-:S05]  /*27770*/  @!P4 IMAD.MOV.U32 R2, RZ, RZ, R13 ;  /* 0x000000ffff02c224 */ /* 0x000fca00078e000d */
[----:B------:R0:W-:Y:S02]  /*27780*/  @!P4 LDGSTS.E.BYPASS.LTC128B.128 [R26+0x1a400], desc[UR36][R2.64], !P0 ;  /* 0x1a400000021acfae */ /* 0x0001e4000c101d64 */
[----:B0-----:R-:W-:Y:S02]  /*27790*/  @!P3 IMAD.MOV.U32 R2, RZ, RZ, R7 ;  /* 0x000000ffff02b224 */ /* 0x001fe400078e0007 */
[----:B------:R-:W-:-:S05]  /*277a0*/  @!P3 IMAD.MOV.U32 R3, RZ, RZ, R6 ;  /* 0x000000ffff03b224 */ /* 0x000fca00078e0006 */
[----:B------:R0:W-:Y:S02]  /*277b0*/  @!P3 LDGSTS.E.BYPASS.LTC128B.128 [R26+0x1ac00], desc[UR36][R2.64], !P0 ;  /* 0x1ac00000021abfae */ /* 0x0001e4000c101d64 */
[----:B0-----:R-:W-:Y:S02]  /*277c0*/  @!P2 IMAD.MOV.U32 R2, RZ, RZ, R5 ;  /* 0x000000ffff02a224 */ /* 0x001fe400078e0005 */
[----:B------:R-:W-:-:S05]  /*277d0*/  @!P2 IMAD.MOV.U32 R3, RZ, RZ, R8 ;  /* 0x000000ffff03a224 */ /* 0x000fca00078e0008 */
[----:B-1----:R0:W-:Y:S02]  /*277e0*/  @!P2 LDGSTS.E.BYPASS.LTC128B.128 [R26+0x1b400], desc[UR36][R2.64], !P0 ;  /* 0x1b400000021aafae */ /* 0x0021e4000c101d64 */
.L_x_3699:
        /* <DEDUP_REMOVED lines=12> */
.L_x_3604:
        /* <DEDUP_REMOVED lines=28> */
.L_x_3606:
[----:B------:R-:W-:Y:S05]  /*27a70*/  BSYNC B6 ;  /* 0x0000000000067941 */ /* 0x000fea0003800000 */
.L_x_3605:
[----:B------:R-:W2:Y:S01]  /*27a80*/  LDL.LU R4, [R1+0x450] ;  /* 0x0004500001047983 */ /* 0x000ea20000300800 */
[----:B0-----:R-:W0:Y:S01]  /*27a90*/  LDC R2, c[0x0][0x448] ;  /* 0x00011200ff027b82 */ /* 0x001e220000000800 */
[----:B------:R-:W-:Y:S02]  /*27aa0*/  ULDC.64 UR4, c[0x0][0x398] ;  /* 0x0000e60000047ab9 */ /* 0x000fe40000000a00 */
[----:B------:R-:W3:Y:S04]  /*27ab0*/  LDL.LU R21, [R1+0x454] ;  /* 0x0004540001157983 */ /* 0x000ee80000300800 */
[----:B------:R-:W4:Y:S01]  /*27ac0*/  LDL.LU R20, [R1+0x448] ;  /* 0x0004480001147983 */ /* 0x000f220000300800 */
        /* <DEDUP_REMOVED lines=19> */
[----:B----4-:R-:W-:Y:S01]  /*27c00*/  IMAD.WIDE.U32 R2, R20, UR4, R2 ;  /* 0x0000000414027c25 */ /* 0x010fe2000f8e0002 */
        /* <DEDUP_REMOVED lines=13> */
[----:B------:R-:W-:Y:S02]  /*27ce0*/  IMAD.SHL.U32 R20, R6, 0x8, RZ ;  /* 0x0000000806147824 */ /* 0x000fe400078e00ff */
        /* <DEDUP_REMOVED lines=104> */
.L_x_3717:
        /* <DEDUP_REMOVED lines=12> */
.L_x_3609:
[----:B------:R-:W-:Y:S05]  /*28430*/  BSYNC B0 ;  /* 0x0000000000007941 */ /* 0x000fea0003800000 */
.L_x_3608:
[----:B------:R-:W-:Y:S01]  /*28440*/  NOP ;  /* 0x0000000000007918 */ /* 0x000fe20000000000 */
[----:B------:R-:W-:-:S13]  /*28450*/  PLOP3.LUT P0, PT, PT, PT, PT, 0x80, 0x0 ;  /* 0x000000000000781c */ /* 0x000fda0003f0f070 */
.L_x_3610:
        /* <DEDUP_REMOVED lines=18> */
.L_x_3718:
[----:B------:R-:W-:Y:S05]  /*28580*/  BSYNC B0 ;  /* 0x0000000000007941 */ /* 0x000fea0003800000 */
.L_x_3611:
[----:B------:R-:W-:-:S13]  /*28590*/  LOP3.LUT P0, RZ, R23, 0x400, RZ, 0xc0, !PT ;  /* 0x0000040017ff7812 */ /* 0x000fda000780c0ff */
[----:B------:R-:W-:Y:S05]  /*285a0*/  @!P0 BRA `(.L_x_3613) ;  /* 0x0000000000048947 */ /* 0x000fea0003800000 */
[----:B------:R-:W-:Y:S01]  /*285b0*/  BPT.TRAP 0x1 ;  /* 0x000000040000795c */ /* 0x000fe20000300000 */
.L_x_3613:
[----:B------:R-:W-:Y:S01]  /*285c0*/  SHF.L.U32 R0, R27, 0x1f, RZ ;  /* 0x0000001f1b007819 */ /* 0x000fe200000006ff */
[----:B------:R-:W-:Y:S03]  /*285d0*/  BSSY B0, `(.L_x_3614) ;  /* 0x0000003000007945 */ /* 0x000fe60003800000 */
[----:B------:R-:W1:Y:S02]  /*285e0*/  SYNCS.PHASECHK.TRANS64.TRYWAIT P0, [R17+URZ+0x32460], R0 ;  /* 0x03246000110075a7 */ /* 0x000e64000800017f */
[----:B-1----:R-:W-:Y:S05]  /*285f0*/  @!P0 BRA `(.L_x_3615) ;  /* 0x0000004c00348947 */ /* 0x002fea0003800000 */
.L_x_3719:
[----:B------:R-:W-:Y:S05]  /*28600*/  BSYNC B0 ;  /* 0x0000000000007941 */ /* 0x000fea0003800000 */
.L_x_3614:
[----:B0-----:R-:W1:Y:S01]  /*28610*/  LDL.LU R3, [R1+0x45c] ;  /* 0x00045c0001037983 */ /* 0x001e620000300800 */
[----:B------:R-:W-:Y:S01]  /*28620*/  ULDC.64 UR4, c[0x0][0x328] ;  /* 0x0000ca0000047ab9 */ /* 0x000fe20000000a00 */
[----:B------:R-:W-:Y:S02]  /*28630*/  ULDC.64 UR6, c[0x0][0x318] ;  /* 0x0000c60000067ab9 */ /* 0x000fe40000000a00 */
[----:B------:R-:W2:Y:S04]  /*28640*/  LDL.LU R2, [R1+0x440] ;  /* 0x0004400001027983 */ /* 0x000ea80000300800 */
[----:B------:R-:W3:Y:S04]  /*28650*/  LDL.LU R6, [R1+0x460] ;  /* 0x0004600001067983 */ /* 0x000ee80000300800 */
[----:B------:R-:W4:Y:S01]  /*28660*/  LDL.LU R4, [R1+0x478] ;  /* 0x0004780001047983 */ /* 0x000f220000300800 */
[----:B------:R-:W-:-:S02]  /*28670*/  LOP3.LUT P3, RZ, R23, 0x10, RZ, 0xc0, !PT ;  /* 0x0000001017ff7812 */ /* 0x000fc4000786c0ff */
[C---:B------:R-:W-:Y:S02]  /*28680*/  LOP3.LUT P2, RZ, R23.reuse, 0x8, RZ, 0xc0, !PT ;  /* 0x0000000817ff7812 */ /* 0x040fe4000784c0ff */
[C---:B------:R-:W-:Y:S02]  /*28690*/  LOP3.LUT P1, RZ, R23.reuse, 0x4, RZ, 0xc0, !PT ;  /* 0x0000000417ff7812 */ /* 0x040fe4000782c0ff */
[----:B------:R-:W-:Y:S02]  /*286a0*/  LOP3.LUT P4, RZ, R23, 0x1, RZ, 0xc0, !PT ;  /* 0x0000000117ff7812 */ /* 0x000fe4000788c0ff */
[----:B------:R-:W-:Y:S01]  /*286b0*/  SEL R7, RZ, 0x8, P1 ;  /* 0x00000008ff077807 */ /* 0x000fe20000800000 */
[----:B-1----:R-:W-:-:S04]  /*286c0*/  IMAD R0, R3, UR4, RZ ;  /* 0x0000000403007c24 */ /* 0x002fc8000f8e02ff */
[C---:B--2---:R-:W-:Y:S02]  /*286d0*/  IMAD R5, R2.reuse, UR5, R0 ;  /* 0x0000000502057c24 */ /* 0x044fe4000f8e0200 */
[----:B------:R-:W-:Y:S01]  /*286e0*/  IMAD.WIDE.U32 R2, R2, UR4, RZ ;  /* 0x0000000402027c25 */ /* 0x000fe2000f8e00ff */
[----:B------:R-:W-:-:S03]  /*286f0*/  ULDC.64 UR4, c[0x0][0x338] ;  /* 0x0000ce0000047ab9 */ /* 0x000fc60000000a00 */
[----:B------:R-:W-:Y:S02]  /*28700*/  IMAD.IADD R3, R3, 0x1, R5 ;  /* 0x0000000103037824 */ /* 0x000fe400078e0205 */
[----:B---3--:R-:W-:Y:S02]  /*28710*/  IMAD R0, R6, UR4, RZ ;  /* 0x0000000406007c24 */ /* 0x008fe4000f8e02ff */
[----:B------:R-:W-:-:S04]  /*28720*/  IMAD.WIDE.U32 R2, R35, UR4, R2 ;  /* 0x0000000423027c25 */ /* 0x000fc8000f8e0002 */
[----:B------:R-:W-:Y:S01]  /*28730*/  IMAD R5, R35, UR5, R0 ;  /* 0x0000000523057c24 */ /* 0x000fe2000f8e0200 */
[----:B------:R-:W-:Y:S01]  /*28740*/  ULDC.64 UR4, c[0x0][0x330] ;  /* 0x0000cc0000047ab9 */ /* 0x000fe20000000a00 */
[----:B------:R-:W-:Y:S02]  /*28750*/  SEL R0, RZ, 0x2, P3 ;  /* 0x00000002ff007807 */ /* 0x000fe40001800000 */
        /* <DEDUP_REMOVED lines=81> */
.L_x_3733:
        /* <DEDUP_REMOVED lines=15> */
.L_x_3617:
        /* <DEDUP_REMOVED lines=10> */
.L_x_3618:
[----:B0-----:R-:W2:Y:S01]  /*28e00*/  LDL.LU R2, [R1+0x458] ;  /* 0x0004580001027983 */ /* 0x001ea20000300800 */
[----:B------:R0:W-:Y:S01]  /*28e10*/  SYNCS.ARRIVE.TRANS64.A1T0 RZ, [R17+URZ+0x32450], RZ ;  /* 0x032450ff11ff79a7 */ /* 0x0001e2000810003f */
[----:B------:R-:W-:Y:S01]  /*28e20*/  BSSY B0, `(.L_x_3619) ;  /* 0x00000d8000007945 */ /* 0x000fe20003800000 */
[----:B--2---:R-:W-:-:S05]  /*28e30*/  VIADD R21, R2, 0xfffffffe ;  /* 0xfffffffe02157836 */ /* 0x004fca0000000000 */
[----:B------:R-:W-:-:S13]  /*28e40*/  ISETP.GE.AND P0, PT, R21, R30, PT ;  /* 0x0000001e1500720c */ /* 0x000fda0003f06270 */
[----:B0-----:R-:W-:Y:S05]  /*28e50*/  @!P0 BRA `(.L_x_3620) ;  /* 0x0000000c00508947 */ /* 0x001fea0003800000 */
.L_x_3633:
[----:B0-----:R-:W0:Y:S01]  /*28e60*/  S2R R2, SR_TID.X ;  /* 0x0000000000027919 */ /* 0x001e220000002100 */
[----:B------:R-:W-:Y:S01]  /*28e70*/  IMAD R8, R21, 0x60, R31 ;  /* 0x0000006015087824 */ /* 0x000fe200078e021f */
[----:B------:R-:W-:Y:S01]  /*28e80*/  LOP3.LUT P1, RZ, R23, 0x400, RZ, 0xc0, !PT ;  /* 0x0000040017ff7812 */ /* 0x000fe2000782c0ff */
[----:B------:R-:W-:Y:S01]  /*28e90*/  VIADD R24, R24, 0x1 ;  /* 0x0000000118187836 */ /* 0x000fe20000000000 */
[C---:B0-----:R-:W-:Y:S01]  /*28ea0*/  LOP3.LUT R3, R2.reuse, 0x7f, RZ, 0xc0, !PT ;  /* 0x0000007f02037812 */ /* 0x041fe200078ec0ff */
[----:B------:R-:W-:-:S03]  /*28eb0*/  IMAD.SHL.U32 R2, R2, 0x10, RZ ;  /* 0x0000001002027824 */ /* 0x000fc600078e00ff */
[----:B------:R-:W-:Y:S02]  /*28ec0*/  SHF.R.U32.HI R4, RZ, 0x3, R3 ;  /* 0x00000003ff047819 */ /* 0x000fe40000011603 */
[----:B------:R-:W0:Y:S02]  /*28ed0*/  LDC R3, c[0x0][0x430] ;  /* 0x00010c00ff037b82 */ /* 0x000e240000000800 */
[----:B------:R-:W-:-:S04]  /*28ee0*/  LOP3.LUT R2, R4, 0x70, R2, 0xf8, !PT ;  /* 0x0000007004027812 */ /* 0x000fc800078ef802 */
[C---:B------:R-:W-:Y:S01]  /*28ef0*/  ISETP.GT.U32.AND P2, PT, R2.reuse, 0x5f, PT ;  /* 0x0000005f0200780c */ /* 0x040fe20003f44070 */
[----:B------:R-:W-:-:S04]  /*28f00*/  IMAD.IADD R8, R2, 0x1, R8 ;  /* 0x0000000102087824 */ /* 0x000fc800078e0208 */
[----:B------:R-:W-:-:S08]  /*28f10*/  IMAD.MOV.U32 R9, RZ, RZ, R8 ;  /* 0x000000ffff097224 */ /* 0x000fd000078e0008 */
[----:B-1----:R-:W1:Y:S01]  /*28f20*/  @!P2 LDC.64 R4, c[0x0][0x428] ;  /* 0x00010a00ff04ab82 */ /* 0x002e620000000a00 */
[----:B0-----:R-:W-:-:S13]  /*28f30*/  ISETP.NE.AND P0, PT, R3, 0x1, PT ;  /* 0x000000010300780c */ /* 0x001fda0003f05270 */
[----:B------:R-:W0:Y:S08]  /*28f40*/  @P0 LDC R3, c[0x0][0x434] ;  /* 0x00010d00ff030b82 */ /* 0x000e300000000800 */
[----:B--2---:R-:W2:Y:S01]  /*28f50*/  @P0 LDC R7, c[0x0][0x438] ;  /* 0x00010e00ff070b82 */ /* 0x004ea20000000800 */
[----:B0-----:R-:W-:-:S05]  /*28f60*/  @P0 IMAD.HI.U32 R2, R8, R3, RZ ;  /* 0x0000000308020227 */ /* 0x001fca00078e00ff */
[----:B--2---:R-:W-:Y:S01]  /*28f70*/  @P0 SHF.R.U32.HI R9, RZ, R7, R2 ;  /* 0x00000007ff090219 */ /* 0x004fe20000011602 */
[----:B-1----:R-:W-:Y:S01]  /*28f80*/  @!P2 IMAD R2, R32, R4, RZ ;  /* 0x000000042002a224 */ /* 0x002fe200078e02ff */
[----:B------:R-:W0:Y:S02]  /*28f90*/  @!P2 LDC.64 R6, c[0x0][0x418] ;  /* 0x00010600ff06ab82 */ /* 0x000e240000000a00 */
[--C-:B------:R-:W-:Y:S01]  /*28fa0*/  @!P2 SHF.R.S32.HI R3, RZ, 0x1f, R9.reuse ;  /* 0x0000001fff03a819 */ /* 0x100fe20000011409 */
[----:B------:R-:W-:Y:S02]  /*28fb0*/  @!P2 IMAD R5, R28, R5, R2 ;  /* 0x000000051c05a224 */ /* 0x000fe400078e0202 */
[----:B------:R-:W-:-:S04]  /*28fc0*/  @!P2 IMAD.MOV.U32 R2, RZ, RZ, R9 ;  /* 0x000000ffff02a224 */ /* 0x000fc800078e0009 */
[----:B------:R-:W-:-:S04]  /*28fd0*/  @!P2 IMAD.WIDE.U32 R2, R28, R4, R2 ;  /* 0x000000041c02a225 */ /* 0x000fc800078e0002 */
[----:B------:R-:W-:Y:S01]  /*28fe0*/  @!P2 IMAD.IADD R3, R5, 0x1, R3 ;  /* 0x000000010503a824 */ /* 0x000fe200078e0203 */
[----:B------:R-:W-:Y:S05]  /*28ff0*/  YIELD ;  /* 0x0000000000007946 */ /* 0x000fea0003800000 */
[----:B------:R-:W-:Y:S01]  /*29000*/  IMAD.MOV.U32 R4, RZ, RZ, RZ ;  /* 0x000000ffff047224 */ /* 0x000fe200078e00ff */
[----:B------:R-:W-:Y:S01]  /*29010*/  ULDC UR4, c[0x0][0x430] ;  /* 0x00010c0000047ab9 */ /* 0x000fe20000000800 */
[----:B0-----:R-:W-:Y:S01]  /*29020*/  @!P2 LEA R6, P0, R2, R6, 0x2 ;  /* 0x000000060206a211 */ /* 0x001fe200078010ff */
[----:B------:R-:W-:-:S03]  /*29030*/  IMAD.MOV R5, RZ, RZ, -R9 ;  /* 0x000000ffff057224 */ /* 0x000fc600078e0a09 */
[----:B------:R-:W-:Y:S02]  /*29040*/  @!P2 LEA.HI.X R7, R2, R7, R3, 0x2, P0 ;  /* 0x000000070207a211 */ /* 0x000fe400000f1403 */
[C---:B------:R-:W-:Y:S01]  /*29050*/  ISETP.NE.AND P0, PT, R24.reuse, 0x2, PT ;  /* 0x000000021800780c */ /* 0x040fe20003f05270 */
[----:B------:R-:W-:Y:S02]  /*29060*/  IMAD.MOV.U32 R3, RZ, RZ, R21 ;  /* 0x000000ffff037224 */ /* 0x000fe400078e0015 */
[----:B------:R-:W-:Y:S01]  /*29070*/  IMAD R5, R5, UR4, R8 ;  /* 0x0000000405057c24 */ /* 0x000fe2000f8e0208 */
[----:B------:R-:W-:Y:S01]  /*29080*/  SEL R2, RZ, 0x1, P0 ;  /* 0x00000001ff027807 */ /* 0x000fe20000000000 */
[----:B------:R0:W5:Y:S01]  /*29090*/  @!P2 LDG.E R4, desc[UR36][R6.64] ;  /* 0x000000240604a981 */ /* 0x000162000c1e1900 */
[----:B------:R-:W-:Y:S01]  /*290a0*/  SEL R24, R24, RZ, P0 ;  /* 0x000000ff18187207 */ /* 0x000fe20000000000 */
[----:B------:R-:W-:Y:S01]  /*290b0*/  VIADD R21, R21, 0xffffffff ;  /* 0xffffffff15157836 */ /* 0x000fe20000000000 */
[----:B------:R-:W-:-:S02]  /*290c0*/  LOP3.LUT R27, R27, R2, RZ, 0x3c, !PT ;  /* 0x000000021b1b7212 */ /* 0x000fc400078e3cff */
[----:B------:R-:W-:Y:S01]  /*290d0*/  ISETP.GT.AND P2, PT, R3, R30, PT ;  /* 0x0000001e0300720c */ /* 0x000fe20003f44270 */
[----:B------:R-:W-:-:S12]  /*290e0*/  @!P1 BRA `(.L_x_3621) ;  /* 0x0000000000049947 */ /* 0x000fd80003800000 */
[----:B------:R-:W-:Y:S01]  /*290f0*/  BPT.TRAP 0x1 ;  /* 0x000000040000795c */ /* 0x000fe20000300000 */
.L_x_3621:
[----:B------:R-:W-:Y:S01]  /*29100*/  IMAD R10, R24, 0x8, R22 ;  /* 0x00000008180a7824 */ /* 0x000fe200078e0216 */
[----:B------:R-:W-:Y:S01]  /*29110*/  SHF.L.U32 R20, R27, 0x1f, RZ ;  /* 0x0000001f1b147819 */ /* 0x000fe200000006ff */
[----:B------:R-:W-:Y:S01]  /*29120*/  BSSY B1, `(.L_x_3622) ;  /* 0x0000004000017945 */ /* 0x000fe20003800000 */
[----:B------:R-:W-:Y:S02]  /*29130*/  SHF.R.S32.HI R9, RZ, 0x1f, R5 ;  /* 0x0000001fff097819 */ /* 0x000fe40000011405 */
[----:B------:R-:W1:Y:S02]  /*29140*/  SYNCS.PHASECHK.TRANS64.TRYWAIT P0, [R10+URZ+0x32440], R20 ;  /* 0x032440140a0075a7 */ /* 0x000e64000800017f */
[----:B-1----:R-:W-:Y:S05]  /*29150*/  @!P0 BRA `(.L_x_3623) ;  /* 0x0000004800b08947 */ /* 0x002fea0003800000 */
.L_x_3734:
[----:B------:R-:W-:Y:S05]  /*29160*/  BSYNC B1 ;  /* 0x0000000000017941 */ /* 0x000fea0003800000 */
.L_x_3622:
        /* <DEDUP_REMOVED lines=49> */
.L_x_3748:
        /* <DEDUP_REMOVED lines=8> */
.L_x_3625:
        /* <DEDUP_REMOVED lines=10> */
.L_x_3626:
[----:B------:R2:W-:Y:S01]  /*295a0*/  SYNCS.ARRIVE.TRANS64.A1T0 RZ, [R10+URZ+0x32430], RZ ;  /* 0x032430ff0aff79a7 */ /* 0x0005e2000810003f */
[----:B------:R-:W-:Y:S05]  /*295b0*/  @!P3 BRA `(.L_x_3627) ;  /* 0x000000000004b947 */ /* 0x000fea0003800000 */
[----:B------:R-:W-:Y:S01]  /*295c0*/  BPT.TRAP 0x1 ;  /* 0x000000040000795c */ /* 0x000fe20000300000 */
.L_x_3627:
[----:B------:R-:W3:Y:S01]  /*295d0*/  SYNCS.PHASECHK.TRANS64.TRYWAIT P0, [R10+URZ+0x32460], R20 ;  /* 0x032460140a0075a7 */ /* 0x000ee2000800017f */
[----:B------:R-:W-:Y:S04]  /*295e0*/  BSSY B1, `(.L_x_3628) ;  /* 0x0000002000017945 */ /* 0x000fe80003800000 */
[----:B---3--:R-:W-:Y:S05]  /*295f0*/  @!P0 BRA `(.L_x_3629) ;  /* 0x0000004c003c8947 */ /* 0x008fea0003800000 */
.L_x_3749:
[----:B------:R-:W-:Y:S05]  /*29600*/  BSYNC B1 ;  /* 0x0000000000017941 */ /* 0x000fea0003800000 */
.L_x_3628:
        /* <DEDUP_REMOVED lines=66> */
.L_x_3763:
        /* <DEDUP_REMOVED lines=11> */
.L_x_3631:
        /* <DEDUP_REMOVED lines=10> */
.L_x_3632:
[----:B------:R1:W-:Y:S01]  /*29b80*/  SYNCS.ARRIVE.TRANS64.A1T0 RZ, [R10+URZ+0x32450], RZ ;  /* 0x032450ff0aff79a7 */ /* 0x0003e2000810003f */
[----:B------:R-:W-:Y:S05]  /*29b90*/  @P2 BRA `(.L_x_3633) ;  /* 0xfffffff000b02947 */ /* 0x000fea000383ffff */
.L_x_3620:
[----:B------:R-:W-:Y:S05]  /*29ba0*/  BSYNC B0 ;  /* 0x0000000000007941 */ /* 0x000fea0003800000 */
.L_x_3619:
        /* <DEDUP_REMOVED lines=20> */
.L_x_3635:
[----:B------:R-:W-:Y:S05]  /*29cf0*/  BSYNC B0 ;  /* 0x0000000000007941 */ /* 0x000fea0003800000 */
.L_x_3634:
[----:B------:R-:W-:Y:S02]  /*29d00*/  SEL R24, R24, RZ, P0 ;  /* 0x000000ff18187207 */ /* 0x000fe40000000000 */
[----:B------:R-:W-:-:S07]  /*29d10*/  LOP3.LUT R27, R27, R0, RZ, 0x3c, !PT ;  /* 0x000000001b1b7212 */ /* 0x000fce00078e3cff */
.L_x_3588:
[----:B------:R-:W-:Y:S05]  /*29d20*/  BSYNC B7 ;  /* 0x0000000000077941 */ /* 0x000fea0003800000 */
.L_x_3586:
        /* <DEDUP_REMOVED lines=8> */
[----:B------:R3:W4:Y:S01]  /*29db0*/  LDS.128 R16, [R22+0x324d0] ;  /* 0x0324d00016107984 */ /* 0x0007220000000c00 */
[----:B------:R-:W-:Y:S06]  /*29dc0*/  BAR.ARV 0x4, 0x180 ;  /* 0x0106000000007b1d */ /* 0x000fec0000002000 */
[----:B------:R-:W-:Y:S05]  /*29dd0*/  BRA `(.L_x_3637) ;  /* 0x0000000c00d47947 */ /* 0x000fea0003800000 */
.L_x_3636:
        /* <DEDUP_REMOVED lines=43> */
.L_x_3773:
[----:B------:R-:W-:Y:S02]  /*2a090*/  ULDC UR4, c[0x0][0xd38] ;  /* 0x00034e0000047ab9 */ /* 0x000fe40000000800 */
[----:B------:R-:W-:-:S04]  /*2a0a0*/  IMAD.U32 R5, RZ, RZ, UR4 ;  /* 0x00000004ff057e24 */ /* 0x000fc8000f8e00ff */
[----:B---3--:R-:W-:-:S04]  /*2a0b0*/  IMAD R14, R14, R5, RZ ;  /* 0x000000050e0e7224 */ /* 0x008fc800078e02ff */
[----:B------:R-:W-:-:S05]  /*2a0c0*/  IMAD.IADD R7, R7, 0x1, R14 ;  /* 0x0000000107077824 */ /* 0x000fca00078e020e */
[----:B------:R-:W-:-:S13]  /*2a0d0*/  ISETP.GT.AND P6, PT, R7, R0, PT ;  /* 0x000000000700720c */ /* 0x000fda0003fc4270 */
[----:B------:R-:W-:Y:S05]  /*2a0e0*/  @P6 BRA `(.L_x_3639) ;  /* 0x0000000000a46947 */ /* 0x000fea0003800000 */
.L_x_3642:
        /* <DEDUP_REMOVED lines=35> */
.L_x_3781:
[----:B------:R-:W-:Y:S02]  /*2a320*/  ULDC UR4, c[0x0][0xd38] ;  /* 0x00034e0000047ab9 */ /* 0x000fe40000000800 */
[----:B------:R-:W-:-:S04]  /*2a330*/  IMAD.U32 R5, RZ, RZ, UR4 ;  /* 0x00000004ff057e24 */ /* 0x000fc8000f8e00ff */
[----:B---3--:R-:W-:-:S04]  /*2a340*/  IMAD R14, R14, R5, RZ ;  /* 0x000000050e0e7224 */ /* 0x008fc800078e02ff */
[----:B------:R-:W-:-:S05]  /*2a350*/  IMAD.IADD R7, R14, 0x1, R7 ;  /* 0x000000010e077824 */ /* 0x000fca00078e0207 */
[----:B------:R-:W-:-:S13]  /*2a360*/  ISETP.GT.AND P6, PT, R7, R0, PT ;  /* 0x000000000700720c */ /* 0x000fda0003fc4270 */
[----:B------:R-:W-:Y:S05]  /*2a370*/  @!P6 BRA `(.L_x_3642) ;  /* 0xfffffffc005ce947 */ /* 0x000fea000383ffff */
.L_x_3639:
        /* <DEDUP_REMOVED lines=10> */
.L_x_3786:
[----:B------:R-:W-:-:S13]  /*2a420*/  ISETP.NE.AND P0, PT, R3, RZ, PT ;  /* 0x000000ff0300720c */ /* 0x000fda0003f05270 */
[----:B------:R-:W-:Y:S05]  /*2a430*/  @!P0 BRA `(.L_x_3644) ;  /* 0x0000000000108947 */ /* 0x000fea0003800000 */
[----:B------:R-:W-:Y:S01]  /*2a440*/  UMOV UR4, 0xffffffff ;  /* 0xffffffff00047882 */ /* 0x000fe20000000000 */
[----:B---3--:R-:W-:Y:S02]  /*2a450*/  VIADD R12, R12, 0xffffffff ;  /* 0xffffffff0c0c7836 */ /* 0x008fe40000000000 */
[----:B------:R-:W-:Y:S05]  /*2a460*/  BRA.DIV UR4, `(.L_x_3645) ;  /* 0x0000004e04d07947 */ /* 0x000fea000b800000 */
[----:B------:R3:W0:Y:S02]  /*2a470*/  SHFL.IDX PT, R6, R2, R12, 0x1f ;  /* 0x00001f0c02067589 */ /* 0x00062400000e0000 */
.L_x_3644:
        /* <DEDUP_REMOVED lines=8> */
[----:B0-----:R-:W3:Y:S08]  /*2a500*/  MUFU.RCP R7, R7 ;  /* 0x0000000700077308 */ /* 0x001ef00000001000 */
[----:B----4-:R-:W-:Y:S01]  /*2a510*/  MUFU.RCP R8, R8 ;  /* 0x0000000800087308 */ /* 0x010fe20000001000 */
[----:B---3--:R-:W-:Y:S01]  /*2a520*/  VIADD R2, R7, 0xffffffe ;  /* 0x0ffffffe07027836 */ /* 0x008fe20000000000 */
[----:B------:R-:W-:-:S06]  /*2a530*/  IABS R7, R17 ;  /* 0x0000001100077213 */ /* 0x000fcc0000000000 */
[----:B------:R0:W3:Y:S02]  /*2a540*/  F2I.FTZ.U32.TRUNC.NTZ R3, R2 ;  /* 0x0000000200037305 */ /* 0x0000e4000021f000 */
[----:B0-----:R-:W-:Y:S02]  /*2a550*/  IMAD.MOV.U32 R2, RZ, RZ, RZ ;  /* 0x000000ffff027224 */ /* 0x001fe400078e00ff */
[----:B---3--:R-:W-:-:S04]  /*2a560*/  IMAD.MOV R9, RZ, RZ, -R3 ;  /* 0x000000ffff097224 */ /* 0x008fc800078e0a03 */
        /* <DEDUP_REMOVED lines=44> */
.L_x_3646:
[----:B---3--:R-:W0:Y:S02]  /*2a830*/  LDC.64 R2, c[0x0][0xd90] ;  /* 0x00036400ff027b82 */ /* 0x008e240000000a00 */
        /* <DEDUP_REMOVED lines=59> */
.L_x_3647:
[----:B------:R-:W-:-:S05]  /*2abf0*/  LOP3.LUT R2, RZ, R2, RZ, 0x33, !PT ;  /* 0x00000002ff027212 */ /* 0x000fca00078e33ff */
[----:B------:R-:W-:Y:S01]  /*2ac00*/  IMAD.IADD R17, R17, 0x1, R2 ;  /* 0x0000000111117824 */ /* 0x000fe200078e0202 */
[----:B------:R-:W-:Y:S06]  /*2ac10*/  BRA `(.L_x_3648) ;  /* 0x00000000001c7947 */ /* 0x000fec0003800000 */
.L_x_3640:
[----:B------:R-:W-:Y:S01]  /*2ac20*/  UMOV UR4, URZ ;  /* 0x0000003f00047c82 */ /* 0x000fe20008000000 */
[----:B------:R-:W-:Y:S01]  /*2ac30*/  UMOV UR5, URZ ;  /* 0x0000003f00057c82 */ /* 0x000fe20008000000 */
[----:B------:R-:W-:Y:S01]  /*2ac40*/  ULDC UR6, c[0x0][0xd3c] ;  /* 0x00034f0000067ab9 */ /* 0x000fe20000000800 */
[----:B------:R-:W-:Y:S02]  /*2ac50*/  IMAD.MOV.U32 R16, RZ, RZ, R0 ;  /* 0x000000ffff107224 */ /* 0x000fe400078e0000 */
[----:B------:R-:W-:Y:S02]  /*2ac60*/  IMAD.U32 R17, RZ, RZ, UR4 ;  /* 0x00000004ff117e24 */ /* 0x000fe4000f8e00ff */
[----:B------:R-:W-:Y:S02]  /*2ac70*/  IMAD.U32 R18, RZ, RZ, UR5 ;  /* 0x00000005ff127e24 */ /* 0x000fe4000f8e00ff */
[----:B------:R-:W-:-:S07]  /*2ac80*/  IMAD.U32 R19, RZ, RZ, UR6 ;  /* 0x00000006ff137e24 */ /* 0x000fce000f8e00ff */
.L_x_3648:
        /* <DEDUP_REMOVED lines=10> */
.L_x_3637:
[----:B------:R-:W-:Y:S02]  /*2ad30*/  ULDC UR4, c[0x0][0xd3c] ;  /* 0x00034f0000047ab9 */ /* 0x000fe40000000800 */
[----:B----4-:R-:W-:-:S13]  /*2ad40*/  ISETP.GE.AND P0, PT, R19, UR4, PT ;  /* 0x0000000413007c0c */ /* 0x010fda000bf06270 */
[----:B------:R-:W-:Y:S05]  /*2ad50*/  @!P0 BRA `(.L_x_3649) ;  /* 0xffffffa400148947 */ /* 0x000fea000383ffff */
[----:B------:R-:W-:Y:S05]  /*2ad60*/  BSYNC B8 ;  /* 0x0000000000087941 */ /* 0x000fea0003800000 */
.L_x_3572:
[----:B0-----:R-:W4:Y:S01]  /*2ad70*/  LDL.LU R0, [R1+0x464] ;  /* 0x0004640001007983 */ /* 0x001f220000300800 */
[----:B------:R-:W-:Y:S01]  /*2ad80*/  BSSY B0, `(.L_x_3650) ;  /* 0x000000b000007945 */ /* 0x000fe20003800000 */
[----:B------:R-:W0:Y:S01]  /*2ad90*/  S2R R5, SR_CgaCtaId ;  /* 0x0000000000057919 */ /* 0x000e220000008800 */
[----:B----4-:R-:W-:-:S05]  /*2ada0*/  VIADD R0, R0, 0x1 ;  /* 0x0000000100007836 */ /* 0x010fca0000000000 */
[----:B------:R-:W-:-:S04]  /*2adb0*/  LEA.HI R2, R0, R0, RZ, 0x1 ;  /* 0x0000000000027211 */ /* 0x000fc800078f08ff */
[----:B------:R-:W-:Y:S02]  /*2adc0*/  LOP3.LUT R3, R2, 0xfffffffe, RZ, 0xc0, !PT ;  /* 0xfffffffe02037812 */ /* 0x000fe400078ec0ff */
[----:B------:R-:W-:-:S03]  /*2add0*/  MOV R2, 0x400 ;  /* 0x0000040000027802 */ /* 0x000fc60000000f00 */
[----:B------:R-:W-:Y:S01]  /*2ade0*/  IMAD.IADD R0, R0, 0x1, -R3 ;  /* 0x0000000100007824 */ /* 0x000fe200078e0a03 */
[----:B0-----:R-:W-:-:S04]  /*2adf0*/  LEA R5, R5, R2, 0x18 ;  /* 0x0000000205057211 */ /* 0x001fc800078ec0ff */
[----:B------:R-:W-:-:S04]  /*2ae00*/  SHF.L.U32 R0, R0, 0x1f, RZ ;  /* 0x0000001f00007819 */ /* 0x000fc800000006ff */
[----:B------:R-:W0:Y:S02]  /*2ae10*/  SYNCS.PHASECHK.TRANS64.TRYWAIT P0, [R5+URZ+0x32420], R0 ;  /* 0x03242000050075a7 */ /* 0x000e24000800017f */
[----:B0-----:R-:W-:Y:S05]  /*2ae20*/  @!P0 BRA `(.L_x_3651) ;  /* 0x0000004400888947 */ /* 0x001fea0003800000 */
.L_x_3789:
[----:B------:R-:W-:Y:S05]  /*2ae30*/  BSYNC B0 ;  /* 0x0000000000007941 */ /* 0x000fea0003800000 */
.L_x_3650:
[----:B------:R-:W-:-:S03]  /*2ae40*/  UMOV UR4, 0xffffffff ;  /* 0xffffffff00047882 */ /* 0x000fc60000000000 */
[----:B------:R-:W-:Y:S05]  /*2ae50*/  BRA.DIV UR4, `(.L_x_3652) ;  /* 0x0000004604907947 */ /* 0x000fea000b800000 */
[----:B0-----:R-:W0:Y:S02]  /*2ae60*/  S2R R0, SR_TID.X ;  /* 0x0000000000007919 */ /* 0x001e240000002100 */
[----:B0-----:R-:W-:-:S04]  /*2ae70*/  SHF.R.U32.HI R0, RZ, 0x5, R0 ;  /* 0x00000005ff007819 */ /* 0x001fc80000011600 */
[----:B------:R-:W-:-:S05]  /*2ae80*/  LOP3.LUT R0, R0, 0x3, RZ, 0xc0, !PT ;  /* 0x0000000300007812 */ /* 0x000fca00078ec0ff */
[----:B------:R0:W4:Y:S02]  /*2ae90*/  SHFL.IDX PT, R14, R0, RZ, 0x1f ;  /* 0x00001fff000e7589 */ /* 0x00012400000e0000 */
.L_x_3792:
[----:B----4-:R-:W-:Y:S01]  /*2aea0*/  ISETP.NE.AND P0, PT, R14, RZ, PT ;  /* 0x000000ff0e00720c */ /* 0x010fe20003f05270 */
[----:B------:R-:W-:-:S12]  /*2aeb0*/  BSSY B0, `(.L_x_3653) ;  /* 0x0000026000007945 */ /* 0x000fd80003800000 */
[----:B------:R-:W-:Y:S05]  /*2aec0*/  @P0 BRA `(.L_x_3654) ;  /* 0x0000000000900947 */ /* 0x000fea0003800000 */
[----:B------:R-:W-:-:S03]  /*2aed0*/  UMOV UR4, 0xffffffff ;  /* 0xffffffff00047882 */ /* 0x000fc60000000000 */
[----:B------:R-:W-:Y:S05]  /*2aee0*/  BRA.DIV UR4, `(.L_x_3655) ;  /* 0x0000004604a07947 */ /* 0x000fea000b800000 */
[----:B------:R-:W-:-:S13]  /*2aef0*/  ELECT P6, URZ, PT ;  /* 0x00000000003f782f */ /* 0x000fda00038c0000 */
.L_x_3795:
[----:B------:R-:W-:Y:S05]  /*2af00*/  @!P6 BRA `(.L_x_3654) ;  /* 0x000000000080e947 */ /* 0x000fea0003800000 */
[----:B0-----:R-:W4:Y:S02]  /*2af10*/  LDL R0, [R1+0x4c8] ;  /* 0x0004c80001007983 */ /* 0x001f240000100800 */
[----:B----4-:R-:W-:-:S13]  /*2af20*/  R2UR UR4, R0 ;  /* 0x00000000000472ca */ /* 0x010fda00000e0000 */
[----:B------:R-:W-:-:S06]  /*2af30*/  ULOP3.LUT UR4, UR4, 0x2, URZ, 0xfc, !UPT ;  /* 0x0000000204047892 */ /* 0x000fcc000f8efc3f */
[----:B------:R-:W-:-:S05]  /*2af40*/  IMAD.U32 R0, RZ, RZ, UR4 ;  /* 0x00000004ff007e24 */ /* 0x000fca000f8e00ff */
[----:B------:R-:W-:-:S13]  /*2af50*/  ISETP.NE.AND P0, PT, R0, 0x3, PT ;  /* 0x000000030000780c */ /* 0x000fda0003f05270 */
[----:B------:R-:W-:Y:S05]  /*2af60*/  @!P0 BRA `(.L_x_3656) ;  /* 0x0000000000048947 */ /* 0x000fea0003800000 */
[----:B------:R-:W-:Y:S01]  /*2af70*/  BPT.TRAP 0x1 ;  /* 0x000000040000795c */ /* 0x000fe20000300000 */
.L_x_3656:
[C---:B------:R-:W-:Y:S01]  /*2af80*/  IMAD R3, R24.reuse, 0x8, R5 ;  /* 0x0000000818037824 */ /* 0x040fe200078e0205 */
[----:B------:R-:W-:Y:S01]  /*2af90*/  SHF.L.U32 R2, R27, 0x1f, RZ ;  /* 0x0000001f1b027819 */ /* 0x000fe200000006ff */
[----:B------:R-:W-:-:S03]  /*2afa0*/  VIADD R24, R24, 0x1 ;  /* 0x0000000118187836 */ /* 0x000fc60000000000 */
[----:B------:R-:W0:Y:S02]  /*2afb0*/  SYNCS.PHASECHK.TRANS64.TRYWAIT P1, [R3+URZ+0x32440], R2 ;  /* 0x03244002030075a7 */ /* 0x000e24000802017f */
[----:B------:R-:W-:-:S04]  /*2afc0*/  ISETP.NE.AND P2, PT, R24, 0x2, PT ;  /* 0x000000021800780c */ /* 0x000fc80003f45270 */
[----:B------:R-:W-:Y:S01]  /*2afd0*/  SEL R0, RZ, 0x1, P2 ;  /* 0x00000001ff007807 */ /* 0x000fe20001000000 */
[----:B0-----:R-:W-:Y:S08]  /*2afe0*/  @!P1 BRA `(.L_x_3657) ;  /* 0x0000004400809947 */ /* 0x001ff00003800000 */
.L_x_3796:
[----:B------:R-:W-:Y:S02]  /*2aff0*/  SEL R24, R24, RZ, P2 ;  /* 0x000000ff18187207 */ /* 0x000fe40001000000 */
[----:B------:R-:W-:Y:S01]  /*2b000*/  LOP3.LUT R0, R27, R0, RZ, 0x3c, !PT ;  /* 0x000000001b007212 */ /* 0x000fe200078e3cff */
[----:B------:R-:W-:Y:S06]  /*2b010*/  @!P0 BRA `(.L_x_3658) ;  /* 0x0000000000048947 */ /* 0x000fec0003800000 */
[----:B------:R-:W-:Y:S01]  /*2b020*/  BPT.TRAP 0x1 ;  /* 0x000000040000795c */ /* 0x000fe20000300000 */
.L_x_3658:
[----:B------:R-:W-:Y:S01]  /*2b030*/  IMAD R5, R24, 0x8, R5 ;  /* 0x0000000818057824 */ /* 0x000fe200078e0205 */
[----:B------:R-:W-:-:S04]  /*2b040*/  SHF.L.U32 R0, R0, 0x1f, RZ ;  /* 0x0000001f00007819 */ /* 0x000fc800000006ff */
[----:B------:R-:W4:Y:S02]  /*2b050*/  SYNCS.PHASECHK.TRANS64.TRYWAIT P1, [R5+URZ+0x32440], R0 ;  /* 0x03244000050075a7 */ /* 0x000f24000802017f */
[----:B----4-:R-:W-:Y:S05]  /*2b060*/  @!P1 BRA `(.L_x_3659) ;  /* 0x0000004400749947 */ /* 0x010fea0003800000 */
.L_x_3797:
[----:B------:R-:W-:Y:S05]  /*2b070*/  @!P0 BRA `(.L_x_3660) ;  /* 0x0000000000048947 */ /* 0x000fea0003800000 */
[----:B------:R-:W-:Y:S01]  /*2b080*/  BPT.TRAP 0x1 ;  /* 0x000000040000795c */ /* 0x000fe20000300000 */
.L_x_3660:
[----:B------:R-:W5:Y:S02]  /*2b090*/  SYNCS.PHASECHK.TRANS64.TRYWAIT P1, [R3+URZ+0x32460], R2 ;  /* 0x03246002030075a7 */ /* 0x000f64000802017f */
[----:B-----5:R-:W-:Y:S05]  /*2b0a0*/  @!P1 BRA `(.L_x_3661) ;  /* 0x0000004400789947 */ /* 0x020fea0003800000 */
.L_x_3798:
[----:B------:R-:W-:Y:S05]  /*2b0b0*/  @!P0 BRA `(.L_x_3662) ;  /* 0x0000000000048947 */ /* 0x000fea0003800000 */
[----:B------:R-:W-:Y:S01]  /*2b0c0*/  BPT.TRAP 0x1 ;  /* 0x000000040000795c */ /* 0x000fe20000300000 */
.L_x_3662:
[----:B------:R0:W0:Y:S02]  /*2b0d0*/  SYNCS.PHASECHK.TRANS64.TRYWAIT P0, [R5+URZ+0x32460], R0 ;  /* 0x03246000050075a7 */ /* 0x000024000800017f */
[----:B0-----:R-:W-:Y:S05]  /*2b0e0*/  @!P0 NANOSLEEP.SYNCS 0x989680 ;  /* 0x009896800000895d */ /* 0x001fea0003900000 */
[----:B------:R-:W0:Y:S02]  /*2b0f0*/  @!P0 SYNCS.PHASECHK.TRANS64 P0, [R5+URZ+0x32460], R0 ;  /* 0x03246000050085a7 */ /* 0x000e24000800007f */
[----:B0-----:R-:W-:Y:S05]  /*2b100*/  @!P0 BRA `(.L_x_3662) ;  /* 0xfffffffc00f08947 */ /* 0x001fea000383ffff */
.L_x_3654:
[----:B------:R-:W-:Y:S05]  /*2b110*/  BSYNC B0 ;  /* 0x0000000000007941 */ /* 0x000fea0003800000 */
.L_x_3653:
[----:B------:R-:W-:Y:S05]  /*2b120*/  EXIT ;  /* 0x000000000000794d */ /* 0x000fea0003800000 */
.L_x_3445:
[----:B0-----:R0:W1:Y:S02]  /*2b130*/  SYNCS.PHASECHK.TRANS64.TRYWAIT P0, [R72+URZ+0x32400], R27 ;  /* 0x0324001b480075a7 */ /* 0x001064000800017f */
[----:B-1----:R-:W-:Y:S05]  /*2b140*/  @!P0 NANOSLEEP.SYNCS 0x989680 ;  /* 0x009896800000895d */ /* 0x002fea0003900000 */
[----:B------:R-:W1:Y:S02]  /*2b150*/  @!P0 SYNCS.PHASECHK.TRANS64 P0, [R72+URZ+0x32400], R27 ;  /* 0x0324001b480085a7 */ /* 0x000e64000800007f */
[----:B-1----:R-:W-:Y:S05]  /*2b160*/  @!P0 BRA `(.L_x_3445) ;  /* 0xfffffffc00f08947 */ /* 0x002fea000383ffff */
[----:B------:R-:W-:Y:S05]  /*2b170*/  BRA `(.L_x_3663) ;  /* 0xfffffd7c00047947 */ /* 0x000fea000383ffff */
.L_x_3452:
[----:B-1----:R1:W2:Y:S02]  /*2b180*/  SYNCS.PHASECHK.TRANS64.TRYWAIT P0, [R12+URZ], R13 ;  /* 0x0000000d0c0075a7 */ /* 0x0022a4000800017f */
[----:B--2---:R-:W-:Y:S05]  /*2b190*/  @!P0 NANOSLEEP.SYNCS 0x989680 ;  /* 0x009896800000895d */ /* 0x004fea0003900000 */
[----:B------:R-:W2:Y:S02]  /*2b1a0*/  @!P0 SYNCS.PHASECHK.TRANS64 P0, [R12+URZ], R13 ;  /* 0x0000000d0c0085a7 */ /* 0x000ea4000800007f */
[----:B--2---:R-:W-:Y:S05]  /*2b1b0*/  @!P0 BRA `(.L_x_3452) ;  /* 0xfffffffc00f08947 */ /* 0x004fea000383ffff */
[----:B------:R-:W-:Y:S05]  /*2b1c0*/  BRA `(.L_x_3451) ;  /* 0xfffffd8000347947 */ /* 0x000fea000383ffff */
.L_x_3454:
[----:B0-----:R0:W1:Y:S02]  /*2b1d0*/  SYNCS.PHASECHK.TRANS64.TRYWAIT P0, [R72+URZ+0x32410], R9 ;  /* 0x03241009480075a7 */ /* 0x001064000800017f */
[----:B-1----:R-:W-:Y:S05]  /*2b1e0*/  @!P0 NANOSLEEP.SYNCS 0x989680 ;  /* 0x009896800000895d */ /* 0x002fea0003900000 */
[----:B------:R-:W1:Y:S02]  /*2b1f0*/  @!P0 SYNCS.PHASECHK.TRANS64 P0, [R72+URZ+0x32410], R9 ;  /* 0x03241009480085a7 */ /* 0x000e64000800007f */
[----:B-1----:R-:W-:Y:S05]  /*2b200*/  @!P0 BRA `(.L_x_3454) ;  /* 0xfffffffc00f08947 */ /* 0x002fea000383ffff */
[----:B------:R-:W-:Y:S05]  /*2b210*/  BRA `(.L_x_3664) ;  /* 0xfffffd84000c7947 */ /* 0x000fea000383ffff */
.L_x_3461:
[----:B-1----:R1:W2:Y:S02]  /*2b220*/  SYNCS.PHASECHK.TRANS64.TRYWAIT P0, [R8+URZ], R9 ;  /* 0x00000009080075a7 */ /* 0x0022a4000800017f */
[----:B--2---:R-:W-:Y:S05]  /*2b230*/  @!P0 NANOSLEEP.SYNCS 0x989680 ;  /* 0x009896800000895d */ /* 0x004fea0003900000 */
[----:B------:R-:W2:Y:S02]  /*2b240*/  @!P0 SYNCS.PHASECHK.TRANS64 P0, [R8+URZ], R9 ;  /* 0x00000009080085a7 */ /* 0x000ea4000800007f */
[----:B--2---:R-:W-:Y:S05]  /*2b250*/  @!P0 BRA `(.L_x_3461) ;  /* 0xfffffffc00f08947 */ /* 0x004fea000383ffff */
[----:B------:R-:W-:Y:S05]  /*2b260*/  BRA `(.L_x_3460) ;  /* 0xfffffd8400507947 */ /* 0x000fea000383ffff */
.L_x_3495:
[----:B0-----:R0:W2:Y:S02]  /*2b270*/  SYNCS.PHASECHK.TRANS64.TRYWAIT P0, [R6+URZ], R7 ;  /* 0x00000007060075a7 */ /* 0x0010a4000800017f */
[----:B--2---:R-:W-:Y:S05]  /*2b280*/  @!P0 NANOSLEEP.SYNCS 0x989680 ;  /* 0x009896800000895d */ /* 0x004fea0003900000 */
[----:B------:R-:W2:Y:S02]  /*2b290*/  @!P0 SYNCS.PHASECHK.TRANS64 P0, [R6+URZ], R7 ;  /* 0x00000007060085a7 */ /* 0x000ea4000800007f */
[----:B--2---:R-:W-:Y:S05]  /*2b2a0*/  @!P0 BRA `(.L_x_3495) ;  /* 0xfffffffc00f08947 */ /* 0x004fea000383ffff */
[----:B------:R-:W-:Y:S05]  /*2b2b0*/  BRA `(.L_x_3494) ;  /* 0xfffffdec00107947 */ /* 0x000fea000383ffff */
.L_x_3502:
[----:B0-----:R0:W1:Y:S02]  /*2b2c0*/  SYNCS.PHASECHK.TRANS64.TRYWAIT P0, [R6+URZ], R7 ;  /* 0x00000007060075a7 */ /* 0x001064000800017f */
[----:B-1----:R-:W-:Y:S05]  /*2b2d0*/  @!P0 NANOSLEEP.SYNCS 0x989680 ;  /* 0x009896800000895d */ /* 0x002fea0003900000 */
[----:B------:R-:W1:Y:S02]  /*2b2e0*/  @!P0 SYNCS.PHASECHK.TRANS64 P0, [R6+URZ], R7 ;  /* 0x00000007060085a7 */ /* 0x000e64000800007f */
[----:B-1----:R-:W-:Y:S05]  /*2b2f0*/  @!P0 BRA `(.L_x_3502) ;  /* 0xfffffffc00f08947 */ /* 0x002fea000383ffff */
[----:B------:R-:W-:Y:S05]  /*2b300*/  BRA `(.L_x_3501) ;  /* 0xfffffdf000347947 */ /* 0x000fea000383ffff */
.L_x_3515:
[----:B--2---:R2:W3:Y:S02]  /*2b310*/  SYNCS.PHASECHK.TRANS64.TRYWAIT P0, [R6+URZ], R7 ;  /* 0x00000007060075a7 */ /* 0x0044e4000800017f */
[----:B---3--:R-:W-:Y:S05]  /*2b320*/  @!P0 NANOSLEEP.SYNCS 0x989680 ;  /* 0x009896800000895d */ /* 0x008fea0003900000 */
[----:B------:R-:W3:Y:S02]  /*2b330*/  @!P0 SYNCS.PHASECHK.TRANS64 P0, [R6+URZ], R7 ;  /* 0x00000007060085a7 */ /* 0x000ee4000800007f */
[----:B---3--:R-:W-:Y:S05]  /*2b340*/  @!P0 BRA `(.L_x_3515) ;  /* 0xfffffffc00f08947 */ /* 0x008fea000383ffff */
[----:B------:R-:W-:Y:S05]  /*2b350*/  BRA `(.L_x_3514) ;  /* 0xfffffe8400107947 */ /* 0x000fea000383ffff */
.L_x_3522:
[----:B0-----:R0:W1:Y:S02]  /*2b360*/  SYNCS.PHASECHK.TRANS64.TRYWAIT P0, [R4+URZ], R5 ;  /* 0x00000005040075a7 */ /* 0x001064000800017f */
[----:B-1----:R-:W-:Y:S05]  /*2b370*/  @!P0 NANOSLEEP.SYNCS 0x989680 ;  /* 0x009896800000895d */ /* 0x002fea0003900000 */
[----:B------:R-:W1:Y:S02]  /*2b380*/  @!P0 SYNCS.PHASECHK.TRANS64 P0, [R4+URZ], R5 ;  /* 0x00000005040085a7 */ /* 0x000e64000800007f */
[----:B-1----:R-:W-:Y:S05]  /*2b390*/  @!P0 BRA `(.L_x_3522) ;  /* 0xfffffffc00f08947 */ /* 0x002fea000383ffff */
[----:B------:R-:W-:Y:S05]  /*2b3a0*/  BRA `(.L_x_3521) ;  /* 0xfffffe8800347947 */ /* 0x000fea000383ffff */
.L_x_3594:
[----:B------:R-:W-:Y:S01]  /*2b3b0*/  SHF.R.U32.HI R21, RZ, 0x5, R21 ;  /* 0x00000005ff157819 */ /* 0x000fe20000011615 */
[----:B------:R-:W-:Y:S01]  /*2b3c0*/  BSSY B0, `(.L_x_3665) ;  /* 0x0000009000007945 */ /* 0x000fe20003800000 */
[----:B------:R-:W-:Y:S02]  /*2b3d0*/  IMAD.MOV.U32 R12, RZ, RZ, RZ ;  /* 0x000000ffff0c7224 */ /* 0x000fe400078e00ff */
[----:B------:R-:W-:Y:S01]  /*2b3e0*/  LOP3.LUT R21, R21, 0x3, RZ, 0xc0, !PT ;  /* 0x0000000315157812 */ /* 0x000fe200078ec0ff */
[----:B------:R-:W-:Y:S02]  /*2b3f0*/  IMAD.MOV.U32 R11, RZ, RZ, 0x1f ;  /* 0x0000001fff0b7424 */ /* 0x000fe400078e00ff */
[----:B------:R-:W-:Y:S02]  /*2b400*/  IMAD.MOV.U32 R15, RZ, RZ, -0x1 ;  /* 0xffffffffff0f7424 */ /* 0x000fe400078e00ff */
[----:B------:R-:W-:-:S07]  /*2b410*/  IMAD.MOV.U32 R13, RZ, RZ, R21 ;  /* 0x000000ffff0d7224 */ /* 0x000fce00078e0015 */
[----:B-----5:R-:W-:Y:S05]  /*2b420*/  WARPSYNC.COLLECTIVE R15, `(.L_x_3666) ;  /* 0x000000000f087348 */ /* 0x020fea0003c00000 */
[----:B------:R0:W1:Y:S02]  /*2b430*/  SHFL.IDX P6, R14, R13, R12, R11 ;  /* 0x0000000c0d0e7389 */ /* 0x00006400000c000b */
[----:B01---5:R-:W-:Y:S01]  /*2b440*/  ENDCOLLECTIVE ;  /* 0x000000000000791b */ /* 0x023fe20003800000 */
.L_x_3666:
[----:B------:R-:W-:Y:S05]  /*2b450*/  BSYNC B0 ;  /* 0x0000000000007941 */ /* 0x000fea0003800000 */
.L_x_3665:
[----:B------:R-:W-:Y:S05]  /*2b460*/  BRA `(.L_x_3667) ;  /* 0xffffffac00d07947 */ /* 0x000fea000383ffff */
.L_x_3597:
[----:B-1----:R1:W2:Y:S02]  /*2b470*/  SYNCS.PHASECHK.TRANS64.TRYWAIT P0, [R17+URZ+0x32440], R0 ;  /* 0x03244000110075a7 */ /* 0x0022a4000800017f */
[----:B--2---:R-:W-:Y:S05]  /*2b480*/  @!P0 NANOSLEEP.SYNCS 0x989680 ;  /* 0x009896800000895d */ /* 0x004fea0003900000 */
[----:B------:R-:W2:Y:S02]  /*2b490*/  @!P0 SYNCS.PHASECHK.TRANS64 P0, [R17+URZ+0x32440], R0 ;  /* 0x03244000110085a7 */ /* 0x000ea4000800007f */
[----:B--2---:R-:W-:Y:S05]  /*2b4a0*/  @!P0 BRA `(.L_x_3597) ;  /* 0xfffffffc00f08947 */ /* 0x004fea000383ffff */
[----:B------:R-:W-:Y:S05]  /*2b4b0*/  BRA `(.L_x_3668) ;  /* 0xffffffb000707947 */ /* 0x000fea000383ffff */
.L_x_3598:
        /* <DEDUP_REMOVED lines=8> */
.L_x_3670:
[----:B------:R-:W-:Y:S05]  /*2b540*/  BSYNC B0 ;  /* 0x0000000000007941 */ /* 0x000fea0003800000 */
.L_x_3669:
        /* <DEDUP_REMOVED lines=9> */
.L_x_3671:
[----:B------:R-:W-:Y:S02]  /*2b5e0*/  IMAD.MOV.U32 R13, RZ, RZ, R4 ;  /* 0x000000ffff0d7224 */ /* 0x000fe400078e0004 */
[----:B------:R-:W-:Y:S02]  /*2b5f0*/  IMAD.MOV.U32 R12, RZ, RZ, 0x1 ;  /* 0x00000001ff0c7424 */ /* 0x000fe400078e00ff */
[----:B------:R-:W-:-:S07]  /*2b600*/  IMAD.MOV.U32 R3, RZ, RZ, R14 ;  /* 0x000000ffff037224 */ /* 0x000fce00078e000e */
[----:B------:R-:W-:Y:S05]  /*2b610*/  WARPSYNC.COLLECTIVE R15, `(.L_x_3672) ;  /* 0x000000000f087348 */ /* 0x000fea0003c00000 */
[----:B------:R0:W1:Y:S02]  /*2b620*/  SHFL.IDX P6, R14, R13, R12, R11 ;  /* 0x0000000c0d0e7389 */ /* 0x00006400000c000b */
[----:B01----:R-:W-:Y:S01]  /*2b630*/  ENDCOLLECTIVE ;  /* 0x000000000000791b */ /* 0x003fe20003800000 */
.L_x_3672:
        /* <DEDUP_REMOVED lines=15> */
.L_x_3673:
[----:B------:R-:W-:Y:S02]  /*2b730*/  @P0 IMAD R6, R5, 0x2, R22 ;  /* 0x0000000205060824 */ /* 0x000fe400078e0216 */
[----:B------:R-:W-:Y:S02]  /*2b740*/  IMAD.MOV.U32 R13, RZ, RZ, R4 ;  /* 0x000000ffff0d7224 */ /* 0x000fe400078e0004 */
[----:B------:R-:W-:Y:S02]  /*2b750*/  IMAD.MOV.U32 R12, RZ, RZ, 0x2 ;  /* 0x00000002ff0c7424 */ /* 0x000fe400078e00ff */
[----:B------:R-:W-:-:S07]  /*2b760*/  IMAD.MOV.U32 R3, RZ, RZ, R14 ;  /* 0x000000ffff037224 */ /* 0x000fce00078e000e */
[----:B------:R-:W-:Y:S05]  /*2b770*/  WARPSYNC.COLLECTIVE R15, `(.L_x_3674) ;  /* 0x000000000f087348 */ /* 0x000fea0003c00000 */
[----:B------:R0:W1:Y:S02]  /*2b780*/  SHFL.IDX P6, R14, R13, R12, R11 ;  /* 0x0000000c0d0e7389 */ /* 0x00006400000c000b */
[----:B01----:R-:W-:Y:S01]  /*2b790*/  ENDCOLLECTIVE ;  /* 0x000000000000791b */ /* 0x003fe20003800000 */
.L_x_3674:
        /* <DEDUP_REMOVED lines=15> */
.L_x_3675:
[----:B------:R-:W-:Y:S02]  /*2b890*/  @P0 IMAD R6, R5, 0x2, R22 ;  /* 0x0000000205060824 */ /* 0x000fe400078e0216 */
[----:B------:R-:W-:Y:S02]  /*2b8a0*/  IMAD.MOV.U32 R13, RZ, RZ, R4 ;  /* 0x000000ffff0d7224 */ /* 0x000fe400078e0004 */
[----:B------:R-:W-:Y:S02]  /*2b8b0*/  IMAD.MOV.U32 R12, RZ, RZ, 0x3 ;  /* 0x00000003ff0c7424 */ /* 0x000fe400078e00ff */
[----:B------:R-:W-:-:S07]  /*2b8c0*/  IMAD.MOV.U32 R3, RZ, RZ, R14 ;  /* 0x000000ffff037224 */ /* 0x000fce00078e000e */
[----:B------:R-:W-:Y:S05]  /*2b8d0*/  WARPSYNC.COLLECTIVE R15, `(.L_x_3676) ;  /* 0x000000000f087348 */ /* 0x000fea0003c00000 */
[----:B------:R0:W1:Y:S02]  /*2b8e0*/  SHFL.IDX P6, R14, R13, R12, R11 ;  /* 0x0000000c0d0e7389 */ /* 0x00006400000c000b */
[----:B01----:R-:W-:Y:S01]  /*2b8f0*/  ENDCOLLECTIVE ;  /* 0x000000000000791b */ /* 0x003fe20003800000 */
.L_x_3676:
        /* <DEDUP_REMOVED lines=15> */
.L_x_3677:
[----:B------:R-:W-:Y:S02]  /*2b9f0*/  @P0 IMAD R6, R5, 0x2, R22 ;  /* 0x0000000205060824 */ /* 0x000fe400078e0216 */
[----:B------:R-:W-:Y:S02]  /*2ba00*/  IMAD.MOV.U32 R13, RZ, RZ, R4 ;  /* 0x000000ffff0d7224 */ /* 0x000fe400078e0004 */
[----:B------:R-:W-:Y:S02]  /*2ba10*/  IMAD.MOV.U32 R12, RZ, RZ, 0x4 ;  /* 0x00000004ff0c7424 */ /* 0x000fe400078e00ff */
[----:B------:R-:W-:-:S07]  /*2ba20*/  IMAD.MOV.U32 R3, RZ, RZ, R14 ;  /* 0x000000ffff037224 */ /* 0x000fce00078e000e */
[----:B------:R-:W-:Y:S05]  /*2ba30*/  WARPSYNC.COLLECTIVE R15, `(.L_x_3678) ;  /* 0x000000000f087348 */ /* 0x000fea0003c00000 */
[----:B------:R0:W1:Y:S02]  /*2ba40*/  SHFL.IDX P6, R14, R13, R12, R11 ;  /* 0x0000000c0d0e7389 */ /* 0x00006400000c000b */
[----:B01----:R-:W-:Y:S01]  /*2ba50*/  ENDCOLLECTIVE ;  /* 0x000000000000791b */ /* 0x003fe20003800000 */
.L_x_3678:
        /* <DEDUP_REMOVED lines=15> */
.L_x_3679:
[----:B------:R-:W-:Y:S02]  /*2bb50*/  @P0 IMAD R6, R5, 0x2, R22 ;  /* 0x0000000205060824 */ /* 0x000fe400078e0216 */
[----:B------:R-:W-:Y:S02]  /*2bb60*/  IMAD.MOV.U32 R13, RZ, RZ, R4 ;  /* 0x000000ffff0d7224 */ /* 0x000fe400078e0004 */
[----:B------:R-:W-:Y:S02]  /*2bb70*/  IMAD.MOV.U32 R12, RZ, RZ, 0x5 ;  /* 0x00000005ff0c7424 */ /* 0x000fe400078e00ff */
[----:B------:R-:W-:-:S07]  /*2bb80*/  IMAD.MOV.U32 R3, RZ, RZ, R14 ;  /* 0x000000ffff037224 */ /* 0x000fce00078e000e */
[----:B------:R-:W-:Y:S05]  /*2bb90*/  WARPSYNC.COLLECTIVE R15, `(.L_x_3680) ;  /* 0x000000000f087348 */ /* 0x000fea0003c00000 */
[----:B------:R0:W1:Y:S02]  /*2bba0*/  SHFL.IDX P6, R14, R13, R12, R11 ;  /* 0x0000000c0d0e7389 */ /* 0x00006400000c000b */
[----:B01----:R-:W-:Y:S01]  /*2bbb0*/  ENDCOLLECTIVE ;  /* 0x000000000000791b */ /* 0x003fe20003800000 */
.L_x_3680:
        /* <DEDUP_REMOVED lines=10> */
.L_x_3681:
[----:B------:R-:W-:Y:S01]  /*2bc60*/  @!PT LDS RZ, [RZ] ;  /* 0x00000000fffff984 */ /* 0x000fe20000000800 */
[----:B------:R-:W-:Y:S01]  /*2bc70*/  @!PT LDS RZ, [RZ] ;  /* 0x00000000fffff984 */ /* 0x000fe20000000800 */
[----:B------:R-:W-:Y:S01]  /*2bc80*/  @!PT LDS RZ, [RZ] ;  /* 0x00000000fffff984 */ /* 0x000fe20000000800 */
[----:B------:R1:W-:Y:S01]  /*2bc90*/  @P0 LDGSTS.E.BYPASS.LTC128B.128 [R6+0x1e400], desc[UR36][R2.64], !P2 ;  /* 0x1e40000002060fae */ /* 0x0003e2000d101d64 */
[----:B------:R-:W-:Y:S01]  /*2bca0*/  IMAD.MOV.U32 R0, RZ, RZ, R14 ;  /* 0x000000ffff007224 */ /* 0x000fe200078e000e */
[----:B------:R-:W-:Y:S06]  /*2bcb0*/  BRA `(.L_x_3682) ;  /* 0xffffffac00d47947 */ /* 0x000fec000383ffff */
.L_x_3603:
[----:B------:R-:W-:Y:S01]  /*2bcc0*/  IMAD.MOV.U32 R13, RZ, RZ, R4 ;  /* 0x000000ffff0d7224 */ /* 0x000fe200078e0004 */
[----:B------:R-:W-:Y:S01]  /*2bcd0*/  LOP3.LUT R23, R23, 0xffffdfff, RZ, 0xc0, !PT ;  /* 0xffffdfff17177812 */ /* 0x000fe200078ec0ff */
        /* <DEDUP_REMOVED lines=8> */
.L_x_3683:
[----:B------:R-:W-:Y:S01]  /*2bd60*/  ISETP.GE.AND P2, PT, R36, R37, PT ;  /* 0x000000252400720c */ /* 0x000fe20003f46270 */
[----:B------:R-:W-:-:S12]  /*2bd70*/  IMAD.MOV.U32 R13, RZ, RZ, R0 ;  /* 0x000000ffff0d7224 */ /* 0x000fd800078e0000 */
[----:B------:R-:W-:-:S04]  /*2bd80*/  @P2 LOP3.LUT R23, R23, 0x2000, RZ, 0xfc, !PT ;  /* 0x0000200017172812 */ /* 0x000fc800078efcff */
[----:B------:R-:W-:Y:S01]  /*2bd90*/  LOP3.LUT R23, R23, 0xffffefff, RZ, 0xc0, !PT ;  /* 0xffffefff17177812 */ /* 0x000fe200078ec0ff */
[----:B------:R-:W-:-:S07]  /*2bda0*/  IMAD.MOV.U32 R2, RZ, RZ, R14 ;  /* 0x000000ffff027224 */ /* 0x000fce00078e000e */
[----:B------:R-:W-:Y:S05]  /*2bdb0*/  WARPSYNC.COLLECTIVE R15, `(.L_x_3684) ;  /* 0x000000000f087348 */ /* 0x000fea0003c00000 */
[----:B------:R0:W1:Y:S02]  /*2bdc0*/  SHFL.IDX P6, R14, R13, R12, R11 ;  /* 0x0000000c0d0e7389 */ /* 0x00006400000c000b */
[----:B01----:R-:W-:Y:S01]  /*2bdd0*/  ENDCOLLECTIVE ;  /* 0x000000000000791b */ /* 0x003fe20003800000 */
.L_x_3684:
[----:B------:R-:W-:Y:S02]  /*2bde0*/  IMAD.MOV.U32 R13, RZ, RZ, R4 ;  /* 0x000000ffff0d7224 */ /* 0x000fe400078e0004 */
[----:B------:R-:W-:Y:S02]  /*2bdf0*/  IMAD.MOV.U32 R12, RZ, RZ, 0x1 ;  /* 0x00000001ff0c7424 */ /* 0x000fe400078e00ff */
[----:B------:R-:W-:-:S07]  /*2be00*/  IMAD.MOV.U32 R3, RZ, RZ, R14 ;  /* 0x000000ffff037224 */ /* 0x000fce00078e000e */
[----:B------:R-:W-:Y:S05]  /*2be10*/  WARPSYNC.COLLECTIVE R15, `(.L_x_3685) ;  /* 0x000000000f087348 */ /* 0x000fea0003c00000 */
[----:B------:R0:W1:Y:S02]  /*2be20*/  SHFL.IDX P6, R14, R13, R12, R11 ;  /* 0x0000000c0d0e7389 */ /* 0x00006400000c000b */
[----:B01----:R-:W-:Y:S01]  /*2be30*/  ENDCOLLECTIVE ;  /* 0x000000000000791b */ /* 0x003fe20003800000 */
.L_x_3685:
        /* <DEDUP_REMOVED lines=13> */
.L_x_3686:
[----:B------:R-:W-:-:S05]  /*2bf10*/  VIADD R2, R36, 0x10 ;  /* 0x0000001024027836 */ /* 0x000fca0000000000 */
[----:B------:R-:W-:Y:S01]  /*2bf20*/  ISETP.GE.AND P2, PT, R2, R37, PT ;  /* 0x000000250200720c */ /* 0x000fe20003f46270 */
[----:B------:R-:W-:Y:S02]  /*2bf30*/  IMAD.MOV.U32 R13, RZ, RZ, R4 ;  /* 0x000000ffff0d7224 */ /* 0x000fe400078e0004 */
[----:B------:R-:W-:-:S10]  /*2bf40*/  IMAD.MOV.U32 R12, RZ, RZ, 0x2 ;  /* 0x00000002ff0c7424 */ /* 0x000fd400078e00ff */
[----:B------:R-:W-:Y:S01]  /*2bf50*/  @P2 LOP3.LUT R23, R23, 0x1000, RZ, 0xfc, !PT ;  /* 0x0000100017172812 */ /* 0x000fe200078efcff */
[----:B------:R-:W-:-:S03]  /*2bf60*/  IMAD.MOV.U32 R11, RZ, RZ, R14 ;  /* 0x000000ffff0b7224 */ /* 0x000fc600078e000e */
[----:B------:R-:W-:Y:S02]  /*2bf70*/  LOP3.LUT R23, R23, 0xfffff7ff, RZ, 0xc0, !PT ;  /* 0xfffff7ff17177812 */ /* 0x000fe400078ec0ff */
[----:B------:R-:W-:-:S05]  /*2bf80*/  @!P2 LEA R11, P1, R20, R11, 0x1 ;  /* 0x0000000b140ba211 */ /* 0x000fca00078208ff */
[----:B------:R-:W-:Y:S02]  /*2bf90*/  @!P2 IMAD.MOV.U32 R2, RZ, RZ, R11 ;  /* 0x000000ffff02a224 */ /* 0x000fe400078e000b */
[----:B------:R-:W-:Y:S02]  /*2bfa0*/  IMAD.MOV.U32 R11, RZ, RZ, 0x181f ;  /* 0x0000181fff0b7424 */ /* 0x000fe400078e00ff */
[----:B------:R-:W-:-:S07]  /*2bfb0*/  @!P2 IMAD.X R6, RZ, RZ, R6, P1 ;  /* 0x000000ffff06a224 */ /* 0x000fce00008e0606 */
[----:B------:R-:W-:Y:S05]  /*2bfc0*/  WARPSYNC.COLLECTIVE R15, `(.L_x_3687) ;  /* 0x000000000f087348 */ /* 0x000fea0003c00000 */
[----:B------:R0:W1:Y:S02]  /*2bfd0*/  SHFL.IDX P6, R14, R13, R12, R11 ;  /* 0x0000000c0d0e7389 */ /* 0x00006400000c000b */
[----:B01----:R-:W-:Y:S01]  /*2bfe0*/  ENDCOLLECTIVE ;  /* 0x000000000000791b */ /* 0x003fe20003800000 */
.L_x_3687:
[----:B------:R-:W-:-:S05]  /*2bff0*/  @!P2 IMAD.MOV.U32 R3, RZ, RZ, R6 ;  /* 0x000000ffff03a224 */ /* 0x000fca00078e0006 */
        /* <DEDUP_REMOVED lines=11> */
.L_x_3688:
        /* <DEDUP_REMOVED lines=8> */
.L_x_3689:
        /* <DEDUP_REMOVED lines=15> */
.L_x_3690:
[----:B------:R-:W-:Y:S01]  /*2c220*/  @P2 LOP3.LUT R23, R23, 0x200, RZ, 0xfc, !PT ;  /* 0x0000020017172812 */ /* 0x000fe200078efcff */
[----:B------:R-:W-:-:S03]  /*2c230*/  IMAD.MOV.U32 R13, RZ, RZ, R4 ;  /* 0x000000ffff0d7224 */ /* 0x000fc600078e0004 */
[----:B------:R-:W-:Y:S01]  /*2c240*/  LOP3.LUT R23, R23, 0xfffffeff, RZ, 0xc0, !PT ;  /* 0xfffffeff17177812 */ /* 0x000fe200078ec0ff */
        /* <DEDUP_REMOVED lines=9> */
.L_x_3691:
        /* <DEDUP_REMOVED lines=11> */
.L_x_3692:
[----:B------:R-:W-:-:S04]  /*2c390*/  @P2 LOP3.LUT R23, R23, 0x100, RZ, 0xfc, !PT ;  /* 0x0000010017172812 */ /* 0x000fc800078efcff */
[----:B------:R-:W-:Y:S01]  /*2c3a0*/  LOP3.LUT R23, R23, 0xffffff7f, RZ, 0xc0, !PT ;  /* 0xffffff7f17177812 */ /* 0x000fe200078ec0ff */
[----:B------:R-:W-:Y:S02]  /*2c3b0*/  IMAD.MOV.U32 R12, RZ, RZ, 0x5 ;  /* 0x00000005ff0c7424 */ /* 0x000fe400078e00ff */
[----:B------:R-:W-:-:S05]  /*2c3c0*/  IMAD.MOV.U32 R9, RZ, RZ, R14 ;  /* 0x000000ffff097224 */ /* 0x000fca00078e000e */
[----:B------:R-:W-:-:S05]  /*2c3d0*/  @!P2 LEA R13, P1, R20, R9, 0x1 ;  /* 0x00000009140da211 */ /* 0x000fca00078208ff */
[----:B------:R-:W-:Y:S02]  /*2c3e0*/  @!P2 IMAD.X R9, RZ, RZ, R2, P1 ;  /* 0x000000ffff09a224 */ /* 0x000fe400008e0602 */
[----:B------:R-:W-:Y:S02]  /*2c3f0*/  @!P2 IMAD.MOV.U32 R2, RZ, RZ, R13 ;  /* 0x000000ffff02a224 */ /* 0x000fe400078e000d */
[----:B------:R-:W-:Y:S02]  /*2c400*/  IMAD.MOV.U32 R13, RZ, RZ, R4 ;  /* 0x000000ffff0d7224 */ /* 0x000fe400078e0004 */
[----:B------:R-:W-:-:S07]  /*2c410*/  @!P2 IMAD.MOV.U32 R3, RZ, RZ, R9 ;  /* 0x000000ffff03a224 */ /* 0x000fce00078e0009 */
[----:B------:R-:W-:Y:S05]  /*2c420*/  WARPSYNC.COLLECTIVE R15, `(.L_x_3693) ;  /* 0x000000000f087348 */ /* 0x000fea0003c00000 */
[----:B------:R0:W1:Y:S02]  /*2c430*/  SHFL.IDX P6, R14, R13, R12, R11 ;  /* 0x0000000c0d0e7389 */ /* 0x00006400000c000b */
[----:B01----:R-:W-:Y:S01]  /*2c440*/  ENDCOLLECTIVE ;  /* 0x000000000000791b */ /* 0x003fe20003800000 */
.L_x_3693:
        /* <DEDUP_REMOVED lines=11> */
.L_x_3694:
        /* <DEDUP_REMOVED lines=8> */
.L_x_3695:
[----:B------:R-:W-:-:S05]  /*2c580*/  @!P2 LEA R7, P1, R20, R7, 0x1 ;  /* 0x000000071407a211 */ /* 0x000fca00078208ff */
[----:B------:R-:W-:Y:S02]  /*2c590*/  @!P2 IMAD.X R6, RZ, RZ, R6, P1 ;  /* 0x000000ffff06a224 */ /* 0x000fe400008e0606 */
[----:B------:R-:W-:Y:S02]  /*2c5a0*/  @!P2 IMAD.MOV.U32 R2, RZ, RZ, R7 ;  /* 0x000000ffff02a224 */ /* 0x000fe400078e0007 */
[----:B------:R-:W-:Y:S02]  /*2c5b0*/  @!P2 IMAD.MOV.U32 R3, RZ, RZ, R6 ;  /* 0x000000ffff03a224 */ /* 0x000fe400078e0006 */
[----:B------:R-:W-:Y:S02]  /*2c5c0*/  IMAD.MOV.U32 R13, RZ, RZ, R0 ;  /* 0x000000ffff0d7224 */ /* 0x000fe400078e0000 */
[----:B------:R-:W-:Y:S01]  /*2c5d0*/  VIADD R6, R36, 0x60 ;  /* 0x0000006024067836 */ /* 0x000fe20000000000 */
[----:B------:R-:W-:Y:S01]  /*2c5e0*/  @!PT LDS RZ, [RZ] ;  /* 0x00000000fffff984 */ /* 0x000fe20000000800 */
[----:B------:R-:W-:Y:S01]  /*2c5f0*/  @!PT LDS RZ, [RZ] ;  /* 0x00000000fffff984 */ /* 0x000fe20000000800 */
[----:B------:R-:W-:Y:S01]  /*2c600*/  @!PT LDS RZ, [RZ] ;  /* 0x00000000fffff984 */ /* 0x000fe20000000800 */
[----:B------:R0:W-:Y:S04]  /*2c610*/  @!P2 LDGSTS.E.BYPASS.LTC128B.128 [R26+0x1ac00], desc[UR36][R2.64], !P0 ;  /* 0x1ac00000021aafae */ /* 0x0001e8000c101d64 */
[----:B------:R-:W-:Y:S01]  /*2c620*/  ISETP.GE.AND P2, PT, R6, R37, PT ;  /* 0x000000250600720c */ /* 0x000fe20003f46270 */
[----:B0-----:R-:W-:-:S12]  /*2c630*/  IMAD.MOV.U32 R2, RZ, RZ, R14 ;  /* 0x000000ffff027224 */ /* 0x001fd800078e000e */
[----:B------:R-:W-:Y:S05]  /*2c640*/  WARPSYNC.COLLECTIVE R15, `(.L_x_3696) ;  /* 0x000000000f087348 */ /* 0x000fea0003c00000 */
[----:B------:R0:W1:Y:S02]  /*2c650*/  SHFL.IDX P6, R14, R13, R12, R11 ;  /* 0x0000000c0d0e7389 */ /* 0x00006400000c000b */
[----:B01----:R-:W-:Y:S01]  /*2c660*/  ENDCOLLECTIVE ;  /* 0x000000000000791b */ /* 0x003fe20003800000 */
.L_x_3696:
[----:B------:R-:W-:Y:S01]  /*2c670*/  @P2 LOP3.LUT R23, R23, 0x40, RZ, 0xfc, !PT ;  /* 0x0000004017172812 */ /* 0x000fe200078efcff */
[----:B------:R-:W-:Y:S02]  /*2c680*/  IMAD.MOV.U32 R13, RZ, RZ, R4 ;  /* 0x000000ffff0d7224 */ /* 0x000fe400078e0004 */
[----:B------:R-:W-:Y:S02]  /*2c690*/  IMAD.MOV.U32 R12, RZ, RZ, 0x7 ;  /* 0x00000007ff0c7424 */ /* 0x000fe400078e00ff */
[----:B------:R-:W-:-:S07]  /*2c6a0*/  IMAD.MOV.U32 R5, RZ, RZ, R14 ;  /* 0x000000ffff057224 */ /* 0x000fce00078e000e */
[----:B------:R-:W-:Y:S05]  /*2c6b0*/  WARPSYNC.COLLECTIVE R15, `(.L_x_3697) ;  /* 0x000000000f087348 */ /* 0x000fea0003c00000 */
[----:B------:R0:W1:Y:S02]  /*2c6c0*/  SHFL.IDX P6, R14, R13, R12, R11 ;  /* 0x0000000c0d0e7389 */ /* 0x00006400000c000b */
[----:B01----:R-:W-:Y:S01]  /*2c6d0*/  ENDCOLLECTIVE ;  /* 0x000000000000791b */ /* 0x003fe20003800000 */
.L_x_3697:
        /* <DEDUP_REMOVED lines=13> */
.L_x_3698:
[----:B------:R-:W-:Y:S01]  /*2c7b0*/  IMAD.MOV.U32 R0, RZ, RZ, R14 ;  /* 0x000000ffff007224 */ /* 0x000fe200078e000e */
[----:B------:R-:W-:Y:S06]  /*2c7c0*/  BRA `(.L_x_3699) ;  /* 0xffffffb000087947 */ /* 0x000fec000383ffff */
.L_x_3607:
        /* <DEDUP_REMOVED lines=8> */
.L_x_3701:
[----:B------:R-:W-:Y:S05]  /*2c850*/  BSYNC B0 ;  /* 0x0000000000007941 */ /* 0x000fea0003800000 */
.L_x_3700:
        /* <DEDUP_REMOVED lines=9> */
.L_x_3702:
[----:B------:R-:W-:Y:S02]  /*2c8f0*/  IMAD.MOV.U32 R13, RZ, RZ, R4 ;  /* 0x000000ffff0d7224 */ /* 0x000fe400078e0004 */
[----:B------:R-:W-:Y:S01]  /*2c900*/  IMAD.MOV.U32 R12, RZ, RZ, 0x1 ;  /* 0x00000001ff0c7424 */ /* 0x000fe200078e00ff */
[----:B------:R-:W-:-:S13]  /*2c910*/  @!P5 LEA R5, P0, R8, R14, 0x1 ;  /* 0x0000000e0805d211 */ /* 0x000fda00078008ff */
[----:B------:R-:W-:Y:S05]  /*2c920*/  WARPSYNC.COLLECTIVE R15, `(.L_x_3703) ;  /* 0x000000000f087348 */ /* 0x000fea0003c00000 */
[----:B------:R0:W1:Y:S02]  /*2c930*/  SHFL.IDX P6, R14, R13, R12, R11 ;  /* 0x0000000c0d0e7389 */ /* 0x00006400000c000b */
[----:B01----:R-:W-:Y:S01]  /*2c940*/  ENDCOLLECTIVE ;  /* 0x000000000000791b */ /* 0x003fe20003800000 */
.L_x_3703:
        /* <DEDUP_REMOVED lines=15> */
.L_x_3704:
        /* <DEDUP_REMOVED lines=17> */
.L_x_3705:
[----:B------:R-:W-:Y:S02]  /*2cb50*/  IMAD.MOV.U32 R13, RZ, RZ, R0 ;  /* 0x000000ffff0d7224 */ /* 0x000fe400078e0000 */
[----:B------:R-:W-:-:S07]  /*2cb60*/  IMAD.MOV.U32 R5, RZ, RZ, R14 ;  /* 0x000000ffff057224 */ /* 0x000fce00078e000e */
[----:B------:R-:W-:Y:S05]  /*2cb70*/  WARPSYNC.COLLECTIVE R15, `(.L_x_3706) ;  /* 0x000000000f087348 */ /* 0x000fea0003c00000 */
[----:B------:R0:W1:Y:S02]  /*2cb80*/  SHFL.IDX P6, R14, R13, R12, R11 ;  /* 0x0000000c0d0e7389 */ /* 0x00006400000c000b */
[----:B01----:R-:W-:Y:S01]  /*2cb90*/  ENDCOLLECTIVE ;  /* 0x000000000000791b */ /* 0x003fe20003800000 */
.L_x_3706:
[----:B------:R-:W-:Y:S02]  /*2cba0*/  IMAD.MOV.U32 R13, RZ, RZ, R4 ;  /* 0x000000ffff0d7224 */ /* 0x000fe400078e0004 */
[----:B------:R-:W-:Y:S01]  /*2cbb0*/  IMAD.MOV.U32 R12, RZ, RZ, 0x3 ;  /* 0x00000003ff0c7424 */ /* 0x000fe200078e00ff */
[----:B------:R-:W-:-:S13]  /*2cbc0*/  @!P5 LEA R6, P0, R8, R14, 0x1 ;  /* 0x0000000e0806d211 */ /* 0x000fda00078008ff */
[----:B------:R-:W-:Y:S05]  /*2cbd0*/  WARPSYNC.COLLECTIVE R15, `(.L_x_3707) ;  /* 0x000000000f087348 */ /* 0x000fea0003c00000 */
[----:B------:R0:W1:Y:S02]  /*2cbe0*/  SHFL.IDX P6, R14, R13, R12, R11 ;  /* 0x0000000c0d0e7389 */ /* 0x00006400000c000b */
[----:B01----:R-:W-:Y:S01]  /*2cbf0*/  ENDCOLLECTIVE ;  /* 0x000000000000791b */ /* 0x003fe20003800000 */
.L_x_3707:
        /* <DEDUP_REMOVED lines=16> */
.L_x_3708:
        /* <DEDUP_REMOVED lines=17> */
.L_x_3709:
[----:B------:R-:W-:Y:S02]  /*2ce10*/  IMAD.MOV.U32 R13, RZ, RZ, R0 ;  /* 0x000000ffff0d7224 */ /* 0x000fe400078e0000 */
[----:B------:R-:W-:-:S07]  /*2ce20*/  IMAD.MOV.U32 R5, RZ, RZ, R14 ;  /* 0x000000ffff057224 */ /* 0x000fce00078e000e */
[----:B------:R-:W-:Y:S05]  /*2ce30*/  WARPSYNC.COLLECTIVE R15, `(.L_x_3710) ;  /* 0x000000000f087348 */ /* 0x000fea0003c00000 */
[----:B------:R0:W1:Y:S02]  /*2ce40*/  SHFL.IDX P6, R14, R13, R12, R11 ;  /* 0x0000000c0d0e7389 */ /* 0x00006400000c000b */
[----:B01----:R-:W-:Y:S01]  /*2ce50*/  ENDCOLLECTIVE ;  /* 0x000000000000791b */ /* 0x003fe20003800000 */
.L_x_3710:
[----:B------:R-:W-:Y:S02]  /*2ce60*/  IMAD.MOV.U32 R13, RZ, RZ, R4 ;  /* 0x000000ffff0d7224 */ /* 0x000fe400078e0004 */
[----:B------:R-:W-:Y:S01]  /*2ce70*/  IMAD.MOV.U32 R12, RZ, RZ, 0x5 ;  /* 0x00000005ff0c7424 */ /* 0x000fe200078e00ff */
[----:B------:R-:W-:-:S13]  /*2ce80*/  @!P5 LEA R6, P0, R8, R14, 0x1 ;  /* 0x0000000e0806d211 */ /* 0x000fda00078008ff */
[----:B------:R-:W-:Y:S05]  /*2ce90*/  WARPSYNC.COLLECTIVE R15, `(.L_x_3711) ;  /* 0x000000000f087348 */ /* 0x000fea0003c00000 */
[----:B------:R0:W1:Y:S02]  /*2cea0*/  SHFL.IDX P6, R14, R13, R12, R11 ;  /* 0x0000000c0d0e7389 */ /* 0x00006400000c000b */
[----:B01----:R-:W-:Y:S01]  /*2ceb0*/  ENDCOLLECTIVE ;  /* 0x000000000000791b */ /* 0x003fe20003800000 */
.L_x_3711:
        /* <DEDUP_REMOVED lines=16> */
.L_x_3712:
        /* <DEDUP_REMOVED lines=17> */
.L_x_3713:
[----:B------:R-:W-:Y:S02]  /*2d0d0*/  IMAD.MOV.U32 R13, RZ, RZ, R0 ;  /* 0x000000ffff0d7224 */ /* 0x000fe400078e0000 */
[----:B------:R-:W-:-:S07]  /*2d0e0*/  IMAD.MOV.U32 R5, RZ, RZ, R14 ;  /* 0x000000ffff057224 */ /* 0x000fce00078e000e */
[----:B------:R-:W-:Y:S05]  /*2d0f0*/  WARPSYNC.COLLECTIVE R15, `(.L_x_3714) ;  /* 0x000000000f087348 */ /* 0x000fea0003c00000 */
[----:B------:R0:W1:Y:S02]  /*2d100*/  SHFL.IDX P6, R14, R13, R12, R11 ;  /* 0x0000000c0d0e7389 */ /* 0x00006400000c000b */
[----:B01----:R-:W-:Y:S01]  /*2d110*/  ENDCOLLECTIVE ;  /* 0x000000000000791b */ /* 0x003fe20003800000 */
.L_x_3714:
[----:B------:R-:W-:Y:S02]  /*2d120*/  IMAD.MOV.U32 R13, RZ, RZ, R4 ;  /* 0x000000ffff0d7224 */ /* 0x000fe400078e0004 */
[----:B------:R-:W-:Y:S01]  /*2d130*/  IMAD.MOV.U32 R12, RZ, RZ, 0x7 ;  /* 0x00000007ff0c7424 */ /* 0x000fe200078e00ff */
[----:B------:R-:W-:-:S13]  /*2d140*/  @!P5 LEA R6, P0, R8, R14, 0x1 ;  /* 0x0000000e0806d211 */ /* 0x000fda00078008ff */
[----:B------:R-:W-:Y:S05]  /*2d150*/  WARPSYNC.COLLECTIVE R15, `(.L_x_3715) ;  /* 0x000000000f087348 */ /* 0x000fea0003c00000 */
[----:B------:R0:W1:Y:S02]  /*2d160*/  SHFL.IDX P6, R14, R13, R12, R11 ;  /* 0x0000000c0d0e7389 */ /* 0x00006400000c000b */
[----:B01----:R-:W-:Y:S01]  /*2d170*/  ENDCOLLECTIVE ;  /* 0x000000000000791b */ /* 0x003fe20003800000 */
.L_x_3715:
        /* <DEDUP_REMOVED lines=15> */
.L_x_3716:
[----:B------:R-:W-:Y:S05]  /*2d270*/  BRA `(.L_x_3717) ;  /* 0xffffffb0003c7947 */ /* 0x000fea000383ffff */
.L_x_3612:
[----:B0-----:R0:W1:Y:S02]  /*2d280*/  SYNCS.PHASECHK.TRANS64.TRYWAIT P0, [R22+URZ+0x32420], R3 ;  /* 0x03242003160075a7 */ /* 0x001064000800017f */
[----:B-1----:R-:W-:Y:S05]  /*2d290*/  @!P0 NANOSLEEP.SYNCS 0x989680 ;  /* 0x009896800000895d */ /* 0x002fea0003900000 */
[----:B------:R-:W1:Y:S02]  /*2d2a0*/  @!P0 SYNCS.PHASECHK.TRANS64 P0, [R22+URZ+0x32420], R3 ;  /* 0x03242003160085a7 */ /* 0x000e64000800007f */
[----:B-1----:R-:W-:Y:S05]  /*2d2b0*/  @!P0 BRA `(.L_x_3612) ;  /* 0xfffffffc00f08947 */ /* 0x002fea000383ffff */
[----:B------:R-:W-:Y:S05]  /*2d2c0*/  BRA `(.L_x_3718) ;  /* 0xffffffb000ac7947 */ /* 0x000fea000383ffff */
.L_x_3615:
[----:B-1----:R1:W2:Y:S02]  /*2d2d0*/  SYNCS.PHASECHK.TRANS64.TRYWAIT P0, [R17+URZ+0x32460], R0 ;  /* 0x03246000110075a7 */ /* 0x0022a4000800017f */
[----:B--2---:R-:W-:Y:S05]  /*2d2e0*/  @!P0 NANOSLEEP.SYNCS 0x989680 ;  /* 0x009896800000895d */ /* 0x004fea0003900000 */
[----:B------:R-:W2:Y:S02]  /*2d2f0*/  @!P0 SYNCS.PHASECHK.TRANS64 P0, [R17+URZ+0x32460], R0 ;  /* 0x03246000110085a7 */ /* 0x000ea4000800007f */
[----:B--2---:R-:W-:Y:S05]  /*2d300*/  @!P0 BRA `(.L_x_3615) ;  /* 0xfffffffc00f08947 */ /* 0x004fea000383ffff */
[----:B------:R-:W-:Y:S05]  /*2d310*/  BRA `(.L_x_3719) ;  /* 0xffffffb000b87947 */ /* 0x000fea000383ffff */
.L_x_3616:
        /* <DEDUP_REMOVED lines=8> */
.L_x_3721:
[----:B------:R-:W-:Y:S05]  /*2d3a0*/  BSYNC B0 ;  /* 0x0000000000007941 */ /* 0x000fea0003800000 */
.L_x_3720:
        /* <DEDUP_REMOVED lines=13> */
.L_x_3722:
        /* <DEDUP_REMOVED lines=9> */
.L_x_3723:
        /* <DEDUP_REMOVED lines=17> */
.L_x_3724:
[----:B------:R-:W-:Y:S02]  /*2d620*/  IMAD.MOV.U32 R13, RZ, RZ, R6 ;  /* 0x000000ffff0d7224 */ /* 0x000fe400078e0006 */
[----:B------:R-:W-:Y:S01]  /*2d630*/  IMAD.MOV.U32 R12, RZ, RZ, 0x2 ;  /* 0x00000002ff0c7424 */ /* 0x000fe200078e00ff */
[----:B------:R-:W-:-:S13]  /*2d640*/  IADD3 R2, P3, R14, R0, RZ ;  /* 0x000000000e027210 */ /* 0x000fda0007f7e0ff */
[----:B------:R-:W-:Y:S05]  /*2d650*/  WARPSYNC.COLLECTIVE R15, `(.L_x_3725) ;  /* 0x000000000f087348 */ /* 0x000fea0003c00000 */
[----:B------:R0:W1:Y:S02]  /*2d660*/  SHFL.IDX P6, R14, R13, R12, R11 ;  /* 0x0000000c0d0e7389 */ /* 0x00006400000c000b */
[----:B01----:R-:W-:Y:S01]  /*2d670*/  ENDCOLLECTIVE ;  /* 0x000000000000791b */ /* 0x003fe20003800000 */
.L_x_3725:
        /* <DEDUP_REMOVED lines=17> */
.L_x_3726:
[----:B------:R-:W-:Y:S02]  /*2d790*/  IMAD.MOV.U32 R13, RZ, RZ, R6 ;  /* 0x000000ffff0d7224 */ /* 0x000fe400078e0006 */
[----:B------:R-:W-:Y:S01]  /*2d7a0*/  IMAD.MOV.U32 R12, RZ, RZ, 0x3 ;  /* 0x00000003ff0c7424 */ /* 0x000fe200078e00ff */
[----:B------:R-:W-:-:S13]  /*2d7b0*/  IADD3 R2, P3, R14, R0, RZ ;  /* 0x000000000e027210 */ /* 0x000fda0007f7e0ff */
[----:B------:R-:W-:Y:S05]  /*2d7c0*/  WARPSYNC.COLLECTIVE R15, `(.L_x_3727) ;  /* 0x000000000f087348 */ /* 0x000fea0003c00000 */
[----:B------:R0:W1:Y:S02]  /*2d7d0*/  SHFL.IDX P6, R14, R13, R12, R11 ;  /* 0x0000000c0d0e7389 */ /* 0x00006400000c000b */
[----:B01----:R-:W-:Y:S01]  /*2d7e0*/  ENDCOLLECTIVE ;  /* 0x000000000000791b */ /* 0x003fe20003800000 */
.L_x_3727:
        /* <DEDUP_REMOVED lines=17> */
.L_x_3728:
[----:B------:R-:W-:Y:S02]  /*2d900*/  IMAD.MOV.U32 R13, RZ, RZ, R6 ;  /* 0x000000ffff0d7224 */ /* 0x000fe400078e0006 */
[----:B------:R-:W-:Y:S01]  /*2d910*/  IMAD.MOV.U32 R12, RZ, RZ, 0x4 ;  /* 0x00000004ff0c7424 */ /* 0x000fe200078e00ff */
[----:B------:R-:W-:-:S13]  /*2d920*/  IADD3 R2, P3, R14, R0, RZ ;  /* 0x000000000e027210 */ /* 0x000fda0007f7e0ff */
[----:B------:R-:W-:Y:S05]  /*2d930*/  WARPSYNC.COLLECTIVE R15, `(.L_x_3729) ;  /* 0x000000000f087348 */ /* 0x000fea0003c00000 */
[----:B------:R0:W1:Y:S02]  /*2d940*/  SHFL.IDX P6, R14, R13, R12, R11 ;  /* 0x0000000c0d0e7389 */ /* 0x00006400000c000b */
[----:B01----:R-:W-:Y:S01]  /*2d950*/  ENDCOLLECTIVE ;  /* 0x000000000000791b */ /* 0x003fe20003800000 */
.L_x_3729:
        /* <DEDUP_REMOVED lines=17> */
.L_x_3730:
[----:B------:R-:W-:Y:S02]  /*2da70*/  IMAD.MOV.U32 R13, RZ, RZ, R6 ;  /* 0x000000ffff0d7224 */ /* 0x000fe400078e0006 */
[----:B------:R-:W-:Y:S01]  /*2da80*/  IMAD.MOV.U32 R12, RZ, RZ, 0x5 ;  /* 0x00000005ff0c7424 */ /* 0x000fe200078e00ff */
[----:B------:R-:W-:-:S13]  /*2da90*/  IADD3 R2, P3, R14, R0, RZ ;  /* 0x000000000e027210 */ /* 0x000fda0007f7e0ff */
[----:B------:R-:W-:Y:S05]  /*2daa0*/  WARPSYNC.COLLECTIVE R15, `(.L_x_3731) ;  /* 0x000000000f087348 */ /* 0x000fea0003c00000 */
[----:B------:R0:W1:Y:S02]  /*2dab0*/  SHFL.IDX P6, R14, R13, R12, R11 ;  /* 0x0000000c0d0e7389 */ /* 0x00006400000c000b */
[----:B01----:R-:W-:Y:S01]  /*2dac0*/  ENDCOLLECTIVE ;  /* 0x000000000000791b */ /* 0x003fe20003800000 */
.L_x_3731:
        /* <DEDUP_REMOVED lines=12> */
.L_x_3732:
        /* <DEDUP_REMOVED lines=9> */
.L_x_3623:
[----:B-1----:R1:W2:Y:S02]  /*2dc20*/  SYNCS.PHASECHK.TRANS64.TRYWAIT P0, [R10+URZ+0x32440], R20 ;  /* 0x032440140a0075a7 */ /* 0x0022a4000800017f */
[----:B--2---:R-:W-:Y:S05]  /*2dc30*/  @!P0 NANOSLEEP.SYNCS 0x989680 ;  /* 0x009896800000895d */ /* 0x004fea0003900000 */
[----:B------:R-:W2:Y:S02]  /*2dc40*/  @!P0 SYNCS.PHASECHK.TRANS64 P0, [R10+URZ+0x32440], R20 ;  /* 0x032440140a0085a7 */ /* 0x000ea4000800007f */
[----:B--2---:R-:W-:Y:S05]  /*2dc50*/  @!P0 BRA `(.L_x_3623) ;  /* 0xfffffffc00f08947 */ /* 0x004fea000383ffff */
[----:B------:R-:W-:Y:S05]  /*2dc60*/  BRA `(.L_x_3734) ;  /* 0xffffffb4003c7947 */ /* 0x000fea000383ffff */
.L_x_3624:
        /* <DEDUP_REMOVED lines=8> */
.L_x_3736:
[----:B------:R-:W-:Y:S05]  /*2dcf0*/  BSYNC B1 ;  /* 0x0000000000017941 */ /* 0x000fea0003800000 */
.L_x_3735:
        /* <DEDUP_REMOVED lines=9> */
.L_x_3737:
[----:B------:R-:W-:Y:S02]  /*2dd90*/  IMAD.MOV.U32 R13, RZ, RZ, R8 ;  /* 0x000000ffff0d7224 */ /* 0x000fe400078e0008 */
[----:B------:R-:W-:Y:S02]  /*2dda0*/  IMAD.MOV.U32 R12, RZ, RZ, 0x1 ;  /* 0x00000001ff0c7424 */ /* 0x000fe400078e00ff */
[----:B------:R-:W-:-:S07]  /*2ddb0*/  IMAD.MOV.U32 R2, RZ, RZ, R14 ;  /* 0x000000ffff027224 */ /* 0x000fce00078e000e */
[----:B------:R-:W-:Y:S05]  /*2ddc0*/  WARPSYNC.COLLECTIVE R15, `(.L_x_3738) ;  /* 0x000000000f087348 */ /* 0x000fea0003c00000 */
[----:B------:R0:W1:Y:S02]  /*2ddd0*/  SHFL.IDX P6, R14, R13, R12, R11 ;  /* 0x0000000c0d0e7389 */ /* 0x00006400000c000b */
[----:B01----:R-:W-:Y:S01]  /*2dde0*/  ENDCOLLECTIVE ;  /* 0x000000000000791b */ /* 0x003fe20003800000 */
.L_x_3738:
        /* <DEDUP_REMOVED lines=11> */
.L_x_3739:
[----:B------:R-:W-:Y:S02]  /*2dea0*/  IMAD.MOV.U32 R13, RZ, RZ, R8 ;  /* 0x000000ffff0d7224 */ /* 0x000fe400078e0008 */
[----:B------:R-:W-:Y:S02]  /*2deb0*/  IMAD.MOV.U32 R12, RZ, RZ, 0x2 ;  /* 0x00000002ff0c7424 */ /* 0x000fe400078e00ff */
[----:B------:R-:W-:-:S07]  /*2dec0*/  IMAD.MOV.U32 R2, RZ, RZ, R14 ;  /* 0x000000ffff027224 */ /* 0x000fce00078e000e */
[----:B------:R-:W-:Y:S05]  /*2ded0*/  WARPSYNC.COLLECTIVE R15, `(.L_x_3740) ;  /* 0x000000000f087348 */ /* 0x000fea0003c00000 */
[----:B------:R0:W1:Y:S02]  /*2dee0*/  SHFL.IDX P6, R14, R13, R12, R11 ;  /* 0x0000000c0d0e7389 */ /* 0x00006400000c000b */
[----:B01----:R-:W-:Y:S01]  /*2def0*/  ENDCOLLECTIVE ;  /* 0x000000000000791b */ /* 0x003fe20003800000 */
.L_x_3740:
        /* <DEDUP_REMOVED lines=11> */
.L_x_3741:
[----:B------:R-:W-:Y:S02]  /*2dfb0*/  IMAD.MOV.U32 R13, RZ, RZ, R8 ;  /* 0x000000ffff0d7224 */ /* 0x000fe400078e0008 */
[----:B------:R-:W-:Y:S02]  /*2dfc0*/  IMAD.MOV.U32 R12, RZ, RZ, 0x3 ;  /* 0x00000003ff0c7424 */ /* 0x000fe400078e00ff */
[----:B------:R-:W-:-:S07]  /*2dfd0*/  IMAD.MOV.U32 R2, RZ, RZ, R14 ;  /* 0x000000ffff027224 */ /* 0x000fce00078e000e */
[----:B------:R-:W-:Y:S05]  /*2dfe0*/  WARPSYNC.COLLECTIVE R15, `(.L_x_3742) ;  /* 0x000000000f087348 */ /* 0x000fea0003c00000 */
[----:B------:R0:W1:Y:S02]  /*2dff0*/  SHFL.IDX P6, R14, R13, R12, R11 ;  /* 0x0000000c0d0e7389 */ /* 0x00006400000c000b */
[----:B01----:R-:W-:Y:S01]  /*2e000*/  ENDCOLLECTIVE ;  /* 0x000000000000791b */ /* 0x003fe20003800000 */
.L_x_3742:
        /* <DEDUP_REMOVED lines=11> */
.L_x_3743:
[----:B------:R-:W-:Y:S02]  /*2e0c0*/  IMAD.MOV.U32 R13, RZ, RZ, R8 ;  /* 0x000000ffff0d7224 */ /* 0x000fe400078e0008 */
[----:B------:R-:W-:Y:S02]  /*2e0d0*/  IMAD.MOV.U32 R12, RZ, RZ, 0x4 ;  /* 0x00000004ff0c7424 */ /* 0x000fe400078e00ff */
[----:B------:R-:W-:-:S07]  /*2e0e0*/  IMAD.MOV.U32 R2, RZ, RZ, R14 ;  /* 0x000000ffff027224 */ /* 0x000fce00078e000e */
[----:B------:R-:W-:Y:S05]  /*2e0f0*/  WARPSYNC.COLLECTIVE R15, `(.L_x_3744) ;  /* 0x000000000f087348 */ /* 0x000fea0003c00000 */
[----:B------:R0:W1:Y:S02]  /*2e100*/  SHFL.IDX P6, R14, R13, R12, R11 ;  /* 0x0000000c0d0e7389 */ /* 0x00006400000c000b */
[----:B01----:R-:W-:Y:S01]  /*2e110*/  ENDCOLLECTIVE ;  /* 0x000000000000791b */ /* 0x003fe20003800000 */
.L_x_3744:
        /* <DEDUP_REMOVED lines=11> */
.L_x_3745:
[----:B------:R-:W-:Y:S02]  /*2e1d0*/  IMAD.MOV.U32 R13, RZ, RZ, R8 ;  /* 0x000000ffff0d7224 */ /* 0x000fe400078e0008 */
[----:B------:R-:W-:Y:S02]  /*2e1e0*/  IMAD.MOV.U32 R12, RZ, RZ, 0x5 ;  /* 0x00000005ff0c7424 */ /* 0x000fe400078e00ff */
[----:B------:R-:W-:-:S07]  /*2e1f0*/  IMAD.MOV.U32 R2, RZ, RZ, R14 ;  /* 0x000000ffff027224 */ /* 0x000fce00078e000e */
[----:B------:R-:W-:Y:S05]  /*2e200*/  WARPSYNC.COLLECTIVE R15, `(.L_x_3746) ;  /* 0x000000000f087348 */ /* 0x000fea0003c00000 */
[----:B------:R0:W1:Y:S02]  /*2e210*/  SHFL.IDX P6, R14, R13, R12, R11 ;  /* 0x0000000c0d0e7389 */ /* 0x00006400000c000b */
[----:B01----:R-:W-:Y:S01]  /*2e220*/  ENDCOLLECTIVE ;  /* 0x000000000000791b */ /* 0x003fe20003800000 */
.L_x_3746:
        /* <DEDUP_REMOVED lines=11> */
.L_x_3747:
[----:B------:R-:W-:Y:S05]  /*2e2e0*/  BRA `(.L_x_3748) ;  /* 0xffffffb000647947 */ /* 0x000fea000383ffff */
.L_x_3629:
[----:B---3--:R3:W4:Y:S02]  /*2e2f0*/  SYNCS.PHASECHK.TRANS64.TRYWAIT P0, [R10+URZ+0x32460], R20 ;  /* 0x032460140a0075a7 */ /* 0x008724000800017f */
[----:B----4-:R-:W-:Y:S05]  /*2e300*/  @!P0 NANOSLEEP.SYNCS 0x989680 ;  /* 0x009896800000895d */ /* 0x010fea0003900000 */
[----:B------:R-:W4:Y:S02]  /*2e310*/  @!P0 SYNCS.PHASECHK.TRANS64 P0, [R10+URZ+0x32460], R20 ;  /* 0x032460140a0085a7 */ /* 0x000f24000800007f */
[----:B----4-:R-:W-:Y:S05]  /*2e320*/  @!P0 BRA `(.L_x_3629) ;  /* 0xfffffffc00f08947 */ /* 0x010fea000383ffff */
[----:B------:R-:W-:Y:S05]  /*2e330*/  BRA `(.L_x_3749) ;  /* 0xffffffb000b07947 */ /* 0x000fea000383ffff */
.L_x_3630:
        /* <DEDUP_REMOVED lines=8> */
.L_x_3751:
[----:B------:R-:W-:Y:S05]  /*2e3c0*/  BSYNC B1 ;  /* 0x0000000000017941 */ /* 0x000fea0003800000 */
.L_x_3750:
        /* <DEDUP_REMOVED lines=9> */
.L_x_3752:
[----:B------:R-:W-:Y:S02]  /*2e460*/  IMAD.MOV.U32 R13, RZ, RZ, R25 ;  /* 0x000000ffff0d7224 */ /* 0x000fe400078e0019 */
[----:B------:R-:W-:Y:S01]  /*2e470*/  IMAD.MOV.U32 R12, RZ, RZ, 0x1 ;  /* 0x00000001ff0c7424 */ /* 0x000fe200078e00ff */
[----:B------:R-:W-:-:S13]  /*2e480*/  IADD3 R2, P0, R14, R0, RZ ;  /* 0x000000000e027210 */ /* 0x000fda0007f1e0ff */
[----:B------:R-:W-:Y:S05]  /*2e490*/  WARPSYNC.COLLECTIVE R15, `(.L_x_3753) ;  /* 0x000000000f087348 */ /* 0x000fea0003c00000 */
[----:B------:R0:W1:Y:S02]  /*2e4a0*/  SHFL.IDX P6, R14, R13, R12, R11 ;  /* 0x0000000c0d0e7389 */ /* 0x00006400000c000b */
[----:B01----:R-:W-:Y:S01]  /*2e4b0*/  ENDCOLLECTIVE ;  /* 0x000000000000791b */ /* 0x003fe20003800000 */
.L_x_3753:
        /* <DEDUP_REMOVED lines=13> */
.L_x_3754:
[----:B------:R-:W-:Y:S02]  /*2e590*/  IMAD.MOV.U32 R13, RZ, RZ, R25 ;  /* 0x000000ffff0d7224 */ /* 0x000fe400078e0019 */
[----:B------:R-:W-:Y:S01]  /*2e5a0*/  IMAD.MOV.U32 R12, RZ, RZ, 0x2 ;  /* 0x00000002ff0c7424 */ /* 0x000fe200078e00ff */
[----:B------:R-:W-:-:S13]  /*2e5b0*/  IADD3 R2, P0, R14, R0, RZ ;  /* 0x000000000e027210 */ /* 0x000fda0007f1e0ff */
[----:B------:R-:W-:Y:S05]  /*2e5c0*/  WARPSYNC.COLLECTIVE R15, `(.L_x_3755) ;  /* 0x000000000f087348 */ /* 0x000fea0003c00000 */
[----:B------:R0:W1:Y:S02]  /*2e5d0*/  SHFL.IDX P6, R14, R13, R12, R11 ;  /* 0x0000000c0d0e7389 */ /* 0x00006400000c000b */
[----:B01----:R-:W-:Y:S01]  /*2e5e0*/  ENDCOLLECTIVE ;  /* 0x000000000000791b */ /* 0x003fe20003800000 */
.L_x_3755:
        /* <DEDUP_REMOVED lines=13> */
.L_x_3756:
[----:B------:R-:W-:Y:S02]  /*2e6c0*/  IMAD.MOV.U32 R13, RZ, RZ, R25 ;  /* 0x000000ffff0d7224 */ /* 0x000fe400078e0019 */
[----:B------:R-:W-:Y:S02]  /*2e6d0*/  IMAD.MOV.U32 R12, RZ, RZ, 0x3 ;  /* 0x00000003ff0c7424 */ /* 0x000fe400078e00ff */
[----:B------:R-:W-:-:S07]  /*2e6e0*/  IMAD.MOV.U32 R8, RZ, RZ, R14 ;  /* 0x000000ffff087224 */ /* 0x000fce00078e000e */
[----:B------:R-:W-:Y:S05]  /*2e6f0*/  WARPSYNC.COLLECTIVE R15, `(.L_x_3757) ;  /* 0x000000000f087348 */ /* 0x000fea0003c00000 */
[----:B------:R0:W1:Y:S02]  /*2e700*/  SHFL.IDX P6, R14, R13, R12, R11 ;  /* 0x0000000c0d0e7389 */ /* 0x00006400000c000b */
[----:B01----:R-:W-:Y:S01]  /*2e710*/  ENDCOLLECTIVE ;  /* 0x000000000000791b */ /* 0x003fe20003800000 */
.L_x_3757:
        /* <DEDUP_REMOVED lines=14> */
.L_x_3758:
[----:B------:R-:W-:Y:S02]  /*2e800*/  IMAD.MOV.U32 R13, RZ, RZ, R25 ;  /* 0x000000ffff0d7224 */ /* 0x000fe400078e0019 */
[----:B------:R-:W-:Y:S01]  /*2e810*/  IMAD.MOV.U32 R12, RZ, RZ, 0x4 ;  /* 0x00000004ff0c7424 */ /* 0x000fe200078e00ff */
[----:B------:R-:W-:-:S13]  /*2e820*/  IADD3 R2, P0, R14, R0, RZ ;  /* 0x000000000e027210 */ /* 0x000fda0007f1e0ff */
[----:B------:R-:W-:Y:S05]  /*2e830*/  WARPSYNC.COLLECTIVE R15, `(.L_x_3759) ;  /* 0x000000000f087348 */ /* 0x000fea0003c00000 */
[----:B------:R0:W1:Y:S02]  /*2e840*/  SHFL.IDX P6, R14, R13, R12, R11 ;  /* 0x0000000c0d0e7389 */ /* 0x00006400000c000b */
[----:B01----:R-:W-:Y:S01]  /*2e850*/  ENDCOLLECTIVE ;  /* 0x000000000000791b */ /* 0x003fe20003800000 */
.L_x_3759:
        /* <DEDUP_REMOVED lines=13> */
.L_x_3760:
[----:B------:R-:W-:Y:S02]  /*2e930*/  IMAD.MOV.U32 R13, RZ, RZ, R25 ;  /* 0x000000ffff0d7224 */ /* 0x000fe400078e0019 */
[----:B------:R-:W-:Y:S01]  /*2e940*/  IMAD.MOV.U32 R12, RZ, RZ, 0x5 ;  /* 0x00000005ff0c7424 */ /* 0x000fe200078e00ff */
[----:B------:R-:W-:-:S13]  /*2e950*/  IADD3 R2, P0, R14, R0, RZ ;  /* 0x000000000e027210 */ /* 0x000fda0007f1e0ff */
[----:B------:R-:W-:Y:S05]  /*2e960*/  WARPSYNC.COLLECTIVE R15, `(.L_x_3761) ;  /* 0x000000000f087348 */ /* 0x000fea0003c00000 */
[----:B------:R0:W1:Y:S02]  /*2e970*/  SHFL.IDX P6, R14, R13, R12, R11 ;  /* 0x0000000c0d0e7389 */ /* 0x00006400000c000b */
[----:B01----:R-:W-:Y:S01]  /*2e980*/  ENDCOLLECTIVE ;  /* 0x000000000000791b */ /* 0x003fe20003800000 */
.L_x_3761:
        /* <DEDUP_REMOVED lines=13> */
.L_x_3762:
[----:B------:R-:W-:Y:S05]  /*2ea60*/  BRA `(.L_x_3763) ;  /* 0xffffffac00f07947 */ /* 0x000fea000383ffff */
.L_x_3638:
        /* <DEDUP_REMOVED lines=8> */
.L_x_3765:
[----:B------:R-:W-:Y:S05]  /*2eaf0*/  BSYNC B0 ;  /* 0x0000000000007941 */ /* 0x000fea0003800000 */
.L_x_3764:
        /* <DEDUP_REMOVED lines=9> */
.L_x_3766:
        /* <DEDUP_REMOVED lines=24> */
.L_x_3767:
[----:B------:R-:W-:Y:S01]  /*2ed10*/  IMAD.MOV.U32 R12, RZ, RZ, 0x2 ;  /* 0x00000002ff0c7424 */ /* 0x000fe200078e00ff */
[----:B------:R-:W-:-:S05]  /*2ed20*/  SEL R14, R14, RZ, P1 ;  /* 0x000000ff0e0e7207 */ /* 0x000fca0000800000 */
[----:B------:R-:W-:-:S04]  /*2ed30*/  IMAD.IADD R5, R13, 0x1, R14 ;  /* 0x000000010d057824 */ /* 0x000fc800078e020e */
[----:B------:R-:W-:-:S07]  /*2ed40*/  IMAD.MOV.U32 R13, RZ, RZ, R5 ;  /* 0x000000ffff0d7224 */ /* 0x000fce00078e0005 */
[----:B------:R-:W-:Y:S05]  /*2ed50*/  WARPSYNC.COLLECTIVE R15, `(.L_x_3768) ;  /* 0x000000000f087348 */ /* 0x000fea0003c00000 */
[----:B------:R0:W1:Y:S02]  /*2ed60*/  SHFL.UP P6, R14, R13, R12, R11 ;  /* 0x0400000c0d0e7389 */ /* 0x00006400000c000b */
[----:B01----:R-:W-:Y:S01]  /*2ed70*/  ENDCOLLECTIVE ;  /* 0x000000000000791b */ /* 0x003fe20003800000 */
.L_x_3768:
[----:B------:R-:W-:Y:S01]  /*2ed80*/  IMAD.MOV.U32 R12, RZ, RZ, 0x4 ;  /* 0x00000004ff0c7424 */ /* 0x000fe200078e00ff */
[----:B------:R-:W-:-:S05]  /*2ed90*/  SEL R2, R14, RZ, P2 ;  /* 0x000000ff0e027207 */ /* 0x000fca0001000000 */
[----:B------:R-:W-:-:S04]  /*2eda0*/  IMAD.IADD R2, R5, 0x1, R2 ;  /* 0x0000000105027824 */ /* 0x000fc800078e0202 */
[----:B------:R-:W-:-:S07]  /*2edb0*/  IMAD.MOV.U32 R13, RZ, RZ, R2 ;  /* 0x000000ffff0d7224 */ /* 0x000fce00078e0002 */
[----:B------:R-:W-:Y:S05]  /*2edc0*/  WARPSYNC.COLLECTIVE R15, `(.L_x_3769) ;  /* 0x000000000f087348 */ /* 0x000fea0003c00000 */
[----:B------:R0:W1:Y:S02]  /*2edd0*/  SHFL.UP P6, R14, R13, R12, R11 ;  /* 0x0400000c0d0e7389 */ /* 0x00006400000c000b */
[----:B01----:R-:W-:Y:S01]  /*2ede0*/  ENDCOLLECTIVE ;  /* 0x000000000000791b */ /* 0x003fe20003800000 */
.L_x_3769:
[----:B------:R-:W-:Y:S01]  /*2edf0*/  IMAD.MOV.U32 R12, RZ, RZ, 0x8 ;  /* 0x00000008ff0c7424 */ /* 0x000fe200078e00ff */
[----:B------:R-:W-:-:S05]  /*2ee00*/  SEL R3, R14, RZ, P3 ;  /* 0x000000ff0e037207 */ /* 0x000fca0001800000 */
[----:B------:R-:W-:-:S04]  /*2ee10*/  IMAD.IADD R3, R2, 0x1, R3 ;  /* 0x0000000102037824 */ /* 0x000fc800078e0203 */
[----:B------:R-:W-:-:S07]  /*2ee20*/  IMAD.MOV.U32 R13, RZ, RZ, R3 ;  /* 0x000000ffff0d7224 */ /* 0x000fce00078e0003 */
[----:B------:R-:W-:Y:S05]  /*2ee30*/  WARPSYNC.COLLECTIVE R15, `(.L_x_3770) ;  /* 0x000000000f087348 */ /* 0x000fea0003c00000 */
[----:B------:R0:W1:Y:S02]  /*2ee40*/  SHFL.UP P6, R14, R13, R12, R11 ;  /* 0x0400000c0d0e7389 */ /* 0x00006400000c000b */
[----:B01----:R-:W-:Y:S01]  /*2ee50*/  ENDCOLLECTIVE ;  /* 0x000000000000791b */ /* 0x003fe20003800000 */
.L_x_3770:
[----:B------:R-:W-:Y:S01]  /*2ee60*/  IMAD.MOV.U32 R12, RZ, RZ, 0x10 ;  /* 0x00000010ff0c7424 */ /* 0x000fe200078e00ff */
[----:B------:R-:W-:-:S05]  /*2ee70*/  SEL R14, R14, RZ, P4 ;  /* 0x000000ff0e0e7207 */ /* 0x000fca0002000000 */
[----:B------:R-:W-:-:S04]  /*2ee80*/  IMAD.IADD R5, R3, 0x1, R14 ;  /* 0x0000000103057824 */ /* 0x000fc800078e020e */
[----:B------:R-:W-:-:S07]  /*2ee90*/  IMAD.MOV.U32 R13, RZ, RZ, R5 ;  /* 0x000000ffff0d7224 */ /* 0x000fce00078e0005 */
[----:B------:R-:W-:Y:S05]  /*2eea0*/  WARPSYNC.COLLECTIVE R15, `(.L_x_3771) ;  /* 0x000000000f087348 */ /* 0x000fea0003c00000 */
[----:B------:R0:W1:Y:S02]  /*2eeb0*/  SHFL.UP P6, R14, R13, R12, R11 ;  /* 0x0400000c0d0e7389 */ /* 0x00006400000c000b */
[----:B01----:R-:W-:Y:S01]  /*2eec0*/  ENDCOLLECTIVE ;  /* 0x000000000000791b */ /* 0x003fe20003800000 */
.L_x_3771:
        /* <DEDUP_REMOVED lines=8> */
.L_x_3772:
[----:B------:R-:W-:Y:S05]  /*2ef50*/  BRA `(.L_x_3773) ;  /* 0xffffffb0004c7947 */ /* 0x000fea000383ffff */
.L_x_3641:
[----:B------:R-:W-:Y:S01]  /*2ef60*/  BSSY B0, `(.L_x_3774) ;  /* 0x0000007000007945 */ /* 0x000fe20003800000 */
[----:B------:R-:W-:Y:S02]  /*2ef70*/  IMAD.MOV.U32 R12, RZ, RZ, 0x1 ;  /* 0x00000001ff0c7424 */ /* 0x000fe400078e00ff */
[----:B------:R-:W-:Y:S02]  /*2ef80*/  IMAD.MOV.U32 R11, RZ, RZ, RZ ;  /* 0x000000ffff0b7224 */ /* 0x000fe400078e00ff */
[----:B------:R-:W-:-:S07]  /*2ef90*/  IMAD.MOV.U32 R15, RZ, RZ, -0x1 ;  /* 0xffffffffff0f7424 */ /* 0x000fce00078e00ff */
[----:B-12---:R-:W-:Y:S05]  /*2efa0*/  WARPSYNC.COLLECTIVE R15, `(.L_x_3775) ;  /* 0x000000000f087348 */ /* 0x006fea0003c00000 */
[----:B------:R0:W3:Y:S02]  /*2efb0*/  SHFL.UP P6, R14, R13, R12, R11 ;  /* 0x0400000c0d0e7389 */ /* 0x0000e400000c000b */
[----:B0123--:R-:W-:Y:S01]  /*2efc0*/  ENDCOLLECTIVE ;  /* 0x000000000000791b */ /* 0x00ffe20003800000 */
.L_x_3775:
[----:B------:R-:W-:Y:S05]  /*2efd0*/  BSYNC B0 ;  /* 0x0000000000007941 */ /* 0x000fea0003800000 */
.L_x_3774:
        /* <DEDUP_REMOVED lines=8> */
.L_x_3776:
[----:B------:R-:W-:Y:S01]  /*2f060*/  IMAD.MOV.U32 R12, RZ, RZ, 0x4 ;  /* 0x00000004ff0c7424 */ /* 0x000fe200078e00ff */
[----:B------:R-:W-:-:S05]  /*2f070*/  SEL R2, R14, RZ, P2 ;  /* 0x000000ff0e027207 */ /* 0x000fca0001000000 */
[----:B------:R-:W-:-:S04]  /*2f080*/  IMAD.IADD R2, R13, 0x1, R2 ;  /* 0x000000010d027824 */ /* 0x000fc800078e0202 */
[----:B------:R-:W-:-:S07]  /*2f090*/  IMAD.MOV.U32 R13, RZ, RZ, R2 ;  /* 0x000000ffff0d7224 */ /* 0x000fce00078e0002 */
[----:B------:R-:W-:Y:S05]  /*2f0a0*/  WARPSYNC.COLLECTIVE R15, `(.L_x_3777) ;  /* 0x000000000f087348 */ /* 0x000fea0003c00000 */
[----:B------:R0:W1:Y:S02]  /*2f0b0*/  SHFL.UP P6, R14, R13, R12, R11 ;  /* 0x0400000c0d0e7389 */ /* 0x00006400000c000b */
[----:B01----:R-:W-:Y:S01]  /*2f0c0*/  ENDCOLLECTIVE ;  /* 0x000000000000791b */ /* 0x003fe20003800000 */
.L_x_3777:
[----:B------:R-:W-:Y:S01]  /*2f0d0*/  IMAD.MOV.U32 R12, RZ, RZ, 0x8 ;  /* 0x00000008ff0c7424 */ /* 0x000fe200078e00ff */
[----:B------:R-:W-:-:S05]  /*2f0e0*/  SEL R3, R14, RZ, P3 ;  /* 0x000000ff0e037207 */ /* 0x000fca0001800000 */
[----:B------:R-:W-:-:S04]  /*2f0f0*/  IMAD.IADD R3, R2, 0x1, R3 ;  /* 0x0000000102037824 */ /* 0x000fc800078e0203 */
[----:B------:R-:W-:-:S07]  /*2f100*/  IMAD.MOV.U32 R13, RZ, RZ, R3 ;  /* 0x000000ffff0d7224 */ /* 0x000fce00078e0003 */
[----:B------:R-:W-:Y:S05]  /*2f110*/  WARPSYNC.COLLECTIVE R15, `(.L_x_3778) ;  /* 0x000000000f087348 */ /* 0x000fea0003c00000 */
[----:B------:R0:W1:Y:S02]  /*2f120*/  SHFL.UP P6, R14, R13, R12, R11 ;  /* 0x0400000c0d0e7389 */ /* 0x00006400000c000b */
[----:B01----:R-:W-:Y:S01]  /*2f130*/  ENDCOLLECTIVE ;  /* 0x000000000000791b */ /* 0x003fe20003800000 */
.L_x_3778:
[----:B------:R-:W-:Y:S01]  /*2f140*/  IMAD.MOV.U32 R12, RZ, RZ, 0x10 ;  /* 0x00000010ff0c7424 */ /* 0x000fe200078e00ff */
[----:B------:R-:W-:-:S05]  /*2f150*/  SEL R14, R14, RZ, P4 ;  /* 0x000000ff0e0e7207 */ /* 0x000fca0002000000 */
[----:B------:R-:W-:-:S04]  /*2f160*/  IMAD.IADD R5, R3, 0x1, R14 ;  /* 0x0000000103057824 */ /* 0x000fc800078e020e */
[----:B------:R-:W-:-:S07]  /*2f170*/  IMAD.MOV.U32 R13, RZ, RZ, R5 ;  /* 0x000000ffff0d7224 */ /* 0x000fce00078e0005 */
[----:B------:R-:W-:Y:S05]  /*2f180*/  WARPSYNC.COLLECTIVE R15, `(.L_x_3779) ;  /* 0x000000000f087348 */ /* 0x000fea0003c00000 */
[----:B------:R0:W1:Y:S02]  /*2f190*/  SHFL.UP P6, R14, R13, R12, R11 ;  /* 0x0400000c0d0e7389 */ /* 0x00006400000c000b */
[----:B01----:R-:W-:Y:S01]  /*2f1a0*/  ENDCOLLECTIVE ;  /* 0x000000000000791b */ /* 0x003fe20003800000 */
.L_x_3779:
        /* <DEDUP_REMOVED lines=8> */
.L_x_3780:
[----:B------:R-:W-:Y:S05]  /*2f230*/  BRA `(.L_x_3781) ;  /* 0xffffffb000387947 */ /* 0x000fea000383ffff */
.L_x_3643:
[----:B------:R-:W-:Y:S01]  /*2f240*/  BSSY B0, `(.L_x_3782) ;  /* 0x0000006000007945 */ /* 0x000fe20003800000 */
[----:B------:R-:W-:Y:S01]  /*2f250*/  PLOP3.LUT P6, PT, P6, PT, PT, 0x8, 0x0 ;  /* 0x000000000000781c */ /* 0x000fe200037ce170 */
[----:B------:R-:W-:-:S12]  /*2f260*/  IMAD.MOV.U32 R15, RZ, RZ, -0x1 ;  /* 0xffffffffff0f7424 */ /* 0x000fd800078e00ff */
[----:B012---:R-:W-:Y:S05]  /*2f270*/  WARPSYNC.COLLECTIVE R15, `(.L_x_3783) ;  /* 0x000000000f087348 */ /* 0x007fea0003c00000 */
[----:B------:R-:W-:Y:S01]  /*2f280*/  VOTE.ANY R14, PT, P6 ;  /* 0x00000000000e7806 */ /* 0x000fe200030e0100 */
[----:B012---:R-:W-:Y:S06]  /*2f290*/  ENDCOLLECTIVE ;  /* 0x000000000000791b */ /* 0x007fec0003800000 */
.L_x_3783:
[----:B------:R-:W-:Y:S05]  /*2f2a0*/  BSYNC B0 ;  /* 0x0000000000007941 */ /* 0x000fea0003800000 */
.L_x_3782:
        /* <DEDUP_REMOVED lines=8> */
.L_x_3784:
[----:B------:R-:W-:Y:S02]  /*2f330*/  IMAD.IADD R19, R12, 0x1, R19 ;  /* 0x000000010c137824 */ /* 0x000fe400078e0213 */
[----:B------:R-:W-:Y:S02]  /*2f340*/  IMAD.MOV.U32 R13, RZ, RZ, R4 ;  /* 0x000000ffff0d7224 */ /* 0x000fe400078e0004 */
[----:B------:R-:W-:-:S07]  /*2f350*/  IMAD.MOV.U32 R17, RZ, RZ, R14 ;  /* 0x000000ffff117224 */ /* 0x000fce00078e000e */
[----:B------:R-:W-:Y:S05]  /*2f360*/  WARPSYNC.COLLECTIVE R15, `(.L_x_3785) ;  /* 0x000000000f087348 */ /* 0x000fea0003c00000 */
[----:B------:R0:W1:Y:S02]  /*2f370*/  SHFL.IDX P6, R14, R13, R12, R11 ;  /* 0x0000000c0d0e7389 */ /* 0x00006400000c000b */
[----:B01----:R-:W-:Y:S01]  /*2f380*/  ENDCOLLECTIVE ;  /* 0x000000000000791b */ /* 0x003fe20003800000 */
.L_x_3785:
[----:B------:R-:W-:Y:S01]  /*2f390*/  IMAD.MOV.U32 R4, RZ, RZ, R14 ;  /* 0x000000ffff047224 */ /* 0x000fe200078e000e */
[----:B------:R-:W-:Y:S06]  /*2f3a0*/  BRA `(.L_x_3786) ;  /* 0xffffffb0001c7947 */ /* 0x000fec000383ffff */
.L_x_3645:
[----:B------:R-:W-:Y:S01]  /*2f3b0*/  BSSY B0, `(.L_x_3787) ;  /* 0x0000007000007945 */ /* 0x000fe20003800000 */
[----:B------:R-:W-:Y:S02]  /*2f3c0*/  IMAD.MOV.U32 R13, RZ, RZ, R2 ;  /* 0x000000ffff0d7224 */ /* 0x000fe400078e0002 */
[----:B------:R-:W-:Y:S02]  /*2f3d0*/  IMAD.MOV.U32 R11, RZ, RZ, 0x1f ;  /* 0x0000001fff0b7424 */ /* 0x000fe400078e00ff */
[----:B------:R-:W-:-:S07]  /*2f3e0*/  IMAD.MOV.U32 R15, RZ, RZ, -0x1 ;  /* 0xffffffffff0f7424 */ /* 0x000fce00078e00ff */
[----:B012-4-:R-:W-:Y:S05]  /*2f3f0*/  WARPSYNC.COLLECTIVE R15, `(.L_x_3788) ;  /* 0x000000000f087348 */ /* 0x017fea0003c00000 */
[----:B------:R3:W0:Y:S02]  /*2f400*/  SHFL.IDX P6, R14, R13, R12, R11 ;  /* 0x0000000c0d0e7389 */ /* 0x00062400000c000b */
[----:B01234-:R-:W-:Y:S01]  /*2f410*/  ENDCOLLECTIVE ;  /* 0x000000000000791b */ /* 0x01ffe20003800000 */
.L_x_3788:
[----:B------:R-:W-:Y:S05]  /*2f420*/  BSYNC B0 ;  /* 0x0000000000007941 */ /* 0x000fea0003800000 */
.L_x_3787:
[----:B------:R-:W-:Y:S01]  /*2f430*/  IMAD.MOV.U32 R6, RZ, RZ, R14 ;  /* 0x000000ffff067224 */ /* 0x000fe200078e000e */
[----:B------:R-:W-:Y:S06]  /*2f440*/  BRA `(.L_x_3644) ;  /* 0xffffffb0000c7947 */ /* 0x000fec000383ffff */
.L_x_3651:
[----:B0-----:R0:W4:Y:S02]  /*2f450*/  SYNCS.PHASECHK.TRANS64.TRYWAIT P0, [R5+URZ+0x32420], R0 ;  /* 0x03242000050075a7 */ /* 0x001124000800017f */
[----:B----4-:R-:W-:Y:S05]  /*2f460*/  @!P0 NANOSLEEP.SYNCS 0x989680 ;  /* 0x009896800000895d */ /* 0x010fea0003900000 */
[----:B------:R-:W4:Y:S02]  /*2f470*/  @!P0 SYNCS.PHASECHK.TRANS64 P0, [R5+URZ+0x32420], R0 ;  /* 0x03242000050085a7 */ /* 0x000f24000800007f */
[----:B----4-:R-:W-:Y:S05]  /*2f480*/  @!P0 BRA `(.L_x_3651) ;  /* 0xfffffffc00f08947 */ /* 0x010fea000383ffff */
[----:B------:R-:W-:Y:S05]  /*2f490*/  BRA `(.L_x_3789) ;  /* 0xffffffb800647947 */ /* 0x000fea000383ffff */
.L_x_3652:
[----:B------:R-:W4:Y:S01]  /*2f4a0*/  S2R R2, SR_TID.X ;  /* 0x0000000000027919 */ /* 0x000f220000002100 */
[----:B------:R-:W-:Y:S01]  /*2f4b0*/  BSSY B0, `(.L_x_3790) ;  /* 0x000000a000007945 */ /* 0x000fe20003800000 */
[----:B------:R-:W-:Y:S02]  /*2f4c0*/  IMAD.MOV.U32 R12, RZ, RZ, RZ ;  /* 0x000000ffff0c7224 */ /* 0x000fe400078e00ff */
[----:B------:R-:W-:Y:S02]  /*2f4d0*/  IMAD.MOV.U32 R11, RZ, RZ, 0x1f ;  /* 0x0000001fff0b7424 */ /* 0x000fe400078e00ff */
[----:B------:R-:W-:Y:S01]  /*2f4e0*/  IMAD.MOV.U32 R15, RZ, RZ, -0x1 ;  /* 0xffffffffff0f7424 */ /* 0x000fe200078e00ff */
[----:B----4-:R-:W-:-:S04]  /*2f4f0*/  SHF.R.U32.HI R2, RZ, 0x5, R2 ;  /* 0x00000005ff027819 */ /* 0x010fc80000011602 */
[----:B------:R-:W-:-:S05]  /*2f500*/  LOP3.LUT R2, R2, 0x3, RZ, 0xc0, !PT ;  /* 0x0000000302027812 */ /* 0x000fca00078ec0ff */
[----:B------:R-:W-:-:S07]  /*2f510*/  IMAD.MOV.U32 R13, RZ, RZ, R2 ;  /* 0x000000ffff0d7224 */ /* 0x000fce00078e0002 */
[----:B0123--:R-:W-:Y:S05]  /*2f520*/  WARPSYNC.COLLECTIVE R15, `(.L_x_3791) ;  /* 0x000000000f087348 */ /* 0x00ffea0003c00000 */
[----:B------:R4:W0:Y:S02]  /*2f530*/  SHFL.IDX P6, R14, R13, R12, R11 ;  /* 0x0000000c0d0e7389 */ /* 0x00082400000c000b */
[----:B01234-:R-:W-:Y:S01]  /*2f540*/  ENDCOLLECTIVE ;  /* 0x000000000000791b */ /* 0x01ffe20003800000 */
.L_x_3791:
[----:B------:R-:W-:Y:S05]  /*2f550*/  BSYNC B0 ;  /* 0x0000000000007941 */ /* 0x000fea0003800000 */
.L_x_3790:
[----:B------:R-:W-:Y:S05]  /*2f560*/  BRA `(.L_x_3792) ;  /* 0xffffffb8004c7947 */ /* 0x000fea000383ffff */
.L_x_3655:
[----:B------:R-:W-:Y:S01]  /*2f570*/  BSSY B1, `(.L_x_3793) ;  /* 0x0000006000017945 */ /* 0x000fe20003800000 */
[----:B------:R-:W-:-:S07]  /*2f580*/  IMAD.MOV.U32 R15, RZ, RZ, -0x1 ;  /* 0xffffffffff0f7424 */ /* 0x000fce00078e00ff */
[----:B0123--:R-:W-:Y:S05]  /*2f590*/  WARPSYNC.COLLECTIVE R15, `(.L_x_3794) ;  /* 0x000000000f0c7348 */ /* 0x00ffea0003c00000 */
[----:B------:R-:W-:Y:S02]  /*2f5a0*/  ELECT P6, UR62, PT ;  /* 0x00000000003e782f */ /* 0x000fe400038c0000 */
[----:B------:R-:W-:Y:S01]  /*2f5b0*/  MOV R14, UR62 ;  /* 0x0000003e000e7c02 */ /* 0x000fe20008000f00 */
[----:B0123--:R-:W-:Y:S10]  /*2f5c0*/  ENDCOLLECTIVE ;  /* 0x000000000000791b */ /* 0x00fff40003800000 */
.L_x_3794:
[----:B------:R-:W-:Y:S05]  /*2f5d0*/  BSYNC B1 ;  /* 0x0000000000017941 */ /* 0x000fea0003800000 */
.L_x_3793:
[----:B------:R-:W-:Y:S05]  /*2f5e0*/  BRA `(.L_x_3795) ;  /* 0xffffffb800447947 */ /* 0x000fea000383ffff */
.L_x_3657:
[----:B0-----:R0:W4:Y:S02]  /*2f5f0*/  SYNCS.PHASECHK.TRANS64.TRYWAIT P1, [R3+URZ+0x32440], R2 ;  /* 0x03244002030075a7 */ /* 0x001124000802017f */
[----:B----4-:R-:W-:Y:S05]  /*2f600*/  @!P1 NANOSLEEP.SYNCS 0x989680 ;  /* 0x009896800000995d */ /* 0x010fea0003900000 */
[----:B------:R-:W4:Y:S02]  /*2f610*/  @!P1 SYNCS.PHASECHK.TRANS64 P1, [R3+URZ+0x32440], R2 ;  /* 0x03244002030095a7 */ /* 0x000f24000802007f */
[----:B----4-:R-:W-:Y:S05]  /*2f620*/  @!P1 BRA `(.L_x_3657) ;  /* 0xfffffffc00f09947 */ /* 0x010fea000383ffff */
[----:B------:R-:W-:Y:S05]  /*2f630*/  BRA `(.L_x_3796) ;  /* 0xffffffb8006c7947 */ /* 0x000fea000383ffff */
.L_x_3659:
[----:B----4-:R4:W0:Y:S02]  /*2f640*/  SYNCS.PHASECHK.TRANS64.TRYWAIT P1, [R5+URZ+0x32440], R0 ;  /* 0x03244000050075a7 */ /* 0x010824000802017f */
[----:B0-----:R-:W-:Y:S05]  /*2f650*/  @!P1 NANOSLEEP.SYNCS 0x989680 ;  /* 0x009896800000995d */ /* 0x001fea0003900000 */
[----:B------:R-:W0:Y:S02]  /*2f660*/  @!P1 SYNCS.PHASECHK.TRANS64 P1, [R5+URZ+0x32440], R0 ;  /* 0x03244000050095a7 */ /* 0x000e24000802007f */
[----:B0-----:R-:W-:Y:S05]  /*2f670*/  @!P1 BRA `(.L_x_3659) ;  /* 0xfffffffc00f09947 */ /* 0x001fea000383ffff */
[----:B------:R-:W-:Y:S05]  /*2f680*/  BRA `(.L_x_3797) ;  /* 0xffffffb800787947 */ /* 0x000fea000383ffff */
.L_x_3661:
[----:B------:R0:W0:Y:S02]  /*2f690*/  SYNCS.PHASECHK.TRANS64.TRYWAIT P1, [R3+URZ+0x32460], R2 ;  /* 0x03246002030075a7 */ /* 0x000024000802017f */
[----:B0-----:R-:W-:Y:S05]  /*2f6a0*/  @!P1 NANOSLEEP.SYNCS 0x989680 ;  /* 0x009896800000995d */ /* 0x001fea0003900000 */
[----:B------:R-:W0:Y:S02]  /*2f6b0*/  @!P1 SYNCS.PHASECHK.TRANS64 P1, [R3+URZ+0x32460], R2 ;  /* 0x03246002030095a7 */ /* 0x000e24000802007f */
[----:B0-----:R-:W-:Y:S05]  /*2f6c0*/  @!P1 BRA `(.L_x_3661) ;  /* 0xfffffffc00f09947 */ /* 0x001fea000383ffff */
[----:B------:R-:W-:Y:S05]  /*2f6d0*/  BRA `(.L_x_3798) ;  /* 0xffffffb800747947 */ /* 0x000fea000383ffff */
        .type           $_ZN7cutlass13device_kernelIN5flash11enable_sm90INS1_16FlashAttnFwdSm90INS1_25CollectiveMainloopFwdSm90ILi2EN4cute5tupleIJNS5_1CILi1EEES8_S8_EEENS6_IJNS7_ILi128EEENS7_ILi96EEENS7_ILi64EEEEEELi256ENS_6half_tEfNS_4arch4Sm90ELb0ELb1ELb0ELb1ELb1ELb0ELb1ELb1ELb0ELb1ELb1ELb0EEENS1_21CollectiveEpilogueFwdINS6_IJSA_NS7_ILi256EEESB_EEES9_SE_SG_Li256ELb1ELb1ELb1ELb0EEENS1_36VarlenDynamicPersistentTileSchedulerILi128ELi96ELi256ELi128ELb1ELb1ELb1ELb1ELb0ELb1EEEEEEEEEvNT_6ParamsE$_ZZN5flash25CollectiveMainloopFwdSm90ILi2EN4cute5tupleIJNS1_1CILi1EEES4_S4_EEENS2_IJNS3_ILi128EEENS3_ILi96EEENS3_ILi64EEEEEELi256EN7cutlass6half_tEfNSA_4arch4Sm90ELb0ELb1ELb0ELb1ELb1ELb0ELb1ELb1ELb0ELb1ELb1ELb0EE3mmaINS_16FlashAttnFwdSm90ISE_NS_21CollectiveEpilogueFwdINS2_IJS6_NS3_ILi256EEES7_EEES5_SB_SD_Li256ELb1ELb1ELb1ELb0EEENS_36VarlenDynamicPersistentTileSchedulerILi128ELi96ELi256ELi128ELb1ELb1ELb1ELb1ELb0ELb1EEEE13SharedStorageENS1_6TensorINS1_11ArrayEngineIfLm128EEENS1_6LayoutINS2_IJNS2_IJNS3_ILi2EEEST_NS3_ILi32EEEEEES4_S4_EEENS2_IJNS2_IJS4_ST_NS3_ILi4EEEEEENS3_ILi0EEESZ_EEEEEEENS_7SoftmaxILi2ELi0EEEEEbRKNSE_6ParamsENSA_13PipelineAsyncILi2EEES19_RNSA_13PipelineStateILj2EEERT0_RT1_iRiRKNS_16SeqlenInfoQKNewKILb1ELb0EEENS2_IJiiiiEEERT_ENKUliT_T0_T1_E_clIZSF_ISO_S12_S14_EbS17_S19_S19_S1C_S1E_S1G_iS1H_S1L_S1M_S1O_EUlRS1P_iE1_NS3_ILb0EEENS3_ILb1EEEEEDaiS1P_S1Q_S1R_,@function
        .size           $_ZN7cutlass13device_kernelIN5flash11enable_sm90INS1_16FlashAttnFwdSm90INS1_25CollectiveMainloopFwdSm90ILi2EN4cute5tupleIJNS5_1CILi1EEES8_S8_EEENS6_IJNS7_ILi128EEENS7_ILi96EEENS7_ILi64EEEEEELi256ENS_6half_tEfNS_4arch4Sm90ELb0ELb1ELb0ELb1ELb1ELb0ELb1ELb1ELb0ELb1ELb1ELb0EEENS1_21CollectiveEpilogueFwdINS6_IJSA_NS7_ILi256EEESB_EEES9_SE_SG_Li256ELb1ELb1ELb1ELb0EEENS1_36VarlenDynamicPersistentTileSchedulerILi128ELi96ELi256ELi128ELb1ELb1ELb1ELb1ELb0ELb1EEEEEEEEEvNT_6ParamsE$_ZZN5flash25CollectiveMainloopFwdSm90ILi2EN4cute5tupleIJNS1_1CILi1EEES4_S4_EEENS2_IJNS3_ILi128EEENS3_ILi96EEENS3_ILi64EEEEEELi256EN7cutlass6half_tEfNSA_4arch4Sm90ELb0ELb1ELb0ELb1ELb1ELb0ELb1ELb1ELb0ELb1ELb1ELb0EE3mmaINS_16FlashAttnFwdSm90ISE_NS_21CollectiveEpilogueFwdINS2_IJS6_NS3_ILi256EEES7_EEES5_SB_SD_Li256ELb1ELb1ELb1ELb0EEENS_36VarlenDynamicPersistentTileSchedulerILi128ELi96ELi256ELi128ELb1ELb1ELb1ELb1ELb0ELb1EEEE13SharedStorageENS1_6TensorINS1_11ArrayEngineIfLm128EEENS1_6LayoutINS2_IJNS2_IJNS3_ILi2EEEST_NS3_ILi32EEEEEES4_S4_EEENS2_IJNS2_IJS4_ST_NS3_ILi4EEEEEENS3_ILi0EEESZ_EEEEEEENS_7SoftmaxILi2ELi0EEEEEbRKNSE_6ParamsENSA_13PipelineAsyncILi2EEES19_RNSA_13PipelineStateILj2EEERT0_RT1_iRiRKNS_16SeqlenInfoQKNewKILb1ELb0EEENS2_IJiiiiEEERT_ENKUliT_T0_T1_E_clIZSF_ISO_S12_S14_EbS17_S19_S19_S1C_S1E_S1G_iS1H_S1L_S1M_S1O_EUlRS1P_iE1_NS3_ILb0EEENS3_ILb1EEEEEDaiS1P_S1Q_S1R_,(.L_x_6567 - $_ZN7cutlass13device_kernelIN5flash11enable_sm90INS1_16FlashAttnFwdSm90INS1_25CollectiveMainloopFwdSm90ILi2EN4cute5tupleIJNS5_1CILi1EEES8_S8_EEENS6_IJNS7_ILi128EEENS7_ILi96EEENS7_ILi64EEEEEELi256ENS_6half_tEfNS_4arch4Sm90ELb0ELb1ELb0ELb1ELb1ELb0ELb1ELb1ELb0ELb1ELb1ELb0EEENS1_21CollectiveEpilogueFwdINS6_IJSA_NS7_ILi256EEESB_EEES9_SE_SG_Li256ELb1ELb1ELb1ELb0EEENS1_36VarlenDynamicPersistentTileSchedulerILi128ELi96ELi256ELi128ELb1ELb1ELb1ELb1ELb0ELb1EEEEEEEEEvNT_6ParamsE$_ZZN5flash25CollectiveMainloopFwdSm90ILi2EN4cute5tupleIJNS1_1CILi1EEES4_S4_EEENS2_IJNS3_ILi128EEENS3_ILi96EEENS3_ILi64EEEEEELi256EN7cutlass6half_tEfNSA_4arch4Sm90ELb0ELb1ELb0ELb1ELb1ELb0ELb1ELb1ELb0ELb1ELb1ELb0EE3mmaINS_16FlashAttnFwdSm90ISE_NS_21CollectiveEpilogueFwdINS2_IJS6_NS3_ILi256EEES7_EEES5_SB_SD_Li256ELb1ELb1ELb1ELb0EEENS_36VarlenDynamicPersistentTileSchedulerILi128ELi96ELi256ELi128ELb1ELb1ELb1ELb1ELb0ELb1EEEE13SharedStorageENS1_6TensorINS1_11ArrayEngineIfLm128EEENS1_6LayoutINS2_IJNS2_IJNS3_ILi2EEEST_NS3_ILi32EEEEEES4_S4_EEENS2_IJNS2_IJS4_ST_NS3_ILi4EEEEEENS3_ILi0EEESZ_EEEEEEENS_7SoftmaxILi2ELi0EEEEEbRKNSE_6ParamsENSA_13PipelineAsyncILi2EEES19_RNSA_13PipelineStateILj2EEERT0_RT1_iRiRKNS_16SeqlenInfoQKNewKILb1ELb0EEENS2_IJiiiiEEERT_ENKUliT_T0_T1_E_clIZSF_ISO_S12_S14_EbS17_S19_S19_S1C_S1E_S1G_iS1H_S1L_S1M_S1O_EUlRS1P_iE1_NS3_ILb0EEENS3_ILb1EEEEEDaiS1P_S1Q_S1R_)
$_ZN7cutlass13device_kernelIN5flash11enable_sm90INS1_16FlashAttnFwdSm90INS1_25CollectiveMainloopFwdSm90ILi2EN4cute5tupleIJNS5_1CILi1EEES8_S8_EEENS6_IJNS7_ILi128EEENS7_ILi96EEENS7_ILi64EEEEEELi256ENS_6half_tEfNS_4arch4Sm90ELb0ELb1ELb0ELb1ELb1ELb0ELb1ELb1ELb0ELb1ELb1ELb0EEENS1_21CollectiveEpilogueFwdINS6_IJSA_NS7_ILi256EEESB_EEES9_SE_SG_Li256ELb1ELb1ELb1ELb0EEENS1_36VarlenDynamicPersistentTileSchedulerILi128ELi96ELi256ELi128ELb1ELb1ELb1ELb1ELb0ELb1EEEEEEEEEvNT_6ParamsE$_ZZN5flash25CollectiveMainloopFwdSm90ILi2EN4cute5tupleIJNS1_1CILi1EEES4_S4_EEENS2_IJNS3_ILi128EEENS3_ILi96EEENS3_ILi64EEEEEELi256EN7cutlass6half_tEfNSA_4arch4Sm90ELb0ELb1ELb0ELb1ELb1ELb0ELb1ELb1ELb0ELb1ELb1ELb0EE3mmaINS_16FlashAttnFwdSm90ISE_NS_21CollectiveEpilogueFwdINS2_IJS6_NS3_ILi256EEES7_EEES5_SB_SD_Li256ELb1ELb1ELb1ELb0EEENS_36VarlenDynamicPersistentTileSchedulerILi128ELi96ELi256ELi128ELb1ELb1ELb1ELb1ELb0ELb1EEEE13SharedStorageENS1_6TensorINS1_11ArrayEngineIfLm128EEENS1_6LayoutINS2_IJNS2_IJNS3_ILi2EEEST_NS3_ILi32EEEEEES4_S4_EEENS2_IJNS2_IJS4_ST_NS3_ILi4EEEEEENS3_ILi0EEESZ_EEEEEEENS_7SoftmaxILi2ELi0EEEEEbRKNSE_6ParamsENSA_13PipelineAsyncILi2EEES19_RNSA_13PipelineStateILj2EEERT0_RT1_iRiRKNS_16SeqlenInfoQKNewKILb1ELb0EEENS2_IJiiiiEEERT_ENKUliT_T0_T1_E_clIZSF_ISO_S12_S14_EbS17_S19_S19_S1C_S1E_S1G_iS1H_S1L_S1M_S1O_EUlRS1P_iE1_NS3_ILb0EEENS3_ILb1EEEEEDaiS1P_S1Q_S1R_:
        /* <DEDUP_REMOVED lines=24> */
[----:B------:R0:W-:Y:S08]  /*2f860*/  ST.E desc[UR4][R6.64], R9 ;  /* 0x0000000906007985 */ /* 0x0001f0000c101904 */
[----:B------:R1:W-:Y:S01]  /*2f870*/  @!P0 ST.E desc[UR8][R6.64], RZ ;  /* 0x000000ff06008985 */ /* 0x0003e2000c101908 */
[----:B--2---:R-:W-:-:S05]  /*2f880*/  VIADD R21, R8, 0x1 ;  /* 0x0000000108157836 */ /* 0x004fca0000000000 */
[----:B------:R1:W-:Y:S01]  /*2f890*/  ST.E desc[UR6][R6.64+0x8], R21 ;  /* 0x0000081506007985 */ /* 0x0003e2000c101906 */
        /* <DEDUP_REMOVED lines=12> */
[----:B0-----:R-:W-:-:S07]  /*2f960*/  IMAD.MOV.U32 R9, RZ, RZ, R27 ;  /* 0x000000ffff097224 */ /* 0x001fce00078e001b */
[----:B---3--:R1:W5:Y:S04]  /*2f970*/  LD.E R20, desc[UR4][R12.64] ;  /* 0x000000040c147980 */ /* 0x008368000c101900 */
[----:B------:R1:W5:Y:S01]  /*2f980*/  LD.E R24, desc[UR6][R12.64+0x4] ;  /* 0x000004060c187980 */ /* 0x000362000c101900 */
[----:B--2---:R-:W-:-:S04]  /*2f990*/  LOP3.LUT R8, R8, 0x1, RZ, 0xfc, !PT ;  /* 0x0000000108087812 */ /* 0x004fc800078efcff */
[----:B------:R-:W-:Y:S01]  /*2f9a0*/  ISETP.NE.AND P0, PT, R8, 0x3, PT ;  /* 0x000000030800780c */ /* 0x000fe20003f05270 */
[----:B------:R-:W-:-:S12]  /*2f9b0*/  IMAD.MOV.U32 R8, RZ, RZ, R26 ;  /* 0x000000ffff087224 */ /* 0x000fd800078e001a */
[----:B-1----:R-:W-:Y:S05]  /*2f9c0*/  @!P0 BRA `(.L_x_3800) ;  /* 0x0000000000048947 */ /* 0x002fea0003800000 */
[----:B------:R-:W-:Y:S01]  /*2f9d0*/  BPT.TRAP 0x1 ;  /* 0x000000040000795c */ /* 0x000fe20000300000 */
.L_x_3800:
[----:B------:R-:W-:Y:S05]  /*2f9e0*/  BSYNC B2 ;  /* 0x0000000000027941 */ /* 0x000fea0003800000 */
.L_x_3799:
        /* <DEDUP_REMOVED lines=17> */
.L_x_3802:
[----:B------:R-:W-:Y:S05]  /*2fb00*/  BSYNC B2 ;  /* 0x0000000000027941 */ /* 0x000fea0003800000 */
.L_x_3801:
        /* <DEDUP_REMOVED lines=10> */
.L_x_3804:
[----:B------:R-:W-:Y:S05]  /*2fbb0*/  BSYNC B2 ;  /* 0x0000000000027941 */ /* 0x000fea0003800000 */
.L_x_3803:
[----:B------:R-:W2:Y:S04]  /*2fbc0*/  LDL.64 R12, [R0] ;  /* 0x00000000000c7983 */ /* 0x000ea80000100a00 */
[----:B0----5:R-:W3:Y:S01]  /*2fbd0*/  LDL.64 R6, [R0+0x28] ;  /* 0x0000280000067983 */ /* 0x021ee20000100a00 */
        /* <DEDUP_REMOVED lines=13> */
[----:B----4-:R-:W-:Y:S04]  /*2fcb0*/  ST.E desc[UR4][R14.64], RZ ;  /* 0x000000ff0e007985 */ /* 0x010fe8000c101904 */
[----:B------:R-:W3:Y:S01]  /*2fcc0*/  LD.E.64 R12, desc[UR6][R20.64] ;  /* 0x00000006140c7980 */ /* 0x000ee2000c101b00 */
[----:B--2---:R-:W-:Y:S01]  /*2fcd0*/  IMAD R6, R25, 0x300, R6 ;  /* 0x0000030019067824 */ /* 0x004fe200078e0206 */
[----:B------:R-:W-:Y:S01]  /*2fce0*/  R2UR UR7, R7 ;  /* 0x00000000070772ca */ /* 0x000fe200000e0000 */
[----:B------:R-:W-:Y:S01]  /*2fcf0*/  WARPGROUP.ARRIVE ;  /* 0x00000000000079c5 */ /* 0x000fe20000000000 */
[----:B------:R-:W-:Y:S02]  /*2fd00*/  R2UR UR8, R4 ;  /* 0x00000000040872ca */ /* 0x000fe400000e0000 */
[----:B------:R-:W-:-:S02]  /*2fd10*/  R2UR UR6, R6 ;  /* 0x00000000060672ca */ /* 0x000fc400000e0000 */
[C---:B------:R-:W-:Y:S02]  /*2fd20*/  R2UR UR9, R5.reuse ;  /* 0x00000000050972ca */ /* 0x040fe400000e0000 */
[----:B------:R-:W-:Y:S02]  /*2fd30*/  R2UR UR10, R4 ;  /* 0x00000000040a72ca */ /* 0x000fe400000e0000 */
[----:B------:R-:W-:Y:S02]  /*2fd40*/  R2UR UR11, R5 ;  /* 0x00000000050b72ca */ /* 0x000fe400000e0000 */
[----:B---3--:R-:W-:Y:S01]  /*2fd50*/  R2UR UR4, R12 ;  /* 0x000000000c0472ca */ /* 0x008fe200000e0000 */
[----:B------:R-:W-:Y:S01]  /*2fd60*/  IMAD.MOV.U32 R12, RZ, RZ, 0x1 ;  /* 0x00000001ff0c7424 */ /* 0x000fe200078e00ff */
[----:B------:R-:W-:-:S13]  /*2fd70*/  R2UR UR5, R13 ;  /* 0x000000000d0572ca */ /* 0x000fda00000e0000 */
[----:B------:R-:W-:Y:S03]  /*2fd80*/  HGMMA.64x96x16.F32 R24, gdesc[UR4], RZ, !UPT, gsb0 ;  /* 0x01600000041879f0 */ /* 0x000fe6000c0008ff */
[----:B------:R-:W-:Y:S02]  /*2fd90*/  WARPGROUP.DEPBAR.LE gsb0, 0x0 ;  /* 0x00008000000079c5 */ /* 0x000fe40000010000 */
[----:B------:R-:W-:Y:S04]  /*2fda0*/  ST.E desc[UR8][R14.64], R12 ;  /* 0x0000000c0e007985 */ /* 0x000fe8000c101908 */
[----:B------:R-:W2:Y:S01]  /*2fdb0*/  LD.E.64 R72, desc[UR10][R20.64] ;  /* 0x0000000a14487980 */ /* 0x000ea2000c101b00 */
[----:B------:R-:W-:Y:S01]  /*2fdc0*/  VIADD R74, R6, 0x2 ;  /* 0x00000002064a7836 */ /* 0x000fe20000000000 */
[----:B------:R-:W-:Y:S01]  /*2fdd0*/  WARPGROUP.ARRIVE ;  /* 0x00000000000079c5 */ /* 0x000fe20000000000 */
[----:B------:R-:W-:Y:S01]  /*2fde0*/  IMAD.MOV.U32 R75, RZ, RZ, R7 ;  /* 0x000000ffff4b7224 */ /* 0x000fe200078e0007 */
[----:B------:R-:W-:-:S02]  /*2fdf0*/  R2UR UR8, R4 ;  /* 0x00000000040872ca */ /* 0x000fc400000e0000 */
[----:B------:R-:W-:Y:S02]  /*2fe00*/  R2UR UR6, R74 ;  /* 0x000000004a0672ca */ /* 0x000fe400000e0000 */
        /* <DEDUP_REMOVED lines=42> */
[----:B0-----:R-:W3:-:S12]  /*300b0*/  LDL.64 R14, [R0] ;  /* 0x00000000000e7983 */ /* 0x001ed80000100a00 */
        /* <DEDUP_REMOVED lines=12> */
.L_x_3807:
[----:B------:R-:W-:Y:S05]  /*30180*/  BSYNC B2 ;  /* 0x0000000000027941 */ /* 0x000fea0003800000 */
.L_x_3806:
        /* <DEDUP_REMOVED lines=17> */
.L_x_3809:
[----:B------:R-:W-:Y:S05]  /*302a0*/  BSYNC B2 ;  /* 0x0000000000027941 */ /* 0x000fea0003800000 */
.L_x_3808:
        /* <DEDUP_REMOVED lines=10> */
.L_x_3811:
[----:B------:R-:W-:Y:S05]  /*30350*/  BSYNC B2 ;  /* 0x0000000000027941 */ /* 0x000fea0003800000 */
.L_x_3810:
[----:B------:R-:W2:Y:S04]  /*30360*/  LDL.64 R6, [R0] ;  /* 0x0000000000067983 */ /* 0x000ea80000100a00 */
[----:B------:R-:W3:Y:S04]  /*30370*/  LDL.64 R72, [R0+0x58] ;  /* 0x0000580000487983 */ /* 0x000ee80000100a00 */
[----:B------:R-:W4:Y:S04]  /*30380*/  LDL.64 R14, [R0+0x48] ;  /* 0x00004800000e7983 */ /* 0x000f280000100a00 */
[----:B0----5:R-:W4:Y:S01]  /*30390*/  LDL.64 R20, [R0+0x50] ;  /* 0x0000500000147983 */ /* 0x021f220000100a00 */
        /* <DEDUP_REMOVED lines=18> */
[----:B--2---:R-:W-:Y:S01]  /*304c0*/  IMAD R6, R13, 0xc00, R6 ;  /* 0x00000c000d067824 */ /* 0x004fe200078e0206 */
[----:B------:R-:W-:-:S04]  /*304d0*/  R2UR UR7, R7 ;  /* 0x00000000070772ca */ /* 0x000fc800000e0000 */
[----:B------:R-:W-:Y:S02]  /*304e0*/  R2UR UR6, R6 ;  /* 0x00000000060672ca */ /* 0x000fe400000e0000 */
[----:B---3--:R-:W-:Y:S02]  /*304f0*/  ISETP.NE.U32.AND P0, PT, R74, RZ, PT ;  /* 0x000000ff4a00720c */ /* 0x008fe40003f05070 */
[----:B----4-:R-:W-:Y:S02]  /*30500*/  R2UR UR4, R72 ;  /* 0x00000000480472ca */ /* 0x010fe400000e0000 */
[----:B------:R-:W-:-:S09]  /*30510*/  R2UR UR5, R73 ;  /* 0x00000000490572ca */ /* 0x000fd200000e0000 */
[----:B------:R-:W-:-:S05]  /*30520*/  VOTEU.ANY UP0, P0 ;  /* 0x00000000003f7886 */ /* 0x000fca0000000100 */
[----:B------:R-:W-:Y:S03]  /*30530*/  HGMMA.64x96x16.F32 R24, gdesc[UR4], R24, UP0, gsb0 ;  /* 0x01600000041879f0 */ /* 0x000fe6000b800818 */
        /* <DEDUP_REMOVED lines=238> */
[----:B------:R0:W-:Y:S01]  /*31420*/  ST.E desc[UR8][R14.64], R12 ;  /* 0x0000000c0e007985 */ /* 0x0001e2000c101908 */
[----:B------:R-:W1:Y:S01]  /*31430*/  S2R R6, SR_TID.X ;  /* 0x0000000000067919 */ /* 0x000e620000002100 */
[----:B------:R-:W-:Y:S02]  /*31440*/  R2UR UR4, R4 ;  /* 0x00000000040472ca */ /* 0x000fe400000e0000 */
[----:B------:R-:W-:Y:S01]  /*31450*/  R2UR UR5, R5 ;  /* 0x00000000050572ca */ /* 0x000fe200000e0000 */
[----:B------:R-:W2:Y:S04]  /*31460*/  LDL.64 R20, [R0] ;  /* 0x0000000000147983 */ /* 0x000ea80000100a00 */
[----:B0-----:R-:W3:Y:S01]  /*31470*/  LDL.64 R14, [R0+0x18] ;  /* 0x00001800000e7983 */ /* 0x001ee20000100a00 */
[----:B-1----:R-:W-:-:S04]  /*31480*/  SHF.R.U32.HI R7, RZ, 0x7, R6 ;  /* 0x00000007ff077819 */ /* 0x002fc80000011606 */
[----:B------:R-:W-:-:S05]  /*31490*/  IADD3 R7, -R7, 0xb, RZ ;  /* 0x0000000b07077810 */ /* 0x000fca0007ffe1ff */
[----:B------:R0:W-:Y:S06]  /*314a0*/  BAR.ARV R7, 0x100 ;  /* 0x000400070000751d */ /* 0x0001ec0000002000 */
[----:B---3--:R-:W3:Y:S01]  /*314b0*/  LD.E R72, desc[UR4][R14.64] ;  /* 0x000000040e487980 */ /* 0x008ee2000c101900 */
[----:B------:R-:W-:Y:S02]  /*314c0*/  R2UR UR4, R4 ;  /* 0x00000000040472ca */ /* 0x000fe400000e0000 */
[----:B------:R-:W-:Y:S01]  /*314d0*/  R2UR UR5, R5 ;  /* 0x00000000050572ca */ /* 0x000fe200000e0000 */
[----:B------:R-:W-:-:S12]  /*314e0*/  BSSY B2, `(.L_x_3813) ;  /* 0x0000006000027945 */ /* 0x000fd80003800000 */
[----:B--2---:R0:W5:Y:S01]  /*314f0*/  LD.E R13, desc[UR4][R20.64] ;  /* 0x00000004140d7980 */ /* 0x004162000c101900 */
[----:B---3--:R-:W-:-:S04]  /*31500*/  LOP3.LUT R72, R72, 0x1, RZ, 0xfc, !PT ;  /* 0x0000000148487812 */ /* 0x008fc800078efcff */
[----:B------:R-:W-:-:S13]  /*31510*/  ISETP.NE.AND P0, PT, R72, 0x3, PT ;  /* 0x000000034800780c */ /* 0x000fda0003f05270 */
[----:B0-----:R-:W-:Y:S05]  /*31520*/  @!P0 BRA `(.L_x_3814) ;  /* 0x0000000000048947 */ /* 0x001fea0003800000 */
[----:B------:R-:W-:Y:S01]  /*31530*/  BPT.TRAP 0x1 ;  /* 0x000000040000795c */ /* 0x000fe20000300000 */
.L_x_3814:
[----:B------:R-:W-:Y:S05]  /*31540*/  BSYNC B2 ;  /* 0x0000000000027941 */ /* 0x000fea0003800000 */
.L_x_3813:
[C---:B------:R-:W-:Y:S02]  /*31550*/  R2UR UR6, R4.reuse ;  /* 0x00000000040672ca */ /* 0x040fe400000e0000 */
[C---:B------:R-:W-:Y:S02]  /*31560*/  R2UR UR7, R5.reuse ;  /* 0x00000000050772ca */ /* 0x040fe400000e0000 */
[----:B------:R-:W-:Y:S02]  /*31570*/  R2UR UR4, R4 ;  /* 0x00000000040472ca */ /* 0x000fe400000e0000 */
[----:B------:R-:W-:-:S09]  /*31580*/  R2UR UR5, R5 ;  /* 0x00000000050572ca */ /* 0x000fd200000e0000 */
[----:B------:R-:W2:Y:S04]  /*31590*/  LD.E.64 R20, desc[UR6][R14.64+0x20] ;  /* 0x000020060e147980 */ /* 0x000ea8000c101b00 */
[----:B------:R-:W3:Y:S01]  /*315a0*/  LD.E R7, desc[UR4][R14.64+0xc] ;  /* 0x00000c040e077980 */ /* 0x000ee2000c101900 */
[----:B--2---:R-:W-:-:S05]  /*315b0*/  MOV R20, R20 ;  /* 0x0000001400147202 */ /* 0x004fca0000000f00 */
[----:B-----5:R-:W-:-:S05]  /*315c0*/  IMAD R20, R13, 0x8, R20 ;  /* 0x000000080d147824 */ /* 0x020fca00078e0214 */
[----:B---3--:R-:W-:-:S04]  /*315d0*/  PRMT R7, R7, 0x654, R20 ;  /* 0x0000065407077816 */ /* 0x008fc80000000014 */
[----:B------:R0:W-:Y:S01]  /*315e0*/  SYNCS.ARRIVE.TRANS64.RED.A1T0 RZ, [R7+URZ], RZ ;  /* 0x000000ff07ff79a7 */ /* 0x0001e2000810043f */
[----:B------:R-:W2:Y:S04]  /*315f0*/  LD.E R13, desc[UR4][R8.64+0x24] ;  /* 0x00002404080d7980 */ /* 0x000ea8000c101900 */
[----:B------:R-:W3:Y:S04]  /*31600*/  LD.E R76, desc[UR4][R2.64] ;  /* 0x00000004024c7980 */ /* 0x000ee8000c101900 */
[----:B0-----:R-:W4:Y:S01]  /*31610*/  LD.E R7, desc[UR4][R8.64] ;  /* 0x0000000408077980 */ /* 0x001f22000c101900 */
[----:B------:R-:W-:-:S02]  /*31620*/  R2UR UR14, R4 ;  /* 0x00000000040e72ca */ /* 0x000fc400000e0000 */
[C---:B------:R-:W-:Y:S02]  /*31630*/  R2UR UR15, R5.reuse ;  /* 0x00000000050f72ca */ /* 0x040fe400000e0000 */
[C---:B------:R-:W-:Y:S02]  /*31640*/  R2UR UR10, R4.reuse ;  /* 0x00000000040a72ca */ /* 0x040fe400000e0000 */
[C---:B------:R-:W-:Y:S02]  /*31650*/  R2UR UR11, R5.reuse ;  /* 0x00000000050b72ca */ /* 0x040fe400000e0000 */
[C---:B------:R-:W-:Y:S02]  /*31660*/  R2UR UR8, R4.reuse ;  /* 0x00000000040872ca */ /* 0x040fe400000e0000 */
[----:B------:R-:W-:Y:S02]  /*31670*/  R2UR UR9, R5 ;  /* 0x00000000050972ca */ /* 0x000fe400000e0000 */
[----:B------:R-:W-:-:S03]  /*31680*/  R2UR UR12, R4 ;  /* 0x00000000040c72ca */ /* 0x000fc600000e0000 */
[----:B------:R-:W3:Y:S01]  /*31690*/  LD.E R2, desc[UR14][R8.64+0x18] ;  /* 0x0000180e08027980 */ /* 0x000ee2000c101900 */
[----:B------:R-:W-:-:S03]  /*316a0*/  R2UR UR13, R5 ;  /* 0x00000000050d72ca */ /* 0x000fc600000e0000 */
[----:B------:R-:W3:Y:S04]  /*316b0*/  LD.E R79, desc[UR10][R8.64+0xc] ;  /* 0x00000c0a084f7980 */ /* 0x000ee8000c101900 */
[----:B------:R-:W3:Y:S06]  /*316c0*/  LD.E R82, desc[UR8][R8.64+0x10] ;  /* 0x0000100808527980 */ /* 0x000eec000c101900 */
[----:B------:R-:W3:Y:S01]  /*316d0*/  LD.E R81, desc[UR12][R8.64+0x14] ;  /* 0x0000140c08517980 */ /* 0x000ee2000c101900 */
[----:B--2---:R-:W-:-:S13]  /*316e0*/  ISETP.NE.AND P0, PT, R13, 0x1, PT ;  /* 0x000000010d00780c */ /* 0x004fda0003f05270 */
[C---:B------:R-:W-:Y:S02]  /*316f0*/  @P0 R2UR UR4, R4.reuse ;  /* 0x00000000040402ca */ /* 0x040fe400000e0000 */
[C---:B------:R-:W-:Y:S02]  /*31700*/  @P0 R2UR UR5, R5.reuse ;  /* 0x00000000050502ca */ /* 0x040fe400000e0000 */
[----:B------:R-:W-:Y:S02]  /*31710*/  @P0 R2UR UR6, R4 ;  /* 0x00000000040602ca */ /* 0x000fe400000e0000 */
[----:B------:R-:W-:-:S09]  /*31720*/  @P0 R2UR UR7, R5 ;  /* 0x00000000050702ca */ /* 0x000fd200000e0000 */
[----:B------:R-:W2:Y:S04]  /*31730*/  @P0 LD.E R77, desc[UR4][R8.64+0x28] ;  /* 0x00002804084d0980 */ /* 0x000ea8000c101900 */
[----:B------:R-:W2:Y:S01]  /*31740*/  @P0 LD.E R80, desc[UR6][R8.64+0x2c] ;  /* 0x00002c0608500980 */ /* 0x000ea2000c101900 */
[C---:B------:R-:W-:Y:S02]  /*31750*/  R2UR UR4, R4.reuse ;  /* 0x00000000040472ca */ /* 0x040fe400000e0000 */
[C---:B------:R-:W-:Y:S02]  /*31760*/  R2UR UR5, R5.reuse ;  /* 0x00000000050572ca */ /* 0x040fe400000e0000 */
[----:B------:R-:W-:Y:S02]  /*31770*/  R2UR UR6, R4 ;  /* 0x00000000040672ca */ /* 0x000fe400000e0000 */
[----:B------:R-:W-:-:S09]  /*31780*/  R2UR UR7, R5 ;  /* 0x00000000050772ca */ /* 0x000fd200000e0000 */
[----:B------:R-:W2:Y:S04]  /*31790*/  LD.E R14, desc[UR4][R8.64+0x8] ;  /* 0x00000804080e7980 */ /* 0x000ea8000c101900 */
[----:B------:R-:W2:Y:S01]  /*317a0*/  LD.E R3, desc[UR6][R8.64+0x4] ;  /* 0x0000040608037980 */ /* 0x000ea2000c101900 */
        /* <DEDUP_REMOVED lines=10> */
[----:B------:R-:W-:Y:S02]  /*31850*/  LEA.HI R15, R15, R72, RZ, 0x5 ;  /* 0x000000480f0f7211 */ /* 0x000fe400078f28ff */
[----:B------:R-:W-:Y:S02]  /*31860*/  SHF.R.S32.HI R20, RZ, 0x7, R13 ;  /* 0x00000007ff147819 */ /* 0x000fe4000001140d */
[----:B------:R-:W-:Y:S01]  /*31870*/  LEA.HI R74, R74, R73, RZ, 0x3 ;  /* 0x000000494a4a7211 */ /* 0x000fe200078f18ff */
[----:B------:R-:W-:Y:S01]  /*31880*/  IMAD.IADD R78, R7, 0x1, -R78 ;  /* 0x00000001074e7824 */ /* 0x000fe200078e0a4e */
[----:B------:R-:W-:Y:S02]  /*31890*/  SHF.R.S32.HI R15, RZ, 0x5, R15 ;  /* 0x00000005ff0f7819 */ /* 0x000fe4000001140f */
[----:B------:R-:W-:Y:S02]  /*318a0*/  LEA.HI R13, R13, R20, RZ, 0x1 ;  /* 0x000000140d0d7211 */ /* 0x000fe400078f08ff */
[----:B------:R-:W-:Y:S01]  /*318b0*/  LOP3.LUT R74, R74, 0xfffffff8, RZ, 0xc0, !PT ;  /* 0xfffffff84a4a7812 */ /* 0x000fe200078ec0ff */
[----:B---3--:R-:W-:Y:S01]  /*318c0*/  IMAD R15, R76, 0x8, R15 ;  /* 0x000000084c0f7824 */ /* 0x008fe200078e020f */
[----:B------:R-:W-:-:S02]  /*318d0*/  LOP3.LUT R13, R13, 0x3fffffe, RZ, 0xc0, !PT ;  /* 0x03fffffe0d0d7812 */ /* 0x000fc400078ec0ff */
[----:B------:R-:W-:Y:S01]  /*318e0*/  LEA.HI R7, R78, R78, RZ, 0x1 ;  /* 0x0000004e4e077211 */ /* 0x000fe200078f08ff */
[----:B------:R-:W-:Y:S02]  /*318f0*/  IMAD.IADD R74, R73, 0x1, -R74 ;  /* 0x00000001494a7824 */ /* 0x000fe400078e0a4a */
[----:B------:R-:W-:Y:S01]  /*31900*/  IMAD.IADD R13, R20, 0x1, -R13 ;  /* 0x00000001140d7824 */ /* 0x000fe200078e0a0d */
[----:B------:R-:W-:Y:S01]  /*31910*/  LOP3.LUT R7, R7, 0x1ffffffe, RZ, 0xc0, !PT ;  /* 0x1ffffffe07077812 */ /* 0x000fe200078ec0ff */
[----:B------:R-:W-:-:S04]  /*31920*/  IMAD.U32 R74, R15, 0x10, R74 ;  /* 0x000000100f4a7824 */ /* 0x000fc800078e004a */
[----:B------:R-:W-:Y:S02]  /*31930*/  IMAD.IADD R7, R78, 0x1, -R7 ;  /* 0x000000014e077824 */ /* 0x000fe400078e0a07 */
[----:B------:R-:W-:-:S04]  /*31940*/  IMAD R74, R13, 0x40, R74 ;  /* 0x000000400d4a7824 */ /* 0x000fc800078e024a */
[----:B------:R-:W-:Y:S01]  /*31950*/  IMAD R74, R7, 0x8, R74 ;  /* 0x00000008074a7824 */ /* 0x000fe200078e024a */
[----:B------:R-:W-:Y:S01]  /*31960*/  LOP3.LUT R21, R21, 0x7ffffffc, RZ, 0xc0, !PT ;  /* 0x7ffffffc15157812 */ /* 0x000fe200078ec0ff */
[----:B------:R-:W-:Y:S01]  /*31970*/  IMAD.MOV.U32 R7, RZ, RZ, -0x60 ;  /* 0xffffffa0ff077424 */ /* 0x000fe200078e00ff */
[----:B------:R-:W-:-:S03]  /*31980*/  ISETP.GE.AND P1, PT, R2, 0x1, PT ;  /* 0x000000010200780c */ /* 0x000fc60003f26270 */
[----:B------:R-:W-:Y:S02]  /*31990*/  IMAD.IADD R21, R72, 0x1, -R21 ;  /* 0x0000000148157824 */ /* 0x000fe400078e0a15 */
[----:B------:R-:W-:-:S04]  /*319a0*/  IMAD R20, R10, R7, 0x1 ;  /* 0x000000010a147424 */ /* 0x000fc800078e0207 */
[----:B------:R-:W-:Y:S01]  /*319b0*/  IMAD R20, R21, -0x2, R20 ;  /* 0xfffffffe15147824 */ /* 0x000fe200078e0214 */
[----:B------:R-:W-:Y:S01]  /*319c0*/  LOP3.LUT R72, RZ, R79, RZ, 0x33, !PT ;  /* 0x0000004fff487212 */ /* 0x000fe200078e33ff */
[----:B------:R-:W-:Y:S01]  /*319d0*/  BSSY B2, `(.L_x_3815) ;  /* 0x000002d000027945 */ /* 0x000fe20003800000 */
[----:B------:R-:W-:Y:S02]  /*319e0*/  IMAD R81, R10, -0x60, R81 ;  /* 0xffffffa00a517824 */ /* 0x000fe400078e0251 */
[----:B------:R-:W-:Y:S02]  /*319f0*/  VIADD R73, R20, 0xffffffff ;  /* 0xffffffff14497836 */ /* 0x000fe40000000000 */
[----:B--2---:R-:W-:-:S05]  /*31a00*/  @P0 IMAD.HI.U32 R77, R74, R77, RZ ;  /* 0x0000004d4a4d0227 */ /* 0x004fca00078e00ff */
[----:B------:R-:W-:-:S05]  /*31a10*/  @P0 SHF.R.U32.HI R74, RZ, R80, R77 ;  /* 0x00000050ff4a0219 */ /* 0x000fca000001164d */
[----:B------:R-:W0:Y:S01]  /*31a20*/  SHFL.IDX PT, R13, R74, RZ, 0x1c1f ;  /* 0x001c1fff4a0d7589 */ /* 0x000e2200000e0000 */
[----:B------:R-:W-:-:S05]  /*31a30*/  IADD3 R7, -R3, R20, R14 ;  /* 0x0000001403077210 */ /* 0x000fca0007ffe10e */
        /* <DEDUP_REMOVED lines=21> */
.L_x_3820:
[----:B------:R-:W-:Y:S05]  /*31b90*/  BSYNC B4 ;  /* 0x0000000000047941 */ /* 0x000fea0003800000 */
.L_x_3819:
[----:B------:R-:W-:Y:S01]  /*31ba0*/  LOP3.LUT R13, RZ, R13, RZ, 0x33, !PT ;  /* 0x0000000dff0d7212 */ /* 0x000fe200078e33ff */
[----:B------:R-:W-:Y:S06]  /*31bb0*/  BRA `(.L_x_3821) ;  /* 0x0000000000287947 */ /* 0x000fec0003800000 */
.L_x_3818:
        /* <DEDUP_REMOVED lines=10> */
.L_x_3821:
[----:B------:R-:W-:Y:S05]  /*31c60*/  BSYNC B3 ;  /* 0x0000000000037941 */ /* 0x000fea0003800000 */
.L_x_3817:
[----:B------:R-:W-:-:S05]  /*31c70*/  IMAD R20, R2, R13, R73 ;  /* 0x0000000d02147224 */ /* 0x000fca00078e0249 */
[----:B------:R-:W-:Y:S02]  /*31c80*/  VIMNMX R15, R15, R20, !PT ;  /* 0x000000140f0f7248 */ /* 0x000fe40007fe0100 */
[----:B------:R-:W-:-:S07]  /*31c90*/  VIADDMNMX R7, R20, R2, R7, PT ;  /* 0x0000000214077246 */ /* 0x000fce0003800107 */
.L_x_3816:
[----:B------:R-:W-:Y:S05]  /*31ca0*/  BSYNC B2 ;  /* 0x0000000000027941 */ /* 0x000fea0003800000 */
.L_x_3815:
        /* <DEDUP_REMOVED lines=38> */
[----:B------:R-:W-:Y:S01]  /*31f10*/  FSEL R13, R40, -INF , !P2 ;  /* 0xff800000280d7808 */ /* 0x000fe20005000000 */
[----:B0-----:R-:W-:Y:S01]  /*31f20*/  IMAD.IADD R40, R21, 0x1, R74 ;  /* 0x0000000115287824 */ /* 0x001fe200078e024a */
        /* <DEDUP_REMOVED lines=96> */
.L_x_3827:
[----:B------:R-:W-:Y:S05]  /*32530*/  BSYNC B4 ;  /* 0x0000000000047941 */ /* 0x000fea0003800000 */
.L_x_3826:
[----:B------:R-:W-:Y:S01]  /*32540*/  LOP3.LUT R3, RZ, R3, RZ, 0x33, !PT ;  /* 0x00000003ff037212 */ /* 0x000fe200078e33ff */
[----:B------:R-:W-:Y:S06]  /*32550*/  BRA `(.L_x_3828) ;  /* 0x0000000000287947 */ /* 0x000fec0003800000 */
.L_x_3825:
        /* <DEDUP_REMOVED lines=10> */
.L_x_3828:
[----:B------:R-:W-:Y:S05]  /*32600*/  BSYNC B3 ;  /* 0x0000000000037941 */ /* 0x000fea0003800000 */
.L_x_3824:
[----:B------:R-:W-:-:S05]  /*32610*/  IMAD R3, R2, R3, R73 ;  /* 0x0000000302037224 */ /* 0x000fca00078e0249 */
[----:B------:R-:W-:Y:S02]  /*32620*/  VIADDMNMX R7, R3, R2, R7, PT ;  /* 0x0000000203077246 */ /* 0x000fe40003800107 */
[----:B------:R-:W-:-:S07]  /*32630*/  VIMNMX R40, R40, R3, !PT ;  /* 0x0000000328287248 */ /* 0x000fce0007fe0100 */
.L_x_3823:
[----:B------:R-:W-:Y:S05]  /*32640*/  BSYNC B2 ;  /* 0x0000000000027941 */ /* 0x000fea0003800000 */
.L_x_3822:
[----:B------:R-:W2:Y:S01]  /*32650*/  LDL.64 R14, [R0+0x70] ;  /* 0x00007000000e7983 */ /* 0x000ea20000100a00 */
[----:B------:R-:W-:Y:S02]  /*32660*/  R2UR UR4, R4 ;  /* 0x00000000040472ca */ /* 0x000fe400000e0000 */
[----:B------:R-:W-:Y:S02]  /*32670*/  R2UR UR5, R5 ;  /* 0x00000000050572ca */ /* 0x000fe400000e0000 */
[----:B------:R-:W-:Y:S02]  /*32680*/  ISETP.GT.AND P0, PT, R40, 0x1, !P0 ;  /* 0x000000012800780c */ /* 0x000fe40004704270 */
[----:B------:R-:W-:Y:S02]  /*32690*/  ISETP.NE.AND P6, PT, R76, RZ, PT ;  /* 0x000000ff4c00720c */ /* 0x000fe40003fc5270 */
[----:B------:R-:W-:Y:S02]  /*326a0*/  ISETP.LT.OR P0, PT, R7, 0x2, P0 ;  /* 0x000000020700780c */ /* 0x000fe40000701670 */
[----:B------:R-:W-:-:S02]  /*326b0*/  ISETP.GT.AND P1, PT, R40, 0x8, !P1 ;  /* 0x000000082800780c */ /* 0x000fc40004f24270 */
[----:B------:R-:W-:Y:S02]  /*326c0*/  FSEL R76, R27, -INF , !P0 ;  /* 0xff8000001b4c7808 */ /* 0x000fe40004000000 */
[----:B------:R-:W-:Y:S02]  /*326d0*/  ISETP.NE.AND P0, PT, R75, RZ, PT ;  /* 0x000000ff4b00720c */ /* 0x000fe40003f05270 */
[C---:B------:R-:W-:Y:S02]  /*326e0*/  ISETP.LT.OR P1, PT, R7.reuse, 0x9, P1 ;  /* 0x000000090700780c */ /* 0x040fe40000f21670 */
[----:B------:R-:W-:Y:S02]  /*326f0*/  ISETP.GT.AND P0, PT, R40, 0x9, !P0 ;  /* 0x000000092800780c */ /* 0x000fe40004704270 */
[----:B------:R-:W-:Y:S02]  /*32700*/  FSEL R21, R30, -INF , !P1 ;  /* 0xff8000001e157808 */ /* 0x000fe40004800000 */
        /* <DEDUP_REMOVED lines=55> */
[C---:B------:R-:W-:Y:S01]  /*32a80*/  ISETP.GT.AND P0, PT, R40.reuse, RZ, !P6 ;  /* 0x000000ff2800720c */ /* 0x040fe20007704270 */
[----:B--2---:R-:W2:Y:S03]  /*32a90*/  LD.E.64 R2, desc[UR4][R14.64] ;  /* 0x000000040e027980 */ /* 0x004ea6000c101b00 */
[----:B------:R-:W-:Y:S02]  /*32aa0*/  ISETP.LT.OR P0, PT, R7, 0x1, P0 ;  /* 0x000000010700780c */ /* 0x000fe40000701670 */
[----:B------:R-:W-:Y:S01]  /*32ab0*/  ISETP.GT.AND P1, PT, R40, 0x48, !P1 ;  /* 0x000000482800780c */ /* 0x000fe20004f24270 */
[----:B------:R-:W3:Y:S01]  /*32ac0*/  LD.E R35, desc[UR4][R14.64+0x10] ;  /* 0x000010040e237980 */ /* 0x000ee2000c101900 */
[----:B------:R-:W-:-:S02]  /*32ad0*/  FSEL R26, R26, -INF , !P0 ;  /* 0xff8000001a1a7808 */ /* 0x000fc40004000000 */
[----:B------:R-:W-:Y:S02]  /*32ae0*/  ISETP.NE.AND P0, PT, R91, RZ, PT ;  /* 0x000000ff5b00720c */ /* 0x000fe40003f05270 */
[C---:B------:R-:W-:Y:S02]  /*32af0*/  ISETP.GT.AND P2, PT, R40.reuse, 0x49, !P2 ;  /* 0x000000492800780c */ /* 0x040fe40005744270 */
[----:B------:R-:W-:Y:S02]  /*32b00*/  ISETP.GT.AND P0, PT, R40, 0x41, !P0 ;  /* 0x000000412800780c */ /* 0x000fe40004704270 */
[----:B------:R-:W-:Y:S02]  /*32b10*/  ISETP.NE.AND P6, PT, R81, RZ, PT ;  /* 0x000000ff5100720c */ /* 0x000fe40003fc5270 */
[C---:B------:R-:W-:Y:S02]  /*32b20*/  ISETP.LT.OR P0, PT, R7.reuse, 0x42, P0 ;  /* 0x000000420700780c */ /* 0x040fe40000701670 */
[----:B------:R-:W-:-:S02]  /*32b30*/  ISETP.LT.OR P1, PT, R7, 0x49, P1 ;  /* 0x000000490700780c */ /* 0x000fc40000f21670 */
[----:B------:R-:W-:Y:S02]  /*32b40*/  FSEL R59, R59, -INF , !P0 ;  /* 0xff8000003b3b7808 */ /* 0x000fe40004000000 */
[----:B------:R-:W-:Y:S02]  /*32b50*/  ISETP.GT.AND P3, PT, R40, 0x50, !P3 ;  /* 0x000000502800780c */ /* 0x000fe40005f64270 */
[----:B------:R-:W-:Y:S02]  /*32b60*/  ISETP.LT.OR P2, PT, R7, 0x4a, P2 ;  /* 0x0000004a0700780c */ /* 0x000fe40001741670 */
[----:B------:R-:W-:Y:S02]  /*32b70*/  FSEL R62, R62, -INF , !P1 ;  /* 0xff8000003e3e7808 */ /* 0x000fe40004800000 */
[C---:B------:R-:W-:Y:S02]  /*32b80*/  ISETP.GT.AND P4, PT, R40.reuse, 0x51, !P4 ;  /* 0x000000512800780c */ /* 0x040fe40006784270 */
[----:B------:R-:W-:-:S02]  /*32b90*/  ISETP.GT.AND P5, PT, R40, 0x58, !P5 ;  /* 0x000000582800780c */ /* 0x000fc40006fa4270 */
[----:B------:R-:W-:Y:S02]  /*32ba0*/  ISETP.GT.AND P6, PT, R40, 0x59, !P6 ;  /* 0x000000592800780c */ /* 0x000fe400077c4270 */
[----:B------:R-:W-:Y:S02]  /*32bb0*/  ISETP.LT.OR P3, PT, R7, 0x51, P3 ;  /* 0x000000510700780c */ /* 0x000fe40001f61670 */
[----:B------:R-:W-:Y:S02]  /*32bc0*/  FSEL R63, R63, -INF , !P2 ;  /* 0xff8000003f3f7808 */ /* 0x000fe40005000000 */
[C---:B------:R-:W-:Y:S02]  /*32bd0*/  ISETP.LT.OR P4, PT, R7.reuse, 0x52, P4 ;  /* 0x000000520700780c */ /* 0x040fe40002781670 */
[C---:B------:R-:W-:Y:S02]  /*32be0*/  ISETP.LT.OR P5, PT, R7.reuse, 0x59, P5 ;  /* 0x000000590700780c */ /* 0x040fe40002fa1670 */
[----:B------:R-:W-:-:S02]  /*32bf0*/  ISETP.LT.OR P6, PT, R7, 0x5a, P6 ;  /* 0x0000005a0700780c */ /* 0x000fc400037c1670 */
[----:B------:R-:W-:Y:S02]  /*32c00*/  FSEL R66, R66, -INF , !P3 ;  /* 0xff80000042427808 */ /* 0x000fe40005800000 */
[----:B------:R-:W-:Y:S02]  /*32c10*/  FSEL R67, R67, -INF , !P4 ;  /* 0xff80000043437808 */ /* 0x000fe40006000000 */
[----:B------:R-:W-:Y:S02]  /*32c20*/  FSEL R70, R70, -INF , !P5 ;  /* 0xff80000046467808 */ /* 0x000fe40006800000 */
[----:B------:R-:W-:Y:S02]  /*32c30*/  R2UR UR6, R4 ;  /* 0x00000000040672ca */ /* 0x000fe400000e0000 */
        /* <DEDUP_REMOVED lines=52> */
[----:B------:R-:W-:Y:S04]  /*32f80*/  ST.E.64 desc[UR4][R14.64], R8 ;  /* 0x000000080e007985 */ /* 0x000fe8000c101b04 */
[----:B------:R-:W2:Y:S01]  /*32f90*/  LD.E R34, desc[UR6][R14.64+0x4] ;  /* 0x000004060e227980 */ /* 0x000ea2000c101900 */
[----:B0-----:R-:W-:-:S05]  /*32fa0*/  FMNMX.FTZ R7, R8, R7, !PT ;  /* 0x0000000708077209 */ /* 0x001fca0007810000 */
[----:B------:R-:W0:Y:S02]  /*32fb0*/  SHFL.BFLY PT, R30, R7, 0x1, 0x1f ;  /* 0x0c201f00071e7f89 */ /* 0x000e2400000e0000 */
[----:B0-----:R-:W-:Y:S02]  /*32fc0*/  FMNMX.FTZ R31, R7, R30, !PT ;  /* 0x0000001e071f7209 */ /* 0x001fe40007810000 */
[----:B------:R-:W3:Y:S04]  /*32fd0*/  LD.E R30, desc[UR4][R14.64+0x20] ;  /* 0x000020040e1e7980 */ /* 0x000ee8000c101900 */
[----:B------:R-:W-:Y:S04]  /*32fe0*/  ST.E desc[UR4][R14.64], R31 ;  /* 0x0000001f0e007985 */ /* 0x000fe8000c101904 */
[----:B------:R-:W4:Y:S01]  /*32ff0*/  LD.E R38, desc[UR6][R14.64] ;  /* 0x000000060e267980 */ /* 0x000f22000c101900 */
[----:B------:R-:W-:-:S02]  /*33000*/  R2UR UR8, R4 ;  /* 0x00000000040872ca */ /* 0x000fc400000e0000 */
[----:B------:R-:W-:Y:S01]  /*33010*/  R2UR UR9, R5 ;  /* 0x00000000050972ca */ /* 0x000fe200000e0000 */
[----:B--2---:R-:W0:Y:S02]  /*33020*/  SHFL.BFLY PT, R7, R34, 0x2, 0x1f ;  /* 0x0c401f0022077f89 */ /* 0x004e2400000e0000 */
[----:B0-----:R-:W-:-:S05]  /*33030*/  FMNMX.FTZ R7, R7, R34, !PT ;  /* 0x0000002207077209 */ /* 0x001fca0007810000 */
[----:B------:R-:W0:Y:S01]  /*33040*/  SHFL.BFLY PT, R8, R7, 0x1, 0x1f ;  /* 0x0c201f0007087f89 */ /* 0x000e2200000e0000 */
[C---:B----4-:R-:W-:Y:S02]  /*33050*/  FSETP.NEU.FTZ.AND P0, PT, R38.reuse, -INF , PT ;  /* 0xff8000002600780b */ /* 0x050fe40003f1d000 */
[----:B0-----:R-:W-:Y:S02]  /*33060*/  FMNMX.FTZ R9, R7, R8, !PT ;  /* 0x0000000807097209 */ /* 0x001fe40007810000 */
[----:B------:R-:W-:Y:S02]  /*33070*/  FSEL R31, R38, RZ, P0 ;  /* 0x000000ff261f7208 */ /* 0x000fe40000000000 */
[----:B------:R-:W-:-:S03]  /*33080*/  FSETP.NEU.FTZ.AND P0, PT, R9, -INF , PT ;  /* 0xff8000000900780b */ /* 0x000fc60003f1d000 */
[----:B------:R-:W-:Y:S01]  /*33090*/  FADD.FTZ R31, R2, -R31 ;  /* 0x8000001f021f7221 */ /* 0x000fe20000010000 */
[----:B------:R-:W-:-:S03]  /*330a0*/  FSEL R2, R9, RZ, P0 ;  /* 0x000000ff09027208 */ /* 0x000fc60000000000 */
[----:B---3--:R-:W-:Y:S02]  /*330b0*/  FMUL.FTZ R8, R31, R30 ;  /* 0x0000001e1f087220 */ /* 0x008fe40000410000 */
[----:B------:R-:W-:-:S04]  /*330c0*/  FADD.FTZ R3, R3, -R2 ;  /* 0x8000000203037221 */ /* 0x000fc80000010000 */
[----:B------:R-:W-:Y:S01]  /*330d0*/  FMUL.FTZ R30, R30, R3 ;  /* 0x000000031e1e7220 */ /* 0x000fe20000410000 */
[----:B------:R-:W0:Y:S08]  /*330e0*/  MUFU.EX2 R8, R8 ;  /* 0x0000000800087308 */ /* 0x000e300000000800 */
[----:B------:R-:W1:Y:S01]  /*330f0*/  MUFU.EX2 R7, R30 ;  /* 0x0000001e00077308 */ /* 0x000e620000000800 */
[----:B------:R2:W-:Y:S01]  /*33100*/  ST.E desc[UR4][R14.64+0x4], R9 ;  /* 0x000004090e007985 */ /* 0x0005e2000c101904 */
[----:B0-----:R-:W-:Y:S01]  /*33110*/  FMUL.FTZ R35, R8, R35 ;  /* 0x0000002308237220 */ /* 0x001fe20000410000 */
[----:B-1----:R-:W-:-:S04]  /*33120*/  FMUL.FTZ R31, R7, R40 ;  /* 0x00000028071f7220 */ /* 0x002fc80000410000 */
[----:B------:R-:W-:Y:S04]  /*33130*/  ST.E desc[UR6][R14.64+0x10], R35 ;  /* 0x000010230e007985 */ /* 0x000fe8000c101906 */
[----:B------:R0:W-:Y:S04]  /*33140*/  ST.E desc[UR8][R14.64+0x14], R31 ;  /* 0x0000141f0e007985 */ /* 0x0001e8000c101908 */
[----:B------:R-:W3:Y:S04]  /*33150*/  LDL.64 R2, [R0+0x70] ;  /* 0x0000700000027983 */ /* 0x000ee80000100a00 */
[----:B---3--:R-:W0:Y:S04]  /*33160*/  LD.E R78, desc[UR6][R2.64+0x20] ;  /* 0x00002006024e7980 */ /* 0x008e28000c101900 */
[----:B------:R-:W0:Y:S04]  /*33170*/  LD.E R39, desc[UR4][R2.64] ;  /* 0x0000000402277980 */ /* 0x000e28000c101900 */
[----:B------:R-:W3:Y:S04]  /*33180*/  LD.E R79, desc[UR4][R2.64+0x4] ;  /* 0x00000404024f7980 */ /* 0x000ee8000c101900 */
[----:B------:R-:W4:Y:S04]  /*33190*/  LD.E R77, desc[UR4][R2.64+0x10] ;  /* 0x00001004024d7980 */ /* 0x000f28000c101900 */
[----:B--2---:R-:W2:Y:S01]  /*331a0*/  LD.E R9, desc[UR6][R2.64+0x14] ;  /* 0x0000140602097980 */ /* 0x004ea2000c101900 */
[C---:B0-----:R-:W-:Y:S01]  /*331b0*/  FMUL.FTZ R14, R39.reuse, R78 ;  /* 0x0000004e270e7220 */ /* 0x041fe20000410000 */
[----:B------:R-:W-:-:S04]  /*331c0*/  FSETP.NEU.FTZ.AND P0, PT, R39, -INF , PT ;  /* 0xff8000002700780b */ /* 0x000fc80003f1d000 */
[----:B------:R-:W-:Y:S02]  /*331d0*/  FSEL R15, R14, RZ, P0 ;  /* 0x000000ff0e0f7208 */ /* 0x000fe40000000000 */
[----:B---3--:R-:W-:-:S03]  /*331e0*/  FSETP.NEU.FTZ.AND P0, PT, R79, -INF , PT ;  /* 0xff8000004f00780b */ /* 0x008fc60003f1d000 */
[----:B------:R-:W-:Y:S01]  /*331f0*/  FFMA.FTZ R158, R45, R78, -R15 ;  /* 0x0000004e2d9e7223 */ /* 0x000fe2000001080f */
[----:B------:R-:W-:-:S05]  /*33200*/  FMUL.FTZ R45, R78, R79 ;  /* 0x0000004f4e2d7220 */ /* 0x000fca0000410000 */
[----:B------:R-:W-:Y:S01]  /*33210*/  FSEL R45, R45, RZ, P0 ;  /* 0x000000ff2d2d7208 */ /* 0x000fe20000000000 */
[----:B------:R-:W-:-:S04]  /*33220*/  FFMA.FTZ R172, R41, R78, -R15 ;  /* 0x0000004e29ac7223 */ /* 0x000fc8000001080f */
[-C--:B------:R-:W-:Y:S01]  /*33230*/  FFMA.FTZ R30, R26, R78.reuse, -R45 ;  /* 0x0000004e1a1e7223 */ /* 0x080fe2000001082d */
[-C--:B------:R-:W-:Y:S01]  /*33240*/  FFMA.FTZ R42, R25, R78.reuse, -R15 ;  /* 0x0000004e192a7223 */ /* 0x080fe2000001080f */
[-C--:B------:R-:W-:Y:S01]  /*33250*/  FFMA.FTZ R173, R76, R78.reuse, -R45 ;  /* 0x0000004e4cad7223 */ /* 0x080fe2000001082d */
[----:B------:R-:W4:Y:S01]  /*33260*/  MUFU.EX2 R172, R172 ;  /* 0x000000ac00ac7308 */ /* 0x000f220000000800 */
[-CC-:B------:R-:W-:Y:S01]  /*33270*/  FFMA.FTZ R174, R29, R78.reuse, -R15.reuse ;  /* 0x0000004e1dae7223 */ /* 0x180fe2000001080f */
[-C--:B------:R-:W-:Y:S01]  /*33280*/  FFMA.FTZ R41, R28, R78.reuse, -R15 ;  /* 0x0000004e1c297223 */ /* 0x080fe2000001080f */
[----:B------:R-:W-:-:S05]  /*33290*/  FFMA.FTZ R29, R21, R78, -R45 ;  /* 0x0000004e151d7223 */ /* 0x000fca000001082d */
[----:B------:R-:W2:Y:S01]  /*332a0*/  MUFU.EX2 R30, R30 ;  /* 0x0000001e001e7308 */ /* 0x000ea20000000800 */
[-C--:B------:R-:W-:Y:S01]  /*332b0*/  FFMA.FTZ R175, R75, R78.reuse, -R45 ;  /* 0x0000004e4baf7223 */ /* 0x080fe2000001082d */
[----:B------:R-:W-:-:S06]  /*332c0*/  FFMA.FTZ R40, R32, R78, -R15 ;  /* 0x0000004e20287223 */ /* 0x000fcc000001080f */
[----:B------:R-:W0:Y:S01]  /*332d0*/  MUFU.EX2 R42, R42 ;  /* 0x0000002a002a7308 */ /* 0x000e220000000800 */
[----:B------:R-:W-:-:S07]  /*332e0*/  FFMA.FTZ R28, R27, R78, -R45 ;  /* 0x0000004e1b1c7223 */ /* 0x000fce000001082d */
[----:B------:R-:W1:Y:S01]  /*332f0*/  MUFU.EX2 R173, R173 ;  /* 0x000000ad00ad7308 */ /* 0x000e620000000800 */
[-C--:B------:R-:W-:Y:S01]  /*33300*/  FFMA.FTZ R152, R33, R78.reuse, -R15 ;  /* 0x0000004e21987223 */ /* 0x080fe2000001080f */
[----:B------:R-:W-:-:S06]  /*33310*/  FFMA.FTZ R153, R74, R78, -R45 ;  /* 0x0000004e4a997223 */ /* 0x000fcc000001082d */
[----:B------:R-:W3:Y:S08]  /*33320*/  MUFU.EX2 R41, R41 ;  /* 0x0000002900297308 */ /* 0x000ef00000000800 */
[----:B------:R-:W3:Y:S01]  /*33330*/  MUFU.EX2 R29, R29 ;  /* 0x0000001d001d7308 */ /* 0x000ee20000000800 */
[----:B----4-:R-:W-:Y:S01]  /*33340*/  FADD.FTZ R77, R172, R77 ;  /* 0x0000004dac4d7221 */ /* 0x010fe20000010000 */
[----:B--2---:R-:W-:-:S06]  /*33350*/  FADD.FTZ R14, R30, R9 ;  /* 0x000000091e0e7221 */ /* 0x004fcc0000010000 */
[----:B------:R-:W2:Y:S01]  /*33360*/  MUFU.EX2 R174, R174 ;  /* 0x000000ae00ae7308 */ /* 0x000ea20000000800 */
[-C--:B------:R-:W-:Y:S01]  /*33370*/  FFMA.FTZ R39, R36, R78.reuse, -R15 ;  /* 0x0000004e24277223 */ /* 0x080fe2000001080f */
[----:B------:R-:W-:-:S06]  /*33380*/  FFMA.FTZ R27, R24, R78, -R45 ;  /* 0x0000004e181b7223 */ /* 0x000fcc000001082d */
[----:B------:R-:W4:Y:S01]  /*33390*/  MUFU.EX2 R175, R175 ;  /* 0x000000af00af7308 */ /* 0x000f220000000800 */
[----:B------:R-:W-:Y:S01]  /*333a0*/  FFMA.FTZ R156, R20, R78, -R15 ;  /* 0x0000004e149c7223 */ /* 0x000fe2000001080f */
[----:B0-----:R-:W-:Y:S01]  /*333b0*/  FADD.FTZ R20, R42, R77 ;  /* 0x0000004d2a147221 */ /* 0x001fe20000010000 */
[----:B-1----:R-:W-:-:S05]  /*333c0*/  FADD.FTZ R14, R173, R14 ;  /* 0x0000000ead0e7221 */ /* 0x002fca0000010000 */
[----:B------:R-:W0:Y:S01]  /*333d0*/  MUFU.EX2 R40, R40 ;  /* 0x0000002800287308 */ /* 0x000e220000000800 */
[-C--:B------:R-:W-:Y:S01]  /*333e0*/  FFMA.FTZ R154, R37, R78.reuse, -R15 ;  /* 0x0000004e259a7223 */ /* 0x080fe2000001080f */
[----:B------:R-:W-:-:S06]  /*333f0*/  FFMA.FTZ R155, R73, R78, -R45 ;  /* 0x0000004e499b7223 */ /* 0x000fcc000001082d */
[----:B------:R-:W1:Y:S01]  /*33400*/  MUFU.EX2 R28, R28 ;  /* 0x0000001c001c7308 */ /* 0x000e620000000800 */
[----:B---3--:R-:W-:Y:S01]  /*33410*/  FADD.FTZ R9, R41, R20 ;  /* 0x0000001429097221 */ /* 0x008fe20000010000 */
[----:B------:R-:W-:-:S06]  /*33420*/  FADD.FTZ R14, R29, R14 ;  /* 0x0000000e1d0e7221 */ /* 0x000fcc0000010000 */
[----:B------:R-:W3:Y:S01]  /*33430*/  MUFU.EX2 R152, R152 ;  /* 0x0000009800987308 */ /* 0x000ee20000000800 */
[-C--:B------:R-:W-:Y:S01]  /*33440*/  FFMA.FTZ R38, R13, R78.reuse, -R15 ;  /* 0x0000004e0d267223 */ /* 0x080fe2000001080f */
[----:B------:R-:W-:-:S06]  /*33450*/  FFMA.FTZ R26, R72, R78, -R45 ;  /* 0x0000004e481a7223 */ /* 0x000fcc000001082d */
[----:B------:R-:W3:Y:S01]  /*33460*/  MUFU.EX2 R153, R153 ;  /* 0x0000009900997308 */ /* 0x000ee20000000800 */
[----:B--2---:R-:W-:Y:S01]  /*33470*/  FADD.FTZ R9, R174, R9 ;  /* 0x00000009ae097221 */ /* 0x004fe20000010000 */
[----:B----4-:R-:W-:-:S06]  /*33480*/  FADD.FTZ R13, R175, R14 ;  /* 0x0000000eaf0d7221 */ /* 0x010fcc0000010000 */
[----:B------:R-:W2:Y:S01]  /*33490*/  MUFU.EX2 R39, R39 ;  /* 0x0000002700277308 */ /* 0x000ea20000000800 */
[----:B------:R-:W-:-:S07]  /*334a0*/  FFMA.FTZ R157, R43, R78, -R45 ;  /* 0x0000004e2b9d7223 */ /* 0x000fce000001082d */
[----:B------:R-:W4:Y:S01]  /*334b0*/  MUFU.EX2 R27, R27 ;  /* 0x0000001b001b7308 */ /* 0x000f220000000800 */
[----:B0-----:R-:W-:Y:S01]  /*334c0*/  FADD.FTZ R9, R40, R9 ;  /* 0x0000000928097221 */ /* 0x001fe20000010000 */
[----:B-1----:R-:W-:-:S06]  /*334d0*/  FADD.FTZ R14, R28, R13 ;  /* 0x0000000d1c0e7221 */ /* 0x002fcc0000010000 */
[----:B------:R-:W0:Y:S01]  /*334e0*/  MUFU.EX2 R154, R154 ;  /* 0x0000009a009a7308 */ /* 0x000e220000000800 */
[-C--:B------:R-:W-:Y:S01]  /*334f0*/  FFMA.FTZ R37, R44, R78.reuse, -R15 ;  /* 0x0000004e2c257223 */ /* 0x080fe2000001080f */
[----:B------:R-:W-:-:S06]  /*33500*/  FFMA.FTZ R25, R46, R78, -R45 ;  /* 0x0000004e2e197223 */ /* 0x000fcc000001082d */
[----:B------:R-:W1:Y:S01]  /*33510*/  MUFU.EX2 R155, R155 ;  /* 0x0000009b009b7308 */ /* 0x000e620000000800 */
[----:B---3--:R-:W-:Y:S01]  /*33520*/  FADD.FTZ R44, R152, R9 ;  /* 0x00000009982c7221 */ /* 0x008fe20000010000 */
[----:B------:R-:W-:-:S06]  /*33530*/  FADD.FTZ R14, R153, R14 ;  /* 0x0000000e990e7221 */ /* 0x000fcc0000010000 */
[----:B------:R-:W3:Y:S01]  /*33540*/  MUFU.EX2 R38, R38 ;  /* 0x0000002600267308 */ /* 0x000ee20000000800 */
[----:B------:R-:W-:-:S07]  /*33550*/  FFMA.FTZ R159, R47, R78, -R45 ;  /* 0x0000004e2f9f7223 */ /* 0x000fce000001082d */
[----:B------:R-:W3:Y:S01]  /*33560*/  MUFU.EX2 R26, R26 ;  /* 0x0000001a001a7308 */ /* 0x000ee20000000800 */
[----:B--2---:R-:W-:Y:S01]  /*33570*/  FADD.FTZ R9, R39, R44 ;  /* 0x0000002c27097221 */ /* 0x004fe20000010000 */
[----:B----4-:R-:W-:-:S06]  /*33580*/  FADD.FTZ R14, R27, R14 ;  /* 0x0000000e1b0e7221 */ /* 0x010fcc0000010000 */
[----:B------:R-:W2:Y:S01]  /*33590*/  MUFU.EX2 R156, R156 ;  /* 0x0000009c009c7308 */ /* 0x000ea20000000800 */
[-C--:B------:R-:W-:Y:S01]  /*335a0*/  FFMA.FTZ R36, R48, R78.reuse, -R15 ;  /* 0x0000004e30247223 */ /* 0x080fe2000001080f */
[----:B------:R-:W-:-:S06]  /*335b0*/  FFMA.FTZ R24, R50, R78, -R45 ;  /* 0x0000004e32187223 */ /* 0x000fcc000001082d */
        /* <DEDUP_REMOVED lines=31> */
[-CC-:B------:R-:W-:Y:S01]  /*337b0*/  FFMA.FTZ R33, R60, R78.reuse, -R15.reuse ;  /* 0x0000004e3c217223 */ /* 0x180fe2000001080f */
[-CC-:B------:R-:W-:Y:S01]  /*337c0*/  FFMA.FTZ R166, R61, R78.reuse, -R15.reuse ;  /* 0x0000004e3da67223 */ /* 0x180fe2000001080f */
[----:B------:R-:W-:-:S05]  /*337d0*/  FFMA.FTZ R32, R64, R78, -R15 ;  /* 0x0000004e40207223 */ /* 0x000fca000001080f */
[----:B------:R-:W3:Y:S01]  /*337e0*/  MUFU.EX2 R162, R162 ;  /* 0x000000a200a27308 */ /* 0x000ee20000000800 */
[-CC-:B------:R-:W-:Y:S01]  /*337f0*/  FFMA.FTZ R168, R65, R78.reuse, -R15.reuse ;  /* 0x0000004e41a87223 */ /* 0x180fe2000001080f */
[-CC-:B------:R-:W-:Y:S01]  /*33800*/  FFMA.FTZ R31, R68, R78.reuse, -R15.reuse ;  /* 0x0000004e441f7223 */ /* 0x180fe2000001080f */
[----:B------:R-:W-:-:S05]  /*33810*/  FFMA.FTZ R170, R69, R78, -R15 ;  /* 0x0000004e45aa7223 */ /* 0x000fca000001080f */
[----:B------:R-:W3:Y:S01]  /*33820*/  MUFU.EX2 R163, R163 ;  /* 0x000000a300a37308 */ /* 0x000ee20000000800 */
[----:B--2---:R-:W-:Y:S01]  /*33830*/  FADD.FTZ R9, R36, R9 ;  /* 0x0000000924097221 */ /* 0x004fe20000010000 */
[----:B----4-:R-:W-:Y:S01]  /*33840*/  FADD.FTZ R44, R24, R13 ;  /* 0x0000000d182c7221 */ /* 0x010fe20000010000 */
[----:B------:R-:W-:-:S05]  /*33850*/  FFMA.FTZ R15, R62, R78, -R45 ;  /* 0x0000004e3e0f7223 */ /* 0x000fca000001082d */
[----:B------:R-:W2:Y:S01]  /*33860*/  MUFU.EX2 R34, R34 ;  /* 0x0000002200227308 */ /* 0x000ea20000000800 */
[----:B0-----:R-:W-:Y:S01]  /*33870*/  FADD.FTZ R46, R160, R9 ;  /* 0x00000009a02e7221 */ /* 0x001fe20000010000 */
[----:B-1----:R-:W-:-:S06]  /*33880*/  FADD.FTZ R44, R161, R44 ;  /* 0x0000002ca12c7221 */ /* 0x002fcc0000010000 */
[----:B------:R-:W0:Y:S01]  /*33890*/  MUFU.EX2 R20, R20 ;  /* 0x0000001400147308 */ /* 0x000e220000000800 */
[----:B------:R-:W-:Y:S01]  /*338a0*/  FFMA.FTZ R167, R63, R78, -R45 ;  /* 0x0000004e3fa77223 */ /* 0x000fe2000001082d */
[----:B---3--:R-:W-:Y:S01]  /*338b0*/  FADD.FTZ R9, R35, R46 ;  /* 0x0000002e23097221 */ /* 0x008fe20000010000 */
[----:B------:R-:W-:-:S05]  /*338c0*/  FADD.FTZ R44, R21, R44 ;  /* 0x0000002c152c7221 */ /* 0x000fca0000010000 */
[----:B------:R-:W1:Y:S01]  /*338d0*/  MUFU.EX2 R164, R164 ;  /* 0x000000a400a47308 */ /* 0x000e620000000800 */
[----:B------:R-:W-:-:S07]  /*338e0*/  FFMA.FTZ R14, R66, R78, -R45 ;  /* 0x0000004e420e7223 */ /* 0x000fce000001082d */
[----:B------:R-:W3:Y:S01]  /*338f0*/  MUFU.EX2 R165, R165 ;  /* 0x000000a500a57308 */ /* 0x000ee20000000800 */
[----:B------:R-:W-:Y:S01]  /*33900*/  FADD.FTZ R9, R162, R9 ;  /* 0x00000009a2097221 */ /* 0x000fe20000010000 */
[----:B------:R-:W-:-:S06]  /*33910*/  FADD.FTZ R43, R163, R44 ;  /* 0x0000002ca32b7221 */ /* 0x000fcc0000010000 */
[----:B------:R-:W4:Y:S01]  /*33920*/  MUFU.EX2 R33, R33 ;  /* 0x0000002100217308 */ /* 0x000f220000000800 */
[----:B------:R-:W-:-:S07]  /*33930*/  FFMA.FTZ R169, R67, R78, -R45 ;  /* 0x0000004e43a97223 */ /* 0x000fce000001082d */
[----:B------:R-:W4:Y:S01]  /*33940*/  MUFU.EX2 R15, R15 ;  /* 0x0000000f000f7308 */ /* 0x000f220000000800 */
[----:B--2---:R-:W-:Y:S01]  /*33950*/  FADD.FTZ R9, R34, R9 ;  /* 0x0000000922097221 */ /* 0x004fe20000010000 */
[----:B0-----:R-:W-:-:S06]  /*33960*/  FADD.FTZ R44, R20, R43 ;  /* 0x0000002b142c7221 */ /* 0x001fcc0000010000 */
[----:B------:R-:W0:Y:S01]  /*33970*/  MUFU.EX2 R166, R166 ;  /* 0x000000a600a67308 */ /* 0x000e220000000800 */
[----:B------:R-:W-:-:S07]  /*33980*/  FFMA.FTZ R13, R70, R78, -R45 ;  /* 0x0000004e460d7223 */ /* 0x000fce000001082d */
[----:B------:R-:W2:Y:S01]  /*33990*/  MUFU.EX2 R167, R167 ;  /* 0x000000a700a77308 */ /* 0x000ea20000000800 */
[----:B-1----:R-:W-:Y:S01]  /*339a0*/  FADD.FTZ R46, R164, R9 ;  /* 0x00000009a42e7221 */ /* 0x002fe20000010000 */
[----:B---3--:R-:W-:-:S06]  /*339b0*/  FADD.FTZ R44, R165, R44 ;  /* 0x0000002ca52c7221 */ /* 0x008fcc0000010000 */
[----:B------:R-:W1:Y:S01]  /*339c0*/  MUFU.EX2 R32, R32 ;  /* 0x0000002000207308 */ /* 0x000e620000000800 */
[----:B------:R-:W-:-:S07]  /*339d0*/  FFMA.FTZ R171, R71, R78, -R45 ;  /* 0x0000004e47ab7223 */ /* 0x000fce000001082d */
[----:B------:R-:W3:Y:S01]  /*339e0*/  MUFU.EX2 R14, R14 ;  /* 0x0000000e000e7308 */ /* 0x000ee20000000800 */
[----:B----4-:R-:W-:Y:S01]  /*339f0*/  FADD.FTZ R9, R33, R46 ;  /* 0x0000002e21097221 */ /* 0x010fe20000010000 */
[----:B------:R-:W-:-:S06]  /*33a00*/  FADD.FTZ R44, R15, R44 ;  /* 0x0000002c0f2c7221 */ /* 0x000fcc0000010000 */
[----:B------:R-:W4:Y:S08]  /*33a10*/  MUFU.EX2 R168, R168 ;  /* 0x000000a800a87308 */ /* 0x000f300000000800 */
        /* <DEDUP_REMOVED lines=10> */
[----:B------:R-:W-:-:S03]  /*33ac0*/  FADD.FTZ R44, R169, R44 ;  /* 0x0000002ca92c7221 */ /* 0x000fc60000010000 */
[----:B0-----:R-:W-:Y:S01]  /*33ad0*/  FADD.FTZ R9, R31, R46 ;  /* 0x0000002e1f097221 */ /* 0x001fe20000010000 */
[----:B--2---:R-:W-:-:S03]  /*33ae0*/  FADD.FTZ R44, R13, R44 ;  /* 0x0000002c0d2c7221 */ /* 0x004fc60000010000 */
[----:B-1----:R-:W-:Y:S01]  /*33af0*/  FADD.FTZ R9, R170, R9 ;  /* 0x00000009aa097221 */ /* 0x002fe20000010000 */
[----:B---3--:R-:W-:-:S04]  /*33b00*/  FADD.FTZ R43, R171, R44 ;  /* 0x0000002cab2b7221 */ /* 0x008fc80000010000 */
[----:B------:R-:W-:Y:S04]  /*33b10*/  ST.E desc[UR4][R2.64+0x10], R9 ;  /* 0x0000100902007985 */ /* 0x000fe8000c101904 */
[----:B------:R0:W-:Y:S04]  /*33b20*/  ST.E desc[UR6][R2.64+0x14], R43 ;  /* 0x0000142b02007985 */ /* 0x0001e8000c101906 */
[----:B0-----:R-:W2:Y:S01]  /*33b30*/  LDL.64 R2, [R0+0x80] ;  /* 0x0000800000027983 */ /* 0x001ea20000100a00 */
        /* <DEDUP_REMOVED lines=94> */
[----:B------:R-:W2:Y:S01]  /*34120*/  LD.E R95, desc[UR22][R2.64+0x5c] ;  /* 0x00005c16025f7980 */ /* 0x000ea2000c101900 */
[----:B---3--:R-:W-:-:S03]  /*34130*/  FMUL.FTZ R91, R8, R91 ;  /* 0x0000005b085b7220 */ /* 0x008fc60000410000 */
[----:B------:R0:W-:Y:S01]  /*34140*/  ST.E desc[UR10][R2.64+0x60], R93 ;  /* 0x0000605d02007985 */ /* 0x0001e2000c10190a */
[----:B----4-:R-:W-:-:S03]  /*34150*/  FMUL.FTZ R87, R8, R87 ;  /* 0x0000005708577220 */ /* 0x010fc60000410000 */
[----:B------:R1:W-:Y:S01]  /*34160*/  ST.E desc[UR8][R2.64+0x54], R91 ;  /* 0x0000545b02007985 */ /* 0x0003e2000c101908 */
[----:B------:R-:W-:-:S03]  /*34170*/  FMUL.FTZ R89, R8, R89 ;  /* 0x0000005908597220 */ /* 0x000fc60000410000 */
[----:B------:R-:W3:Y:S04]  /*34180*/  LD.E R92, desc[UR14][R2.64+0x6c] ;  /* 0x00006c0e025c7980 */ /* 0x000ee8000c101900 */
[----:B0-----:R-:W4:Y:S01]  /*34190*/  LD.E R93, desc[UR12][R2.64+0x68] ;  /* 0x0000680c025d7980 */ /* 0x001f22000c101900 */
[C---:B------:R-:W-:Y:S01]  /*341a0*/  FMUL.FTZ R85, R8.reuse, R85 ;  /* 0x0000005508557220 */ /* 0x040fe20000410000 */
[C---:B------:R-:W-:Y:S02]  /*341b0*/  FMUL.FTZ R81, R8.reuse, R81 ;  /* 0x0000005108517220 */ /* 0x040fe40000410000 */
[----:B------:R0:W-:Y:S04]  /*341c0*/  ST.E desc[UR4][R2.64+0x44], R87 ;  /* 0x0000445702007985 */ /* 0x0001e8000c101904 */
[----:B-1----:R-:W3:Y:S01]  /*341d0*/  LD.E R91, desc[UR24][R2.64+0x78] ;  /* 0x00007818025b7980 */ /* 0x002ee2000c101900 */
[----:B------:R-:W-:-:S03]  /*341e0*/  FMUL.FTZ R83, R8, R83 ;  /* 0x0000005308537220 */ /* 0x000fc60000410000 */
[----:B------:R1:W-:Y:S04]  /*341f0*/  ST.E desc[UR6][R2.64+0x50], R89 ;  /* 0x0000505902007985 */ /* 0x0003e8000c101906 */
[----:B0-----:R-:W3:Y:S04]  /*34200*/  LD.E R87, desc[UR26][R2.64+0x7c] ;  /* 0x00007c1a02577980 */ /* 0x001ee8000c101900 */
[----:B------:R-:W3:Y:S01]  /*34210*/  LD.E R90, desc[UR16][R2.64+0x88] ;  /* 0x00008810025a7980 */ /* 0x000ee2000c101900 */
[----:B------:R-:W-:-:S03]  /*34220*/  FMUL.FTZ R79, R8, R79 ;  /* 0x0000004f084f7220 */ /* 0x000fc60000410000 */
[----:B-1----:R-:W3:Y:S04]  /*34230*/  LD.E R89, desc[UR18][R2.64+0x8c] ;  /* 0x00008c1202597980 */ /* 0x002ee8000c101900 */
[----:B------:R-:W3:Y:S04]  /*34240*/  LD.E R88, desc[UR20][R2.64+0x98] ;  /* 0x0000981402587980 */ /* 0x000ee8000c101900 */
[----:B------:R0:W-:Y:S04]  /*34250*/  ST.E desc[UR8][R2.64+0x40], R85 ;  /* 0x0000405502007985 */ /* 0x0001e8000c101908 */
[----:B------:R-:W3:Y:S01]  /*34260*/  LD.E R86, desc[UR6][R2.64+0x9c] ;  /* 0x00009c0602567980 */ /* 0x000ee2000c101900 */
[----:B------:R-:W-:-:S03]  /*34270*/  FMUL.FTZ R75, R8, R75 ;  /* 0x0000004b084b7220 */ /* 0x000fc60000410000 */
[----:B------:R1:W-:Y:S04]  /*34280*/  ST.E desc[UR4][R2.64+0x30], R81 ;  /* 0x0000305102007985 */ /* 0x0003e8000c101904 */
[----:B0-----:R-:W3:Y:S01]  /*34290*/  LD.E R85, desc[UR10][R2.64+0xa8] ;  /* 0x0000a80a02557980 */ /* 0x001ee2000c101900 */
[----:B------:R-:W-:-:S03]  /*342a0*/  FMUL.FTZ R77, R8, R77 ;  /* 0x0000004d084d7220 */ /* 0x000fc60000410000 */
[----:B------:R0:W-:Y:S04]  /*342b0*/  ST.E desc[UR6][R2.64+0x34], R83 ;  /* 0x0000345302007985 */ /* 0x0001e8000c101906 */
[----:B-1----:R-:W3:Y:S04]  /*342c0*/  LD.E R81, desc[UR12][R2.64+0xac] ;  /* 0x0000ac0c02517980 */ /* 0x002ee8000c101900 */
[----:B------:R-:W3:Y:S04]  /*342d0*/  LD.E R84, desc[UR14][R2.64+0xb8] ;  /* 0x0000b80e02547980 */ /* 0x000ee8000c101900 */
[----:B0-----:R-:W3:Y:S04]  /*342e0*/  LD.E R83, desc[UR16][R2.64+0xbc] ;  /* 0x0000bc1002537980 */ /* 0x001ee8000c101900 */
[----:B------:R-:W3:Y:S01]  /*342f0*/  LD.E R82, desc[UR18][R2.64+0xc8] ;  /* 0x0000c81202527980 */ /* 0x000ee2000c101900 */
[----:B------:R-:W-:-:S03]  /*34300*/  FMUL.FTZ R73, R8, R73 ;  /* 0x0000004908497220 */ /* 0x000fc60000410000 */
[----:B------:R0:W-:Y:S04]  /*34310*/  ST.E desc[UR10][R2.64+0x24], R79 ;  /* 0x0000244f02007985 */ /* 0x0001e8000c10190a */
[----:B------:R-:W3:Y:S01]  /*34320*/  LD.E R80, desc[UR20][R2.64+0xcc] ;  /* 0x0000cc1402507980 */ /* 0x000ee2000c101900 */
[----:B------:R-:W-:-:S03]  /*34330*/  FMUL.FTZ R71, R8, R71 ;  /* 0x0000004708477220 */ /* 0x000fc60000410000 */
[----:B------:R1:W-:Y:S04]  /*34340*/  ST.E desc[UR6][R2.64+0x14], R75 ;  /* 0x0000144b02007985 */ /* 0x0003e8000c101906 */
[----:B0-----:R-:W3:Y:S04]  /*34350*/  LD.E R79, desc[UR22][R2.64+0xd8] ;  /* 0x0000d816024f7980 */ /* 0x001ee8000c101900 */
[----:B------:R-:W3:Y:S01]  /*34360*/  LD.E R78, desc[UR24][R2.64+0xdc] ;  /* 0x0000dc18024e7980 */ /* 0x000ee2000c101900 */
[----:B------:R-:W-:-:S03]  /*34370*/  FMUL.FTZ R69, R8, R69 ;  /* 0x0000004508457220 */ /* 0x000fc60000410000 */
[----:B------:R0:W-:Y:S04]  /*34380*/  ST.E desc[UR8][R2.64+0x20], R77 ;  /* 0x0000204d02007985 */ /* 0x0001e8000c101908 */
[----:B-1----:R-:W3:Y:S04]  /*34390*/  LD.E R75, desc[UR10][R2.64+0xe8] ;  /* 0x0000e80a024b7980 */ /* 0x002ee8000c101900 */
[----:B------:R-:W3:Y:S04]  /*343a0*/  LD.E R76, desc[UR14][R2.64+0xf8] ;  /* 0x0000f80e024c7980 */ /* 0x000ee8000c101900 */
[----:B0-----:R-:W3:Y:S01]  /*343b0*/  LD.E R77, desc[UR12][R2.64+0xec] ;  /* 0x0000ec0c024d7980 */ /* 0x001ee2000c101900 */
[----:B------:R-:W-:-:S03]  /*343c0*/  FMUL.FTZ R65, R8, R65 ;  /* 0x0000004108417220 */ /* 0x000fc60000410000 */
[----:B------:R-:W3:Y:S01]  /*343d0*/  LD.E R74, desc[UR16][R2.64+0xfc] ;  /* 0x0000fc10024a7980 */ /* 0x000ee2000c101900 */
[----:B------:R-:W-:-:S03]  /*343e0*/  FMUL.FTZ R67, R8, R67 ;  /* 0x0000004308437220 */ /* 0x000fc60000410000 */
[----:B------:R0:W-:Y:S04]  /*343f0*/  ST.E desc[UR4][R2.64+0x10], R73 ;  /* 0x0000104902007985 */ /* 0x0001e8000c101904 */
[----:B------:R-:W3:Y:S04]  /*34400*/  LD.E R72, desc[UR18][R2.64+0x108] ;  /* 0x0001081202487980 */ /* 0x000ee8000c101900 */
[----:B------:R1:W-:Y:S04]  /*34410*/  ST.E desc[UR6][R2.64+0x4], R71 ;  /* 0x0000044702007985 */ /* 0x0003e8000c101906 */
[----:B0-----:R-:W3:Y:S01]  /*34420*/  LD.E R73, desc[UR20][R2.64+0x10c] ;  /* 0x00010c1402497980 */ /* 0x001ee2000c101900 */
[----:B------:R-:W-:-:S03]  /*34430*/  FMUL.FTZ R63, R8, R63 ;  /* 0x0000003f083f7220 */ /* 0x000fc60000410000 */
[----:B------:R0:W-:Y:S04]  /*34440*/  ST.E desc[UR4][R2.64], R69 ;  /* 0x0000004502007985 */ /* 0x0001e8000c101904 */
[----:B-1----:R-:W3:Y:S04]  /*34450*/  LD.E R71, desc[UR12][R2.64+0x118] ;  /* 0x0001180c02477980 */ /* 0x002ee8000c101900 */
[----:B------:R-:W3:Y:S04]  /*34460*/  LD.E R70, desc[UR22][R2.64+0x128] ;  /* 0x0001281602467980 */ /* 0x000ee8000c101900 */
[----:B0-----:R-:W3:Y:S01]  /*34470*/  LD.E R69, desc[UR14][R2.64+0x11c] ;  /* 0x00011c0e02457980 */ /* 0x001ee2000c101900 */
[----:B------:R-:W-:-:S03]  /*34480*/  FMUL.FTZ R61, R8, R61 ;  /* 0x0000003d083d7220 */ /* 0x000fc60000410000 */
[----:B------:R0:W-:Y:S04]  /*34490*/  ST.E desc[UR8][R2.64+0x74], R65 ;  /* 0x0000744102007985 */ /* 0x0001e8000c101908 */
[----:B------:R-:W3:Y:S04]  /*344a0*/  LD.E R68, desc[UR16][R2.64+0x12c] ;  /* 0x00012c1002447980 */ /* 0x000ee8000c101900 */
[----:B------:R1:W-:Y:S04]  /*344b0*/  ST.E desc[UR10][R2.64+0x80], R67 ;  /* 0x0000804302007985 */ /* 0x0003e8000c10190a */
[----:B0-----:R-:W3:Y:S01]  /*344c0*/  LD.E R65, desc[UR18][R2.64+0x138] ;  /* 0x0001381202417980 */ /* 0x001ee2000c101900 */
[----:B------:R-:W-:-:S03]  /*344d0*/  FMUL.FTZ R59, R8, R59 ;  /* 0x0000003b083b7220 */ /* 0x000fc60000410000 */
[----:B------:R-:W3:Y:S04]  /*344e0*/  LD.E R66, desc[UR24][R2.64+0x148] ;  /* 0x0001481802427980 */ /* 0x000ee8000c101900 */
[----:B-1----:R-:W3:Y:S04]  /*344f0*/  LD.E R67, desc[UR20][R2.64+0x13c] ;  /* 0x00013c1402437980 */ /* 0x002ee8000c101900 */
[----:B------:R0:W-:Y:S04]  /*34500*/  ST.E desc[UR6][R2.64+0x70], R63 ;  /* 0x0000703f02007985 */ /* 0x0001e8000c101906 */
[----:B------:R-:W3:Y:S01]  /*34510*/  LD.E R64, desc[UR6][R2.64+0x14c] ;  /* 0x00014c0602407980 */ /* 0x000ee2000c101900 */
[----:B------:R-:W-:-:S03]  /*34520*/  FMUL.FTZ R57, R8, R57 ;  /* 0x0000003908397220 */ /* 0x000fc60000410000 */
[----:B------:R-:W3:Y:S04]  /*34530*/  LD.E R62, desc[UR12][R2.64+0x15c] ;  /* 0x00015c0c023e7980 */ /* 0x000ee8000c101900 */
[----:B0-----:R-:W3:Y:S04]  /*34540*/  LD.E R63, desc[UR8][R2.64+0x158] ;  /* 0x00015808023f7980 */ /* 0x001ee8000c101900 */
[----:B------:R0:W-:Y:S04]  /*34550*/  ST.E desc[UR4][R2.64+0x64], R61 ;  /* 0x0000643d02007985 */ /* 0x0001e8000c101904 */
[----:B------:R-:W3:Y:S01]  /*34560*/  LD.E R58, desc[UR14][R2.64+0x168] ;  /* 0x0001680e023a7980 */ /* 0x000ee2000c101900 */
[----:B------:R-:W-:-:S03]  /*34570*/  FMUL.FTZ R55, R8, R55 ;  /* 0x0000003708377220 */ /* 0x000fc60000410000 */
[----:B------:R1:W-:Y:S04]  /*34580*/  ST.E desc[UR4][R2.64+0x84], R59 ;  /* 0x0000843b02007985 */ /* 0x0003e8000c101904 */
[----:B0-----:R-:W3:Y:S04]  /*34590*/  LD.E R61, desc[UR16][R2.64+0x16c] ;  /* 0x00016c10023d7980 */ /* 0x001ee8000c101900 */
[----:B------:R-:W3:Y:S01]  /*345a0*/  LD.E R60, desc[UR18][R2.64+0x178] ;  /* 0x00017812023c7980 */ /* 0x000ee2000c101900 */
[----:B------:R-:W-:-:S03]  /*345b0*/  FMUL.FTZ R53, R8, R53 ;  /* 0x0000003508357220 */ /* 0x000fc60000410000 */
[----:B-1----:R-:W3:Y:S04]  /*345c0*/  LD.E R59, desc[UR20][R2.64+0x17c] ;  /* 0x00017c14023b7980 */ /* 0x002ee8000c101900 */
[----:B------:R0:W-:Y:S01]  /*345d0*/  ST.E desc[UR8][R2.64+0xa0], R57 ;  /* 0x0000a03902007985 */ /* 0x0001e2000c101908 */
[----:B------:R-:W-:-:S03]  /*345e0*/  FMUL.FTZ R49, R8, R49 ;  /* 0x0000003108317220 */ /* 0x000fc60000410000 */
[----:B------:R-:W3:Y:S01]  /*345f0*/  LD.E R56, desc[UR24][R2.64+0x18c] ;  /* 0x00018c1802387980 */ /* 0x000ee2000c101900 */
[----:B------:R-:W-:-:S03]  /*34600*/  FMUL.FTZ R47, R8, R47 ;  /* 0x0000002f082f7220 */ /* 0x000fc60000410000 */
[----:B------:R1:W-:Y:S04]  /*34610*/  ST.E desc[UR6][R2.64+0x94], R55 ;  /* 0x0000943702007985 */ /* 0x0003e8000c101906 */
[----:B0-----:R-:W3:Y:S01]  /*34620*/  LD.E R57, desc[UR22][R2.64+0x188] ;  /* 0x0001881602397980 */ /* 0x001ee2000c101900 */
[----:B------:R-:W-:-:S03]  /*34630*/  FMUL.FTZ R48, R8, R51 ;  /* 0x0000003308307220 */ /* 0x000fc60000410000 */
[----:B------:R-:W3:Y:S01]  /*34640*/  LD.E R52, desc[UR26][R2.64+0x198] ;  /* 0x0001981a02347980 */ /* 0x000ee2000c101900 */
[----:B------:R-:W-:-:S03]  /*34650*/  FMUL.FTZ R46, R8, R46 ;  /* 0x0000002e082e7220 */ /* 0x000fc60000410000 */
[----:B-1----:R-:W3:Y:S01]  /*34660*/  LD.E R55, desc[UR12][R2.64+0x19c] ;  /* 0x00019c0c02377980 */ /* 0x002ee2000c101900 */
[----:B------:R-:W-:-:S03]  /*34670*/  FMUL.FTZ R9, R8, R9 ;  /* 0x0000000908097220 */ /* 0x000fc60000410000 */
[----:B------:R0:W-:Y:S04]  /*34680*/  ST.E desc[UR4][R2.64+0x90], R53 ;  /* 0x0000903502007985 */ /* 0x0001e8000c101904 */
[----:B------:R-:W3:Y:S01]  /*34690*/  LD.E R54, desc[UR14][R2.64+0x1a8] ;  /* 0x0001a80e02367980 */ /* 0x000ee2000c101900 */
[----:B------:R-:W-:-:S03]  /*346a0*/  FMUL.FTZ R45, R8, R45 ;  /* 0x0000002d082d7220 */ /* 0x000fc60000410000 */
[----:B------:R-:W3:Y:S04]  /*346b0*/  LD.E R51, desc[UR4][R2.64+0x1b8] ;  /* 0x0001b80402337980 */ /* 0x000ee8000c101900 */
[----:B0-----:R-:W3:Y:S01]  /*346c0*/  LD.E R53, desc[UR16][R2.64+0x1ac] ;  /* 0x0001ac1002357980 */ /* 0x001ee2000c101900 */
[C---:B------:R-:W-:Y:S01]  /*346d0*/  FMUL.FTZ R44, R8.reuse, R44 ;  /* 0x0000002c082c7220 */ /* 0x040fe20000410000 */
[C---:B------:R-:W-:Y:S02]  /*346e0*/  FMUL.FTZ R43, R8.reuse, R43 ;  /* 0x0000002b082b7220 */ /* 0x040fe40000410000 */
[----:B------:R0:W-:Y:S04]  /*346f0*/  ST.E desc[UR8][R2.64+0xb4], R49 ;  /* 0x0000b43102007985 */ /* 0x0001e8000c101908 */
[----:B------:R-:W3:Y:S04]  /*34700*/  LD.E R50, desc[UR6][R2.64+0x1bc] ;  /* 0x0001bc0602327980 */ /* 0x000ee8000c101900 */
[----:B------:R1:W-:Y:S04]  /*34710*/  ST.E desc[UR4][R2.64+0xa4], R47 ;  /* 0x0000a42f02007985 */ /* 0x0003e8000c101904 */
[----:B0-----:R-:W3:Y:S04]  /*34720*/  LD.E R49, desc[UR8][R2.64+0x1c8] ;  /* 0x0001c80802317980 */ /* 0x001ee8000c101900 */
[----:B------:R0:W-:Y:S04]  /*34730*/  ST.E desc[UR6][R2.64+0xb0], R48 ;  /* 0x0000b03002007985 */ /* 0x0001e8000c101906 */
[----:B-1----:R-:W3:Y:S04]  /*34740*/  LD.E R47, desc[UR10][R2.64+0x1cc] ;  /* 0x0001cc0a022f7980 */ /* 0x002ee8000c101900 */
        /* <DEDUP_REMOVED lines=10> */
[----:B-1----:R-:W3:Y:S01]  /*347f0*/  LD.E R43, desc[UR22][R2.64+0x1fc] ;  /* 0x0001fc16022b7980 */ /* 0x002ee2000c101900 */
[C---:B------:R-:W-:Y:S01]  /*34800*/  FMUL.FTZ R138, R8.reuse, R138 ;  /* 0x0000008a088a7220 */ /* 0x040fe20000410000 */
[C---:B------:R-:W-:Y:S01]  /*34810*/  FMUL.FTZ R140, R8.reuse, R140 ;  /* 0x0000008c088c7220 */ /* 0x040fe20000410000 */
[C---:B------:R-:W-:Y:S01]  /*34820*/  FMUL.FTZ R139, R8.reuse, R139 ;  /* 0x0000008b088b7220 */ /* 0x040fe20000410000 */
[C---:B------:R-:W-:Y:S01]  /*34830*/  FMUL.FTZ R137, R8.reuse, R137 ;  /* 0x0000008908897220 */ /* 0x040fe20000410000 */
[C---:B------:R-:W-:Y:S01]  /*34840*/  FMUL.FTZ R136, R8.reuse, R136 ;  /* 0x0000008808887220 */ /* 0x040fe20000410000 */
[----:B------:R-:W-:Y:S01]  /*34850*/  ST.E desc[UR4][R2.64+0xe4], R138 ;  /* 0x0000e48a02007985 */ /* 0x000fe2000c101904 */
[C---:B------:R-:W-:Y:S01]  /*34860*/  FMUL.FTZ R135, R8.reuse, R135 ;  /* 0x0000008708877220 */ /* 0x040fe20000410000 */
[C---:B------:R-:W-:Y:S01]  /*34870*/  FMUL.FTZ R134, R8.reuse, R134 ;  /* 0x0000008608867220 */ /* 0x040fe20000410000 */
[C---:B------:R-:W-:Y:S01]  /*34880*/  FMUL.FTZ R133, R8.reuse, R133 ;  /* 0x0000008508857220 */ /* 0x040fe20000410000 */
        /* <DEDUP_REMOVED lines=33> */
[----:B------:R-:W-:Y:S04]  /*34aa0*/  ST.E desc[UR16][R2.64+0x170], R124 ;  /* 0x0001707c02007985 */ /* 0x000fe8000c101910 */
[----:B------:R-:W-:Y:S04]  /*34ab0*/  ST.E desc[UR6][R2.64+0x174], R122 ;  /* 0x0001747a02007985 */ /* 0x000fe8000c101906 */
[----:B------:R0:W-:Y:S01]  /*34ac0*/  ST.E desc[UR8][R2.64+0x180], R121 ;  /* 0x0001807902007985 */ /* 0x0001e2000c101908 */
[----:B------:R-:W-:-:S03]  /*34ad0*/  FMUL.FTZ R115, R8, R115 ;  /* 0x0000007308737220 */ /* 0x000fc60000410000 */
[----:B------:R-:W-:Y:S04]  /*34ae0*/  ST.E desc[UR4][R2.64+0x184], R120 ;  /* 0x0001847802007985 */ /* 0x000fe8000c101904 */
[----:B------:R-:W-:Y:S04]  /*34af0*/  ST.E desc[UR10][R2.64+0x190], R116 ;  /* 0x0001907402007985 */ /* 0x000fe8000c10190a */
[----:B------:R1:W-:Y:S01]  /*34b00*/  ST.E desc[UR12][R2.64+0x194], R119 ;  /* 0x0001947702007985 */ /* 0x0003e2000c10190c */
[----:B------:R-:W-:-:S03]  /*34b10*/  FMUL.FTZ R113, R8, R113 ;  /* 0x0000007108717220 */ /* 0x000fc60000410000 */
[----:B------:R-:W-:Y:S01]  /*34b20*/  ST.E desc[UR14][R2.64+0x1a0], R118 ;  /* 0x0001a07602007985 */ /* 0x000fe2000c10190e */
[----:B0-----:R-:W-:-:S03]  /*34b30*/  FMUL.FTZ R121, R8, R112 ;  /* 0x0000007008797220 */ /* 0x001fc60000410000 */
[----:B------:R0:W-:Y:S01]  /*34b40*/  ST.E desc[UR16][R2.64+0x1a4], R117 ;  /* 0x0001a47502007985 */ /* 0x0001e2000c101910 */
[----:B-1----:R-:W-:-:S03]  /*34b50*/  FMUL.FTZ R119, R8, R114 ;  /* 0x0000007208777220 */ /* 0x002fc60000410000 */
[----:B------:R1:W-:Y:S01]  /*34b60*/  ST.E desc[UR6][R2.64+0x1b0], R115 ;  /* 0x0001b07302007985 */ /* 0x0003e2000c101906 */
[C---:B------:R-:W-:Y:S01]  /*34b70*/  FMUL.FTZ R111, R8.reuse, R111 ;  /* 0x0000006f086f7220 */ /* 0x040fe20000410000 */
[C---:B------:R-:W-:Y:S01]  /*34b80*/  FMUL.FTZ R109, R8.reuse, R109 ;  /* 0x0000006d086d7220 */ /* 0x040fe20000410000 */
[C---:B0-----:R-:W-:Y:S01]  /*34b90*/  FMUL.FTZ R117, R8.reuse, R110 ;  /* 0x0000006e08757220 */ /* 0x041fe20000410000 */
[----:B------:R-:W-:Y:S01]  /*34ba0*/  ST.E desc[UR4][R2.64+0x1b4], R119 ;  /* 0x0001b47702007985 */ /* 0x000fe2000c101904 */
[----:B------:R-:W-:-:S03]  /*34bb0*/  FMUL.FTZ R107, R8, R107 ;  /* 0x0000006b086b7220 */ /* 0x000fc60000410000 */
[----:B------:R-:W-:Y:S01]  /*34bc0*/  ST.E desc[UR8][R2.64+0x1c0], R117 ;  /* 0x0001c07502007985 */ /* 0x000fe2000c101908 */
[----:B-1----:R-:W-:-:S03]  /*34bd0*/  FMUL.FTZ R115, R8, R108 ;  /* 0x0000006c08737220 */ /* 0x002fc60000410000 */
[----:B------:R0:W-:Y:S01]  /*34be0*/  ST.E desc[UR10][R2.64+0x1c4], R113 ;  /* 0x0001c47102007985 */ /* 0x0001e2000c10190a */
[----:B------:R-:W-:-:S03]  /*34bf0*/  FMUL.FTZ R105, R7, R105 ;  /* 0x0000006907697220 */ /* 0x000fc60000410000 */
[----:B------:R-:W-:Y:S04]  /*34c00*/  ST.E desc[UR12][R2.64+0x1d0], R121 ;  /* 0x0001d07902007985 */ /* 0x000fe8000c10190c */
[----:B------:R1:W-:Y:S01]  /*34c10*/  ST.E desc[UR14][R2.64+0x1d4], R111 ;  /* 0x0001d46f02007985 */ /* 0x0003e2000c10190e */
[----:B0-----:R-:W-:-:S03]  /*34c20*/  FMUL.FTZ R113, R8, R104 ;  /* 0x0000006808717220 */ /* 0x001fc60000410000 */
[----:B------:R0:W-:Y:S01]  /*34c30*/  ST.E desc[UR6][R2.64+0x1e0], R109 ;  /* 0x0001e06d02007985 */ /* 0x0001e2000c101906 */
[----:B------:R-:W-:-:S03]  /*34c40*/  FMUL.FTZ R103, R7, R103 ;  /* 0x0000006707677220 */ /* 0x000fc60000410000 */
[----:B------:R-:W-:Y:S01]  /*34c50*/  ST.E desc[UR16][R2.64+0x1e4], R115 ;  /* 0x0001e47302007985 */ /* 0x000fe2000c101910 */
[----:B-1----:R-:W-:-:S03]  /*34c60*/  FMUL.FTZ R111, R7, R106 ;  /* 0x0000006a076f7220 */ /* 0x002fc60000410000 */
[----:B------:R1:W-:Y:S01]  /*34c70*/  ST.E desc[UR4][R2.64+0x1f0], R107 ;  /* 0x0001f06b02007985 */ /* 0x0003e2000c101904 */
[----:B------:R-:W-:-:S03]  /*34c80*/  FMUL.FTZ R101, R7, R101 ;  /* 0x0000006507657220 */ /* 0x000fc60000410000 */
[----:B------:R-:W-:Y:S01]  /*34c90*/  ST.E desc[UR8][R2.64+0x1f4], R113 ;  /* 0x0001f47102007985 */ /* 0x000fe2000c101908 */
[----:B0-----:R-:W-:-:S03]  /*34ca0*/  FMUL.FTZ R109, R7, R102 ;  /* 0x00000066076d7220 */ /* 0x001fc60000410000 */
[----:B------:R-:W-:Y:S01]  /*34cb0*/  ST.E desc[UR10][R2.64+0x8], R111 ;  /* 0x0000086f02007985 */ /* 0x000fe2000c10190a */
[----:B------:R-:W-:-:S03]  /*34cc0*/  FMUL.FTZ R99, R7, R99 ;  /* 0x0000006307637220 */ /* 0x000fc60000410000 */
[----:B------:R0:W-:Y:S01]  /*34cd0*/  ST.E desc[UR12][R2.64+0xc], R105 ;  /* 0x00000c6902007985 */ /* 0x0001e2000c10190c */
[C---:B-1----:R-:W-:Y:S01]  /*34ce0*/  FMUL.FTZ R107, R7.reuse, R98 ;  /* 0x00000062076b7220 */ /* 0x042fe20000410000 */
[C---:B------:R-:W-:Y:S02]  /*34cf0*/  FMUL.FTZ R97, R7.reuse, R97 ;  /* 0x0000006107617220 */ /* 0x040fe40000410000 */
[----:B------:R1:W-:Y:S01]  /*34d00*/  ST.E desc[UR6][R2.64+0x18], R103 ;  /* 0x0000186702007985 */ /* 0x0003e2000c101906 */
[----:B--2---:R-:W-:-:S03]  /*34d10*/  FMUL.FTZ R95, R7, R95 ;  /* 0x0000005f075f7220 */ /* 0x004fc60000410000 */
[----:B------:R2:W-:Y:S01]  /*34d20*/  ST.E desc[UR14][R2.64+0x1c], R101 ;  /* 0x00001c6502007985 */ /* 0x0005e2000c10190e */
[----:B0-----:R-:W-:-:S03]  /*34d30*/  FMUL.FTZ R105, R7, R100 ;  /* 0x0000006407697220 */ /* 0x001fc60000410000 */
[----:B------:R-:W-:Y:S01]  /*34d40*/  ST.E desc[UR16][R2.64+0x28], R109 ;  /* 0x0000286d02007985 */ /* 0x000fe2000c101910 */
[----:B-1----:R-:W-:-:S03]  /*34d50*/  FMUL.FTZ R103, R7, R96 ;  /* 0x0000006007677220 */ /* 0x002fc60000410000 */
[----:B------:R-:W-:Y:S01]  /*34d60*/  ST.E desc[UR4][R2.64+0x2c], R105 ;  /* 0x00002c6902007985 */ /* 0x000fe2000c101904 */
[----:B--2---:R-:W-:-:S03]  /*34d70*/  FMUL.FTZ R101, R7, R94 ;  /* 0x0000005e07657220 */ /* 0x004fc60000410000 */
[----:B------:R-:W-:Y:S01]  /*34d80*/  ST.E desc[UR8][R2.64+0x38], R107 ;  /* 0x0000386b02007985 */ /* 0x000fe2000c101908 */
[----:B----4-:R-:W-:-:S03]  /*34d90*/  FMUL.FTZ R93, R7, R93 ;  /* 0x0000005d075d7220 */ /* 0x010fc60000410000 */
[----:B------:R0:W-:Y:S01]  /*34da0*/  ST.E desc[UR10][R2.64+0x3c], R99 ;  /* 0x00003c6302007985 */ /* 0x0001e2000c10190a */
[----:B---3--:R-:W-:-:S03]  /*34db0*/  FMUL.FTZ R91, R7, R91 ;  /* 0x0000005b075b7220 */ /* 0x008fc60000410000 */
[----:B------:R1:W-:Y:S01]  /*34dc0*/  ST.E desc[UR6][R2.64+0x48], R97 ;  /* 0x0000486102007985 */ /* 0x0003e2000c101906 */
[----:B------:R-:W-:-:S03]  /*34dd0*/  FMUL.FTZ R87, R7, R87 ;  /* 0x0000005707577220 */ /* 0x000fc60000410000 */
[----:B------:R-:W-:Y:S01]  /*34de0*/  ST.E desc[UR12][R2.64+0x4c], R101 ;  /* 0x00004c6502007985 */ /* 0x000fe2000c10190c */
[----:B0-----:R-:W-:-:S03]  /*34df0*/  FMUL.FTZ R99, R7, R92 ;  /* 0x0000005c07637220 */ /* 0x001fc60000410000 */
[----:B------:R-:W-:Y:S01]  /*34e00*/  ST.E desc[UR14][R2.64+0x58], R103 ;  /* 0x0000586702007985 */ /* 0x000fe2000c10190e */
[----:B------:R-:W-:-:S03]  /*34e10*/  FMUL.FTZ R89, R7, R89 ;  /* 0x0000005907597220 */ /* 0x000fc60000410000 */
[----:B------:R0:W-:Y:S01]  /*34e20*/  ST.E desc[UR16][R2.64+0x5c], R95 ;  /* 0x00005c5f02007985 */ /* 0x0001e2000c101910 */
[----:B-1----:R-:W-:-:S03]  /*34e30*/  FMUL.FTZ R97, R7, R88 ;  /* 0x0000005807617220 */ /* 0x002fc60000410000 */
[----:B------:R1:W-:Y:S01]  /*34e40*/  ST.E desc[UR4][R2.64+0x68], R93 ;  /* 0x0000685d02007985 */ /* 0x0003e2000c101904 */
[----:B------:R-:W-:-:S03]  /*34e50*/  FMUL.FTZ R85, R7, R85 ;  /* 0x0000005507557220 */ /* 0x000fc60000410000 */
[----:B------:R-:W-:Y:S01]  /*34e60*/  ST.E desc[UR8][R2.64+0x6c], R99 ;  /* 0x00006c6302007985 */ /* 0x000fe2000c101908 */
[----:B0-----:R-:W-:-:S03]  /*34e70*/  FMUL.FTZ R95, R7, R90 ;  /* 0x0000005a075f7220 */ /* 0x001fc60000410000 */
[----:B------:R0:W-:Y:S01]  /*34e80*/  ST.E desc[UR6][R2.64+0x78], R91 ;  /* 0x0000785b02007985 */ /* 0x0001e2000c101906 */
[C---:B------:R-:W-:Y:S01]  /*34e90*/  FMUL.FTZ R81, R7.reuse, R81 ;  /* 0x0000005107517220 */ /* 0x040fe20000410000 */
[C---:B-1----:R-:W-:Y:S02]  /*34ea0*/  FMUL.FTZ R93, R7.reuse, R86 ;  /* 0x00000056075d7220 */ /* 0x042fe40000410000 */
[----:B------:R1:W-:Y:S01]  /*34eb0*/  ST.E desc[UR10][R2.64+0x7c], R87 ;  /* 0x00007c5702007985 */ /* 0x0003e2000c10190a */
[----:B------:R-:W-:-:S03]  /*34ec0*/  FMUL.FTZ R83, R7, R83 ;  /* 0x0000005307537220 */ /* 0x000fc60000410000 */
[----:B------:R-:W-:Y:S04]  /*34ed0*/  ST.E desc[UR12][R2.64+0x88], R95 ;  /* 0x0000885f02007985 */ /* 0x000fe8000c10190c */
[----:B------:R2:W-:Y:S01]  /*34ee0*/  ST.E desc[UR14][R2.64+0x8c], R89 ;  /* 0x00008c5902007985 */ /* 0x0005e2000c10190e */
[C---:B0-----:R-:W-:Y:S01]  /*34ef0*/  FMUL.FTZ R91, R7.reuse, R80 ;  /* 0x00000050075b7220 */ /* 0x041fe20000410000 */
[C---:B-1----:R-:W-:Y:S02]  /*34f00*/  FMUL.FTZ R87, R7.reuse, R84 ;  /* 0x0000005407577220 */ /* 0x042fe40000410000 */
[----:B------:R-:W-:Y:S01]  /*34f10*/  ST.E desc[UR16][R2.64+0x98], R97 ;  /* 0x0000986102007985 */ /* 0x000fe2000c101910 */
[----:B------:R-:W-:-:S03]  /*34f20*/  FMUL.FTZ R79, R7, R79 ;  /* 0x0000004f074f7220 */ /* 0x000fc60000410000 */
[----:B------:R-:W-:Y:S01]  /*34f30*/  ST.E desc[UR4][R2.64+0x9c], R93 ;  /* 0x00009c5d02007985 */ /* 0x000fe2000c101904 */
[----:B--2---:R-:W-:-:S03]  /*34f40*/  FMUL.FTZ R89, R7, R82 ;  /* 0x0000005207597220 */ /* 0x004fc60000410000 */
[----:B------:R-:W-:Y:S01]  /*34f50*/  ST.E desc[UR6][R2.64+0xa8], R85 ;  /* 0x0000a85502007985 */ /* 0x000fe2000c101906 */
[----:B------:R-:W-:-:S03]  /*34f60*/  FMUL.FTZ R75, R7, R75 ;  /* 0x0000004b074b7220 */ /* 0x000fc60000410000 */
[----:B------:R0:W-:Y:S01]  /*34f70*/  ST.E desc[UR8][R2.64+0xac], R81 ;  /* 0x0000ac5102007985 */ /* 0x0001e2000c101908 */
[----:B------:R-:W-:-:S03]  /*34f80*/  FMUL.FTZ R77, R7, R77 ;  /* 0x0000004d074d7220 */ /* 0x000fc60000410000 */
[----:B------:R-:W-:Y:S04]  /*34f90*/  ST.E desc[UR10][R2.64+0xb8], R87 ;  /* 0x0000b85702007985 */ /* 0x000fe8000c10190a */
[----:B------:R1:W-:Y:S01]  /*34fa0*/  ST.E desc[UR12][R2.64+0xbc], R83 ;  /* 0x0000bc5302007985 */ /* 0x0003e2000c10190c */
[----:B0-----:R-:W-:-:S03]  /*34fb0*/  FMUL.FTZ R81, R7, R78 ;  /* 0x0000004e07517220 */ /* 0x001fc60000410000 */
[----:B------:R-:W-:Y:S01]  /*34fc0*/  ST.E desc[UR14][R2.64+0xc8], R89 ;  /* 0x0000c85902007985 */ /* 0x000fe2000c10190e */
[----:B------:R-:W-:-:S03]  /*34fd0*/  FMUL.FTZ R85, R7, R72 ;  /* 0x0000004807557220 */ /* 0x000fc60000410000 */
[----:B------:R-:W-:Y:S01]  /*34fe0*/  ST.E desc[UR4][R2.64+0xcc], R91 ;  /* 0x0000cc5b02007985 */ /* 0x000fe2000c101904 */
[----:B-1----:R-:W-:-:S03]  /*34ff0*/  FMUL.FTZ R83, R7, R76 ;  /* 0x0000004c07537220 */ /* 0x002fc60000410000 */
[----:B------:R0:W-:Y:S01]  /*35000*/  ST.E desc[UR16][R2.64+0xd8], R79 ;  /* 0x0000d84f02007985 */ /* 0x0001e2000c101910 */
[----:B------:R-:W-:-:S03]  /*35010*/  FMUL.FTZ R73, R7, R73 ;  /* 0x0000004907497220 */ /* 0x000fc60000410000 */
[----:B------:R-:W-:Y:S01]  /*35020*/  ST.E desc[UR6][R2.64+0xdc], R81 ;  /* 0x0000dc5102007985 */ /* 0x000fe2000c101906 */
[----:B------:R-:W-:-:S03]  /*35030*/  FMUL.FTZ R71, R7, R71 ;  /* 0x0000004707477220 */ /* 0x000fc60000410000 */
[----:B------:R1:W-:Y:S01]  /*35040*/  ST.E desc[UR8][R2.64+0xe8], R75 ;  /* 0x0000e84b02007985 */ /* 0x0003e2000c101908 */
[----:B0-----:R-:W-:-:S03]  /*35050*/  FMUL.FTZ R79, R7, R74 ;  /* 0x0000004a074f7220 */ /* 0x001fc60000410000 */
[----:B------:R0:W-:Y:S01]  /*35060*/  ST.E desc[UR10][R2.64+0xec], R77 ;  /* 0x0000ec4d02007985 */ /* 0x0001e2000c10190a */
[----:B------:R-:W-:-:S03]  /*35070*/  FMUL.FTZ R69, R7, R69 ;  /* 0x0000004507457220 */ /* 0x000fc60000410000 */
[----:B------:R-:W-:Y:S04]  /*35080*/  ST.E desc[UR12][R2.64+0xf8], R83 ;  /* 0x0000f85302007985 */ /* 0x000fe8000c10190c */
[----:B------:R-:W-:Y:S01]  /*35090*/  ST.E desc[UR4][R2.64+0xfc], R79 ;  /* 0x0000fc4f02007985 */ /* 0x000fe2000c101904 */
[----:B-1----:R-:W-:-:S03]  /*350a0*/  FMUL.FTZ R75, R7, R70 ;  /* 0x00000046074b7220 */ /* 0x002fc60000410000 */
[----:B------:R-:W-:Y:S01]  /*350b0*/  ST.E desc[UR14][R2.64+0x108], R85 ;  /* 0x0001085502007985 */ /* 0x000fe2000c10190e */
[----:B------:R-:W-:-:S03]  /*350c0*/  FMUL.FTZ R65, R7, R65 ;  /* 0x0000004107417220 */ /* 0x000fc60000410000 */
[----:B------:R1:W-:Y:S01]  /*350d0*/  ST.E desc[UR16][R2.64+0x10c], R73 ;  /* 0x00010c4902007985 */ /* 0x0003e2000c101910 */
[C---:B------:R-:W-:Y:S01]  /*350e0*/  FMUL.FTZ R67, R7.reuse, R67 ;  /* 0x0000004307437220 */ /* 0x040fe20000410000 */
[C---:B0-----:R-:W-:Y:S02]  /*350f0*/  FMUL.FTZ R77, R7.reuse, R66 ;  /* 0x00000042074d7220 */ /* 0x041fe40000410000 */
[----:B------:R-:W-:Y:S01]  /*35100*/  ST.E desc[UR6][R2.64+0x118], R71 ;  /* 0x0001184702007985 */ /* 0x000fe2000c101906 */
[----:B------:R-:W-:-:S03]  /*35110*/  FMUL.FTZ R63, R7, R63 ;  /* 0x0000003f073f7220 */ /* 0x000fc60000410000 */
[----:B------:R0:W-:Y:S01]  /*35120*/  ST.E desc[UR8][R2.64+0x11c], R69 ;  /* 0x00011c4502007985 */ /* 0x0001e2000c101908 */
[----:B-1----:R-:W-:-:S03]  /*35130*/  FMUL.FTZ R73, R7, R68 ;  /* 0x0000004407497220 */ /* 0x002fc60000410000 */
[----:B------:R-:W-:Y:S04]  /*35140*/  ST.E desc[UR10][R2.64+0x128], R75 ;  /* 0x0001284b02007985 */ /* 0x000fe8000c10190a */
[----:B------:R-:W-:Y:S01]  /*35150*/  ST.E desc[UR4][R2.64+0x12c], R73 ;  /* 0x00012c4902007985 */ /* 0x000fe2000c101904 */
[----:B0-----:R-:W-:-:S03]  /*35160*/  FMUL.FTZ R69, R7, R64 ;  /* 0x0000004007457220 */ /* 0x001fc60000410000 */
[----:B------:R0:W-:Y:S01]  /*35170*/  ST.E desc[UR12][R2.64+0x138], R65 ;  /* 0x0001384102007985 */ /* 0x0001e2000c10190c */
[----:B------:R-:W-:-:S03]  /*35180*/  FMUL.FTZ R61, R7, R61 ;  /* 0x0000003d073d7220 */ /* 0x000fc60000410000 */
[----:B------:R1:W-:Y:S01]  /*35190*/  ST.E desc[UR14][R2.64+0x13c], R67 ;  /* 0x00013c4302007985 */ /* 0x0003e2000c10190e */
[C---:B------:R-:W-:Y:S01]  /*351a0*/  FMUL.FTZ R71, R7.reuse, R60 ;  /* 0x0000003c07477220 */ /* 0x040fe20000410000 */
[C---:B------:R-:W-:Y:S02]  /*351b0*/  FMUL.FTZ R59, R7.reuse, R59 ;  /* 0x0000003b073b7220 */ /* 0x040fe40000410000 */
[----:B------:R-:W-:Y:S01]  /*351c0*/  ST.E desc[UR16][R2.64+0x148], R77 ;  /* 0x0001484d02007985 */ /* 0x000fe2000c101910 */
[----:B0-----:R-:W-:-:S03]  /*351d0*/  FMUL.FTZ R65, R7, R62 ;  /* 0x0000003e07417220 */ /* 0x001fc60000410000 */
[----:B------:R-:W-:Y:S01]  /*351e0*/  ST.E desc[UR6][R2.64+0x14c], R69 ;  /* 0x00014c4502007985 */ /* 0x000fe2000c101906 */
[----:B-1----:R-:W-:-:S03]  /*351f0*/  FMUL.FTZ R67, R7, R58 ;  /* 0x0000003a07437220 */ /* 0x002fc60000410000 */
        /* <DEDUP_REMOVED lines=17> */
[C---:B-1----:R-:W-:Y:S01]  /*35310*/  FMUL.FTZ R57, R7.reuse, R50 ;  /* 0x0000003207397220 */ /* 0x042fe20000410000 */
[C---:B------:R-:W-:Y:S02]  /*35320*/  FMUL.FTZ R47, R7.reuse, R47 ;  /* 0x0000002f072f7220 */ /* 0x040fe40000410000 */
[----:B------:R0:W-:Y:S04]  /*35330*/  ST.E desc[UR10][R2.64+0x19c], R55 ;  /* 0x00019c3702007985 */ /* 0x0001e8000c10190a */
[----:B------:R-:W-:Y:S04]  /*35340*/  ST.E desc[UR12][R2.64+0x1a8], R63 ;  /* 0x0001a83f02007985 */ /* 0x000fe8000c10190c */
[----:B------:R1:W-:Y:S01]  /*35350*/  ST.E desc[UR14][R2.64+0x1ac], R53 ;  /* 0x0001ac3502007985 */ /* 0x0003e2000c10190e */
[----:B------:R-:W-:-:S03]  /*35360*/  FMUL.FTZ R45, R7, R45 ;  /* 0x0000002d072d7220 */ /* 0x000fc60000410000 */
[----:B------:R2:W-:Y:S01]  /*35370*/  ST.E desc[UR6][R2.64+0x1b8], R51 ;  /* 0x0001b83302007985 */ /* 0x0005e2000c101906 */
[----:B0-----:R-:W-:-:S03]  /*35380*/  FMUL.FTZ R55, R7, R9 ;  /* 0x0000000907377220 */ /* 0x001fc60000410000 */
[----:B------:R0:W-:Y:S01]  /*35390*/  ST.E desc[UR16][R2.64+0x1bc], R57 ;  /* 0x0001bc3902007985 */ /* 0x0001e2000c101910 */
[----:B-1----:R-:W-:-:S03]  /*353a0*/  FMUL.FTZ R53, R7, R48 ;  /* 0x0000003007357220 */ /* 0x002fc60000410000 */
[----:B------:R-:W-:Y:S01]  /*353b0*/  ST.E desc[UR4][R2.64+0x1c8], R49 ;  /* 0x0001c83102007985 */ /* 0x000fe2000c101904 */
[----:B--2---:R-:W-:-:S03]  /*353c0*/  FMUL.FTZ R51, R7, R46 ;  /* 0x0000002e07337220 */ /* 0x004fc60000410000 */
[----:B------:R-:W-:Y:S01]  /*353d0*/  ST.E desc[UR8][R2.64+0x1cc], R47 ;  /* 0x0001cc2f02007985 */ /* 0x000fe2000c101908 */
[C---:B------:R-:W-:Y:S01]  /*353e0*/  FMUL.FTZ R43, R7.reuse, R43 ;  /* 0x0000002b072b7220 */ /* 0x040fe20000410000 */
[----:B0-----:R-:W-:Y:S02]  /*353f0*/  FMUL.FTZ R57, R7, R44 ;  /* 0x0000002c07397220 */ /* 0x001fe40000410000 */
[----:B------:R-:W-:Y:S04]  /*35400*/  ST.E desc[UR10][R2.64+0x1d8], R53 ;  /* 0x0001d83502007985 */ /* 0x000fe8000c10190a */
[----:B------:R-:W-:Y:S04]  /*35410*/  ST.E desc[UR6][R2.64+0x1dc], R51 ;  /* 0x0001dc3302007985 */ /* 0x000fe8000c101906 */
[----:B------:R-:W-:Y:S04]  /*35420*/  ST.E desc[UR12][R2.64+0x1e8], R55 ;  /* 0x0001e83702007985 */ /* 0x000fe8000c10190c */
[----:B------:R-:W-:Y:S04]  /*35430*/  ST.E desc[UR14][R2.64+0x1ec], R45 ;  /* 0x0001ec2d02007985 */ /* 0x000fe8000c10190e */
[----:B------:R-:W-:Y:S04]  /*35440*/  ST.E desc[UR16][R2.64+0x1f8], R57 ;  /* 0x0001f83902007985 */ /* 0x000fe8000c101910 */
[----:B------:R0:W-:Y:S01]  /*35450*/  ST.E desc[UR18][R2.64+0x1fc], R43 ;  /* 0x0001fc2b02007985 */ /* 0x0001e2000c101912 */
[----:B------:R-:W-:-:S03]  /*35460*/  LEA.HI R44, R6, 0x8, RZ, 0x19 ;  /* 0x00000008062c7811 */ /* 0x000fc600078fc8ff */
[----:B------:R-:W2:Y:S02]  /*35470*/  LDL.64 R8, [R0] ;  /* 0x0000000000087983 */ /* 0x000ea40000100a00 */
[----:B------:R1:W-:Y:S06]  /*35480*/  BAR.SYNC.DEFER_BLOCKING R44, 0x100 ;  /* 0x0004002c0000751d */ /* 0x0003ec0000010000 */
[----:B0-----:R-:W3:Y:S01]  /*35490*/  LDL.64 R2, [R0+0x80] ;  /* 0x0000800000027983 */ /* 0x001ee20000100a00 */
[C---:B------:R-:W-:Y:S02]  /*354a0*/  R2UR UR28, R4.reuse ;  /* 0x00000000041c72ca */ /* 0x040fe400000e0000 */
[----:B------:R-:W-:Y:S01]  /*354b0*/  R2UR UR29, R5 ;  /* 0x00000000051d72ca */ /* 0x000fe200000e0000 */
[----:B------:R-:W4:Y:S04]  /*354c0*/  LDL.64 R6, [R0+0x98] ;  /* 0x0000980000067983 */ /* 0x000f280000100a00 */
[----:B--2---:R-:W2:Y:S04]  /*354d0*/  LD.E R43, desc[UR6][R8.64] ;  /* 0x00000006082b7980 */ /* 0x004ea8000c101900 */
[----:B------:R-:W2:Y:S04]  /*354e0*/  LDL.64 R8, [R0+0x88] ;  /* 0x0000880000087983 */ /* 0x000ea80000100a00 */
[----:B---3--:R-:W3:Y:S04]  /*354f0*/  LD.E R47, desc[UR4][R2.64] ;  /* 0x00000004022f7980 */ /* 0x008ee8000c101900 */
        /* <DEDUP_REMOVED lines=64> */
[----:B----4-:R-:W4:Y:S04]  /*35900*/  LD.E.64 R6, desc[UR4][R6.64] ;  /* 0x0000000406067980 */ /* 0x010f28000c101b00 */
[----:B---3--:R-:W-:Y:S04]  /*35910*/  ST.E desc[UR8][R2.64], R47 ;  /* 0x0000002f02007985 */ /* 0x008fe8000c101908 */
[----:B--2---:R0:W-:Y:S04]  /*35920*/  ST.E desc[UR4][R2.64+0x4], R45 ;  /* 0x0000042d02007985 */ /* 0x0041e8000c101904 */
        /* <DEDUP_REMOVED lines=63> */
[----:B0-----:R-:W3:Y:S04]  /*35d20*/  LD.E R45, desc[UR28][R2.64+0x104] ;  /* 0x0001041c022d7980 */ /* 0x001ee8000c101900 */
[----:B---3--:R0:W-:Y:S04]  /*35d30*/  ST.E desc[UR4][R2.64+0x104], R45 ;  /* 0x0001042d02007985 */ /* 0x0081e8000c101904 */
[----:B------:R-:W3:Y:S04]  /*35d40*/  LD.E R47, desc[UR6][R2.64+0x108] ;  /* 0x00010806022f7980 */ /* 0x000ee8000c101900 */
[----:B-1----:R-:W4:Y:S04]  /*35d50*/  LD.E R49, desc[UR8][R2.64+0x10c] ;  /* 0x00010c0802317980 */ /* 0x002f28000c101900 */
        /* <DEDUP_REMOVED lines=8> */
[----:B0-----:R-:W2:Y:S04]  /*35de0*/  LD.E R45, desc[UR26][R2.64+0x130] ;  /* 0x0001301a022d7980 */ /* 0x001ea8000c101900 */
        /* <DEDUP_REMOVED lines=113> */
[----:B0-----:R-:W4:Y:S01]  /*36500*/  LD.E R45, desc[UR28][R8.64] ;  /* 0x0000001c082d7980 */ /* 0x001f22000c101900 */
        /* <DEDUP_REMOVED lines=20> */
[----:B------:R-:W-:Y:S02]  /*36650*/  R2UR UR48, R4 ;  /* 0x00000000043072ca */ /* 0x000fe400000e0000 */
[----:B------:R-:W-:Y:S01]  /*36660*/  R2UR UR49, R5 ;  /* 0x00000000053172ca */ /* 0x000fe200000e0000 */
[----:B------:R-:W-:Y:S01]  /*36670*/  IMAD R6, R43, 0xc00, R6 ;  /* 0x00000c002b067824 */ /* 0x000fe200078e0206 */
[----:B------:R-:W-:Y:S01]  /*36680*/  F2FP.F16.F32.PACK_AB R172, R42, R172 ;  /* 0x000000ac2aac723e */ /* 0x000fe200000000ff */
[----:B------:R-:W4:Y:S01]  /*36690*/  LD.E R43, desc[UR34][R2.64+0x4c] ;  /* 0x00004c22022b7980 */ /* 0x000f22000c101900 */
[----:B------:R-:W-:Y:S02]  /*366a0*/  F2FP.F16.F32.PACK_AB R174, R174, R41 ;  /* 0x00000029aeae723e */ /* 0x000fe400000000ff */
[----:B------:R-:W-:Y:S01]  /*366b0*/  F2FP.F16.F32.PACK_AB R152, R152, R40 ;  /* 0x000000289898723e */ /* 0x000fe200000000ff */
        /* <DEDUP_REMOVED lines=199> */
[----:B------:R-:W-:Y:S02]  /*37330*/  R2UR UR4, R4 ;  /* 0x00000000040472ca */ /* 0x000fe400000e0000 */
[----:B------:R-:W-:-:S13]  /*37340*/  R2UR UR5, R5 ;  /* 0x00000000050572ca */ /* 0x000fda00000e0000 */
        /* <DEDUP_REMOVED lines=720> */
[----:B------:R-:W-:Y:S01]  /*3a050*/  F2FP.F16.F32.PACK_AB R167, R167, R15 ;  /* 0x0000000fa7a7723e */ /* 0x000fe200000000ff */
[----:B------:R-:W-:Y:S01]  /*3a060*/  IMAD.MOV.U32 R15, RZ, RZ, R7 ;  /* 0x000000ffff0f7224 */ /* 0x000fe200078e0007 */
[----:B------:R-:W-:Y:S01]  /*3a070*/  F2FP.F16.F32.PACK_AB R169, R169, R14 ;  /* 0x0000000ea9a9723e */ /* 0x000fe200000000ff */
[----:B------:R-:W-:-:S03]  /*3a080*/  VIADD R14, R6, 0x80 ;  /* 0x00000080060e7836 */ /* 0x000fc60000000000 */
[----:B------:R-:W-:Y:S02]  /*3a090*/  R2UR UR7, R15 ;  /* 0x000000000f0772ca */ /* 0x000fe400000e0000 */
[----:B------:R-:W-:Y:S02]  /*3a0a0*/  R2UR UR6, R14 ;  /* 0x000000000e0672ca */ /* 0x000fe400000e0000 */
        /* <DEDUP_REMOVED lines=3549> */
[----:B---3--:R-:W3:Y:S01]  /*47e80*/  LD.E R31, desc[UR22][R2.64+0x1c] ;  /* 0x00001c16021f7980 */ /* 0x008ee2000c101900 */
[C---:B------:R-:W-:Y:S02]  /*47e90*/  R2UR UR20, R4.reuse ;  /* 0x00000000041472ca */ /* 0x040fe400000e0000 */
[C---:B------:R-:W-:Y:S01]  /*47ea0*/  R2UR UR21, R5.reuse ;  /* 0x00000000051572ca */ /* 0x040fe200000e0000 */
[----:B----4-:R-:W4:Y:S01]  /*47eb0*/  LD.E R33, desc[UR24][R2.64+0x20] ;  /* 0x0000201802217980 */ /* 0x010f22000c101900 */
        /* <DEDUP_REMOVED lines=375> */
[----:B--2---:R-:W-:Y:S01]  /*49630*/  ST.E desc[UR16][R2.64+0x18], R29 ;  /* 0x0000181d02007985 */ /* 0x004fe2000c101910 */
[C---:B------:R-:W-:Y:S02]  /*49640*/  R2UR UR16, R4.reuse ;  /* 0x00000000041072ca */ /* 0x040fe400000e0000 */
[----:B------:R-:W-:Y:S01]  /*49650*/  R2UR UR17, R5 ;  /* 0x00000000051172ca */ /* 0x000fe200000e0000 */
[----:B---3--:R-:W-:Y:S01]  /*49660*/  ST.E desc[UR18][R2.64+0x1c], R31 ;  /* 0x00001c1f02007985 */ /* 0x008fe2000c101912 */
[----:B------:R-:W-:-:S02]  /*49670*/  R2UR UR18, R4 ;  /* 0x00000000041272ca */ /* 0x000fc400000e0000 */
[C---:B------:R-:W-:Y:S01]  /*49680*/  R2UR UR19, R5.reuse ;  /* 0x00000000051372ca */ /* 0x040fe200000e0000 */
[----:B----4-:R-:W-:Y:S01]  /*49690*/  ST.E desc[UR20][R2.64+0x20], R33 ;  /* 0x0000202102007985 */ /* 0x010fe2000c101914 */
[C---:B------:R-:W-:Y:S02]  /*496a0*/  R2UR UR20, R4.reuse ;  /* 0x00000000041472ca */ /* 0x040fe400000e0000 */
[C---:B------:R-:W-:Y:S01]  /*496b0*/  R2UR UR21, R5.reuse ;  /* 0x00000000051572ca */ /* 0x040fe200000e0000 */
[----:B------:R-:W-:Y:S01]  /*496c0*/  ST.E desc[UR22][R2.64+0x24], R35 ;  /* 0x0000242302007985 */ /* 0x000fe2000c101916 */
[C---:B------:R-:W-:Y:S02]  /*496d0*/  R2UR UR22, R4.reuse ;  /* 0x00000000041672ca */ /* 0x040fe400000e0000 */
[----:B------:R-:W-:Y:S01]  /*496e0*/  R2UR UR23, R5 ;  /* 0x00000000051772ca */ /* 0x000fe200000e0000 */
[----:B------:R-:W-:Y:S01]  /*496f0*/  ST.E desc[UR24][R2.64+0x28], R9 ;  /* 0x0000280902007985 */ /* 0x000fe2000c101918 */
        /* <DEDUP_REMOVED lines=331> */
[----:B0-----:R-:W1:Y:S01]  /*4abb0*/  LDL.64 R8, [R0+0x40] ;  /* 0x0000400000087983 */ /* 0x001e620000100a00 */
[----:B------:R-:W-:-:S02]  /*4abc0*/  R2UR UR4, R4 ;  /* 0x00000000040472ca */ /* 0x000fc400000e0000 */
[----:B------:R-:W-:Y:S01]  /*4abd0*/  R2UR UR5, R5 ;  /* 0x00000000050572ca */ /* 0x000fe200000e0000 */
[----:B------:R-:W3:-:S12]  /*4abe0*/  LDL.64 R6, [R0] ;  /* 0x0000000000067983 */ /* 0x000ed80000100a00 */
[----:B-1----:R-:W4:Y:S01]  /*4abf0*/  LD.E R12, desc[UR4][R8.64] ;  /* 0x00000004080c7980 */ /* 0x002f22000c101900 */
[----:B------:R-:W-:Y:S02]  /*4ac00*/  R2UR UR4, R4 ;  /* 0x00000000040472ca */ /* 0x000fe400000e0000 */
[----:B------:R-:W-:Y:S01]  /*4ac10*/  R2UR UR5, R5 ;  /* 0x00000000050572ca */ /* 0x000fe200000e0000 */
[----:B------:R-:W-:-:S12]  /*4ac20*/  BSSY B2, `(.L_x_3829) ;  /* 0x0000006000027945 */ /* 0x000fd80003800000 */
[----:B---3--:R2:W5:Y:S01]  /*4ac30*/  LD.E R6, desc[UR4][R6.64] ;  /* 0x0000000406067980 */ /* 0x008562000c101900 */
[----:B----4-:R-:W-:-:S04]  /*4ac40*/  LOP3.LUT R12, R12, 0x1, RZ, 0xfc, !PT ;  /* 0x000000010c0c7812 */ /* 0x010fc800078efcff */
[----:B------:R-:W-:-:S13]  /*4ac50*/  ISETP.NE.AND P0, PT, R12, 0x3, PT ;  /* 0x000000030c00780c */ /* 0x000fda0003f05270 */
[----:B--2---:R-:W-:Y:S05]  /*4ac60*/  @!P0 BRA `(.L_x_3830) ;  /* 0x0000000000048947 */ /* 0x004fea0003800000 */
[----:B------:R-:W-:Y:S01]  /*4ac70*/  BPT.TRAP 0x1 ;  /* 0x000000040000795c */ /* 0x000fe20000300000 */
.L_x_3830:
[----:B------:R-:W-:Y:S05]  /*4ac80*/  BSYNC B2 ;  /* 0x0000000000027941 */ /* 0x000fea0003800000 */
.L_x_3829:
        /* <DEDUP_REMOVED lines=11> */
[----:B0-----:R-:W-:Y:S05]  /*4ad40*/  RET.REL.NODEC R220 `(_ZN7cutlass13device_kernelIN5flash11enable_sm90INS1_16FlashAttnFwdSm90INS1_25CollectiveMainloopFwdSm90ILi2EN4cute5tupleIJNS5_1CILi1EEES8_S8_EEENS6_IJNS7_ILi128EEENS7_ILi96EEENS7_ILi64EEEEEELi256ENS_6half_tEfNS_4arch4Sm90ELb0ELb1ELb0ELb1ELb1ELb0ELb1ELb1ELb0ELb1ELb1ELb0EEENS1_21CollectiveEpilogueFwdINS6_IJSA_NS7_ILi256EEESB_EEES9_SE_SG_Li256ELb1ELb1ELb1ELb0EEENS1_36VarlenDynamicPersistentTileSchedulerILi128ELi96ELi256ELi128ELb1ELb1ELb1ELb1ELb0ELb1EEEEEEEEEvNT_6ParamsE) ;  /* 0xfffffb50dcac7950 */ /* 0x001fea0003c3ffff */
.L_x_3805:
[----:B0-----:R0:W1:Y:S02]  /*4ad50*/  SYNCS.PHASECHK.TRANS64.TRYWAIT P0, [R6+URZ], R7 ;  /* 0x00000007060075a7 */ /* 0x001064000800017f */
[----:B-1----:R-:W-:Y:S05]  /*4ad60*/  @!P0 NANOSLEEP.SYNCS 0x989680 ;  /* 0x009896800000895d */ /* 0x002fea0003900000 */
[----:B------:R-:W1:Y:S02]  /*4ad70*/  @!P0 SYNCS.PHASECHK.TRANS64 P0, [R6+URZ], R7 ;  /* 0x00000007060085a7 */ /* 0x000e64000800007f */
[----:B-1----:R-:W-:Y:S05]  /*4ad80*/  @!P0 BRA `(.L_x_3805) ;  /* 0xfffffffc00f08947 */ /* 0x002fea000383ffff */
[----:B------:R-:W-:Y:S05]  /*4ad90*/  BRA `(.L_x_3804) ;  /* 0xfffffe4c00847947 */ /* 0x000fea000383ffff */
.L_x_3812:
[----:B0-----:R0:W1:Y:S02]  /*4ada0*/  SYNCS.PHASECHK.TRANS64.TRYWAIT P0, [R20+URZ], R21 ;  /* 0x00000015140075a7 */ /* 0x001064000800017f */
[----:B-1----:R-:W-:Y:S05]  /*4adb0*/  @!P0 NANOSLEEP.SYNCS 0x989680 ;  /* 0x009896800000895d */ /* 0x002fea0003900000 */
[----:B------:R-:W1:Y:S02]  /*4adc0*/  @!P0 SYNCS.PHASECHK.TRANS64 P0, [R20+URZ], R21 ;  /* 0x00000015140085a7 */ /* 0x000e64000800007f */
[----:B-1----:R-:W-:Y:S05]  /*4add0*/  @!P0 BRA `(.L_x_3812) ;  /* 0xfffffffc00f08947 */ /* 0x002fea000383ffff */
[----:B------:R-:W-:Y:S05]  /*4ade0*/  BRA `(.L_x_3811) ;  /* 0xfffffe5400587947 */ /* 0x000fea000383ffff */
.L_x_3831:
        /* <DEDUP_REMOVED lines=9> */
.L_x_6567:


//--------------------- .text._ZN7cutlass13device_kernelIN5flash11enable_sm90INS1_16FlashAttnFwdSm90INS1_25CollectiveMainloopFwdSm90ILi2EN4cute5tupleIJNS5_1CILi1EEES8_S8_EEENS6_IJNS7_ILi128EEENS7_ILi96EEENS7_ILi64EEEEEELi256ENS_6half_tEfNS_4arch4Sm90ELb0ELb1ELb0ELb1ELb1ELb1ELb1ELb1ELb0ELb1ELb1ELb0EEENS1_21CollectiveEpilogueFwdINS6_IJSA_NS7_ILi256EEESB_EEES9_SE_SG_Li256ELb1ELb1ELb1ELb0EEENS1_36VarlenDynamicPersistentTileSchedulerILi128ELi96ELi256ELi128ELb1ELb1ELb1ELb1ELb0ELb1EEEEEEEEEvNT_6ParamsE --------------------------
	.section	.text._ZN7cutlass13device_kernelIN5flash11enable_sm90INS1_16FlashAttnFwdSm90INS1_25CollectiveMainloopFwdSm90ILi2EN4cute5tupleIJNS5_1CILi1EEES8_S8_EEENS6_IJNS7_ILi128EEENS7_ILi96EEENS7_ILi64EEEEEELi256ENS_6half_tEfNS_4arch4Sm90ELb0ELb1ELb0ELb1ELb1ELb1ELb1ELb1ELb0ELb1ELb1ELb0EEENS1_21CollectiveEpilogueFwdINS6_IJSA_NS7_ILi256EEESB_EEES9_SE_SG_Li256ELb1ELb1ELb1ELb0EEENS1_36VarlenDynamicPersistentTileSchedulerILi128ELi96ELi256ELi128ELb1ELb1ELb1ELb1ELb0ELb1EEEEEEEEEvNT_6ParamsE,"ax",@progbits
	.align	128
.text._ZN7cutlass13device_kernelIN5flash11enable_sm90INS1_16FlashAttnFwdSm90INS1_25CollectiveMainloopFwdSm90ILi2EN4cute5tupleIJNS5_1CILi1EEES8_S8_EEENS6_IJNS7_ILi128EEENS7_ILi96EEENS7_ILi64EEEEEELi256ENS_6half_tEfNS_4arch4Sm90ELb0ELb1ELb0ELb1ELb1ELb1ELb1ELb1ELb0ELb1ELb1ELb0EEENS1_21CollectiveEpilogueFwdINS6_IJSA_NS7_ILi256EEESB_EEES9_SE_SG_Li256ELb1ELb1ELb1ELb0EEENS1_36VarlenDynamicPersistentTileSchedulerILi128ELi96ELi256ELi128ELb1ELb1ELb1ELb1ELb0ELb1EEEEEEEEEvNT_6ParamsE:
        .type           _ZN7cutlass13device_kernelIN5flash11enable_sm90INS1_16FlashAttnFwdSm90INS1_25CollectiveMainloopFwdSm90ILi2EN4cute5tupleIJNS5_1CILi1EEES8_S8_EEENS6_IJNS7_ILi128EEENS7_ILi96EEENS7_ILi64EEEEEELi256ENS_6half_tEfNS_4arch4Sm90ELb0ELb1ELb0ELb1ELb1ELb1ELb1ELb1ELb0ELb1ELb1ELb0EEENS1_21CollectiveEpilogueFwdINS6_IJSA_NS7_ILi256EEESB_EEES9_SE_SG_Li256ELb1ELb1ELb1ELb0EEENS1_36VarlenDynamicPersistentTileSchedulerILi128ELi96ELi256ELi128ELb1ELb1ELb1ELb1ELb0ELb1EEEEEEEEEvNT_6ParamsE,@function
        .size           _ZN7cutlass13device_kernelIN5flash11enable_sm90INS1_16FlashAttnFwdSm90INS1_25CollectiveMainloopFwdSm90ILi2EN4cute5tupleIJNS5_1CILi1EEES8_S8_EEENS6_IJNS7_ILi128EEENS7_ILi96EEENS7_ILi64EEEEEELi256ENS_6half_tEfNS_4arch4Sm90ELb0ELb1ELb0ELb1ELb1ELb1ELb1ELb1ELb0ELb1ELb1ELb0EEENS1_21CollectiveEpilogueFwdINS6_IJSA_NS7_ILi256EEESB_EEES9_SE_SG_Li256ELb1ELb1ELb1ELb0EEENS1_36VarlenDynamicPersistentTileSchedulerILi128ELi96ELi256ELi128ELb1ELb1ELb1ELb1ELb0ELb1EEEEEEEEEvNT_6ParamsE,(.L_x_6569 - _ZN7cutlass13device_kernelIN5flash11enable_sm90INS1_16FlashAttnFwdSm90INS1_25CollectiveMainloopFwdSm90ILi2EN4cute5tupleIJNS5_1CILi1EEES8_S8_EEENS6_IJNS7_ILi128EEENS7_ILi96EEENS7_ILi64EEEEEELi256ENS_6half_tEfNS_4arch4Sm90ELb0ELb1ELb0ELb1ELb1ELb1ELb1ELb1ELb0ELb1ELb1ELb0EEENS1_21CollectiveEpilogueFwdINS6_IJSA_NS7_ILi256EEESB_EEES9_SE_SG_Li256ELb1ELb1ELb1ELb0EEENS1_36VarlenDynamicPersistentTileSchedulerILi128ELi96ELi256ELi128ELb1ELb1ELb1ELb1ELb0ELb1EEEEEEEEEvNT_6ParamsE)
        .other          _ZN7cutlass13device_kernelIN5flash11enable_sm90INS1_16FlashAttnFwdSm90INS1_25CollectiveMainloopFwdSm90ILi2EN4cute5tupleIJNS5_1CILi1EEES8_S8_EEENS6_IJNS7_ILi128EEENS7_ILi96EEENS7_ILi64EEEEEELi256ENS_6half_tEfNS_4arch4Sm90ELb0ELb1ELb0ELb1ELb1ELb1ELb1ELb1ELb0ELb1ELb1ELb0EEENS1_21CollectiveEpilogueFwdINS6_IJSA_NS7_ILi256EEESB_EEES9_SE_SG_Li256ELb1ELb1ELb1ELb0EEENS1_36VarlenDynamicPersistentTileSchedulerILi128ELi96ELi256ELi128ELb1ELb1ELb1ELb1ELb0ELb1EEEEEEEEEvNT_6ParamsE,@"STO_CUDA_ENTRY STV_DEFAULT"
_ZN7cutlass13device_kernelIN5flash11enable_sm90INS1_16FlashAttnFwdSm90INS1_25CollectiveMainloopFwdSm90ILi2EN4cute5tupleIJNS5_1CILi1EEES8_S8_EEENS6_IJNS7_ILi128EEENS7_ILi96EEENS7_ILi64EEEEEELi256ENS_6half_tEfNS_4arch4Sm90ELb0ELb1ELb0ELb1ELb1ELb1ELb1ELb1ELb0ELb1ELb1ELb0EEENS1_21CollectiveEpilogueFwdINS6_IJSA_NS7_ILi256EEESB_EEES9_SE_SG_Li256ELb1ELb1ELb1ELb0EEENS1_36VarlenDynamicPersistentTileSchedulerILi128ELi96ELi256ELi128ELb1ELb1ELb1ELb1ELb0ELb1EEEEEEEEEvNT_6ParamsE:
[----:B------:R-:W0:Y:S02]  /*0000*/  LDC R1, c[0x0][0x28] ;  /* 0x00000a00ff017b82 */ /* 0x000e240000000800 */
[----:B0-----:R-:W-:-:S05]  /*0010*/  VIADD R1, R1, 0xfffffad0 ;  /* 0xfffffad001017836 */ /* 0x001fca0000000000 */
[----:B------:R-:W-:Y:S01]  /*0020*/  R2UR UR4, R1 ;  /* 0x00000000010472ca */ /* 0x000fe200000e0000 */
[----:B------:R-:W0:Y:S01]  /*0030*/  S2R R3, SR_TID.X ;  /* 0x0000000000037919 */ /* 0x000e220000002100 */
[----:B------:R-:W-:Y:S01]  /*0040*/  ELECT P0, URZ, PT ;  /* 0x00000000003f782f */ /* 0x000fe20003800000 */
[----:B------:R-:W-:Y:S01]  /*0050*/  BSSY B0, `(.L_x_3832) ;  /* 0x0000012000007945 */ /* 0x000fe20003800000 */
[----:B------:R-:W-:Y:S01]  /*0060*/  ULDC UR37, c[0x0][0x20] ;  /* 0x0000080000257ab9 */ /* 0x000fe20000000800 */
[----:B------:R-:W-:-:S08]  /*0070*/  ULDC UR36, c[0x0][0x24] ;  /* 0x0000090000247ab9 */ /* 0x000fd00000000800 */
[----:B------:R-:W-:-:S04]  /*0080*/  UIADD3 UR37, UP0, UR4, UR37, URZ ;  /* 0x0000002504257290 */ /* 0x000fc8000ff1e03f */
[----:B------:R-:W-:Y:S01]  /*0090*/  UIADD3.X UR36, URZ, UR36, URZ, UP0, !UPT ;  /* 0x000000243f247290 */ /* 0x000fe200087fe43f */
        /* <DEDUP_REMOVED lines=13> */
.L_x_3833:
[----:B------:R-:W-:Y:S05]  /*0170*/  BSYNC B0 ;  /* 0x0000000000007941 */ /* 0x000fea0003800000 */
.L_x_3832:
        /* <DEDUP_REMOVED lines=21> */
[----:B0-----:R0:W1:Y:S01]  /*02d0*/  @UP1 SYNCS.EXCH.64 URZ, [UR8+0x32400], UR4 ;  /* 0x03240004083f15b2 */ /* 0x0010620008000100 */
[----:B------:R0:W2:Y:S04]  /*02e0*/  @UP2 SYNCS.EXCH.64 URZ, [UR8+0x32410], UR4 ;  /* 0x03241004083f25b2 */ /* 0x0000a80008000100 */
[----:B------:R0:W3:Y:S01]  /*02f0*/  @UP3 SYNCS.EXCH.64 URZ, [UR8+0x32420], UR6 ;  /* 0x03242006083f35b2 */ /* 0x0000e20008000100 */
        /* <DEDUP_REMOVED lines=18> */
[----:B----4-:R-:W-:Y:S01]  /*0420*/  NOP ;  /* 0x0000000000007918 */ /* 0x010fe20000000000 */
.L_x_3834:
[----:B------:R-:W4:Y:S01]  /*0430*/  SHFL.IDX PT, R2, R0, RZ, 0x1f ;  /* 0x00001fff00027589 */ /* 0x000f2200000e0000 */
[----:B------:R-:W-:Y:S01]  /*0440*/  NOP ;  /* 0x0000000000007918 */ /* 0x000fe20000000000 */
[----:B----4-:R-:W-:-:S13]  /*0450*/  ISETP.NE.AND P0, PT, R2, RZ, PT ;  /* 0x000000ff0200720c */ /* 0x010fda0003f05270 */
        /* <DEDUP_REMOVED lines=19> */
.L_x_3835:
[----:B------:R-:W4:Y:S01]  /*0590*/  SHFL.IDX PT, R2, R0, RZ, 0x1f ;  /* 0x00001fff00027589 */ /* 0x000f2200000e0000 */
[----:B------:R-:W-:Y:S01]  /*05a0*/  NOP ;  /* 0x0000000000007918 */ /* 0x000fe20000000000 */
[----:B----4-:R-:W-:-:S13]  /*05b0*/  ISETP.NE.AND P0, PT, R2, RZ, PT ;  /* 0x000000ff0200720c */ /* 0x010fda0003f05270 */
        /* <DEDUP_REMOVED lines=14> */
[----:B----4-:R-:W-:Y:S01]  /*06a0*/  NOP ;  /* 0x0000000000007918 */ /* 0x010fe20000000000 */
.L_x_3836:
        /* <DEDUP_REMOVED lines=22> */
.L_x_3837:
        /* <DEDUP_REMOVED lines=22> */
.L_x_3838:
[----:B------:R-:W-:Y:S01]  /*0970*/  PLOP3.LUT P0, PT, PT, PT, UP0, 0x80, 0x0 ;  /* 0x000000000000781c */ /* 0x000fe20003f0f008 */
[----:B------:R-:W-:Y:S01]  /*0980*/  UMOV UR38, 0x1 ;  /* 0x0000000100267882 */ /* 0x000fe20000000000 */
[----:B------:R-:W-:Y:S01]  /*0990*/  NOP ;  /* 0x0000000000007918 */ /* 0x000fe20000000000 */
[----:B------:R-:W-:Y:S01]  /*09a0*/  USEL UR38, UR38, 0x2, !UP0 ;  /* 0x0000000226267887 */ /* 0x000fe2000c000000 */
[----:B------:R-:W-:Y:S01]  /*09b0*/  BSSY B9, `(.L_x_3839) ;  /* 0x00038cf000097945 */ /* 0x000fe20003800000 */
[----:B------:R-:W-:Y:S01]  /*09c0*/  ULDC.64 UR44, c[0x0][0x208] ;  /* 0x00008200002c7ab9 */ /* 0x000fe20000000a00 */
[----:B------:R-:W-:Y:S02]  /*09d0*/  IMAD.U32 R18, RZ, RZ, UR37 ;  /* 0x00000025ff127e24 */ /* 0x000fe4000f8e00ff */
[----:B------:R-:W-:Y:S01]  /*09e0*/  IMAD.U32 R19, RZ, RZ, UR36 ;  /* 0x00000024ff137e24 */ /* 0x000fe2000f8e00ff */
[----:B0123--:R-:W-:Y:S06]  /*09f0*/  BAR.SYNC.DEFER_BLOCKING 0x0 ;  /* 0x0000000000007b1d */ /* 0x00ffec0000010000 */
[----:B------:R-:W-:Y:S05]  /*0a00*/  @!P0 BRA `(.L_x_3840) ;  /* 0x0000030000708947 */ /* 0x000fea0003800000 */
.L_x_3841:
[----:B------:R-:W-:-:S08]  /*0a10*/  NOP ;  /* 0x0000000000007918 */ /* 0x000fd00000000000 */
[----:B------:R-:W0:Y:S02]  /*0a20*/  USETMAXREG.TRY_ALLOC.CTAPOOL UP0, 0xe8 ;  /* 0x000000e8000079c8 */ /* 0x000e240008000600 */
[----:B0-----:R-:W-:-:S13]  /*0a30*/  PLOP3.LUT P0, PT, PT, PT, UP0, 0x80, 0x0 ;  /* 0x000000000000781c */ /* 0x001fda0003f0f008 */
[----:B------:R-:W-:Y:S05]  /*0a40*/  @!P0 BRA `(.L_x_3841) ;  /* 0xfffffffc00f08947 */ /* 0x000fea000383ffff */
[----:B------:R-:W0:Y:S01]  /*0a50*/  S2R R0, SR_TID.X ;  /* 0x0000000000007919 */ /* 0x000e220000002100 */
[----:B------:R-:W1:Y:S01]  /*0a60*/  S2UR UR4, SR_CgaCtaId ;  /* 0x00000000000479c3 */ /* 0x000e620000008800 */
[----:B------:R-:W-:Y:S01]  /*0a70*/  MOV R2, 0x400 ;  /* 0x0000040000027802 */ /* 0x000fe20000000f00 */
[----:B------:R-:W-:-:S06]  /*0a80*/  UIADD3 URZ, UP0, UR37, 0x1f0, URZ ;  /* 0x000001f0253f7890 */ /* 0x000fcc000ff1e03f */
[----:B------:R-:W-:Y:S06]  /*0a90*/  BAR.ARV 0x8, 0x180 ;  /* 0x0206000000007b1d */ /* 0x000fec0000002000 */
[----:B------:R-:W-:Y:S01]  /*0aa0*/  UIADD3 URZ, UP1, UR37, 0x1fc, URZ ;  /* 0x000001fc253f7890 */ /* 0x000fe2000ff3e03f */
[----:B------:R-:W-:Y:S01]  /*0ab0*/  STL.64 [R1+0x1f0], RZ ;  /* 0x0001f0ff01007387 */ /* 0x000fe20000100a00 */
[----:B------:R-:W-:Y:S02]  /*0ac0*/  UIADD3.X UR39, URZ, UR36, URZ, UP0, !UPT ;  /* 0x000000243f277290 */ /* 0x000fe400087fe43f */
[----:B------:R-:W-:Y:S01]  /*0ad0*/  UIADD3.X UR40, URZ, UR36, URZ, UP1, !UPT ;  /* 0x000000243f287290 */ /* 0x000fe20008ffe43f */
[----:B------:R-:W-:Y:S04]  /*0ae0*/  STL [R1+0x1f8], RZ ;  /* 0x0001f8ff01007387 */ /* 0x000fe80000100800 */
[----:B------:R-:W-:Y:S01]  /*0af0*/  STL [R1+0x1fc], RZ ;  /* 0x0001fcff01007387 */ /* 0x000fe20000100800 */
[----:B-1----:R-:W-:Y:S01]  /*0b00*/  IMAD.U32 R27, RZ, RZ, UR4 ;  /* 0x00000004ff1b7e24 */ /* 0x002fe2000f8e00ff */
[----:B------:R-:W-:-:S04]  /*0b10*/  ULDC UR4, c[0x0][0xd3c] ;  /* 0x00034f0000047ab9 */ /* 0x000fc80000000800 */
[----:B------:R-:W-:Y:S02]  /*0b20*/  LEA R2, R27, R2, 0x18 ;  /* 0x000000021b027211 */ /* 0x000fe400078ec0ff */
[----:B0-----:R-:W-:-:S04]  /*0b30*/  SHF.R.U32.HI R0, RZ, 0x7, R0 ;  /* 0x00000007ff007819 */ /* 0x001fc80000011600 */
[----:B------:R-:W-:-:S13]  /*0b40*/  ISETP.NE.AND P0, PT, R0, 0x1, PT ;  /* 0x000000010000780c */ /* 0x000fda0003f05270 */
[----:B------:R-:W-:Y:S08]  /*0b50*/  @!P0 BAR.ARV 0x9, 0x100 ;  /* 0x0244000000008b1d */ /* 0x000ff00000002000 */
[----:B------:R-:W-:Y:S06]  /*0b60*/  BAR.SYNC.DEFER_BLOCKING 0x5, 0x180 ;  /* 0x0146000000007b1d */ /* 0x000fec0000010000 */
[----:B------:R-:W0:Y:S02]  /*0b70*/  LDS.128 R96, [R2+0x324d0] ;  /* 0x0324d00002607984 */ /* 0x000e240000000c00 */
[----:B------:R-:W-:Y:S06]  /*0b80*/  BAR.ARV 0x4, 0x180 ;  /* 0x0106000000007b1d */ /* 0x000fec0000002000 */
[----:B0-----:R-:W-:-:S13]  /*0b90*/  ISETP.GE.AND P0, PT, R99, UR4, PT ;  /* 0x0000000463007c0c */ /* 0x001fda000bf06270 */
[----:B------:R-:W-:Y:S05]  /*0ba0*/  @P0 BRA `(.L_x_3842) ;  /* 0x0000038800bc0947 */ /* 0x000fea0003800000 */
[----:B------:R-:W0:Y:S01]  /*0bb0*/  S2R R0, SR_TID.X ;  /* 0x0000000000007919 */ /* 0x000e220000002100 */
[----:B------:R-:W-:Y:S02]  /*0bc0*/  IMAD.MOV.U32 R153, RZ, RZ, RZ ;  /* 0x000000ffff997224 */ /* 0x000fe400078e00ff */
[----:B------:R-:W-:Y:S02]  /*0bd0*/  IMAD.MOV.U32 R159, RZ, RZ, RZ ;  /* 0x000000ffff9f7224 */ /* 0x000fe400078e00ff */
[----:B0-----:R-:W-:-:S05]  /*0be0*/  VIADD R11, R0, 0xffffff80 ;  /* 0xffffff80000b7836 */ /* 0x001fca0000000000 */
[----:B------:R-:W-:Y:S01]  /*0bf0*/  SHF.R.S32.HI R0, RZ, 0x1f, R11 ;  /* 0x0000001fff007819 */ /* 0x000fe2000001140b */
[----:B------:R-:W-:Y:S03]  /*0c00*/  STL [R1+0x49c], R11 ;  /* 0x00049c0b01007387 */ /* 0x000fe60000100800 */
[CC--:B------:R-:W-:Y:S02]  /*0c10*/  LEA.HI R3, R0.reuse, R11.reuse, RZ, 0x7 ;  /* 0x0000000b00037211 */ /* 0x0c0fe400078f38ff */
[----:B------:R-:W-:Y:S02]  /*0c20*/  LEA.HI R8, R0, R11, RZ, 0x4 ;  /* 0x0000000b00087211 */ /* 0x000fe400078f20ff */
[----:B------:R-:W-:Y:S02]  /*0c30*/  LOP3.LUT R4, R3, 0xffffff80, RZ, 0xc0, !PT ;  /* 0xffffff8003047812 */ /* 0x000fe400078ec0ff */
[----:B------:R-:W-:-:S02]  /*0c40*/  SHF.R.S32.HI R12, RZ, 0x7, R3 ;  /* 0x00000007ff0c7819 */ /* 0x000fc40000011403 */
[----:B------:R-:W-:Y:S01]  /*0c50*/  SHF.R.S32.HI R9, RZ, 0x4, R8 ;  /* 0x00000004ff097819 */ /* 0x000fe20000011408 */
[----:B------:R-:W-:Y:S01]  /*0c60*/  IMAD.IADD R10, R11, 0x1, -R4 ;  /* 0x000000010b0a7824 */ /* 0x000fe200078e0a04 */
[----:B------:R-:W-:Y:S01]  /*0c70*/  LEA.HI R3, R3, R12, RZ, 0x1 ;  /* 0x0000000c03037211 */ /* 0x000fe200078f08ff */
[----:B------:R-:W-:Y:S01]  /*0c80*/  STL [R1+0x518], R12 ;  /* 0x0005180c01007387 */ /* 0x000fe20000100800 */
[----:B------:R-:W-:Y:S02]  /*0c90*/  LEA.HI R203, R0, R11, RZ, 0x5 ;  /* 0x0000000b00cb7211 */ /* 0x000fe400078f28ff */
[----:B------:R-:W-:Y:S01]  /*0ca0*/  SHF.R.S32.HI R4, RZ, 0x1f, R10 ;  /* 0x0000001fff047819 */ /* 0x000fe2000001140a */
[----:B------:R-:W-:Y:S01]  /*0cb0*/  STL [R1+0x514], R10 ;  /* 0x0005140a01007387 */ /* 0x000fe20000100800 */
[----:B------:R-:W-:Y:S02]  /*0cc0*/  LOP3.LUT R3, R3, 0x3fffffe, RZ, 0xc0, !PT ;  /* 0x03fffffe03037812 */ /* 0x000fe400078ec0ff */
[----:B------:R-:W-:-:S02]  /*0cd0*/  LEA.HI R5, R4, R10, RZ, 0x2 ;  /* 0x0000000a04057211 */ /* 0x000fc400078f10ff */
[----:B------:R-:W-:Y:S01]  /*0ce0*/  LEA.HI R4, R4, R10, RZ, 0x5 ;  /* 0x0000000a04047211 */ /* 0x000fe200078f28ff */
[----:B------:R-:W-:Y:S01]  /*0cf0*/  IMAD.IADD R3, R12, 0x1, -R3 ;  /* 0x000000010c037824 */ /* 0x000fe200078e0a03 */
[--C-:B------:R-:W-:Y:S02]  /*0d00*/  SHF.R.S32.HI R6, RZ, 0x2, R5.reuse ;  /* 0x00000002ff067819 */ /* 0x100fe40000011405 */
[----:B------:R-:W-:Y:S02]  /*0d10*/  SHF.R.S32.HI R7, RZ, 0x1f, R5 ;  /* 0x0000001fff077819 */ /* 0x000fe40000011405 */
[----:B------:R-:W-:Y:S02]  /*0d20*/  SHF.R.S32.HI R4, RZ, 0x5, R4 ;  /* 0x00000005ff047819 */ /* 0x000fe40000011404 */
[----:B------:R-:W-:Y:S02]  /*0d30*/  LEA.HI R7, R7, R6, RZ, 0x3 ;  /* 0x0000000607077211 */ /* 0x000fe400078f18ff */
[----:B------:R-:W-:-:S02]  /*0d40*/  SHF.R.S32.HI R203, RZ, 0x5, R203 ;  /* 0x00000005ffcb7819 */ /* 0x000fc400000114cb */
[----:B------:R-:W-:Y:S02]  /*0d50*/  LOP3.LUT R7, R7, 0xfffffff8, RZ, 0xc0, !PT ;  /* 0xfffffff807077812 */ /* 0x000fe400078ec0ff */
[----:B------:R-:W-:-:S03]  /*0d60*/  LOP3.LUT R5, R5, 0x7ffffffc, RZ, 0xc0, !PT ;  /* 0x7ffffffc05057812 */ /* 0x000fc600078ec0ff */
[----:B------:R-:W-:Y:S01]  /*0d70*/  IMAD.IADD R7, R6, 0x1, -R7 ;  /* 0x0000000106077824 */ /* 0x000fe200078e0a07 */
[----:B------:R-:W-:Y:S01]  /*0d80*/  LOP3.LUT R6, R8, 0x3fffff0, RZ, 0xc0, !PT ;  /* 0x03fffff008067812 */ /* 0x000fe200078ec0ff */
[----:B------:R-:W-:Y:S01]  /*0d90*/  IMAD.IADD R5, R10, 0x1, -R5 ;  /* 0x000000010a057824 */ /* 0x000fe200078e0a05 */
[----:B------:R-:W-:Y:S01]  /*0da0*/  LEA.HI R8, R8, R9, RZ, 0x1 ;  /* 0x0000000908087211 */ /* 0x000fe200078f08ff */
[----:B------:R-:W-:Y:S02]  /*0db0*/  IMAD R4, R4, 0x10, R7 ;  /* 0x0000001004047824 */ /* 0x000fe400078e0207 */
[----:B------:R-:W-:Y:S01]  /*0dc0*/  IMAD.IADD R6, R11, 0x1, -R6 ;  /* 0x000000010b067824 */ /* 0x000fe200078e0a06 */
[----:B------:R-:W-:Y:S01]  /*0dd0*/  LOP3.LUT R8, R8, 0x1ffffffe, RZ, 0xc0, !PT ;  /* 0x1ffffffe08087812 */ /* 0x000fe200078ec0ff */
[----:B------:R-:W-:Y:S01]  /*0de0*/  IMAD R204, R3, 0x40, R4 ;  /* 0x0000004003cc7824 */ /* 0x000fe200078e0204 */
[CC--:B------:R-:W-:Y:S01]  /*0df0*/  LEA.HI R3, R0.reuse, R11.reuse, RZ, 0x2 ;  /* 0x0000000b00037211 */ /* 0x0c0fe200078f10ff */
[----:B------:R-:W-:Y:S01]  /*0e00*/  IMAD.SHL.U32 R205, R5, 0x2, RZ ;  /* 0x0000000205cd7824 */ /* 0x000fe200078e00ff */
[----:B------:R-:W-:Y:S01]  /*0e10*/  LEA.HI R0, R0, R11, RZ, 0x3 ;  /* 0x0000000b00007211 */ /* 0x000fe200078f18ff */
[----:B------:R-:W-:Y:S01]  /*0e20*/  IMAD.IADD R8, R9, 0x1, -R8 ;  /* 0x0000000109087824 */ /* 0x000fe200078e0a08 */
[--C-:B------:R-:W-:Y:S01]  /*0e30*/  SHF.R.S32.HI R158, RZ, 0x2, R3.reuse ;  /* 0x00000002ff9e7819 */ /* 0x100fe20000011403 */
[----:B------:R-:W-:Y:S01]  /*0e40*/  IMAD R9, R203, 0x10, R6 ;  /* 0x00000010cb097824 */ /* 0x000fe200078e0206 */
[----:B------:R-:W-:Y:S01]  /*0e50*/  SHF.R.S32.HI R7, RZ, 0x1f, R3 ;  /* 0x0000001fff077819 */ /* 0x000fe20000011403 */
[----:B------:R-:W-:Y:S01]  /*0e60*/  VIADD R26, R205, 0x40 ;  /* 0x00000040cd1a7836 */ /* 0x000fe20000000000 */
[----:B------:R-:W-:Y:S01]  /*0e70*/  LOP3.LUT R3, R3, 0xfffffffc, RZ, 0xc0, !PT ;  /* 0xfffffffc03037812 */ /* 0x000fe200078ec0ff */
[----:B------:R-:W-:Y:S01]  /*0e80*/  VIADD R175, R158, 0x40 ;  /* 0x000000409eaf7836 */ /* 0x000fe20000000000 */
[----:B------:R-:W-:Y:S01]  /*0e90*/  SHF.R.S32.HI R4, RZ, 0x3, R0 ;  /* 0x00000003ff047819 */ /* 0x000fe20000011400 */
[----:B------:R-:W-:Y:S01]  /*0ea0*/  VIADD R24, R205, 0x50 ;  /* 0x00000050cd187836 */ /* 0x000fe20000000000 */
[----:B------:R-:W-:Y:S01]  /*0eb0*/  LOP3.LUT R0, R0, 0xfffffff8, RZ, 0xc0, !PT ;  /* 0xfffffff800007812 */ /* 0x000fe200078ec0ff */
[----:B------:R-:W-:Y:S01]  /*0ec0*/  IMAD.IADD R3, R11, 0x1, -R3 ;  /* 0x000000010b037824 */ /* 0x000fe200078e0a03 */
[----:B------:R-:W-:Y:S01]  /*0ed0*/  LEA.HI R7, R7, R158, RZ, 0x3 ;  /* 0x0000009e07077211 */ /* 0x000fe200078f18ff */
[----:B------:R0:W-:Y:S01]  /*0ee0*/  STL [R1+0x498], R4 ;  /* 0x0004980401007387 */ /* 0x0001e20000100800 */
[----:B------:R-:W-:-:S02]  /*0ef0*/  IMAD.SHL.U32 R206, R175, 0x40, RZ ;  /* 0x00000040afce7824 */ /* 0x000fc400078e00ff */
[----:B------:R-:W-:Y:S01]  /*0f00*/  IMAD.IADD R6, R11, 0x1, -R0 ;  /* 0x000000010b067824 */ /* 0x000fe200078e0a00 */
[C---:B------:R-:W-:Y:S01]  /*0f10*/  LEA.HI R0, R3.reuse, R3, RZ, 0x1 ;  /* 0x0000000303007211 */ /* 0x040fe200078f08ff */
[C---:B------:R-:W-:Y:S01]  /*0f20*/  IMAD.SHL.U32 R22, R3.reuse, 0x8, RZ ;  /* 0x0000000803167824 */ /* 0x040fe200078e00ff */
[----:B------:R-:W-:Y:S01]  /*0f30*/  LOP3.LUT R206, R206, 0x1c0, RZ, 0xc0, !PT ;  /* 0x000001c0cece7812 */ /* 0x000fe200078ec0ff */
[----:B------:R1:W-:Y:S01]  /*0f40*/  STL [R1+0x4a0], R3 ;  /* 0x0004a00301007387 */ /* 0x0003e20000100800 */
[----:B------:R-:W-:Y:S01]  /*0f50*/  LOP3.LUT R0, R0, 0x1ffffffe, RZ, 0xc0, !PT ;  /* 0x1ffffffe00007812 */ /* 0x000fe200078ec0ff */
[----:B------:R-:W-:Y:S01]  /*0f60*/  IMAD.SHL.U32 R154, R3, 0x4, RZ ;  /* 0x00000004039a7824 */ /* 0x000fe200078e00ff */
[----:B0-----:R-:W-:Y:S01]  /*0f70*/  SHF.R.S32.HI R4, RZ, 0x1f, R175 ;  /* 0x0000001fff047819 */ /* 0x001fe200000114af */
[----:B------:R0:W-:Y:S01]  /*0f80*/  STL [R1+0x4a8], R6 ;  /* 0x0004a80601007387 */ /* 0x0001e20000100800 */
[----:B------:R-:W-:Y:S01]  /*0f90*/  LOP3.LUT R7, R7, 0xfffffff8, RZ, 0xc0, !PT ;  /* 0xfffffff807077812 */ /* 0x000fe200078ec0ff */
[----:B------:R-:W-:Y:S01]  /*0fa0*/  IMAD.SHL.U32 R198, R6, 0x8, RZ ;  /* 0x0000000806c67824 */ /* 0x000fe200078e00ff */
[----:B------:R-:W-:Y:S01]  /*0fb0*/  LEA.HI R4, R4, R175, RZ, 0x3 ;  /* 0x000000af04047211 */ /* 0x000fe200078f18ff */
[----:B------:R-:W-:Y:S01]  /*0fc0*/  VIADD R17, R205, 0x68 ;  /* 0x00000068cd117836 */ /* 0x000fe20000000000 */
[----:B------:R-:W-:Y:S01]  /*0fd0*/  SHF.R.U32.HI R207, RZ, 0x3, R206 ;  /* 0x00000003ffcf7819 */ /* 0x000fe200000116ce */
[----:B-1----:R-:W-:Y:S01]  /*0fe0*/  IMAD.IADD R3, R3, 0x1, -R0 ;  /* 0x0000000103037824 */ /* 0x002fe200078e0a00 */
[--C-:B------:R-:W-:Y:S01]  /*0ff0*/  LOP3.LUT R0, R206, 0x38, R22.reuse, 0xf8, !PT ;  /* 0x00000038ce007812 */ /* 0x100fe200078ef816 */
[----:B------:R-:W-:Y:S01]  /*1000*/  IMAD.SHL.U32 R4, R4, 0x40, RZ ;  /* 0x0000004004047824 */ /* 0x000fe200078e00ff */
[----:B------:R-:W-:Y:S01]  /*1010*/  STL [R1+0x484], R26 ;  /* 0x0004841a01007387 */ /* 0x000fe20000100800 */
[----:B0-----:R-:W-:Y:S01]  /*1020*/  IMAD.IADD R6, R158, 0x1, -R7 ;  /* 0x000000019e067824 */ /* 0x001fe200078e0a07 */
[----:B------:R-:W-:Y:S01]  /*1030*/  SHF.R.S32.HI R23, RZ, 0x1f, R22 ;  /* 0x0000001fff177819 */ /* 0x000fe20000011416 */
[----:B------:R-:W-:Y:S01]  /*1040*/  VIADD R164, R154, 0x10 ;  /* 0x000000109aa47836 */ /* 0x000fe20000000000 */
[----:B------:R-:W-:Y:S01]  /*1050*/  LOP3.LUT R208, R4, 0xfffffe00, RZ, 0xc0, !PT ;  /* 0xfffffe0004d07812 */ /* 0x000fe200078ec0ff */
[C---:B------:R-:W-:Y:S01]  /*1060*/  VIADD R14, R205.reuse, 0x80 ;  /* 0x00000080cd0e7836 */ /* 0x040fe20000000000 */
[----:B------:R0:W-:Y:S01]  /*1070*/  STL [R1+0x494], R6 ;  /* 0x0004940601007387 */ /* 0x0001e20000100800 */
[----:B------:R-:W-:Y:S01]  /*1080*/  VIADD R11, R205, 0x98 ;  /* 0x00000098cd0b7836 */ /* 0x000fe20000000000 */
[----:B------:R-:W-:Y:S01]  /*1090*/  LOP3.LUT R7, R208, R0, R207, 0xf6, !PT ;  /* 0x00000000d0077212 */ /* 0x000fe200078ef6cf */
[----:B------:R-:W-:Y:S01]  /*10a0*/  IMAD R8, R9, 0x8, R8 ;  /* 0x0000000809087824 */ /* 0x000fe200078e0208 */
[----:B------:R-:W-:Y:S01]  /*10b0*/  STL [R1+0x47c], R24 ;  /* 0x00047c1801007387 */ /* 0x000fe20000100800 */
[----:B------:R-:W-:Y:S01]  /*10c0*/  VIADD R5, R205, 0xc0 ;  /* 0x000000c0cd057836 */ /* 0x000fe20000000000 */
[----:B------:R-:W-:Y:S01]  /*10d0*/  SHF.R.S32.HI R222, RZ, 0x1f, R198 ;  /* 0x0000001fffde7819 */ /* 0x000fe200000114c6 */
[----:B------:R-:W-:Y:S01]  /*10e0*/  IMAD R0, R7, 0x2, R2 ;  /* 0x0000000207007824 */ /* 0x000fe200078e0202 */
[----:B------:R-:W-:Y:S01]  /*10f0*/  SHF.R.S32.HI R7, RZ, 0x1f, R26 ;  /* 0x0000001fff077819 */ /* 0x000fe2000001141a */
[----:B------:R-:W-:Y:S01]  /*1100*/  IMAD.SHL.U32 R4, R8, 0x8, RZ ;  /* 0x0000000808047824 */ /* 0x000fe200078e00ff */
[----:B0-----:R-:W-:Y:S01]  /*1110*/  SHF.R.S32.HI R6, RZ, 0x1f, R164 ;  /* 0x0000001fff067819 */ /* 0x001fe200000114a4 */
[C---:B------:R-:W-:Y:S01]  /*1120*/  VIADD R8, R205.reuse, 0xb0 ;  /* 0x000000b0cd087836 */ /* 0x040fe20000000000 */
[----:B------:R0:W-:Y:S01]  /*1130*/  STL [R1+0x444], R5 ;  /* 0x0004440501007387 */ /* 0x0001e20000100800 */
[----:B------:R-:W-:-:S02]  /*1140*/  VIADD R227, R205, 0xd8 ;  /* 0x000000d8cde37836 */ /* 0x000fc40000000000 */
[C---:B------:R-:W-:Y:S01]  /*1150*/  VIADD R229, R205.reuse, 0xc8 ;  /* 0x000000c8cde57836 */ /* 0x040fe20000000000 */
[----:B------:R1:W-:Y:S01]  /*1160*/  STL [R1+0x508], R7 ;  /* 0x0005080701007387 */ /* 0x0003e20000100800 */
[C---:B------:R-:W-:Y:S02]  /*1170*/  VIADD R228, R205.reuse, 0xd0 ;  /* 0x000000d0cde47836 */ /* 0x040fe40000000000 */
[C---:B------:R-:W-:Y:S01]  /*1180*/  VIADD R28, R205.reuse, 0x38 ;  /* 0x00000038cd1c7836 */ /* 0x040fe20000000000 */
[----:B------:R2:W-:Y:S01]  /*1190*/  STL [R1+0x4a4], R6 ;  /* 0x0004a40601007387 */ /* 0x0005e20000100800 */
[C---:B------:R-:W-:Y:S01]  /*11a0*/  VIADD R25, R205.reuse, 0x48 ;  /* 0x00000048cd197836 */ /* 0x040fe20000000000 */
[----:B0-----:R-:W-:Y:S01]  /*11b0*/  SHF.R.S32.HI R5, RZ, 0x1f, R5 ;  /* 0x0000001fff057819 */ /* 0x001fe20000011405 */
[C---:B------:R-:W-:Y:S01]  /*11c0*/  VIADD R21, R205.reuse, 0x58 ;  /* 0x00000058cd157836 */ /* 0x040fe20000000000 */
[----:B------:R0:W-:Y:S01]  /*11d0*/  STL [R1+0x520], R4 ;  /* 0x0005200401007387 */ /* 0x0001e20000100800 */
[C---:B------:R-:W-:Y:S01]  /*11e0*/  VIADD R20, R205.reuse, 0x60 ;  /* 0x00000060cd147836 */ /* 0x040fe20000000000 */
[----:B-1----:R-:W-:Y:S01]  /*11f0*/  SHF.R.S32.HI R7, RZ, 0x1f, R24 ;  /* 0x0000001fff077819 */ /* 0x002fe20000011418 */
[C---:B------:R-:W-:Y:S01]  /*1200*/  VIADD R16, R205.reuse, 0x70 ;  /* 0x00000070cd107836 */ /* 0x040fe20000000000 */
[----:B------:R1:W-:Y:S01]  /*1210*/  STL [R1+0x4c8], R5 ;  /* 0x0004c80501007387 */ /* 0x0003e20000100800 */
[----:B------:R-:W-:-:S02]  /*1220*/  VIADD R15, R205, 0x78 ;  /* 0x00000078cd0f7836 */ /* 0x000fc40000000000 */
[C---:B--2---:R-:W-:Y:S01]  /*1230*/  VIADD R6, R205.reuse, 0xb8 ;  /* 0x000000b8cd067836 */ /* 0x044fe20000000000 */
[----:B------:R2:W-:Y:S01]  /*1240*/  STL [R1+0x500], R7 ;  /* 0x0005000701007387 */ /* 0x0005e20000100800 */
[C---:B------:R-:W-:Y:S02]  /*1250*/  VIADD R13, R205.reuse, 0x88 ;  /* 0x00000088cd0d7836 */ /* 0x040fe40000000000 */
[C---:B0-----:R-:W-:Y:S01]  /*1260*/  VIADD R4, R205.reuse, 0xf0 ;  /* 0x000000f0cd047836 */ /* 0x041fe20000000000 */
[----:B------:R0:W-:Y:S01]  /*1270*/  STL [R1+0x448], R6 ;  /* 0x0004480601007387 */ /* 0x0001e20000100800 */
        /* <DEDUP_REMOVED lines=8> */
[----:B------:R-:W-:Y:S01]  /*1300*/  VIADD R225, R205, 0xe8 ;  /* 0x000000e8cde17836 */ /* 0x000fe20000000000 */
[----:B0-----:R-:W-:Y:S01]  /*1310*/  SHF.R.S32.HI R6, RZ, 0x1f, R6 ;  /* 0x0000001fff067819 */ /* 0x001fe20000011406 */
[C---:B------:R-:W-:Y:S01]  /*1320*/  VIADD R152, R22.reuse, 0x20 ;  /* 0x0000002016987836 */ /* 0x040fe20000000000 */
[----:B------:R0:W-:Y:S01]  /*1330*/  STL [R1+0x4f4], R7 ;  /* 0x0004f40701007387 */ /* 0x0001e20000100800 */
[----:B------:R-:W-:-:S02]  /*1340*/  VIADD R172, R22, 0x40 ;  /* 0x0000004016ac7836 */ /* 0x000fc40000000000 */
[C---:B-1----:R-:W-:Y:S01]  /*1350*/  VIADD R0, R205.reuse, 0xf8 ;  /* 0x000000f8cd007836 */ /* 0x042fe20000000000 */
[----:B------:R1:W-:Y:S01]  /*1360*/  STL [R1+0x4cc], R6 ;  /* 0x0004cc0601007387 */ /* 0x0003e20000100800 */
[C---:B------:R-:W-:Y:S01]  /*1370*/  VIADD R167, R22.reuse, 0x60 ;  /* 0x0000006016a77836 */ /* 0x040fe20000000000 */
[----:B--2---:R-:W-:Y:S01]  /*1380*/  SHF.R.S32.HI R5, RZ, 0x1f, R4 ;  /* 0x0000001fff057819 */ /* 0x004fe20000011404 */
[C---:B------:R-:W-:Y:S01]  /*1390*/  VIADD R166, R22.reuse, 0x80 ;  /* 0x0000008016a67836 */ /* 0x040fe20000000000 */
[----:B------:R2:W-:Y:S01]  /*13a0*/  STL [R1+0x490], R4 ;  /* 0x0004900401007387 */ /* 0x0005e20000100800 */
[C---:B------:R-:W-:Y:S01]  /*13b0*/  VIADD R165, R22.reuse, 0xa0 ;  /* 0x000000a016a57836 */ /* 0x040fe20000000000 */
[----:B0-----:R-:W-:Y:S01]  /*13c0*/  SHF.R.S32.HI R7, RZ, 0x1f, R14 ;  /* 0x0000001fff077819 */ /* 0x001fe2000001140e */
[C---:B------:R-:W-:Y:S01]  /*13d0*/  VIADD R174, R22.reuse, 0xc0 ;  /* 0x000000c016ae7836 */ /* 0x040fe20000000000 */
[----:B------:R0:W-:Y:S01]  /*13e0*/  STL [R1+0x488], R28 ;  /* 0x0004881c01007387 */ /* 0x0001e20000100800 */
[----:B------:R-:W-:Y:S01]  /*13f0*/  VIADD R173, R22, 0xe0 ;  /* 0x000000e016ad7836 */ /* 0x000fe20000000000 */
[----:B-1----:R-:W-:Y:S01]  /*1400*/  SHF.R.S32.HI R6, RZ, 0x1f, R228 ;  /* 0x0000001fff067819 */ /* 0x002fe200000114e4 */
[C---:B------:R-:W-:Y:S01]  /*1410*/  VIADD R200, R198.reuse, 0x40 ;  /* 0x00000040c6c87836 */ /* 0x040fe20000000000 */
[----:B------:R1:W-:Y:S01]  /*1420*/  STL [R1+0x4e8], R7 ;  /* 0x0004e80701007387 */ /* 0x0003e20000100800 */
[C---:B------:R-:W-:Y:S01]  /*1430*/  VIADD R199, R198.reuse, 0x80 ;  /* 0x00000080c6c77836 */ /* 0x040fe20000000000 */
[----:B--2---:R-:W-:Y:S01]  /*1440*/  SHF.R.S32.HI R4, RZ, 0x1f, R0 ;  /* 0x0000001fff047819 */ /* 0x004fe20000011400 */
[----:B------:R-:W-:Y:S01]  /*1450*/  VIADD R201, R198, 0xc0 ;  /* 0x000000c0c6c97836 */ /* 0x000fe20000000000 */
[----:B------:R2:W-:Y:S01]  /*1460*/  STL [R1+0x480], R25 ;  /* 0x0004801901007387 */ /* 0x0005e20000100800 */
[----:B------:R-:W-:Y:S01]  /*1470*/  SHF.R.S32.HI R157, RZ, 0x1f, R152 ;  /* 0x0000001fff9d7819 */ /* 0x000fe20000011498 */
[----:B------:R-:W-:Y:S01]  /*1480*/  VIADD R223, R205, 0x30 ;  /* 0x00000030cddf7836 */ /* 0x000fe20000000000 */
[----:B0-----:R-:W-:Y:S01]  /*1490*/  SHF.R.S32.HI R28, RZ, 0x1f, R28 ;  /* 0x0000001fff1c7819 */ /* 0x001fe2000001141c */
[----:B------:R0:W-:Y:S01]  /*14a0*/  STL [R1+0x478], R21 ;  /* 0x0004781501007387 */ /* 0x0001e20000100800 */
[----:B------:R-:W-:-:S02]  /*14b0*/  SHF.R.S32.HI R197, RZ, 0x1f, R172 ;  /* 0x0000001fffc57819 */ /* 0x000fc400000114ac */
[----:B-1----:R-:W-:Y:S01]  /*14c0*/  SHF.R.S32.HI R7, RZ, 0x1f, R11 ;  /* 0x0000001fff077819 */ /* 0x002fe2000001140b */
[----:B------:R1:W-:Y:S01]  /*14d0*/  STL [R1+0x474], R20 ;  /* 0x0004741401007387 */ /* 0x0003e20000100800 */
[----:B------:R-:W-:Y:S02]  /*14e0*/  SHF.R.S32.HI R196, RZ, 0x1f, R167 ;  /* 0x0000001fffc47819 */ /* 0x000fe400000114a7 */
[----:B--2---:R-:W-:Y:S01]  /*14f0*/  SHF.R.S32.HI R25, RZ, 0x1f, R25 ;  /* 0x0000001fff197819 */ /* 0x004fe20000011419 */
[----:B------:R2:W-:Y:S01]  /*1500*/  STL [R1+0x4dc], R7 ;  /* 0x0004dc0701007387 */ /* 0x0005e20000100800 */
[----:B------:R-:W-:Y:S02]  /*1510*/  SHF.R.S32.HI R195, RZ, 0x1f, R166 ;  /* 0x0000001fffc37819 */ /* 0x000fe400000114a6 */
        /* <DEDUP_REMOVED lines=20> */
[----:B-1----:R-:W-:-:S03]  /*1660*/  SHF.R.S32.HI R12, RZ, 0x1f, R12 ;  /* 0x0000001fff0c7819 */ /* 0x002fc6000001140c */
[----:B------:R1:W-:Y:S01]  /*1670*/  STL [R1+0x48c], R0 ;  /* 0x00048c0001007387 */ /* 0x0003e20000100800 */
[----:B--2---:R-:W-:-:S03]  /*1680*/  SHF.R.S32.HI R10, RZ, 0x1f, R10 ;  /* 0x0000001fff0a7819 */ /* 0x004fc6000001140a */
[----:B------:R2:W-:Y:S01]  /*1690*/  STL [R1+0x4c4], R7 ;  /* 0x0004c40701007387 */ /* 0x0005e20000100800 */
[----:B0-----:R-:W-:-:S03]  /*16a0*/  SHF.R.S32.HI R9, RZ, 0x1f, R9 ;  /* 0x0000001fff097819 */ /* 0x001fc60000011409 */
[----:B------:R0:W-:Y:S01]  /*16b0*/  STL [R1+0x4c0], R6 ;  /* 0x0004c00601007387 */ /* 0x0001e20000100800 */
[----:B-1----:R-:W-:-:S03]  /*16c0*/  IMAD R0, R3, 0x8, R204 ;  /* 0x0000000803007824 */ /* 0x002fc600078e02cc */
[----:B------:R1:W-:Y:S01]  /*16d0*/  STL [R1+0x470], R17 ;  /* 0x0004701101007387 */ /* 0x0003e20000100800 */
[----:B--2---:R-:W-:-:S03]  /*16e0*/  SHF.R.S32.HI R7, RZ, 0x1f, R226 ;  /* 0x0000001fff077819 */ /* 0x004fc600000114e2 */
[----:B------:R1:W-:Y:S01]  /*16f0*/  STL [R1+0x464], R14 ;  /* 0x0004640e01007387 */ /* 0x0003e20000100800 */
[----:B0-----:R-:W-:-:S03]  /*1700*/  SHF.R.S32.HI R6, RZ, 0x1f, R225 ;  /* 0x0000001fff067819 */ /* 0x001fc600000114e1 */
        /* <DEDUP_REMOVED lines=16> */
[----:B------:R1:W-:Y:S02]  /*1810*/  STL [R1+0x4ac], R4 ;  /* 0x0004ac0401007387 */ /* 0x0003e40000100800 */
.L_x_4085:
[----:B------:R-:W-:Y:S05]  /*1820*/  YIELD ;  /* 0x0000000000007946 */ /* 0x000fea0003800000 */
[----:B------:R-:W-:Y:S01]  /*1830*/  ULDC.64 UR4, c[0x0][0xb20] ;  /* 0x0002c80000047ab9 */ /* 0x000fe20000000a00 */
[----:B012---:R-:W0:Y:S01]  /*1840*/  LDC.64 R4, c[0x0][0xb00] ;  /* 0x0002c000ff047b82 */ /* 0x007e220000000a00 */
[----:B------:R-:W-:Y:S01]  /*1850*/  ISETP.NE.U32.AND P1, PT, RZ, UR4, PT ;  /* 0x00000004ff007c0c */ /* 0x000fe2000bf25070 */
[----:B----4-:R-:W-:Y:S02]  /*1860*/  IMAD.MOV.U32 R10, RZ, RZ, RZ ;  /* 0x000000ffff0a7224 */ /* 0x010fe400078e00ff */
        /* <DEDUP_REMOVED lines=38> */
.L_x_3843:
[----:B------:R-:W-:Y:S01]  /*1ad0*/  ULDC.64 UR4, c[0x0][0xb18] ;  /* 0x0002c60000047ab9 */ /* 0x000fe20000000a00 */
[C---:B------:R-:W-:Y:S01]  /*1ae0*/  LOP3.LUT R3, R98.reuse, 0xff000000, RZ, 0xc0, !PT ;  /* 0xff00000062037812 */ /* 0x040fe200078ec0ff */
[----:B------:R-:W-:Y:S01]  /*1af0*/  IMAD.MOV.U32 R218, RZ, RZ, R99 ;  /* 0x000000ffffda7224 */ /* 0x000fe200078e0063 */
[----:B------:R-:W-:Y:S02]  /*1b00*/  ISETP.NE.U32.AND P1, PT, RZ, UR4, PT ;  /* 0x00000004ff007c0c */ /* 0x000fe4000bf25070 */
[C---:B------:R-:W-:Y:S02]  /*1b10*/  LOP3.LUT R0, R98.reuse, 0xff0000, RZ, 0xc0, !PT ;  /* 0x00ff000062007812 */ /* 0x040fe400078ec0ff */
[----:B------:R-:W-:Y:S02]  /*1b20*/  ISETP.NE.AND.EX P1, PT, RZ, UR5, PT, P1 ;  /* 0x00000005ff007c0c */ /* 0x000fe4000bf25310 */
[----:B------:R-:W-:Y:S02]  /*1b30*/  SHF.R.U32.HI R3, RZ, 0x8, R3 ;  /* 0x00000008ff037819 */ /* 0x000fe40000011603 */
[----:B------:R-:W-:-:S02]  /*1b40*/  LOP3.LUT R156, R98, 0xffff, RZ, 0xc0, !PT ;  /* 0x0000ffff629c7812 */ /* 0x000fc400078ec0ff */
[----:B------:R-:W-:-:S07]  /*1b50*/  LEA.HI R217, R0, R3, RZ, 0x10 ;  /* 0x0000000300d97211 */ /* 0x000fce00078f80ff */
[----:B------:R-:W-:Y:S05]  /*1b60*/  @!P1 BRA `(.L_x_3844) ;  /* 0x0000000000109947 */ /* 0x000fea0003800000 */
[----:B------:R-:W0:Y:S02]  /*1b70*/  LDC.64 R4, c[0x0][0xb18] ;  /* 0x0002c600ff047b82 */ /* 0x000e240000000a00 */
[----:B0-----:R-:W-:-:S05]  /*1b80*/  IMAD.WIDE R4, R99, 0x4, R4 ;  /* 0x0000000463047825 */ /* 0x001fca00078e0204 */
[----:B------:R0:W5:Y:S01]  /*1b90*/  LDG.E R31, desc[UR44][R4.64] ;  /* 0x0000002c041f7981 */ /* 0x000162000c1e1900 */
[----:B------:R-:W-:Y:S05]  /*1ba0*/  BRA `(.L_x_3845) ;  /* 0x0000000000107947 */ /* 0x000fea0003800000 */
.L_x_3844:
[----:B------:R-:W-:Y:S05]  /*1bb0*/  @!P0 BRA `(.L_x_3845) ;  /* 0x00000000000c8947 */ /* 0x000fea0003800000 */
[----:B------:R-:W2:Y:S04]  /*1bc0*/  LDG.E R0, desc[UR44][R4.64] ;  /* 0x0000002c04007981 */ /* 0x000ea8000c1e1900 */
[----:B------:R-:W2:Y:S02]  /*1bd0*/  LDG.E R31, desc[UR44][R4.64+0x4] ;  /* 0x0000042c041f7981 */ /* 0x000ea4000c1e1900 */
[----:B--2---:R-:W-:-:S07]  /*1be0*/  IMAD.IADD R31, R31, 0x1, -R0 ;  /* 0x000000011f1f7824 */ /* 0x004fce00078e0a00 */
.L_x_3845:
[----:B------:R-:W-:Y:S02]  /*1bf0*/  ULDC.64 UR4, c[0x0][0xb08] ;  /* 0x0002c20000047ab9 */ /* 0x000fe40000000a00 */
[----:B------:R-:W-:-:S04]  /*1c00*/  ISETP.NE.U32.AND P0, PT, RZ, UR4, PT ;  /* 0x00000004ff007c0c */ /* 0x000fc8000bf05070 */
[----:B------:R-:W-:Y:S01]  /*1c10*/  ISETP.NE.AND.EX P0, PT, RZ, UR5, PT, P0 ;  /* 0x00000005ff007c0c */ /* 0x000fe2000bf05300 */
[----:B------:R-:W-:Y:S02]  /*1c20*/  ULDC.64 UR4, c[0x0][0xb28] ;  /* 0x0002ca0000047ab9 */ /* 0x000fe40000000a00 */
[----:B------:R-:W-:-:S04]  /*1c30*/  ISETP.NE.U32.AND P1, PT, RZ, UR4, PT ;  /* 0x00000004ff007c0c */ /* 0x000fc8000bf25070 */
[----:B------:R-:W-:-:S06]  /*1c40*/  ISETP.NE.AND.EX P1, PT, RZ, UR5, PT, P1 ;  /* 0x00000005ff007c0c */ /* 0x000fcc000bf25310 */
[----:B------:R-:W1:Y:S08]  /*1c50*/  @P0 LDC.64 R8, c[0x0][0xb08] ;  /* 0x0002c200ff080b82 */ /* 0x000e700000000a00 */
[----:B0-----:R-:W0:Y:S01]  /*1c60*/  @P1 LDC.64 R4, c[0x0][0xb28] ;  /* 0x0002ca00ff041b82 */ /* 0x001e220000000a00 */
[----:B-1----:R-:W-:-:S05]  /*1c70*/  @P0 IMAD.WIDE R8, R99, 0x4, R8 ;  /* 0x0000000463080825 */ /* 0x002fca00078e0208 */
[----:B------:R-:W2:Y:S04]  /*1c80*/  @P0 LDG.E R0, desc[UR44][R8.64] ;  /* 0x0000002c08000981 */ /* 0x000ea8000c1e1900 */
[----:B------:R-:W2:Y:S01]  /*1c90*/  @P0 LDG.E R3, desc[UR44][R8.64+0x4] ;  /* 0x0000042c08030981 */ /* 0x000ea2000c1e1900 */
[----:B0-----:R-:W-:Y:S02]  /*1ca0*/  @P1 IMAD.WIDE R6, R99, 0x4, R4 ;  /* 0x0000000463061825 */ /* 0x001fe400078e0204 */
[----:B------:R-:W0:Y:S02]  /*1cb0*/  LDC R4, c[0x0][0x448] ;  /* 0x00011200ff047b82 */ /* 0x000e240000000800 */
[----:B-----5:R-:W-:-:S06]  /*1cc0*/  IMAD.MOV.U32 R44, RZ, RZ, R31 ;  /* 0x000000ffff2c7224 */ /* 0x020fcc00078e001f */
[----:B------:R1:W5:Y:S01]  /*1cd0*/  @P1 LDG.E R44, desc[UR44][R6.64] ;  /* 0x0000002c062c1981 */ /* 0x000362000c1e1900 */
[----:B------:R-:W-:Y:S02]  /*1ce0*/  IMAD.SHL.U32 R216, R97, 0x80, RZ ;  /* 0x0000008061d87824 */ /* 0x000fe400078e00ff */
[----:B------:R-:W-:Y:S01]  /*1cf0*/  IMAD.IADD R13, R31, 0x1, -R10 ;  /* 0x000000011f0d7824 */ /* 0x000fe200078e0a0a */
[----:B0-----:R-:W-:Y:S02]  /*1d00*/  ISETP.NE.AND P1, PT, R4, 0x1, PT ;  /* 0x000000010400780c */ /* 0x001fe40003f25270 */
[----:B------:R-:W0:Y:S11]  /*1d10*/  LDC.64 R4, c[0x0][0xad8] ;  /* 0x0002b600ff047b82 */ /* 0x000e360000000a00 */
[----:B------:R-:W1:Y:S08]  /*1d20*/  @P1 LDC R12, c[0x0][0x44c] ;  /* 0x00011300ff0c1b82 */ /* 0x000e700000000800 */
[----:B------:R-:W3:Y:S01]  /*1d30*/  @P1 LDC R11, c[0x0][0x450] ;  /* 0x00011400ff0b1b82 */ /* 0x000ee20000000800 */
[----:B0-----:R-:W-:Y:S01]  /*1d40*/  ISETP.GE.AND P2, PT, R5, 0x1, PT ;  /* 0x000000010500780c */ /* 0x001fe20003f46270 */
[----:B--2---:R-:W-:-:S02]  /*1d50*/  @P0 IMAD.IADD R26, R3, 0x1, -R0 ;  /* 0x00000001031a0824 */ /* 0x004fc400078e0a00 */
[----:B------:R-:W-:Y:S02]  /*1d60*/  VIADD R3, R216, 0x7f ;  /* 0x0000007fd8037836 */ /* 0x000fe40000000000 */
[----:B------:R-:W-:Y:S02]  /*1d70*/  IMAD.IADD R29, R13, 0x1, R26 ;  /* 0x000000010d1d7824 */ /* 0x000fe400078e021a */
[----:B-1----:R-:W-:-:S03]  /*1d80*/  @P1 IMAD.HI.U32 R6, R3, R12, RZ ;  /* 0x0000000c03061227 */ /* 0x002fc600078e00ff */
[C---:B------:R-:W-:Y:S01]  /*1d90*/  IADD3 R215, R29.reuse, 0x1, -R28 ;  /* 0x000000011dd77810 */ /* 0x040fe20007ffe81c */
[----:B------:R-:W-:Y:S01]  /*1da0*/  VIADD R0, R29, 0x5f ;  /* 0x0000005f1d007836 */ /* 0x000fe20000000000 */
[----:B---3--:R-:W-:-:S03]  /*1db0*/  @P1 SHF.R.U32.HI R3, RZ, R11, R6 ;  /* 0x0000000bff031219 */ /* 0x008fc60000011606 */
        /* <DEDUP_REMOVED lines=17> */
.L_x_3848:
[----:B------:R-:W-:-:S13]  /*1ed0*/  ISETP.NE.AND P0, PT, R5, 0x1, PT ;  /* 0x000000010500780c */ /* 0x000fda0003f05270 */
[----:B------:R-:W0:Y:S02]  /*1ee0*/  @P0 LDC.64 R6, c[0x0][0xae0] ;  /* 0x0002b800ff060b82 */ /* 0x000e240000000a00 */
[----:B0-----:R-:W-:-:S05]  /*1ef0*/  @P0 IMAD.HI.U32 R6, R0, R6, RZ ;  /* 0x0000000600060227 */ /* 0x001fca00078e00ff */
[----:B------:R-:W-:-:S07]  /*1f00*/  @P0 SHF.R.U32.HI R0, RZ, R7, R6 ;  /* 0x00000007ff000219 */ /* 0x000fce0000011606 */
.L_x_3849:
[----:B------:R-:W-:Y:S05]  /*1f10*/  BSYNC B0 ;  /* 0x0000000000007941 */ /* 0x000fea0003800000 */
.L_x_3847:
[----:B------:R-:W-:-:S05]  /*1f20*/  IMAD R3, R0, R5, R5 ;  /* 0x0000000500037224 */ /* 0x000fca00078e0205 */
[----:B------:R-:W-:-:S07]  /*1f30*/  VIMNMX R4, R4, R3, PT ;  /* 0x0000000304047248 */ /* 0x000fce0003fe0100 */
.L_x_3846:
        /* <DEDUP_REMOVED lines=25> */
.L_x_3852:
[----:B------:R-:W-:-:S13]  /*20d0*/  ISETP.NE.AND P0, PT, R5, 0x1, PT ;  /* 0x000000010500780c */ /* 0x000fda0003f05270 */
[----:B------:R-:W0:Y:S02]  /*20e0*/  @P0 LDC.64 R6, c[0x0][0xae0] ;  /* 0x0002b800ff060b82 */ /* 0x000e240000000a00 */
[----:B0-----:R-:W-:-:S05]  /*20f0*/  @P0 IMAD.HI.U32 R6, R0, R6, RZ ;  /* 0x0000000600060227 */ /* 0x001fca00078e00ff */
[----:B------:R-:W-:-:S07]  /*2100*/  @P0 SHF.R.U32.HI R0, RZ, R7, R6 ;  /* 0x00000007ff000219 */ /* 0x000fce0000011606 */
.L_x_3853:
[----:B------:R-:W-:Y:S05]  /*2110*/  BSYNC B0 ;  /* 0x0000000000007941 */ /* 0x000fea0003800000 */
.L_x_3851:
[----:B------:R-:W-:-:S05]  /*2120*/  IMAD R0, R0, R5, RZ ;  /* 0x0000000500007224 */ /* 0x000fca00078e02ff */
[----:B------:R-:W-:-:S07]  /*2130*/  VIMNMX R3, R3, R0, !PT ;  /* 0x0000000003037248 */ /* 0x000fce0007fe0100 */
.L_x_3850:
[----:B------:R-:W-:Y:S01]  /*2140*/  IMAD.HI R3, R3, 0x2aaaaaab, RZ ;  /* 0x2aaaaaab03037827 */ /* 0x000fe200078e02ff */
[----:B------:R-:W-:Y:S01]  /*2150*/  BSSY B0, `(.L_x_3854) ;  /* 0x0000028000007945 */ /* 0x000fe20003800000 */
[----:B------:R-:W-:Y:S02]  /*2160*/  LOP3.LUT R224, R217, 0xff, RZ, 0xc0, !PT ;  /* 0x000000ffd9e07812 */ /* 0x000fe400078ec0ff */
[----:B------:R-:W-:Y:S02]  /*2170*/  SHF.R.U32.HI R217, RZ, 0x10, R217 ;  /* 0x00000010ffd97819 */ /* 0x000fe400000116d9 */
[----:B------:R-:W-:-:S04]  /*2180*/  SHF.R.U32.HI R0, RZ, 0x1f, R3 ;  /* 0x0000001fff007819 */ /* 0x000fc80000011603 */
[----:B------:R-:W-:Y:S01]  /*2190*/  LEA.HI.SX32 R0, R3, R0, 0x1c ;  /* 0x0000000003007211 */ /* 0x000fe200078fe2ff */
[----:B------:R-:W-:-:S03]  /*21a0*/  IMAD.MOV.U32 R3, RZ, RZ, RZ ;  /* 0x000000ffff037224 */ /* 0x000fc600078e00ff */
[----:B------:R-:W-:-:S04]  /*21b0*/  VIMNMX R9, RZ, R0, !PT ;  /* 0x00000000ff097248 */ /* 0x000fc80007fe0100 */
[----:B------:R-:W-:-:S13]  /*21c0*/  ISETP.GT.AND P0, PT, R8, R9, PT ;  /* 0x000000090800720c */ /* 0x000fda0003f04270 */
[----:B------:R-:W-:Y:S05]  /*21d0*/  @!P0 BRA `(.L_x_3855) ;  /* 0x00000000007c8947 */ /* 0x000fea0003800000 */
        /* <DEDUP_REMOVED lines=31> */
.L_x_3855:
[----:B------:R-:W-:Y:S05]  /*23d0*/  BSYNC B0 ;  /* 0x0000000000007941 */ /* 0x000fea0003800000 */
.L_x_3854:
        /* <DEDUP_REMOVED lines=37> */
.L_x_3858:
[----:B------:R-:W-:Y:S05]  /*2630*/  BSYNC B6 ;  /* 0x0000000000067941 */ /* 0x000fea0003800000 */
.L_x_3857:
        /* <DEDUP_REMOVED lines=20> */
.L_x_3860:
[----:B------:R-:W-:Y:S05]  /*2780*/  BSYNC B6 ;  /* 0x0000000000067941 */ /* 0x000fea0003800000 */
.L_x_3859:
[----:B------:R-:W-:Y:S01]  /*2790*/  ULDC.64 UR4, c[0x0][0xaf0] ;  /* 0x0002bc0000047ab9 */ /* 0x000fe20000000a00 */
[----:B------:R-:W2:Y:S01]  /*27a0*/  LDL R34, [R1+0x494] ;  /* 0x0004940001227983 */ /* 0x000ea20000100800 */
[----:B------:R-:W-:Y:S01]  /*27b0*/  ISETP.NE.U32.AND P0, PT, RZ, UR4, PT ;  /* 0x00000004ff007c0c */ /* 0x000fe2000bf05070 */
[----:B------:R-:W-:Y:S02]  /*27c0*/  IMAD.MOV.U32 R0, RZ, RZ, R99 ;  /* 0x000000ffff007224 */ /* 0x000fe400078e0063 */
[----:B------:R-:W3:Y:S01]  /*27d0*/  LDL R32, [R1+0x4a0] ;  /* 0x0004a00001207983 */ /* 0x000ee20000100800 */
[----:B------:R-:W-:Y:S01]  /*27e0*/  ISETP.NE.AND.EX P0, PT, RZ, UR5, PT, P0 ;  /* 0x00000005ff007c0c */ /* 0x000fe2000bf05300 */
[----:B------:R-:W-:Y:S01]  /*27f0*/  ULDC UR8, c[0x0][0x320] ;  /* 0x0000c80000087ab9 */ /* 0x000fe20000000800 */
[----:B------:R-:W-:Y:S01]  /*2800*/  SHF.R.S32.HI R3, RZ, 0x1f, R158 ;  /* 0x0000001fff037819 */ /* 0x000fe2000001149e */
[----:B------:R-:W0:Y:S01]  /*2810*/  S2R R33, SR_TID.X ;  /* 0x0000000000217919 */ /* 0x000e220000002100 */
[----:B------:R-:W-:Y:S01]  /*2820*/  ULDC.64 UR4, c[0x0][0x3f8] ;  /* 0x0000fe0000047ab9 */ /* 0x000fe20000000a00 */
[----:B------:R-:W1:Y:S01]  /*2830*/  LDC R11, c[0x0][0x3f4] ;  /* 0x0000fd00ff0b7b82 */ /* 0x000e620000000800 */
[----:B------:R-:W-:Y:S01]  /*2840*/  SHF.R.S32.HI R155, RZ, 0x1f, R154 ;  /* 0x0000001fff9b7819 */ /* 0x000fe2000001149a */
[----:B------:R-:W-:-:S06]  /*2850*/  ULDC.64 UR6, c[0x0][0x408] ;  /* 0x0001020000067ab9 */ /* 0x000fcc0000000a00 */
[----:B------:R-:W4:Y:S02]  /*2860*/  @P0 LDC.64 R4, c[0x0][0xaf0] ;  /* 0x0002bc00ff040b82 */ /* 0x000f240000000a00 */
[----:B----4-:R-:W-:-:S05]  /*2870*/  @P0 IMAD.WIDE R4, R99, 0x4, R4 ;  /* 0x0000000463040825 */ /* 0x010fca00078e0204 */
[----:B------:R4:W3:Y:S01]  /*2880*/  @P0 LDG.E R0, desc[UR44][R4.64] ;  /* 0x0000002c04000981 */ /* 0x0008e2000c1e1900 */
[----:B------:R-:W-:Y:S01]  /*2890*/  ISETP.GE.AND P1, PT, R152, UR8, PT ;  /* 0x0000000898007c0c */ /* 0x000fe2000bf26270 */
[C---:B------:R-:W-:Y:S01]  /*28a0*/  IMAD R7, R3.reuse, UR4, RZ ;  /* 0x0000000403077c24 */ /* 0x040fe2000f8e02ff */
[----:B0-----:R-:W-:Y:S01]  /*28b0*/  SHF.R.U32.HI R33, RZ, 0x7, R33 ;  /* 0x00000007ff217819 */ /* 0x001fe20000011621 */
[----:B------:R-:W-:Y:S01]  /*28c0*/  IMAD R9, R3, UR6, RZ ;  /* 0x0000000603097c24 */ /* 0x000fe2000f8e02ff */
[----:B------:R-:W-:Y:S01]  /*28d0*/  SEL R3, RZ, 0xffffffff, P1 ;  /* 0xffffffffff037807 */ /* 0x000fe20000800000 */
[----:B------:R-:W-:Y:S01]  /*28e0*/  IMAD R7, R158, UR5, R7 ;  /* 0x000000059e077c24 */ /* 0x000fe2000f8e0207 */
[----:B------:R-:W-:Y:S01]  /*28f0*/  ISETP.GE.AND P0, PT, R22, UR8, PT ;  /* 0x0000000816007c0c */ /* 0x000fe2000bf06270 */
[C---:B------:R-:W-:Y:S01]  /*2900*/  IMAD.WIDE.U32 R20, R158.reuse, UR4, R22 ;  /* 0x000000049e147c25 */ /* 0x040fe2000f8e0016 */
[----:B------:R-:W-:Y:S02]  /*2910*/  ISETP.NE.AND P6, PT, R33, 0x1, PT ;  /* 0x000000012100780c */ /* 0x000fe40003fc5270 */
[----:B----4-:R-:W-:Y:S01]  /*2920*/  SEL R4, RZ, 0x1, P0 ;  /* 0x00000001ff047807 */ /* 0x010fe20000000000 */
[----:B------:R-:W-:Y:S01]  /*2930*/  IMAD.WIDE.U32 R16, R158, UR4, R154 ;  /* 0x000000049e107c25 */ /* 0x000fe2000f8e009a */
[----:B------:R-:W-:-:S02]  /*2940*/  IADD3 R21, R7, R21, RZ ;  /* 0x0000001507157210 */ /* 0x000fc40007ffe0ff */
[----:B------:R-:W-:Y:S01]  /*2950*/  ISETP.GE.AND P0, PT, R172, UR8, PT ;  /* 0x00000008ac007c0c */ /* 0x000fe2000bf06270 */
[----:B------:R-:W-:Y:S01]  /*2960*/  IMAD.SHL.U32 R5, R3, 0x2, RZ ;  /* 0x0000000203057824 */ /* 0x000fe200078e00ff */
[----:B------:R-:W-:Y:S01]  /*2970*/  ISETP.GE.AND P1, PT, R167, UR8, PT ;  /* 0x00000008a7007c0c */ /* 0x000fe2000bf26270 */
[----:B------:R-:W-:Y:S01]  /*2980*/  IMAD.IADD R3, R30, 0x1, R31 ;  /* 0x000000011e037824 */ /* 0x000fe200078e021f */
[----:B------:R-:W-:Y:S01]  /*2990*/  ISETP.GE.AND P2, PT, R173, UR8, PT ;  /* 0x00000008ad007c0c */ /* 0x000fe2000bf46270 */
[----:B------:R-:W-:Y:S01]  /*29a0*/  IMAD.IADD R17, R17, 0x1, R7 ;  /* 0x0000000111117824 */ /* 0x000fe200078e0207 */
[----:B-----5:R-:W-:Y:S01]  /*29b0*/  SHF.R.S32.HI R7, RZ, 0x1f, R44 ;  /* 0x0000001fff077819 */ /* 0x020fe2000001142c */
[C---:B------:R-:W-:Y:S01]  /*29c0*/  IMAD.WIDE.U32 R24, R158.reuse, UR6, R154 ;  /* 0x000000069e187c25 */ /* 0x040fe2000f8e009a */
[----:B------:R-:W-:Y:S02]  /*29d0*/  LOP3.LUT R4, R5, 0x2, R4, 0xe2, !PT ;  /* 0x0000000205047812 */ /* 0x000fe400078ee204 */
[----:B------:R-:W-:Y:S01]  /*29e0*/  SEL R5, RZ, 0x4, P0 ;  /* 0x00000004ff057807 */ /* 0x000fe20000000000 */
[C---:B------:R-:W-:Y:S01]  /*29f0*/  IMAD R9, R158.reuse, UR7, R9 ;  /* 0x000000079e097c24 */ /* 0x040fe2000f8e0209 */
[----:B------:R-:W-:Y:S01]  /*2a00*/  SEL R6, RZ, 0x8, P1 ;  /* 0x00000008ff067807 */ /* 0x000fe20000800000 */
[----:B------:R-:W-:Y:S01]  /*2a10*/  IMAD.WIDE.U32 R30, R158, UR6, R22 ;  /* 0x000000069e1e7c25 */ /* 0x000fe2000f8e0016 */
[----:B------:R-:W-:-:S02]  /*2a20*/  ISETP.GE.AND P0, PT, R166, UR8, PT ;  /* 0x00000008a6007c0c */ /* 0x000fc4000bf06270 */
[----:B------:R-:W-:Y:S01]  /*2a30*/  ISETP.GE.AND P1, PT, R165, UR8, PT ;  /* 0x00000008a5007c0c */ /* 0x000fe2000bf26270 */
[----:B------:R-:W-:Y:S01]  /*2a40*/  IMAD.IADD R25, R25, 0x1, R9 ;  /* 0x0000000119197824 */ /* 0x000fe200078e0209 */
[----:B------:R-:W-:Y:S01]  /*2a50*/  LOP3.LUT R4, R6, R4, R5, 0xfe, !PT ;  /* 0x0000000406047212 */ /* 0x000fe200078efe05 */
[----:B------:R-:W-:Y:S01]  /*2a60*/  IMAD.IADD R31, R9, 0x1, R31 ;  /* 0x00000001091f7824 */ /* 0x000fe200078e021f */
[----:B------:R-:W-:Y:S01]  /*2a70*/  SEL R5, RZ, 0x10, P0 ;  /* 0x00000010ff057807 */ /* 0x000fe20000000000 */
[C---:B------:R-:W-:Y:S01]  /*2a80*/  IMAD R9, R7.reuse, UR4, RZ ;  /* 0x0000000407097c24 */ /* 0x040fe2000f8e02ff */
[----:B------:R-:W-:Y:S01]  /*2a90*/  ISETP.GE.AND P0, PT, R174, UR8, PT ;  /* 0x00000008ae007c0c */ /* 0x000fe2000bf06270 */
[----:B------:R-:W-:Y:S01]  /*2aa0*/  IMAD R7, R7, UR6, RZ ;  /* 0x0000000607077c24 */ /* 0x000fe2000f8e02ff */
[----:B------:R-:W-:Y:S01]  /*2ab0*/  SEL R6, RZ, 0x20, P1 ;  /* 0x00000020ff067807 */ /* 0x000fe20000800000 */
[----:B------:R-:W-:Y:S01]  /*2ac0*/  IMAD R9, R44, UR5, R9 ;  /* 0x000000052c097c24 */ /* 0x000fe2000f8e0209 */
[----:B-1----:R-:W-:Y:S01]  /*2ad0*/  ISETP.GE.AND P1, PT, R22, R11, PT ;  /* 0x0000000b1600720c */ /* 0x002fe20003f26270 */
[----:B------:R-:W-:Y:S01]  /*2ae0*/  IMAD.WIDE.U32 R16, R44, UR4, R16 ;  /* 0x000000042c107c25 */ /* 0x000fe2000f8e0010 */
[----:B------:R-:W-:-:S02]  /*2af0*/  LOP3.LUT R4, R6, R4, R5, 0xfe, !PT ;  /* 0x0000000406047212 */ /* 0x000fc400078efe05 */
[----:B------:R-:W-:Y:S01]  /*2b00*/  SEL R51, RZ, 0x40, P0 ;  /* 0x00000040ff337807 */ /* 0x000fe20000000000 */
[----:B------:R-:W-:Y:S01]  /*2b10*/  IMAD.WIDE.U32 R20, R44, UR4, R20 ;  /* 0x000000042c147c25 */ /* 0x000fe2000f8e0014 */
[----:B------:R-:W-:-:S03]  /*2b20*/  SEL R5, RZ, 0x7fff80, P2 ;  /* 0x007fff80ff057807 */ /* 0x000fc60001000000 */
[C---:B------:R-:W-:Y:S01]  /*2b30*/  IMAD R63, R44.reuse, UR7, R7 ;  /* 0x000000072c3f7c24 */ /* 0x040fe2000f8e0207 */
[----:B------:R-:W-:Y:S01]  /*2b40*/  SEL R7, R11, RZ, P1 ;  /* 0x000000ff0b077207 */ /* 0x000fe20000800000 */
[----:B------:R-:W-:Y:S01]  /*2b50*/  IMAD.WIDE.U32 R24, R44, UR6, R24 ;  /* 0x000000062c187c25 */ /* 0x000fe2000f8e0018 */
[----:B------:R-:W-:-:S03]  /*2b60*/  LOP3.LUT R51, R5, R4, R51, 0xfe, !PT ;  /* 0x0000000405337212 */ /* 0x000fc600078efe33 */
[----:B------:R-:W-:Y:S01]  /*2b70*/  IMAD.WIDE.U32 R30, R44, UR6, R30 ;  /* 0x000000062c1e7c25 */ /* 0x000fe2000f8e001e */
[----:B------:R-:W-:Y:S05]  /*2b80*/  @!P6 WARPSYNC.ALL ;  /* 0x000000000000e948 */ /* 0x000fea0003800000 */
[----:B------:R-:W-:Y:S01]  /*2b90*/  ULDC UR4, c[0x0][0x2f4] ;  /* 0x0000bd0000047ab9 */ /* 0x000fe20000000800 */
[----:B------:R-:W-:Y:S01]  /*2ba0*/  IMAD.IADD R7, R22, 0x1, R7 ;  /* 0x0000000116077824 */ /* 0x000fe200078e0207 */
[----:B------:R-:W-:Y:S01]  /*2bb0*/  ISETP.GE.AND P3, PT, R152, UR4, PT ;  /* 0x0000000498007c0c */ /* 0x000fe2000bf66270 */
[----:B------:R-:W-:Y:S01]  /*2bc0*/  IMAD.MOV.U32 R55, RZ, RZ, 0x20 ;  /* 0x00000020ff377424 */ /* 0x000fe200078e00ff */
[----:B------:R-:W-:Y:S01]  /*2bd0*/  ISETP.GE.AND P0, PT, R22, UR4, PT ;  /* 0x0000000416007c0c */ /* 0x000fe2000bf06270 */
[----:B------:R-:W-:Y:S01]  /*2be0*/  IMAD.U32 R58, RZ, RZ, UR38 ;  /* 0x00000026ff3a7e24 */ /* 0x000fe2000f8e00ff */
[----:B------:R-:W-:Y:S01]  /*2bf0*/  SEL R6, RZ, 0xffffffff, P3 ;  /* 0xffffffffff067807 */ /* 0x000fe20001800000 */
[----:B------:R-:W-:Y:S01]  /*2c00*/  IMAD.IADD R62, R25, 0x1, R63 ;  /* 0x00000001193e7824 */ /* 0x000fe200078e023f */
[----:B------:R-:W-:Y:S01]  /*2c10*/  SHF.R.S32.HI R4, RZ, 0x1f, R7 ;  /* 0x0000001fff047819 */ /* 0x000fe20000011407 */
[----:B------:R-:W-:Y:S01]  /*2c20*/  VIADD R54, R33, 0x8 ;  /* 0x0000000821367836 */ /* 0x000fe20000000000 */
[----:B------:R-:W-:Y:S01]  /*2c30*/  SEL R52, RZ, 0x1, P0 ;  /* 0x00000001ff347807 */ /* 0x000fe20000000000 */
[----:B------:R-:W-:Y:S01]  /*2c40*/  IMAD.SHL.U32 R11, R6, 0x2, RZ ;  /* 0x00000002060b7824 */ /* 0x000fe200078e00ff */
[----:B------:R-:W-:Y:S01]  /*2c50*/  LEA.HI R7, R4, R7, RZ, 0x3 ;  /* 0x0000000704077211 */ /* 0x000fe200078f18ff */
[----:B------:R-:W-:Y:S01]  /*2c60*/  IMAD.IADD R60, R17, 0x1, R9 ;  /* 0x00000001113c7824 */ /* 0x000fe200078e0209 */
[----:B------:R-:W-:Y:S01]  /*2c70*/  PRMT R68, R51, 0x8880, RZ ;  /* 0x0000888033447816 */ /* 0x000fe200000000ff */
[----:B------:R-:W-:Y:S01]  /*2c80*/  IMAD.IADD R61, R9, 0x1, R21 ;  /* 0x00000001093d7824 */ /* 0x000fe200078e0215 */
[----:B------:R-:W-:Y:S01]  /*2c90*/  LOP3.LUT R52, R11, 0x2, R52, 0xe2, !PT ;  /* 0x000000020b347812 */ /* 0x000fe200078ee234 */
[----:B------:R-:W-:Y:S01]  /*2ca0*/  IMAD.IADD R63, R63, 0x1, R31 ;  /* 0x000000013f3f7824 */ /* 0x000fe200078e021f */
[----:B------:R-:W-:-:S02]  /*2cb0*/  LOP3.LUT R58, R58, 0x1, RZ, 0xfc, !PT ;  /* 0x000000013a3a7812 */ /* 0x000fc400078efcff */
[----:B------:R-:W-:Y:S02]  /*2cc0*/  SHF.R.S32.HI R65, RZ, 0x3, R7 ;  /* 0x00000003ff417819 */ /* 0x000fe40000011407 */
[----:B------:R-:W-:Y:S01]  /*2cd0*/  PRMT R68, R68, 0x7710, RZ ;  /* 0x0000771044447816 */ /* 0x000fe200000000ff */
[C---:B--2---:R-:W-:Y:S01]  /*2ce0*/  IMAD.SHL.U32 R50, R34.reuse, 0x40, RZ ;  /* 0x0000004022327824 */ /* 0x044fe200078e00ff */
[----:B------:R-:W-:Y:S01]  /*2cf0*/  @!P6 BAR.SYNC.DEFER_BLOCKING 0x9, 0x100 ;  /* 0x024400000000eb1d */ /* 0x000fe20000010000 */
[----:B------:R-:W-:Y:S01]  /*2d00*/  LOP3.LUT P0, RZ, R34, 0x4, RZ, 0xc0, !PT ;  /* 0x0000000422ff7812 */ /* 0x000fe2000780c0ff */
[----:B---3--:R-:W-:Y:S02]  /*2d10*/  IMAD R57, R32, 0x40, R158 ;  /* 0x0000004020397824 */ /* 0x008fe400078e029e */
[----:B------:R-:W-:Y:S02]  /*2d20*/  LOP3.LUT R50, R50, 0x1c0, RZ, 0xc0, !PT ;  /* 0x000001c032327812 */ /* 0x000fe400078ec0ff */
[----:B------:R-:W-:-:S02]  /*2d30*/  SEL R55, R55, 0xffffffe0, !P0 ;  /* 0xffffffe037377807 */ /* 0x000fc40004000000 */
[----:B------:R-:W-:Y:S02]  /*2d40*/  SHF.R.U32.HI R53, RZ, 0x3, R50 ;  /* 0x00000003ff357819 */ /* 0x000fe40000011632 */
[C---:B------:R-:W-:Y:S02]  /*2d50*/  LOP3.LUT R6, R50.reuse, 0x18, R22, 0xf8, !PT ;  /* 0x0000001832067812 */ /* 0x040fe400078ef816 */
[----:B------:R-:W-:Y:S02]  /*2d60*/  LOP3.LUT R4, R50, 0x38, R7, 0xf8, !PT ;  /* 0x0000003832047812 */ /* 0x000fe400078ef807 */
[-C--:B------:R-:W-:Y:S02]  /*2d70*/  LOP3.LUT R6, R6, R53.reuse, RZ, 0x3c, !PT ;  /* 0x0000003506067212 */ /* 0x080fe400078e3cff */
[----:B------:R-:W-:-:S03]  /*2d80*/  LOP3.LUT R4, R4, R53, RZ, 0x3c, !PT ;  /* 0x0000003504047212 */ /* 0x000fc600078e3cff */
[C---:B------:R-:W-:Y:S01]  /*2d90*/  IMAD R56, R203.reuse, 0x200, R6 ;  /* 0x00000200cb387824 */ /* 0x040fe200078e0206 */
[----:B------:R-:W-:Y:S01]  /*2da0*/  LOP3.LUT R6, R206, 0x38, R7, 0xf8, !PT ;  /* 0x00000038ce067812 */ /* 0x000fe200078ef807 */
[----:B------:R-:W-:Y:S02]  /*2db0*/  IMAD R66, R203, 0x200, R4 ;  /* 0x00000200cb427824 */ /* 0x000fe400078e0204 */
[----:B------:R-:W-:Y:S01]  /*2dc0*/  IMAD.IADD R59, R55, 0x1, R56 ;  /* 0x00000001373b7824 */ /* 0x000fe200078e0238 */
[----:B------:R-:W-:-:S05]  /*2dd0*/  LOP3.LUT R67, R6, R207, RZ, 0x3c, !PT ;  /* 0x000000cf06437212 */ /* 0x000fca00078e3cff */
[----:B------:R-:W-:Y:S01]  /*2de0*/  IMAD.IADD R67, R208, 0x1, R67 ;  /* 0x00000001d0437824 */ /* 0x000fe200078e0243 */
[----:B------:R-:W-:-:S07]  /*2df0*/  SHF.R.S32.HI R64, RZ, 0x1f, R0 ;  /* 0x0000001fff407819 */ /* 0x000fce0000011400 */
.L_x_3916:
[----:B------:R-:W0:Y:S01]  /*2e00*/  LDC R75, c[0x0][0x430] ;  /* 0x00010c00ff4b7b82 */ /* 0x000e220000000800 */
[----:B------:R-:W-:Y:S02]  /*2e10*/  VIADD R48, R48, 0xffffffff ;  /* 0xffffffff30307836 */ /* 0x000fe40000000000 */
[----:B------:R-:W-:Y:S02]  /*2e20*/  IMAD.MOV.U32 R74, RZ, RZ, RZ ;  /* 0x000000ffff4a7224 */ /* 0x000fe400078e00ff */
[----:B------:R-:W-:-:S03]  /*2e30*/  IMAD R4, R48, 0x60, R57 ;  /* 0x0000006030047824 */ /* 0x000fc600078e0239 */
[----:B-1----:R-:W1:Y:S01]  /*2e40*/  LDC R81, c[0x0][0x3f4] ;  /* 0x0000fd00ff517b82 */ /* 0x002e620000000800 */
[----:B------:R-:W-:Y:S01]  /*2e50*/  IMAD.IADD R12, R3, 0x1, R4 ;  /* 0x00000001030c7824 */ /* 0x000fe200078e0204 */
[----:B------:R-:W-:-:S03]  /*2e60*/  ISETP.GE.AND P0, PT, R4, R26, PT ;  /* 0x0000001a0400720c */ /* 0x000fc60003f06270 */
[----:B------:R-:W-:Y:S01]  /*2e70*/  IMAD.MOV.U32 R8, RZ, RZ, R12 ;  /* 0x000000ffff087224 */ /* 0x000fe200078e000c */
[----:B------:R-:W-:Y:S02]  /*2e80*/  ISETP.GT.OR P0, PT, R57, 0x5f, P0 ;  /* 0x0000005f3900780c */ /* 0x000fe40000704670 */
[----:B0-----:R-:W-:-:S11]  /*2e90*/  ISETP.NE.AND P2, PT, R75, 0x1, PT ;  /* 0x000000014b00780c */ /* 0x001fd60003f45270 */
[----:B------:R-:W0:Y:S08]  /*2ea0*/  @!P0 LDC.64 R6, c[0x0][0x428] ;  /* 0x00010a00ff068b82 */ /* 0x000e300000000a00 */
[----:B------:R-:W2:Y:S08]  /*2eb0*/  @!P0 LDC.64 R4, c[0x0][0x418] ;  /* 0x00010600ff048b82 */ /* 0x000eb00000000a00 */
[----:B------:R-:W3:Y:S08]  /*2ec0*/  @P2 LDC R9, c[0x0][0x434] ;  /* 0x00010d00ff092b82 */ /* 0x000ef00000000800 */
[----:B----4-:R-:W4:Y:S01]  /*2ed0*/  @P2 LDC R10, c[0x0][0x438] ;  /* 0x00010e00ff0a2b82 */ /* 0x010f220000000800 */
[----:B---3--:R-:W-:-:S05]  /*2ee0*/  @P2 IMAD.HI.U32 R9, R12, R9, RZ ;  /* 0x000000090c092227 */ /* 0x008fca00078e00ff */
[----:B----4-:R-:W-:Y:S01]  /*2ef0*/  @P2 SHF.R.U32.HI R8, RZ, R10, R9 ;  /* 0x0000000aff082219 */ /* 0x010fe20000011609 */
[----:B0-----:R-:W-:-:S03]  /*2f00*/  @!P0 IMAD R10, R64, R6, RZ ;  /* 0x00000006400a8224 */ /* 0x001fc600078e02ff */
[----:B------:R-:W-:Y:S01]  /*2f10*/  @!P0 SHF.R.S32.HI R9, RZ, 0x1f, R8 ;  /* 0x0000001fff098819 */ /* 0x000fe20000011408 */
[C---:B------:R-:W-:Y:S02]  /*2f20*/  @!P0 IMAD R11, R0.reuse, R7, R10 ;  /* 0x00000007000b8224 */ /* 0x040fe400078e020a */
[----:B------:R-:W-:-:S04]  /*2f30*/  @!P0 IMAD.WIDE.U32 R6, R0, R6, R8 ;  /* 0x0000000600068225 */ /* 0x000fc800078e0008 */
[----:B------:R-:W-:Y:S01]  /*2f40*/  @!P0 IMAD.IADD R7, R7, 0x1, R11 ;  /* 0x0000000107078824 */ /* 0x000fe200078e020b */
[----:B--2---:R-:W-:-:S04]  /*2f50*/  @!P0 LEA R4, P2, R6, R4, 0x2 ;  /* 0x0000000406048211 */ /* 0x004fc800078410ff */
[----:B------:R-:W-:-:S05]  /*2f60*/  @!P0 LEA.HI.X R5, R6, R5, R7, 0x2, P2 ;  /* 0x0000000506058211 */ /* 0x000fca00010f1407 */
[----:B------:R0:W5:Y:S01]  /*2f70*/  @!P0 LDG.E R74, desc[UR44][R4.64] ;  /* 0x0000002c044a8981 */ /* 0x000162000c1e1900 */
[----:B-1----:R-:W-:Y:S01]  /*2f80*/  ISETP.GE.AND P0, PT, R81, 0x1, PT ;  /* 0x000000015100780c */ /* 0x002fe20003f06270 */
[----:B------:R-:W-:Y:S01]  /*2f90*/  IMAD.MOV R6, RZ, RZ, -R8 ;  /* 0x000000ffff067224 */ /* 0x000fe200078e0a08 */
[----:B------:R-:W-:Y:S05]  /*2fa0*/  YIELD ;  /* 0x0000000000007946 */ /* 0x000fea0003800000 */
[----:B------:R-:W-:Y:S01]  /*2fb0*/  IMAD R75, R75, R6, R12 ;  /* 0x000000064b4b7224 */ /* 0x000fe200078e020c */
[----:B------:R-:W-:Y:S01]  /*2fc0*/  BSSY B0, `(.L_x_3861) ;  /* 0x00002ff000007945 */ /* 0x000fe20003800000 */
[C---:B------:R-:W-:Y:S01]  /*2fd0*/  IMAD R84, R153.reuse, 0x1800, R56 ;  /* 0x0000180099547824 */ /* 0x040fe200078e0238 */
[----:B------:R-:W-:Y:S01]  /*2fe0*/  ISETP.GT.AND P2, PT, R48, R49, PT ;  /* 0x000000313000720c */ /* 0x000fe20003f44270 */
[----:B------:R-:W-:-:S02]  /*2ff0*/  IMAD R6, R153, 0x1800, R59 ;  /* 0x0000180099067824 */ /* 0x000fc400078e023b */
[--C-:B------:R-:W-:Y:S02]  /*3000*/  IMAD R84, R84, 0x2, R47.reuse ;  /* 0x0000000254547824 */ /* 0x100fe400078e022f */
[----:B------:R-:W-:Y:S01]  /*3010*/  IMAD R83, R6, 0x2, R47 ;  /* 0x0000000206537824 */ /* 0x000fe200078e022f */
[----:B0-----:R-:W-:Y:S07]  /*3020*/  @!P0 BRA `(.L_x_3862) ;  /* 0x0000002800d88947 */ /* 0x001fee0003800000 */
[----:B------:R-:W-:Y:S01]  /*3030*/  SHF.R.S32.HI R76, RZ, 0x1f, R75 ;  /* 0x0000001fff4c7819 */ /* 0x000fe2000001144b */
[----:B------:R-:W-:Y:S01]  /*3040*/  ULDC.64 UR4, c[0x0][0x300] ;  /* 0x0000c00000047ab9 */ /* 0x000fe20000000a00 */
[----:B------:R-:W0:Y:S01]  /*3050*/  LDC.64 R10, c[0x0][0x3f8] ;  /* 0x0000fe00ff0a7b82 */ /* 0x000e220000000a00 */
[C---:B------:R-:W-:Y:S01]  /*3060*/  IMAD.WIDE.U32 R4, R75.reuse, UR4, RZ ;  /* 0x000000044b047c25 */ /* 0x040fe2000f8e00ff */
[----:B-----5:R-:W-:Y:S01]  /*3070*/  SHF.R.S32.HI R77, RZ, 0x1f, R74 ;  /* 0x0000001fff4d7819 */ /* 0x020fe2000001144a */
[----:B------:R-:W-:Y:S02]  /*3080*/  ULDC.U8 UR6, c[0x0][0x410] ;  /* 0x0001040000067ab9 */ /* 0x000fe40000000000 */
[----:B------:R-:W-:Y:S01]  /*3090*/  IMAD R6, R76, UR4, RZ ;  /* 0x000000044c067c24 */ /* 0x000fe2000f8e02ff */
[----:B------:R-:W-:Y:S02]  /*30a0*/  ISETP.NE.AND P0, PT, RZ, UR6, PT ;  /* 0x00000006ff007c0c */ /* 0x000fe4000bf05270 */
[----:B------:R-:W1:Y:S01]  /*30b0*/  LDC.64 R12, c[0x0][0x408] ;  /* 0x00010200ff0c7b82 */ /* 0x000e620000000a00 */
[----:B------:R-:W-:Y:S01]  /*30c0*/  IMAD R7, R75, UR5, R6 ;  /* 0x000000054b077c24 */ /* 0x000fe2000f8e0206 */
[----:B------:R-:W-:-:S03]  /*30d0*/  ULDC.64 UR4, c[0x0][0x310] ;  /* 0x0000c40000047ab9 */ /* 0x000fc60000000a00 */
[----:B------:R-:W-:Y:S02]  /*30e0*/  IMAD.IADD R5, R5, 0x1, R7 ;  /* 0x0000000105057824 */ /* 0x000fe400078e0207 */
[----:B------:R-:W-:Y:S02]  /*30f0*/  IMAD R7, R77, UR4, RZ ;  /* 0x000000044d077c24 */ /* 0x000fe4000f8e02ff */
[----:B------:R-:W-:-:S04]  /*3100*/  IMAD.WIDE.U32 R4, R74, UR4, R4 ;  /* 0x000000044a047c25 */ /* 0x000fc8000f8e0004 */
[----:B------:R-:W-:Y:S01]  /*3110*/  IMAD R7, R74, UR5, R7 ;  /* 0x000000054a077c24 */ /* 0x000fe2000f8e0207 */
[----:B------:R-:W-:Y:S01]  /*3120*/  ULDC.64 UR4, c[0x0][0x308] ;  /* 0x0000c20000047ab9 */ /* 0x000fe20000000a00 */
[----:B0-----:R-:W-:-:S04]  /*3130*/  IMAD.WIDE.U32 R14, R48, R10, RZ ;  /* 0x0000000a300e7225 */ /* 0x001fc800078e00ff */
[----:B------:R-:W-:Y:S01]  /*3140*/  IMAD.IADD R5, R5, 0x1, R7 ;  /* 0x0000000105057824 */ /* 0x000fe200078e0207 */
[----:B------:R-:W-:Y:S01]  /*3150*/  SHF.R.S32.HI R7, RZ, 0x1f, R48 ;  /* 0x0000001fff077819 */ /* 0x000fe20000011430 */
[----:B------:R-:W-:-:S04]  /*3160*/  IMAD.WIDE.U32 R4, R156, UR4, R4 ;  /* 0x000000049c047c25 */ /* 0x000fc8000f8e0004 */
[----:B------:R-:W-:Y:S01]  /*3170*/  IMAD R5, R156, UR5, R5 ;  /* 0x000000059c057c24 */ /* 0x000fe2000f8e0205 */
[----:B------:R-:W-:Y:S01]  /*3180*/  ULDC.64 UR4, c[0x0][0x2e8] ;  /* 0x0000ba0000047ab9 */ /* 0x000fe20000000a00 */
[C---:B------:R-:W-:Y:S01]  /*3190*/  IMAD R6, R7.reuse, R10, RZ ;  /* 0x0000000a07067224 */ /* 0x040fe200078e02ff */
[----:B------:R-:W-:Y:S01]  /*31a0*/  LEA R79, P3, R4, UR4, 0x1 ;  /* 0x00000004044f7c11 */ /* 0x000fe2000f8608ff */
[-C--:B-1----:R-:W-:Y:S02]  /*31b0*/  IMAD R7, R7, R12.reuse, RZ ;  /* 0x0000000c07077224 */ /* 0x082fe400078e02ff */
[----:B------:R-:W-:Y:S01]  /*31c0*/  IMAD.WIDE.U32 R70, R48, R12, RZ ;  /* 0x0000000c30467225 */ /* 0x000fe200078e00ff */
[----:B------:R-:W-:-:S03]  /*31d0*/  LEA.HI.X R80, R4, UR5, R5, 0x1, P3 ;  /* 0x0000000504507c11 */ /* 0x000fc600098f0c05 */
[C---:B------:R-:W-:Y:S02]  /*31e0*/  IMAD R69, R48.reuse, R11, R6 ;  /* 0x0000000b30457224 */ /* 0x040fe400078e0206 */
[----:B------:R-:W-:Y:S02]  /*31f0*/  IMAD R7, R48, R13, R7 ;  /* 0x0000000d30077224 */ /* 0x000fe400078e0207 */
[----:B------:R-:W-:Y:S02]  /*3200*/  IMAD.IADD R69, R15, 0x1, R69 ;  /* 0x000000010f457824 */ /* 0x000fe400078e0245 */
[----:B------:R-:W-:Y:S01]  /*3210*/  IMAD.IADD R82, R71, 0x1, R7 ;  /* 0x0000000147527824 */ /* 0x000fe200078e0207 */
[----:B------:R-:W-:Y:S06]  /*3220*/  @!P0 BRA `(.L_x_3863) ;  /* 0x0000001400208947 */ /* 0x000fec0003800000 */
[----:B------:R-:W-:Y:S01]  /*3230*/  IMAD R78, R48, -0x60, R26 ;  /* 0xffffffa0304e7824 */ /* 0x000fe200078e021a */
[----:B------:R-:W-:Y:S01]  /*3240*/  BSSY B1, `(.L_x_3864) ;  /* 0x0000023000017945 */ /* 0x000fe20003800000 */
[----:B------:R-:W-:Y:S02]  /*3250*/  CS2R R8, SRZ ;  /* 0x0000000000087805 */ /* 0x000fe4000001ff00 */
[----:B------:R-:W-:Y:S02]  /*3260*/  CS2R R38, SRZ ;  /* 0x0000000000267805 */ /* 0x000fe4000001ff00 */
[----:B------:R-:W-:Y:S02]  /*3270*/  CS2R R42, SRZ ;  /* 0x00000000002a7805 */ /* 0x000fe4000001ff00 */
[----:B------:R-:W-:Y:S02]  /*3280*/  VIMNMX R78, R78, 0x60, PT ;  /* 0x000000604e4e7848 */ /* 0x000fe40003fe0100 */
[----:B------:R-:W-:-:S02]  /*3290*/  CS2R R40, SRZ ;  /* 0x0000000000287805 */ /* 0x000fc4000001ff00 */
[----:B------:R-:W-:Y:S02]  /*32a0*/  CS2R R72, SRZ ;  /* 0x0000000000487805 */ /* 0x000fe4000001ff00 */
[----:B------:R-:W-:-:S13]  /*32b0*/  ISETP.GE.AND P0, PT, R158, R78, PT ;  /* 0x0000004e9e00720c */ /* 0x000fda0003f06270 */
[----:B------:R-:W-:Y:S05]  /*32c0*/  @P0 BRA `(.L_x_3865) ;  /* 0x0000000000680947 */ /* 0x000fea0003800000 */
[----:B------:R-:W-:Y:S01]  /*32d0*/  IMAD.MOV.U32 R4, RZ, RZ, R16 ;  /* 0x000000ffff047224 */ /* 0x000fe200078e0010 */
[----:B------:R-:W-:Y:S01]  /*32e0*/  ULDC.64 UR4, c[0x0][0x3e8] ;  /* 0x0000fa0000047ab9 */ /* 0x000fe20000000a00 */
[----:B------:R-:W-:Y:S01]  /*32f0*/  IMAD.MOV.U32 R5, RZ, RZ, R60 ;  /* 0x000000ffff057224 */ /* 0x000fe200078e003c */
[----:B------:R-:W-:Y:S01]  /*3300*/  ISETP.GE.AND P4, PT, R164, R81, PT ;  /* 0x00000051a400720c */ /* 0x000fe20003f86270 */
[----:B------:R-:W-:Y:S01]  /*3310*/  IMAD R33, R69, 0x60, RZ ;  /* 0x0000006045217824 */ /* 0x000fe200078e02ff */
[----:B------:R-:W-:Y:S01]  /*3320*/  CS2R R42, SRZ ;  /* 0x00000000002a7805 */ /* 0x000fe2000001ff00 */
[----:B------:R-:W-:Y:S01]  /*3330*/  IMAD.WIDE.U32 R6, R14, 0x60, R4 ;  /* 0x000000600e067825 */ /* 0x000fe200078e0004 */
[----:B------:R-:W-:Y:S02]  /*3340*/  CS2R R38, SRZ ;  /* 0x0000000000267805 */ /* 0x000fe4000001ff00 */
[----:B------:R-:W-:Y:S02]  /*3350*/  CS2R R72, SRZ ;  /* 0x0000000000487805 */ /* 0x000fe4000001ff00 */
[----:B------:R-:W-:Y:S01]  /*3360*/  CS2R R40, SRZ ;  /* 0x0000000000287805 */ /* 0x000fe2000001ff00 */
[----:B------:R-:W-:Y:S01]  /*3370*/  IMAD.IADD R5, R7, 0x1, R33 ;  /* 0x0000000107057824 */ /* 0x000fe200078e0221 */
[----:B------:R-:W-:Y:S01]  /*3380*/  LEA R4, P3, R6, UR4, 0x1 ;  /* 0x0000000406047c11 */ /* 0x000fe2000f8608ff */
[----:B------:R-:W-:-:S02]  /*3390*/  IMAD.MOV.U32 R32, RZ, RZ, R24 ;  /* 0x000000ffff207224 */ /* 0x000fc400078e0018 */
[----:B------:R-:W-:Y:S01]  /*33a0*/  IMAD.MOV.U32 R33, RZ, RZ, R62 ;  /* 0x000000ffff217224 */ /* 0x000fe200078e003e */
[----:B------:R-:W-:Y:S01]  /*33b0*/  LEA.HI.X R5, R6, UR5, R5, 0x1, P3 ;  /* 0x0000000506057c11 */ /* 0x000fe200098f0c05 */
[----:B------:R-:W-:Y:S01]  /*33c0*/  IMAD R7, R82, 0x60, RZ ;  /* 0x0000006052077824 */ /* 0x000fe200078e02ff */
[----:B------:R-:W-:Y:S01]  /*33d0*/  ISETP.GE.AND P3, PT, R154, R81, PT ;  /* 0x000000519a00720c */ /* 0x000fe20003f66270 */
[----:B------:R-:W-:Y:S01]  /*33e0*/  IMAD.WIDE.U32 R32, R70, 0x60, R32 ;  /* 0x0000006046207825 */ /* 0x000fe200078e0020 */
[----:B------:R-:W-:Y:S01]  /*33f0*/  ULDC.64 UR4, c[0x0][0x400] ;  /* 0x0001000000047ab9 */ /* 0x000fe20000000a00 */
[----:B------:R0:W5:Y:S02]  /*3400*/  @!P4 LDG.E.64 R38, desc[UR44][R4.64+0x20] ;  /* 0x0000202c0426c981 */ /* 0x000164000c1e1b00 */
[----:B------:R-:W-:Y:S01]  /*3410*/  IMAD.IADD R7, R33, 0x1, R7 ;  /* 0x0000000121077824 */ /* 0x000fe200078e0207 */
[----:B------:R-:W-:-:S04]  /*3420*/  LEA R6, P5, R32, UR4, 0x1 ;  /* 0x0000000420067c11 */ /* 0x000fc8000f8a08ff */
[----:B------:R-:W-:-:S03]  /*3430*/  LEA.HI.X R7, R32, UR5, R7, 0x1, P5 ;  /* 0x0000000520077c11 */ /* 0x000fc6000a8f0c07 */
[----:B------:R0:W5:Y:S04]  /*3440*/  @!P3 LDG.E.64 R42, desc[UR44][R4.64] ;  /* 0x0000002c042ab981 */ /* 0x000168000c1e1b00 */
[----:B------:R0:W5:Y:S04]  /*3450*/  @!P3 LDG.E.64 R72, desc[UR44][R6.64] ;  /* 0x0000002c0648b981 */ /* 0x000168000c1e1b00 */
[----:B------:R0:W5:Y:S02]  /*3460*/  @!P4 LDG.E.64 R40, desc[UR44][R6.64+0x20] ;  /* 0x0000202c0628c981 */ /* 0x000164000c1e1b00 */
.L_x_3865:
[----:B------:R-:W-:Y:S05]  /*3470*/  BSYNC B1 ;  /* 0x0000000000017941 */ /* 0x000fea0003800000 */
.L_x_3864:
[----:B------:R-:W-:Y:S01]  /*3480*/  ISETP.GE.AND P4, PT, R175, R78, PT ;  /* 0x0000004eaf00720c */ /* 0x000fe20003f86270 */
[----:B------:R-:W-:Y:S01]  /*3490*/  BSSY B1, `(.L_x_3866) ;  /* 0x0000023000017945 */ /* 0x000fe20003800000 */
[----:B------:R-:W-:Y:S02]  /*34a0*/  CS2R R34, SRZ ;  /* 0x0000000000227805 */ /* 0x000fe4000001ff00 */
[----:B------:R-:W-:Y:S01]  /*34b0*/  CS2R R32, SRZ ;  /* 0x0000000000207805 */ /* 0x000fe2000001ff00 */
[----:B-----5:R-:W-:Y:S01]  /*34c0*/  IMAD.MOV.U32 R85, RZ, RZ, R38 ;  /* 0x000000ffff557224 */ /* 0x020fe200078e0026 */
[----:B------:R-:W-:Y:S01]  /*34d0*/  CS2R R36, SRZ ;  /* 0x0000000000247805 */ /* 0x000fe2000001ff00 */
[----:B------:R-:W-:-:S06]  /*34e0*/  IMAD.MOV.U32 R86, RZ, RZ, R39 ;  /* 0x000000ffff567224 */ /* 0x000fcc00078e0027 */
[----:B------:R-:W-:Y:S05]  /*34f0*/  @P4 BRA `(.L_x_3867) ;  /* 0x0000000000704947 */ /* 0x000fea0003800000 */
[C---:B0-----:R-:W-:Y:S01]  /*3500*/  SHF.L.U64.HI R5, R10.reuse, 0x6, R11 ;  /* 0x000000060a057819 */ /* 0x041fe2000001020b */
[----:B------:R-:W-:Y:S01]  /*3510*/  IMAD.SHL.U32 R4, R10, 0x40, RZ ;  /* 0x000000400a047824 */ /* 0x000fe200078e00ff */
[C---:B------:R-:W-:Y:S01]  /*3520*/  SHF.L.U64.HI R7, R12.reuse, 0x6, R13 ;  /* 0x000000060c077819 */ /* 0x040fe2000001020d */
[----:B------:R-:W-:Y:S01]  /*3530*/  IMAD.SHL.U32 R6, R12, 0x40, RZ ;  /* 0x000000400c067824 */ /* 0x000fe200078e00ff */
[----:B------:R-:W-:Y:S01]  /*3540*/  ULDC.64 UR4, c[0x0][0x3e8] ;  /* 0x0000fa0000047ab9 */ /* 0x000fe20000000a00 */
[----:B------:R-:W-:Y:S01]  /*3550*/  IMAD.WIDE.U32 R4, R14, 0x60, R4 ;  /* 0x000000600e047825 */ /* 0x000fe200078e0004 */
[----:B------:R-:W-:Y:S01]  /*3560*/  ULDC.64 UR6, c[0x0][0x400] ;  /* 0x0001000000067ab9 */ /* 0x000fe20000000a00 */
[----:B------:R-:W-:Y:S02]  /*3570*/  CS2R R34, SRZ ;  /* 0x0000000000227805 */ /* 0x000fe4000001ff00 */
[----:B------:R-:W-:Y:S01]  /*3580*/  CS2R R36, SRZ ;  /* 0x0000000000247805 */ /* 0x000fe2000001ff00 */
[----:B------:R-:W-:Y:S01]  /*3590*/  IMAD.WIDE.U32 R6, R70, 0x60, R6 ;  /* 0x0000006046067825 */ /* 0x000fe200078e0006 */
[----:B------:R-:W-:-:S02]  /*35a0*/  IADD3 R9, P3, R16, R4, RZ ;  /* 0x0000000410097210 */ /* 0x000fc40007f7e0ff */
[----:B------:R-:W-:Y:S01]  /*35b0*/  CS2R R32, SRZ ;  /* 0x0000000000207805 */ /* 0x000fe2000001ff00 */
[----:B------:R-:W-:Y:S01]  /*35c0*/  IMAD R69, R69, 0x60, RZ ;  /* 0x0000006045457824 */ /* 0x000fe200078e02ff */
[----:B------:R-:W-:Y:S01]  /*35d0*/  IADD3 R8, P5, R24, R6, RZ ;  /* 0x0000000618087210 */ /* 0x000fe20007fbe0ff */
[----:B------:R-:W-:-:S03]  /*35e0*/  IMAD R11, R82, 0x60, RZ ;  /* 0x00000060520b7824 */ /* 0x000fc600078e02ff */
[----:B------:R-:W-:Y:S02]  /*35f0*/  IADD3.X R10, R60, R69, R5, P3, !PT ;  /* 0x000000453c0a7210 */ /* 0x000fe40001ffe405 */
[----:B------:R-:W-:Y:S02]  /*3600*/  IADD3.X R7, R62, R11, R7, P5, !PT ;  /* 0x0000000b3e077210 */ /* 0x000fe40002ffe407 */
[C---:B------:R-:W-:Y:S02]  /*3610*/  LEA R4, P3, R9.reuse, UR4, 0x1 ;  /* 0x0000000409047c11 */ /* 0x040fe4000f8608ff */
[C---:B------:R-:W-:Y:S02]  /*3620*/  LEA R6, P5, R8.reuse, UR6, 0x1 ;  /* 0x0000000608067c11 */ /* 0x040fe4000f8a08ff */
[----:B------:R-:W-:Y:S02]  /*3630*/  LEA.HI.X R5, R9, UR5, R10, 0x1, P3 ;  /* 0x0000000509057c11 */ /* 0x000fe400098f0c0a */
[----:B------:R-:W-:-:S02]  /*3640*/  LEA.HI.X R7, R8, UR7, R7, 0x1, P5 ;  /* 0x0000000708077c11 */ /* 0x000fc4000a8f0c07 */
[----:B------:R-:W-:Y:S02]  /*3650*/  CS2R R8, SRZ ;  /* 0x0000000000087805 */ /* 0x000fe4000001ff00 */
[-C--:B------:R-:W-:Y:S02]  /*3660*/  ISETP.GE.AND P3, PT, R154, R81.reuse, PT ;  /* 0x000000519a00720c */ /* 0x080fe40003f66270 */
[----:B------:R-:W-:-:S11]  /*3670*/  ISETP.GE.AND P5, PT, R164, R81, PT ;  /* 0x00000051a400720c */ /* 0x000fd60003fa6270 */
[----:B------:R1:W5:Y:S04]  /*3680*/  @!P3 LDG.E.64 R34, desc[UR44][R4.64] ;  /* 0x0000002c0422b981 */ /* 0x000368000c1e1b00 */
[----:B------:R1:W5:Y:S04]  /*3690*/  @!P5 LDG.E.64 R8, desc[UR44][R4.64+0x20] ;  /* 0x0000202c0408d981 */ /* 0x000368000c1e1b00 */
[----:B------:R1:W5:Y:S04]  /*36a0*/  @!P3 LDG.E.64 R36, desc[UR44][R6.64] ;  /* 0x0000002c0624b981 */ /* 0x000368000c1e1b00 */
[----:B------:R1:W5:Y:S02]  /*36b0*/  @!P5 LDG.E.64 R32, desc[UR44][R6.64+0x20] ;  /* 0x0000202c0620d981 */ /* 0x000364000c1e1b00 */
.L_x_3867:
[----:B------:R-:W-:Y:S05]  /*36c0*/  BSYNC B1 ;  /* 0x0000000000017941 */ /* 0x000fea0003800000 */
.L_x_3866:
[----:B01----:R-:W-:Y:S01]  /*36d0*/  IMAD.MOV.U32 R4, RZ, RZ, R42 ;  /* 0x000000ffff047224 */ /* 0x003fe200078e002a */
[----:B------:R-:W-:Y:S01]  /*36e0*/  ISETP.NE.AND P3, PT, R58, 0x3, PT ;  /* 0x000000033a00780c */ /* 0x000fe20003f65270 */
[----:B------:R-:W-:Y:S01]  /*36f0*/  IMAD.MOV.U32 R5, RZ, RZ, R43 ;  /* 0x000000ffff057224 */ /* 0x000fe200078e002b */
[----:B------:R-:W-:Y:S01]  /*3700*/  PRMT R88, R86, 0x5410, R85 ;  /* 0x0000541056587816 */ /* 0x000fe20000000055 */
[----:B------:R-:W-:Y:S02]  /*3710*/  IMAD.MOV.U32 R6, RZ, RZ, R72 ;  /* 0x000000ffff067224 */ /* 0x000fe400078e0048 */
[----:B------:R-:W-:Y:S01]  /*3720*/  IMAD.MOV.U32 R7, RZ, RZ, R73 ;  /* 0x000000ffff077224 */ /* 0x000fe200078e0049 */
[----:B------:R-:W-:Y:S01]  /*3730*/  PRMT R94, R4, 0x5410, R5 ;  /* 0x00005410045e7816 */ /* 0x000fe20000000005 */
[----:B------:R-:W-:Y:S02]  /*3740*/  IMAD.MOV.U32 R4, RZ, RZ, R40 ;  /* 0x000000ffff047224 */ /* 0x000fe400078e0028 */
[----:B------:R-:W-:Y:S01]  /*3750*/  IMAD.MOV.U32 R5, RZ, RZ, R41 ;  /* 0x000000ffff057224 */ /* 0x000fe200078e0029 */
[----:B------:R-:W-:Y:S01]  /*3760*/  PRMT R95, R6, 0x5410, R7 ;  /* 0x00005410065f7816 */ /* 0x000fe20000000007 */
[----:B-----5:R-:W-:-:S02]  /*3770*/  IMAD.MOV.U32 R6, RZ, RZ, R34 ;  /* 0x000000ffff067224 */ /* 0x020fc400078e0022 */
        /* <DEDUP_REMOVED lines=8> */
[----:B------:R-:W-:-:S02]  /*3800*/  IMAD.MOV.U32 R4, RZ, RZ, R32 ;  /* 0x000000ffff047224 */ /* 0x000fc400078e0020 */
[----:B------:R-:W-:Y:S01]  /*3810*/  IMAD.MOV.U32 R5, RZ, RZ, R33 ;  /* 0x000000ffff057224 */ /* 0x000fe200078e0021 */
[----:B------:R-:W-:-:S04]  /*3820*/  PRMT R87, R6, 0x5410, R7 ;  /* 0x0000541006577816 */ /* 0x000fc80000000007 */
[----:B------:R-:W-:Y:S01]  /*3830*/  PRMT R85, R4, 0x5410, R5 ;  /* 0x0000541004557816 */ /* 0x000fe20000000005 */
[----:B------:R-:W-:Y:S06]  /*3840*/  @!P3 BRA `(.L_x_3868) ;  /* 0x000000000004b947 */ /* 0x000fec0003800000 */
[----:B------:R-:W-:Y:S01]  /*3850*/  BPT.TRAP 0x1 ;  /* 0x000000040000795c */ /* 0x000fe20000300000 */
.L_x_3868:
[----:B------:R-:W-:Y:S01]  /*3860*/  IMAD R69, R153, 0x8, R2 ;  /* 0x0000000899457824 */ /* 0x000fe200078e0202 */
[----:B------:R-:W-:Y:S01]  /*3870*/  SHF.L.U32 R82, R159, 0x1f, RZ ;  /* 0x0000001f9f527819 */ /* 0x000fe200000006ff */
[----:B------:R-:W-:Y:S03]  /*3880*/  BSSY B1, `(.L_x_3869) ;  /* 0x0000003000017945 */ /* 0x000fe60003800000 */
[----:B------:R-:W0:Y:S02]  /*3890*/  SYNCS.PHASECHK.TRANS64.TRYWAIT P5, [R69+URZ+0x32490], R82 ;  /* 0x03249052450075a7 */ /* 0x000e2400080a017f */
[----:B0-----:R-:W-:Y:S05]  /*38a0*/  @!P5 BRA `(.L_x_3870) ;  /* 0x0000035c0084d947 */ /* 0x001fea0003800000 */
.L_x_4232:
[----:B------:R-:W-:Y:S05]  /*38b0*/  BSYNC B1 ;  /* 0x0000000000017941 */ /* 0x000fea0003800000 */
.L_x_3869:
[----:B------:R-:W-:-:S03]  /*38c0*/  UMOV UR4, 0xffffffff ;  /* 0xffffffff00047882 */ /* 0x000fc60000000000 */
[----:B------:R-:W-:Y:S05]  /*38d0*/  BRA.DIV UR4, `(.L_x_3871) ;  /* 0x0000035e048c7947 */ /* 0x000fea000b800000 */
[----:B------:R1:W2:Y:S04]  /*38e0*/  SHFL.IDX PT, R71, R80, RZ, 0x1c1f ;  /* 0x001c1fff50477589 */ /* 0x0002a800000e0000 */
[----:B------:R1:W3:Y:S02]  /*38f0*/  SHFL.IDX PT, R14, R79, RZ, 0x1c1f ;  /* 0x001c1fff4f0e7589 */ /* 0x0002e400000e0000 */
.L_x_4236:
[----:B------:R-:W-:Y:S04]  /*3900*/  BSSY B1, `(.L_x_3872) ;  /* 0x000006b000017945 */ /* 0x000fe80003800000 */
[----:B------:R-:W-:Y:S05]  /*3910*/  @P0 BRA `(.L_x_3873) ;  /* 0x0000000400a40947 */ /* 0x000fea0003800000 */
[----:B------:R-:W-:Y:S01]  /*3920*/  LOP3.LUT R4, R52, 0x1, RZ, 0xc0, !PT ;  /* 0x0000000134047812 */ /* 0x000fe200078ec0ff */
[----:B------:R-:W-:Y:S03]  /*3930*/  BSSY B2, `(.L_x_3874) ;  /* 0x0000034000027945 */ /* 0x000fe60003800000 */
[----:B------:R-:W-:-:S13]  /*3940*/  ISETP.NE.U32.AND P0, PT, R4, 0x1, PT ;  /* 0x000000010400780c */ /* 0x000fda0003f05070 */
[----:B------:R-:W-:Y:S05]  /*3950*/  @P0 BRA `(.L_x_3875) ;  /* 0x0000000000c40947 */ /* 0x000fea0003800000 */
[----:B------:R4:W0:Y:S01]  /*3960*/  LDS.128 R4, [R84] ;  /* 0x0000000054047984 */ /* 0x0008220000000c00 */
[----:B------:R-:W-:Y:S01]  /*3970*/  ISETP.GE.AND P5, PT, R154, R81, PT ;  /* 0x000000519a00720c */ /* 0x000fe20003fa6270 */
[----:B------:R-:W-:Y:S01]  /*3980*/  BSSY B3, `(.L_x_3876) ;  /* 0x000002d000037945 */ /* 0x000fe20003800000 */
[----:B---3--:R-:W-:-:S04]  /*3990*/  LEA R10, P0, R22, R14, 0x1 ;  /* 0x0000000e160a7211 */ /* 0x008fc800078008ff */
[----:B--2---:R-:W-:-:S07]  /*39a0*/  LEA.HI.X R11, R22, R71, R23, 0x1, P0 ;  /* 0x00000047160b7211 */ /* 0x004fce00000f0c17 */
[----:B----4-:R-:W-:Y:S05]  /*39b0*/  @P5 BRA `(.L_x_3877) ;  /* 0x0000000000a45947 */ /* 0x010fea0003800000 */
[--C-:B------:R-:W-:Y:S01]  /*39c0*/  SHF.R.U64 R15, R42, 0x10, R43.reuse ;  /* 0x000000102a0f7819 */ /* 0x100fe2000000122b */
[----:B0-----:R-:W-:Y:S01]  /*39d0*/  IMAD.MOV.U32 R12, RZ, RZ, R6 ;  /* 0x000000ffff0c7224 */ /* 0x001fe200078e0006 */
[----:B------:R-:W-:Y:S01]  /*39e0*/  SHF.R.U32.HI R42, RZ, 0x10, R43 ;  /* 0x00000010ff2a7819 */ /* 0x000fe2000001162b */
[--C-:B------:R-:W-:Y:S01]  /*39f0*/  HADD2.F32 R6, -RZ, R5.reuse.H1_H1 ;  /* 0x30000005ff067230 */ /* 0x100fe20000004100 */
[--C-:B------:R-:W-:Y:S01]  /*3a00*/  SHF.R.U64 R43, R72, 0x10, R73.reuse ;  /* 0x00000010482b7819 */ /* 0x100fe20000001249 */
[----:B------:R-:W-:Y:S01]  /*3a10*/  HADD2.F32 R5, -RZ, R5.H0_H0 ;  /* 0x20000005ff057230 */ /* 0x000fe20000004100 */
[----:B------:R-:W-:Y:S01]  /*3a20*/  SHF.R.U32.HI R72, RZ, 0x10, R73 ;  /* 0x00000010ff487819 */ /* 0x000fe20000011649 */
[----:B------:R-:W-:Y:S02]  /*3a30*/  HADD2.F32 R15, -RZ, R15.H0_H0 ;  /* 0x2000000fff0f7230 */ /* 0x000fe40000004100 */
[----:B------:R-:W-:Y:S02]  /*3a40*/  HADD2.F32 R43, -RZ, R43.H0_H0 ;  /* 0x2000002bff2b7230 */ /* 0x000fe40000004100 */
[----:B------:R-:W-:-:S02]  /*3a50*/  HADD2.F32 R72, -RZ, R72.H0_H0 ;  /* 0x20000048ff487230 */ /* 0x000fc40000004100 */
[--C-:B------:R-:W-:Y:S02]  /*3a60*/  HADD2.F32 R13, -RZ, R7.reuse.H1_H1 ;  /* 0x30000007ff0d7230 */ /* 0x100fe40000004100 */
[CC--:B------:R-:W-:Y:S01]  /*3a70*/  FMUL.FTZ R90, R6.reuse, R43.reuse ;  /* 0x0000002b065a7220 */ /* 0x0c0fe20000410000 */
[----:B------:R-:W-:Y:S02]  /*3a80*/  HADD2.F32 R7, -RZ, R7.H0_H0 ;  /* 0x20000007ff077230 */ /* 0x000fe40000004100 */
[C---:B------:R-:W-:Y:S01]  /*3a90*/  FMUL.FTZ R43, R5.reuse, R43 ;  /* 0x0000002b052b7220 */ /* 0x040fe20000410000 */
[----:B------:R-:W-:Y:S02]  /*3aa0*/  HADD2.F32 R42, -RZ, R42.H0_H0 ;  /* 0x2000002aff2a7230 */ /* 0x000fe40000004100 */
[-C--:B------:R-:W-:Y:S01]  /*3ab0*/  FFMA.FTZ R90, R5, R15.reuse, -R90 ;  /* 0x0000000f055a7223 */ /* 0x080fe2000001085a */
[----:B------:R-:W-:Y:S01]  /*3ac0*/  FMUL.FTZ R92, R13, R72 ;  /* 0x000000480d5c7220 */ /* 0x000fe20000410000 */
[----:B------:R-:W-:Y:S01]  /*3ad0*/  FFMA.FTZ R91, R6, R15, R43 ;  /* 0x0000000f065b7223 */ /* 0x000fe2000001002b */
[----:B------:R-:W-:-:S02]  /*3ae0*/  HADD2.F32 R5, -RZ, R4.H1_H1 ;  /* 0x30000004ff057230 */ /* 0x000fc40000004100 */
[C---:B------:R-:W-:Y:S01]  /*3af0*/  FMUL.FTZ R72, R7.reuse, R72 ;  /* 0x0000004807487220 */ /* 0x040fe20000410000 */
[--C-:B------:R-:W-:Y:S02]  /*3b00*/  HADD2.F32 R15, -RZ, R95.reuse.H0_H0 ;  /* 0x2000005fff0f7230 */ /* 0x100fe40000004100 */
[-C--:B------:R-:W-:Y:S01]  /*3b10*/  FFMA.FTZ R92, R7, R42.reuse, -R92 ;  /* 0x0000002a075c7223 */ /* 0x080fe2000001085c */
[----:B------:R-:W-:Y:S02]  /*3b20*/  HADD2.F32 R4, -RZ, R4.H0_H0 ;  /* 0x20000004ff047230 */ /* 0x000fe40000004100 */
[----:B------:R-:W-:Y:S01]  /*3b30*/  FFMA.FTZ R93, R13, R42, R72 ;  /* 0x0000002a0d5d7223 */ /* 0x000fe20000010048 */
[----:B------:R-:W-:Y:S02]  /*3b40*/  HADD2.F32 R43, -RZ, R95.H1_H1 ;  /* 0x3000005fff2b7230 */ /* 0x000fe40000004100 */
[----:B------:R-:W-:Y:S01]  /*3b50*/  FMUL.FTZ R73, R5, R15 ;  /* 0x0000000f05497220 */ /* 0x000fe20000410000 */
[----:B------:R-:W-:-:S02]  /*3b60*/  HADD2.F32 R6, -RZ, R12.H1_H1 ;  /* 0x3000000cff067230 */ /* 0x000fc40000004100 */
[----:B------:R-:W-:Y:S01]  /*3b70*/  FMUL.FTZ R42, R4, R15 ;  /* 0x0000000f042a7220 */ /* 0x000fe20000410000 */
[----:B------:R-:W-:Y:S02]  /*3b80*/  HADD2.F32 R12, -RZ, R12.H0_H0 ;  /* 0x2000000cff0c7230 */ /* 0x000fe40000004100 */
[--C-:B------:R-:W-:Y:S02]  /*3b90*/  HADD2.F32 R7, -RZ, R94.reuse.H0_H0 ;  /* 0x2000005eff077230 */ /* 0x100fe40000004100 */
[-C--:B------:R-:W-:Y:S01]  /*3ba0*/  FMUL.FTZ R15, R6, R43.reuse ;  /* 0x0000002b060f7220 */ /* 0x080fe20000410000 */
        /* <DEDUP_REMOVED lines=10> */
.L_x_3877:
[----:B------:R-:W-:Y:S05]  /*3c50*/  BSYNC B3 ;  /* 0x0000000000037941 */ /* 0x000fea0003800000 */
.L_x_3876:
[----:B0-----:R4:W-:Y:S02]  /*3c60*/  ST.E.128 desc[UR44][R10.64], R4 ;  /* 0x000000040a007985 */ /* 0x0019e4000c101d2c */
.L_x_3875:
[----:B------:R-:W-:Y:S05]  /*3c70*/  BSYNC B2 ;  /* 0x0000000000027941 */ /* 0x000fea0003800000 */
.L_x_3874:
[----:B------:R-:W-:-:S13]  /*3c80*/  LOP3.LUT P0, RZ, R52, 0x2, RZ, 0xc0, !PT ;  /* 0x0000000234ff7812 */ /* 0x000fda000780c0ff */
[----:B------:R-:W-:Y:S05]  /*3c90*/  @!P0 BRA `(.L_x_3873) ;  /* 0x0000000000c48947 */ /* 0x000fea0003800000 */
[----:B----4-:R4:W0:Y:S01]  /*3ca0*/  LDS.128 R4, [R83] ;  /* 0x0000000053047984 */ /* 0x0108220000000c00 */
[----:B------:R-:W-:Y:S01]  /*3cb0*/  ISETP.GE.AND P5, PT, R164, R81, PT ;  /* 0x00000051a400720c */ /* 0x000fe20003fa6270 */
[----:B------:R-:W-:Y:S01]  /*3cc0*/  BSSY B2, `(.L_x_3878) ;  /* 0x000002d000027945 */ /* 0x000fe20003800000 */
[----:B---3--:R-:W-:-:S04]  /*3cd0*/  LEA R10, P0, R152, R14, 0x1 ;  /* 0x0000000e980a7211 */ /* 0x008fc800078008ff */
[----:B--2---:R-:W-:-:S07]  /*3ce0*/  LEA.HI.X R11, R152, R71, R157, 0x1, P0 ;  /* 0x00000047980b7211 */ /* 0x004fce00000f0c9d */
[----:B----4-:R-:W-:Y:S05]  /*3cf0*/  @P5 BRA `(.L_x_3879) ;  /* 0x0000000000a45947 */ /* 0x010fea0003800000 */
[----:B------:R-:W-:Y:S01]  /*3d00*/  SHF.R.U64 R15, R40, 0x10, R41 ;  /* 0x00000010280f7819 */ /* 0x000fe20000001229 */
[----:B0-----:R-:W-:Y:S01]  /*3d10*/  IMAD.MOV.U32 R12, RZ, RZ, R6 ;  /* 0x000000ffff0c7224 */ /* 0x001fe200078e0006 */
[----:B------:R-:W-:Y:S01]  /*3d20*/  SHF.R.U64 R14, R38, 0x10, R39 ;  /* 0x00000010260e7819 */ /* 0x000fe20000001227 */
[----:B------:R-:W-:Y:S01]  /*3d30*/  HADD2.F32 R6, -RZ, R5.H1_H1 ;  /* 0x30000005ff067230 */ /* 0x000fe20000004100 */
[----:B------:R-:W-:Y:S01]  /*3d40*/  SHF.R.U32.HI R40, RZ, 0x10, R41 ;  /* 0x00000010ff287819 */ /* 0x000fe20000011629 */
[----:B------:R-:W-:Y:S01]  /*3d50*/  HADD2.F32 R15, -RZ, R15.H0_H0 ;  /* 0x2000000fff0f7230 */ /* 0x000fe20000004100 */
[----:B------:R-:W-:Y:S01]  /*3d60*/  SHF.R.U32.HI R38, RZ, 0x10, R39 ;  /* 0x00000010ff267819 */ /* 0x000fe20000011627 */
[----:B------:R-:W-:Y:S02]  /*3d70*/  HADD2.F32 R5, -RZ, R5.H0_H0 ;  /* 0x20000005ff057230 */ /* 0x000fe40000004100 */
[----:B------:R-:W-:Y:S02]  /*3d80*/  HADD2.F32 R14, -RZ, R14.H0_H0 ;  /* 0x2000000eff0e7230 */ /* 0x000fe40000004100 */
[----:B------:R-:W-:Y:S01]  /*3d90*/  FMUL.FTZ R42, R6, R15 ;  /* 0x0000000f062a7220 */ /* 0x000fe20000410000 */
[----:B------:R-:W-:-:S02]  /*3da0*/  HADD2.F32 R40, -RZ, R40.H0_H0 ;  /* 0x20000028ff287230 */ /* 0x000fc40000004100 */
[C---:B------:R-:W-:Y:S01]  /*3db0*/  FMUL.FTZ R15, R5.reuse, R15 ;  /* 0x0000000f050f7220 */ /* 0x040fe20000410000 */
[--C-:B------:R-:W-:Y:S02]  /*3dc0*/  HADD2.F32 R13, -RZ, R7.reuse.H1_H1 ;  /* 0x30000007ff0d7230 */ /* 0x100fe40000004100 */
[-C--:B------:R-:W-:Y:S01]  /*3dd0*/  FFMA.FTZ R42, R5, R14.reuse, -R42 ;  /* 0x0000000e052a7223 */ /* 0x080fe2000001082a */
[----:B------:R-:W-:Y:S02]  /*3de0*/  HADD2.F32 R7, -RZ, R7.H0_H0 ;  /* 0x20000007ff077230 */ /* 0x000fe40000004100 */
[----:B------:R-:W-:Y:S01]  /*3df0*/  FFMA.FTZ R39, R6, R14, R15 ;  /* 0x0000000e06277223 */ /* 0x000fe2000001000f */
[----:B------:R-:W-:Y:S02]  /*3e00*/  HADD2.F32 R38, -RZ, R38.H0_H0 ;  /* 0x20000026ff267230 */ /* 0x000fe40000004100 */
[----:B------:R-:W-:Y:S01]  /*3e10*/  FMUL.FTZ R72, R13, R40 ;  /* 0x000000280d487220 */ /* 0x000fe20000410000 */
[----:B------:R-:W-:-:S02]  /*3e20*/  HADD2.F32 R14, -RZ, R89.H0_H0 ;  /* 0x20000059ff0e7230 */ /* 0x000fc40000004100 */
[C---:B------:R-:W-:Y:S01]  /*3e30*/  FMUL.FTZ R40, R7.reuse, R40 ;  /* 0x0000002807287220 */ /* 0x040fe20000410000 */
[----:B------:R-:W-:Y:S02]  /*3e40*/  HADD2.F32 R89, -RZ, R89.H1_H1 ;  /* 0x30000059ff597230 */ /* 0x000fe40000004100 */
[-C--:B------:R-:W-:Y:S01]  /*3e50*/  FFMA.FTZ R72, R7, R38.reuse, -R72 ;  /* 0x0000002607487223 */ /* 0x080fe20000010848 */
[----:B------:R-:W-:Y:S02]  /*3e60*/  HADD2.F32 R5, -RZ, R4.H1_H1 ;  /* 0x30000004ff057230 */ /* 0x000fe40000004100 */
[----:B------:R-:W-:Y:S01]  /*3e70*/  FFMA.FTZ R43, R13, R38, R40 ;  /* 0x000000260d2b7223 */ /* 0x000fe20000010028 */
[----:B------:R-:W-:Y:S02]  /*3e80*/  HADD2.F32 R6, -RZ, R12.H1_H1 ;  /* 0x3000000cff067230 */ /* 0x000fe40000004100 */
[----:B------:R-:W-:Y:S02]  /*3e90*/  HADD2.F32 R4, -RZ, R4.H0_H0 ;  /* 0x20000004ff047230 */ /* 0x000fe40000004100 */
[----:B------:R-:W-:Y:S01]  /*3ea0*/  FMUL.FTZ R15, R5, R14 ;  /* 0x0000000e050f7220 */ /* 0x000fe20000410000 */
[----:B------:R-:W-:-:S02]  /*3eb0*/  HADD2.F32 R12, -RZ, R12.H0_H0 ;  /* 0x2000000cff0c7230 */ /* 0x000fc40000004100 */
[-C--:B------:R-:W-:Y:S01]  /*3ec0*/  FMUL.FTZ R41, R6, R89.reuse ;  /* 0x0000005906297220 */ /* 0x080fe20000410000 */
[--C-:B------:R-:W-:Y:S02]  /*3ed0*/  HADD2.F32 R7, -RZ, R88.reuse.H1_H1 ;  /* 0x30000058ff077230 */ /* 0x100fe40000004100 */
[----:B------:R-:W-:Y:S01]  /*3ee0*/  FMUL.FTZ R14, R4, R14 ;  /* 0x0000000e040e7220 */ /* 0x000fe20000410000 */
[----:B------:R-:W-:Y:S02]  /*3ef0*/  HADD2.F32 R13, -RZ, R88.H0_H0 ;  /* 0x20000058ff0d7230 */ /* 0x000fe40000004100 */
        /* <DEDUP_REMOVED lines=9> */
.L_x_3879:
[----:B------:R-:W-:Y:S05]  /*3f90*/  BSYNC B2 ;  /* 0x0000000000027941 */ /* 0x000fea0003800000 */
.L_x_3878:
[----:B0-----:R0:W-:Y:S02]  /*3fa0*/  ST.E.128 desc[UR44][R10.64], R4 ;  /* 0x000000040a007985 */ /* 0x0011e4000c101d2c */
.L_x_3873:
[----:B------:R-:W-:Y:S05]  /*3fb0*/  BSYNC B1 ;  /* 0x0000000000017941 */ /* 0x000fea0003800000 */
.L_x_3872:
[----:B------:R-:W-:-:S03]  /*3fc0*/  UMOV UR4, 0xffffffff ;  /* 0xffffffff00047882 */ /* 0x000fc60000000000 */
[----:B------:R-:W-:Y:S05]  /*3fd0*/  BRA.DIV UR4, `(.L_x_3880) ;  /* 0x0000035a04147947 */ /* 0x000fea000b800000 */
[----:B------:R0:W0:Y:S04]  /*3fe0*/  SHFL.IDX PT, R39, R80, 0x1, 0x1c1f ;  /* 0x003c1f0050277f89 */ /* 0x00002800000e0000 */
[----:B---3--:R3:W0:Y:S02]  /*3ff0*/  SHFL.IDX PT, R14, R79, 0x1, 0x1c1f ;  /* 0x003c1f004f0e7f89 */ /* 0x00862400000e0000 */
.L_x_4240:
[----:B------:R-:W-:Y:S05]  /*4000*/  @P4 BRA `(.L_x_3881) ;  /* 0x0000001c00e84947 */ /* 0x000fea0003800000 */
[----:B0---4-:R-:W-:Y:S01]  /*4010*/  LOP3.LUT R4, R52, 0x1, RZ, 0xc0, !PT ;  /* 0x0000000134047812 */ /* 0x011fe200078ec0ff */
[----:B------:R-:W-:Y:S03]  /*4020*/  BSSY B1, `(.L_x_3882) ;  /* 0x0000034000017945 */ /* 0x000fe60003800000 */
[----:B------:R-:W-:-:S13]  /*4030*/  ISETP.NE.U32.AND P0, PT, R4, 0x1, PT ;  /* 0x000000010400780c */ /* 0x000fda0003f05070 */
[----:B------:R-:W-:Y:S05]  /*4040*/  @P0 BRA `(.L_x_3883) ;  /* 0x0000000000c40947 */ /* 0x000fea0003800000 */
[----:B------:R0:W4:Y:S01]  /*4050*/  LDS.128 R4, [R84+0x2000] ;  /* 0x0020000054047984 */ /* 0x0001220000000c00 */
[----:B------:R-:W-:Y:S01]  /*4060*/  ISETP.GE.AND P4, PT, R154, R81, PT ;  /* 0x000000519a00720c */ /* 0x000fe20003f86270 */
[----:B------:R-:W-:Y:S01]  /*4070*/  BSSY B2, `(.L_x_3884) ;  /* 0x000002d000027945 */ /* 0x000fe20003800000 */
[----:B------:R-:W-:-:S04]  /*4080*/  LEA R10, P0, R22, R14, 0x1 ;  /* 0x0000000e160a7211 */ /* 0x000fc800078008ff */
[----:B------:R-:W-:-:S07]  /*4090*/  LEA.HI.X R11, R22, R39, R23, 0x1, P0 ;  /* 0x00000027160b7211 */ /* 0x000fce00000f0c17 */
[----:B0-----:R-:W-:Y:S05]  /*40a0*/  @P4 BRA `(.L_x_3885) ;  /* 0x0000000000a44947 */ /* 0x001fea0003800000 */
[--C-:B------:R-:W-:Y:S01]  /*40b0*/  SHF.R.U64 R15, R34, 0x10, R35.reuse ;  /* 0x00000010220f7819 */ /* 0x100fe20000001223 */
[----:B----4-:R-:W-:Y:S01]  /*40c0*/  IMAD.MOV.U32 R12, RZ, RZ, R6 ;  /* 0x000000ffff0c7224 */ /* 0x010fe200078e0006 */
        /* <DEDUP_REMOVED lines=39> */
.L_x_3885:
[----:B------:R-:W-:Y:S05]  /*4340*/  BSYNC B2 ;  /* 0x0000000000027941 */ /* 0x000fea0003800000 */
.L_x_3884:
[----:B----4-:R0:W-:Y:S02]  /*4350*/  ST.E.128 desc[UR44][R10.64], R4 ;  /* 0x000000040a007985 */ /* 0x0101e4000c101d2c */
.L_x_3883:
[----:B------:R-:W-:Y:S05]  /*4360*/  BSYNC B1 ;  /* 0x0000000000017941 */ /* 0x000fea0003800000 */
.L_x_3882:
[----:B------:R-:W-:-:S13]  /*4370*/  LOP3.LUT P0, RZ, R52, 0x2, RZ, 0xc0, !PT ;  /* 0x0000000234ff7812 */ /* 0x000fda000780c0ff */
[----:B------:R-:W-:Y:S05]  /*4380*/  @!P0 BRA `(.L_x_3881) ;  /* 0x0000001c00088947 */ /* 0x000fea0003800000 */
[----:B0-----:R0:W4:Y:S01]  /*4390*/  LDS.128 R4, [R83+0x2000] ;  /* 0x0020000053047984 */ /* 0x0011220000000c00 */
[----:B------:R-:W-:Y:S01]  /*43a0*/  ISETP.GE.AND P4, PT, R164, R81, PT ;  /* 0x00000051a400720c */ /* 0x000fe20003f86270 */
[----:B------:R-:W-:Y:S01]  /*43b0*/  BSSY B1, `(.L_x_3886) ;  /* 0x000002d000017945 */ /* 0x000fe20003800000 */
[----:B------:R-:W-:-:S04]  /*43c0*/  LEA R10, P0, R152, R14, 0x1 ;  /* 0x0000000e980a7211 */ /* 0x000fc800078008ff */
[----:B------:R-:W-:-:S07]  /*43d0*/  LEA.HI.X R11, R152, R39, R157, 0x1, P0 ;  /* 0x00000027980b7211 */ /* 0x000fce00000f0c9d */
[----:B0-----:R-:W-:Y:S05]  /*43e0*/  @P4 BRA `(.L_x_3887) ;  /* 0x0000000000a44947 */ /* 0x001fea0003800000 */
[----:B------:R-:W-:Y:S02]  /*43f0*/  SHF.R.U64 R13, R32, 0x10, R33 ;  /* 0x00000010200d7819 */ /* 0x000fe40000001221 */
[----:B------:R-:W-:Y:S01]  /*4400*/  SHF.R.U64 R12, R8, 0x10, R9 ;  /* 0x00000010080c7819 */ /* 0x000fe20000001209 */
[----:B----4-:R-:W-:Y:S01]  /*4410*/  IMAD.MOV.U32 R8, RZ, RZ, R6 ;  /* 0x000000ffff087224 */ /* 0x010fe200078e0006 */
[----:B------:R-:W-:Y:S01]  /*4420*/  SHF.R.U32.HI R32, RZ, 0x10, R33 ;  /* 0x00000010ff207819 */ /* 0x000fe20000011621 */
[----:B------:R-:W-:Y:S01]  /*4430*/  HADD2.F32 R13, -RZ, R13.H0_H0 ;  /* 0x2000000dff0d7230 */ /* 0x000fe20000004100 */
[----:B------:R-:W-:Y:S01]  /*4440*/  SHF.R.U32.HI R14, RZ, 0x10, R9 ;  /* 0x00000010ff0e7819 */ /* 0x000fe20000011609 */
[--C-:B------:R-:W-:Y:S02]  /*4450*/  HADD2.F32 R6, -RZ, R5.reuse.H1_H1 ;  /* 0x30000005ff067230 */ /* 0x100fe40000004100 */
[----:B------:R-:W-:Y:S02]  /*4460*/  HADD2.F32 R5, -RZ, R5.H0_H0 ;  /* 0x20000005ff057230 */ /* 0x000fe40000004100 */
[----:B------:R-:W-:-:S02]  /*4470*/  HADD2.F32 R12, -RZ, R12.H0_H0 ;  /* 0x2000000cff0c7230 */ /* 0x000fc40000004100 */
[CC--:B------:R-:W-:Y:S01]  /*4480*/  FMUL.FTZ R34, R6.reuse, R13.reuse ;  /* 0x0000000d06227220 */ /* 0x0c0fe20000410000 */
[----:B------:R-:W-:Y:S02]  /*4490*/  HADD2.F32 R32, -RZ, R32.H0_H0 ;  /* 0x20000020ff207230 */ /* 0x000fe40000004100 */
[C---:B------:R-:W-:Y:S01]  /*44a0*/  FMUL.FTZ R13, R5.reuse, R13 ;  /* 0x0000000d050d7220 */ /* 0x040fe20000410000 */
[--C-:B------:R-:W-:Y:S02]  /*44b0*/  HADD2.F32 R9, -RZ, R7.reuse.H1_H1 ;  /* 0x30000007ff097230 */ /* 0x100fe40000004100 */
[-C--:B------:R-:W-:Y:S01]  /*44c0*/  FFMA.FTZ R34, R5, R12.reuse, -R34 ;  /* 0x0000000c05227223 */ /* 0x080fe20000010822 */
[----:B------:R-:W-:Y:S02]  /*44d0*/  HADD2.F32 R7, -RZ, R7.H0_H0 ;  /* 0x20000007ff077230 */ /* 0x000fe40000004100 */
[----:B------:R-:W-:Y:S01]  /*44e0*/  FFMA.FTZ R15, R6, R12, R13 ;  /* 0x0000000c060f7223 */ /* 0x000fe2000001000d */
[----:B------:R-:W-:-:S02]  /*44f0*/  HADD2.F32 R14, -RZ, R14.H0_H0 ;  /* 0x2000000eff0e7230 */ /* 0x000fc40000004100 */
[-C--:B------:R-:W-:Y:S01]  /*4500*/  FMUL.FTZ R36, R9, R32.reuse ;  /* 0x0000002009247220 */ /* 0x080fe20000410000 */
[--C-:B------:R-:W-:Y:S02]  /*4510*/  HADD2.F32 R12, -RZ, R85.reuse.H0_H0 ;  /* 0x20000055ff0c7230 */ /* 0x100fe40000004100 */
[C---:B------:R-:W-:Y:S01]  /*4520*/  FMUL.FTZ R32, R7.reuse, R32 ;  /* 0x0000002007207220 */ /* 0x040fe20000410000 */
[----:B------:R-:W-:Y:S02]  /*4530*/  HADD2.F32 R85, -RZ, R85.H1_H1 ;  /* 0x30000055ff557230 */ /* 0x000fe40000004100 */
[-C--:B------:R-:W-:Y:S01]  /*4540*/  FFMA.FTZ R36, R7, R14.reuse, -R36 ;  /* 0x0000000e07247223 */ /* 0x080fe20000010824 */
[----:B------:R-:W-:Y:S02]  /*4550*/  HADD2.F32 R5, -RZ, R4.H1_H1 ;  /* 0x30000004ff057230 */ /* 0x000fe40000004100 */
[----:B------:R-:W-:Y:S01]  /*4560*/  FFMA.FTZ R35, R9, R14, R32 ;  /* 0x0000000e09237223 */ /* 0x000fe20000010020 */
[----:B------:R-:W-:-:S02]  /*4570*/  HADD2.F32 R6, -RZ, R8.H1_H1 ;  /* 0x30000008ff067230 */ /* 0x000fc40000004100 */
[----:B------:R-:W-:Y:S02]  /*4580*/  HADD2.F32 R4, -RZ, R4.H0_H0 ;  /* 0x20000004ff047230 */ /* 0x000fe40000004100 */
[CC--:B------:R-:W-:Y:S01]  /*4590*/  FMUL.FTZ R13, R5.reuse, R12.reuse ;  /* 0x0000000c050d7220 */ /* 0x0c0fe20000410000 */
[----:B------:R-:W-:Y:S02]  /*45a0*/  HADD2.F32 R8, -RZ, R8.H0_H0 ;  /* 0x20000008ff087230 */ /* 0x000fe40000004100 */
[-C--:B------:R-:W-:Y:S01]  /*45b0*/  FMUL.FTZ R33, R6, R85.reuse ;  /* 0x0000005506217220 */ /* 0x080fe20000410000 */
[--C-:B------:R-:W-:Y:S02]  /*45c0*/  HADD2.F32 R7, -RZ, R70.reuse.H0_H0 ;  /* 0x20000046ff077230 */ /* 0x100fe40000004100 */
[----:B------:R-:W-:Y:S01]  /*45d0*/  FMUL.FTZ R12, R4, R12 ;  /* 0x0000000c040c7220 */ /* 0x000fe20000410000 */
        /* <DEDUP_REMOVED lines=10> */
.L_x_3887:
[----:B------:R-:W-:Y:S05]  /*4680*/  BSYNC B1 ;  /* 0x0000000000017941 */ /* 0x000fea0003800000 */
.L_x_3886:
[----:B----4-:R0:W-:Y:S01]  /*4690*/  ST.E.128 desc[UR44][R10.64], R4 ;  /* 0x000000040a007985 */ /* 0x0101e2000c101d2c */
[----:B------:R-:W-:Y:S05]  /*46a0*/  BRA `(.L_x_3881) ;  /* 0x0000001800407947 */ /* 0x000fea0003800000 */
.L_x_3863:
[----:B------:R-:W-:-:S05]  /*46b0*/  IMAD R78, R48, -0x60, R26 ;  /* 0xffffffa0304e7824 */ /* 0x000fca00078e021a */
[----:B------:R-:W-:-:S04]  /*46c0*/  VIMNMX R78, R78, 0x60, PT ;  /* 0x000000604e4e7848 */ /* 0x000fc80003fe0100 */
[----:B------:R-:W-:-:S04]  /*46d0*/  ISETP.GE.AND P0, PT, R158, R78, PT ;  /* 0x0000004e9e00720c */ /* 0x000fc80003f06270 */
[----:B------:R-:W-:-:S13]  /*46e0*/  ISETP.GE.OR P0, PT, R22, R81, P0 ;  /* 0x000000511600720c */ /* 0x000fda0000706670 */
[----:B------:R-:W0:Y:S01]  /*46f0*/  @!P0 LDC.64 R36, c[0x0][0x3e8] ;  /* 0x0000fa00ff248b82 */ /* 0x000e220000000a00 */
[----:B------:R-:W-:Y:S02]  /*4700*/  @!P0 IMAD.MOV.U32 R4, RZ, RZ, R20 ;  /* 0x000000ffff048224 */ /* 0x000fe400078e0014 */
[----:B------:R-:W-:Y:S02]  /*4710*/  @!P0 IMAD.MOV.U32 R5, RZ, RZ, R61 ;  /* 0x000000ffff058224 */ /* 0x000fe400078e003d */
[----:B------:R-:W-:Y:S02]  /*4720*/  @!P0 IMAD R33, R69, 0x60, RZ ;  /* 0x0000006045218824 */ /* 0x000fe400078e02ff */
[----:B------:R-:W-:Y:S01]  /*4730*/  @!P0 IMAD.WIDE.U32 R6, R14, 0x60, R4 ;  /* 0x000000600e068825 */ /* 0x000fe200078e0004 */
[----:B------:R-:W1:Y:S03]  /*4740*/  @!P0 LDC.64 R8, c[0x0][0x400] ;  /* 0x00010000ff088b82 */ /* 0x000e660000000a00 */
[----:B------:R-:W-:-:S02]  /*4750*/  @!P0 IMAD.MOV.U32 R4, RZ, RZ, R30 ;  /* 0x000000ffff048224 */ /* 0x000fc400078e001e */
[----:B------:R-:W-:Y:S02]  /*4760*/  @!P0 IMAD.MOV.U32 R5, RZ, RZ, R63 ;  /* 0x000000ffff058224 */ /* 0x000fe400078e003f */
[----:B------:R-:W-:Y:S02]  /*4770*/  @!P0 IMAD R35, R82, 0x60, RZ ;  /* 0x0000006052238824 */ /* 0x000fe400078e02ff */
[----:B------:R-:W-:-:S04]  /*4780*/  @!P0 IMAD.WIDE.U32 R4, R70, 0x60, R4 ;  /* 0x0000006046048825 */ /* 0x000fc800078e0004 */
[----:B------:R-:W-:Y:S01]  /*4790*/  @!P0 IMAD.IADD R7, R33, 0x1, R7 ;  /* 0x0000000121078824 */ /* 0x000fe200078e0207 */
[----:B------:R-:W-:Y:S01]  /*47a0*/  CS2R R32, SRZ ;  /* 0x0000000000207805 */ /* 0x000fe2000001ff00 */
[----:B------:R-:W-:Y:S01]  /*47b0*/  @!P0 IMAD.IADD R5, R35, 0x1, R5 ;  /* 0x0000000123058824 */ /* 0x000fe200078e0205 */
[C---:B0-----:R-:W-:Y:S02]  /*47c0*/  @!P0 LEA R36, P3, R6.reuse, R36, 0x1 ;  /* 0x0000002406248211 */ /* 0x041fe400078608ff */
[----:B------:R-:W-:Y:S02]  /*47d0*/  CS2R R34, SRZ ;  /* 0x0000000000227805 */ /* 0x000fe4000001ff00 */
[----:B------:R-:W-:Y:S02]  /*47e0*/  @!P0 LEA.HI.X R37, R6, R37, R7, 0x1, P3 ;  /* 0x0000002506258211 */ /* 0x000fe400018f0c07 */
[----:B------:R-:W-:Y:S02]  /*47f0*/  CS2R R6, SRZ ;  /* 0x0000000000067805 */ /* 0x000fe4000001ff00 */
[----:B-1----:R-:W-:-:S04]  /*4800*/  @!P0 LEA R8, P4, R4, R8, 0x1 ;  /* 0x0000000804088211 */ /* 0x002fc800078808ff */
[----:B------:R-:W-:Y:S02]  /*4810*/  @!P0 LEA.HI.X R9, R4, R9, R5, 0x1, P4 ;  /* 0x0000000904098211 */ /* 0x000fe400020f0c05 */
[----:B------:R-:W-:-:S03]  /*4820*/  CS2R R4, SRZ ;  /* 0x0000000000047805 */ /* 0x000fc6000001ff00 */
[----:B------:R-:W5:Y:S04]  /*4830*/  @!P0 LDG.E.128 R32, desc[UR44][R8.64] ;  /* 0x0000002c08208981 */ /* 0x000f68000c1e1d00 */
[----:B------:R0:W5:Y:S01]  /*4840*/  @!P0 LDG.E.128 R4, desc[UR44][R36.64] ;  /* 0x0000002c24048981 */ /* 0x000162000c1e1d00 */
[----:B------:R-:W-:-:S04]  /*4850*/  ISETP.GE.AND P0, PT, R175, R78, PT ;  /* 0x0000004eaf00720c */ /* 0x000fc80003f06270 */
[----:B------:R-:W-:Y:S01]  /*4860*/  ISETP.GE.OR P0, PT, R22, R81, P0 ;  /* 0x000000511600720c */ /* 0x000fe20000706670 */
[----:B------:R-:W-:Y:S01]  /*4870*/  BSSY B1, `(.L_x_3888) ;  /* 0x000001a000017945 */ /* 0x000fe20003800000 */
[----:B------:R-:W-:Y:S02]  /*4880*/  CS2R R38, SRZ ;  /* 0x0000000000267805 */ /* 0x000fe4000001ff00 */
[----:B------:R-:W-:Y:S02]  /*4890*/  CS2R R42, SRZ ;  /* 0x00000000002a7805 */ /* 0x000fe4000001ff00 */
[----:B------:R-:W-:Y:S02]  /*48a0*/  CS2R R40, SRZ ;  /* 0x0000000000287805 */ /* 0x000fe4000001ff00 */
[----:B0-----:R-:W-:-:S05]  /*48b0*/  CS2R R36, SRZ ;  /* 0x0000000000247805 */ /* 0x001fca000001ff00 */
[----:B------:R-:W-:Y:S05]  /*48c0*/  @P0 BRA `(.L_x_3889) ;  /* 0x0000000000500947 */ /* 0x000fea0003800000 */
[C---:B------:R-:W-:Y:S01]  /*48d0*/  SHF.L.U64.HI R9, R10.reuse, 0x6, R11 ;  /* 0x000000060a097819 */ /* 0x040fe2000001020b */
[----:B------:R-:W-:Y:S01]  /*48e0*/  IMAD.SHL.U32 R8, R10, 0x40, RZ ;  /* 0x000000400a087824 */ /* 0x000fe200078e00ff */
[C---:B------:R-:W-:Y:S01]  /*48f0*/  SHF.L.U64.HI R11, R12.reuse, 0x6, R13 ;  /* 0x000000060c0b7819 */ /* 0x040fe2000001020d */
[----:B------:R-:W-:Y:S01]  /*4900*/  IMAD.SHL.U32 R10, R12, 0x40, RZ ;  /* 0x000000400c0a7824 */ /* 0x000fe200078e00ff */
[----:B------:R-:W-:Y:S01]  /*4910*/  ULDC.64 UR4, c[0x0][0x3e8] ;  /* 0x0000fa0000047ab9 */ /* 0x000fe20000000a00 */
[----:B------:R-:W-:Y:S01]  /*4920*/  IMAD.WIDE.U32 R8, R14, 0x60, R8 ;  /* 0x000000600e087825 */ /* 0x000fe200078e0008 */
[----:B------:R-:W-:-:S03]  /*4930*/  ULDC.64 UR6, c[0x0][0x400] ;  /* 0x0001000000067ab9 */ /* 0x000fc60000000a00 */
[----:B------:R-:W-:Y:S01]  /*4940*/  IMAD.WIDE.U32 R10, R70, 0x60, R10 ;  /* 0x00000060460a7825 */ /* 0x000fe200078e000a */
[----:B------:R-:W-:-:S03]  /*4950*/  IADD3 R12, P0, R20, R8, RZ ;  /* 0x00000008140c7210 */ /* 0x000fc60007f1e0ff */
[----:B------:R-:W-:Y:S01]  /*4960*/  IMAD R69, R69, 0x60, RZ ;  /* 0x0000006045457824 */ /* 0x000fe200078e02ff */
[----:B------:R-:W-:Y:S01]  /*4970*/  IADD3 R8, P3, R30, R10, RZ ;  /* 0x0000000a1e087210 */ /* 0x000fe20007f7e0ff */
[----:B------:R-:W-:-:S03]  /*4980*/  IMAD R82, R82, 0x60, RZ ;  /* 0x0000006052527824 */ /* 0x000fc600078e02ff */
[----:B------:R-:W-:Y:S02]  /*4990*/  IADD3.X R9, R61, R69, R9, P0, !PT ;  /* 0x000000453d097210 */ /* 0x000fe400007fe409 */
[----:B------:R-:W-:Y:S02]  /*49a0*/  IADD3.X R11, R63, R82, R11, P3, !PT ;  /* 0x000000523f0b7210 */ /* 0x000fe40001ffe40b */
[----:B------:R-:W-:Y:S02]  /*49b0*/  LEA R36, P0, R12, UR4, 0x1 ;  /* 0x000000040c247c11 */ /* 0x000fe4000f8008ff */
[----:B------:R-:W-:Y:S02]  /*49c0*/  LEA R40, P3, R8, UR6, 0x1 ;  /* 0x0000000608287c11 */ /* 0x000fe4000f8608ff */
[----:B------:R-:W-:Y:S02]  /*49d0*/  LEA.HI.X R37, R12, UR5, R9, 0x1, P0 ;  /* 0x000000050c257c11 */ /* 0x000fe400080f0c09 */
[----:B------:R-:W-:-:S04]  /*49e0*/  LEA.HI.X R41, R8, UR7, R11, 0x1, P3 ;  /* 0x0000000708297c11 */ /* 0x000fc800098f0c0b */
[----:B------:R-:W5:Y:S04]  /*49f0*/  LDG.E.128 R36, desc[UR44][R36.64] ;  /* 0x0000002c24247981 */ /* 0x000f68000c1e1d00 */
[----:B------:R-:W5:Y:S02]  /*4a00*/  LDG.E.128 R40, desc[UR44][R40.64] ;  /* 0x0000002c28287981 */ /* 0x000f64000c1e1d00 */
.L_x_3889:
[----:B------:R-:W-:Y:S05]  /*4a10*/  BSYNC B1 ;  /* 0x0000000000017941 */ /* 0x000fea0003800000 */
.L_x_3888:
[----:B-----5:R-:W-:Y:S01]  /*4a20*/  IMAD.MOV.U32 R8, RZ, RZ, R38 ;  /* 0x000000ffff087224 */ /* 0x020fe200078e0026 */
[----:B------:R-:W-:Y:S01]  /*4a30*/  ISETP.NE.AND P3, PT, R58, 0x3, PT ;  /* 0x000000033a00780c */ /* 0x000fe20003f65270 */
[----:B------:R-:W-:Y:S01]  /*4a40*/  IMAD.MOV.U32 R9, RZ, RZ, R39 ;  /* 0x000000ffff097224 */ /* 0x000fe200078e0027 */
[----:B------:R-:W-:Y:S01]  /*4a50*/  ISETP.GE.AND P4, PT, R22, R81, PT ;  /* 0x000000511600720c */ /* 0x000fe20003f86270 */
        /* <DEDUP_REMOVED lines=29> */
.L_x_3890:
[----:B------:R-:W-:Y:S01]  /*4c30*/  IMAD R69, R153, 0x8, R2 ;  /* 0x0000000899457824 */ /* 0x000fe200078e0202 */
[----:B------:R-:W-:Y:S01]  /*4c40*/  SHF.L.U32 R82, R159, 0x1f, RZ ;  /* 0x0000001f9f527819 */ /* 0x000fe200000006ff */
[----:B------:R-:W-:Y:S01]  /*4c50*/  BSSY B1, `(.L_x_3891) ;  /* 0x0000005000017945 */ /* 0x000fe20003800000 */
[----:B------:R-:W-:Y:S02]  /*4c60*/  LOP3.LUT R8, R52, 0x1, RZ, 0xc0, !PT ;  /* 0x0000000134087812 */ /* 0x000fe400078ec0ff */
[----:B------:R-:W0:Y:S02]  /*4c70*/  SYNCS.PHASECHK.TRANS64.TRYWAIT P5, [R69+URZ+0x32490], R82 ;  /* 0x03249052450075a7 */ /* 0x000e2400080a017f */
[----:B------:R-:W-:Y:S01]  /*4c80*/  ISETP.NE.U32.AND P0, PT, R8, 0x1, PT ;  /* 0x000000010800780c */ /* 0x000fe20003f05070 */
[----:B0-----:R-:W-:-:S12]  /*4c90*/  @!P5 BRA `(.L_x_3892) ;  /* 0x0000034c002cd947 */ /* 0x001fd80003800000 */
.L_x_4241:
[----:B------:R-:W-:Y:S05]  /*4ca0*/  BSYNC B1 ;  /* 0x0000000000017941 */ /* 0x000fea0003800000 */
.L_x_3891:
[----:B------:R-:W-:-:S03]  /*4cb0*/  UMOV UR4, 0xffffffff ;  /* 0xffffffff00047882 */ /* 0x000fc60000000000 */
[----:B------:R-:W-:Y:S05]  /*4cc0*/  BRA.DIV UR4, `(.L_x_3893) ;  /* 0x0000034e04347947 */ /* 0x000fea000b800000 */
[----:B------:R1:W2:Y:S04]  /*4cd0*/  SHFL.IDX PT, R73, R80, RZ, 0x1c1f ;  /* 0x001c1fff50497589 */ /* 0x0002a800000e0000 */
[----:B------:R1:W3:Y:S02]  /*4ce0*/  SHFL.IDX PT, R72, R79, RZ, 0x1c1f ;  /* 0x001c1fff4f487589 */ /* 0x0002e400000e0000 */
.L_x_4245:
[----:B------:R-:W-:Y:S01]  /*4cf0*/  ISETP.GE.OR P5, PT, R158, R78, P0 ;  /* 0x0000004e9e00720c */ /* 0x000fe200007a6670 */
[----:B------:R-:W-:Y:S01]  /*4d00*/  BSSY B1, `(.L_x_3894) ;  /* 0x000006f000017945 */ /* 0x000fe20003800000 */
[----:B------:R-:W-:-:S11]  /*4d10*/  IMAD.SHL.U32 R81, R81, 0x2, RZ ;  /* 0x0000000251517824 */ /* 0x000fd600078e00ff */
[----:B------:R-:W-:Y:S05]  /*4d20*/  @P5 BRA `(.L_x_3895) ;  /* 0x0000000400b05947 */ /* 0x000fea0003800000 */
[----:B------:R-:W4:Y:S01]  /*4d30*/  LDC R10, c[0x0][0x2f4] ;  /* 0x0000bd00ff0a7b82 */ /* 0x000f220000000800 */
[----:B------:R-:W-:Y:S01]  /*4d40*/  IMAD.SHL.U32 R71, R65, 0x8, RZ ;  /* 0x0000000841477824 */ /* 0x000fe200078e00ff */
[----:B------:R-:W-:Y:S03]  /*4d50*/  BSSY B2, `(.L_x_3896) ;  /* 0x0000067000027945 */ /* 0x000fe60003800000 */
[----:B--23--:R-:W-:-:S04]  /*4d60*/  IMAD.WIDE R70, R71, 0x2, R72 ;  /* 0x0000000247467825 */ /* 0x00cfc800078e0248 */
[----:B----4-:R-:W-:-:S05]  /*4d70*/  IMAD.IADD R8, R10, 0x1, -R81 ;  /* 0x000000010a087824 */ /* 0x010fca00078e0a51 */
[----:B------:R-:W-:-:S04]  /*4d80*/  SEL R8, R81, R8, !P1 ;  /* 0x0000000851087207 */ /* 0x000fc80004800000 */
[----:B------:R-:W-:-:S04]  /*4d90*/  SHF.R.S32.HI R9, RZ, 0x1f, R8 ;  /* 0x0000001fff097819 */ /* 0x000fc80000011408 */
[----:B------:R-:W-:Y:S01]  /*4da0*/  LEA.HI R8, R9, R8, RZ, 0x4 ;  /* 0x0000000809087211 */ /* 0x000fe200078f20ff */
[----:B------:R-:W-:-:S03]  /*4db0*/  IMAD R9, R153, 0x1800, R66 ;  /* 0x0000180099097824 */ /* 0x000fc600078e0242 */
[----:B------:R-:W-:Y:S01]  /*4dc0*/  LEA.HI.SX32 R8, R8, R65, 0x1c ;  /* 0x0000004108087211 */ /* 0x000fe200078fe2ff */
[----:B------:R-:W-:-:S04]  /*4dd0*/  IMAD R9, R9, 0x2, R2 ;  /* 0x0000000209097824 */ /* 0x000fc800078e0202 */
[----:B------:R-:W-:-:S05]  /*4de0*/  IMAD.SHL.U32 R89, R8, 0x8, RZ ;  /* 0x0000000808597824 */ /* 0x000fca00078e00ff */
[----:B------:R-:W-:Y:S02]  /*4df0*/  LOP3.LUT R8, R50, 0x38, R89, 0xf8, !PT ;  /* 0x0000003832087812 */ /* 0x000fe400078ef859 */
[----:B------:R-:W-:Y:S02]  /*4e00*/  ISETP.GE.AND P5, PT, R89, R10, PT ;  /* 0x0000000a5900720c */ /* 0x000fe40003fa6270 */
[----:B------:R-:W-:-:S05]  /*4e10*/  LOP3.LUT R8, R8, R53, RZ, 0x3c, !PT ;  /* 0x0000003508087212 */ /* 0x000fca00078e3cff */
[----:B------:R-:W-:-:S04]  /*4e20*/  IMAD R8, R203, 0x200, R8 ;  /* 0x00000200cb087824 */ /* 0x000fc800078e0208 */
[----:B------:R-:W-:Y:S02]  /*4e30*/  IMAD R11, R153, 0x1800, R8 ;  /* 0x00001800990b7824 */ /* 0x000fe400078e0208 */
[----:B------:R-:W-:-:S04]  /*4e40*/  @!P5 IMAD.WIDE R72, R89, 0x2, R72 ;  /* 0x000000025948d825 */ /* 0x000fc800078e0248 */
[----:B------:R-:W-:Y:S02]  /*4e50*/  IMAD R12, R11, 0x2, R2 ;  /* 0x000000020b0c7824 */ /* 0x000fe400078e0202 */
[----:B------:R-:W2:Y:S04]  /*4e60*/  LDS.128 R8, [R9+0x1c400] ;  /* 0x01c4000009087984 */ /* 0x000ea80000000c00 */
[----:B------:R-:W3:Y:S01]  /*4e70*/  LDS.128 R12, [R12+0x1c400] ;  /* 0x01c400000c0c7984 */ /* 0x000ee20000000c00 */
[----:B------:R-:W-:Y:S05]  /*4e80*/  @P4 BRA `(.L_x_3897) ;  /* 0x00000004004c4947 */ /* 0x000fea0003800000 */
[----:B------:R-:W-:Y:S01]  /*4e90*/  SHF.R.U32.HI R91, RZ, 0x10, R33 ;  /* 0x00000010ff5b7819 */ /* 0x000fe20000011621 */
[----:B---3--:R-:W-:Y:S01]  /*4ea0*/  IMAD.MOV.U32 R89, RZ, RZ, R15 ;  /* 0x000000ffff597224 */ /* 0x008fe200078e000f */
[--C-:B------:R-:W-:Y:S01]  /*4eb0*/  SHF.R.U64 R4, R4, 0x10, R5.reuse ;  /* 0x0000001004047819 */ /* 0x100fe20000001205 */
[----:B------:R-:W-:Y:S01]  /*4ec0*/  HADD2.F32 R92, -RZ, R92.H0_H0 ;  /* 0x2000005cff5c7230 */ /* 0x000fe20000004100 */
[----:B------:R-:W-:Y:S01]  /*4ed0*/  SHF.R.U32.HI R90, RZ, 0x10, R5 ;  /* 0x00000010ff5a7819 */ /* 0x000fe20000011605 */
[----:B------:R-:W-:Y:S01]  /*4ee0*/  HADD2.F32 R15, -RZ, R13.H0_H0 ;  /* 0x2000000dff0f7230 */ /* 0x000fe20000004100 */
[----:B------:R-:W-:Y:S01]  /*4ef0*/  SHF.R.U64 R32, R32, 0x10, R33 ;  /* 0x0000001020207819 */ /* 0x000fe20000001221 */
[----:B------:R-:W-:Y:S01]  /*4f00*/  HADD2.F32 R91, -RZ, R91.H0_H0 ;  /* 0x2000005bff5b7230 */ /* 0x000fe20000004100 */
[--C-:B------:R-:W-:Y:S01]  /*4f10*/  SHF.R.U64 R5, R6, 0x10, R7.reuse ;  /* 0x0000001006057819 */ /* 0x100fe20000001207 */
[----:B------:R-:W-:Y:S01]  /*4f20*/  HADD2.F32 R13, -RZ, R13.H1_H1 ;  /* 0x3000000dff0d7230 */ /* 0x000fe20000004100 */
[----:B------:R-:W-:Y:S01]  /*4f30*/  SHF.R.U32.HI R33, RZ, 0x10, R7 ;  /* 0x00000010ff217819 */ /* 0x000fe20000011607 */
[--C-:B--2---:R-:W-:Y:S01]  /*4f40*/  HADD2.F32 R7, -RZ, R9.reuse.H0_H0 ;  /* 0x20000009ff077230 */ /* 0x104fe20000004100 */
[----:B------:R-:W-:Y:S01]  /*4f50*/  SHF.R.U64 R6, R34, 0x10, R35 ;  /* 0x0000001022067819 */ /* 0x000fe20000001223 */
[----:B------:R-:W-:-:S02]  /*4f60*/  HADD2.F32 R34, -RZ, R9.H1_H1 ;  /* 0x30000009ff227230 */ /* 0x000fc40000004100 */
[-C--:B------:R-:W-:Y:S01]  /*4f70*/  FMUL.FTZ R94, R15, R92.reuse ;  /* 0x0000005c0f5e7220 */ /* 0x080fe20000410000 */
[----:B------:R-:W-:Y:S02]  /*4f80*/  HADD2.F32 R88, -RZ, R88.H0_H0 ;  /* 0x20000058ff587230 */ /* 0x000fe40000004100 */
[----:B------:R-:W-:Y:S01]  /*4f90*/  FMUL.FTZ R92, R7, R92 ;  /* 0x0000005c075c7220 */ /* 0x000fe20000410000 */
[----:B------:R-:W-:Y:S01]  /*4fa0*/  HADD2.F32 R90, -RZ, R90.H0_H0 ;  /* 0x2000005aff5a7230 */ /* 0x000fe20000004100 */
[----:B------:R-:W-:Y:S01]  /*4fb0*/  SHF.R.U32.HI R35, RZ, 0x10, R35 ;  /* 0x00000010ff237819 */ /* 0x000fe20000011623 */
[-C--:B------:R-:W-:Y:S01]  /*4fc0*/  FMUL.FTZ R96, R34, R91.reuse ;  /* 0x0000005b22607220 */ /* 0x080fe20000410000 */
[----:B------:R-:W-:Y:S01]  /*4fd0*/  FMUL.FTZ R93, R13, R91 ;  /* 0x0000005b0d5d7220 */ /* 0x000fe20000410000 */
[-C--:B------:R-:W-:Y:S01]  /*4fe0*/  FFMA.FTZ R7, R7, R88.reuse, -R94 ;  /* 0x0000005807077223 */ /* 0x080fe2000001085e */
[----:B------:R-:W-:Y:S01]  /*4ff0*/  FFMA.FTZ R9, R15, R88, R92 ;  /* 0x000000580f097223 */ /* 0x000fe2000001005c */
[----:B------:R-:W-:Y:S01]  /*5000*/  FFMA.FTZ R88, R13, R90, R96 ;  /* 0x0000005a0d587223 */ /* 0x000fe20000010060 */
[----:B------:R-:W-:-:S02]  /*5010*/  HADD2.F32 R94, -RZ, R98.H0_H0 ;  /* 0x20000062ff5e7230 */ /* 0x000fc40000004100 */
[----:B------:R-:W-:Y:S01]  /*5020*/  FFMA.FTZ R34, R34, R90, -R93 ;  /* 0x0000005a22227223 */ /* 0x000fe2000001085d */
[--C-:B------:R-:W-:Y:S02]  /*5030*/  HADD2.F32 R15, -RZ, R89.reuse.H0_H0 ;  /* 0x20000059ff0f7230 */ /* 0x100fe40000004100 */
[----:B------:R-:W-:Y:S01]  /*5040*/  HADD2.F32 R89, -RZ, R89.H1_H1 ;  /* 0x30000059ff597230 */ /* 0x000fe20000004100 */
[----:B------:R-:W-:Y:S01]  /*5050*/  F2FP.F16.F32.PACK_AB R88, R88, R9 ;  /* 0x000000095858723e */ /* 0x000fe200000000ff */
[----:B------:R-:W-:Y:S02]  /*5060*/  HADD2.F32 R13, -RZ, R11.H0_H0 ;  /* 0x2000000bff0d7230 */ /* 0x000fe40000004100 */
[----:B------:R-:W-:Y:S01]  /*5070*/  FMUL.FTZ R96, R15, R94 ;  /* 0x0000005e0f607220 */ /* 0x000fe20000410000 */
[----:B------:R-:W-:Y:S01]  /*5080*/  HADD2.F32 R35, -RZ, R35.H0_H0 ;  /* 0x20000023ff237230 */ /* 0x000fe20000004100 */
[----:B------:R-:W-:Y:S01]  /*5090*/  F2FP.F16.F32.PACK_AB R7, R34, R7 ;  /* 0x000000072207723e */ /* 0x000fe200000000ff */
[----:B------:R-:W-:-:S02]  /*50a0*/  HADD2.F32 R90, -RZ, R11.H1_H1 ;  /* 0x3000000bff5a7230 */ /* 0x000fc40000004100 */
[----:B------:R-:W-:Y:S01]  /*50b0*/  FMUL.FTZ R94, R13, R94 ;  /* 0x0000005e0d5e7220 */ /* 0x000fe20000410000 */
[----:B------:R-:W-:Y:S02]  /*50c0*/  HADD2.F32 R92, -RZ, R95.H0_H0 ;  /* 0x2000005fff5c7230 */ /* 0x000fe40000004100 */
[-C--:B------:R-:W-:Y:S01]  /*50d0*/  FMUL.FTZ R91, R89, R35.reuse ;  /* 0x00000023595b7220 */ /* 0x080fe20000410000 */
[----:B------:R-:W-:Y:S02]  /*50e0*/  HADD2.F32 R33, -RZ, R33.H0_H0 ;  /* 0x20000021ff217230 */ /* 0x000fe40000004100 */
[C---:B------:R-:W-:Y:S01]  /*50f0*/  FMUL.FTZ R98, R90.reuse, R35 ;  /* 0x000000235a627220 */ /* 0x040fe20000410000 */
[----:B------:R-:W-:Y:S02]  /*5100*/  HADD2.F32 R35, -RZ, R4.H0_H0 ;  /* 0x20000004ff237230 */ /* 0x000fe40000004100 */
[-C--:B------:R-:W-:Y:S01]  /*5110*/  FFMA.FTZ R11, R13, R92.reuse, -R96 ;  /* 0x0000005c0d0b7223 */ /* 0x080fe20000010860 */
[----:B------:R-:W-:Y:S01]  /*5120*/  FFMA.FTZ R13, R15, R92, R94 ;  /* 0x0000005c0f0d7223 */ /* 0x000fe2000001005e */
[-C--:B------:R-:W-:Y:S01]  /*5130*/  FFMA.FTZ R90, R90, R33.reuse, -R91 ;  /* 0x000000215a5a7223 */ /* 0x080fe2000001085b */
[----:B------:R-:W-:Y:S01]  /*5140*/  FFMA.FTZ R92, R89, R33, R98 ;  /* 0x00000021595c7223 */ /* 0x000fe20000010062 */
[----:B------:R-:W-:-:S02]  /*5150*/  HADD2.F32 R91, -RZ, R32.H0_H0 ;  /* 0x20000020ff5b7230 */ /* 0x000fc40000004100 */
[----:B------:R-:W-:Y:S01]  /*5160*/  HADD2.F32 R89, -RZ, R99.H0_H0 ;  /* 0x20000063ff597230 */ /* 0x000fe20000004100 */
[----:B------:R-:W-:Y:S01]  /*5170*/  F2FP.F16.F32.PACK_AB R11, R90, R11 ;  /* 0x0000000b5a0b723e */ /* 0x000fe200000000ff */
[----:B------:R-:W-:Y:S02]  /*5180*/  HADD2.F32 R32, -RZ, R12.H0_H0 ;  /* 0x2000000cff207230 */ /* 0x000fe40000004100 */
[----:B------:R-:W-:Y:S02]  /*5190*/  HADD2.F32 R15, -RZ, R8.H0_H0 ;  /* 0x20000008ff0f7230 */ /* 0x000fe40000004100 */
[----:B------:R-:W-:Y:S02]  /*51a0*/  HADD2.F32 R33, -RZ, R95.H1_H1 ;  /* 0x3000005fff217230 */ /* 0x000fe40000004100 */
[-C--:B------:R-:W-:Y:S01]  /*51b0*/  FMUL.FTZ R4, R32, R89.reuse ;  /* 0x0000005920047220 */ /* 0x080fe20000410000 */
[----:B------:R-:W-:Y:S02]  /*51c0*/  HADD2.F32 R12, -RZ, R12.H1_H1 ;  /* 0x3000000cff0c7230 */ /* 0x000fe40000004100 */
[----:B------:R-:W-:Y:S01]  /*51d0*/  FMUL.FTZ R93, R15, R89 ;  /* 0x000000590f5d7220 */ /* 0x000fe20000410000 */
[----:B------:R-:W-:-:S02]  /*51e0*/  HADD2.F32 R8, -RZ, R8.H1_H1 ;  /* 0x30000008ff087230 */ /* 0x000fc40000004100 */
[-C--:B------:R-:W-:Y:S01]  /*51f0*/  FFMA.FTZ R89, R15, R33.reuse, -R4 ;  /* 0x000000210f597223 */ /* 0x080fe20000010804 */
[--C-:B------:R-:W-:Y:S02]  /*5200*/  HADD2.F32 R15, -RZ, R87.reuse.H1_H1 ;  /* 0x30000057ff0f7230 */ /* 0x100fe40000004100 */
[----:B------:R-:W-:Y:S01]  /*5210*/  FFMA.FTZ R93, R32, R33, R93 ;  /* 0x00000021205d7223 */ /* 0x000fe2000001005d */
[----:B------:R-:W-:Y:S02]  /*5220*/  HADD2.F32 R33, -RZ, R6.H0_H0 ;  /* 0x20000006ff217230 */ /* 0x000fe40000004100 */
[-C--:B------:R-:W-:Y:S01]  /*5230*/  FMUL.FTZ R95, R12, R91.reuse ;  /* 0x0000005b0c5f7220 */ /* 0x080fe20000410000 */
[----:B------:R-:W-:Y:S02]  /*5240*/  HADD2.F32 R6, -RZ, R14.H0_H0 ;  /* 0x2000000eff067230 */ /* 0x000fe40000004100 */
[----:B------:R-:W-:Y:S01]  /*5250*/  FMUL.FTZ R91, R8, R91 ;  /* 0x0000005b085b7220 */ /* 0x000fe20000410000 */
[----:B------:R-:W-:-:S02]  /*5260*/  HADD2.F32 R87, -RZ, R87.H0_H0 ;  /* 0x20000057ff577230 */ /* 0x000fc40000004100 */
[-C--:B------:R-:W-:Y:S01]  /*5270*/  FFMA.FTZ R8, R8, R35.reuse, -R95 ;  /* 0x0000002308087223 */ /* 0x080fe2000001085f */
[----:B------:R-:W-:Y:S02]  /*5280*/  HADD2.F32 R4, -RZ, R10.H0_H0 ;  /* 0x2000000aff047230 */ /* 0x000fe40000004100 */
[----:B------:R-:W-:Y:S01]  /*5290*/  FFMA.FTZ R12, R12, R35, R91 ;  /* 0x000000230c0c7223 */ /* 0x000fe2000001005b */
        /* <DEDUP_REMOVED lines=9> */
[----:B------:R-:W-:Y:S01]  /*5330*/  FFMA.FTZ R10, R10, R5, -R91 ;  /* 0x000000050a0a7223 */ /* 0x000fe2000001085b */
[----:B------:R-:W-:Y:S01]  /*5340*/  F2FP.F16.F32.PACK_AB R15, R92, R13 ;  /* 0x0000000d5c0f723e */ /* 0x000fe200000000ff */
[----:B------:R-:W-:Y:S01]  /*5350*/  FFMA.FTZ R14, R14, R5, R33 ;  /* 0x000000050e0e7223 */ /* 0x000fe20000010021 */
[----:B------:R-:W-:Y:S01]  /*5360*/  F2FP.F16.F32.PACK_AB R8, R8, R89 ;  /* 0x000000590808723e */ /* 0x000fe200000000ff */
[----:B------:R-:W-:Y:S01]  /*5370*/  IMAD.MOV.U32 R9, RZ, RZ, R7 ;  /* 0x000000ffff097224 */ /* 0x000fe200078e0007 */
[----:B------:R-:W-:Y:S01]  /*5380*/  F2FP.F16.F32.PACK_AB R12, R12, R93 ;  /* 0x0000005d0c0c723e */ /* 0x000fe200000000ff */
[----:B------:R-:W-:Y:S01]  /*5390*/  IMAD.MOV.U32 R13, RZ, RZ, R88 ;  /* 0x000000ffff0d7224 */ /* 0x000fe200078e0058 */
[----:B------:R-:W-:-:S02]  /*53a0*/  F2FP.F16.F32.PACK_AB R10, R10, R35 ;  /* 0x000000230a0a723e */ /* 0x000fc400000000ff */
[----:B------:R-:W-:-:S07]  /*53b0*/  F2FP.F16.F32.PACK_AB R14, R14, R87 ;  /* 0x000000570e0e723e */ /* 0x000fce00000000ff */
.L_x_3897:
[----:B------:R-:W-:Y:S05]  /*53c0*/  BSYNC B2 ;  /* 0x0000000000027941 */ /* 0x000fea0003800000 */
.L_x_3896:
[----:B--2---:R4:W-:Y:S04]  /*53d0*/  ST.E.128 desc[UR44][R70.64], R8 ;  /* 0x0000000846007985 */ /* 0x0049e8000c101d2c */
[----:B---3--:R4:W-:Y:S02]  /*53e0*/  @!P5 ST.E.128 desc[UR44][R72.64], R12 ;  /* 0x0000000c4800d985 */ /* 0x0089e4000c101d2c */
.L_x_3895:
[----:B------:R-:W-:Y:S05]  /*53f0*/  BSYNC B1 ;  /* 0x0000000000017941 */ /* 0x000fea0003800000 */
.L_x_3894:
[----:B------:R-:W-:-:S03]  /*5400*/  UMOV UR4, 0xffffffff ;  /* 0xffffffff00047882 */ /* 0x000fc60000000000 */
[----:B------:R-:W-:Y:S05]  /*5410*/  BRA.DIV UR4, `(.L_x_3898) ;  /* 0x0000034604ac7947 */ /* 0x000fea000b800000 */
[----:B-1----:R-:W1:Y:S04]  /*5420*/  SHFL.IDX PT, R80, R80, 0x1, 0x1c1f ;  /* 0x003c1f0050507f89 */ /* 0x002e6800000e0000 */
[----:B----4-:R4:W0:Y:S02]  /*5430*/  SHFL.IDX PT, R14, R79, 0x1, 0x1c1f ;  /* 0x003c1f004f0e7f89 */ /* 0x01082400000e0000 */
.L_x_4249:
[----:B------:R-:W-:Y:S01]  /*5440*/  ISETP.GE.OR P0, PT, R175, R78, P0 ;  /* 0x0000004eaf00720c */ /* 0x000fe20000706670 */
[----:B0-----:R-:W-:Y:S02]  /*5450*/  IMAD.MOV.U32 R12, RZ, RZ, R14 ;  /* 0x000000ffff0c7224 */ /* 0x001fe400078e000e */
[----:B-1----:R-:W-:-:S10]  /*5460*/  IMAD.MOV.U32 R13, RZ, RZ, R80 ;  /* 0x000000ffff0d7224 */ /* 0x002fd400078e0050 */
[----:B------:R-:W-:Y:S05]  /*5470*/  @P0 BRA `(.L_x_3881) ;  /* 0x0000000800cc0947 */ /* 0x000fea0003800000 */
[----:B------:R-:W0:Y:S01]  /*5480*/  LDC R32, c[0x0][0x2f4] ;  /* 0x0000bd00ff207b82 */ /* 0x000e220000000800 */
[----:B------:R-:W-:Y:S01]  /*5490*/  IMAD.SHL.U32 R15, R65, 0x8, RZ ;  /* 0x00000008410f7824 */ /* 0x000fe200078e00ff */
[----:B------:R-:W-:Y:S03]  /*54a0*/  BSSY B1, `(.L_x_3899) ;  /* 0x0000068000017945 */ /* 0x000fe60003800000 */
[----:B------:R-:W-:-:S04]  /*54b0*/  IMAD.WIDE R14, R15, 0x2, R12 ;  /* 0x000000020f0e7825 */ /* 0x000fc800078e020c */
[----:B0-----:R-:W-:-:S05]  /*54c0*/  @P1 IMAD.IADD R81, R32, 0x1, -R81 ;  /* 0x0000000120511824 */ /* 0x001fca00078e0a51 */
[----:B------:R-:W-:-:S04]  /*54d0*/  SHF.R.S32.HI R4, RZ, 0x1f, R81 ;  /* 0x0000001fff047819 */ /* 0x000fc80000011451 */
[----:B------:R-:W-:-:S04]  /*54e0*/  LEA.HI R4, R4, R81, RZ, 0x4 ;  /* 0x0000005104047211 */ /* 0x000fc800078f20ff */
[----:B------:R-:W-:-:S05]  /*54f0*/  LEA.HI.SX32 R4, R4, R65, 0x1c ;  /* 0x0000004104047211 */ /* 0x000fca00078fe2ff */
[----:B------:R-:W-:-:S05]  /*5500*/  IMAD.SHL.U32 R33, R4, 0x8, RZ ;  /* 0x0000000804217824 */ /* 0x000fca00078e00ff */
[----:B------:R-:W-:-:S04]  /*5510*/  LOP3.LUT R4, R206, 0x38, R33, 0xf8, !PT ;  /* 0x00000038ce047812 */ /* 0x000fc800078ef821 */
[----:B------:R-:W-:-:S05]  /*5520*/  LOP3.LUT R5, R4, R207, RZ, 0x3c, !PT ;  /* 0x000000cf04057212 */ /* 0x000fca00078e3cff */
[----:B------:R-:W-:Y:S02]  /*5530*/  IMAD.IADD R4, R208, 0x1, R5 ;  /* 0x00000001d0047824 */ /* 0x000fe400078e0205 */
[C---:B------:R-:W-:Y:S02]  /*5540*/  IMAD R5, R153.reuse, 0x1800, R67 ;  /* 0x0000180099057824 */ /* 0x040fe400078e0243 */
[----:B------:R-:W-:Y:S02]  /*5550*/  IMAD R7, R153, 0x1800, R4 ;  /* 0x0000180099077824 */ /* 0x000fe400078e0204 */
[--C-:B------:R-:W-:Y:S02]  /*5560*/  IMAD R5, R5, 0x2, R2.reuse ;  /* 0x0000000205057824 */ /* 0x100fe400078e0202 */
[----:B------:R-:W-:-:S04]  /*5570*/  IMAD R8, R7, 0x2, R2 ;  /* 0x0000000207087824 */ /* 0x000fc800078e0202 */
[----:B------:R-:W0:Y:S04]  /*5580*/  LDS.128 R4, [R5+0x1c400] ;  /* 0x01c4000005047984 */ /* 0x000e280000000c00 */
[----:B------:R-:W1:Y:S01]  /*5590*/  LDS.128 R8, [R8+0x1c400] ;  /* 0x01c4000008087984 */ /* 0x000e620000000c00 */
[----:B------:R-:W-:Y:S05]  /*55a0*/  @P4 BRA `(.L_x_3900) ;  /* 0x00000004005c4947 */ /* 0x000fea0003800000 */
[----:B------:R-:W-:Y:S01]  /*55b0*/  SHF.R.U64 R34, R38, 0x10, R39 ;  /* 0x0000001026227819 */ /* 0x000fe20000001227 */
[----:B0-----:R-:W-:Y:S01]  /*55c0*/  IMAD.MOV.U32 R38, RZ, RZ, R4 ;  /* 0x000000ffff267224 */ /* 0x001fe200078e0004 */
[----:B------:R-:W-:Y:S01]  /*55d0*/  SHF.R.U32.HI R70, RZ, 0x10, R41 ;  /* 0x00000010ff467819 */ /* 0x000fe20000011629 */
[----:B-1----:R-:W-:Y:S01]  /*55e0*/  IMAD.MOV.U32 R4, RZ, RZ, R9 ;  /* 0x000000ffff047224 */ /* 0x002fe200078e0009 */
[----:B------:R-:W-:Y:S01]  /*55f0*/  SHF.R.U64 R36, R36, 0x10, R37 ;  /* 0x0000001024247819 */ /* 0x000fe20000001225 */
[----:B------:R-:W-:Y:S01]  /*5600*/  IMAD.MOV.U32 R9, RZ, RZ, R7 ;  /* 0x000000ffff097224 */ /* 0x000fe200078e0007 */
[----:B---3--:R-:W-:Y:S01]  /*5610*/  SHF.R.U32.HI R72, RZ, 0x10, R37 ;  /* 0x00000010ff487819 */ /* 0x008fe20000011625 */
[----:B------:R-:W-:Y:S01]  /*5620*/  HADD2.F32 R70, -RZ, R70.H0_H0 ;  /* 0x20000046ff467230 */ /* 0x000fe20000004100 */
[----:B------:R-:W-:Y:S01]  /*5630*/  SHF.R.U64 R37, R40, 0x10, R41 ;  /* 0x0000001028257819 */ /* 0x000fe20000001229 */
[----:B------:R-:W-:Y:S01]  /*5640*/  IMAD.MOV.U32 R40, RZ, RZ, R11 ;  /* 0x000000ffff287224 */ /* 0x000fe200078e000b */
[----:B--2---:R-:W-:Y:S01]  /*5650*/  SHF.R.U32.HI R73, RZ, 0x10, R39 ;  /* 0x00000010ff497819 */ /* 0x004fe20000011627 */
[----:B------:R-:W-:Y:S01]  /*5660*/  IMAD.MOV.U32 R39, RZ, RZ, R8 ;  /* 0x000000ffff277224 */ /* 0x000fe200078e0008 */
[--C-:B------:R-:W-:Y:S01]  /*5670*/  SHF.R.U64 R35, R42, 0x10, R43.reuse ;  /* 0x000000102a237819 */ /* 0x100fe2000000122b */
[----:B------:R-:W-:Y:S01]  /*5680*/  HADD2.F32 R8, -RZ, R4.H0_H0 ;  /* 0x20000004ff087230 */ /* 0x000fe20000004100 */
[----:B------:R-:W-:Y:S01]  /*5690*/  SHF.R.U32.HI R71, RZ, 0x10, R43 ;  /* 0x00000010ff477819 */ /* 0x000fe2000001162b */
[----:B------:R-:W-:-:S02]  /*56a0*/  HADD2.F32 R43, -RZ, R86.H1_H1 ;  /* 0x30000056ff2b7230 */ /* 0x000fc40000004100 */
[----:B------:R-:W-:Y:S02]  /*56b0*/  HADD2.F32 R11, -RZ, R4.H1_H1 ;  /* 0x30000004ff0b7230 */ /* 0x000fe40000004100 */
[--C-:B------:R-:W-:Y:S02]  /*56c0*/  HADD2.F32 R4, -RZ, R5.reuse.H0_H0 ;  /* 0x20000005ff047230 */ /* 0x100fe40000004100 */
[----:B------:R-:W-:Y:S02]  /*56d0*/  HADD2.F32 R7, -RZ, R5.H1_H1 ;  /* 0x30000005ff077230 */ /* 0x000fe40000004100 */
[-C--:B------:R-:W-:Y:S01]  /*56e0*/  FMUL.FTZ R5, R8, R43.reuse ;  /* 0x0000002b08057220 */ /* 0x080fe20000410000 */
[----:B------:R-:W-:Y:S02]  /*56f0*/  HADD2.F32 R41, -RZ, R86.H0_H0 ;  /* 0x20000056ff297230 */ /* 0x000fe40000004100 */
[----:B------:R-:W-:Y:S01]  /*5700*/  FMUL.FTZ R43, R4, R43 ;  /* 0x0000002b042b7220 */ /* 0x000fe20000410000 */
[----:B------:R-:W-:-:S02]  /*5710*/  HADD2.F32 R42, -RZ, R72.H0_H0 ;  /* 0x20000048ff2a7230 */ /* 0x000fc40000004100 */
[-C--:B------:R-:W-:Y:S01]  /*5720*/  FMUL.FTZ R72, R11, R70.reuse ;  /* 0x000000460b487220 */ /* 0x080fe20000410000 */
[----:B------:R-:W-:Y:S01]  /*5730*/  FMUL.FTZ R70, R7, R70 ;  /* 0x0000004607467220 */ /* 0x000fe20000410000 */
[-C--:B------:R-:W-:Y:S01]  /*5740*/  FFMA.FTZ R4, R4, R41.reuse, -R5 ;  /* 0x0000002904047223 */ /* 0x080fe20000010805 */
[----:B------:R-:W-:Y:S01]  /*5750*/  FFMA.FTZ R5, R8, R41, R43 ;  /* 0x0000002908057223 */ /* 0x000fe2000001002b */
[----:B------:R-:W-:Y:S02]  /*5760*/  HADD2.F32 R41, -RZ, R40.H0_H0 ;  /* 0x20000028ff297230 */ /* 0x000fe40000004100 */
[-C--:B------:R-:W-:Y:S01]  /*5770*/  FFMA.FTZ R8, R11, R42.reuse, R70 ;  /* 0x0000002a0b087223 */ /* 0x080fe20000010046 */
[----:B------:R-:W-:Y:S02]  /*5780*/  HADD2.F32 R70, -RZ, R85.H0_H0 ;  /* 0x20000055ff467230 */ /* 0x000fe40000004100 */
[----:B------:R-:W-:Y:S01]  /*5790*/  FFMA.FTZ R7, R7, R42, -R72 ;  /* 0x0000002a07077223 */ /* 0x000fe20000010848 */
[----:B------:R-:W-:-:S02]  /*57a0*/  HADD2.F32 R11, -RZ, R9.H0_H0 ;  /* 0x20000009ff0b7230 */ /* 0x000fc40000004100 */
[----:B------:R-:W-:Y:S02]  /*57b0*/  HADD2.F32 R40, -RZ, R40.H1_H1 ;  /* 0x30000028ff287230 */ /* 0x000fe40000004100 */
[-C--:B------:R-:W-:Y:S01]  /*57c0*/  FMUL.FTZ R72, R41, R70.reuse ;  /* 0x0000004629487220 */ /* 0x080fe20000410000 */
[----:B------:R-:W-:Y:S02]  /*57d0*/  HADD2.F32 R71, -RZ, R71.H0_H0 ;  /* 0x20000047ff477230 */ /* 0x000fe40000004100 */
[----:B------:R-:W-:Y:S01]  /*57e0*/  FMUL.FTZ R70, R11, R70 ;  /* 0x000000460b467220 */ /* 0x000fe20000410000 */
[----:B------:R-:W-:Y:S01]  /*57f0*/  HADD2.F32 R9, -RZ, R9.H1_H1 ;  /* 0x30000009ff097230 */ /* 0x000fe20000004100 */
[----:B------:R-:W-:Y:S01]  /*5800*/  F2FP.F16.F32.PACK_AB R7, R7, R4 ;  /* 0x000000040707723e */ /* 0x000fe200000000ff */
[----:B------:R-:W-:Y:S02]  /*5810*/  HADD2.F32 R42, -RZ, R83.H1_H1 ;  /* 0x30000053ff2a7230 */ /* 0x000fe40000004100 */
[----:B------:R-:W-:Y:S01]  /*5820*/  FMUL.FTZ R80, R40, R71 ;  /* 0x0000004728507220 */ /* 0x000fe20000410000 */
[----:B------:R-:W-:-:S02]  /*5830*/  HADD2.F32 R43, -RZ, R73.H0_H0 ;  /* 0x20000049ff2b7230 */ /* 0x000fc40000004100 */
[----:B----4-:R-:W-:Y:S01]  /*5840*/  FMUL.FTZ R79, R9, R71 ;  /* 0x00000047094f7220 */ /* 0x010fe20000410000 */
[----:B------:R-:W-:Y:S02]  /*5850*/  HADD2.F32 R37, -RZ, R37.H0_H0 ;  /* 0x20000025ff257230 */ /* 0x000fe40000004100 */
[-C--:B------:R-:W-:Y:S01]  /*5860*/  FFMA.FTZ R71, R11, R42.reuse, -R72 ;  /* 0x0000002a0b477223 */ /* 0x080fe20000010848 */
[----:B------:R-:W-:Y:S01]  /*5870*/  FFMA.FTZ R73, R41, R42, R70 ;  /* 0x0000002a29497223 */ /* 0x000fe20000010046 */
[-C--:B------:R-:W-:Y:S01]  /*5880*/  FFMA.FTZ R80, R9, R43.reuse, -R80 ;  /* 0x0000002b09507223 */ /* 0x080fe20000010850 */
[----:B------:R-:W-:Y:S02]  /*5890*/  HADD2.F32 R42, -RZ, R85.H1_H1 ;  /* 0x30000055ff2a7230 */ /* 0x000fe40000004100 */
[----:B------:R-:W-:Y:S01]  /*58a0*/  FFMA.FTZ R86, R40, R43, R79 ;  /* 0x0000002b28567223 */ /* 0x000fe2000001004f */
[----:B------:R-:W-:Y:S02]  /*58b0*/  HADD2.F32 R11, -RZ, R39.H0_H0 ;  /* 0x20000027ff0b7230 */ /* 0x000fe40000004100 */
[----:B------:R-:W-:Y:S01]  /*58c0*/  HADD2.F32 R9, -RZ, R38.H0_H0 ;  /* 0x20000026ff097230 */ /* 0x000fe20000004100 */
[----:B------:R-:W-:Y:S01]  /*58d0*/  F2FP.F16.F32.PACK_AB R71, R80, R71 ;  /* 0x000000475047723e */ /* 0x000fe200000000ff */
[----:B------:R-:W-:-:S02]  /*58e0*/  HADD2.F32 R40, -RZ, R84.H0_H0 ;  /* 0x20000054ff287230 */ /* 0x000fc40000004100 */
[-C--:B------:R-:W-:Y:S01]  /*58f0*/  FMUL.FTZ R70, R11, R42.reuse ;  /* 0x0000002a0b467220 */ /* 0x080fe20000410000 */
[----:B------:R-:W-:Y:S02]  /*5900*/  HADD2.F32 R39, -RZ, R39.H1_H1 ;  /* 0x30000027ff277230 */ /* 0x000fe40000004100 */
[C---:B------:R-:W-:Y:S01]  /*5910*/  FMUL.FTZ R42, R9.reuse, R42 ;  /* 0x0000002a092a7220 */ /* 0x040fe20000410000 */
[----:B------:R-:W-:Y:S02]  /*5920*/  HADD2.F32 R38, -RZ, R38.H1_H1 ;  /* 0x30000026ff267230 */ /* 0x000fe40000004100 */
[-C--:B------:R-:W-:Y:S01]  /*5930*/  FFMA.FTZ R70, R9, R40.reuse, -R70 ;  /* 0x0000002809467223 */ /* 0x080fe20000010846 */
[----:B------:R-:W-:Y:S02]  /*5940*/  HADD2.F32 R36, -RZ, R36.H0_H0 ;  /* 0x20000024ff247230 */ /* 0x000fe40000004100 */
[----:B------:R-:W-:Y:S01]  /*5950*/  FFMA.FTZ R42, R11, R40, R42 ;  /* 0x000000280b2a7223 */ /* 0x000fe2000001002a */
[-C--:B------:R-:W-:Y:S01]  /*5960*/  FMUL.FTZ R41, R39, R37.reuse ;  /* 0x0000002527297220 */ /* 0x080fe20000410000 */
[----:B------:R-:W-:Y:S01]  /*5970*/  FMUL.FTZ R72, R38, R37 ;  /* 0x0000002526487220 */ /* 0x000fe20000410000 */
[----:B------:R-:W-:-:S02]  /*5980*/  HADD2.F32 R11, -RZ, R10.H0_H0 ;  /* 0x2000000aff0b7230 */ /* 0x000fc40000004100 */
[----:B------:R-:W-:Y:S02]  /*5990*/  HADD2.F32 R84, -RZ, R84.H1_H1 ;  /* 0x30000054ff547230 */ /* 0x000fe40000004100 */
[-C--:B------:R-:W-:Y:S01]  /*59a0*/  FFMA.FTZ R41, R38, R36.reuse, -R41 ;  /* 0x0000002426297223 */ /* 0x080fe20000010829 */
[----:B------:R-:W-:Y:S02]  /*59b0*/  HADD2.F32 R37, -RZ, R35.H0_H0 ;  /* 0x20000023ff257230 */ /* 0x000fe40000004100 */
[----:B------:R-:W-:Y:S01]  /*59c0*/  FFMA.FTZ R39, R39, R36, R72 ;  /* 0x0000002427277223 */ /* 0x000fe20000010048 */
[----:B------:R-:W-:Y:S02]  /*59d0*/  HADD2.F32 R9, -RZ, R6.H0_H0 ;  /* 0x20000006ff097230 */ /* 0x000fe40000004100 */
[----:B------:R-:W-:Y:S01]  /*59e0*/  HADD2.F32 R10, -RZ, R10.H1_H1 ;  /* 0x3000000aff0a7230 */ /* 0x000fe20000004100 */
[----:B------:R-:W-:Y:S01]  /*59f0*/  F2FP.F16.F32.PACK_AB R4, R41, R70 ;  /* 0x000000462904723e */ /* 0x000fe200000000ff */
[----:B------:R-:W-:-:S02]  /*5a00*/  HADD2.F32 R6, -RZ, R6.H1_H1 ;  /* 0x30000006ff067230 */ /* 0x000fc40000004100 */
[----:B------:R-:W-:Y:S02]  /*5a10*/  HADD2.F32 R35, -RZ, R34.H0_H0 ;  /* 0x20000022ff237230 */ /* 0x000fe40000004100 */
[-C--:B------:R-:W-:Y:S01]  /*5a20*/  FMUL.FTZ R34, R11, R84.reuse ;  /* 0x000000540b227220 */ /* 0x080fe20000410000 */
[----:B------:R-:W-:Y:S02]  /*5a30*/  HADD2.F32 R36, -RZ, R83.H0_H0 ;  /* 0x20000053ff247230 */ /* 0x000fe40000004100 */
[-C--:B------:R-:W-:Y:S01]  /*5a40*/  FMUL.FTZ R43, R10, R37.reuse ;  /* 0x000000250a2b7220 */ /* 0x080fe20000410000 */
[C---:B------:R-:W-:Y:S01]  /*5a50*/  FMUL.FTZ R84, R9.reuse, R84 ;  /* 0x0000005409547220 */ /* 0x040fe20000410000 */
[C---:B------:R-:W-:Y:S01]  /*5a60*/  FMUL.FTZ R37, R6.reuse, R37 ;  /* 0x0000002506257220 */ /* 0x040fe20000410000 */
[-C--:B------:R-:W-:Y:S02]  /*5a70*/  FFMA.FTZ R34, R9, R36.reuse, -R34 ;  /* 0x0000002409227223 */ /* 0x080fe40000010822 */
[----:B------:R-:W-:Y:S01]  /*5a80*/  FFMA.FTZ R84, R11, R36, R84 ;  /* 0x000000240b547223 */ /* 0x000fe20000010054 */
[-C--:B------:R-:W-:Y:S01]  /*5a90*/  FFMA.FTZ R43, R6, R35.reuse, -R43 ;  /* 0x00000023062b7223 */ /* 0x080fe2000001082b */
[----:B------:R-:W-:Y:S01]  /*5aa0*/  FFMA.FTZ R37, R10, R35, R37 ;  /* 0x000000230a257223 */ /* 0x000fe20000010025 */
[----:B------:R-:W-:Y:S01]  /*5ab0*/  F2FP.F16.F32.PACK_AB R9, R8, R5 ;  /* 0x000000050809723e */ /* 0x000fe200000000ff */
[----:B------:R-:W-:Y:S01]  /*5ac0*/  IMAD.MOV.U32 R5, RZ, RZ, R7 ;  /* 0x000000ffff057224 */ /* 0x000fe200078e0007 */
[----:B------:R-:W-:Y:S01]  /*5ad0*/  F2FP.F16.F32.PACK_AB R11, R86, R73 ;  /* 0x00000049560b723e */ /* 0x000fe200000000ff */
[----:B------:R-:W-:Y:S01]  /*5ae0*/  IMAD.MOV.U32 R7, RZ, RZ, R71 ;  /* 0x000000ffff077224 */ /* 0x000fe200078e0047 */
[----:B------:R-:W-:-:S02]  /*5af0*/  F2FP.F16.F32.PACK_AB R8, R39, R42 ;  /* 0x0000002a2708723e */ /* 0x000fc400000000ff */
[----:B------:R-:W-:Y:S02]  /*5b00*/  F2FP.F16.F32.PACK_AB R6, R43, R34 ;  /* 0x000000222b06723e */ /* 0x000fe400000000ff */
[----:B------:R-:W-:-:S07]  /*5b10*/  F2FP.F16.F32.PACK_AB R10, R37, R84 ;  /* 0x00000054250a723e */ /* 0x000fce00000000ff */
.L_x_3900:
[----:B------:R-:W-:Y:S05]  /*5b20*/  BSYNC B1 ;  /* 0x0000000000017941 */ /* 0x000fea0003800000 */
.L_x_3899:
[----:B0-----:R0:W-:Y:S01]  /*5b30*/  ST.E.128 desc[UR44][R14.64], R4 ;  /* 0x000000040e007985 */ /* 0x0011e2000c101d2c */
[----:B------:R-:W-:-:S13]  /*5b40*/  ISETP.GE.AND P0, PT, R33, R32, PT ;  /* 0x000000202100720c */ /* 0x000fda0003f06270 */
[----:B------:R-:W-:Y:S05]  /*5b50*/  @P0 BRA `(.L_x_3881) ;  /* 0x0000000400140947 */ /* 0x000fea0003800000 */
[----:B------:R-:W-:-:S05]  /*5b60*/  IMAD.WIDE R12, R33, 0x2, R12 ;  /* 0x00000002210c7825 */ /* 0x000fca00078e020c */
[----:B-1----:R1:W-:Y:S01]  /*5b70*/  ST.E.128 desc[UR44][R12.64], R8 ;  /* 0x000000080c007985 */ /* 0x0023e2000c101d2c */
[----:B------:R-:W-:Y:S05]  /*5b80*/  BRA `(.L_x_3881) ;  /* 0x0000000400087947 */ /* 0x000fea0003800000 */
.L_x_3862:
[----:B------:R-:W-:-:S13]  /*5b90*/  ISETP.NE.AND P3, PT, R58, 0x3, PT ;  /* 0x000000033a00780c */ /* 0x000fda0003f65270 */
[----:B------:R-:W-:Y:S05]  /*5ba0*/  @!P3 BRA `(.L_x_3901) ;  /* 0x000000000004b947 */ /* 0x000fea0003800000 */
[----:B------:R-:W-:Y:S01]  /*5bb0*/  BPT.TRAP 0x1 ;  /* 0x000000040000795c */ /* 0x000fe20000300000 */
.L_x_3901:
[----:B------:R-:W-:Y:S01]  /*5bc0*/  IMAD R69, R153, 0x8, R2 ;  /* 0x0000000899457824 */ /* 0x000fe200078e0202 */
[----:B------:R-:W-:Y:S01]  /*5bd0*/  SHF.L.U32 R82, R159, 0x1f, RZ ;  /* 0x0000001f9f527819 */ /* 0x000fe200000006ff */
[----:B------:R-:W-:Y:S01]  /*5be0*/  BSSY B1, `(.L_x_3902) ;  /* 0x0000004000017945 */ /* 0x000fe20003800000 */
[----:B------:R-:W-:Y:S02]  /*5bf0*/  SHF.R.S32.HI R76, RZ, 0x1f, R75 ;  /* 0x0000001fff4c7819 */ /* 0x000fe4000001144b */
[----:B------:R-:W0:Y:S02]  /*5c00*/  SYNCS.PHASECHK.TRANS64.TRYWAIT P0, [R69+URZ+0x32490], R82 ;  /* 0x03249052450075a7 */ /* 0x000e24000800017f */
[----:B0-----:R-:W-:Y:S05]  /*5c10*/  @!P0 BRA `(.L_x_3903) ;  /* 0x0000033c00f48947 */ /* 0x001fea0003800000 */
.L_x_4250:
[----:B------:R-:W-:Y:S05]  /*5c20*/  BSYNC B1 ;  /* 0x0000000000017941 */ /* 0x000fea0003800000 */
.L_x_3902:
        /* <DEDUP_REMOVED lines=17> */
[----:B------:R-:W-:Y:S02]  /*5d40*/  UMOV UR4, 0xffffffff ;  /* 0xffffffff00047882 */ /* 0x000fe40000000000 */
[----:B------:R-:W-:Y:S01]  /*5d50*/  ISETP.GE.AND P0, PT, R34, 0x1, PT ;  /* 0x000000012200780c */ /* 0x000fe20003f06270 */
[----:B------:R-:W-:Y:S01]  /*5d60*/  IMAD R5, R156, UR5, R5 ;  /* 0x000000059c057c24 */ /* 0x000fe2000f8e0205 */
[----:B------:R-:W-:-:S04]  /*5d70*/  LEA R10, P4, R4, UR6, 0x1 ;  /* 0x00000006040a7c11 */ /* 0x000fc8000f8808ff */
[----:B------:R-:W-:Y:S01]  /*5d80*/  LEA.HI.X R32, R4, UR7, R5, 0x1, P4 ;  /* 0x0000000704207c11 */ /* 0x000fe2000a0f0c05 */
[----:B------:R-:W-:Y:S08]  /*5d90*/  BRA.DIV UR4, `(.L_x_3904) ;  /* 0x0000033e04a87947 */ /* 0x000ff0000b800000 */
[----:B------:R1:W2:Y:S04]  /*5da0*/  SHFL.IDX PT, R33, R32, RZ, 0x1c1f ;  /* 0x001c1fff20217589 */ /* 0x0002a800000e0000 */
[----:B------:R1:W3:Y:S02]  /*5db0*/  SHFL.IDX PT, R14, R10, RZ, 0x1c1f ;  /* 0x001c1fff0a0e7589 */ /* 0x0002e400000e0000 */
.L_x_4254:
[----:B------:R-:W-:Y:S04]  /*5dc0*/  BSSY B1, `(.L_x_3905) ;  /* 0x000000d000017945 */ /* 0x000fe80003800000 */
[----:B------:R-:W-:Y:S05]  /*5dd0*/  @!P0 BRA `(.L_x_3906) ;  /* 0x00000000002c8947 */ /* 0x000fea0003800000 */
[----:B------:R-:W-:Y:S02]  /*5de0*/  ULDC UR4, c[0x0][0x2f4] ;  /* 0x0000bd0000047ab9 */ /* 0x000fe40000000800 */
[----:B------:R-:W-:Y:S02]  /*5df0*/  ISETP.GE.AND P4, PT, R22, UR4, PT ;  /* 0x0000000416007c0c */ /* 0x000fe4000bf86270 */
[----:B------:R-:W-:-:S11]  /*5e00*/  ISETP.GE.AND P0, PT, R152, UR4, PT ;  /* 0x0000000498007c0c */ /* 0x000fd6000bf06270 */
[----:B------:R-:W4:Y:S01]  /*5e10*/  @!P4 LDS.128 R4, [R84] ;  /* 0x000000005404c984 */ /* 0x000f220000000c00 */
[----:B---3--:R-:W-:-:S04]  /*5e20*/  @!P4 LEA R8, P5, R22, R14, 0x1 ;  /* 0x0000000e1608c211 */ /* 0x008fc800078a08ff */
[----:B--2---:R-:W-:-:S05]  /*5e30*/  @!P4 LEA.HI.X R9, R22, R33, R23, 0x1, P5 ;  /* 0x000000211609c211 */ /* 0x004fca00028f0c17 */
[----:B----4-:R2:W-:Y:S04]  /*5e40*/  @!P4 ST.E.128 desc[UR44][R8.64], R4 ;  /* 0x000000040800c985 */ /* 0x0105e8000c101d2c */
[----:B------:R-:W3:Y:S01]  /*5e50*/  @!P0 LDS.128 R4, [R83] ;  /* 0x0000000053048984 */ /* 0x000ee20000000c00 */
[----:B--2---:R-:W-:-:S04]  /*5e60*/  @!P0 LEA R8, P4, R152, R14, 0x1 ;  /* 0x0000000e98088211 */ /* 0x004fc800078808ff */
[----:B------:R-:W-:-:S05]  /*5e70*/  @!P0 LEA.HI.X R9, R152, R33, R157, 0x1, P4 ;  /* 0x0000002198098211 */ /* 0x000fca00020f0c9d */
[----:B---3--:R4:W-:Y:S04]  /*5e80*/  @!P0 ST.E.128 desc[UR44][R8.64], R4 ;  /* 0x0000000408008985 */ /* 0x0089e8000c101d2c */
.L_x_3906:
[----:B------:R-:W-:Y:S05]  /*5e90*/  BSYNC B1 ;  /* 0x0000000000017941 */ /* 0x000fea0003800000 */
.L_x_3905:
[----:B------:R-:W-:-:S03]  /*5ea0*/  UMOV UR4, 0xffffffff ;  /* 0xffffffff00047882 */ /* 0x000fc60000000000 */
[----:B------:R-:W-:Y:S05]  /*5eb0*/  BRA.DIV UR4, `(.L_x_3907) ;  /* 0x0000033e04a87947 */ /* 0x000fea000b800000 */
[----:B--2---:R2:W0:Y:S04]  /*5ec0*/  SHFL.IDX PT, R33, R32, 0x1, 0x1c1f ;  /* 0x003c1f0020217f89 */ /* 0x00442800000e0000 */
[----:B---3--:R2:W3:Y:S02]  /*5ed0*/  SHFL.IDX PT, R14, R10, 0x1, 0x1c1f ;  /* 0x003c1f000a0e7f89 */ /* 0x0084e400000e0000 */
.L_x_4258:
[----:B------:R-:W-:-:S13]  /*5ee0*/  ISETP.GE.AND P0, PT, R34, 0x41, PT ;  /* 0x000000412200780c */ /* 0x000fda0003f06270 */
[----:B------:R-:W-:Y:S05]  /*5ef0*/  @!P0 BRA `(.L_x_3881) ;  /* 0x00000000002c8947 */ /* 0x000fea0003800000 */
[----:B------:R-:W-:Y:S02]  /*5f00*/  ULDC UR4, c[0x0][0x2f4] ;  /* 0x0000bd0000047ab9 */ /* 0x000fe40000000800 */
[----:B------:R-:W-:Y:S02]  /*5f10*/  ISETP.GE.AND P5, PT, R22, UR4, PT ;  /* 0x0000000416007c0c */ /* 0x000fe4000bfa6270 */
[----:B------:R-:W-:-:S11]  /*5f20*/  ISETP.GE.AND P0, PT, R152, UR4, PT ;  /* 0x0000000498007c0c */ /* 0x000fd6000bf06270 */
[----:B----4-:R-:W4:Y:S01]  /*5f30*/  @!P5 LDS.128 R4, [R84+0x2000] ;  /* 0x002000005404d984 */ /* 0x010f220000000c00 */
[----:B---3--:R-:W-:-:S04]  /*5f40*/  @!P5 LEA R8, P4, R22, R14, 0x1 ;  /* 0x0000000e1608d211 */ /* 0x008fc800078808ff */
[----:B0-----:R-:W-:-:S05]  /*5f50*/  @!P5 LEA.HI.X R9, R22, R33, R23, 0x1, P4 ;  /* 0x000000211609d211 */ /* 0x001fca00020f0c17 */
[----:B----4-:R0:W-:Y:S04]  /*5f60*/  @!P5 ST.E.128 desc[UR44][R8.64], R4 ;  /* 0x000000040800d985 */ /* 0x0101e8000c101d2c */
[----:B------:R-:W3:Y:S01]  /*5f70*/  @!P0 LDS.128 R4, [R83+0x2000] ;  /* 0x0020000053048984 */ /* 0x000ee20000000c00 */
[----:B0-----:R-:W-:-:S04]  /*5f80*/  @!P0 LEA R8, P4, R152, R14, 0x1 ;  /* 0x0000000e98088211 */ /* 0x001fc800078808ff */
[----:B------:R-:W-:-:S05]  /*5f90*/  @!P0 LEA.HI.X R9, R152, R33, R157, 0x1, P4 ;  /* 0x0000002198098211 */ /* 0x000fca00020f0c9d */
[----:B---3--:R0:W-:Y:S04]  /*5fa0*/  @!P0 ST.E.128 desc[UR44][R8.64], R4 ;  /* 0x0000000408008985 */ /* 0x0081e8000c101d2c */
.L_x_3881:
[----:B------:R-:W-:Y:S05]  /*5fb0*/  BSYNC B0 ;  /* 0x0000000000007941 */ /* 0x000fea0003800000 */
.L_x_3861:
[----:B0---4-:R-:W0:Y:S01]  /*5fc0*/  S2R R4, SR_TID.X ;  /* 0x0000000000047919 */ /* 0x011e220000002100 */
[----:B------:R-:W-:Y:S01]  /*5fd0*/  @!PT LDS RZ, [RZ] ;  /* 0x00000000fffff984 */ /* 0x000fe20000000800 */
[----:B------:R-:W-:Y:S01]  /*5fe0*/  @!PT LDS RZ, [RZ] ;  /* 0x00000000fffff984 */ /* 0x000fe20000000800 */
[----:B------:R-:W-:Y:S01]  /*5ff0*/  @!PT LDS RZ, [RZ] ;  /* 0x00000000fffff984 */ /* 0x000fe20000000800 */
[----:B------:R-:W-:Y:S01]  /*6000*/  @!PT LDS RZ, [RZ] ;  /* 0x00000000fffff984 */ /* 0x000fe20000000800 */
[----:B------:R4:W-:Y:S06]  /*6010*/  MEMBAR.ALL.CTA ;  /* 0x0000000000007992 */ /* 0x0009ec0000008000 */
[----:B----4-:R-:W4:Y:S01]  /*6020*/  FENCE.VIEW.ASYNC.S ;  /* 0x00000000000073c6 */ /* 0x010f220000000000 */
[----:B------:R-:W-:Y:S05]  /*6030*/  WARPSYNC.ALL ;  /* 0x0000000000007948 */ /* 0x000fea0003800000 */
[----:B------:R-:W-:Y:S01]  /*6040*/  BSSY B0, `(.L_x_3908) ;  /* 0x0000008000007945 */ /* 0x000fe20003800000 */
[----:B----4-:R4:W-:Y:S01]  /*6050*/  BAR.SYNC.DEFER_BLOCKING R54, 0x80 ;  /* 0x000200360000751d */ /* 0x0109e20000010000 */
[----:B0-----:R-:W-:-:S13]  /*6060*/  LOP3.LUT P0, RZ, R4, 0x7f, RZ, 0xc0, !PT ;  /* 0x0000007f04ff7812 */ /* 0x001fda000780c0ff */
[----:B------:R-:W-:-:S05]  /*6070*/  @!P0 VIADD R4, R69, 0x324a0 ;  /* 0x000324a045048836 */ /* 0x000fca0000000000 */
[----:B------:R-:W-:-:S04]  /*6080*/  @!P0 PRMT R4, RZ, 0x654, R4 ;  /* 0x00000654ff048816 */ /* 0x000fc80000000004 */
[----:B------:R4:W-:Y:S01]  /*6090*/  @!P0 SYNCS.ARRIVE.TRANS64.RED.A1T0 RZ, [R4+URZ], RZ ;  /* 0x000000ff04ff89a7 */ /* 0x0009e2000810043f */
[----:B------:R-:W-:Y:S05]  /*60a0*/  @!P3 BRA `(.L_x_3909) ;  /* 0x000000000004b947 */ /* 0x000fea0003800000 */
[----:B------:R-:W-:Y:S01]  /*60b0*/  BPT.TRAP 0x1 ;  /* 0x000000040000795c */ /* 0x000fe20000300000 */
.L_x_3909:
[----:B------:R-:W-:Y:S05]  /*60c0*/  BSYNC B0 ;  /* 0x0000000000007941 */ /* 0x000fea0003800000 */
.L_x_3908:
[----:B------:R-:W0:Y:S01]  /*60d0*/  SYNCS.PHASECHK.TRANS64.TRYWAIT P3, [R69+URZ+0x324b0], R82 ;  /* 0x0324b052450075a7 */ /* 0x000e22000806017f */
[----:B------:R-:W-:Y:S04]  /*60e0*/  BSSY B0, `(.L_x_3910) ;  /* 0x0000002000007945 */ /* 0x000fe80003800000 */
[----:B0-----:R-:W-:Y:S05]  /*60f0*/  @!P3 BRA `(.L_x_3911) ;  /* 0x0000033c0060b947 */ /* 0x001fea0003800000 */
.L_x_4259:
[----:B------:R-:W-:Y:S05]  /*6100*/  BSYNC B0 ;  /* 0x0000000000007941 */ /* 0x000fea0003800000 */
.L_x_3910:
[----:B------:R-:W-:Y:S01]  /*6110*/  ULDC.64 UR4, c[0x0][0x328] ;  /* 0x0000ca0000047ab9 */ /* 0x000fe20000000a00 */
[----:B------:R-:W-:Y:S01]  /*6120*/  IMAD.IADD R78, R78, 0x1, -R158 ;  /* 0x000000014e4e7824 */ /* 0x000fe200078e0a9e */
[----:B------:R-:W-:Y:S01]  /*6130*/  ULDC.64 UR6, c[0x0][0x318] ;  /* 0x0000c60000067ab9 */ /* 0x000fe20000000a00 */
[----:B------:R-:W-:Y:S01]  /*6140*/  IMAD R76, R76, UR4, RZ ;  /* 0x000000044c4c7c24 */ /* 0x000fe2000f8e02ff */
[----:B------:R-:W-:Y:S01]  /*6150*/  BSSY B0, `(.L_x_3912) ;  /* 0x0000040000007945 */ /* 0x000fe20003800000 */
[----:B----4-:R-:W-:Y:S01]  /*6160*/  IMAD.WIDE.U32 R4, R75, UR4, RZ ;  /* 0x000000044b047c25 */ /* 0x010fe2000f8e00ff */
[----:B------:R-:W-:-:S03]  /*6170*/  ISETP.GE.AND P3, PT, R78, 0x1, PT ;  /* 0x000000014e00780c */ /* 0x000fc60003f66270 */
[----:B------:R-:W-:Y:S01]  /*6180*/  IMAD R75, R75, UR5, R76 ;  /* 0x000000054b4b7c24 */ /* 0x000fe2000f8e024c */
[----:B------:R-:W-:Y:S01]  /*6190*/  ULDC.64 UR4, c[0x0][0x338] ;  /* 0x0000ce0000047ab9 */ /* 0x000fe20000000a00 */
[----:B-1----:R-:W-:Y:S02]  /*61a0*/  IMAD R11, R153, 0x6000, R56 ;  /* 0x00006000990b7824 */ /* 0x002fe400078e0238 */
[----:B------:R-:W-:Y:S02]  /*61b0*/  IMAD R77, R77, UR4, RZ ;  /* 0x000000044d4d7c24 */ /* 0x000fe4000f8e02ff */
[----:B------:R-:W-:Y:S02]  /*61c0*/  IMAD.IADD R5, R5, 0x1, R75 ;  /* 0x0000000105057824 */ /* 0x000fe400078e024b */
[C---:B------:R-:W-:Y:S02]  /*61d0*/  IMAD R77, R74.reuse, UR5, R77 ;  /* 0x000000054a4d7c24 */ /* 0x040fe4000f8e024d */
[----:B------:R-:W-:Y:S01]  /*61e0*/  IMAD.WIDE.U32 R4, R74, UR4, R4 ;  /* 0x000000044a047c25 */ /* 0x000fe2000f8e0004 */
[----:B------:R-:W-:-:S03]  /*61f0*/  ULDC.64 UR4, c[0x0][0x330] ;  /* 0x0000cc0000047ab9 */ /* 0x000fc60000000a00 */
[----:B------:R-:W-:Y:S02]  /*6200*/  IMAD.IADD R5, R5, 0x1, R77 ;  /* 0x0000000105057824 */ /* 0x000fe400078e024d */
[----:B------:R-:W-:-:S04]  /*6210*/  IMAD.WIDE.U32 R4, R156, UR4, R4 ;  /* 0x000000049c047c25 */ /* 0x000fc8000f8e0004 */
[----:B------:R-:W-:Y:S01]  /*6220*/  IMAD R7, R156, UR5, R5 ;  /* 0x000000059c077c24 */ /* 0x000fe2000f8e0205 */
[C---:B------:R-:W-:Y:S01]  /*6230*/  LEA R13, P4, R4.reuse, UR6, 0x1 ;  /* 0x00000006040d7c11 */ /* 0x040fe2000f8808ff */
[----:B------:R-:W-:Y:S02]  /*6240*/  IMAD.IADD R5, R55, 0x1, R11 ;  /* 0x0000000137057824 */ /* 0x000fe400078e020b */
[--C-:B------:R-:W-:Y:S01]  /*6250*/  IMAD R11, R11, 0x2, R46.reuse ;  /* 0x000000020b0b7824 */ /* 0x100fe200078e022e */
[----:B---3--:R-:W-:Y:S01]  /*6260*/  LEA.HI.X R14, R4, UR7, R7, 0x1, P4 ;  /* 0x00000007040e7c11 */ /* 0x008fe2000a0f0c07 */
[----:B------:R0:W1:Y:S01]  /*6270*/  SHFL.IDX PT, R33, R13, RZ, 0x1c1f ;  /* 0x001c1fff0d217589 */ /* 0x00006200000e0000 */
[----:B--2---:R-:W-:-:S03]  /*6280*/  IMAD R10, R5, 0x2, R46 ;  /* 0x00000002050a7824 */ /* 0x004fc600078e022e */
[----:B------:R0:W2:Y:S01]  /*6290*/  SHFL.IDX PT, R15, R14, RZ, 0x1c1f ;  /* 0x001c1fff0e0f7589 */ /* 0x0000a200000e0000 */
[----:B------:R-:W-:Y:S05]  /*62a0*/  @!P3 BRA `(.L_x_3913) ;  /* 0x0000000000a8b947 */ /* 0x000fea0003800000 */
[C---:B------:R-:W-:Y:S02]  /*62b0*/  LOP3.LUT R4, R68.reuse, 0x1, RZ, 0xc0, !PT ;  /* 0x0000000144047812 */ /* 0x040fe400078ec0ff */
[----:B------:R-:W-:Y:S02]  /*62c0*/  LOP3.LUT P3, RZ, R68, 0x2, RZ, 0xc0, !PT ;  /* 0x0000000244ff7812 */ /* 0x000fe4000786c0ff */
[----:B------:R-:W-:Y:S02]  /*62d0*/  ISETP.NE.U32.AND P4, PT, R4, 0x1, PT ;  /* 0x000000010400780c */ /* 0x000fe40003f85070 */
[----:B------:R-:W-:-:S11]  /*62e0*/  PRMT R12, R51, 0x8880, RZ ;  /* 0x00008880330c7816 */ /* 0x000fd600000000ff */
[----:B------:R-:W3:Y:S01]  /*62f0*/  @!P4 LDS.128 R4, [R11] ;  /* 0x000000000b04c984 */ /* 0x000ee20000000c00 */
[----:B-1----:R-:W-:-:S04]  /*6300*/  @!P4 LEA R8, P5, R22, R33, 0x1 ;  /* 0x000000211608c211 */ /* 0x002fc800078a08ff */
[----:B--2---:R-:W-:-:S05]  /*6310*/  @!P4 LEA.HI.X R9, R22, R15, R23, 0x1, P5 ;  /* 0x0000000f1609c211 */ /* 0x004fca00028f0c17 */
[----:B---3--:R1:W-:Y:S01]  /*6320*/  @!P4 ST.E.128 desc[UR44][R8.64], R4 ;  /* 0x000000040800c985 */ /* 0x0083e2000c101d2c */
[----:B------:R-:W-:-:S03]  /*6330*/  LOP3.LUT P4, RZ, R68, 0x4, RZ, 0xc0, !PT ;  /* 0x0000000444ff7812 */ /* 0x000fc6000788c0ff */
[----:B------:R-:W2:Y:S01]  /*6340*/  @P3 LDS.128 R4, [R10] ;  /* 0x000000000a043984 */ /* 0x000ea20000000c00 */
[----:B-1----:R-:W-:-:S04]  /*6350*/  @P3 LEA R8, P5, R152, R33, 0x1 ;  /* 0x0000002198083211 */ /* 0x002fc800078a08ff */
[----:B------:R-:W-:-:S05]  /*6360*/  @P3 LEA.HI.X R9, R152, R15, R157, 0x1, P5 ;  /* 0x0000000f98093211 */ /* 0x000fca00028f0c9d */
[----:B--2---:R1:W-:Y:S01]  /*6370*/  @P3 ST.E.128 desc[UR44][R8.64], R4 ;  /* 0x0000000408003985 */ /* 0x0043e2000c101d2c */
[----:B------:R-:W-:-:S03]  /*6380*/  LOP3.LUT P3, RZ, R68, 0x8, RZ, 0xc0, !PT ;  /* 0x0000000844ff7812 */ /* 0x000fc6000786c0ff */
[----:B------:R-:W2:Y:S01]  /*6390*/  @P4 LDS.128 R4, [R11+0x3000] ;  /* 0x003000000b044984 */ /* 0x000ea20000000c00 */
        /* <DEDUP_REMOVED lines=18> */
[----:B------:R-:W-:-:S03]  /*64c0*/  ISETP.GT.AND P3, PT, R12, -0x1, PT ;  /* 0xffffffff0c00780c */ /* 0x000fc60003f64270 */
[----:B------:R-:W2:Y:S01]  /*64d0*/  @P4 LDS.128 R4, [R11+0x9000] ;  /* 0x009000000b044984 */ /* 0x000ea20000000c00 */
[----:B-1----:R-:W-:-:S04]  /*64e0*/  @P4 LEA R8, P5, R174, R33, 0x1 ;  /* 0x00000021ae084211 */ /* 0x002fc800078a08ff */
[----:B------:R-:W-:-:S05]  /*64f0*/  @P4 LEA.HI.X R9, R174, R15, R193, 0x1, P5 ;  /* 0x0000000fae094211 */ /* 0x000fca00028f0cc1 */
[----:B--2---:R1:W-:Y:S04]  /*6500*/  @P4 ST.E.128 desc[UR44][R8.64], R4 ;  /* 0x0000000408004985 */ /* 0x0043e8000c101d2c */
[----:B------:R-:W2:Y:S01]  /*6510*/  @!P3 LDS.128 R4, [R10+0x9000] ;  /* 0x009000000a04b984 */ /* 0x000ea20000000c00 */
[----:B-1----:R-:W-:-:S04]  /*6520*/  @!P3 LEA R8, P4, R173, R33, 0x1 ;  /* 0x00000021ad08b211 */ /* 0x002fc800078808ff */
[----:B------:R-:W-:-:S05]  /*6530*/  @!P3 LEA.HI.X R9, R173, R15, R192, 0x1, P4 ;  /* 0x0000000fad09b211 */ /* 0x000fca00020f0cc0 */
[----:B--2---:R3:W-:Y:S04]  /*6540*/  @!P3 ST.E.128 desc[UR44][R8.64], R4 ;  /* 0x000000040800b985 */ /* 0x0047e8000c101d2c */
.L_x_3913:
[----:B------:R-:W-:Y:S05]  /*6550*/  BSYNC B0 ;  /* 0x0000000000007941 */ /* 0x000fea0003800000 */
.L_x_3912:
[----:B------:R-:W-:Y:S01]  /*6560*/  ISETP.GE.AND P3, PT, R78, 0x41, PT ;  /* 0x000000414e00780c */ /* 0x000fe20003f66270 */
[----:B--2---:R2:W4:Y:S01]  /*6570*/  SHFL.IDX PT, R15, R14, 0x1, 0x1c1f ;  /* 0x003c1f000e0f7f89 */ /* 0x00452200000e0000 */
[----:B------:R-:W-:Y:S03]  /*6580*/  BSSY B0, `(.L_x_3914) ;  /* 0x000002d000007945 */ /* 0x000fe60003800000 */
[----:B0-----:R-:W0:Y:S08]  /*6590*/  SHFL.IDX PT, R13, R13, 0x1, 0x1c1f ;  /* 0x003c1f000d0d7f89 */ /* 0x001e3000000e0000 */
[----:B--2---:R-:W-:Y:S05]  /*65a0*/  @!P3 BRA `(.L_x_3915) ;  /* 0x0000000000a8b947 */ /* 0x004fea0003800000 */
[C---:B---3--:R-:W-:Y:S02]  /*65b0*/  LOP3.LUT R4, R68.reuse, 0x1, RZ, 0xc0, !PT ;  /* 0x0000000144047812 */ /* 0x048fe400078ec0ff */
[----:B------:R-:W-:Y:S02]  /*65c0*/  LOP3.LUT P4, RZ, R68, 0x2, RZ, 0xc0, !PT ;  /* 0x0000000244ff7812 */ /* 0x000fe4000788c0ff */
[----:B------:R-:W-:Y:S02]  /*65d0*/  ISETP.NE.U32.AND P5, PT, R4, 0x1, PT ;  /* 0x000000010400780c */ /* 0x000fe40003fa5070 */
[----:B------:R-:W-:-:S11]  /*65e0*/  PRMT R12, R51, 0x8880, RZ ;  /* 0x00008880330c7816 */ /* 0x000fd600000000ff */
[----:B------:R-:W2:Y:S01]  /*65f0*/  @!P5 LDS.128 R4, [R11+0x2000] ;  /* 0x002000000b04d984 */ /* 0x000ea20000000c00 */
[----:B0-----:R-:W-:-:S04]  /*6600*/  @!P5 LEA R8, P3, R22, R13, 0x1 ;  /* 0x0000000d1608d211 */ /* 0x001fc800078608ff */
[----:B----4-:R-:W-:Y:S02]  /*6610*/  @!P5 LEA.HI.X R9, R22, R15, R23, 0x1, P3 ;  /* 0x0000000f1609d211 */ /* 0x010fe400018f0c17 */
[----:B------:R-:W-:-:S03]  /*6620*/  LOP3.LUT P3, RZ, R68, 0x4, RZ, 0xc0, !PT ;  /* 0x0000000444ff7812 */ /* 0x000fc6000786c0ff */
[----:B--2---:R0:W-:Y:S04]  /*6630*/  @!P5 ST.E.128 desc[UR44][R8.64], R4 ;  /* 0x000000040800d985 */ /* 0x0041e8000c101d2c */
[----:B------:R-:W2:Y:S01]  /*6640*/  @P4 LDS.128 R4, [R10+0x2000] ;  /* 0x002000000a044984 */ /* 0x000ea20000000c00 */
[----:B0-----:R-:W-:-:S04]  /*6650*/  @P4 LEA R8, P5, R152, R13, 0x1 ;  /* 0x0000000d98084211 */ /* 0x001fc800078a08ff */
[----:B------:R-:W-:-:S05]  /*6660*/  @P4 LEA.HI.X R9, R152, R15, R157, 0x1, P5 ;  /* 0x0000000f98094211 */ /* 0x000fca00028f0c9d */
[----:B--2---:R0:W-:Y:S01]  /*6670*/  @P4 ST.E.128 desc[UR44][R8.64], R4 ;  /* 0x0000000408004985 */ /* 0x0041e2000c101d2c */
[----:B------:R-:W-:-:S03]  /*6680*/  LOP3.LUT P4, RZ, R68, 0x8, RZ, 0xc0, !PT ;  /* 0x0000000844ff7812 */ /* 0x000fc6000788c0ff */
        /* <DEDUP_REMOVED lines=19> */
[----:B------:R-:W-:-:S03]  /*67c0*/  ISETP.GT.AND P4, PT, R12, -0x1, PT ;  /* 0xffffffff0c00780c */ /* 0x000fc60003f84270 */
[----:B------:R-:W2:Y:S01]  /*67d0*/  @P3 LDS.128 R4, [R11+0xb000] ;  /* 0x00b000000b043984 */ /* 0x000ea20000000c00 */
[----:B0-----:R-:W-:-:S04]  /*67e0*/  @P3 LEA R8, P5, R174, R13, 0x1 ;  /* 0x0000000dae083211 */ /* 0x001fc800078a08ff */
[----:B------:R-:W-:-:S05]  /*67f0*/  @P3 LEA.HI.X R9, R174, R15, R193, 0x1, P5 ;  /* 0x0000000fae093211 */ /* 0x000fca00028f0cc1 */
[----:B--2---:R0:W-:Y:S04]  /*6800*/  @P3 ST.E.128 desc[UR44][R8.64], R4 ;  /* 0x0000000408003985 */ /* 0x0041e8000c101d2c */
[----:B------:R-:W2:Y:S01]  /*6810*/  @!P4 LDS.128 R4, [R10+0xb000] ;  /* 0x00b000000a04c984 */ /* 0x000ea20000000c00 */
[----:B0-----:R-:W-:-:S04]  /*6820*/  @!P4 LEA R8, P3, R173, R13, 0x1 ;  /* 0x0000000dad08c211 */ /* 0x001fc800078608ff */
[----:B------:R-:W-:-:S05]  /*6830*/  @!P4 LEA.HI.X R9, R173, R15, R192, 0x1, P3 ;  /* 0x0000000fad09c211 */ /* 0x000fca00018f0cc0 */
[----:B--2---:R2:W-:Y:S04]  /*6840*/  @!P4 ST.E.128 desc[UR44][R8.64], R4 ;  /* 0x000000040800c985 */ /* 0x0045e8000c101d2c */
.L_x_3915:
[----:B------:R-:W-:Y:S05]  /*6850*/  BSYNC B0 ;  /* 0x0000000000007941 */ /* 0x000fea0003800000 */
.L_x_3914:
[----:B------:R-:W-:Y:S01]  /*6860*/  @!PT LDS RZ, [RZ] ;  /* 0x00000000fffff984 */ /* 0x000fe20000000800 */
[----:B------:R-:W-:Y:S01]  /*6870*/  @!PT LDS RZ, [RZ] ;  /* 0x00000000fffff984 */ /* 0x000fe20000000800 */
[----:B------:R-:W-:Y:S01]  /*6880*/  @!PT LDS RZ, [RZ] ;  /* 0x00000000fffff984 */ /* 0x000fe20000000800 */
[----:B------:R-:W-:Y:S01]  /*6890*/  @!PT LDS RZ, [RZ] ;  /* 0x00000000fffff984 */ /* 0x000fe20000000800 */
[----:B------:R5:W-:Y:S06]  /*68a0*/  MEMBAR.ALL.CTA ;  /* 0x0000000000007992 */ /* 0x000bec0000008000 */
[----:B-----5:R-:W5:Y:S01]  /*68b0*/  FENCE.VIEW.ASYNC.S ;  /* 0x00000000000073c6 */ /* 0x020f620000000000 */
[----:B------:R-:W-:Y:S02]  /*68c0*/  @!P0 VIADD R69, R69, 0x324c0 ;  /* 0x000324c045458836 */ /* 0x000fe40000000000 */
[----:B------:R-:W-:-:S03]  /*68d0*/  VIADD R153, R153, 0x1 ;  /* 0x0000000199997836 */ /* 0x000fc60000000000 */
[----:B------:R-:W-:Y:S01]  /*68e0*/  @!P0 PRMT R69, RZ, 0x654, R69 ;  /* 0x00000654ff458816 */ /* 0x000fe20000000045 */
[----:B-----5:R0:W-:Y:S06]  /*68f0*/  BAR.SYNC.DEFER_BLOCKING R54, 0x80 ;  /* 0x000200360000751d */ /* 0x0201ec0000010000 */
[----:B------:R0:W-:Y:S01]  /*6900*/  @!P0 SYNCS.ARRIVE.TRANS64.RED.A1T0 RZ, [R69+URZ], RZ ;  /* 0x000000ff45ff89a7 */ /* 0x0001e2000810043f */
[----:B------:R-:W-:-:S04]  /*6910*/  ISETP.NE.AND P0, PT, R153, 0x2, PT ;  /* 0x000000029900780c */ /* 0x000fc80003f05270 */
[----:B--23--:R-:W-:Y:S02]  /*6920*/  SEL R4, RZ, 0x1, P0 ;  /* 0x00000001ff047807 */ /* 0x00cfe40000000000 */
[----:B------:R-:W-:Y:S02]  /*6930*/  SEL R153, R153, RZ, P0 ;  /* 0x000000ff99997207 */ /* 0x000fe40000000000 */
[----:B------:R-:W-:Y:S01]  /*6940*/  LOP3.LUT R159, R159, R4, RZ, 0x3c, !PT ;  /* 0x000000049f9f7212 */ /* 0x000fe200078e3cff */
[----:B0-----:R-:W-:Y:S06]  /*6950*/  @P2 BRA `(.L_x_3916) ;  /* 0xffffffc400282947 */ /* 0x001fec000383ffff */
[----:B------:R-:W0:Y:S01]  /*6960*/  S2R R5, SR_TID.X ;  /* 0x0000000000057919 */ /* 0x000e220000002100 */
[----:B------:R-:W-:Y:S02]  /*6970*/  PLOP3.LUT P0, PT, PT, PT, PT, 0x8, 0x0 ;  /* 0x000000000000781c */ /* 0x000fe40003f0e170 */
[----:B0-----:R-:W-:-:S04]  /*6980*/  SHF.R.U32.HI R5, RZ, 0x7, R5 ;  /* 0x00000007ff057819 */ /* 0x001fc80000011605 */
[----:B------:R-:W-:-:S13]  /*6990*/  ISETP.NE.AND P3, PT, R5, 0x1, PT ;  /* 0x000000010500780c */ /* 0x000fda0003f65270 */
[----:B------:R-:W-:Y:S05]  /*69a0*/  @!P3 WARPSYNC.ALL ;  /* 0x000000000000b948 */ /* 0x000fea0003800000 */
[----:B------:R-:W-:Y:S06]  /*69b0*/  @!P3 BAR.ARV 0x9, 0x100 ;  /* 0x024400000000bb1d */ /* 0x000fec0000002000 */
.L_x_3856:
[----:B------:R-:W0:Y:S01]  /*69c0*/  S2R R3, SR_SWINHI ;  /* 0x0000000000037919 */ /* 0x000e220000002f00 */
[----:B------:R-:W2:Y:S01]  /*69d0*/  LDC R13, c[0x0][0x448] ;  /* 0x00011200ff0d7b82 */ /* 0x000ea20000000800 */
[----:B------:R-:W-:Y:S01]  /*69e0*/  IMAD.U32 R6, RZ, RZ, UR38 ;  /* 0x00000026ff067e24 */ /* 0x000fe2000f8e00ff */
[----:B------:R-:W-:Y:S01]  /*69f0*/  MOV R24, UR38 ;  /* 0x0000002600187c02 */ /* 0x000fe20008000f00 */
[----:B------:R-:W-:Y:S01]  /*6a00*/  IMAD.MOV.U32 R7, RZ, RZ, 0x80 ;  /* 0x00000080ff077424 */ /* 0x000fe200078e00ff */
[----:B------:R-:W-:Y:S01]  /*6a10*/  STL [R1+0x50], R97 ;  /* 0x0000506101007387 */ /* 0x000fe20000100800 */
[----:B------:R-:W-:Y:S02]  /*6a20*/  IMAD.MOV.U32 R26, RZ, RZ, 0x100 ;  /* 0x00000100ff1a7424 */ /* 0x000fe400078e00ff */
[----:B------:R-:W-:Y:S01]  /*6a30*/  IMAD.MOV.U32 R25, RZ, RZ, 0x80 ;  /* 0x00000080ff197424 */ /* 0x000fe200078e00ff */
[----:B------:R-:W3:Y:S01]  /*6a40*/  LDC R14, c[0x0][0xa80] ;  /* 0x0002a000ff0e7b82 */ /* 0x000ee20000000800 */
[----:B------:R4:W-:Y:S01]  /*6a50*/  STL.64 [R1+0x28], R6 ;  /* 0x0000280601007387 */ /* 0x0009e20000100a00 */
[----:B-1----:R-:W-:-:S02]  /*6a60*/  IMAD.U32 R33, RZ, RZ, UR37 ;  /* 0x00000025ff217e24 */ /* 0x002fc4000f8e00ff */
[----:B------:R-:W-:Y:S01]  /*6a70*/  IMAD.U32 R72, RZ, RZ, UR37 ;  /* 0x00000025ff487e24 */ /* 0x000fe2000f8e00ff */
[----:B------:R-:W-:Y:S04]  /*6a80*/  STL.64 [R1+0x30], R26 ;  /* 0x0000301a01007387 */ /* 0x000fe80000100a00 */
[----:B------:R-:W-:Y:S04]  /*6a90*/  STL.128 [R1], R24 ;  /* 0x0000001801007387 */ /* 0x000fe80000100c00 */
[----:B------:R-:W-:Y:S04]  /*6aa0*/  STL.128 [R1+0x210], RZ ;  /* 0x000210ff01007387 */ /* 0x000fe80000100c00 */
[----:B------:R-:W-:Y:S04]  /*6ab0*/  STL.128 [R1+0x220], RZ ;  /* 0x000220ff01007387 */ /* 0x000fe80000100c00 */
[----:B------:R-:W-:Y:S01]  /*6ac0*/  STL.128 [R1+0x240], RZ ;  /* 0x000240ff01007387 */ /* 0x000fe20000100c00 */
[----:B------:R-:W-:-:S02]  /*6ad0*/  MOV R4, R2 ;  /* 0x0000000200047202 */ /* 0x000fc40000000f00 */
[----:B0-----:R-:W-:Y:S01]  /*6ae0*/  MOV R5, R3 ;  /* 0x0000000300057202 */ /* 0x001fe20000000f00 */
[----:B---3--:R-:W-:Y:S01]  /*6af0*/  STL [R1+0x230], R14 ;  /* 0x0002300e01007387 */ /* 0x008fe20000100800 */
[C---:B------:R-:W-:Y:S02]  /*6b00*/  IADD3 R8, P1, R4.reuse, 0x32430, RZ ;  /* 0x0003243004087810 */ /* 0x040fe40007f3e0ff */
[C---:B------:R-:W-:Y:S01]  /*6b10*/  IADD3 R3, P3, R4.reuse, 0x32450, RZ ;  /* 0x0003245004037810 */ /* 0x040fe20007f7e0ff */
[----:B------:R-:W-:Y:S01]  /*6b20*/  STL.128 [R1+0x250], RZ ;  /* 0x000250ff01007387 */ /* 0x000fe20000100c00 */
[C---:B------:R-:W-:Y:S01]  /*6b30*/  IADD3 R0, P4, R4.reuse, 0x32460, RZ ;  /* 0x0003246004007810 */ /* 0x040fe20007f9e0ff */
[--C-:B------:R-:W-:Y:S01]  /*6b40*/  IMAD.X R9, RZ, RZ, R5.reuse, P1 ;  /* 0x000000ffff097224 */ /* 0x100fe200008e0605 */
[----:B--2---:R-:W-:Y:S01]  /*6b50*/  ISETP.NE.AND P1, PT, R13, 0x1, PT ;  /* 0x000000010d00780c */ /* 0x004fe20003f25270 */
[--C-:B------:R-:W-:Y:S01]  /*6b60*/  IMAD.X R12, RZ, RZ, R5.reuse, P3 ;  /* 0x000000ffff0c7224 */ /* 0x100fe200018e0605 */
[----:B------:R-:W-:Y:S01]  /*6b70*/  IADD3 R10, P2, R4, 0x32440, RZ ;  /* 0x00032440040a7810 */ /* 0x000fe20007f5e0ff */
[----:B----4-:R-:W-:Y:S01]  /*6b80*/  IMAD.X R7, RZ, RZ, R5, P4 ;  /* 0x000000ffff077224 */ /* 0x010fe200020e0605 */
[----:B------:R-:W-:Y:S01]  /*6b90*/  STL.64 [R1+0x18], R8 ;  /* 0x0000180801007387 */ /* 0x000fe20000100a00 */
[----:B------:R-:W-:Y:S01]  /*6ba0*/  IMAD.MOV.U32 R4, RZ, RZ, R3 ;  /* 0x000000ffff047224 */ /* 0x000fe200078e0003 */
[----:B------:R-:W-:Y:S01]  /*6bb0*/  IADD3 R33, P3, R33, 0x210, RZ ;  /* 0x0000021021217810 */ /* 0x000fe20007f7e0ff */
[----:B------:R-:W-:Y:S01]  /*6bc0*/  IMAD.X R11, RZ, RZ, R5, P2 ;  /* 0x000000ffff0b7224 */ /* 0x000fe200010e0605 */
[----:B------:R-:W-:Y:S01]  /*6bd0*/  STL.128 [R1+0x260], RZ ;  /* 0x000260ff01007387 */ /* 0x000fe20000100c00 */
[----:B------:R-:W-:Y:S01]  /*6be0*/  IMAD.MOV.U32 R5, RZ, RZ, R12 ;  /* 0x000000ffff057224 */ /* 0x000fe200078e000c */
[----:B------:R-:W-:Y:S01]  /*6bf0*/  IADD3 R72, P4, R72, 0x50, RZ ;  /* 0x0000005048487810 */ /* 0x000fe20007f9e0ff */
[----:B------:R-:W-:Y:S01]  /*6c00*/  IMAD.MOV.U32 R6, RZ, RZ, R0 ;  /* 0x000000ffff067224 */ /* 0x000fe200078e0000 */
[----:B------:R-:W-:Y:S01]  /*6c10*/  STL.64 [R1+0x20], R10 ;  /* 0x0000200a01007387 */ /* 0x000fe20000100a00 */
[----:B------:R-:W0:Y:S01]  /*6c20*/  @P1 LDC R3, c[0x0][0x44c] ;  /* 0x00011300ff031b82 */ /* 0x000e220000000800 */
[----:B------:R-:W-:-:S02]  /*6c30*/  VIADD R0, R216, 0x7f ;  /* 0x0000007fd8007836 */ /* 0x000fc40000000000 */
[----:B------:R1:W-:Y:S04]  /*6c40*/  STL.128 [R1+0x40], R4 ;  /* 0x0000400401007387 */ /* 0x0003e80000100c00 */
[----:B------:R2:W-:Y:S04]  /*6c50*/  STL.128 [R1+0x270], RZ ;  /* 0x000270ff01007387 */ /* 0x0005e80000100c00 */
[----:B------:R2:W-:Y:S04]  /*6c60*/  STL.128 [R1+0x280], RZ ;  /* 0x000280ff01007387 */ /* 0x0005e80000100c00 */
[----:B------:R2:W-:Y:S01]  /*6c70*/  STL.128 [R1+0x290], RZ ;  /* 0x000290ff01007387 */ /* 0x0005e20000100c00 */
[----:B-1----:R-:W1:Y:S03]  /*6c80*/  @P1 LDC R6, c[0x0][0x450] ;  /* 0x00011400ff061b82 */ /* 0x002e660000000800 */
[----:B------:R2:W-:Y:S04]  /*6c90*/  STL.128 [R1+0x2a0], RZ ;  /* 0x0002a0ff01007387 */ /* 0x0005e80000100c00 */
[----:B------:R2:W-:Y:S01]  /*6ca0*/  STL.128 [R1+0x2b0], RZ ;  /* 0x0002b0ff01007387 */ /* 0x0005e20000100c00 */
[----:B0-----:R-:W-:Y:S01]  /*6cb0*/  @P1 IMAD.HI.U32 R3, R0, R3, RZ ;  /* 0x0000000300031227 */ /* 0x001fe200078e00ff */
[----:B------:R-:W0:Y:S02]  /*6cc0*/  LDC.64 R4, c[0x0][0xad8] ;  /* 0x0002b600ff047b82 */ /* 0x000e240000000a00 */
[----:B------:R2:W-:Y:S04]  /*6cd0*/  STL.128 [R1+0x2c0], RZ ;  /* 0x0002c0ff01007387 */ /* 0x0005e80000100c00 */
[----:B------:R2:W-:Y:S04]  /*6ce0*/  STL.128 [R1+0x2d0], RZ ;  /* 0x0002d0ff01007387 */ /* 0x0005e80000100c00 */
[----:B------:R2:W-:Y:S04]  /*6cf0*/  STL.128 [R1+0x2e0], RZ ;  /* 0x0002e0ff01007387 */ /* 0x0005e80000100c00 */
[----:B------:R2:W-:Y:S01]  /*6d00*/  STL.128 [R1+0x2f0], RZ ;  /* 0x0002f0ff01007387 */ /* 0x0005e20000100c00 */
[----:B-1----:R-:W-:-:S03]  /*6d10*/  @P1 SHF.R.U32.HI R0, RZ, R6, R3 ;  /* 0x00000006ff001219 */ /* 0x002fc60000011603 */
[----:B------:R2:W-:Y:S04]  /*6d20*/  STL.128 [R1+0x300], RZ ;  /* 0x000300ff01007387 */ /* 0x0005e80000100c00 */
[----:B------:R2:W-:Y:S01]  /*6d30*/  STL.128 [R1+0x310], RZ ;  /* 0x000310ff01007387 */ /* 0x0005e20000100c00 */
[----:B------:R-:W-:Y:S01]  /*6d40*/  IMAD.IADD R3, R215, 0x1, R0 ;  /* 0x00000001d7037824 */ /* 0x000fe200078e0200 */
[----:B0-----:R-:W-:Y:S02]  /*6d50*/  ISETP.GE.AND P2, PT, R5, 0x1, PT ;  /* 0x000000010500780c */ /* 0x001fe40003f46270 */
        /* <DEDUP_REMOVED lines=21> */
[----:B------:R-:W0:Y:S01]  /*6eb0*/  FENCE.VIEW.ASYNC.G ;  /* 0x00000000000073c6 */ /* 0x000e220000000100 */
[----:B------:R-:W-:Y:S05]  /*6ec0*/  WARPSYNC.ALL ;  /* 0x0000000000007948 */ /* 0x000fea0003800000 */
[----:B0-----:R-:W-:Y:S06]  /*6ed0*/  BAR.ARV 0xc, 0x180 ;  /* 0x0306000000007b1d */ /* 0x001fec0000002000 */
.L_x_3917:
[----:B------:R-:W-:Y:S02]  /*6ee0*/  IMAD.X R46, RZ, RZ, UR36, P3 ;  /* 0x00000024ff2e7e24 */ /* 0x000fe400098e06ff */
[----:B------:R-:W-:Y:S02]  /*6ef0*/  IMAD.X R73, RZ, RZ, UR36, P4 ;  /* 0x00000024ff497e24 */ /* 0x000fe4000a0e06ff */
        /* <DEDUP_REMOVED lines=13> */
.L_x_3920:
[----:B------:R-:W-:-:S13]  /*6fd0*/  ISETP.NE.AND P0, PT, R5, 0x1, PT ;  /* 0x000000010500780c */ /* 0x000fda0003f05270 */
[----:B------:R-:W0:Y:S02]  /*6fe0*/  @P0 LDC.64 R6, c[0x0][0xae0] ;  /* 0x0002b800ff060b82 */ /* 0x000e240000000a00 */
[----:B0-----:R-:W-:-:S05]  /*6ff0*/  @P0 IMAD.HI.U32 R6, R0, R6, RZ ;  /* 0x0000000600060227 */ /* 0x001fca00078e00ff */
[----:B------:R-:W-:-:S07]  /*7000*/  @P0 SHF.R.U32.HI R0, RZ, R7, R6 ;  /* 0x00000007ff000219 */ /* 0x000fce0000011606 */
.L_x_3921:
[----:B------:R-:W-:Y:S05]  /*7010*/  BSYNC B0 ;  /* 0x0000000000007941 */ /* 0x000fea0003800000 */
.L_x_3919:
[----:B------:R-:W-:-:S05]  /*7020*/  IMAD R3, R0, R5, R5 ;  /* 0x0000000500037224 */ /* 0x000fca00078e0205 */
[----:B------:R-:W-:-:S07]  /*7030*/  VIMNMX R4, R4, R3, PT ;  /* 0x0000000304047248 */ /* 0x000fce0003fe0100 */
.L_x_3918:
[----:B------:R-:W0:Y:S01]  /*7040*/  @P1 LDC R3, c[0x0][0x44c] ;  /* 0x00011300ff031b82 */ /* 0x000e220000000800 */
[----:B------:R-:W-:Y:S01]  /*7050*/  VIADD R4, R4, 0x5f ;  /* 0x0000005f04047836 */ /* 0x000fe20000000000 */
[----:B------:R-:W-:Y:S01]  /*7060*/  ULDC UR4, c[0x0][0xad4] ;  /* 0x0002b50000047ab9 */ /* 0x000fe20000000800 */
[----:B------:R-:W-:Y:S02]  /*7070*/  IMAD.MOV.U32 R7, RZ, RZ, R216 ;  /* 0x000000ffff077224 */ /* 0x000fe400078e00d8 */
[----:B------:R-:W-:-:S03]  /*7080*/  IMAD.HI R4, R4, 0x2aaaaaab, RZ ;  /* 0x2aaaaaab04047827 */ /* 0x000fc600078e02ff */
[----:B------:R-:W1:Y:S01]  /*7090*/  @P1 LDC R9, c[0x0][0x450] ;  /* 0x00011400ff091b82 */ /* 0x000e620000000800 */
        /* <DEDUP_REMOVED lines=18> */
.L_x_3924:
[----:B------:R-:W-:-:S13]  /*71c0*/  ISETP.NE.AND P0, PT, R5, 0x1, PT ;  /* 0x000000010500780c */ /* 0x000fda0003f05270 */
[----:B------:R-:W0:Y:S02]  /*71d0*/  @P0 LDC.64 R6, c[0x0][0xae0] ;  /* 0x0002b800ff060b82 */ /* 0x000e240000000a00 */
[----:B0-----:R-:W-:-:S05]  /*71e0*/  @P0 IMAD.HI.U32 R6, R0, R6, RZ ;  /* 0x0000000600060227 */ /* 0x001fca00078e00ff */
[----:B------:R-:W-:-:S07]  /*71f0*/  @P0 SHF.R.U32.HI R0, RZ, R7, R6 ;  /* 0x00000007ff000219 */ /* 0x000fce0000011606 */
.L_x_3925:
[----:B------:R-:W-:Y:S05]  /*7200*/  BSYNC B0 ;  /* 0x0000000000007941 */ /* 0x000fea0003800000 */
.L_x_3923:
[----:B------:R-:W-:-:S05]  /*7210*/  IMAD R0, R0, R5, RZ ;  /* 0x0000000500007224 */ /* 0x000fca00078e02ff */
[----:B------:R-:W-:-:S07]  /*7220*/  VIMNMX R3, R3, R0, !PT ;  /* 0x0000000003037248 */ /* 0x000fce0007fe0100 */
.L_x_3922:
        /* <DEDUP_REMOVED lines=39> */
.L_x_3927:
[----:B------:R-:W-:Y:S05]  /*74a0*/  BSYNC B0 ;  /* 0x0000000000007941 */ /* 0x000fea0003800000 */
.L_x_3926:
[----:B------:R-:W-:Y:S01]  /*74b0*/  IMAD R202, R224, R209, R202 ;  /* 0x000000d1e0ca7224 */ /* 0x000fe200078e02ca */
[----:B------:R-:W-:-:S04]  /*74c0*/  PLOP3.LUT P0, PT, PT, PT, PT, 0x80, 0x0 ;  /* 0x000000000000781c */ /* 0x000fc80003f0f070 */
[----:B------:R-:W-:-:S04]  /*74d0*/  VIADDMNMX R209, R202, R209, R45, PT ;  /* 0x000000d1cad17246 */ /* 0x000fc8000380012d */
[----:B------:R-:W-:-:S13]  /*74e0*/  ISETP.GT.AND P1, PT, R209, R202, PT ;  /* 0x000000cad100720c */ /* 0x000fda0003f24270 */
[----:B------:R-:W-:Y:S05]  /*74f0*/  @!P1 BRA `(.L_x_3928) ;  /* 0x0000024400549947 */ /* 0x000fea0003800000 */
[----:B------:R0:W-:Y:S01]  /*7500*/  STL.64 [R1+0x58], RZ ;  /* 0x000058ff01007387 */ /* 0x0001e20000100a00 */
[----:B------:R-:W-:Y:S01]  /*7510*/  IMAD.U32 R17, RZ, RZ, UR37 ;  /* 0x00000025ff117e24 */ /* 0x000fe2000f8e00ff */
[----:B------:R-:W-:Y:S01]  /*7520*/  UMOV UR4, 0xffffffff ;  /* 0xffffffff00047882 */ /* 0x000fe20000000000 */
[----:B------:R-:W-:Y:S02]  /*7530*/  IMAD.U32 R37, RZ, RZ, UR37 ;  /* 0x00000025ff257e24 */ /* 0x000fe4000f8e00ff */
[----:B------:R-:W-:Y:S01]  /*7540*/  IMAD.U32 R24, RZ, RZ, UR37 ;  /* 0x00000025ff187e24 */ /* 0x000fe2000f8e00ff */
[----:B------:R-:W-:Y:S01]  /*7550*/  IADD3 R17, P0, R17, 0x88, RZ ;  /* 0x0000008811117810 */ /* 0x000fe20007f1e0ff */
[----:B------:R-:W-:Y:S01]  /*7560*/  IMAD.U32 R32, RZ, RZ, UR37 ;  /* 0x00000025ff207e24 */ /* 0x000fe2000f8e00ff */
[----:B------:R-:W-:Y:S02]  /*7570*/  IADD3 R37, P1, R37, 0x78, RZ ;  /* 0x0000007825257810 */ /* 0x000fe40007f3e0ff */
[----:B------:R-:W-:Y:S01]  /*7580*/  IADD3 R24, P2, R24, 0x58, RZ ;  /* 0x0000005818187810 */ /* 0x000fe20007f5e0ff */
[----:B------:R-:W-:Y:S01]  /*7590*/  IMAD.X R16, RZ, RZ, UR36, P0 ;  /* 0x00000024ff107e24 */ /* 0x000fe200080e06ff */
[----:B------:R-:W-:Y:S01]  /*75a0*/  IADD3 R32, P3, R32, 0x60, RZ ;  /* 0x0000006020207810 */ /* 0x000fe20007f7e0ff */
[----:B------:R-:W-:-:S02]  /*75b0*/  IMAD.X R35, RZ, RZ, UR36, P1 ;  /* 0x00000024ff237e24 */ /* 0x000fc400088e06ff */
[----:B------:R-:W-:Y:S02]  /*75c0*/  IMAD.X R25, RZ, RZ, UR36, P2 ;  /* 0x00000024ff197e24 */ /* 0x000fe400090e06ff */
[----:B------:R-:W-:Y:S01]  /*75d0*/  IMAD.X R36, RZ, RZ, UR36, P3 ;  /* 0x00000024ff247e24 */ /* 0x000fe200098e06ff */
[----:B0-----:R-:W-:Y:S07]  /*75e0*/  BRA.DIV UR4, `(.L_x_3929) ;  /* 0x0000032a04387947 */ /* 0x001fee000b800000 */
[----:B------:R-:W3:Y:S04]  /*75f0*/  LDL R0, [R1+0x518] ;  /* 0x0005180001007983 */ /* 0x000ee80000100800 */
[----:B---3--:R0:W1:Y:S02]  /*7600*/  SHFL.IDX PT, R14, R0, RZ, 0x1f ;  /* 0x00001fff000e7589 */ /* 0x00806400000e0000 */
.L_x_4262:
[----:B01----:R-:W-:Y:S01]  /*7610*/  LEA.HI R0, R14, R14, RZ, 0x1 ;  /* 0x0000000e0e007211 */ /* 0x003fe200078f08ff */
[C---:B------:R-:W-:Y:S01]  /*7620*/  VIADD R26, R2.reuse, 0x18400 ;  /* 0x00018400021a7836 */ /* 0x040fe20000000000 */
[----:B------:R-:W-:Y:S01]  /*7630*/  STL.128 [R1+0x90], RZ ;  /* 0x000090ff01007387 */ /* 0x000fe20000100c00 */
[----:B------:R-:W-:Y:S01]  /*7640*/  VIADD R10, R2, 0x400 ;  /* 0x00000400020a7836 */ /* 0x000fe20000000000 */
[----:B------:R-:W-:Y:S01]  /*7650*/  LOP3.LUT R3, R0, 0x7fffe, RZ, 0xc0, !PT ;  /* 0x0007fffe00037812 */ /* 0x000fe200078ec0ff */
[----:B------:R-:W-:Y:S01]  /*7660*/  IMAD.MOV.U32 R4, RZ, RZ, 0x1 ;  /* 0x00000001ff047424 */ /* 0x000fe200078e00ff */
[----:B------:R-:W-:Y:S01]  /*7670*/  STL.128 [R1+0xa0], RZ ;  /* 0x0000a0ff01007387 */ /* 0x000fe20000100c00 */
[----:B------:R-:W-:Y:S01]  /*7680*/  IMAD.MOV.U32 R5, RZ, RZ, RZ ;  /* 0x000000ffff057224 */ /* 0x000fe200078e00ff */
[----:B------:R-:W-:Y:S01]  /*7690*/  SHF.R.U32.HI R10, RZ, 0x4, R10 ;  /* 0x00000004ff0a7819 */ /* 0x000fe2000001160a */
[----:B------:R-:W-:Y:S01]  /*76a0*/  IMAD.IADD R11, R14, 0x1, -R3 ;  /* 0x000000010e0b7824 */ /* 0x000fe200078e0a03 */
[----:B------:R-:W-:Y:S01]  /*76b0*/  STL.128 [R1+0xb0], RZ ;  /* 0x0000b0ff01007387 */ /* 0x000fe20000100c00 */
[----:B------:R-:W-:Y:S01]  /*76c0*/  VIADD R3, R2, 0x1c400 ;  /* 0x0001c40002037836 */ /* 0x000fe20000000000 */
[----:B------:R-:W-:Y:S01]  /*76d0*/  LOP3.LUT R10, R10, 0x3fff, RZ, 0xc0, !PT ;  /* 0x00003fff0a0a7812 */ /* 0x000fe200078ec0ff */
[----:B------:R-:W-:Y:S01]  /*76e0*/  IMAD R0, R11, 0x2000, R26 ;  /* 0x000020000b007824 */ /* 0x000fe200078e021a */
[----:B------:R-:W-:Y:S01]  /*76f0*/  STL.128 [R1+0xc0], RZ ;  /* 0x0000c0ff01007387 */ /* 0x000fe20000100c00 */
[----:B------:R-:W-:Y:S01]  /*7700*/  IMAD.MOV.U32 R6, RZ, RZ, 0x1 ;  /* 0x00000001ff067424 */ /* 0x000fe200078e00ff */
[----:B------:R-:W-:Y:S01]  /*7710*/  SHF.R.U32.HI R3, RZ, 0x4, R3 ;  /* 0x00000004ff037819 */ /* 0x000fe20000011603 */
[----:B------:R-:W-:Y:S01]  /*7720*/  VIADD R11, R0, 0xa000 ;  /* 0x0000a000000b7836 */ /* 0x000fe20000000000 */
[----:B------:R-:W-:Y:S01]  /*7730*/  SHF.R.U32.HI R0, RZ, 0x4, R0 ;  /* 0x00000004ff007819 */ /* 0x000fe20000011600 */
[----:B------:R-:W-:Y:S01]  /*7740*/  IMAD.MOV.U32 R7, RZ, RZ, RZ ;  /* 0x000000ffff077224 */ /* 0x000fe200078e00ff */
[----:B------:R-:W-:Y:S01]  /*7750*/  LOP3.LUT R3, R3, 0x3fff, RZ, 0xc0, !PT ;  /* 0x00003fff03037812 */ /* 0x000fe200078ec0ff */
[----:B------:R-:W-:Y:S01]  /*7760*/  IMAD.MOV.U32 R8, RZ, RZ, 0x1 ;  /* 0x00000001ff087424 */ /* 0x000fe200078e00ff */
[----:B------:R-:W-:Y:S01]  /*7770*/  SHF.R.U32.HI R11, RZ, 0x4, R11 ;  /* 0x00000004ff0b7819 */ /* 0x000fe2000001160b */
[----:B------:R-:W-:Y:S01]  /*7780*/  IMAD.MOV.U32 R9, RZ, RZ, RZ ;  /* 0x000000ffff097224 */ /* 0x000fe200078e00ff */
[----:B------:R-:W-:Y:S01]  /*7790*/  LOP3.LUT R3, R3, 0x10000, RZ, 0xfc, !PT ;  /* 0x0001000003037812 */ /* 0x000fe200078efcff */
[----:B------:R0:W-:Y:S01]  /*77a0*/  STL.128 [R1+0x60], R4 ;  /* 0x0000600401007387 */ /* 0x0001e20000100c00 */
[----:B------:R-:W-:Y:S01]  /*77b0*/  LOP3.LUT R11, R11, 0x3fff, RZ, 0xc0, !PT ;  /* 0x00003fff0b0b7812 */ /* 0x000fe200078ec0ff */
[----:B------:R-:W-:Y:S01]  /*77c0*/  IMAD.U32 R34, RZ, RZ, UR37 ;  /* 0x00000025ff227e24 */ /* 0x000fe2000f8e00ff */
[----:B------:R-:W-:Y:S01]  /*77d0*/  LOP3.LUT R0, R0, 0x3fff, RZ, 0xc0, !PT ;  /* 0x00003fff00007812 */ /* 0x000fe200078ec0ff */
[----:B------:R1:W-:Y:S01]  /*77e0*/  STL.64 [R1+0x70], R8 ;  /* 0x0000700801007387 */ /* 0x0003e20000100a00 */
[----:B------:R-:W-:Y:S01]  /*77f0*/  LOP3.LUT R11, R11, 0x10000, RZ, 0xfc, !PT ;  /* 0x000100000b0b7812 */ /* 0x000fe200078efcff */
[----:B------:R-:W-:Y:S01]  /*7800*/  IMAD.U32 R38, RZ, RZ, UR37 ;  /* 0x00000025ff267e24 */ /* 0x000fe2000f8e00ff */
[----:B------:R-:W-:Y:S01]  /*7810*/  LOP3.LUT P0, RZ, R26, 0x1bf, RZ, 0xc0, !PT ;  /* 0x000001bf1aff7812 */ /* 0x000fe2000780c0ff */
[----:B------:R-:W-:Y:S01]  /*7820*/  STL.128 [R1+0xd0], RZ ;  /* 0x0000d0ff01007387 */ /* 0x000fe20000100c00 */
[----:B------:R-:W-:Y:S01]  /*7830*/  IADD3 R34, P5, R34, 0x68, RZ ;  /* 0x0000006822227810 */ /* 0x000fe20007fbe0ff */
[----:B------:R-:W-:Y:S01]  /*7840*/  IMAD.U32 R40, RZ, RZ, UR37 ;  /* 0x00000025ff287e24 */ /* 0x000fe2000f8e00ff */
[----:B------:R-:W-:Y:S01]  /*7850*/  IADD3 R38, P4, R38, 0x70, RZ ;  /* 0x0000007026267810 */ /* 0x000fe20007f9e0ff */
[----:B------:R-:W-:Y:S01]  /*7860*/  STL.128 [R1+0xe0], RZ ;  /* 0x0000e0ff01007387 */ /* 0x000fe20000100c00 */
[----:B------:R-:W-:Y:S01]  /*7870*/  IMAD.U32 R45, RZ, RZ, UR37 ;  /* 0x00000025ff2d7e24 */ /* 0x000fe2000f8e00ff */
[----:B------:R-:W-:Y:S01]  /*7880*/  BSSY B6, `(.L_x_3930) ;  /* 0x000002a000067945 */ /* 0x000fe20003800000 */
[----:B------:R-:W-:Y:S01]  /*7890*/  IMAD.U32 R52, RZ, RZ, UR37 ;  /* 0x00000025ff347e24 */ /* 0x000fe2000f8e00ff */
[C---:B0-----:R-:W-:Y:S01]  /*78a0*/  LOP3.LUT R6, R10.reuse, 0x3000000, RZ, 0xfc, !PT ;  /* 0x030000000a067812 */ /* 0x041fe200078efcff */
[----:B------:R-:W-:Y:S01]  /*78b0*/  IMAD.MOV.U32 R4, RZ, RZ, R3 ;  /* 0x000000ffff047224 */ /* 0x000fe200078e0003 */
[----:B------:R-:W-:Y:S01]  /*78c0*/  LOP3.LUT R10, R10, 0x10000, RZ, 0xfc, !PT ;  /* 0x000100000a0a7812 */ /* 0x000fe200078efcff */
[----:B------:R-:W-:Y:S01]  /*78d0*/  IMAD.MOV.U32 R5, RZ, RZ, 0x40000040 ;  /* 0x40000040ff057424 */ /* 0x000fe200078e00ff */
[----:B-1----:R-:W-:Y:S01]  /*78e0*/  LOP3.LUT R8, R0, 0x10000, RZ, 0xfc, !PT ;  /* 0x0001000000087812 */ /* 0x002fe200078efcff */
[----:B------:R-:W-:Y:S01]  /*78f0*/  IMAD.MOV.U32 R7, RZ, RZ, 0x40000040 ;  /* 0x40000040ff077424 */ /* 0x000fe200078e00ff */
[----:B------:R-:W-:Y:S01]  /*7900*/  IADD3 R40, P3, R40, 0x80, RZ ;  /* 0x0000008028287810 */ /* 0x000fe20007f7e0ff */
[----:B------:R-:W-:Y:S01]  /*7910*/  IMAD.MOV.U32 R9, RZ, RZ, 0x40000040 ;  /* 0x40000040ff097424 */ /* 0x000fe200078e00ff */
[----:B------:R-:W-:Y:S01]  /*7920*/  IADD3 R45, P2, R45, 0x90, RZ ;  /* 0x000000902d2d7810 */ /* 0x000fe20007f5e0ff */
[----:B------:R-:W-:Y:S01]  /*7930*/  IMAD.U32 R49, RZ, RZ, UR37 ;  /* 0x00000025ff317e24 */ /* 0x000fe2000f8e00ff */
[----:B------:R0:W-:Y:S01]  /*7940*/  STL.128 [R1+0x80], R4 ;  /* 0x0000800401007387 */ /* 0x0001e20000100c00 */
[----:B------:R-:W-:Y:S01]  /*7950*/  IMAD.X R47, RZ, RZ, UR36, P5 ;  /* 0x00000024ff2f7e24 */ /* 0x000fe2000a8e06ff */
[----:B------:R-:W-:Y:S01]  /*7960*/  IADD3 R52, P1, R52, 0xf0, RZ ;  /* 0x000000f034347810 */ /* 0x000fe20007f3e0ff */
[----:B------:R-:W-:Y:S01]  /*7970*/  IMAD.X R53, RZ, RZ, UR36, P4 ;  /* 0x00000024ff357e24 */ /* 0x000fe2000a0e06ff */
[----:B------:R1:W-:Y:S01]  /*7980*/  STL.64 [R1+0x78], R8 ;  /* 0x0000780801007387 */ /* 0x0003e20000100a00 */
[----:B------:R-:W-:Y:S01]  /*7990*/  IADD3 R49, P5, R49, 0xf8, RZ ;  /* 0x000000f831317810 */ /* 0x000fe20007fbe0ff */
[----:B------:R-:W-:-:S02]  /*79a0*/  IMAD.X R57, RZ, RZ, UR36, P3 ;  /* 0x00000024ff397e24 */ /* 0x000fc400098e06ff */
[----:B------:R-:W-:Y:S02]  /*79b0*/  IMAD.X R43, RZ, RZ, UR36, P2 ;  /* 0x00000024ff2b7e24 */ /* 0x000fe400090e06ff */
[----:B------:R-:W-:Y:S02]  /*79c0*/  IMAD.X R51, RZ, RZ, UR36, P1 ;  /* 0x00000024ff337e24 */ /* 0x000fe400088e06ff */
[----:B------:R-:W-:Y:S02]  /*79d0*/  IMAD.X R50, RZ, RZ, UR36, P5 ;  /* 0x00000024ff327e24 */ /* 0x000fe4000a8e06ff */
[----:B0-----:R-:W-:Y:S02]  /*79e0*/  IMAD.MOV.U32 R6, RZ, RZ, R10 ;  /* 0x000000ffff067224 */ /* 0x001fe400078e000a */
[----:B------:R-:W-:-:S05]  /*79f0*/  IMAD.MOV.U32 R4, RZ, RZ, R11 ;  /* 0x000000ffff047224 */ /* 0x000fca00078e000b */
[----:B------:R1:W-:Y:S01]  /*7a00*/  STL.128 [R1+0xf0], R4 ;  /* 0x0000f00401007387 */ /* 0x0003e20000100c00 */
[----:B------:R-:W-:Y:S05]  /*7a10*/  @!P0 BRA `(.L_x_3931) ;  /* 0x0000000000408947 */ /* 0x000fea0003800000 */
[----:B------:R-:W-:Y:S01]  /*7a20*/  MOV R14, 0x0 ;  /* 0x00000000000e7802 */ /* 0x000fe20000000f00 */
[----:B------:R-:W-:Y:S01]  /*7a30*/  ULDC.64 UR4, c[0x4][0x98] ;  /* 0x0100260000047ab9 */ /* 0x000fe20000000a00 */
[----:B------:R-:W-:Y:S01]  /*7a40*/  ULDC.64 UR6, c[0x4][0xa0] ;  /* 0x0100280000067ab9 */ /* 0x000fe20000000a00 */
[----:B-1----:R-:W-:Y:S02]  /*7a50*/  IMAD.U32 R4, RZ, RZ, UR4 ;  /* 0x00000004ff047e24 */ /* 0x002fe4000f8e00ff */
        /* <DEDUP_REMOVED lines=11> */
[----:B0-2--5:R-:W-:Y:S05]  /*7b10*/  CALL.ABS.NOINC R14 ;  /* 0x000000000e007343 */ /* 0x025fea0003c00000 */
.L_x_3931:
[----:B------:R-:W-:Y:S05]  /*7b20*/  BSYNC B6 ;  /* 0x0000000000067941 */ /* 0x000fea0003800000 */
.L_x_3930:
[----:B-1----:R-:W0:Y:S01]  /*7b30*/  LDC.64 R6, c[0x0][0xad8] ;  /* 0x0002b600ff067b82 */ /* 0x002e220000000a00 */
[----:B------:R-:W1:Y:S01]  /*7b40*/  S2R R20, SR_TID.X ;  /* 0x0000000000147919 */ /* 0x000e620000002100 */
[----:B------:R-:W-:Y:S01]  /*7b50*/  UIADD3 UR4, UP0, UR37, 0x100, URZ ;  /* 0x0000010025047890 */ /* 0x000fe2000ff1e03f */
[----:B------:R-:W-:Y:S01]  /*7b60*/  IMAD.MOV.U32 R4, RZ, RZ, RZ ;  /* 0x000000ffff047224 */ /* 0x000fe200078e00ff */
[----:B------:R-:W-:Y:S02]  /*7b70*/  STL.64 [R1+0x110], R24 ;  /* 0x0001101801007387 */ /* 0x000fe40000100a00 */
[----:B------:R-:W-:Y:S01]  /*7b80*/  UIADD3.X UR5, URZ, UR36, URZ, UP0, !UPT ;  /* 0x000000243f057290 */ /* 0x000fe200087fe43f */
[----:B------:R-:W-:Y:S01]  /*7b90*/  IMAD.U32 R39, RZ, RZ, UR37 ;  /* 0x00000025ff277e24 */ /* 0x000fe2000f8e00ff */
[----:B------:R-:W3:Y:S01]  /*7ba0*/  LDC.64 R12, c[0x0][0xae0] ;  /* 0x0002b800ff0c7b82 */ /* 0x000ee20000000a00 */
[----:B------:R-:W-:Y:S01]  /*7bb0*/  IMAD.U32 R10, RZ, RZ, UR4 ;  /* 0x00000004ff0a7e24 */ /* 0x000fe2000f8e00ff */
[----:B------:R-:W-:Y:S01]  /*7bc0*/  STL.64 [R1+0x100], R204 ;  /* 0x000100cc01007387 */ /* 0x000fe20000100a00 */
[----:B------:R-:W-:Y:S01]  /*7bd0*/  ULDC UR4, c[0x0][0x3f4] ;  /* 0x0000fd0000047ab9 */ /* 0x000fe20000000800 */
[----:B------:R-:W-:Y:S01]  /*7be0*/  IMAD.U32 R11, RZ, RZ, UR5 ;  /* 0x00000005ff0b7e24 */ /* 0x000fe2000f8e00ff */
[----:B------:R-:W-:Y:S01]  /*7bf0*/  ISETP.LT.AND P0, PT, RZ, UR4, PT ;  /* 0x00000004ff007c0c */ /* 0x000fe2000bf01270 */
[----:B------:R-:W-:Y:S01]  /*7c00*/  STL.U8 [R1+0x118], RZ ;  /* 0x000118ff01007387 */ /* 0x000fe20000100000 */
[----:B------:R-:W-:Y:S01]  /*7c10*/  IADD3 R39, P4, R39, 0x108, RZ ;  /* 0x0000010827277810 */ /* 0x000fe20007f9e0ff */
[----:B------:R-:W4:Y:S02]  /*7c20*/  LDC.64 R8, c[0x0][0x448] ;  /* 0x00011200ff087b82 */ /* 0x000f240000000a00 */
[----:B------:R-:W-:Y:S02]  /*7c30*/  STL.64 [R1+0x108], R10 ;  /* 0x0001080a01007387 */ /* 0x000fe40000100a00 */
[----:B------:R-:W-:-:S02]  /*7c40*/  IMAD.X R56, RZ, RZ, UR36, P4 ;  /* 0x00000024ff387e24 */ /* 0x000fc4000a0e06ff */
[----:B------:R-:W-:Y:S02]  /*7c50*/  STL.U8 [R1+0x14c], RZ ;  /* 0x00014cff01007387 */ /* 0x000fe40000100000 */
[----:B------:R-:W2:Y:S01]  /*7c60*/  LDC R0, c[0x0][0x450] ;  /* 0x00011400ff007b82 */ /* 0x000ea20000000800 */
[----:B0-----:R-:W-:Y:S02]  /*7c70*/  IMAD.MOV.U32 R31, RZ, RZ, R6 ;  /* 0x000000ffff1f7224 */ /* 0x001fe400078e0006 */
[----:B------:R-:W-:-:S05]  /*7c80*/  IMAD.MOV.U32 R5, RZ, RZ, R7 ;  /* 0x000000ffff057224 */ /* 0x000fca00078e0007 */
[----:B------:R-:W0:Y:S01]  /*7c90*/  LDC R30, c[0x0][0xad4] ;  /* 0x0002b500ff1e7b82 */ /* 0x000e220000000800 */
[----:B---3--:R-:W-:Y:S02]  /*7ca0*/  IMAD.MOV.U32 R6, RZ, RZ, R12 ;  /* 0x000000ffff067224 */ /* 0x008fe400078e000c */
[----:B------:R-:W-:Y:S02]  /*7cb0*/  IMAD.MOV.U32 R7, RZ, RZ, R13 ;  /* 0x000000ffff077224 */ /* 0x000fe400078e000d */
[----:B-1----:R-:W-:-:S03]  /*7cc0*/  VIADD R3, R20, 0xffffff80 ;  /* 0xffffff8014037836 */ /* 0x002fc60000000000 */
[----:B------:R-:W-:Y:S04]  /*7cd0*/  STL.128 [R1+0x130], R4 ;  /* 0x0001300401007387 */ /* 0x000fe80000100c00 */
[----:B----4-:R-:W-:Y:S04]  /*7ce0*/  STL.64 [R1+0x140], R8 ;  /* 0x0001400801007387 */ /* 0x010fe80000100a00 */
[----:B--2---:R-:W-:Y:S04]  /*7cf0*/  STL [R1+0x148], R0 ;  /* 0x0001480001007387 */ /* 0x004fe80000100800 */
[----:B------:R-:W-:Y:S04]  /*7d00*/  STL [R1+0x49c], R3 ;  /* 0x00049c0301007387 */ /* 0x000fe80000100800 */
[----:B0-----:R-:W-:Y:S04]  /*7d10*/  STL.128 [R1+0x120], R28 ;  /* 0x0001201c01007387 */ /* 0x001fe80000100c00 */
[----:B------:R0:W-:Y:S02]  /*7d20*/  STL [R1+0x11c], R3 ;  /* 0x00011c0301007387 */ /* 0x0001e40000100800 */
[----:B0-----:R-:W-:-:S02]  /*7d30*/  IMAD.U32 R3, RZ, RZ, UR37 ;  /* 0x00000025ff037e24 */ /* 0x001fc4000f8e00ff */
[----:B------:R-:W-:Y:S02]  /*7d40*/  IMAD.U32 R29, RZ, RZ, UR37 ;  /* 0x00000025ff1d7e24 */ /* 0x000fe4000f8e00ff */
[----:B------:R-:W-:Y:S01]  /*7d50*/  IMAD.U32 R31, RZ, RZ, UR37 ;  /* 0x00000025ff1f7e24 */ /* 0x000fe2000f8e00ff */
[----:B------:R-:W-:Y:S02]  /*7d60*/  IADD3 R30, P1, R3, 0x14c, RZ ;  /* 0x0000014c031e7810 */ /* 0x000fe40007f3e0ff */
[----:B------:R-:W-:Y:S02]  /*7d70*/  IADD3 R29, P2, R29, 0x11c, RZ ;  /* 0x0000011c1d1d7810 */ /* 0x000fe40007f5e0ff */
[----:B------:R-:W-:Y:S01]  /*7d80*/  IADD3 R31, P3, R31, 0x118, RZ ;  /* 0x000001181f1f7810 */ /* 0x000fe20007f7e0ff */
[----:B------:R-:W-:Y:S02]  /*7d90*/  IMAD.X R42, RZ, RZ, UR36, P1 ;  /* 0x00000024ff2a7e24 */ /* 0x000fe400088e06ff */
[----:B------:R-:W-:-:S02]  /*7da0*/  IMAD.X R41, RZ, RZ, UR36, P2 ;  /* 0x00000024ff297e24 */ /* 0x000fc400090e06ff */
[----:B------:R-:W-:Y:S01]  /*7db0*/  IMAD.X R48, RZ, RZ, UR36, P3 ;  /* 0x00000024ff307e24 */ /* 0x000fe200098e06ff */
[----:B------:R-:W-:Y:S07]  /*7dc0*/  @P0 BRA `(.L_x_3932) ;  /* 0x0000000000400947 */ /* 0x000fee0003800000 */
[----:B------:R-:W2:Y:S02]  /*7dd0*/  LDL R3, [R1+0x1fc] ;  /* 0x0001fc0001037983 */ /* 0x000ea40000100800 */
[----:B--2---:R-:W-:-:S04]  /*7de0*/  LEA.HI R0, R3, R3, RZ, 0x1 ;  /* 0x0000000303007211 */ /* 0x004fc800078f08ff */
[----:B------:R-:W-:-:S05]  /*7df0*/  LOP3.LUT R0, R0, 0xfffffffe, RZ, 0xc0, !PT ;  /* 0xfffffffe00007812 */ /* 0x000fca00078ec0ff */
[----:B------:R-:W-:-:S05]  /*7e00*/  IMAD.IADD R0, R3, 0x1, -R0 ;  /* 0x0000000103007824 */ /* 0x000fca00078e0a00 */
[----:B------:R-:W-:-:S04]  /*7e10*/  SHF.L.U32 R3, R0, 0x1f, RZ ;  /* 0x0000001f00037819 */ /* 0x000fc800000006ff */
[----:B------:R0:W1:Y:S03]  /*7e20*/  SYNCS.PHASECHK.TRANS64.TRYWAIT P0, [R2+URZ+0x32400], R3 ;  /* 0x03240003020075a7 */ /* 0x000066000800017f */
[----:B-1----:R-:W-:Y:S05]  /*7e30*/  @!P0 NANOSLEEP.SYNCS 0x989680 ;  /* 0x009896800000895d */ /* 0x002fea0003900000 */
[----:B------:R-:W1:Y:S01]  /*7e40*/  @!P0 SYNCS.PHASECHK.TRANS64 P0, [R2+URZ+0x32400], R3 ;  /* 0x03240003020085a7 */ /* 0x000e62000800007f */
[----:B------:R-:W-:Y:S04]  /*7e50*/  BSSY B0, `(.L_x_3933) ;  /* 0x0000006000007945 */ /* 0x000fe80003800000 */
[----:B-1----:R-:W-:Y:S05]  /*7e60*/  @P0 BRA `(.L_x_3934) ;  /* 0x0000000000100947 */ /* 0x002fea0003800000 */
.L_x_3935:
[----:B-1----:R1:W2:Y:S02]  /*7e70*/  SYNCS.PHASECHK.TRANS64.TRYWAIT P0, [R2+URZ+0x32400], R3 ;  /* 0x03240003020075a7 */ /* 0x0022a4000800017f */
[----:B--2---:R-:W-:Y:S05]  /*7e80*/  @!P0 NANOSLEEP.SYNCS 0x989680 ;  /* 0x009896800000895d */ /* 0x004fea0003900000 */
[----:B------:R-:W2:Y:S02]  /*7e90*/  @!P0 SYNCS.PHASECHK.TRANS64 P0, [R2+URZ+0x32400], R3 ;  /* 0x03240003020085a7 */ /* 0x000ea4000800007f */
[----:B--2---:R-:W-:Y:S05]  /*7ea0*/  @!P0 BRA `(.L_x_3935) ;  /* 0xfffffffc00f08947 */ /* 0x004fea000383ffff */
.L_x_3934:
[----:B------:R-:W-:Y:S05]  /*7eb0*/  BSYNC B0 ;  /* 0x0000000000007941 */ /* 0x000fea0003800000 */
.L_x_3933:
[----:B------:R-:W-:Y:S05]  /*7ec0*/  BRA `(.L_x_3936) ;  /* 0x0000002c00087947 */ /* 0x000fea0003800000 */
.L_x_3932:
[----:B------:R-:W-:Y:S01]  /*7ed0*/  LOP3.LUT P0, RZ, R26, 0x3ff, RZ, 0xc0, !PT ;  /* 0x000003ff1aff7812 */ /* 0x000fe2000780c0ff */
[----:B------:R-:W-:Y:S01]  /*7ee0*/  ULDC.64 UR4, c[0x0][0x3f8] ;  /* 0x0000fe0000047ab9 */ /* 0x000fe20000000a00 */
[----:B-----5:R-:W-:Y:S01]  /*7ef0*/  SHF.R.S32.HI R0, RZ, 0x1f, R44 ;  /* 0x0000001fff007819 */ /* 0x020fe2000001142c */
        /* <DEDUP_REMOVED lines=27> */
.L_x_3938:
[----:B------:R-:W-:Y:S05]  /*80b0*/  BSYNC B6 ;  /* 0x0000000000067941 */ /* 0x000fea0003800000 */
.L_x_3937:
[----:B------:R-:W2:Y:S01]  /*80c0*/  LDL R3, [R1+0x50] ;  /* 0x0000500001037983 */ /* 0x000ea20000100800 */
[----:B------:R-:W-:Y:S01]  /*80d0*/  ULDC.U8 UR4, c[0x0][0x410] ;  /* 0x0001040000047ab9 */ /* 0x000fe20000000000 */
[----:B------:R-:W-:Y:S01]  /*80e0*/  BSSY B0, `(.L_x_3939) ;  /* 0x0000298000007945 */ /* 0x000fe20003800000 */
[----:B------:R-:W-:Y:S01]  /*80f0*/  ISETP.NE.AND P0, PT, RZ, UR4, PT ;  /* 0x00000004ff007c0c */ /* 0x000fe2000bf05270 */
[----:B--2---:R-:W-:-:S12]  /*8100*/  IMAD R0, R3, 0x80, R158 ;  /* 0x0000008003007824 */ /* 0x004fd800078e029e */
[----:B------:R-:W-:Y:S05]  /*8110*/  @!P0 BRA `(.L_x_3940) ;  /* 0x00000014006c8947 */ /* 0x000fea0003800000 */
[----:B------:R-:W2:Y:S01]  /*8120*/  LDL R20, [R1+0x4a0] ;  /* 0x0004a00001147983 */ /* 0x000ea20000100800 */
[----:B------:R-:W0:Y:S01]  /*8130*/  LDC R63, c[0x0][0x448] ;  /* 0x00011200ff3f7b82 */ /* 0x000e220000000800 */
[----:B------:R-:W-:Y:S01]  /*8140*/  ULDC.64 UR4, c[0x0][0x3f8] ;  /* 0x0000fe0000047ab9 */ /* 0x000fe20000000a00 */
[----:B------:R-:W-:Y:S01]  /*8150*/  ULDC.64 UR6, c[0x0][0x408] ;  /* 0x0001020000067ab9 */ /* 0x000fe20000000a00 */
[----:B------:R-:W-:Y:S02]  /*8160*/  IMAD.MOV.U32 R25, RZ, RZ, R55 ;  /* 0x000000ffff197224 */ /* 0x000fe400078e0037 */
[----:B------:R-:W-:Y:S01]  /*8170*/  IMAD.MOV.U32 R27, RZ, RZ, R59 ;  /* 0x000000ffff1b7224 */ /* 0x000fe200078e003b */
[----:B0-----:R-:W-:-:S13]  /*8180*/  ISETP.NE.AND P0, PT, R63, 0x1, PT ;  /* 0x000000013f00780c */ /* 0x001fda0003f05270 */
[----:B------:R-:W0:Y:S08]  /*8190*/  @P0 LDC R4, c[0x0][0x44c] ;  /* 0x00011300ff040b82 */ /* 0x000e300000000800 */
[----:B------:R-:W1:Y:S01]  /*81a0*/  @P0 LDC R5, c[0x0][0x450] ;  /* 0x00011400ff050b82 */ /* 0x000e620000000800 */
[----:B--2---:R-:W-:-:S04]  /*81b0*/  IMAD R3, R20, 0x40, R0 ;  /* 0x0000004014037824 */ /* 0x004fc800078e0200 */
[----:B0-----:R-:W-:-:S05]  /*81c0*/  @P0 IMAD.HI.U32 R4, R3, R4, RZ ;  /* 0x0000000403040227 */ /* 0x001fca00078e00ff */
[----:B-1----:R-:W-:-:S04]  /*81d0*/  @P0 SHF.R.U32.HI R3, RZ, R5, R4 ;  /* 0x00000005ff030219 */ /* 0x002fc80000011604 */
        /* <DEDUP_REMOVED lines=17> */
[----:B------:R0:W1:Y:S04]  /*82f0*/  SHFL.IDX PT, R3, R44, RZ, 0x1c1f ;  /* 0x001c1fff2c037589 */ /* 0x00006800000e0000 */
[----:B------:R0:W2:Y:S04]  /*8300*/  SHFL.IDX PT, R6, R10, RZ, 0x1c1f ;  /* 0x001c1fff0a067589 */ /* 0x0000a800000e0000 */
[----:B------:R0:W3:Y:S04]  /*8310*/  SHFL.IDX PT, R7, R61, RZ, 0x1c1f ;  /* 0x001c1fff3d077589 */ /* 0x0000e800000e0000 */
[----:B------:R0:W4:Y:S02]  /*8320*/  SHFL.IDX PT, R8, R60, RZ, 0x1c1f ;  /* 0x001c1fff3c087589 */ /* 0x00012400000e0000 */
.L_x_4268:
        /* <DEDUP_REMOVED lines=8> */
[----:B------:R-:W3:Y:S01]  /*83b0*/  LDL R11, [R1+0x4a4] ;  /* 0x0004a400010b7983 */ /* 0x000ee20000100800 */
[----:B------:R-:W-:Y:S01]  /*83c0*/  ULDC UR4, c[0x0][0x3f4] ;  /* 0x0000fd0000047ab9 */ /* 0x000fe20000000800 */
[----:B--2---:R-:W-:Y:S01]  /*83d0*/  IMAD.MOV.U32 R4, RZ, RZ, R6 ;  /* 0x000000ffff047224 */ /* 0x004fe200078e0006 */
[----:B------:R-:W-:Y:S01]  /*83e0*/  ISETP.GE.AND P2, PT, R154, UR4, PT ;  /* 0x000000049a007c0c */ /* 0x000fe2000bf46270 */
[----:B-1----:R-:W-:Y:S01]  /*83f0*/  IMAD.MOV.U32 R5, RZ, RZ, R3 ;  /* 0x000000ffff057224 */ /* 0x002fe200078e0003 */
[----:B------:R-:W-:Y:S02]  /*8400*/  ISETP.GE.AND P3, PT, R164, UR4, PT ;  /* 0x00000004a4007c0c */ /* 0x000fe4000bf66270 */
[----:B------:R-:W-:-:S09]  /*8410*/  CS2R R54, SRZ ;  /* 0x0000000000367805 */ /* 0x000fd2000001ff00 */
[----:B------:R-:W-:-:S04]  /*8420*/  @!P2 IMAD.WIDE R4, R154, 0x2, R4 ;  /* 0x000000029a04a825 */ /* 0x000fc800078e0204 */
[----:B------:R-:W-:Y:S01]  /*8430*/  @!P3 IMAD.SHL.U32 R9, R164, 0x2, RZ ;  /* 0x00000002a409b824 */ /* 0x000fe200078e00ff */
[----:B------:R1:W5:Y:S01]  /*8440*/  @!P2 LD.E.64 R54, desc[UR44][R4.64] ;  /* 0x0000002c0436a980 */ /* 0x000362000c101b00 */
[----:B------:R-:W-:Y:S02]  /*8450*/  CS2R R58, SRZ ;  /* 0x00000000003a7805 */ /* 0x000fe4000001ff00 */
[----:B------:R-:W-:Y:S02]  /*8460*/  CS2R R26, SRZ ;  /* 0x00000000001a7805 */ /* 0x000fe4000001ff00 */
[----:B------:R-:W-:Y:S02]  /*8470*/  CS2R R24, SRZ ;  /* 0x0000000000187805 */ /* 0x000fe4000001ff00 */
[-C--:B-1----:R-:W-:Y:S02]  /*8480*/  @!P3 IADD3 R4, P0, R6, R9.reuse, RZ ;  /* 0x000000090604b210 */ /* 0x082fe40007f1e0ff */
[----:B----4-:R-:W-:Y:S01]  /*8490*/  @!P3 IADD3 R6, P1, R8, R9, RZ ;  /* 0x000000090806b210 */ /* 0x010fe20007f3e0ff */
[----:B---3--:R-:W-:-:S02]  /*84a0*/  IMAD.MOV.U32 R9, RZ, RZ, R7 ;  /* 0x000000ffff097224 */ /* 0x008fc400078e0007 */
[----:B------:R-:W-:-:S05]  /*84b0*/  @!P2 IMAD.WIDE R8, R154, 0x2, R8 ;  /* 0x000000029a08a825 */ /* 0x000fca00078e0208 */
[----:B------:R1:W5:Y:S01]  /*84c0*/  @!P2 LD.E.64 R58, desc[UR44][R8.64] ;  /* 0x0000002c083aa980 */ /* 0x000362000c101b00 */
[----:B------:R-:W-:-:S05]  /*84d0*/  @!P3 SHF.L.U64.HI R12, R164, 0x1, R11 ;  /* 0x00000001a40cb819 */ /* 0x000fca000001020b */
[--C-:B------:R-:W-:Y:S02]  /*84e0*/  @!P3 IMAD.X R5, R3, 0x1, R12.reuse, P0 ;  /* 0x000000010305b824 */ /* 0x100fe400000e060c */
[----:B------:R-:W-:-:S03]  /*84f0*/  @!P3 IMAD.X R7, R7, 0x1, R12, P1 ;  /* 0x000000010707b824 */ /* 0x000fc600008e060c */
[----:B------:R1:W5:Y:S04]  /*8500*/  @!P3 LD.E.64 R26, desc[UR44][R4.64] ;  /* 0x0000002c041ab980 */ /* 0x000368000c101b00 */
[----:B------:R1:W5:Y:S02]  /*8510*/  @!P3 LD.E.64 R24, desc[UR44][R6.64] ;  /* 0x0000002c0618b980 */ /* 0x000364000c101b00 */
.L_x_3943:
[----:B------:R-:W-:Y:S05]  /*8520*/  BSYNC B1 ;  /* 0x0000000000017941 */ /* 0x000fea0003800000 */
.L_x_3942:
[----:B-1---5:R-:W-:Y:S01]  /*8530*/  IMAD.MOV.U32 R3, RZ, RZ, R26 ;  /* 0x000000ffff037224 */ /* 0x022fe200078e001a */
[----:B------:R-:W-:Y:S01]  /*8540*/  MOV R5, R54 ;  /* 0x0000003600057202 */ /* 0x000fe20000000f00 */
[----:B------:R-:W-:Y:S01]  /*8550*/  IMAD.MOV.U32 R4, RZ, RZ, R27 ;  /* 0x000000ffff047224 */ /* 0x000fe200078e001b */
[----:B------:R-:W-:Y:S01]  /*8560*/  UMOV UR4, 0xffffffff ;  /* 0xffffffff00047882 */ /* 0x000fe20000000000 */
[----:B--2---:R-:W-:Y:S01]  /*8570*/  IMAD.MOV.U32 R6, RZ, RZ, R55 ;  /* 0x000000ffff067224 */ /* 0x004fe200078e0037 */
[----:B------:R-:W-:Y:S01]  /*8580*/  PRMT R64, R3, 0x5410, R5 ;  /* 0x0000541003407816 */ /* 0x000fe20000000005 */
[----:B------:R-:W-:Y:S01]  /*8590*/  IMAD.MOV.U32 R3, RZ, RZ, R24 ;  /* 0x000000ffff037224 */ /* 0x000fe200078e0018 */
[----:B------:R-:W-:Y:S01]  /*85a0*/  PRMT R62, R4, 0x7610, R62 ;  /* 0x00007610043e7816 */ /* 0x000fe2000000003e */
[----:B------:R-:W-:Y:S01]  /*85b0*/  IMAD.MOV.U32 R4, RZ, RZ, R25 ;  /* 0x000000ffff047224 */ /* 0x000fe200078e0019 */
[----:B------:R-:W-:Y:S01]  /*85c0*/  PRMT R74, R6, 0x7610, R74 ;  /* 0x00007610064a7816 */ /* 0x000fe2000000004a */
[----:B------:R-:W-:Y:S01]  /*85d0*/  IMAD.MOV.U32 R5, RZ, RZ, R58 ;  /* 0x000000ffff057224 */ /* 0x000fe200078e003a */
[----:B------:R-:W-:Y:S01]  /*85e0*/  CS2R R20, SRZ ;  /* 0x0000000000147805 */ /* 0x000fe2000001ff00 */
[----:B------:R-:W-:Y:S01]  /*85f0*/  IMAD.MOV.U32 R6, RZ, RZ, R59 ;  /* 0x000000ffff067224 */ /* 0x000fe200078e003b */
[----:B------:R-:W-:-:S02]  /*8600*/  PRMT R74, R74, 0x5410, R3 ;  /* 0x000054104a4a7816 */ /* 0x000fc40000000003 */
[----:B------:R-:W-:Y:S02]  /*8610*/  PRMT R62, R62, 0x5410, R4 ;  /* 0x000054103e3e7816 */ /* 0x000fe40000000004 */
[----:B------:R-:W-:Y:S02]  /*8620*/  PRMT R66, R5, 0x7610, R66 ;  /* 0x0000761005427816 */ /* 0x000fe40000000042 */
[----:B------:R-:W-:Y:S01]  /*8630*/  PRMT R75, R6, 0x7610, R75 ;  /* 0x00007610064b7816 */ /* 0x000fe2000000004b */
[----:B------:R-:W-:Y:S06]  /*8640*/  BRA.DIV UR4, `(.L_x_3944) ;  /* 0x0000031a04bc7947 */ /* 0x000fec000b800000 */
[----:B------:R1:W2:Y:S04]  /*8650*/  SHFL.IDX PT, R3, R44, 0x1, 0x1c1f ;  /* 0x003c1f002c037f89 */ /* 0x0002a800000e0000 */
[----:B------:R1:W0:Y:S04]  /*8660*/  SHFL.IDX PT, R6, R10, 0x1, 0x1c1f ;  /* 0x003c1f000a067f89 */ /* 0x00022800000e0000 */
[----:B---3--:R1:W3:Y:S04]  /*8670*/  SHFL.IDX PT, R7, R61, 0x1, 0x1c1f ;  /* 0x003c1f003d077f89 */ /* 0x0082e800000e0000 */
[----:B------:R1:W0:Y:S02]  /*8680*/  SHFL.IDX PT, R14, R60, 0x1, 0x1c1f ;  /* 0x003c1f003c0e7f89 */ /* 0x00022400000e0000 */
.L_x_4274:
[----:B------:R-:W5:Y:S01]  /*8690*/  LDL R5, [R1+0x1fc] ;  /* 0x0001fc0001057983 */ /* 0x000f620000100800 */
[----:B------:R-:W-:Y:S01]  /*86a0*/  VIADD R0, R0, 0x40 ;  /* 0x0000004000007836 */ /* 0x000fe20000000000 */
[----:B------:R-:W-:Y:S01]  /*86b0*/  BSSY B1, `(.L_x_3945) ;  /* 0x0000022000017945 */ /* 0x000fe20003800000 */
[----:B01----:R-:W-:Y:S02]  /*86c0*/  CS2R R10, SRZ ;  /* 0x00000000000a7805 */ /* 0x003fe4000001ff00 */
[----:B----4-:R-:W-:Y:S02]  /*86d0*/  CS2R R8, SRZ ;  /* 0x0000000000087805 */ /* 0x010fe4000001ff00 */
[----:B------:R-:W-:Y:S02]  /*86e0*/  CS2R R12, SRZ ;  /* 0x00000000000c7805 */ /* 0x000fe4000001ff00 */
[----:B------:R-:W-:Y:S02]  /*86f0*/  ISETP.GE.AND P0, PT, R0, R63, PT ;  /* 0x0000003f0000720c */ /* 0x000fe40003f06270 */
[----:B-----5:R-:W-:-:S04]  /*8700*/  LEA.HI R4, R5, R5, RZ, 0x1 ;  /* 0x0000000505047211 */ /* 0x020fc800078f08ff */
[----:B------:R-:W-:-:S05]  /*8710*/  LOP3.LUT R4, R4, 0xfffffffe, RZ, 0xc0, !PT ;  /* 0xfffffffe04047812 */ /* 0x000fca00078ec0ff */
[----:B------:R-:W-:-:S05]  /*8720*/  IMAD.IADD R4, R5, 0x1, -R4 ;  /* 0x0000000105047824 */ /* 0x000fca00078e0a04 */
[----:B------:R-:W-:Y:S01]  /*8730*/  SHF.L.U32 R61, R4, 0x1f, RZ ;  /* 0x0000001f043d7819 */ /* 0x000fe200000006ff */
[----:B------:R-:W-:Y:S06]  /*8740*/  @P0 BRA `(.L_x_3946) ;  /* 0x0000000000600947 */ /* 0x000fec0003800000 */
[----:B------:R-:W4:Y:S01]  /*8750*/  LDL R15, [R1+0x4a4] ;  /* 0x0004a400010f7983 */ /* 0x000f220000100800 */
[----:B------:R-:W-:Y:S01]  /*8760*/  ULDC UR4, c[0x0][0x3f4] ;  /* 0x0000fd0000047ab9 */ /* 0x000fe20000000800 */
[----:B------:R-:W-:Y:S01]  /*8770*/  IMAD.MOV.U32 R4, RZ, RZ, R6 ;  /* 0x000000ffff047224 */ /* 0x000fe200078e0006 */
[----:B------:R-:W-:Y:S01]  /*8780*/  ISETP.GE.AND P2, PT, R154, UR4, PT ;  /* 0x000000049a007c0c */ /* 0x000fe2000bf46270 */
[----:B--2---:R-:W-:Y:S01]  /*8790*/  IMAD.MOV.U32 R5, RZ, RZ, R3 ;  /* 0x000000ffff057224 */ /* 0x004fe200078e0003 */
[----:B------:R-:W-:Y:S02]  /*87a0*/  ISETP.GE.AND P3, PT, R164, UR4, PT ;  /* 0x00000004a4007c0c */ /* 0x000fe4000bf66270 */
[----:B------:R-:W-:Y:S01]  /*87b0*/  CS2R R10, SRZ ;  /* 0x00000000000a7805 */ /* 0x000fe2000001ff00 */
[----:B------:R-:W-:-:S08]  /*87c0*/  IMAD.MOV.U32 R8, RZ, RZ, R14 ;  /* 0x000000ffff087224 */ /* 0x000fd000078e000e */
[----:B------:R-:W-:-:S04]  /*87d0*/  @!P2 IMAD.WIDE R4, R154, 0x2, R4 ;  /* 0x000000029a04a825 */ /* 0x000fc800078e0204 */
[----:B------:R-:W-:Y:S01]  /*87e0*/  @!P3 IMAD.SHL.U32 R9, R164, 0x2, RZ ;  /* 0x00000002a409b824 */ /* 0x000fe200078e00ff */
[----:B------:R0:W5:Y:S01]  /*87f0*/  @!P2 LD.E.64 R10, desc[UR44][R4.64] ;  /* 0x0000002c040aa980 */ /* 0x000162000c101b00 */
[----:B------:R-:W-:Y:S02]  /*8800*/  CS2R R12, SRZ ;  /* 0x00000000000c7805 */ /* 0x000fe4000001ff00 */
[----:B------:R-:W-:Y:S02]  /*8810*/  CS2R R20, SRZ ;  /* 0x0000000000147805 */ /* 0x000fe4000001ff00 */
[-C--:B0-----:R-:W-:Y:S02]  /*8820*/  @!P3 IADD3 R4, P0, R6, R9.reuse, RZ ;  /* 0x000000090604b210 */ /* 0x081fe40007f1e0ff */
[----:B------:R-:W-:Y:S01]  /*8830*/  @!P3 IADD3 R6, P1, R14, R9, RZ ;  /* 0x000000090e06b210 */ /* 0x000fe20007f3e0ff */
[----:B---3--:R-:W-:Y:S01]  /*8840*/  IMAD.MOV.U32 R9, RZ, RZ, R7 ;  /* 0x000000ffff097224 */ /* 0x008fe200078e0007 */
[----:B----4-:R-:W-:Y:S01]  /*8850*/  @!P3 SHF.L.U64.HI R0, R164, 0x1, R15 ;  /* 0x00000001a400b819 */ /* 0x010fe2000001020f */
[----:B------:R-:W-:Y:S01]  /*8860*/  @!P2 IMAD.WIDE R14, R154, 0x2, R8 ;  /* 0x000000029a0ea825 */ /* 0x000fe200078e0208 */
[----:B------:R-:W-:-:S03]  /*8870*/  CS2R R8, SRZ ;  /* 0x0000000000087805 */ /* 0x000fc6000001ff00 */
[--C-:B------:R-:W-:Y:S01]  /*8880*/  @!P3 IMAD.X R5, R3, 0x1, R0.reuse, P0 ;  /* 0x000000010305b824 */ /* 0x100fe200000e0600 */
[----:B------:R0:W5:Y:S01]  /*8890*/  @!P2 LD.E.64 R12, desc[UR44][R14.64] ;  /* 0x0000002c0e0ca980 */ /* 0x000162000c101b00 */
[----:B------:R-:W-:-:S03]  /*88a0*/  @!P3 IMAD.X R7, R7, 0x1, R0, P1 ;  /* 0x000000010707b824 */ /* 0x000fc600008e0600 */
[----:B------:R0:W5:Y:S04]  /*88b0*/  @!P3 LD.E.64 R20, desc[UR44][R4.64] ;  /* 0x0000002c0414b980 */ /* 0x000168000c101b00 */
[----:B------:R0:W5:Y:S02]  /*88c0*/  @!P3 LD.E.64 R8, desc[UR44][R6.64] ;  /* 0x0000002c0608b980 */ /* 0x000164000c101b00 */
.L_x_3946:
[----:B------:R-:W-:Y:S05]  /*88d0*/  BSYNC B1 ;  /* 0x0000000000017941 */ /* 0x000fea0003800000 */
.L_x_3945:
[----:B------:R-:W1:Y:S01]  /*88e0*/  SYNCS.PHASECHK.TRANS64.TRYWAIT P0, [R2+URZ+0x32400], R61 ;  /* 0x0324003d020075a7 */ /* 0x000e62000800017f */
[----:B------:R-:W-:Y:S04]  /*88f0*/  BSSY B1, `(.L_x_3947) ;  /* 0x0000002000017945 */ /* 0x000fe80003800000 */
[----:B-1----:R-:W-:Y:S05]  /*8900*/  @!P0 BRA `(.L_x_3948) ;  /* 0x00000318007c8947 */ /* 0x002fea0003800000 */
.L_x_4275:
[----:B------:R-:W-:Y:S05]  /*8910*/  BSYNC B1 ;  /* 0x0000000000017941 */ /* 0x000fea0003800000 */
.L_x_3947:
[----:B0--3--:R-:W3:Y:S04]  /*8920*/  LDL R7, [R1+0x494] ;  /* 0x0004940001077983 */ /* 0x009ee80000100800 */
[----:B------:R-:W4:Y:S01]  /*8930*/  LDL R14, [R1+0x50] ;  /* 0x00005000010e7983 */ /* 0x000f220000100800 */
[----:B-----5:R-:W-:Y:S01]  /*8940*/  IMAD.MOV.U32 R4, RZ, RZ, R20 ;  /* 0x000000ffff047224 */ /* 0x020fe200078e0014 */
[----:B------:R-:W-:Y:S01]  /*8950*/  BSSY B1, `(.L_x_3949) ;  /* 0x0000079000017945 */ /* 0x000fe20003800000 */
[----:B------:R-:W-:Y:S02]  /*8960*/  IMAD.MOV.U32 R5, RZ, RZ, R21 ;  /* 0x000000ffff057224 */ /* 0x000fe400078e0015 */
[----:B------:R-:W-:-:S05]  /*8970*/  IMAD.MOV.U32 R6, RZ, RZ, R10 ;  /* 0x000000ffff067224 */ /* 0x000fca00078e000a */
[----:B------:R-:W-:Y:S01]  /*8980*/  PRMT R75, R75, 0x5410, R6 ;  /* 0x000054104b4b7816 */ /* 0x000fe20000000006 */
[----:B------:R-:W-:-:S05]  /*8990*/  IMAD.MOV.U32 R6, RZ, RZ, R8 ;  /* 0x000000ffff067224 */ /* 0x000fca00078e0008 */
[----:B------:R-:W-:Y:S01]  /*89a0*/  PRMT R28, R6, 0x7610, R28 ;  /* 0x00007610061c7816 */ /* 0x000fe2000000001c */
[----:B------:R-:W-:Y:S02]  /*89b0*/  IMAD.MOV.U32 R6, RZ, RZ, R13 ;  /* 0x000000ffff067224 */ /* 0x000fe400078e000d */
[C---:B---3--:R-:W-:Y:S01]  /*89c0*/  IMAD.SHL.U32 R0, R7.reuse, 0x40, RZ ;  /* 0x0000004007007824 */ /* 0x048fe200078e00ff */
[----:B------:R-:W-:Y:S01]  /*89d0*/  LOP3.LUT P1, RZ, R7, 0x4, RZ, 0xc0, !PT ;  /* 0x0000000407ff7812 */ /* 0x000fe2000782c0ff */
[----:B----4-:R-:W-:-:S03]  /*89e0*/  IMAD R15, R14, -0x80, R63 ;  /* 0xffffff800e0f7824 */ /* 0x010fc600078e023f */
[----:B--2---:R-:W-:-:S04]  /*89f0*/  LOP3.LUT R3, R0, 0x1c0, RZ, 0xc0, !PT ;  /* 0x000001c000037812 */ /* 0x004fc800078ec0ff */
[----:B------:R-:W-:Y:S02]  /*8a00*/  LOP3.LUT R0, R3, 0x18, R22, 0xf8, !PT ;  /* 0x0000001803007812 */ /* 0x000fe400078ef816 */
[----:B------:R-:W-:Y:S02]  /*8a10*/  SHF.R.U32.HI R3, RZ, 0x3, R3 ;  /* 0x00000003ff037819 */ /* 0x000fe40000011603 */
[----:B------:R-:W-:Y:S02]  /*8a20*/  VIMNMX R15, R15, 0x80, PT ;  /* 0x000000800f0f7848 */ /* 0x000fe40003fe0100 */
[----:B------:R-:W-:Y:S02]  /*8a30*/  LOP3.LUT R0, R0, R3, RZ, 0x3c, !PT ;  /* 0x0000000300007212 */ /* 0x000fe400078e3cff */
[----:B------:R-:W-:Y:S02]  /*8a40*/  ISETP.GE.AND P0, PT, R158, R15, PT ;  /* 0x0000000f9e00720c */ /* 0x000fe40003f06270 */
[----:B------:R-:W-:Y:S01]  /*8a50*/  PRMT R3, R4, 0x5410, R5 ;  /* 0x0000541004037816 */ /* 0x000fe20000000005 */
[----:B------:R-:W-:-:S02]  /*8a60*/  IMAD R5, R203, 0x200, R0 ;  /* 0x00000200cb057824 */ /* 0x000fc400078e0200 */
[----:B------:R-:W-:Y:S02]  /*8a70*/  IMAD.MOV.U32 R4, RZ, RZ, R11 ;  /* 0x000000ffff047224 */ /* 0x000fe400078e000b */
[----:B------:R-:W-:Y:S02]  /*8a80*/  IMAD R14, R5, 0x2, R2 ;  /* 0x00000002050e7824 */ /* 0x000fe400078e0202 */
[----:B------:R-:W-:Y:S01]  /*8a90*/  IMAD.MOV.U32 R5, RZ, RZ, R12 ;  /* 0x000000ffff057224 */ /* 0x000fe200078e000c */
[----:B------:R-:W-:Y:S01]  /*8aa0*/  PRMT R44, R4, 0x7610, R44 ;  /* 0x00007610042c7816 */ /* 0x000fe2000000002c */
[----:B------:R-:W-:Y:S02]  /*8ab0*/  IMAD.MOV.U32 R4, RZ, RZ, R9 ;  /* 0x000000ffff047224 */ /* 0x000fe400078e0009 */
[C---:B------:R-:W-:Y:S01]  /*8ac0*/  VIADD R7, R14.reuse, 0x18400 ;  /* 0x000184000e077836 */ /* 0x040fe20000000000 */
[----:B------:R-:W-:Y:S01]  /*8ad0*/  PRMT R76, R5, 0x7610, R76 ;  /* 0x00007610054c7816 */ /* 0x000fe2000000004c */
[----:B------:R-:W-:Y:S01]  /*8ae0*/  VIADD R0, R14, 0x18440 ;  /* 0x000184400e007836 */ /* 0x000fe20000000000 */
[----:B------:R-:W-:Y:S01]  /*8af0*/  PRMT R28, R28, 0x5410, R4 ;  /* 0x000054101c1c7816 */ /* 0x000fe20000000004 */
[----:B------:R-:W-:Y:S01]  /*8b00*/  @P1 VIADD R0, R7, 0xffffffc0 ;  /* 0xffffffc007001836 */ /* 0x000fe20000000000 */
[----:B------:R-:W-:Y:S01]  /*8b10*/  PRMT R44, R44, 0x5410, R6 ;  /* 0x000054102c2c7816 */ /* 0x000fe20000000006 */
[----:B------:R-:W-:Y:S06]  /*8b20*/  @P0 BRA `(.L_x_3950) ;  /* 0x00000004006c0947 */ /* 0x000fec0003800000 */
[----:B------:R-:W0:Y:S01]  /*8b30*/  LDC R5, c[0x0][0x3f4] ;  /* 0x0000fd00ff057b82 */ /* 0x000e220000000800 */
[----:B------:R-:W-:Y:S01]  /*8b40*/  BSSY B2, `(.L_x_3951) ;  /* 0x000002e000027945 */ /* 0x000fe20003800000 */
[-C--:B0-----:R-:W-:Y:S02]  /*8b50*/  ISETP.GE.AND P0, PT, R154, R5.reuse, PT ;  /* 0x000000059a00720c */ /* 0x081fe40003f06270 */
[----:B------:R-:W-:-:S11]  /*8b60*/  ISETP.GE.AND P1, PT, R164, R5, PT ;  /* 0x00000005a400720c */ /* 0x000fd60003f26270 */
[----:B------:R-:W-:Y:S05]  /*8b70*/  @P0 BRA `(.L_x_3952) ;  /* 0x0000000000a80947 */ /* 0x000fea0003800000 */
[----:B------:R-:W0:Y:S01]  /*8b80*/  LDS.128 R4, [R14+0x18400] ;  /* 0x018400000e047984 */ /* 0x000e220000000c00 */
[----:B-1----:R-:W-:Y:S01]  /*8b90*/  SHF.R.U32.HI R61, RZ, 0x10, R55 ;  /* 0x00000010ff3d7819 */ /* 0x002fe20000011637 */
[----:B------:R-:W-:Y:S01]  /*8ba0*/  HADD2.F32 R63, -RZ, R66.H0_H0 ;  /* 0x20000042ff3f7230 */ /* 0x000fe20000004100 */
[--C-:B------:R-:W-:Y:S01]  /*8bb0*/  SHF.R.U32.HI R65, RZ, 0x10, R59.reuse ;  /* 0x00000010ff417819 */ /* 0x100fe2000001163b */
[----:B------:R-:W-:Y:S01]  /*8bc0*/  HADD2.F32 R60, -RZ, R64.H1_H1 ;  /* 0x30000040ff3c7230 */ /* 0x000fe20000004100 */
[----:B------:R-:W-:Y:S01]  /*8bd0*/  SHF.R.U64 R69, R58, 0x10, R59 ;  /* 0x000000103a457819 */ /* 0x000fe2000000123b */
[----:B------:R-:W-:Y:S01]  /*8be0*/  HADD2.F32 R61, -RZ, R61.H0_H0 ;  /* 0x2000003dff3d7230 */ /* 0x000fe20000004100 */
[----:B------:R-:W-:Y:S01]  /*8bf0*/  SHF.R.U64 R71, R54, 0x10, R55 ;  /* 0x0000001036477819 */ /* 0x000fe20000001237 */
[----:B------:R-:W-:Y:S02]  /*8c00*/  HADD2.F32 R65, -RZ, R65.H0_H0 ;  /* 0x20000041ff417230 */ /* 0x000fe40000004100 */
[----:B0-----:R-:W-:-:S02]  /*8c10*/  HADD2.F32 R58, -RZ, R7.H0_H0 ;  /* 0x20000007ff3a7230 */ /* 0x001fc40000004100 */
[----:B------:R-:W-:Y:S02]  /*8c20*/  HADD2.F32 R59, -RZ, R7.H1_H1 ;  /* 0x30000007ff3b7230 */ /* 0x000fe40000004100 */
[--C-:B------:R-:W-:Y:S02]  /*8c30*/  HADD2.F32 R7, -RZ, R4.reuse.H0_H0 ;  /* 0x20000004ff077230 */ /* 0x100fe40000004100 */
[----:B------:R-:W-:Y:S02]  /*8c40*/  HADD2.F32 R4, -RZ, R4.H1_H1 ;  /* 0x30000004ff047230 */ /* 0x000fe40000004100 */
[C---:B------:R-:W-:Y:S01]  /*8c50*/  FMUL.FTZ R68, R59.reuse, R61 ;  /* 0x0000003d3b447220 */ /* 0x040fe20000410000 */
[----:B------:R-:W-:Y:S01]  /*8c60*/  FMUL.FTZ R67, R59, R65 ;  /* 0x000000413b437220 */ /* 0x000fe20000410000 */
[--C-:B------:R-:W-:Y:S02]  /*8c70*/  HADD2.F32 R54, -RZ, R6.reuse.H0_H0 ;  /* 0x20000006ff367230 */ /* 0x100fe40000004100 */
[----:B------:R-:W-:Y:S01]  /*8c80*/  FMUL.FTZ R66, R4, R63 ;  /* 0x0000003f04427220 */ /* 0x000fe20000410000 */
        /* <DEDUP_REMOVED lines=9> */
[----:B------:R-:W-:-:S02]  /*8d20*/  HADD2.F32 R58, -RZ, R74.H0_H0 ;  /* 0x2000004aff3a7230 */ /* 0x000fc40000004100 */
        /* <DEDUP_REMOVED lines=15> */
.L_x_3952:
[----:B------:R-:W-:Y:S05]  /*8e20*/  BSYNC B2 ;  /* 0x0000000000027941 */ /* 0x000fea0003800000 */
.L_x_3951:
[----:B------:R-:W-:Y:S05]  /*8e30*/  @P1 BRA `(.L_x_3950) ;  /* 0x0000000000a81947 */ /* 0x000fea0003800000 */
[----:B0-----:R-:W0:Y:S01]  /*8e40*/  LDS.128 R4, [R0] ;  /* 0x0000000000047984 */ /* 0x001e220000000c00 */
[----:B------:R-:W-:Y:S01]  /*8e50*/  SHF.R.U32.HI R58, RZ, 0x10, R25 ;  /* 0x00000010ff3a7819 */ /* 0x000fe20000011619 */
[----:B------:R-:W-:Y:S01]  /*8e60*/  HADD2.F32 R64, -RZ, R64.H0_H0 ;  /* 0x20000040ff407230 */ /* 0x000fe20000004100 */
[--C-:B------:R-:W-:Y:S01]  /*8e70*/  SHF.R.U32.HI R54, RZ, 0x10, R27.reuse ;  /* 0x00000010ff367819 */ /* 0x100fe2000001161b */
[----:B------:R-:W-:Y:S01]  /*8e80*/  HADD2.F32 R55, -RZ, R74.H1_H1 ;  /* 0x3000004aff377230 */ /* 0x000fe20000004100 */
[----:B------:R-:W-:Y:S01]  /*8e90*/  SHF.R.U64 R65, R26, 0x10, R27 ;  /* 0x000000101a417819 */ /* 0x000fe2000000121b */
[----:B------:R-:W-:Y:S01]  /*8ea0*/  HADD2.F32 R58, -RZ, R58.H0_H0 ;  /* 0x2000003aff3a7230 */ /* 0x000fe20000004100 */
[----:B------:R-:W-:Y:S01]  /*8eb0*/  SHF.R.U64 R63, R24, 0x10, R25 ;  /* 0x00000010183f7819 */ /* 0x000fe20000001219 */
[----:B------:R-:W-:Y:S02]  /*8ec0*/  HADD2.F32 R54, -RZ, R54.H0_H0 ;  /* 0x20000036ff367230 */ /* 0x000fe40000004100 */
[----:B0-----:R-:W-:-:S02]  /*8ed0*/  HADD2.F32 R27, -RZ, R7.H1_H1 ;  /* 0x30000007ff1b7230 */ /* 0x001fc40000004100 */
[----:B------:R-:W-:Y:S02]  /*8ee0*/  HADD2.F32 R26, -RZ, R7.H0_H0 ;  /* 0x20000007ff1a7230 */ /* 0x000fe40000004100 */
[--C-:B------:R-:W-:Y:S02]  /*8ef0*/  HADD2.F32 R7, -RZ, R4.reuse.H0_H0 ;  /* 0x20000004ff077230 */ /* 0x100fe40000004100 */
[C---:B------:R-:W-:Y:S01]  /*8f00*/  FMUL.FTZ R59, R27.reuse, R58 ;  /* 0x0000003a1b3b7220 */ /* 0x040fe20000410000 */
[----:B------:R-:W-:Y:S01]  /*8f10*/  FMUL.FTZ R27, R27, R54 ;  /* 0x000000361b1b7220 */ /* 0x000fe20000410000 */
[----:B------:R-:W-:Y:S02]  /*8f20*/  HADD2.F32 R4, -RZ, R4.H1_H1 ;  /* 0x30000004ff047230 */ /* 0x000fe40000004100 */
[--C-:B------:R-:W-:Y:S02]  /*8f30*/  HADD2.F32 R24, -RZ, R6.reuse.H0_H0 ;  /* 0x20000006ff187230 */ /* 0x100fe40000004100 */
[----:B------:R-:W-:Y:S01]  /*8f40*/  FFMA.FTZ R58, R26, R58, R27 ;  /* 0x0000003a1a3a7223 */ /* 0x000fe2000001001b */
[----:B------:R-:W-:-:S02]  /*8f50*/  HADD2.F32 R25, -RZ, R6.H1_H1 ;  /* 0x30000006ff197230 */ /* 0x000fc40000004100 */
[----:B-1----:R-:W-:Y:S01]  /*8f60*/  FFMA.FTZ R61, R26, R54, -R59 ;  /* 0x000000361a3d7223 */ /* 0x002fe2000001083b */
[--C-:B------:R-:W-:Y:S02]  /*8f70*/  HADD2.F32 R27, -RZ, R62.reuse.H1_H1 ;  /* 0x3000003eff1b7230 */ /* 0x100fe40000004100 */
[C---:B------:R-:W-:Y:S01]  /*8f80*/  FMUL.FTZ R60, R4.reuse, R55 ;  /* 0x00000037043c7220 */ /* 0x040fe20000410000 */
[--C-:B------:R-:W-:Y:S02]  /*8f90*/  HADD2.F32 R6, -RZ, R5.reuse.H0_H0 ;  /* 0x20000005ff067230 */ /* 0x100fe40000004100 */
[-C--:B------:R-:W-:Y:S01]  /*8fa0*/  FMUL.FTZ R54, R4, R64.reuse ;  /* 0x0000004004367220 */ /* 0x080fe20000410000 */
[----:B------:R-:W-:Y:S02]  /*8fb0*/  HADD2.F32 R62, -RZ, R62.H0_H0 ;  /* 0x2000003eff3e7230 */ /* 0x000fe40000004100 */
[----:B------:R-:W-:Y:S01]  /*8fc0*/  FFMA.FTZ R60, R7, R64, -R60 ;  /* 0x00000040073c7223 */ /* 0x000fe2000001083c */
[----:B------:R-:W-:-:S02]  /*8fd0*/  HADD2.F32 R5, -RZ, R5.H1_H1 ;  /* 0x30000005ff057230 */ /* 0x000fc40000004100 */
[----:B------:R-:W-:Y:S01]  /*8fe0*/  FFMA.FTZ R55, R7, R55, R54 ;  /* 0x0000003707377223 */ /* 0x000fe20000010036 */
[----:B------:R-:W-:Y:S02]  /*8ff0*/  HADD2.F32 R26, -RZ, R63.H0_H0 ;  /* 0x2000003fff1a7230 */ /* 0x000fe40000004100 */
[CC--:B------:R-:W-:Y:S01]  /*9000*/  FMUL.FTZ R59, R25.reuse, R27.reuse ;  /* 0x0000001b193b7220 */ /* 0x0c0fe20000410000 */
[----:B------:R-:W-:Y:S02]  /*9010*/  HADD2.F32 R4, -RZ, R65.H0_H0 ;  /* 0x20000041ff047230 */ /* 0x000fe40000004100 */
[----:B------:R-:W-:Y:S01]  /*9020*/  FMUL.FTZ R54, R25, R62 ;  /* 0x0000003e19367220 */ /* 0x000fe20000410000 */
[C---:B------:R-:W-:Y:S01]  /*9030*/  FMUL.FTZ R7, R5.reuse, R26 ;  /* 0x0000001a05077220 */ /* 0x040fe20000410000 */
[C---:B------:R-:W-:Y:S01]  /*9040*/  FFMA.FTZ R59, R24.reuse, R62, -R59 ;  /* 0x0000003e183b7223 */ /* 0x040fe2000001083b */
[-C--:B------:R-:W-:Y:S01]  /*9050*/  FMUL.FTZ R25, R5, R4.reuse ;  /* 0x0000000405197220 */ /* 0x080fe20000410000 */
[----:B------:R-:W-:Y:S01]  /*9060*/  FFMA.FTZ R54, R24, R27, R54 ;  /* 0x0000001b18367223 */ /* 0x000fe20000010036 */
[----:B------:R-:W-:Y:S01]  /*9070*/  FFMA.FTZ R5, R6, R4, -R7 ;  /* 0x0000000406057223 */ /* 0x000fe20000010807 */
[----:B------:R-:W-:Y:S01]  /*9080*/  F2FP.F16.F32.PACK_AB R7, R58, R61 ;  /* 0x0000003d3a07723e */ /* 0x000fe200000000ff */
[----:B------:R-:W-:Y:S01]  /*9090*/  FFMA.FTZ R26, R6, R26, R25 ;  /* 0x0000001a061a7223 */ /* 0x000fe20000010019 */
[----:B------:R-:W-:-:S02]  /*90a0*/  F2FP.F16.F32.PACK_AB R4, R55, R60 ;  /* 0x0000003c3704723e */ /* 0x000fc400000000ff */
[----:B------:R-:W-:Y:S02]  /*90b0*/  F2FP.F16.F32.PACK_AB R6, R54, R59 ;  /* 0x0000003b3606723e */ /* 0x000fe400000000ff */
[----:B------:R-:W-:-:S05]  /*90c0*/  F2FP.F16.F32.PACK_AB R5, R26, R5 ;  /* 0x000000051a05723e */ /* 0x000fca00000000ff */
[----:B------:R2:W-:Y:S02]  /*90d0*/  STS.128 [R0], R4 ;  /* 0x0000000400007388 */ /* 0x0005e40000000c00 */
.L_x_3950:
[----:B------:R-:W-:Y:S05]  /*90e0*/  BSYNC B1 ;  /* 0x0000000000017941 */ /* 0x000fea0003800000 */
.L_x_3949:
[----:B------:R-:W-:-:S13]  /*90f0*/  ISETP.GE.AND P0, PT, R175, R15, PT ;  /* 0x0000000faf00720c */ /* 0x000fda0003f06270 */
[----:B------:R-:W-:Y:S05]  /*9100*/  @P0 BRA `(.L_x_3953) ;  /* 0x0000001800540947 */ /* 0x000fea0003800000 */
[----:B0-2---:R-:W0:Y:S01]  /*9110*/  LDC R5, c[0x0][0x3f4] ;  /* 0x0000fd00ff057b82 */ /* 0x005e220000000800 */
[----:B------:R-:W-:Y:S01]  /*9120*/  BSSY B1, `(.L_x_3954) ;  /* 0x000002e000017945 */ /* 0x000fe20003800000 */
[-C--:B0-----:R-:W-:Y:S02]  /*9130*/  ISETP.GE.AND P0, PT, R154, R5.reuse, PT ;  /* 0x000000059a00720c */ /* 0x081fe40003f06270 */
[----:B------:R-:W-:-:S11]  /*9140*/  ISETP.GE.AND P1, PT, R164, R5, PT ;  /* 0x00000005a400720c */ /* 0x000fd60003f26270 */
[----:B------:R-:W-:Y:S05]  /*9150*/  @P0 BRA `(.L_x_3955) ;  /* 0x0000000000a80947 */ /* 0x000fea0003800000 */
[----:B------:R-:W0:Y:S01]  /*9160*/  LDS.128 R4, [R14+0x1a400] ;  /* 0x01a400000e047984 */ /* 0x000e220000000c00 */
[----:B------:R-:W-:Y:S01]  /*9170*/  SHF.R.U32.HI R26, RZ, 0x10, R13 ;  /* 0x00000010ff1a7819 */ /* 0x000fe2000001160d */
[----:B------:R-:W-:Y:S01]  /*9180*/  HADD2.F32 R15, -RZ, R75.H1_H1 ;  /* 0x3000004bff0f7230 */ /* 0x000fe20000004100 */
[----:B------:R-:W-:Y:S01]  /*9190*/  SHF.R.U32.HI R24, RZ, 0x10, R11 ;  /* 0x00000010ff187819 */ /* 0x000fe2000001160b */
[----:B------:R-:W-:Y:S01]  /*91a0*/  HADD2.F32 R25, -RZ, R76.H0_H0 ;  /* 0x2000004cff197230 */ /* 0x000fe20000004100 */
        /* <DEDUP_REMOVED lines=13> */
[----:B------:R-:W-:Y:S01]  /*9280*/  FFMA.FTZ R27, R12, R24, -R27 ;  /* 0x000000180c1b7223 */ /* 0x000fe2000001081b */
        /* <DEDUP_REMOVED lines=22> */
[----:B------:R0:W-:Y:S02]  /*93f0*/  STS.128 [R14+0x1a400], R4 ;  /* 0x01a400040e007388 */ /* 0x0001e40000000c00 */
.L_x_3955:
[----:B------:R-:W-:Y:S05]  /*9400*/  BSYNC B1 ;  /* 0x0000000000017941 */ /* 0x000fea0003800000 */
.L_x_3954:
[----:B------:R-:W-:Y:S05]  /*9410*/  @P1 BRA `(.L_x_3953) ;  /* 0x0000001400901947 */ /* 0x000fea0003800000 */
[----:B0-----:R-:W0:Y:S01]  /*9420*/  LDS.128 R4, [R0+0x2000] ;  /* 0x0020000000047984 */ /* 0x001e220000000c00 */
[----:B------:R-:W-:Y:S01]  /*9430*/  SHF.R.U32.HI R13, RZ, 0x10, R21 ;  /* 0x00000010ff0d7819 */ /* 0x000fe20000011615 */
[----:B------:R-:W-:Y:S01]  /*9440*/  HADD2.F32 R12, -RZ, R3.H0_H0 ;  /* 0x20000003ff0c7230 */ /* 0x000fe20000004100 */
[----:B------:R-:W-:Y:S01]  /*9450*/  SHF.R.U32.HI R15, RZ, 0x10, R9 ;  /* 0x00000010ff0f7819 */ /* 0x000fe20000011609 */
[--C-:B------:R-:W-:Y:S01]  /*9460*/  HADD2.F32 R14, -RZ, R28.reuse.H0_H0 ;  /* 0x2000001cff0e7230 */ /* 0x100fe20000004100 */
[----:B------:R-:W-:Y:S01]  /*9470*/  SHF.R.U64 R27, R20, 0x10, R21 ;  /* 0x00000010141b7819 */ /* 0x000fe20000001215 */
[----:B------:R-:W-:Y:S01]  /*9480*/  HADD2.F32 R13, -RZ, R13.H0_H0 ;  /* 0x2000000dff0d7230 */ /* 0x000fe20000004100 */
[----:B------:R-:W-:Y:S01]  /*9490*/  SHF.R.U64 R25, R8, 0x10, R9 ;  /* 0x0000001008197819 */ /* 0x000fe20000001209 */
[----:B------:R-:W-:Y:S02]  /*94a0*/  HADD2.F32 R15, -RZ, R15.H0_H0 ;  /* 0x2000000fff0f7230 */ /* 0x000fe40000004100 */
[----:B------:R-:W-:-:S02]  /*94b0*/  HADD2.F32 R28, -RZ, R28.H1_H1 ;  /* 0x3000001cff1c7230 */ /* 0x000fc40000004100 */
[--C-:B0-----:R-:W-:Y:S02]  /*94c0*/  HADD2.F32 R11, -RZ, R7.reuse.H1_H1 ;  /* 0x30000007ff0b7230 */ /* 0x101fe40000004100 */
[----:B------:R-:W-:Y:S02]  /*94d0*/  HADD2.F32 R10, -RZ, R7.H0_H0 ;  /* 0x20000007ff0a7230 */ /* 0x000fe40000004100 */
[--C-:B------:R-:W-:Y:S02]  /*94e0*/  HADD2.F32 R7, -RZ, R4.reuse.H0_H0 ;  /* 0x20000004ff077230 */ /* 0x100fe40000004100 */
[C---:B------:R-:W-:Y:S01]  /*94f0*/  FMUL.FTZ R24, R11.reuse, R13 ;  /* 0x0000000d0b187220 */ /* 0x040fe20000410000 */
[----:B------:R-:W-:Y:S02]  /*9500*/  HADD2.F32 R4, -RZ, R4.H1_H1 ;  /* 0x30000004ff047230 */ /* 0x000fe40000004100 */
[----:B------:R-:W-:Y:S01]  /*9510*/  FMUL.FTZ R21, R11, R15 ;  /* 0x0000000f0b157220 */ /* 0x000fe20000410000 */
[----:B------:R-:W-:-:S02]  /*9520*/  HADD2.F32 R8, -RZ, R6.H0_H0 ;  /* 0x20000006ff087230 */ /* 0x000fc40000004100 */
[----:B------:R-:W-:Y:S01]  /*9530*/  FFMA.FTZ R26, R10, R15, R24 ;  /* 0x0000000f0a1a7223 */ /* 0x000fe20000010018 */
[----:B------:R-:W-:Y:S02]  /*9540*/  HADD2.F32 R9, -RZ, R6.H1_H1 ;  /* 0x30000006ff097230 */ /* 0x000fe40000004100 */
[C---:B------:R-:W-:Y:S01]  /*9550*/  FMUL.FTZ R20, R4.reuse, R14 ;  /* 0x0000000e04147220 */ /* 0x040fe20000410000 */
[-C--:B------:R-:W-:Y:S01]  /*9560*/  FMUL.FTZ R24, R4, R12.reuse ;  /* 0x0000000c04187220 */ /* 0x080fe20000410000 */
[----:B------:R-:W-:Y:S02]  /*9570*/  HADD2.F32 R6, -RZ, R5.H0_H0 ;  /* 0x20000005ff067230 */ /* 0x000fe40000004100 */
[----:B------:R-:W-:Y:S01]  /*9580*/  FFMA.FTZ R21, R10, R13, -R21 ;  /* 0x0000000d0a157223 */ /* 0x000fe20000010815 */
[----:B------:R-:W-:Y:S02]  /*9590*/  HADD2.F32 R4, -RZ, R3.H1_H1 ;  /* 0x30000003ff047230 */ /* 0x000fe40000004100 */
[----:B------:R-:W-:Y:S01]  /*95a0*/  FFMA.FTZ R20, R7, R12, -R20 ;  /* 0x0000000c07147223 */ /* 0x000fe20000010814 */
[----:B------:R-:W-:-:S02]  /*95b0*/  HADD2.F32 R5, -RZ, R5.H1_H1 ;  /* 0x30000005ff057230 */ /* 0x000fc40000004100 */
[----:B------:R-:W-:Y:S01]  /*95c0*/  FFMA.FTZ R11, R7, R14, R24 ;  /* 0x0000000e070b7223 */ /* 0x000fe20000010018 */
[----:B------:R-:W-:Y:S02]  /*95d0*/  HADD2.F32 R10, -RZ, R25.H0_H0 ;  /* 0x20000019ff0a7230 */ /* 0x000fe40000004100 */
[C---:B------:R-:W-:Y:S01]  /*95e0*/  FMUL.FTZ R13, R9.reuse, R28 ;  /* 0x0000001c090d7220 */ /* 0x040fe20000410000 */
        /* <DEDUP_REMOVED lines=12> */
[----:B------:R3:W-:Y:S01]  /*96b0*/  STS.128 [R0+0x2000], R4 ;  /* 0x0020000400007388 */ /* 0x0007e20000000c00 */
[----:B------:R-:W-:Y:S05]  /*96c0*/  BRA `(.L_x_3953) ;  /* 0x0000001000e47947 */ /* 0x000fea0003800000 */
.L_x_3940:
        /* <DEDUP_REMOVED lines=29> */
[----:B------:R-:W0:Y:S01]  /*98a0*/  LDC R27, c[0x0][0x3f4] ;  /* 0x0000fd00ff1b7b82 */ /* 0x000e220000000800 */
[----:B------:R-:W1:Y:S01]  /*98b0*/  SHFL.IDX PT, R5, R44, RZ, 0x1c1f ;  /* 0x001c1fff2c057589 */ /* 0x000e6200000e0000 */
[----:B------:R-:W-:-:S03]  /*98c0*/  IMAD R3, R28, R7, RZ ;  /* 0x000000071c037224 */ /* 0x000fc600078e02ff */
[----:B------:R-:W2:Y:S04]  /*98d0*/  SHFL.IDX PT, R4, R24, RZ, 0x1c1f ;  /* 0x001c1fff18047589 */ /* 0x000ea800000e0000 */
[----:B------:R-:W3:Y:S04]  /*98e0*/  SHFL.IDX PT, R14, R62, RZ, 0x1c1f ;  /* 0x001c1fff3e0e7589 */ /* 0x000ee800000e0000 */
[----:B------:R-:W4:Y:S01]  /*98f0*/  SHFL.IDX PT, R6, R26, RZ, 0x1c1f ;  /* 0x001c1fff1a067589 */ /* 0x000f2200000e0000 */
[----:B0-----:R-:W-:-:S04]  /*9900*/  ISETP.GE.AND P0, PT, R22, R27, PT ;  /* 0x0000001b1600720c */ /* 0x001fc80003f06270 */
[----:B------:R-:W-:-:S13]  /*9910*/  ISETP.GE.OR P1, PT, R0, R3, P0 ;  /* 0x000000030000720c */ /* 0x000fda0000726670 */
[C---:B------:R-:W-:Y:S01]  /*9920*/  @!P1 IMAD.SHL.U32 R7, R22.reuse, 0x2, RZ ;  /* 0x0000000216079824 */ /* 0x040fe200078e00ff */
[----:B------:R-:W-:-:S04]  /*9930*/  @!P1 SHF.L.U64.HI R21, R22, 0x1, R23 ;  /* 0x0000000116159819 */ /* 0x000fc80000010217 */
[----:B-1----:R-:W-:-:S05]  /*9940*/  @!P1 IADD3 R8, P2, R5, R7, RZ ;  /* 0x0000000705089210 */ /* 0x002fca0007f5e0ff */
[----:B--2---:R-:W-:Y:S01]  /*9950*/  @!P1 IMAD.X R9, R4, 0x1, R21, P2 ;  /* 0x0000000104099824 */ /* 0x004fe200010e0615 */
[----:B---3--:R-:W-:-:S05]  /*9960*/  @!P1 IADD3 R4, P2, R14, R7, RZ ;  /* 0x000000070e049210 */ /* 0x008fca0007f5e0ff */
[----:B----4-:R-:W-:Y:S01]  /*9970*/  @!P1 IMAD.X R5, R6, 0x1, R21, P2 ;  /* 0x0000000106059824 */ /* 0x010fe200010e0615 */
[----:B------:R-:W2:Y:S05]  /*9980*/  @!P1 LD.E.128 R8, desc[UR44][R8.64] ;  /* 0x0000002c08089980 */ /* 0x000eaa000c101d00 */
[----:B------:R-:W3:Y:S01]  /*9990*/  @!P1 LD.E.128 R4, desc[UR44][R4.64] ;  /* 0x0000002c04049980 */ /* 0x000ee2000c101d00 */
[----:B------:R-:W-:Y:S02]  /*99a0*/  CS2R R20, SRZ ;  /* 0x0000000000147805 */ /* 0x000fe4000001ff00 */
[----:B------:R-:W-:Y:S02]  /*99b0*/  CS2R R54, SRZ ;  /* 0x0000000000367805 */ /* 0x000fe4000001ff00 */
[----:B------:R-:W-:Y:S01]  /*99c0*/  CS2R R58, SRZ ;  /* 0x00000000003a7805 */ /* 0x000fe2000001ff00 */
[----:B------:R0:W1:Y:S01]  /*99d0*/  SHFL.IDX PT, R25, R44, 0x1, 0x1c1f ;  /* 0x003c1f002c197f89 */ /* 0x00006200000e0000 */
[----:B------:R-:W-:-:S03]  /*99e0*/  CS2R R60, SRZ ;  /* 0x00000000003c7805 */ /* 0x000fc6000001ff00 */
[----:B------:R-:W4:Y:S04]  /*99f0*/  SHFL.IDX PT, R24, R24, 0x1, 0x1c1f ;  /* 0x003c1f0018187f89 */ /* 0x000f2800000e0000 */
[----:B------:R0:W0:Y:S04]  /*9a00*/  SHFL.IDX PT, R14, R62, 0x1, 0x1c1f ;  /* 0x003c1f003e0e7f89 */ /* 0x00002800000e0000 */
[----:B------:R-:W0:Y:S01]  /*9a10*/  SHFL.IDX PT, R26, R26, 0x1, 0x1c1f ;  /* 0x003c1f001a1a7f89 */ /* 0x000e2200000e0000 */
[----:B--2---:R-:W-:Y:S02]  /*9a20*/  @!P1 IMAD.MOV.U32 R20, RZ, RZ, R8 ;  /* 0x000000ffff149224 */ /* 0x004fe400078e0008 */
[----:B------:R-:W-:-:S02]  /*9a30*/  @!P1 IMAD.MOV.U32 R54, RZ, RZ, R10 ;  /* 0x000000ffff369224 */ /* 0x000fc400078e000a */
[----:B------:R-:W-:Y:S02]  /*9a40*/  @!P1 IMAD.MOV.U32 R55, RZ, RZ, R11 ;  /* 0x000000ffff379224 */ /* 0x000fe400078e000b */
[----:B------:R-:W-:Y:S02]  /*9a50*/  @!P1 IMAD.MOV.U32 R21, RZ, RZ, R9 ;  /* 0x000000ffff159224 */ /* 0x000fe400078e0009 */
[----:B------:R-:W-:Y:S02]  /*9a60*/  IMAD.MOV.U32 R12, RZ, RZ, R20 ;  /* 0x000000ffff0c7224 */ /* 0x000fe400078e0014 */
[----:B---3--:R-:W-:Y:S02]  /*9a70*/  @!P1 IMAD.MOV.U32 R58, RZ, RZ, R4 ;  /* 0x000000ffff3a9224 */ /* 0x008fe400078e0004 */
[----:B------:R-:W-:Y:S01]  /*9a80*/  @!P1 IMAD.MOV.U32 R59, RZ, RZ, R5 ;  /* 0x000000ffff3b9224 */ /* 0x000fe200078e0005 */
[----:B------:R-:W-:Y:S01]  /*9a90*/  PRMT R67, R12, 0x7610, R67 ;  /* 0x000076100c437816 */ /* 0x000fe20000000043 */
[----:B------:R-:W-:-:S02]  /*9aa0*/  @!P1 IMAD.MOV.U32 R60, RZ, RZ, R6 ;  /* 0x000000ffff3c9224 */ /* 0x000fc400078e0006 */
[----:B------:R-:W-:Y:S02]  /*9ab0*/  @!P1 IMAD.MOV.U32 R61, RZ, RZ, R7 ;  /* 0x000000ffff3d9224 */ /* 0x000fe400078e0007 */
[----:B------:R-:W-:Y:S02]  /*9ac0*/  IMAD.MOV.U32 R8, RZ, RZ, R54 ;  /* 0x000000ffff087224 */ /* 0x000fe400078e0036 */
[----:B------:R-:W-:Y:S02]  /*9ad0*/  IMAD.MOV.U32 R9, RZ, RZ, R55 ;  /* 0x000000ffff097224 */ /* 0x000fe400078e0037 */
        /* <DEDUP_REMOVED lines=9> */
[----:B------:R-:W-:Y:S02]  /*9b70*/  CS2R R8, SRZ ;  /* 0x0000000000087805 */ /* 0x000fe4000001ff00 */
[----:B------:R-:W-:Y:S02]  /*9b80*/  PRMT R85, R6, 0x7610, R85 ;  /* 0x0000761006557816 */ /* 0x000fe40000000055 */
[----:B01--4-:R-:W-:-:S07]  /*9b90*/  PRMT R79, R7, 0x7610, R79 ;  /* 0x00007610074f7816 */ /* 0x013fce000000004f */
.L_x_4285:
        /* <DEDUP_REMOVED lines=18> */
[-C--:B------:R-:W-:Y:S02]  /*9cc0*/  IADD3 R4, P1, R25, R8.reuse, RZ ;  /* 0x0000000819047210 */ /* 0x080fe40007f3e0ff */
[----:B------:R-:W-:-:S03]  /*9cd0*/  IADD3 R8, P2, R14, R8, RZ ;  /* 0x000000080e087210 */ /* 0x000fc60007f5e0ff */
[--C-:B------:R-:W-:Y:S02]  /*9ce0*/  IMAD.X R5, R24, 0x1, R7.reuse, P1 ;  /* 0x0000000118057824 */ /* 0x100fe400008e0607 */
[----:B------:R-:W-:-:S04]  /*9cf0*/  IMAD.X R9, R26, 0x1, R7, P2 ;  /* 0x000000011a097824 */ /* 0x000fc800010e0607 */
[----:B------:R-:W5:Y:S04]  /*9d00*/  LD.E.128 R4, desc[UR44][R4.64] ;  /* 0x0000002c04047980 */ /* 0x000f68000c101d00 */
[----:B------:R-:W5:Y:S02]  /*9d10*/  LD.E.128 R8, desc[UR44][R8.64] ;  /* 0x0000002c08087980 */ /* 0x000f64000c101d00 */
.L_x_3958:
[----:B------:R-:W-:Y:S05]  /*9d20*/  BSYNC B1 ;  /* 0x0000000000017941 */ /* 0x000fea0003800000 */
.L_x_3957:
[----:B------:R-:W0:Y:S01]  /*9d30*/  SYNCS.PHASECHK.TRANS64.TRYWAIT P1, [R2+URZ+0x32400], R13 ;  /* 0x0324000d020075a7 */ /* 0x000e22000802017f */
[----:B------:R-:W-:Y:S04]  /*9d40*/  BSSY B1, `(.L_x_3959) ;  /* 0x0000002000017945 */ /* 0x000fe80003800000 */
[----:B0-----:R-:W-:Y:S05]  /*9d50*/  @!P1 BRA `(.L_x_3960) ;  /* 0x0000030800e09947 */ /* 0x001fea0003800000 */
.L_x_4286:
[----:B------:R-:W-:Y:S05]  /*9d60*/  BSYNC B1 ;  /* 0x0000000000017941 */ /* 0x000fea0003800000 */
.L_x_3959:
[----:B------:R-:W2:Y:S01]  /*9d70*/  LDL R14, [R1+0x50] ;  /* 0x00005000010e7983 */ /* 0x000ea20000100800 */
[----:B0----5:R-:W-:Y:S01]  /*9d80*/  IMAD.MOV.U32 R13, RZ, RZ, R10 ;  /* 0x000000ffff0d7224 */ /* 0x021fe200078e000a */
[----:B------:R-:W-:Y:S01]  /*9d90*/  BSSY B1, `(.L_x_3961) ;  /* 0x0000072000017945 */ /* 0x000fe20003800000 */
[----:B------:R-:W-:Y:S02]  /*9da0*/  IMAD.MOV.U32 R0, RZ, RZ, R8 ;  /* 0x000000ffff007224 */ /* 0x000fe400078e0008 */
[----:B------:R-:W-:Y:S01]  /*9db0*/  IMAD.MOV.U32 R12, RZ, RZ, R9 ;  /* 0x000000ffff0c7224 */ /* 0x000fe200078e0009 */
[----:B------:R-:W-:Y:S01]  /*9dc0*/  PRMT R44, R13, 0x7610, R44 ;  /* 0x000076100d2c7816 */ /* 0x000fe2000000002c */
[----:B------:R-:W-:Y:S02]  /*9dd0*/  IMAD.MOV.U32 R13, RZ, RZ, R4 ;  /* 0x000000ffff0d7224 */ /* 0x000fe400078e0004 */
[----:B------:R-:W-:Y:S01]  /*9de0*/  IMAD.IADD R63, R22, 0x1, R27 ;  /* 0x00000001163f7824 */ /* 0x000fe200078e021b */
[----:B------:R-:W-:Y:S01]  /*9df0*/  PRMT R0, R0, 0x5410, R12 ;  /* 0x0000541000007816 */ /* 0x000fe2000000000c */
[----:B------:R-:W-:-:S02]  /*9e00*/  IMAD.MOV.U32 R12, RZ, RZ, R11 ;  /* 0x000000ffff0c7224 */ /* 0x000fc400078e000b */
[----:B------:R-:W-:Y:S01]  /*9e10*/  IMAD.MOV.U32 R62, RZ, RZ, R7 ;  /* 0x000000ffff3e7224 */ /* 0x000fe200078e0007 */
[----:B------:R-:W-:Y:S02]  /*9e20*/  LOP3.LUT R63, R63, 0x38, RZ, 0xc0, !PT ;  /* 0x000000383f3f7812 */ /* 0x000fe400078ec0ff */
[----:B------:R-:W-:Y:S01]  /*9e30*/  PRMT R44, R44, 0x5410, R12 ;  /* 0x000054102c2c7816 */ /* 0x000fe2000000000c */
[----:B--2---:R-:W-:-:S05]  /*9e40*/  IMAD R3, R14, -0x80, R3 ;  /* 0xffffff800e037824 */ /* 0x004fca00078e0203 */
[----:B------:R-:W-:-:S04]  /*9e50*/  VIMNMX R3, R3, 0x80, PT ;  /* 0x0000008003037848 */ /* 0x000fc80003fe0100 */
[-C--:B------:R-:W-:Y:S02]  /*9e60*/  ISETP.GE.OR P1, PT, R158, R3.reuse, P0 ;  /* 0x000000039e00720c */ /* 0x080fe40000726670 */
[----:B------:R-:W-:Y:S01]  /*9e70*/  ISETP.GE.OR P0, PT, R175, R3, P0 ;  /* 0x00000003af00720c */ /* 0x000fe20000706670 */
[----:B------:R-:W-:-:S05]  /*9e80*/  IMAD.MOV.U32 R3, RZ, RZ, R5 ;  /* 0x000000ffff037224 */ /* 0x000fca00078e0005 */
[----:B------:R-:W-:Y:S01]  /*9e90*/  PRMT R66, R13, 0x5410, R3 ;  /* 0x000054100d427816 */ /* 0x000fe20000000003 */
[----:B------:R-:W-:-:S04]  /*9ea0*/  IMAD.MOV.U32 R3, RZ, RZ, R6 ;  /* 0x000000ffff037224 */ /* 0x000fc800078e0006 */
[----:B------:R-:W-:Y:S05]  /*9eb0*/  @P1 BRA `(.L_x_3962) ;  /* 0x00000004007c1947 */ /* 0x000fea0003800000 */
[----:B------:R-:W2:Y:S01]  /*9ec0*/  LDL R15, [R1+0x494] ;  /* 0x00049400010f7983 */ /* 0x000ea20000100800 */
[--C-:B------:R-:W-:Y:S01]  /*9ed0*/  SHF.R.U64 R20, R20, 0x10, R21.reuse ;  /* 0x0000001014147819 */ /* 0x100fe20000001215 */
[----:B------:R-:W-:Y:S01]  /*9ee0*/  HADD2.F32 R78, -RZ, R78.H0_H0 ;  /* 0x2000004eff4e7230 */ /* 0x000fe20000004100 */
[----:B------:R-:W-:Y:S01]  /*9ef0*/  SHF.R.U32.HI R75, RZ, 0x10, R21 ;  /* 0x00000010ff4b7819 */ /* 0x000fe20000011615 */
[----:B------:R-:W-:Y:S01]  /*9f00*/  HADD2.F32 R76, -RZ, R76.H0_H0 ;  /* 0x2000004cff4c7230 */ /* 0x000fe20000004100 */
[----:B------:R-:W-:Y:S02]  /*9f10*/  SHF.R.U64 R21, R54, 0x10, R55 ;  /* 0x0000001036157819 */ /* 0x000fe40000001237 */
[--C-:B------:R-:W-:Y:S01]  /*9f20*/  SHF.R.U64 R58, R58, 0x10, R59.reuse ;  /* 0x000000103a3a7819 */ /* 0x100fe2000000123b */
[----:B------:R-:W-:Y:S01]  /*9f30*/  HADD2.F32 R75, -RZ, R75.H0_H0 ;  /* 0x2000004bff4b7230 */ /* 0x000fe20000004100 */
[----:B------:R-:W-:Y:S01]  /*9f40*/  SHF.R.U32.HI R77, RZ, 0x10, R59 ;  /* 0x00000010ff4d7819 */ /* 0x000fe2000001163b */
[----:B------:R-:W-:Y:S01]  /*9f50*/  HADD2.F32 R21, -RZ, R21.H0_H0 ;  /* 0x20000015ff157230 */ /* 0x000fe20000004100 */
[----:B------:R-:W-:-:S02]  /*9f60*/  SHF.R.U64 R54, R60, 0x10, R61 ;  /* 0x000000103c367819 */ /* 0x000fc4000000123d */
[----:B------:R-:W-:Y:S01]  /*9f70*/  SHF.R.U32.HI R81, RZ, 0x10, R61 ;  /* 0x00000010ff517819 */ /* 0x000fe2000001163d */
[----:B------:R-:W-:Y:S01]  /*9f80*/  HADD2.F32 R77, -RZ, R77.H0_H0 ;  /* 0x2000004dff4d7230 */ /* 0x000fe20000004100 */
[----:B------:R-:W-:Y:S01]  /*9f90*/  SHF.R.U32.HI R83, RZ, 0x10, R55 ;  /* 0x00000010ff537819 */ /* 0x000fe20000011637 */
[----:B--2---:R-:W-:-:S05]  /*9fa0*/  IMAD.SHL.U32 R12, R15, 0x40, RZ ;  /* 0x000000400f0c7824 */ /* 0x004fca00078e00ff */
[----:B------:R-:W-:-:S04]  /*9fb0*/  LOP3.LUT R24, R12, 0x1c0, RZ, 0xc0, !PT ;  /* 0x000001c00c187812 */ /* 0x000fc800078ec0ff */
[----:B------:R-:W-:Y:S02]  /*9fc0*/  LOP3.LUT R12, R24, 0x38, R22, 0xf8, !PT ;  /* 0x00000038180c7812 */ /* 0x000fe400078ef816 */
[----:B------:R-:W-:-:S04]  /*9fd0*/  SHF.R.U32.HI R15, RZ, 0x3, R24 ;  /* 0x00000003ff0f7819 */ /* 0x000fc80000011618 */
[----:B------:R-:W-:Y:S02]  /*9fe0*/  LOP3.LUT R12, R12, R15, RZ, 0x3c, !PT ;  /* 0x0000000f0c0c7212 */ /* 0x000fe400078e3cff */
[----:B------:R-:W-:-:S03]  /*9ff0*/  LOP3.LUT R24, R15, R63, R24, 0x1e, !PT ;  /* 0x0000003f0f187212 */ /* 0x000fc600078e1e18 */
[C---:B------:R-:W-:Y:S02]  /*a000*/  IMAD R13, R203.reuse, 0x200, R12 ;  /* 0x00000200cb0d7824 */ /* 0x040fe400078e020c */
[----:B------:R-:W-:Y:S02]  /*a010*/  IMAD R65, R203, 0x200, R24 ;  /* 0x00000200cb417824 */ /* 0x000fe400078e0218 */
[--C-:B------:R-:W-:Y:S02]  /*a020*/  IMAD R64, R13, 0x2, R2.reuse ;  /* 0x000000020d407824 */ /* 0x100fe400078e0202 */
[----:B------:R-:W-:-:S03]  /*a030*/  IMAD R65, R65, 0x2, R2 ;  /* 0x0000000241417824 */ /* 0x000fc600078e0202 */
[----:B------:R-:W0:Y:S04]  /*a040*/  LDS.128 R12, [R64+0x18400] ;  /* 0x01840000400c7984 */ /* 0x000e280000000c00 */
[----:B------:R-:W1:Y:S01]  /*a050*/  LDS.128 R24, [R65+0x18400] ;  /* 0x0184000041187984 */ /* 0x000e620000000c00 */
[--C-:B0-----:R-:W-:Y:S02]  /*a060*/  HADD2.F32 R59, -RZ, R13.reuse.H0_H0 ;  /* 0x2000000dff3b7230 */ /* 0x101fe40000004100 */
[----:B------:R-:W-:Y:S02]  /*a070*/  HADD2.F32 R60, -RZ, R13.H1_H1 ;  /* 0x3000000dff3c7230 */ /* 0x000fe40000004100 */
[--C-:B-1----:R-:W-:Y:S02]  /*a080*/  HADD2.F32 R13, -RZ, R25.reuse.H0_H0 ;  /* 0x20000019ff0d7230 */ /* 0x102fe40000004100 */
[----:B------:R-:W-:-:S02]  /*a090*/  HADD2.F32 R69, -RZ, R25.H1_H1 ;  /* 0x30000019ff457230 */ /* 0x000fc40000004100 */
[----:B------:R-:W-:Y:S02]  /*a0a0*/  HADD2.F32 R71, -RZ, R27.H0_H0 ;  /* 0x2000001bff477230 */ /* 0x000fe40000004100 */
[C---:B------:R-:W-:Y:S01]  /*a0b0*/  FMUL.FTZ R80, R13.reuse, R78 ;  /* 0x0000004e0d507220 */ /* 0x040fe20000410000 */
[-C--:B------:R-:W-:Y:S01]  /*a0c0*/  FMUL.FTZ R82, R13, R76.reuse ;  /* 0x0000004c0d527220 */ /* 0x080fe20000410000 */
[----:B------:R-:W-:Y:S02]  /*a0d0*/  HADD2.F32 R61, -RZ, R15.H0_H0 ;  /* 0x2000000fff3d7230 */ /* 0x000fe40000004100 */
[C---:B------:R-:W-:Y:S01]  /*a0e0*/  FFMA.FTZ R13, R59.reuse, R76, -R80 ;  /* 0x0000004c3b0d7223 */ /* 0x040fe20000010850 */
[----:B------:R-:W-:Y:S02]  /*a0f0*/  HADD2.F32 R80, -RZ, R79.H0_H0 ;  /* 0x2000004fff507230 */ /* 0x000fe40000004100 */
[----:B------:R-:W-:Y:S01]  /*a100*/  FFMA.FTZ R25, R59, R78, R82 ;  /* 0x0000004e3b197223 */ /* 0x000fe20000010052 */
[----:B------:R-:W-:-:S02]  /*a110*/  HADD2.F32 R76, -RZ, R28.H1_H1 ;  /* 0x3000001cff4c7230 */ /* 0x000fc40000004100 */
[C---:B------:R-:W-:Y:S01]  /*a120*/  FMUL.FTZ R79, R69.reuse, R77 ;  /* 0x0000004d454f7220 */ /* 0x040fe20000410000 */
[----:B------:R-:W-:Y:S01]  /*a130*/  FMUL.FTZ R59, R69, R75 ;  /* 0x0000004b453b7220 */ /* 0x000fe20000410000 */
[C---:B------:R-:W-:Y:S01]  /*a140*/  FMUL.FTZ R84, R71.reuse, R80 ;  /* 0x0000005047547220 */ /* 0x040fe20000410000 */
[----:B------:R-:W-:Y:S02]  /*a150*/  HADD2.F32 R74, -RZ, R27.H1_H1 ;  /* 0x3000001bff4a7230 */ /* 0x000fe40000004100 */
[-C--:B------:R-:W-:Y:S01]  /*a160*/  FMUL.FTZ R71, R71, R76.reuse ;  /* 0x0000004c47477220 */ /* 0x080fe20000410000 */
[----:B------:R-:W-:Y:S02]  /*a170*/  HADD2.F32 R69, -RZ, R81.H0_H0 ;  /* 0x20000051ff457230 */ /* 0x000fe40000004100 */
[----:B------:R-:W-:Y:S01]  /*a180*/  FFMA.FTZ R82, R60, R77, R59 ;  /* 0x0000004d3c527223 */ /* 0x000fe2000001003b */
[----:B------:R-:W-:Y:S02]  /*a190*/  HADD2.F32 R68, -RZ, R15.H1_H1 ;  /* 0x3000000fff447230 */ /* 0x000fe40000004100 */
[----:B------:R-:W-:Y:S01]  /*a1a0*/  FFMA.FTZ R84, R61, R76, -R84 ;  /* 0x0000004c3d547223 */ /* 0x000fe20000010854 */
[----:B------:R-:W-:-:S02]  /*a1b0*/  HADD2.F32 R59, -RZ, R83.H0_H0 ;  /* 0x20000053ff3b7230 */ /* 0x000fc40000004100 */
[----:B------:R-:W-:Y:S01]  /*a1c0*/  FFMA.FTZ R71, R61, R80, R71 ;  /* 0x000000503d477223 */ /* 0x000fe20000010047 */
[----:B------:R-:W-:Y:S02]  /*a1d0*/  HADD2.F32 R27, -RZ, R24.H0_H0 ;  /* 0x20000018ff1b7230 */ /* 0x000fe40000004100 */
[----:B------:R-:W-:Y:S01]  /*a1e0*/  FFMA.FTZ R78, R60, R75, -R79 ;  /* 0x0000004b3c4e7223 */ /* 0x000fe2000001084f */
[----:B------:R-:W-:Y:S01]  /*a1f0*/  FMUL.FTZ R61, R74, R69 ;  /* 0x000000454a3d7220 */ /* 0x000fe20000410000 */
[--C-:B------:R-:W-:Y:S01]  /*a200*/  HADD2.F32 R76, -RZ, R67.reuse.H1_H1 ;  /* 0x30000043ff4c7230 */ /* 0x100fe20000004100 */
[----:B------:R-:W-:Y:S01]  /*a210*/  F2FP.F16.F32.PACK_AB R25, R82, R25 ;  /* 0x000000195219723e */ /* 0x000fe200000000ff */
[----:B------:R-:W-:Y:S02]  /*a220*/  HADD2.F32 R60, -RZ, R67.H0_H0 ;  /* 0x20000043ff3c7230 */ /* 0x000fe40000004100 */
[-C--:B------:R-:W-:Y:S01]  /*a230*/  FMUL.FTZ R67, R74, R59.reuse ;  /* 0x0000003b4a437220 */ /* 0x080fe20000410000 */
[----:B------:R-:W-:Y:S01]  /*a240*/  FFMA.FTZ R75, R68, R59, -R61 ;  /* 0x0000003b444b7223 */ /* 0x000fe2000001083d */
[----:B------:R-:W-:-:S02]  /*a250*/  HADD2.F32 R55, -RZ, R12.H0_H0 ;  /* 0x2000000cff377230 */ /* 0x000fc40000004100 */
[C---:B------:R-:W-:Y:S01]  /*a260*/  FMUL.FTZ R74, R27.reuse, R76 ;  /* 0x0000004c1b4a7220 */ /* 0x040fe20000410000 */
[----:B------:R-:W-:Y:S02]  /*a270*/  HADD2.F32 R70, -RZ, R26.H0_H0 ;  /* 0x2000001aff467230 */ /* 0x000fe40000004100 */
[-C--:B------:R-:W-:Y:S01]  /*a280*/  FMUL.FTZ R27, R27, R60.reuse ;  /* 0x0000003c1b1b7220 */ /* 0x080fe20000410000 */
[----:B------:R-:W-:Y:S02]  /*a290*/  HADD2.F32 R59, -RZ, R85.H0_H0 ;  /* 0x20000055ff3b7230 */ /* 0x000fe40000004100 */
[----:B------:R-:W-:Y:S01]  /*a2a0*/  FFMA.FTZ R80, R68, R69, R67 ;  /* 0x0000004544507223 */ /* 0x000fe20000010043 */
[----:B------:R-:W-:Y:S02]  /*a2b0*/  HADD2.F32 R28, -RZ, R28.H0_H0 ;  /* 0x2000001cff1c7230 */ /* 0x000fe40000004100 */
[----:B------:R-:W-:Y:S01]  /*a2c0*/  FFMA.FTZ R74, R55, R60, -R74 ;  /* 0x0000003c374a7223 */ /* 0x000fe2000001084a */
[----:B------:R-:W-:-:S02]  /*a2d0*/  HADD2.F32 R15, -RZ, R14.H0_H0 ;  /* 0x2000000eff0f7230 */ /* 0x000fc40000004100 */
[CC--:B------:R-:W-:Y:S01]  /*a2e0*/  FMUL.FTZ R68, R70.reuse, R59.reuse ;  /* 0x0000003b46447220 */ /* 0x0c0fe20000410000 */
[----:B------:R-:W-:Y:S01]  /*a2f0*/  FFMA.FTZ R76, R55, R76, R27 ;  /* 0x0000004c374c7223 */ /* 0x000fe2000001001b */
[----:B------:R-:W-:Y:S02]  /*a300*/  HADD2.F32 R24, -RZ, R24.H1_H1 ;  /* 0x30000018ff187230 */ /* 0x000fe40000004100 */
[-C--:B------:R-:W-:Y:S01]  /*a310*/  FMUL.FTZ R70, R70, R28.reuse ;  /* 0x0000001c46467220 */ /* 0x080fe20000410000 */
[----:B------:R-:W-:Y:S02]  /*a320*/  HADD2.F32 R26, -RZ, R26.H1_H1 ;  /* 0x3000001aff1a7230 */ /* 0x000fe40000004100 */
[C---:B------:R-:W-:Y:S01]  /*a330*/  FFMA.FTZ R68, R15.reuse, R28, -R68 ;  /* 0x0000001c0f447223 */ /* 0x040fe20000010844 */
[----:B------:R-:W-:Y:S02]  /*a340*/  HADD2.F32 R55, -RZ, R58.H0_H0 ;  /* 0x2000003aff377230 */ /* 0x000fe40000004100 */
[----:B------:R-:W-:Y:S01]  /*a350*/  FFMA.FTZ R70, R15, R59, R70 ;  /* 0x0000003b0f467223 */ /* 0x000fe20000010046 */
[----:B------:R-:W-:Y:S01]  /*a360*/  HADD2.F32 R61, -RZ, R54.H0_H0 ;  /* 0x20000036ff3d7230 */ /* 0x000fe20000004100 */
[----:B------:R-:W-:Y:S01]  /*a370*/  F2FP.F16.F32.PACK_AB R13, R78, R13 ;  /* 0x0000000d4e0d723e */ /* 0x000fe200000000ff */
[----:B------:R-:W-:-:S02]  /*a380*/  HADD2.F32 R27, -RZ, R20.H0_H0 ;  /* 0x20000014ff1b7230 */ /* 0x000fc40000004100 */
[----:B------:R-:W-:Y:S01]  /*a390*/  FMUL.FTZ R15, R24, R55 ;  /* 0x00000037180f7220 */ /* 0x000fe20000410000 */
[----:B------:R-:W-:Y:S02]  /*a3a0*/  HADD2.F32 R12, -RZ, R12.H1_H1 ;  /* 0x3000000cff0c7230 */ /* 0x000fe40000004100 */
[----:B------:R-:W-:Y:S01]  /*a3b0*/  FMUL.FTZ R67, R26, R61 ;  /* 0x0000003d1a437220 */ /* 0x000fe20000410000 */
[----:B------:R-:W-:Y:S02]  /*a3c0*/  HADD2.F32 R14, -RZ, R14.H1_H1 ;  /* 0x3000000eff0e7230 */ /* 0x000fe40000004100 */
[----:B------:R-:W-:Y:S01]  /*a3d0*/  FMUL.FTZ R24, R24, R27 ;  /* 0x0000001b18187220 */ /* 0x000fe20000410000 */
[----:B------:R-:W-:Y:S01]  /*a3e0*/  FMUL.FTZ R26, R26, R21 ;  /* 0x000000151a1a7220 */ /* 0x000fe20000410000 */
[----:B------:R-:W-:Y:S01]  /*a3f0*/  FFMA.FTZ R59, R12, R27, -R15 ;  /* 0x0000001b0c3b7223 */ /* 0x000fe2000001080f */
[----:B------:R-:W-:Y:S01]  /*a400*/  F2FP.F16.F32.PACK_AB R15, R75, R84 ;  /* 0x000000544b0f723e */ /* 0x000fe200000000ff */
[----:B------:R-:W-:Y:S01]  /*a410*/  FFMA.FTZ R67, R14, R21, -R67 ;  /* 0x000000150e437223 */ /* 0x000fe20000010843 */
[----:B------:R-:W-:Y:S01]  /*a420*/  FFMA.FTZ R55, R12, R55, R24 ;  /* 0x000000370c377223 */ /* 0x000fe20000010018 */
[----:B------:R-:W-:Y:S01]  /*a430*/  FFMA.FTZ R61, R14, R61, R26 ;  /* 0x0000003d0e3d7223 */ /* 0x000fe2000001001a */
[----:B------:R-:W-:-:S02]  /*a440*/  F2FP.F16.F32.PACK_AB R12, R59, R74 ;  /* 0x0000004a3b0c723e */ /* 0x000fc400000000ff */
[----:B------:R-:W-:Y:S02]  /*a450*/  F2FP.F16.F32.PACK_AB R14, R67, R68 ;  /* 0x00000044430e723e */ /* 0x000fe400000000ff */
[----:B------:R-:W-:Y:S02]  /*a460*/  F2FP.F16.F32.PACK_AB R27, R80, R71 ;  /* 0x00000047501b723e */ /* 0x000fe400000000ff */
[----:B------:R-:W-:Y:S01]  /*a470*/  F2FP.F16.F32.PACK_AB R24, R55, R76 ;  /* 0x0000004c3718723e */ /* 0x000fe200000000ff */
[----:B------:R0:W-:Y:S01]  /*a480*/  STS.128 [R64+0x18400], R12 ;  /* 0x0184000c40007388 */ /* 0x0001e20000000c00 */
[----:B------:R-:W-:-:S05]  /*a490*/  F2FP.F16.F32.PACK_AB R26, R61, R70 ;  /* 0x000000463d1a723e */ /* 0x000fca00000000ff */
[----:B------:R0:W-:Y:S02]  /*a4a0*/  STS.128 [R65+0x18400], R24 ;  /* 0x0184001841007388 */ /* 0x0001e40000000c00 */
.L_x_3962:
[----:B------:R-:W-:Y:S05]  /*a4b0*/  BSYNC B1 ;  /* 0x0000000000017941 */ /* 0x000fea0003800000 */
.L_x_3961:
[----:B------:R-:W-:Y:S01]  /*a4c0*/  PRMT R61, R3, 0x5410, R62 ;  /* 0x00005410033d7816 */ /* 0x000fe2000000003e */
[----:B------:R-:W-:Y:S06]  /*a4d0*/  @P0 BRA `(.L_x_3953) ;  /* 0x0000000400600947 */ /* 0x000fec0003800000 */
[----:B------:R-:W2:Y:S01]  /*a4e0*/  LDL R69, [R1+0x510] ;  /* 0x0005100001457983 */ /* 0x000ea20000100800 */
[----:B------:R-:W-:Y:S01]  /*a4f0*/  LOP3.LUT R63, R207, R63, R206, 0x1e, !PT ;  /* 0x0000003fcf3f7212 */ /* 0x000fe200078e1ece */
[----:B------:R-:W-:Y:S01]  /*a500*/  HADD2.F32 R28, -RZ, R0.H1_H1 ;  /* 0x30000000ff1c7230 */ /* 0x000fe20000004100 */
[--C-:B0-----:R-:W-:Y:S01]  /*a510*/  SHF.R.U64 R64, R8, 0x10, R9.reuse ;  /* 0x0000001008407819 */ /* 0x101fe20000001209 */
[----:B------:R-:W-:Y:S01]  /*a520*/  HADD2.F32 R20, -RZ, R66.H1_H1 ;  /* 0x30000042ff147230 */ /* 0x000fe20000004100 */
[----:B------:R-:W-:Y:S01]  /*a530*/  SHF.R.U32.HI R54, RZ, 0x10, R9 ;  /* 0x00000010ff367819 */ /* 0x000fe20000011609 */
[----:B------:R-:W-:Y:S01]  /*a540*/  IMAD.IADD R3, R208, 0x1, R63 ;  /* 0x00000001d0037824 */ /* 0x000fe200078e023f */
[--C-:B------:R-:W-:Y:S02]  /*a550*/  SHF.R.U64 R68, R4, 0x10, R5.reuse ;  /* 0x0000001004447819 */ /* 0x100fe40000001205 */
[----:B------:R-:W-:Y:S01]  /*a560*/  SHF.R.U32.HI R21, RZ, 0x10, R5 ;  /* 0x00000010ff157819 */ /* 0x000fe20000011605 */
[----:B------:R-:W-:Y:S01]  /*a570*/  IMAD R3, R3, 0x2, R2 ;  /* 0x0000000203037824 */ /* 0x000fe200078e0202 */
[--C-:B------:R-:W-:Y:S01]  /*a580*/  SHF.R.U64 R63, R10, 0x10, R11.reuse ;  /* 0x000000100a3f7819 */ /* 0x100fe2000000120b */
[----:B------:R-:W-:Y:S01]  /*a590*/  HADD2.F32 R54, -RZ, R54.H0_H0 ;  /* 0x20000036ff367230 */ /* 0x000fe20000004100 */
[----:B------:R-:W-:-:S02]  /*a5a0*/  SHF.R.U32.HI R62, RZ, 0x10, R11 ;  /* 0x00000010ff3e7819 */ /* 0x000fc4000001160b */
[----:B------:R-:W0:Y:S01]  /*a5b0*/  LDS.128 R24, [R3+0x18400] ;  /* 0x0184000003187984 */ /* 0x000e220000000c00 */
[--C-:B------:R-:W-:Y:S02]  /*a5c0*/  SHF.R.U32.HI R65, RZ, 0x10, R7.reuse ;  /* 0x00000010ff417819 */ /* 0x100fe40000011607 */
[----:B------:R-:W-:Y:S01]  /*a5d0*/  SHF.R.U64 R67, R6, 0x10, R7 ;  /* 0x0000001006437819 */ /* 0x000fe20000001207 */
[--C-:B0-----:R-:W-:Y:S02]  /*a5e0*/  HADD2.F32 R9, -RZ, R25.reuse.H0_H0 ;  /* 0x20000019ff097230 */ /* 0x101fe40000004100 */
[----:B------:R-:W-:Y:S02]  /*a5f0*/  HADD2.F32 R25, -RZ, R25.H1_H1 ;  /* 0x30000019ff197230 */ /* 0x000fe40000004100 */
[----:B------:R-:W-:Y:S02]  /*a600*/  HADD2.F32 R8, -RZ, R24.H0_H0 ;  /* 0x20000018ff087230 */ /* 0x000fe40000004100 */
[C---:B------:R-:W-:Y:S01]  /*a610*/  FMUL.FTZ R58, R9.reuse, R28 ;  /* 0x0000001c093a7220 */ /* 0x040fe20000410000 */
[----:B------:R-:W-:Y:S01]  /*a620*/  FMUL.FTZ R60, R9, R20 ;  /* 0x00000014093c7220 */ /* 0x000fe20000410000 */
[----:B------:R-:W-:-:S02]  /*a630*/  HADD2.F32 R9, -RZ, R0.H0_H0 ;  /* 0x20000000ff097230 */ /* 0x000fc40000004100 */
[----:B------:R-:W-:Y:S01]  /*a640*/  FMUL.FTZ R0, R25, R54 ;  /* 0x0000003619007220 */ /* 0x000fe20000410000 */
[--C-:B------:R-:W-:Y:S02]  /*a650*/  HADD2.F32 R11, -RZ, R27.reuse.H0_H0 ;  /* 0x2000001bff0b7230 */ /* 0x100fe40000004100 */
[----:B------:R-:W-:Y:S02]  /*a660*/  HADD2.F32 R10, -RZ, R26.H0_H0 ;  /* 0x2000001aff0a7230 */ /* 0x000fe40000004100 */
[----:B------:R-:W-:Y:S02]  /*a670*/  HADD2.F32 R27, -RZ, R27.H1_H1 ;  /* 0x3000001bff1b7230 */ /* 0x000fe40000004100 */
[----:B------:R-:W-:Y:S02]  /*a680*/  HADD2.F32 R24, -RZ, R24.H1_H1 ;  /* 0x30000018ff187230 */ /* 0x000fe40000004100 */
[----:B------:R-:W-:Y:S01]  /*a690*/  HADD2.F32 R26, -RZ, R26.H1_H1 ;  /* 0x3000001aff1a7230 */ /* 0x000fe20000004100 */
[----:B--2---:R-:W0:Y:S02]  /*a6a0*/  LDS.128 R12, [R69+0x18400] ;  /* 0x01840000450c7984 */ /* 0x004e240000000c00 */
[----:B0-----:R-:W-:-:S02]  /*a6b0*/  HADD2.F32 R5, -RZ, R13.H0_H0 ;  /* 0x2000000dff057230 */ /* 0x001fc40000004100 */
[----:B------:R-:W-:Y:S02]  /*a6c0*/  HADD2.F32 R13, -RZ, R13.H1_H1 ;  /* 0x3000000dff0d7230 */ /* 0x000fe40000004100 */
[----:B------:R-:W-:Y:S02]  /*a6d0*/  HADD2.F32 R4, -RZ, R12.H0_H0 ;  /* 0x2000000cff047230 */ /* 0x000fe40000004100 */
[C---:B------:R-:W-:Y:S01]  /*a6e0*/  FFMA.FTZ R58, R5.reuse, R20, -R58 ;  /* 0x00000014053a7223 */ /* 0x040fe2000001083a */
[----:B------:R-:W-:Y:S02]  /*a6f0*/  HADD2.F32 R20, -RZ, R21.H0_H0 ;  /* 0x20000015ff147230 */ /* 0x000fe40000004100 */
[----:B------:R-:W-:Y:S01]  /*a700*/  FFMA.FTZ R60, R5, R28, R60 ;  /* 0x0000001c053c7223 */ /* 0x000fe2000001003c */
[----:B------:R-:W-:Y:S02]  /*a710*/  HADD2.F32 R5, -RZ, R66.H0_H0 ;  /* 0x20000042ff057230 */ /* 0x000fe40000004100 */
[----:B------:R-:W-:-:S02]  /*a720*/  HADD2.F32 R21, -RZ, R44.H0_H0 ;  /* 0x2000002cff157230 */ /* 0x000fc40000004100 */
[-C--:B------:R-:W-:Y:S01]  /*a730*/  FMUL.FTZ R28, R25, R20.reuse ;  /* 0x00000014191c7220 */ /* 0x080fe20000410000 */
[C---:B------:R-:W-:Y:S01]  /*a740*/  FMUL.FTZ R25, R8.reuse, R9 ;  /* 0x0000000908197220 */ /* 0x040fe20000410000 */
[C---:B------:R-:W-:Y:S01]  /*a750*/  FFMA.FTZ R55, R13.reuse, R20, -R0 ;  /* 0x000000140d377223 */ /* 0x040fe20000010800 */
[-C--:B------:R-:W-:Y:S01]  /*a760*/  FMUL.FTZ R8, R8, R5.reuse ;  /* 0x0000000508087220 */ /* 0x080fe20000410000 */
[----:B------:R-:W-:Y:S02]  /*a770*/  HADD2.F32 R44, -RZ, R44.H1_H1 ;  /* 0x3000002cff2c7230 */ /* 0x000fe40000004100 */
[----:B------:R-:W-:Y:S01]  /*a780*/  FFMA.FTZ R25, R4, R5, -R25 ;  /* 0x0000000504197223 */ /* 0x000fe20000010819 */
[--C-:B------:R-:W-:Y:S02]  /*a790*/  HADD2.F32 R5, -RZ, R61.reuse.H0_H0 ;  /* 0x2000003dff057230 */ /* 0x100fe40000004100 */
[----:B------:R-:W-:Y:S01]  /*a7a0*/  FFMA.FTZ R59, R13, R54, R28 ;  /* 0x000000360d3b7223 */ /* 0x000fe2000001001c */
[----:B------:R-:W-:-:S02]  /*a7b0*/  HADD2.F32 R0, -RZ, R61.H1_H1 ;  /* 0x3000003dff007230 */ /* 0x000fc40000004100 */
[----:B------:R-:W-:Y:S01]  /*a7c0*/  FFMA.FTZ R13, R4, R9, R8 ;  /* 0x00000009040d7223 */ /* 0x000fe20000010008 */
[----:B------:R-:W-:Y:S02]  /*a7d0*/  HADD2.F32 R6, -RZ, R14.H0_H0 ;  /* 0x2000000eff067230 */ /* 0x000fe40000004100 */
[C---:B------:R-:W-:Y:S01]  /*a7e0*/  FMUL.FTZ R20, R11.reuse, R44 ;  /* 0x0000002c0b147220 */ /* 0x040fe20000410000 */
[----:B------:R-:W-:Y:S02]  /*a7f0*/  HADD2.F32 R7, -RZ, R15.H0_H0 ;  /* 0x2000000fff077230 */ /* 0x000fe40000004100 */
[C---:B------:R-:W-:Y:S01]  /*a800*/  FMUL.FTZ R9, R10.reuse, R21 ;  /* 0x000000150a097220 */ /* 0x040fe20000410000 */
[----:B------:R-:W-:Y:S01]  /*a810*/  FMUL.FTZ R61, R10, R5 ;  /* 0x000000050a3d7220 */ /* 0x000fe20000410000 */
[----:B------:R-:W-:Y:S02]  /*a820*/  HADD2.F32 R8, -RZ, R62.H0_H0 ;  /* 0x2000003eff087230 */ /* 0x000fe40000004100 */
[----:B------:R-:W-:Y:S01]  /*a830*/  FMUL.FTZ R11, R11, R0 ;  /* 0x000000000b0b7220 */ /* 0x000fe20000410000 */
[----:B------:R-:W-:-:S02]  /*a840*/  HADD2.F32 R4, -RZ, R65.H0_H0 ;  /* 0x20000041ff047230 */ /* 0x000fc40000004100 */
[C---:B------:R-:W-:Y:S01]  /*a850*/  FFMA.FTZ R10, R6.reuse, R5, -R9 ;  /* 0x00000005060a7223 */ /* 0x040fe20000010809 */
[----:B------:R-:W-:Y:S02]  /*a860*/  HADD2.F32 R15, -RZ, R15.H1_H1 ;  /* 0x3000000fff0f7230 */ /* 0x000fe40000004100 */
[----:B------:R-:W-:Y:S01]  /*a870*/  FFMA.FTZ R61, R6, R21, R61 ;  /* 0x00000015063d7223 */ /* 0x000fe2000001003d */
[C---:B------:R-:W-:Y:S01]  /*a880*/  FFMA.FTZ R20, R7.reuse, R0, -R20 ;  /* 0x0000000007147223 */ /* 0x040fe20000010814 */
[----:B------:R-:W-:Y:S01]  /*a890*/  FFMA.FTZ R44, R7, R44, R11 ;  /* 0x0000002c072c7223 */ /* 0x000fe2000001000b */
[C---:B------:R-:W-:Y:S01]  /*a8a0*/  FMUL.FTZ R6, R27.reuse, R8 ;  /* 0x000000081b067220 */ /* 0x040fe20000410000 */
[----:B------:R-:W-:Y:S01]  /*a8b0*/  FMUL.FTZ R0, R27, R4 ;  /* 0x000000041b007220 */ /* 0x000fe20000410000 */
[----:B------:R-:W-:Y:S02]  /*a8c0*/  HADD2.F32 R9, -RZ, R64.H0_H0 ;  /* 0x20000040ff097230 */ /* 0x000fe40000004100 */
[----:B------:R-:W-:-:S02]  /*a8d0*/  HADD2.F32 R11, -RZ, R63.H0_H0 ;  /* 0x2000003fff0b7230 */ /* 0x000fc40000004100 */
[C---:B------:R-:W-:Y:S01]  /*a8e0*/  FFMA.FTZ R27, R15.reuse, R4, -R6 ;  /* 0x000000040f1b7223 */ /* 0x040fe20000010806 */
[----:B------:R-:W-:Y:S02]  /*a8f0*/  HADD2.F32 R5, -RZ, R68.H0_H0 ;  /* 0x20000044ff057230 */ /* 0x000fe40000004100 */
[----:B------:R-:W-:Y:S01]  /*a900*/  FFMA.FTZ R63, R15, R8, R0 ;  /* 0x000000080f3f7223 */ /* 0x000fe20000010000 */
[----:B------:R-:W-:Y:S02]  /*a910*/  HADD2.F32 R7, -RZ, R67.H0_H0 ;  /* 0x20000043ff077230 */ /* 0x000fe40000004100 */
[----:B------:R-:W-:Y:S01]  /*a920*/  FMUL.FTZ R15, R24, R9 ;  /* 0x00000009180f7220 */ /* 0x000fe20000410000 */
[----:B------:R-:W-:Y:S02]  /*a930*/  HADD2.F32 R12, -RZ, R12.H1_H1 ;  /* 0x3000000cff0c7230 */ /* 0x000fe40000004100 */
[----:B------:R-:W-:Y:S01]  /*a940*/  FMUL.FTZ R21, R26, R11 ;  /* 0x0000000b1a157220 */ /* 0x000fe20000410000 */
[----:B------:R-:W-:-:S02]  /*a950*/  HADD2.F32 R14, -RZ, R14.H1_H1 ;  /* 0x3000000eff0e7230 */ /* 0x000fc40000004100 */
[----:B------:R-:W-:Y:S01]  /*a960*/  FMUL.FTZ R24, R24, R5 ;  /* 0x0000000518187220 */ /* 0x000fe20000410000 */
[----:B------:R-:W-:Y:S01]  /*a970*/  FMUL.FTZ R26, R26, R7 ;  /* 0x000000071a1a7220 */ /* 0x000fe20000410000 */
[----:B------:R-:W-:Y:S01]  /*a980*/  FFMA.FTZ R4, R12, R5, -R15 ;  /* 0x000000050c047223 */ /* 0x000fe2000001080f */
[----:B------:R-:W-:Y:S01]  /*a990*/  F2FP.F16.F32.PACK_AB R5, R55, R58 ;  /* 0x0000003a3705723e */ /* 0x000fe200000000ff */
[----:B------:R-:W-:Y:S01]  /*a9a0*/  FFMA.FTZ R21, R14, R7, -R21 ;  /* 0x000000070e157223 */ /* 0x000fe20000010815 */
[----:B------:R-:W-:Y:S01]  /*a9b0*/  FFMA.FTZ R8, R12, R9, R24 ;  /* 0x000000090c087223 */ /* 0x000fe20000010018 */
[----:B------:R-:W-:Y:S01]  /*a9c0*/  FFMA.FTZ R26, R14, R11, R26 ;  /* 0x0000000b0e1a7223 */ /* 0x000fe2000001001a */
        /* <DEDUP_REMOVED lines=9> */
.L_x_3953:
[----:B------:R-:W-:Y:S05]  /*aa60*/  BSYNC B0 ;  /* 0x0000000000007941 */ /* 0x000fea0003800000 */
.L_x_3939:
        /* <DEDUP_REMOVED lines=8> */
.L_x_3936:
[----:B--23--:R-:W2:Y:S01]  /*aaf0*/  S2R R0, SR_TID.X ;  /* 0x0000000000007919 */ /* 0x00cea20000002100 */
[----:B0-----:R-:W-:Y:S01]  /*ab00*/  IMAD.U32 R12, RZ, RZ, UR37 ;  /* 0x00000025ff0c7e24 */ /* 0x001fe2000f8e00ff */
[----:B------:R-:W-:Y:S05]  /*ab10*/  WARPSYNC.ALL ;  /* 0x0000000000007948 */ /* 0x000fea0003800000 */
[----:B-1--4-:R-:W0:Y:S01]  /*ab20*/  S2R R3, SR_SWINHI ;  /* 0x0000000000037919 */ /* 0x012e220000002f00 */
[----:B------:R-:W-:Y:S01]  /*ab30*/  IADD3 R12, P1, R12, 0x28, RZ ;  /* 0x000000280c0c7810 */ /* 0x000fe20007f3e0ff */
[----:B------:R-:W-:-:S04]  /*ab40*/  IMAD.U32 R21, RZ, RZ, UR37 ;  /* 0x00000025ff157e24 */ /* 0x000fc8000f8e00ff */
[----:B------:R-:W-:Y:S02]  /*ab50*/  VIADD R21, R21, 0x1f0 ;  /* 0x000001f015157836 */ /* 0x000fe40000000000 */
[----:B------:R-:W-:Y:S01]  /*ab60*/  IMAD.X R13, RZ, RZ, UR36, P1 ;  /* 0x00000024ff0d7e24 */ /* 0x000fe200088e06ff */
[----:B--2---:R-:W-:Y:S01]  /*ab70*/  SHF.R.U32.HI R4, RZ, 0x7, R0 ;  /* 0x00000007ff047819 */ /* 0x004fe20000011600 */
[----:B------:R-:W-:-:S04]  /*ab80*/  IMAD.U32 R0, RZ, RZ, UR37 ;  /* 0x00000025ff007e24 */ /* 0x000fc8000f8e00ff */
[----:B------:R-:W-:Y:S01]  /*ab90*/  VIADD R6, R4, 0x8 ;  /* 0x0000000804067836 */ /* 0x000fe20000000000 */
[----:B------:R-:W-:Y:S02]  /*aba0*/  IADD3 R0, P0, R0, 0x240, RZ ;  /* 0x0000024000007810 */ /* 0x000fe40007f1e0ff */
[----:B------:R-:W-:Y:S02]  /*abb0*/  MOV R4, R2 ;  /* 0x0000000200047202 */ /* 0x000fe40000000f00 */
[----:B0-----:R-:W-:Y:S01]  /*abc0*/  MOV R5, R3 ;  /* 0x0000000300057202 */ /* 0x001fe20000000f00 */
[----:B------:R-:W-:Y:S02]  /*abd0*/  IMAD.X R3, RZ, RZ, UR36, P0 ;  /* 0x00000024ff037e24 */ /* 0x000fe400080e06ff */
[----:B------:R-:W-:Y:S01]  /*abe0*/  IMAD.MOV.U32 R8, RZ, RZ, R37 ;  /* 0x000000ffff087224 */ /* 0x000fe200078e0025 */
[----:B------:R-:W-:Y:S01]  /*abf0*/  UIADD3 UR4, UP0, UR37, 0x200, URZ ;  /* 0x0000020025047890 */ /* 0x000fe2000ff1e03f */
[----:B------:R-:W-:Y:S01]  /*ac00*/  IMAD.MOV.U32 R9, RZ, RZ, R35 ;  /* 0x000000ffff097224 */ /* 0x000fe200078e0023 */
[----:B------:R-:W-:Y:S01]  /*ac10*/  UIADD3 UR6, UR37, 0x1fc, URZ ;  /* 0x000001fc25067890 */ /* 0x000fe2000fffe03f */
[----:B------:R-:W-:Y:S01]  /*ac20*/  IMAD.MOV.U32 R10, RZ, RZ, R40 ;  /* 0x000000ffff0a7224 */ /* 0x000fe200078e0028 */
[----:B------:R-:W-:Y:S01]  /*ac30*/  UIADD3.X UR5, URZ, UR36, URZ, UP0, !UPT ;  /* 0x000000243f057290 */ /* 0x000fe200087fe43f */
[----:B------:R-:W-:Y:S01]  /*ac40*/  IMAD.MOV.U32 R11, RZ, RZ, R57 ;  /* 0x000000ffff0b7224 */ /* 0x000fe200078e0039 */
[----:B------:R0:W-:Y:S01]  /*ac50*/  BAR.SYNC.DEFER_BLOCKING R6, 0x100 ;  /* 0x000400060000751d */ /* 0x0001e20000010000 */
[----:B------:R-:W-:Y:S01]  /*ac60*/  IMAD.U32 R7, RZ, RZ, UR40 ;  /* 0x00000028ff077e24 */ /* 0x000fe2000f8e00ff */
[----:B------:R-:W-:Y:S01]  /*ac70*/  MOV R212, 0xaf50 ;  /* 0x0000af5000d47802 */ /* 0x000fe20000000f00 */
[----:B------:R-:W-:-:S02]  /*ac80*/  IMAD.U32 R2, RZ, RZ, UR4 ;  /* 0x00000004ff027e24 */ /* 0x000fc4000f8e00ff */
[----:B------:R-:W-:Y:S02]  /*ac90*/  IMAD.MOV.U32 R14, RZ, RZ, R38 ;  /* 0x000000ffff0e7224 */ /* 0x000fe400078e0026 */
[----:B------:R-:W-:Y:S01]  /*aca0*/  IMAD.MOV.U32 R15, RZ, RZ, R53 ;  /* 0x000000ffff0f7224 */ /* 0x000fe200078e0035 */
[----:B------:R1:W-:Y:S01]  /*acb0*/  STL.128 [R1+0x170], R8 ;  /* 0x0001700801007387 */ /* 0x0003e20000100c00 */
[----:B0-----:R-:W-:-:S03]  /*acc0*/  IMAD.U32 R6, RZ, RZ, UR6 ;  /* 0x00000006ff067e24 */ /* 0x001fc6000f8e00ff */
[----:B------:R-:W-:Y:S04]  /*acd0*/  STL.128 [R1+0x190], R12 ;  /* 0x0001900c01007387 */ /* 0x000fe80000100c00 */
[----:B------:R0:W-:Y:S01]  /*ace0*/  STL.128 [R1+0x180], R4 ;  /* 0x0001800401007387 */ /* 0x0001e20000100c00 */
[----:B-1----:R-:W-:Y:S02]  /*acf0*/  IMAD.MOV.U32 R8, RZ, RZ, R52 ;  /* 0x000000ffff087224 */ /* 0x002fe400078e0034 */
[----:B------:R-:W-:Y:S02]  /*ad00*/  IMAD.MOV.U32 R9, RZ, RZ, R51 ;  /* 0x000000ffff097224 */ /* 0x000fe400078e0033 */
[----:B------:R-:W-:Y:S02]  /*ad10*/  IMAD.MOV.U32 R10, RZ, RZ, R49 ;  /* 0x000000ffff0a7224 */ /* 0x000fe400078e0031 */
[----:B------:R-:W-:-:S02]  /*ad20*/  IMAD.MOV.U32 R11, RZ, RZ, R50 ;  /* 0x000000ffff0b7224 */ /* 0x000fc400078e0032 */
[----:B0-----:R-:W-:Y:S02]  /*ad30*/  IMAD.MOV.U32 R6, RZ, RZ, R30 ;  /* 0x000000ffff067224 */ /* 0x001fe400078e001e */
[----:B------:R-:W-:Y:S01]  /*ad40*/  IMAD.MOV.U32 R7, RZ, RZ, R42 ;  /* 0x000000ffff077224 */ /* 0x000fe200078e002a */
[----:B------:R0:W-:Y:S01]  /*ad50*/  STL.128 [R1+0x1a0], R8 ;  /* 0x0001a00801007387 */ /* 0x0001e20000100c00 */
[----:B------:R-:W-:Y:S02]  /*ad60*/  IMAD.MOV.U32 R4, RZ, RZ, R2 ;  /* 0x000000ffff047224 */ /* 0x000fe400078e0002 */
[----:B0-----:R-:W-:Y:S02]  /*ad70*/  IMAD.MOV.U32 R8, RZ, RZ, R33 ;  /* 0x000000ffff087224 */ /* 0x001fe400078e0021 */
[----:B------:R-:W-:Y:S02]  /*ad80*/  IMAD.MOV.U32 R9, RZ, RZ, R46 ;  /* 0x000000ffff097224 */ /* 0x000fe400078e002e */
[----:B------:R-:W-:-:S02]  /*ad90*/  IMAD.MOV.U32 R10, RZ, RZ, R39 ;  /* 0x000000ffff0a7224 */ /* 0x000fc400078e0027 */
[----:B------:R-:W-:-:S05]  /*ada0*/  IMAD.MOV.U32 R11, RZ, RZ, R56 ;  /* 0x000000ffff0b7224 */ /* 0x000fca00078e0038 */
[----:B------:R0:W-:Y:S02]  /*adb0*/  STL.128 [R1+0x1c0], R8 ;  /* 0x0001c00801007387 */ /* 0x0001e40000100c00 */
[----:B0-----:R-:W-:Y:S02]  /*adc0*/  IMAD.MOV.U32 R8, RZ, RZ, R0 ;  /* 0x000000ffff087224 */ /* 0x001fe400078e0000 */
[----:B------:R-:W-:Y:S02]  /*add0*/  IMAD.MOV.U32 R9, RZ, RZ, R3 ;  /* 0x000000ffff097224 */ /* 0x000fe400078e0003 */
[----:B------:R-:W-:Y:S02]  /*ade0*/  IMAD.MOV.U32 R10, RZ, RZ, R34 ;  /* 0x000000ffff0a7224 */ /* 0x000fe400078e0022 */
[----:B------:R-:W-:Y:S02]  /*adf0*/  IMAD.MOV.U32 R11, RZ, RZ, R47 ;  /* 0x000000ffff0b7224 */ /* 0x000fe400078e002f */
[----:B------:R-:W-:-:S02]  /*ae00*/  IMAD.U32 R0, RZ, RZ, UR39 ;  /* 0x00000027ff007e24 */ /* 0x000fc4000f8e00ff */
[----:B------:R-:W-:Y:S01]  /*ae10*/  IMAD.U32 R3, RZ, RZ, UR5 ;  /* 0x00000005ff037e24 */ /* 0x000fe2000f8e00ff */
[----:B------:R0:W-:Y:S01]  /*ae20*/  STL.128 [R1+0x1d0], R8 ;  /* 0x0001d00801007387 */ /* 0x0001e20000100c00 */
[----:B------:R-:W-:Y:S02]  /*ae30*/  UIADD3 UR5, UR37, 0x150, URZ ;  /* 0x0000015025057890 */ /* 0x000fe4000fffe03f */
[----:B------:R-:W-:-:S05]  /*ae40*/  IMAD.MOV.U32 R5, RZ, RZ, R3 ;  /* 0x000000ffff057224 */ /* 0x000fca00078e0003 */
[----:B------:R-:W-:Y:S01]  /*ae50*/  STL.128 [R1+0x1b0], R4 ;  /* 0x0001b00401007387 */ /* 0x000fe20000100c00 */
[----:B0-----:R-:W-:Y:S02]  /*ae60*/  IMAD.MOV.U32 R8, RZ, RZ, R45 ;  /* 0x000000ffff087224 */ /* 0x001fe400078e002d */
[----:B------:R-:W-:Y:S02]  /*ae70*/  IMAD.MOV.U32 R9, RZ, RZ, R43 ;  /* 0x000000ffff097224 */ /* 0x000fe400078e002b */
[----:B------:R-:W-:Y:S02]  /*ae80*/  IMAD.MOV.U32 R10, RZ, RZ, R17 ;  /* 0x000000ffff0a7224 */ /* 0x000fe400078e0011 */
[----:B------:R-:W-:Y:S02]  /*ae90*/  IMAD.MOV.U32 R11, RZ, RZ, R16 ;  /* 0x000000ffff0b7224 */ /* 0x000fe400078e0010 */
[----:B------:R-:W-:Y:S02]  /*aea0*/  IMAD.MOV.U32 R16, RZ, RZ, R31 ;  /* 0x000000ffff107224 */ /* 0x000fe400078e001f */
[----:B------:R-:W-:Y:S01]  /*aeb0*/  IMAD.MOV.U32 R17, RZ, RZ, R48 ;  /* 0x000000ffff117224 */ /* 0x000fe200078e0030 */
[----:B------:R0:W-:Y:S04]  /*aec0*/  STL.128 [R1+0x1e0], R8 ;  /* 0x0001e00801007387 */ /* 0x0001e80000100c00 */
[----:B------:R1:W-:Y:S01]  /*aed0*/  STL.128 [R1+0x160], R16 ;  /* 0x0001601001007387 */ /* 0x0003e20000100c00 */
[----:B0-----:R-:W-:-:S02]  /*aee0*/  IMAD.MOV.U32 R10, RZ, RZ, R32 ;  /* 0x000000ffff0a7224 */ /* 0x001fc400078e0020 */
[----:B------:R-:W-:Y:S02]  /*aef0*/  IMAD.MOV.U32 R11, RZ, RZ, R36 ;  /* 0x000000ffff0b7224 */ /* 0x000fe400078e0024 */
[----:B------:R-:W-:Y:S02]  /*af00*/  IMAD.MOV.U32 R8, RZ, RZ, R21 ;  /* 0x000000ffff087224 */ /* 0x000fe400078e0015 */
[----:B------:R-:W-:Y:S02]  /*af10*/  IMAD.MOV.U32 R9, RZ, RZ, R0 ;  /* 0x000000ffff097224 */ /* 0x000fe400078e0000 */
[----:B------:R-:W-:-:S03]  /*af20*/  VIADD R0, R209, 0xffffffff ;  /* 0xffffffffd1007836 */ /* 0x000fc60000000000 */
[----:B------:R1:W-:Y:S04]  /*af30*/  STL.128 [R1+0x150], R8 ;  /* 0x0001500801007387 */ /* 0x0003e80000100c00 */
[----:B-1---5:R-:W-:Y:S05]  /*af40*/  CALL.REL.NOINC `($_ZN7cutlass13device_kernelIN5flash11enable_sm90INS1_16FlashAttnFwdSm90INS1_25CollectiveMainloopFwdSm90ILi2EN4cute5tupleIJNS5_1CILi1EEES8_S8_EEENS6_IJNS7_ILi128EEENS7_ILi96EEENS7_ILi64EEEEEELi256ENS_6half_tEfNS_4arch4Sm90ELb0ELb1ELb0ELb1ELb1ELb1ELb1ELb1ELb0ELb1ELb1ELb0EEENS1_21CollectiveEpilogueFwdINS6_IJSA_NS7_ILi256EEESB_EEES9_SE_SG_Li256ELb1ELb1ELb1ELb0EEENS1_36VarlenDynamicPersistentTileSchedulerILi128ELi96ELi256ELi128ELb1ELb1ELb1ELb1ELb0ELb1EEEEEEEEEvNT_6ParamsE$_ZZN5flash25CollectiveMainloopFwdSm90ILi2EN4cute5tupleIJNS1_1CILi1EEES4_S4_EEENS2_IJNS3_ILi128EEENS3_ILi96EEENS3_ILi64EEEEEELi256EN7cutlass6half_tEfNSA_4arch4Sm90ELb0ELb1ELb0ELb1ELb1ELb1ELb1ELb1ELb0ELb1ELb1ELb0EE3mmaINS_16FlashAttnFwdSm90ISE_NS_21CollectiveEpilogueFwdINS2_IJS6_NS3_ILi256EEES7_EEES5_SB_SD_Li256ELb1ELb1ELb1ELb0EEENS_36VarlenDynamicPersistentTileSchedulerILi128ELi96ELi256ELi128ELb1ELb1ELb1ELb1ELb0ELb1EEEE13SharedStorageENS1_6TensorINS1_11ArrayEngineIfLm128EEENS1_6LayoutINS2_IJNS2_IJNS3_ILi2EEEST_NS3_ILi32EEEEEES4_S4_EEENS2_IJNS2_IJS4_ST_NS3_ILi4EEEEEENS3_ILi0EEESZ_EEEEEEENS_7SoftmaxILi2ELi0EEEEEbRKNSE_6ParamsENSA_13PipelineAsyncILi2EEES19_RNSA_13PipelineStateILj2EEERT0_RT1_iRiRKNS_16SeqlenInfoQKNewKILb1ELb1EEENS2_IJiiiiEEERT_ENKUliT_T0_T1_E_clIZSF_ISO_S12_S14_EbS17_S19_S19_S1C_S1E_S1G_iS1H_S1L_S1M_S1O_EUlRS1P_iE0_NS3_ILb1EEES1W_EEDaiS1P_S1Q_S1R_) ;  /* 0x0000034c00b07944 */ /* 0x022fea0003c00000 */
[----:B------:R-:W2:Y:S01]  /*af50*/  LDL R4, [R1+0x50] ;  /* 0x0000500001047983 */ /* 0x000ea20000100800 */
[----:B------:R-:W0:Y:S08]  /*af60*/  LDC R0, c[0x0][0x448] ;  /* 0x00011200ff007b82 */ /* 0x000e300000000800 */
[----:B------:R-:W1:Y:S01]  /*af70*/  LDC.64 R2, c[0x0][0xad8] ;  /* 0x0002b600ff027b82 */ /* 0x000e620000000a00 */
[----:B0-----:R-:W-:-:S13]  /*af80*/  ISETP.NE.AND P0, PT, R0, 0x1, PT ;  /* 0x000000010000780c */ /* 0x001fda0003f05270 */
[----:B------:R-:W0:Y:S08]  /*af90*/  @P0 LDC R5, c[0x0][0x44c] ;  /* 0x00011300ff050b82 */ /* 0x000e300000000800 */
[----:B------:R-:W3:Y:S01]  /*afa0*/  @P0 LDC R7, c[0x0][0x450] ;  /* 0x00011400ff070b82 */ /* 0x000ee20000000800 */
[----:B--2---:R-:W-:-:S04]  /*afb0*/  IMAD.SHL.U32 R4, R4, 0x80, RZ ;  /* 0x0000008004047824 */ /* 0x004fc800078e00ff */
[----:B0-----:R-:W-:-:S04]  /*afc0*/  @P0 IMAD.HI.U32 R0, R4, R5, RZ ;  /* 0x0000000504000227 */ /* 0x001fc800078e00ff */
[----:B------:R-:W-:Y:S01]  /*afd0*/  IMAD.MOV.U32 R5, RZ, RZ, R4 ;  /* 0x000000ffff057224 */ /* 0x000fe200078e0004 */
[----:B---3--:R-:W-:Y:S01]  /*afe0*/  @P0 SHF.R.U32.HI R5, RZ, R7, R0 ;  /* 0x00000007ff050219 */ /* 0x008fe20000011600 */
[----:B------:R-:W-:Y:S01]  /*aff0*/  VIADD R0, R209, 0xfffffffe ;  /* 0xfffffffed1007836 */ /* 0x000fe20000000000 */
[----:B-1----:R-:W-:-:S03]  /*b000*/  ISETP.GE.AND P0, PT, R3, 0x1, PT ;  /* 0x000000010300780c */ /* 0x002fc60003f06270 */
[----:B------:R-:W-:-:S05]  /*b010*/  IMAD.IADD R7, R210, 0x1, R5 ;  /* 0x00000001d2077824 */ /* 0x000fca00078e0205 */
[----:B------:R-:W-:-:S05]  /*b020*/  IADD3 R2, R7, R2, RZ ;  /* 0x0000000207027210 */ /* 0x000fca0007ffe0ff */
[----:B------:R-:W-:Y:S05]  /*b030*/  @!P0 BRA `(.L_x_3963) ;  /* 0x0000000000488947 */ /* 0x000fea0003800000 */
        /* <DEDUP_REMOVED lines=11> */
.L_x_3965:
[----:B------:R-:W-:-:S13]  /*b0f0*/  ISETP.NE.AND P0, PT, R3, 0x1, PT ;  /* 0x000000010300780c */ /* 0x000fda0003f05270 */
[----:B------:R-:W0:Y:S02]  /*b100*/  @P0 LDC.64 R6, c[0x0][0xae0] ;  /* 0x0002b800ff060b82 */ /* 0x000e240000000a00 */
[----:B0-----:R-:W-:-:S05]  /*b110*/  @P0 IMAD.HI.U32 R6, R5, R6, RZ ;  /* 0x0000000605060227 */ /* 0x001fca00078e00ff */
[----:B------:R-:W-:-:S07]  /*b120*/  @P0 SHF.R.U32.HI R5, RZ, R7, R6 ;  /* 0x00000007ff050219 */ /* 0x000fce0000011606 */
.L_x_3966:
[----:B------:R-:W-:Y:S05]  /*b130*/  BSYNC B0 ;  /* 0x0000000000007941 */ /* 0x000fea0003800000 */
.L_x_3964:
[----:B------:R-:W-:-:S05]  /*b140*/  IMAD R3, R5, R3, R3 ;  /* 0x0000000305037224 */ /* 0x000fca00078e0203 */
[----:B------:R-:W-:-:S07]  /*b150*/  VIMNMX R2, R2, R3, PT ;  /* 0x0000000302027248 */ /* 0x000fce0003fe0100 */
.L_x_3963:
[----:B------:R-:W-:-:S05]  /*b160*/  IMAD.HI R2, R2, 0x2aaaaaab, RZ ;  /* 0x2aaaaaab02027827 */ /* 0x000fca00078e02ff */
[----:B------:R-:W-:-:S04]  /*b170*/  SHF.R.U32.HI R3, RZ, 0x1f, R2 ;  /* 0x0000001fff037819 */ /* 0x000fc80000011602 */
[----:B------:R-:W-:-:S04]  /*b180*/  LEA.HI.SX32 R3, R2, R3, 0x1c ;  /* 0x0000000302037211 */ /* 0x000fc800078fe2ff */
[----:B------:R-:W-:-:S04]  /*b190*/  VIMNMX R3, R202, R3, !PT ;  /* 0x00000003ca037248 */ /* 0x000fc80007fe0100 */
[----:B------:R-:W-:-:S13]  /*b1a0*/  ISETP.GE.AND P0, PT, R0, R3, PT ;  /* 0x000000030000720c */ /* 0x000fda0003f06270 */
[----:B------:R-:W-:Y:S05]  /*b1b0*/  @!P0 BRA `(.L_x_3967) ;  /* 0x000000ac000c8947 */ /* 0x000fea0003800000 */
.L_x_3996:
[----:B------:R-:W2:Y:S04]  /*b1c0*/  LDL R4, [R1+0x1f0] ;  /* 0x0001f00001047983 */ /* 0x000ea80000100800 */
[----:B0-----:R-:W3:Y:S01]  /*b1d0*/  LDL R2, [R1+0x1f8] ;  /* 0x0001f80001027983 */ /* 0x001ee20000100800 */
[----:B--2---:R-:W-:-:S05]  /*b1e0*/  VIADD R4, R4, 0x1 ;  /* 0x0000000104047836 */ /* 0x004fca0000000000 */
[----:B------:R-:W-:-:S13]  /*b1f0*/  ISETP.NE.AND P0, PT, R4, 0x2, PT ;  /* 0x000000020400780c */ /* 0x000fda0003f05270 */
[----:B------:R0:W5:Y:S04]  /*b200*/  @P0 LDL R6, [R1+0x1f4] ;  /* 0x0001f40001060983 */ /* 0x0001680000100800 */
[----:B------:R-:W2:Y:S01]  /*b210*/  @!P0 LDL R5, [R1+0x1f4] ;  /* 0x0001f40001058983 */ /* 0x000ea20000100800 */
[----:B---3--:R-:W-:-:S03]  /*b220*/  VIADD R2, R2, 0x1 ;  /* 0x0000000102027836 */ /* 0x008fc60000000000 */
[----:B------:R1:W-:Y:S04]  /*b230*/  STL [R1+0x1f0], R4 ;  /* 0x0001f00401007387 */ /* 0x0003e80000100800 */
[----:B------:R0:W-:Y:S04]  /*b240*/  STL [R1+0x1f8], R2 ;  /* 0x0001f80201007387 */ /* 0x0001e80000100800 */
[----:B------:R0:W-:Y:S01]  /*b250*/  @!P0 STL [R1+0x1f0], RZ ;  /* 0x0001f0ff01008387 */ /* 0x0001e20000100800 */
[----:B--2---:R-:W-:-:S05]  /*b260*/  @!P0 LOP3.LUT R6, R5, 0x1, RZ, 0x3c, !PT ;  /* 0x0000000105068812 */ /* 0x004fca00078e3cff */
[----:B------:R0:W-:Y:S04]  /*b270*/  @!P0 STL [R1+0x1f4], R6 ;  /* 0x0001f40601008387 */ /* 0x0001e80000100800 */
[----:B------:R-:W2:Y:S01]  /*b280*/  LD.E R5, desc[UR44][R18.64] ;  /* 0x0000002c12057980 */ /* 0x000ea2000c101900 */
[----:B------:R-:W-:Y:S05]  /*b290*/  YIELD ;  /* 0x0000000000007946 */ /* 0x000fea0003800000 */
[----:B------:R-:W-:Y:S01]  /*b2a0*/  BSSY B0, `(.L_x_3968) ;  /* 0x0000006000007945 */ /* 0x000fe20003800000 */
[----:B-1----:R-:W-:Y:S01]  /*b2b0*/  @!P0 IMAD.MOV.U32 R4, RZ, RZ, RZ ;  /* 0x000000ffff048224 */ /* 0x002fe200078e00ff */
[----:B--2---:R-:W-:-:S04]  /*b2c0*/  LOP3.LUT R5, R5, 0x1, RZ, 0xfc, !PT ;  /* 0x0000000105057812 */ /* 0x004fc800078efcff */
[----:B------:R-:W-:-:S13]  /*b2d0*/  ISETP.NE.AND P1, PT, R5, 0x3, PT ;  /* 0x000000030500780c */ /* 0x000fda0003f25270 */
[----:B0-----:R-:W-:Y:S05]  /*b2e0*/  @!P1 BRA `(.L_x_3969) ;  /* 0x0000000000049947 */ /* 0x001fea0003800000 */
[----:B------:R-:W-:Y:S01]  /*b2f0*/  BPT.TRAP 0x1 ;  /* 0x000000040000795c */ /* 0x000fe20000300000 */
.L_x_3969:
[----:B------:R-:W-:Y:S05]  /*b300*/  BSYNC B0 ;  /* 0x0000000000007941 */ /* 0x000fea0003800000 */
.L_x_3968:
[----:B------:R-:W2:Y:S01]  /*b310*/  LD.E.64 R8, desc[UR44][R18.64+0x18] ;  /* 0x0000182c12087980 */ /* 0x000ea2000c101b00 */
[----:B-----5:R-:W-:Y:S02]  /*b320*/  SHF.L.U32 R5, R6, 0x1f, RZ ;  /* 0x0000001f06057819 */ /* 0x020fe400000006ff */
[----:B--2---:R-:W-:-:S05]  /*b330*/  MOV R9, R8 ;  /* 0x0000000800097202 */ /* 0x004fca0000000f00 */
[----:B------:R-:W-:-:S04]  /*b340*/  IMAD R4, R4, 0x8, R9 ;  /* 0x0000000804047824 */ /* 0x000fc800078e0209 */
[----:B------:R0:W1:Y:S01]  /*b350*/  SYNCS.PHASECHK.TRANS64.TRYWAIT P0, [R4+URZ], R5 ;  /* 0x00000005040075a7 */ /* 0x000062000800017f */
[----:B------:R-:W2:Y:S04]  /*b360*/  LD.E R2, desc[UR44][R18.64] ;  /* 0x0000002c12027980 */ /* 0x000ea8000c101900 */
[----:B------:R0:W5:Y:S01]  /*b370*/  LDL.64 R6, [R1+0x1f0] ;  /* 0x0001f00001067983 */ /* 0x0001620000100a00 */
[----:B------:R-:W-:Y:S01]  /*b380*/  BSSY B0, `(.L_x_3970) ;  /* 0x0000005000007945 */ /* 0x000fe20003800000 */
[----:B--2---:R-:W-:-:S04]  /*b390*/  LOP3.LUT R2, R2, 0x1, RZ, 0xfc, !PT ;  /* 0x0000000102027812 */ /* 0x004fc800078efcff */
[----:B------:R-:W-:-:S13]  /*b3a0*/  ISETP.NE.AND P1, PT, R2, 0x3, PT ;  /* 0x000000030200780c */ /* 0x000fda0003f25270 */
[----:B01----:R-:W-:Y:S05]  /*b3b0*/  @!P1 BRA `(.L_x_3971) ;  /* 0x0000000000049947 */ /* 0x003fea0003800000 */
[----:B------:R-:W-:Y:S01]  /*b3c0*/  BPT.TRAP 0x1 ;  /* 0x000000040000795c */ /* 0x000fe20000300000 */
.L_x_3971:
[----:B------:R-:W-:Y:S05]  /*b3d0*/  BSYNC B0 ;  /* 0x0000000000007941 */ /* 0x000fea0003800000 */
.L_x_3970:
[----:B------:R-:W-:Y:S04]  /*b3e0*/  BSSY B0, `(.L_x_3972) ;  /* 0x0000008000007945 */ /* 0x000fe80003800000 */
[----:B------:R-:W-:Y:S05]  /*b3f0*/  @P0 BRA `(.L_x_3973) ;  /* 0x0000000000180947 */ /* 0x000fea0003800000 */
[----:B------:R-:W2:Y:S01]  /*b400*/  LD.E.64 R4, desc[UR44][R18.64+0x18] ;  /* 0x0000182c12047980 */ /* 0x000ea2000c101b00 */
[----:B-----5:R-:W-:Y:S02]  /*b410*/  SHF.L.U32 R7, R7, 0x1f, RZ ;  /* 0x0000001f07077819 */ /* 0x020fe400000006ff */
[----:B--2---:R-:W-:-:S05]  /*b420*/  MOV R5, R4 ;  /* 0x0000000400057202 */ /* 0x004fca0000000f00 */
[----:B------:R-:W-:-:S04]  /*b430*/  IMAD R2, R6, 0x8, R5 ;  /* 0x0000000806027824 */ /* 0x000fc800078e0205 */
[----:B------:R-:W0:Y:S02]  /*b440*/  SYNCS.PHASECHK.TRANS64.TRYWAIT P0, [R2+URZ], R7 ;  /* 0x00000007020075a7 */ /* 0x000e24000800017f */
[----:B0-----:R-:W-:Y:S05]  /*b450*/  @!P0 BRA `(.L_x_3974) ;  /* 0x000002f400348947 */ /* 0x001fea0003800000 */
.L_x_3973:
[----:B------:R-:W-:Y:S05]  /*b460*/  BSYNC B0 ;  /* 0x0000000000007941 */ /* 0x000fea0003800000 */
.L_x_3972:
[----:B------:R-:W2:Y:S04]  /*b470*/  LDL R15, [R1+0x1f0] ;  /* 0x0001f000010f7983 */ /* 0x000ea80000100800 */
[----:B------:R-:W2:Y:S01]  /*b480*/  LDL.64 R4, [R1+0x80] ;  /* 0x0000800001047983 */ /* 0x000ea20000100a00 */
[----:B------:R-:W-:Y:S05]  /*b490*/  WARPSYNC.ALL ;  /* 0x0000000000007948 */ /* 0x000fea0003800000 */
[----:B------:R1:W-:Y:S04]  /*b4a0*/  STL [R1+0x60], RZ ;  /* 0x000060ff01007387 */ /* 0x0003e80000100800 */
[----:B0----5:R-:W3:Y:S01]  /*b4b0*/  LD.E.64 R6, desc[UR44][R18.64+0x78] ;  /* 0x0000782c12067980 */ /* 0x021ee2000c101b00 */
[----:B------:R-:W-:-:S05]  /*b4c0*/  IMAD.MOV.U32 R2, RZ, RZ, 0x1 ;  /* 0x00000001ff027424 */ /* 0x000fca00078e00ff */
[----:B------:R1:W-:Y:S04]  /*b4d0*/  STL [R1+0x60], R2 ;  /* 0x0000600201007387 */ /* 0x0003e80000100800 */
[----:B------:R-:W4:Y:S04]  /*b4e0*/  LD.E.64 R8, desc[UR44][R18.64+0x78] ;  /* 0x0000782c12087980 */ /* 0x000f28000c101b00 */
[----:B------:R1:W-:Y:S04]  /*b4f0*/  STL [R1+0x60], R2 ;  /* 0x0000600201007387 */ /* 0x0003e80000100800 */
[----:B------:R-:W4:Y:S01]  /*b500*/  LD.E.64 R10, desc[UR44][R18.64+0x78] ;  /* 0x0000782c120a7980 */ /* 0x000f22000c101b00 */
[----:B--2---:R-:W-:Y:S01]  /*b510*/  IMAD R4, R15, 0x300, R4 ;  /* 0x000003000f047824 */ /* 0x004fe200078e0204 */
[----:B------:R-:W-:-:S02]  /*b520*/  R2UR UR7, R5 ;  /* 0x00000000050772ca */ /* 0x000fc400000e0000 */
[----:B------:R1:W-:Y:S02]  /*b530*/  STL [R1+0x60], R2 ;  /* 0x0000600201007387 */ /* 0x0003e40000100800 */
[----:B------:R-:W-:Y:S02]  /*b540*/  R2UR UR6, R4 ;  /* 0x00000000040672ca */ /* 0x000fe400000e0000 */
[----:B------:R-:W2:Y:S01]  /*b550*/  LD.E.64 R12, desc[UR44][R18.64+0x78] ;  /* 0x0000782c120c7980 */ /* 0x000ea2000c101b00 */
[----:B------:R-:W-:-:S03]  /*b560*/  WARPGROUP.ARRIVE ;  /* 0x00000000000079c5 */ /* 0x000fc60000000000 */
[----:B------:R1:W-:Y:S01]  /*b570*/  STL [R1+0x60], R2 ;  /* 0x0000600201007387 */ /* 0x0003e20000100800 */
[----:B------:R-:W-:Y:S02]  /*b580*/  VIADD R14, R4, 0x2 ;  /* 0x00000002040e7836 */ /* 0x000fe40000000000 */
[----:B------:R-:W-:Y:S01]  /*b590*/  IMAD.MOV.U32 R15, RZ, RZ, R5 ;  /* 0x000000ffff0f7224 */ /* 0x000fe200078e0005 */
[----:B---3--:R-:W-:Y:S02]  /*b5a0*/  R2UR UR4, R6 ;  /* 0x00000000060472ca */ /* 0x008fe400000e0000 */
[----:B------:R-:W-:Y:S02]  /*b5b0*/  R2UR UR5, R7 ;  /* 0x00000000070572ca */ /* 0x000fe400000e0000 */
[----:B------:R1:W5:Y:S11]  /*b5c0*/  LDL.64 R6, [R1+0x1f0] ;  /* 0x0001f00001067983 */ /* 0x0003760000100a00 */
[----:B------:R-:W-:Y:S01]  /*b5d0*/  HGMMA.64x96x16.F32 R24, gdesc[UR4], RZ, !UPT, gsb0 ;  /* 0x01600000041879f0 */ /* 0x000fe2000c0008ff */
[----:B----4-:R-:W-:Y:S01]  /*b5e0*/  VIADD R8, R8, 0x2 ;  /* 0x0000000208087836 */ /* 0x010fe20000000000 */
        /* <DEDUP_REMOVED lines=31> */
[----:B-1----:R-:W-:Y:S05]  /*b7e0*/  @!P0 BRA `(.L_x_3976) ;  /* 0x0000000000048947 */ /* 0x002fea0003800000 */
[----:B------:R-:W-:Y:S01]  /*b7f0*/  BPT.TRAP 0x1 ;  /* 0x000000040000795c */ /* 0x000fe20000300000 */
.L_x_3976:
[----:B------:R-:W-:Y:S05]  /*b800*/  BSYNC B0 ;  /* 0x0000000000007941 */ /* 0x000fea0003800000 */
.L_x_3975:
        /* <DEDUP_REMOVED lines=11> */
.L_x_3978:
[----:B------:R-:W-:Y:S05]  /*b8c0*/  BSYNC B0 ;  /* 0x0000000000007941 */ /* 0x000fea0003800000 */
.L_x_3977:
[----:B------:R-:W-:Y:S04]  /*b8d0*/  BSSY B0, `(.L_x_3979) ;  /* 0x0000007000007945 */ /* 0x000fe80003800000 */
[----:B------:R-:W-:Y:S05]  /*b8e0*/  @P0 BRA `(.L_x_3980) ;  /* 0x0000000000140947 */ /* 0x000fea0003800000 */
[----:B------:R-:W2:Y:S02]  /*b8f0*/  LD.E.64 R4, desc[UR44][R18.64+0x40] ;  /* 0x0000402c12047980 */ /* 0x000ea4000c101b00 */
[----:B--2---:R-:W-:-:S05]  /*b900*/  MOV R5, R4 ;  /* 0x0000000400057202 */ /* 0x004fca0000000f00 */
[----:B------:R-:W-:-:S04]  /*b910*/  IMAD R6, R6, 0x8, R5 ;  /* 0x0000000806067824 */ /* 0x000fc800078e0205 */
[----:B------:R-:W0:Y:S02]  /*b920*/  SYNCS.PHASECHK.TRANS64.TRYWAIT P0, [R6+URZ], R7 ;  /* 0x00000007060075a7 */ /* 0x000e24000800017f */
[----:B0-----:R-:W-:Y:S05]  /*b930*/  @!P0 BRA `(.L_x_3981) ;  /* 0x000002f000108947 */ /* 0x001fea0003800000 */
.L_x_3980:
[----:B------:R-:W-:Y:S05]  /*b940*/  BSYNC B0 ;  /* 0x0000000000007941 */ /* 0x000fea0003800000 */
.L_x_3979:
        /* <DEDUP_REMOVED lines=163> */
[----:B------:R-:W-:Y:S01]  /*c380*/  R2UR UR4, R10 ;  /* 0x000000000a0472ca */ /* 0x000fe200000e0000 */
[----:B------:R-:W-:Y:S01]  /*c390*/  VIADD R8, R8, 0xc06 ;  /* 0x00000c0608087836 */ /* 0x000fe20000000000 */
[----:B------:R-:W-:Y:S01]  /*c3a0*/  R2UR UR7, R7 ;  /* 0x00000000070772ca */ /* 0x000fe200000e0000 */
[----:B------:R-:W-:Y:S01]  /*c3b0*/  VIADD R4, R4, 0x906 ;  /* 0x0000090604047836 */ /* 0x000fe20000000000 */
[----:B------:R-:W-:Y:S01]  /*c3c0*/  R2UR UR5, R11 ;  /* 0x000000000b0572ca */ /* 0x000fe200000e0000 */
[----:B------:R-:W0:Y:S01]  /*c3d0*/  S2R R16, SR_TID.X ;  /* 0x0000000000107919 */ /* 0x000e220000002100 */
[----:B------:R1:W-:Y:S01]  /*c3e0*/  STL [R1+0x70], R2 ;  /* 0x0000700201007387 */ /* 0x0003e20000100800 */
[----:B------:R-:W-:-:S02]  /*c3f0*/  WARPGROUP.DEPBAR.LE gsb0, 0x0 ;  /* 0x00008000000079c5 */ /* 0x000fc40000010000 */
[----:B------:R-:W-:Y:S01]  /*c400*/  WARPGROUP.ARRIVE ;  /* 0x00000000000079c5 */ /* 0x000fe20000000000 */
[----:B------:R1:W5:Y:S07]  /*c410*/  LDL R6, [R1+0x1f0] ;  /* 0x0001f00001067983 */ /* 0x00036e0000100800 */
[----:B------:R-:W-:Y:S01]  /*c420*/  HGMMA.64x96x16.F32 R24, gdesc[UR4], R24, gsb0 ;  /* 0x01600000041879f0 */ /* 0x000fe20008000818 */
[----:B------:R-:W-:Y:S02]  /*c430*/  R2UR UR4, R8 ;  /* 0x00000000080472ca */ /* 0x000fe400000e0000 */
[----:B------:R-:W-:-:S02]  /*c440*/  R2UR UR5, R9 ;  /* 0x00000000090572ca */ /* 0x000fc400000e0000 */
[----:B------:R-:W-:Y:S02]  /*c450*/  R2UR UR6, R4 ;  /* 0x00000000040672ca */ /* 0x000fe400000e0000 */
[----:B------:R-:W-:Y:S01]  /*c460*/  R2UR UR7, R5 ;  /* 0x00000000050772ca */ /* 0x000fe200000e0000 */
[----:B------:R1:W-:Y:S04]  /*c470*/  STL [R1+0x70], R2 ;  /* 0x0000700201007387 */ /* 0x0003e80000100800 */
[----:B------:R1:W-:Y:S01]  /*c480*/  STL [R1+0x70], R2 ;  /* 0x0000700201007387 */ /* 0x0003e20000100800 */
[----:B------:R-:W-:Y:S02]  /*c490*/  WARPGROUP.DEPBAR.LE gsb0, 0x0 ;  /* 0x00008000000079c5 */ /* 0x000fe40000010000 */
[----:B------:R-:W-:-:S06]  /*c4a0*/  WARPGROUP.ARRIVE ;  /* 0x00000000000079c5 */ /* 0x000fcc0000000000 */
[----:B------:R-:W-:Y:S01]  /*c4b0*/  HGMMA.64x96x16.F32 R24, gdesc[UR4], R24, gsb0 ;  /* 0x01600000041879f0 */ /* 0x000fe20008000818 */
[----:B------:R1:W-:Y:S01]  /*c4c0*/  STL [R1+0x70], R2 ;  /* 0x0000700201007387 */ /* 0x0003e20000100800 */
[----:B0-----:R-:W-:-:S03]  /*c4d0*/  SHF.R.U32.HI R103, RZ, 0x7, R16 ;  /* 0x00000007ff677819 */ /* 0x001fc60000011610 */
[----:B------:R1:W-:Y:S04]  /*c4e0*/  STL [R1+0x70], R2 ;  /* 0x0000700201007387 */ /* 0x0003e80000100800 */
[----:B------:R1:W-:Y:S04]  /*c4f0*/  STL [R1+0x70], R2 ;  /* 0x0000700201007387 */ /* 0x0003e80000100800 */
[----:B------:R1:W-:Y:S01]  /*c500*/  STL [R1+0x70], R2 ;  /* 0x0000700201007387 */ /* 0x0003e20000100800 */
[----:B------:R-:W-:-:S03]  /*c510*/  IADD3 R5, -R103, 0xb, RZ ;  /* 0x0000000b67057810 */ /* 0x000fc60007ffe1ff */
        /* <DEDUP_REMOVED lines=11> */
[----:B------:R-:W2:Y:S01]  /*c5d0*/  LD.E R4, desc[UR44][R18.64] ;  /* 0x0000002c12047980 */ /* 0x000ea2000c101900 */
[----:B------:R-:W-:Y:S01]  /*c5e0*/  BSSY B0, `(.L_x_3982) ;  /* 0x0000005000007945 */ /* 0x000fe20003800000 */
[----:B--2---:R-:W-:-:S04]  /*c5f0*/  LOP3.LUT R4, R4, 0x1, RZ, 0xfc, !PT ;  /* 0x0000000104047812 */ /* 0x004fc800078efcff */
[----:B------:R-:W-:-:S13]  /*c600*/  ISETP.NE.AND P0, PT, R4, 0x3, PT ;  /* 0x000000030400780c */ /* 0x000fda0003f05270 */
[----:B-1----:R-:W-:Y:S05]  /*c610*/  @!P0 BRA `(.L_x_3983) ;  /* 0x0000000000048947 */ /* 0x002fea0003800000 */
[----:B------:R-:W-:Y:S01]  /*c620*/  BPT.TRAP 0x1 ;  /* 0x000000040000795c */ /* 0x000fe20000300000 */
.L_x_3983:
[----:B------:R-:W-:Y:S05]  /*c630*/  BSYNC B0 ;  /* 0x0000000000007941 */ /* 0x000fea0003800000 */
.L_x_3982:
[----:B------:R-:W2:Y:S04]  /*c640*/  LD.E.64 R4, desc[UR44][R18.64+0x20] ;  /* 0x0000202c12047980 */ /* 0x000ea8000c101b00 */
[----:B------:R-:W3:Y:S01]  /*c650*/  LD.E R7, desc[UR44][R18.64+0xc] ;  /* 0x00000c2c12077980 */ /* 0x000ee2000c101900 */
[----:B--2---:R-:W-:-:S05]  /*c660*/  MOV R5, R4 ;  /* 0x0000000400057202 */ /* 0x004fca0000000f00 */
[----:B-----5:R-:W-:-:S05]  /*c670*/  IMAD R6, R6, 0x8, R5 ;  /* 0x0000000806067824 */ /* 0x020fca00078e0205 */
[----:B---3--:R-:W-:-:S04]  /*c680*/  PRMT R6, R7, 0x654, R6 ;  /* 0x0000065407067816 */ /* 0x008fc80000000006 */
[----:B------:R0:W-:Y:S01]  /*c690*/  SYNCS.ARRIVE.TRANS64.RED.A1T0 RZ, [R6+URZ], RZ ;  /* 0x000000ff06ff79a7 */ /* 0x0001e2000810043f */
[----:B------:R-:W2:Y:S04]  /*c6a0*/  LDL R75, [R1+0x11c] ;  /* 0x00011c00014b7983 */ /* 0x000ea80000100800 */
[----:B------:R-:W3:Y:S04]  /*c6b0*/  LDL R73, [R1+0x50] ;  /* 0x0000500001497983 */ /* 0x000ee80000100800 */
[----:B------:R-:W4:Y:S04]  /*c6c0*/  LDL.64 R12, [R1+0x140] ;  /* 0x00014000010c7983 */ /* 0x000f280000100a00 */
[----:B------:R-:W4:Y:S04]  /*c6d0*/  LDL R74, [R1+0x148] ;  /* 0x00014800014a7983 */ /* 0x000f280000100800 */
[----:B------:R-:W4:Y:S04]  /*c6e0*/  LDL.128 R8, [R1+0x130] ;  /* 0x0001300001087983 */ /* 0x000f280000100c00 */
[----:B0-----:R-:W4:Y:S01]  /*c6f0*/  LDL.128 R4, [R1+0x120] ;  /* 0x0001200001047983 */ /* 0x001f220000100c00 */
[----:B------:R-:W-:Y:S01]  /*c700*/  BSSY B0, `(.L_x_3984) ;  /* 0x0000040000007945 */ /* 0x000fe20003800000 */
[----:B--2---:R-:W-:-:S04]  /*c710*/  SHF.R.S32.HI R14, RZ, 0x1f, R75 ;  /* 0x0000001fff0e7819 */ /* 0x004fc8000001144b */
[----:B------:R-:W-:-:S04]  /*c720*/  LEA.HI R15, R14, R75, RZ, 0x7 ;  /* 0x0000004b0e0f7211 */ /* 0x000fc800078f38ff */
[----:B------:R-:W-:-:S05]  /*c730*/  LOP3.LUT R16, R15, 0xffffff80, RZ, 0xc0, !PT ;  /* 0xffffff800f107812 */ /* 0x000fca00078ec0ff */
[----:B------:R-:W-:-:S05]  /*c740*/  IMAD.IADD R16, R75, 0x1, -R16 ;  /* 0x000000014b107824 */ /* 0x000fca00078e0a10 */
[----:B------:R-:W-:Y:S02]  /*c750*/  SHF.R.S32.HI R17, RZ, 0x1f, R16 ;  /* 0x0000001fff117819 */ /* 0x000fe40000011410 */
[----:B------:R-:W-:Y:S02]  /*c760*/  LEA.HI R14, R14, R75, RZ, 0x2 ;  /* 0x0000004b0e0e7211 */ /* 0x000fe400078f10ff */
[CC--:B------:R-:W-:Y:S02]  /*c770*/  LEA.HI R20, R17.reuse, R16.reuse, RZ, 0x2 ;  /* 0x0000001011147211 */ /* 0x0c0fe400078f10ff */
[----:B------:R-:W-:Y:S02]  /*c780*/  LEA.HI R17, R17, R16, RZ, 0x5 ;  /* 0x0000001011117211 */ /* 0x000fe400078f28ff */
[--C-:B------:R-:W-:Y:S02]  /*c790*/  SHF.R.S32.HI R21, RZ, 0x2, R20.reuse ;  /* 0x00000002ff157819 */ /* 0x100fe40000011414 */
[----:B------:R-:W-:-:S02]  /*c7a0*/  SHF.R.S32.HI R72, RZ, 0x1f, R20 ;  /* 0x0000001fff487819 */ /* 0x000fc40000011414 */
[----:B------:R-:W-:Y:S02]  /*c7b0*/  LOP3.LUT R78, R14, 0xfffffffc, RZ, 0xc0, !PT ;  /* 0xfffffffc0e4e7812 */ /* 0x000fe400078ec0ff */
[----:B------:R-:W-:Y:S02]  /*c7c0*/  LEA.HI R72, R72, R21, RZ, 0x3 ;  /* 0x0000001548487211 */ /* 0x000fe400078f18ff */
[----:B------:R-:W-:Y:S01]  /*c7d0*/  SHF.R.S32.HI R76, RZ, 0x7, R15 ;  /* 0x00000007ff4c7819 */ /* 0x000fe2000001140f */
[----:B------:R-:W-:Y:S01]  /*c7e0*/  IMAD.IADD R78, R75, 0x1, -R78 ;  /* 0x000000014b4e7824 */ /* 0x000fe200078e0a4e */
[----:B------:R-:W-:Y:S02]  /*c7f0*/  SHF.R.S32.HI R14, RZ, 0x5, R17 ;  /* 0x00000005ff0e7819 */ /* 0x000fe40000011411 */
[----:B------:R-:W-:Y:S02]  /*c800*/  LOP3.LUT R72, R72, 0xfffffff8, RZ, 0xc0, !PT ;  /* 0xfffffff848487812 */ /* 0x000fe400078ec0ff */
[----:B------:R-:W-:Y:S01]  /*c810*/  LEA.HI R15, R15, R76, RZ, 0x1 ;  /* 0x0000004c0f0f7211 */ /* 0x000fe200078f08ff */
[----:B---3--:R-:W-:Y:S01]  /*c820*/  IMAD R73, R73, 0x8, R14 ;  /* 0x0000000849497824 */ /* 0x008fe200078e020e */
[----:B------:R-:W-:Y:S01]  /*c830*/  LEA.HI R14, R78, R78, RZ, 0x1 ;  /* 0x0000004e4e0e7211 */ /* 0x000fe200078f08ff */
[----:B------:R-:W-:Y:S01]  /*c840*/  IMAD.IADD R72, R21, 0x1, -R72 ;  /* 0x0000000115487824 */ /* 0x000fe200078e0a48 */
[----:B------:R-:W-:-:S02]  /*c850*/  LOP3.LUT R15, R15, 0x3fffffe, RZ, 0xc0, !PT ;  /* 0x03fffffe0f0f7812 */ /* 0x000fc400078ec0ff */
[----:B------:R-:W-:Y:S01]  /*c860*/  LOP3.LUT R17, R14, 0x1ffffffe, RZ, 0xc0, !PT ;  /* 0x1ffffffe0e117812 */ /* 0x000fe200078ec0ff */
[----:B------:R-:W-:Y:S01]  /*c870*/  IMAD.U32 R72, R73, 0x10, R72 ;  /* 0x0000001049487824 */ /* 0x000fe200078e0048 */
[----:B----4-:R-:W-:Y:S01]  /*c880*/  ISETP.NE.AND P0, PT, R12, 0x1, PT ;  /* 0x000000010c00780c */ /* 0x010fe20003f05270 */
[----:B------:R-:W-:Y:S02]  /*c890*/  IMAD.IADD R15, R76, 0x1, -R15 ;  /* 0x000000014c0f7824 */ /* 0x000fe400078e0a0f */
        /* <DEDUP_REMOVED lines=14> */
[----:B------:R-:W-:-:S04]  /*c980*/  IMAD R21, R0, -0x60, R8 ;  /* 0xffffffa000157824 */ /* 0x000fc800078e0208 */
[C---:B------:R-:W-:Y:S02]  /*c990*/  IMAD.IADD R15, R16.reuse, 0x1, R7 ;  /* 0x00000001100f7824 */ /* 0x040fe400078e0207 */
[----:B------:R-:W-:Y:S02]  /*c9a0*/  IMAD.IADD R17, R16, 0x1, R13 ;  /* 0x0000000110117824 */ /* 0x000fe400078e020d */
[----:B------:R-:W-:Y:S02]  /*c9b0*/  VIADD R73, R12, 0xffffffff ;  /* 0xffffffff0c497836 */ /* 0x000fe40000000000 */
        /* <DEDUP_REMOVED lines=13> */
.L_x_3987:
[----:B------:R-:W-:-:S13]  /*ca90*/  ISETP.NE.AND P0, PT, R9, 0x1, PT ;  /* 0x000000010900780c */ /* 0x000fda0003f05270 */
[----:B------:R-:W-:-:S05]  /*caa0*/  @P0 IMAD.HI.U32 R12, R8, R10, RZ ;  /* 0x0000000a080c0227 */ /* 0x000fca00078e00ff */
[----:B------:R-:W-:-:S07]  /*cab0*/  @P0 SHF.R.U32.HI R8, RZ, R11, R12 ;  /* 0x0000000bff080219 */ /* 0x000fce000001160c */
.L_x_3988:
[----:B------:R-:W-:Y:S05]  /*cac0*/  BSYNC B1 ;  /* 0x0000000000017941 */ /* 0x000fea0003800000 */
.L_x_3986:
[----:B------:R-:W-:-:S05]  /*cad0*/  IMAD R8, R8, R9, R73 ;  /* 0x0000000908087224 */ /* 0x000fca00078e0249 */
[----:B------:R-:W-:Y:S02]  /*cae0*/  VIMNMX R7, R7, R8, !PT ;  /* 0x0000000807077248 */ /* 0x000fe40007fe0100 */
[----:B------:R-:W-:-:S07]  /*caf0*/  VIADDMNMX R6, R8, R9, R6, PT ;  /* 0x0000000908067246 */ /* 0x000fce0003800106 */
.L_x_3985:
[----:B------:R-:W-:Y:S05]  /*cb00*/  BSYNC B0 ;  /* 0x0000000000007941 */ /* 0x000fea0003800000 */
.L_x_3984:
[C---:B------:R-:W-:Y:S01]  /*cb10*/  ISETP.GE.AND P0, PT, R21.reuse, 0x2, PT ;  /* 0x000000021500780c */ /* 0x040fe20003f06270 */
[----:B------:R-:W0:Y:S01]  /*cb20*/  SHFL.IDX PT, R14, R14, 0x1, 0x1c1f ;  /* 0x003c1f000e0e7f89 */ /* 0x000e2200000e0000 */
[----:B------:R-:W-:Y:S01]  /*cb30*/  ISETP.GE.AND P2, PT, R21, 0xa, PT ;  /* 0x0000000a1500780c */ /* 0x000fe20003f46270 */
[----:B------:R-:W-:Y:S01]  /*cb40*/  BSSY B0, `(.L_x_3989) ;  /* 0x0000086000007945 */ /* 0x000fe20003800000 */
[----:B------:R-:W-:Y:S02]  /*cb50*/  P2R R8, PR, RZ, 0x1 ;  /* 0x00000001ff087803 */ /* 0x000fe40000000000 */
[----:B------:R-:W-:Y:S02]  /*cb60*/  ISETP.GT.AND P0, PT, R7, 0x1, !P0 ;  /* 0x000000010700780c */ /* 0x000fe40004704270 */
[----:B------:R-:W-:Y:S02]  /*cb70*/  ISETP.GE.AND P1, PT, R21, 0x9, PT ;  /* 0x000000091500780c */ /* 0x000fe40003f26270 */
[----:B------:R-:W-:-:S02]  /*cb80*/  ISETP.LT.OR P0, PT, R6, 0x2, P0 ;  /* 0x000000020600780c */ /* 0x000fc40000701670 */
[----:B------:R-:W-:Y:S02]  /*cb90*/  P2R R75, PR, RZ, 0x2 ;  /* 0x00000002ff4b7803 */ /* 0x000fe40000000000 */
[----:B------:R-:W-:Y:S02]  /*cba0*/  FSEL R88, R25, -INF , !P0 ;  /* 0xff80000019587808 */ /* 0x000fe40004000000 */
[C---:B------:R-:W-:Y:S02]  /*cbb0*/  ISETP.GT.AND P0, PT, R7.reuse, 0x9, !P2 ;  /* 0x000000090700780c */ /* 0x040fe40005704270 */
[----:B------:R-:W-:Y:S02]  /*cbc0*/  P2R R25, PR, RZ, 0x4 ;  /* 0x00000004ff197803 */ /* 0x000fe40000000000 */
[----:B------:R-:W-:Y:S02]  /*cbd0*/  ISETP.LT.OR P0, PT, R6, 0xa, P0 ;  /* 0x0000000a0600780c */ /* 0x000fe40000701670 */
[----:B------:R-:W-:-:S02]  /*cbe0*/  ISETP.GT.AND P1, PT, R7, 0x8, !P1 ;  /* 0x000000080700780c */ /* 0x000fc40004f24270 */
[----:B------:R-:W-:Y:S01]  /*cbf0*/  ISETP.GE.AND P2, PT, R21, 0x11, PT ;  /* 0x000000111500780c */ /* 0x000fe20003f46270 */
[--C-:B0-----:R-:W-:Y:S01]  /*cc00*/  IMAD.IADD R12, R15, 0x1, R14.reuse ;  /* 0x000000010f0c7824 */ /* 0x101fe200078e020e */
[----:B------:R-:W-:Y:S01]  /*cc10*/  FSEL R86, R29, -INF , !P0 ;  /* 0xff8000001d567808 */ /* 0x000fe20004000000 */
[----:B------:R-:W-:Y:S01]  /*cc20*/  IMAD.IADD R13, R17, 0x1, R14 ;  /* 0x00000001110d7824 */ /* 0x000fe200078e020e */
[----:B------:R-:W-:Y:S02]  /*cc30*/  ISETP.LT.OR P1, PT, R6, 0x9, P1 ;  /* 0x000000090600780c */ /* 0x000fe40000f21670 */
[----:B------:R-:W-:Y:S02]  /*cc40*/  ISETP.GT.AND P0, PT, R7, 0x10, !P2 ;  /* 0x000000100700780c */ /* 0x000fe40005704270 */
[----:B------:R-:W-:Y:S02]  /*cc50*/  FSEL R162, R28, -INF , !P1 ;  /* 0xff8000001ca27808 */ /* 0x000fe40004800000 */
        /* <DEDUP_REMOVED lines=25> */
[C---:B------:R-:W-:Y:S02]  /*cdf0*/  ISETP.LT.OR P0, PT, R6.reuse, 0x22, P0 ;  /* 0x000000220600780c */ /* 0x040fe40000701670 */
        /* <DEDUP_REMOVED lines=40> */
[----:B------:R-:W-:-:S02]  /*d080*/  P2R R29, PR, RZ, 0x4 ;  /* 0x00000004ff1d7803 */ /* 0x000fc40000000000 */
        /* <DEDUP_REMOVED lines=42> */
.L_x_3992:
[----:B------:R-:W-:-:S13]  /*d330*/  ISETP.NE.AND P6, PT, R9, 0x1, PT ;  /* 0x000000010900780c */ /* 0x000fda0003fc5270 */
[----:B------:R-:W-:-:S05]  /*d340*/  @P6 IMAD.HI.U32 R10, R4, R10, RZ ;  /* 0x0000000a040a6227 */ /* 0x000fca00078e00ff */
[----:B------:R-:W-:-:S07]  /*d350*/  @P6 SHF.R.U32.HI R4, RZ, R11, R10 ;  /* 0x0000000bff046219 */ /* 0x000fce000001160a */
.L_x_3993:
[----:B------:R-:W-:Y:S05]  /*d360*/  BSYNC B1 ;  /* 0x0000000000017941 */ /* 0x000fea0003800000 */
.L_x_3991:
[----:B------:R-:W-:-:S05]  /*d370*/  IMAD R4, R4, R9, R73 ;  /* 0x0000000904047224 */ /* 0x000fca00078e0249 */
[----:B------:R-:W-:Y:S02]  /*d380*/  VIADDMNMX R12, R4, R9, R12, PT ;  /* 0x00000009040c7246 */ /* 0x000fe4000380010c */
[----:B------:R-:W-:-:S07]  /*d390*/  VIMNMX R13, R13, R4, !PT ;  /* 0x000000040d0d7248 */ /* 0x000fce0007fe0100 */
.L_x_3990:
[----:B------:R-:W-:Y:S05]  /*d3a0*/  BSYNC B0 ;  /* 0x0000000000007941 */ /* 0x000fea0003800000 */
.L_x_3989:
        /* <DEDUP_REMOVED lines=41> */
[----:B------:R-:W-:Y:S02]  /*d640*/  ISETP.NE.AND P5, PT, R41, RZ, PT ;  /* 0x000000ff2900720c */ /* 0x000fe40003fa5270 */
[C---:B------:R-:W-:Y:S01]  /*d650*/  ISETP.GT.AND P0, PT, R13.reuse, 0x48, !P0 ;  /* 0x000000480d00780c */ /* 0x040fe20004704270 */
[----:B------:R-:W3:Y:S01]  /*d660*/  LDL R41, [R1+0x230] ;  /* 0x0002300001297983 */ /* 0x000ee20000100800 */
        /* <DEDUP_REMOVED lines=28> */
[----:B--2---:R-:W-:Y:S02]  /*d830*/  FMNMX.FTZ R4, R160, R6, !PT ;  /* 0x00000006a0047209 */ /* 0x004fe40007810000 */
[----:B------:R-:W-:Y:S02]  /*d840*/  ISETP.LT.OR P5, PT, R12, 0x42, P5 ;  /* 0x000000420c00780c */ /* 0x000fe40002fa1670 */
[----:B------:R-:W-:Y:S02]  /*d850*/  FMNMX.FTZ R4, R88, R4, !PT ;  /* 0x0000000458047209 */ /* 0x000fe40007810000 */
[----:B------:R-:W-:-:S02]  /*d860*/  FSEL R59, R59, -INF , !P5 ;  /* 0xff8000003b3b7808 */ /* 0x000fc40006800000 */
[----:B------:R-:W-:Y:S02]  /*d870*/  FMNMX.FTZ R4, R162, R4, !PT ;  /* 0x00000004a2047209 */ /* 0x000fe40007810000 */
[C---:B------:R-:W-:Y:S02]  /*d880*/  ISETP.GT.AND P1, PT, R13.reuse, 0x49, !P1 ;  /* 0x000000490d00780c */ /* 0x040fe40004f24270 */
[----:B------:R-:W-:Y:S02]  /*d890*/  FMNMX.FTZ R4, R86, R4, !PT ;  /* 0x0000000456047209 */ /* 0x000fe40007810000 */
[----:B------:R-:W-:Y:S02]  /*d8a0*/  ISETP.LT.OR P0, PT, R12, 0x49, P0 ;  /* 0x000000490c00780c */ /* 0x000fe40000701670 */
[----:B------:R-:W-:Y:S02]  /*d8b0*/  FMNMX.FTZ R4, R76, R4, !PT ;  /* 0x000000044c047209 */ /* 0x000fe40007810000 */
[----:B------:R-:W-:-:S02]  /*d8c0*/  ISETP.GT.AND P2, PT, R13, 0x50, !P2 ;  /* 0x000000500d00780c */ /* 0x000fc40005744270 */
[----:B------:R-:W-:Y:S02]  /*d8d0*/  FMNMX.FTZ R4, R20, R4, !PT ;  /* 0x0000000414047209 */ /* 0x000fe40007810000 */
[----:B------:R-:W-:Y:S02]  /*d8e0*/  ISETP.GT.AND P3, PT, R13, 0x51, !P3 ;  /* 0x000000510d00780c */ /* 0x000fe40005f64270 */
[----:B------:R-:W-:Y:S02]  /*d8f0*/  FMNMX.FTZ R4, R78, R4, !PT ;  /* 0x000000044e047209 */ /* 0x000fe40007810000 */
[----:B------:R-:W-:Y:S02]  /*d900*/  ISETP.NE.AND P6, PT, R21, RZ, PT ;  /* 0x000000ff1500720c */ /* 0x000fe40003fc5270 */
[----:B------:R-:W-:-:S04]  /*d910*/  FMNMX.FTZ R4, R84, R4, !PT ;  /* 0x0000000454047209 */ /* 0x000fc80007810000 */
[----:B------:R-:W-:-:S04]  /*d920*/  FMNMX.FTZ R4, R72, R4, !PT ;  /* 0x0000000448047209 */ /* 0x000fc80007810000 */
[----:B------:R-:W-:-:S04]  /*d930*/  FMNMX.FTZ R4, R82, R4, !PT ;  /* 0x0000000452047209 */ /* 0x000fc80007810000 */
[----:B------:R-:W-:-:S04]  /*d940*/  FMNMX.FTZ R5, R74, R4, !PT ;  /* 0x000000044a057209 */ /* 0x000fc80007810000 */
[----:B------:R-:W-:-:S04]  /*d950*/  FMNMX.FTZ R5, R80, R5, !PT ;  /* 0x0000000550057209 */ /* 0x000fc80007810000 */
[----:B------:R-:W-:Y:S02]  /*d960*/  FMNMX.FTZ R5, R48, R5, !PT ;  /* 0x0000000530057209 */ /* 0x000fe40007810000 */
[----:B------:R-:W-:Y:S02]  /*d970*/  FMNMX.FTZ R4, R26, R7, !PT ;  /* 0x000000071a047209 */ /* 0x000fe40007810000 */
[----:B------:R-:W-:-:S04]  /*d980*/  FMNMX.FTZ R5, R40, R5, !PT ;  /* 0x0000000528057209 */ /* 0x000fc80007810000 */
[----:B------:R-:W-:Y:S02]  /*d990*/  FMNMX.FTZ R9, R52, R5, !PT ;  /* 0x0000000534097209 */ /* 0x000fe40007810000 */
        /* <DEDUP_REMOVED lines=23> */
[----:B------:R-:W-:-:S04]  /*db10*/  FMNMX.FTZ R5, R55, R4, !PT ;  /* 0x0000000437057209 */ /* 0x000fc80007810000 */
[----:B------:R-:W-:Y:S01]  /*db20*/  FMNMX.FTZ R4, R58, R5, !PT ;  /* 0x000000053a047209 */ /* 0x000fe20007810000 */
[----:B------:R-:W0:Y:S01]  /*db30*/  SHFL.BFLY PT, R9, R8, 0x2, 0x1f ;  /* 0x0c401f0008097f89 */ /* 0x000e2200000e0000 */
[----:B------:R-:W-:Y:S02]  /*db40*/  ISETP.LT.OR P1, PT, R12, 0x4a, P1 ;  /* 0x0000004a0c00780c */ /* 0x000fe40000f21670 */
[----:B------:R-:W-:Y:S02]  /*db50*/  FSEL R62, R62, -INF , !P0 ;  /* 0xff8000003e3e7808 */ /* 0x000fe40004000000 */
[----:B------:R-:W-:Y:S02]  /*db60*/  FMNMX.FTZ R5, R59, R4, !PT ;  /* 0x000000043b057209 */ /* 0x000fe40007810000 */
[----:B------:R-:W-:Y:S02]  /*db70*/  ISETP.LT.OR P2, PT, R12, 0x51, P2 ;  /* 0x000000510c00780c */ /* 0x000fe40001741670 */
[----:B------:R-:W-:-:S02]  /*db80*/  FSEL R63, R63, -INF , !P1 ;  /* 0xff8000003f3f7808 */ /* 0x000fc40004800000 */
[----:B------:R-:W-:Y:S02]  /*db90*/  FMNMX.FTZ R4, R62, R5, !PT ;  /* 0x000000053e047209 */ /* 0x000fe40007810000 */
[----:B------:R-:W-:Y:S02]  /*dba0*/  ISETP.GT.AND P4, PT, R13, 0x58, !P4 ;  /* 0x000000580d00780c */ /* 0x000fe40006784270 */
[----:B------:R-:W-:Y:S02]  /*dbb0*/  ISETP.LT.OR P3, PT, R12, 0x52, P3 ;  /* 0x000000520c00780c */ /* 0x000fe40001f61670 */
[----:B------:R-:W-:Y:S02]  /*dbc0*/  FSEL R66, R66, -INF , !P2 ;  /* 0xff80000042427808 */ /* 0x000fe40005000000 */
[----:B------:R-:W-:Y:S02]  /*dbd0*/  FMNMX.FTZ R5, R63, R4, !PT ;  /* 0x000000043f057209 */ /* 0x000fe40007810000 */
        /* <DEDUP_REMOVED lines=8> */
[----:B------:R-:W-:Y:S02]  /*dc60*/  FMNMX.FTZ R4, R70, R5, !PT ;  /* 0x0000000546047209 */ /* 0x000fe40007810000 */
[----:B0-----:R-:W-:Y:S02]  /*dc70*/  FMNMX.FTZ R10, R8, R9, !PT ;  /* 0x00000009080a7209 */ /* 0x001fe40007810000 */
[----:B------:R-:W-:Y:S02]  /*dc80*/  FMNMX.FTZ R9, R71, R4, !PT ;  /* 0x0000000447097209 */ /* 0x000fe40007810000 */
[----:B------:R-:W2:Y:S04]  /*dc90*/  LDL.64 R4, [R1+0x220] ;  /* 0x0002200001047983 */ /* 0x000ea80000100a00 */
[----:B------:R-:W-:Y:S04]  /*dca0*/  STL.64 [R1+0x210], R8 ;  /* 0x0002100801007387 */ /* 0x000fe80000100a00 */
[----:B------:R-:W4:Y:S04]  /*dcb0*/  LDL R12, [R1+0x214] ;  /* 0x00021400010c7983 */ /* 0x000f280000100800 */
[----:B------:R-:W0:Y:S02]  /*dcc0*/  SHFL.BFLY PT, R11, R10, 0x1, 0x1f ;  /* 0x0c201f000a0b7f89 */ /* 0x000e2400000e0000 */
[----:B0-----:R-:W-:-:S05]  /*dcd0*/  FMNMX.FTZ R10, R10, R11, !PT ;  /* 0x0000000b0a0a7209 */ /* 0x001fca0007810000 */
[----:B------:R-:W-:Y:S04]  /*dce0*/  STL [R1+0x210], R10 ;  /* 0x0002100a01007387 */ /* 0x000fe80000100800 */
[----:B------:R-:W3:Y:S04]  /*dcf0*/  LDL R14, [R1+0x210] ;  /* 0x00021000010e7983 */ /* 0x000ee80000100800 */
[----:B----4-:R-:W0:Y:S02]  /*dd00*/  SHFL.BFLY PT, R9, R12, 0x2, 0x1f ;  /* 0x0c401f000c097f89 */ /* 0x010e2400000e0000 */
[----:B0-----:R-:W-:-:S05]  /*dd10*/  FMNMX.FTZ R9, R9, R12, !PT ;  /* 0x0000000c09097209 */ /* 0x001fca0007810000 */
[----:B------:R-:W0:Y:S01]  /*dd20*/  SHFL.BFLY PT, R8, R9, 0x1, 0x1f ;  /* 0x0c201f0009087f89 */ /* 0x000e2200000e0000 */
[----:B---3--:R-:W-:Y:S01]  /*dd30*/  FMUL.FTZ R11, R41, R14 ;  /* 0x0000000e290b7220 */ /* 0x008fe20000410000 */
[----:B------:R-:W-:-:S04]  /*dd40*/  FSETP.NEU.FTZ.AND P0, PT, R14, -INF , PT ;  /* 0xff8000000e00780b */ /* 0x000fc80003f1d000 */
[----:B------:R-:W-:Y:S02]  /*dd50*/  FSEL R29, R14, RZ, P0 ;  /* 0x000000ff0e1d7208 */ /* 0x000fe40000000000 */
[----:B------:R-:W-:Y:S02]  /*dd60*/  FSEL R11, R11, RZ, P0 ;  /* 0x000000ff0b0b7208 */ /* 0x000fe40000000000 */
[----:B0-----:R-:W-:Y:S01]  /*dd70*/  FMNMX.FTZ R8, R9, R8, !PT ;  /* 0x0000000809087209 */ /* 0x001fe20007810000 */
[----:B------:R-:W-:-:S03]  /*dd80*/  FADD.FTZ R6, R6, -R29 ;  /* 0x8000001d06067221 */ /* 0x000fc60000010000 */
[C---:B------:R-:W-:Y:S01]  /*dd90*/  FSETP.NEU.FTZ.AND P0, PT, R8.reuse, -INF , PT ;  /* 0xff8000000800780b */ /* 0x040fe20003f1d000 */
[-C--:B------:R-:W-:Y:S01]  /*dda0*/  FMUL.FTZ R9, R8, R41.reuse ;  /* 0x0000002908097220 */ /* 0x080fe20000410000 */
[-CC-:B------:R-:W-:Y:S02]  /*ddb0*/  FFMA.FTZ R168, R20, R41.reuse, -R11.reuse ;  /* 0x0000002914a87223 */ /* 0x180fe4000001080b */
        /* <DEDUP_REMOVED lines=24> */
[----:B------:R-:W-:Y:S01]  /*df40*/  FMUL.FTZ R11, R6, R41 ;  /* 0x00000029060b7220 */ /* 0x000fe20000410000 */
[----:B------:R-:W-:Y:S01]  /*df50*/  FSEL R6, R9, RZ, P0 ;  /* 0x000000ff09067208 */ /* 0x000fe20000000000 */
[----:B------:R-:W-:-:S04]  /*df60*/  FADD.FTZ R10, R7, -R10 ;  /* 0x8000000a070a7221 */ /* 0x000fc80000010000 */
[-CC-:B------:R-:W-:Y:S01]  /*df70*/  FFMA.FTZ R32, R26, R41.reuse, -R6.reuse ;  /* 0x000000291a207223 */ /* 0x180fe20000010806 */
[----:B------:R-:W-:Y:S01]  /*df80*/  FMUL.FTZ R10, R41, R10 ;  /* 0x0000000a290a7220 */ /* 0x000fe20000410000 */
[-CC-:B------:R-:W-:Y:S01]  /*df90*/  FFMA.FTZ R161, R27, R41.reuse, -R6.reuse ;  /* 0x000000291ba17223 */ /* 0x180fe20000010806 */
[----:B------:R-:W-:Y:S01]  /*dfa0*/  MUFU.EX2 R160, R160 ;  /* 0x000000a000a07308 */ /* 0x000fe20000000800 */
[----:B------:R-:W-:-:S07]  /*dfb0*/  FFMA.FTZ R31, R30, R41, -R6 ;  /* 0x000000291e1f7223 */ /* 0x000fce0000010806 */
[----:B------:R-:W2:Y:S01]  /*dfc0*/  MUFU.EX2 R11, R11 ;  /* 0x0000000b000b7308 */ /* 0x000ea20000000800 */
[----:B------:R-:W-:-:S07]  /*dfd0*/  FFMA.FTZ R163, R25, R41, -R6 ;  /* 0x0000002919a37223 */ /* 0x000fce0000010806 */
[----:B------:R-:W-:Y:S08]  /*dfe0*/  MUFU.EX2 R32, R32 ;  /* 0x0000002000207308 */ /* 0x000ff00000000800 */
[----:B------:R-:W0:Y:S01]  /*dff0*/  MUFU.EX2 R10, R10 ;  /* 0x0000000a000a7308 */ /* 0x000e220000000800 */
[----:B------:R-:W-:-:S07]  /*e000*/  FFMA.FTZ R30, R15, R41, -R6 ;  /* 0x000000290f1e7223 */ /* 0x000fce0000010806 */
[----:B------:R-:W1:Y:S08]  /*e010*/  MUFU.EX2 R13, R13 ;  /* 0x0000000d000d7308 */ /* 0x000e700000000800 */
[----:B------:R-:W3:Y:S01]  /*e020*/  MUFU.EX2 R161, R161 ;  /* 0x000000a100a17308 */ /* 0x000ee20000000800 */
[----:B------:R-:W-:-:S07]  /*e030*/  FFMA.FTZ R169, R17, R41, -R6 ;  /* 0x0000002911a97223 */ /* 0x000fce0000010806 */
[----:B------:R-:W4:Y:S08]  /*e040*/  MUFU.EX2 R162, R162 ;  /* 0x000000a200a27308 */ /* 0x000f300000000800 */
[----:B------:R-:W4:Y:S01]  /*e050*/  MUFU.EX2 R31, R31 ;  /* 0x0000001f001f7308 */ /* 0x000f220000000800 */
[----:B--2---:R-:W-:Y:S01]  /*e060*/  FFMA.FTZ R4, R11, R4, R160 ;  /* 0x000000040b047223 */ /* 0x004fe200000100a0 */
[----:B0-----:R-:W-:-:S06]  /*e070*/  FFMA.FTZ R14, R5, R10, R32 ;  /* 0x0000000a050e7223 */ /* 0x001fcc0000010020 */
        /* <DEDUP_REMOVED lines=105> */
[----:B------:R-:W-:Y:S01]  /*e710*/  STL [R1+0x214], R8 ;  /* 0x0002140801007387 */ /* 0x000fe20000100800 */
[----:B------:R-:W-:-:S05]  /*e720*/  FADD.FTZ R5, R15, R6 ;  /* 0x000000060f057221 */ /* 0x000fca0000010000 */
[----:B------:R0:W-:Y:S04]  /*e730*/  STL.64 [R1+0x220], R4 ;  /* 0x0002200401007387 */ /* 0x0001e80000100a00 */
[----:B------:R-:W2:Y:S01]  /*e740*/  LD.E R6, desc[UR44][R18.64+0x240] ;  /* 0x0002402c12067980 */ /* 0x000ea2000c101900 */
[----:B------:R-:W-:-:S04]  /*e750*/  UIADD3 UR4, UP0, UR37, 0x240, URZ ;  /* 0x0000024025047890 */ /* 0x000fc8000ff1e03f */
[----:B------:R-:W-:Y:S02]  /*e760*/  ULOP3.LUT UR5, UR4, 0x4, URZ, 0xfc, !UPT ;  /* 0x0000000404057892 */ /* 0x000fe4000f8efc3f */
[----:B------:R-:W-:-:S04]  /*e770*/  UIADD3.X UR6, URZ, UR36, URZ, UP0, !UPT ;  /* 0x000000243f067290 */ /* 0x000fc800087fe43f */
[----:B0-----:R-:W-:Y:S02]  /*e780*/  IMAD.U32 R4, RZ, RZ, UR5 ;  /* 0x00000005ff047e24 */ /* 0x001fe4000f8e00ff */
[----:B------:R-:W-:Y:S02]  /*e790*/  IMAD.U32 R5, RZ, RZ, UR6 ;  /* 0x00000006ff057e24 */ /* 0x000fe4000f8e00ff */
[----:B--2---:R-:W-:-:S05]  /*e7a0*/  FMUL.FTZ R7, R11, R6 ;  /* 0x000000060b077220 */ /* 0x004fca0000410000 */
[----:B------:R-:W-:Y:S04]  /*e7b0*/  ST.E desc[UR44][R18.64+0x240], R7 ;  /* 0x0002400712007985 */ /* 0x000fe8000c10192c */
[----:B------:R-:W2:Y:S02]  /*e7c0*/  LD.E R6, desc[UR44][R4.64] ;  /* 0x0000002c04067980 */ /* 0x000ea4000c101900 */
[----:B--2---:R-:W-:-:S05]  /*e7d0*/  FMUL.FTZ R9, R11, R6 ;  /* 0x000000060b097220 */ /* 0x004fca0000410000 */
[----:B------:R0:W-:Y:S04]  /*e7e0*/  ST.E desc[UR44][R4.64], R9 ;  /* 0x0000000904007985 */ /* 0x0001e8000c10192c */
[----:B------:R-:W0:Y:S04]  /*e7f0*/  LD.E R150, desc[UR44][R18.64+0x254] ;  /* 0x0002542c12967980 */ /* 0x000e28000c101900 */
[----:B------:R-:W2:Y:S04]  /*e800*/  LD.E R25, desc[UR44][R18.64+0x434] ;  /* 0x0004342c12197980 */ /* 0x000ea8000c101900 */
        /* <DEDUP_REMOVED lines=60> */
[----:B------:R-:W-:Y:S01]  /*ebd0*/  ULOP3.LUT UR5, UR4, 0x8, URZ, 0xfc, !UPT ;  /* 0x0000000804057892 */ /* 0x000fe2000f8efc3f */
[C---:B0-----:R-:W-:Y:S01]  /*ebe0*/  FMUL.FTZ R9, R11.reuse, R150 ;  /* 0x000000960b097220 */ /* 0x041fe20000410000 */
[----:B--2---:R-:W-:-:S04]  /*ebf0*/  FMUL.FTZ R45, R11, R25 ;  /* 0x000000190b2d7220 */ /* 0x004fc80000410000 */
[----:B------:R0:W-:Y:S01]  /*ec00*/  ST.E desc[UR44][R18.64+0x254], R9 ;  /* 0x0002540912007985 */ /* 0x0001e2000c10192c */
[C---:B---3--:R-:W-:Y:S01]  /*ec10*/  FMUL.FTZ R7, R11.reuse, R148 ;  /* 0x000000940b077220 */ /* 0x048fe20000410000 */
[C---:B----4-:R-:W-:Y:S01]  /*ec20*/  FMUL.FTZ R25, R11.reuse, R146 ;  /* 0x000000920b197220 */ /* 0x050fe20000410000 */
[C---:B------:R-:W-:Y:S01]  /*ec30*/  FMUL.FTZ R27, R11.reuse, R144 ;  /* 0x000000900b1b7220 */ /* 0x040fe20000410000 */
[C---:B------:R-:W-:Y:S01]  /*ec40*/  FMUL.FTZ R39, R11.reuse, R142 ;  /* 0x0000008e0b277220 */ /* 0x040fe20000410000 */
[----:B------:R-:W-:Y:S01]  /*ec50*/  ST.E desc[UR44][R18.64+0x434], R45 ;  /* 0x0004342d12007985 */ /* 0x000fe2000c10192c */
[----:B0-----:R-:W-:-:S03]  /*ec60*/  FMUL.FTZ R9, R11, R134 ;  /* 0x000000860b097220 */ /* 0x001fc60000410000 */
[----:B------:R0:W-:Y:S01]  /*ec70*/  ST.E desc[UR44][R18.64+0x250], R7 ;  /* 0x0002500712007985 */ /* 0x0001e2000c10192c */
[----:B------:R-:W-:-:S03]  /*ec80*/  FMUL.FTZ R41, R11, R138 ;  /* 0x0000008a0b297220 */ /* 0x000fc60000410000 */
[----:B------:R1:W-:Y:S01]  /*ec90*/  ST.E desc[UR44][R18.64+0x260], R25 ;  /* 0x0002601912007985 */ /* 0x0003e2000c10192c */
[----:B------:R-:W-:-:S03]  /*eca0*/  FMUL.FTZ R43, R11, R140 ;  /* 0x0000008c0b2b7220 */ /* 0x000fc60000410000 */
[----:B------:R2:W-:Y:S04]  /*ecb0*/  ST.E desc[UR44][R18.64+0x264], R27 ;  /* 0x0002641b12007985 */ /* 0x0005e8000c10192c */
[----:B------:R3:W-:Y:S01]  /*ecc0*/  ST.E desc[UR44][R18.64+0x270], R39 ;  /* 0x0002702712007985 */ /* 0x0007e2000c10192c */
[C---:B0-----:R-:W-:Y:S01]  /*ecd0*/  FMUL.FTZ R7, R11.reuse, R136 ;  /* 0x000000880b077220 */ /* 0x041fe20000410000 */
[C---:B------:R-:W-:Y:S02]  /*ece0*/  FMUL.FTZ R45, R11.reuse, R120 ;  /* 0x000000780b2d7220 */ /* 0x040fe40000410000 */
[----:B------:R0:W-:Y:S01]  /*ecf0*/  ST.E desc[UR44][R18.64+0x290], R9 ;  /* 0x0002900912007985 */ /* 0x0001e2000c10192c */
[C---:B------:R-:W-:Y:S01]  /*ed00*/  FMUL.FTZ R47, R11.reuse, R130 ;  /* 0x000000820b2f7220 */ /* 0x040fe20000410000 */
[C---:B-1----:R-:W-:Y:S01]  /*ed10*/  FMUL.FTZ R25, R11.reuse, R132 ;  /* 0x000000840b197220 */ /* 0x042fe20000410000 */
[C---:B--2---:R-:W-:Y:S01]  /*ed20*/  FMUL.FTZ R27, R11.reuse, R128 ;  /* 0x000000800b1b7220 */ /* 0x044fe20000410000 */
[C---:B---3--:R-:W-:Y:S01]  /*ed30*/  FMUL.FTZ R39, R11.reuse, R126 ;  /* 0x0000007e0b277220 */ /* 0x048fe20000410000 */
        /* <DEDUP_REMOVED lines=77> */
[----:B------:R1:W-:Y:S01]  /*f210*/  ST.E desc[UR44][R18.64+0x3b4], R43 ;  /* 0x0003b42b12007985 */ /* 0x0003e2000c10192c */
[----:B------:R-:W-:-:S03]  /*f220*/  FMUL.FTZ R49, R11, R8 ;  /* 0x000000080b317220 */ /* 0x000fc60000410000 */
        /* <DEDUP_REMOVED lines=8> */
[----:B------:R-:W-:Y:S02]  /*f2b0*/  IMAD.U32 R8, RZ, RZ, UR5 ;  /* 0x00000005ff087e24 */ /* 0x000fe4000f8e00ff */
[C---:B0-----:R-:W-:Y:S01]  /*f2c0*/  FMUL.FTZ R39, R11.reuse, R44 ;  /* 0x0000002c0b277220 */ /* 0x041fe20000410000 */
[----:B------:R0:W-:Y:S01]  /*f2d0*/  ST.E desc[UR44][R18.64+0x3e4], R9 ;  /* 0x0003e40912007985 */ /* 0x0001e2000c10192c */
[C---:B--2---:R-:W-:Y:S01]  /*f2e0*/  FMUL.FTZ R45, R11.reuse, R26 ;  /* 0x0000001a0b2d7220 */ /* 0x044fe20000410000 */
[C---:B-1----:R-:W-:Y:S01]  /*f2f0*/  FMUL.FTZ R47, R11.reuse, R6 ;  /* 0x000000060b2f7220 */ /* 0x042fe20000410000 */
[----:B------:R-:W-:Y:S01]  /*f300*/  FMUL.FTZ R11, R11, R24 ;  /* 0x000000180b0b7220 */ /* 0x000fe20000410000 */
[----:B0-----:R-:W-:Y:S01]  /*f310*/  IMAD.U32 R9, RZ, RZ, UR6 ;  /* 0x00000006ff097e24 */ /* 0x001fe2000f8e00ff */
[----:B------:R-:W-:Y:S04]  /*f320*/  ST.E desc[UR44][R18.64+0x3d0], R7 ;  /* 0x0003d00712007985 */ /* 0x000fe8000c10192c */
[----:B------:R0:W-:Y:S04]  /*f330*/  ST.E desc[UR44][R18.64+0x3f0], R25 ;  /* 0x0003f01912007985 */ /* 0x0001e8000c10192c */
[----:B------:R1:W-:Y:S04]  /*f340*/  ST.E desc[UR44][R18.64+0x3f4], R27 ;  /* 0x0003f41b12007985 */ /* 0x0003e8000c10192c */
[----:B------:R-:W-:Y:S04]  /*f350*/  ST.E desc[UR44][R18.64+0x400], R41 ;  /* 0x0004002912007985 */ /* 0x000fe8000c10192c */
[----:B------:R-:W-:Y:S04]  /*f360*/  ST.E desc[UR44][R18.64+0x404], R43 ;  /* 0x0004042b12007985 */ /* 0x000fe8000c10192c */
[----:B------:R-:W-:Y:S04]  /*f370*/  ST.E desc[UR44][R18.64+0x410], R39 ;  /* 0x0004102712007985 */ /* 0x000fe8000c10192c */
[----:B------:R-:W-:Y:S04]  /*f380*/  ST.E desc[UR44][R18.64+0x414], R45 ;  /* 0x0004142d12007985 */ /* 0x000fe8000c10192c */
[----:B------:R2:W-:Y:S04]  /*f390*/  ST.E desc[UR44][R18.64+0x420], R47 ;  /* 0x0004202f12007985 */ /* 0x0005e8000c10192c */
[----:B------:R3:W-:Y:S04]  /*f3a0*/  ST.E desc[UR44][R18.64+0x424], R49 ;  /* 0x0004243112007985 */ /* 0x0007e8000c10192c */
[----:B------:R-:W-:Y:S04]  /*f3b0*/  ST.E desc[UR44][R18.64+0x430], R11 ;  /* 0x0004300b12007985 */ /* 0x000fe8000c10192c */
[----:B0-----:R-:W4:Y:S01]  /*f3c0*/  LD.E R25, desc[UR44][R8.64] ;  /* 0x0000002c08197980 */ /* 0x001f22000c101900 */
[----:B------:R-:W-:Y:S01]  /*f3d0*/  ULOP3.LUT UR4, UR4, 0xc, URZ, 0xfc, !UPT ;  /* 0x0000000c04047892 */ /* 0x000fe2000f8efc3f */
[----:B------:R-:W-:-:S05]  /*f3e0*/  IMAD.U32 R7, RZ, RZ, UR6 ;  /* 0x00000006ff077e24 */ /* 0x000fca000f8e00ff */
[----:B------:R-:W-:Y:S02]  /*f3f0*/  IMAD.U32 R6, RZ, RZ, UR4 ;  /* 0x00000004ff067e24 */ /* 0x000fe4000f8e00ff */
[----:B----4-:R-:W-:-:S05]  /*f400*/  FMUL.FTZ R25, R10, R25 ;  /* 0x000000190a197220 */ /* 0x010fca0000410000 */
[----:B------:R-:W-:Y:S04]  /*f410*/  ST.E desc[UR44][R8.64], R25 ;  /* 0x0000001908007985 */ /* 0x000fe8000c10192c */
[----:B-1----:R-:W4:Y:S02]  /*f420*/  LD.E R27, desc[UR44][R6.64] ;  /* 0x0000002c061b7980 */ /* 0x002f24000c101900 */
[----:B----4-:R-:W-:-:S05]  /*f430*/  FMUL.FTZ R27, R10, R27 ;  /* 0x0000001b0a1b7220 */ /* 0x010fca0000410000 */
[----:B------:R0:W-:Y:S04]  /*f440*/  ST.E desc[UR44][R6.64], R27 ;  /* 0x0000001b06007985 */ /* 0x0001e8000c10192c */
        /* <DEDUP_REMOVED lines=22> */
[----:B--2---:R-:W2:Y:S04]  /*f5b0*/  LD.E R47, desc[UR44][R18.64+0x3ac] ;  /* 0x0003ac2c122f7980 */ /* 0x004ea8000c101900 */
        /* <DEDUP_REMOVED lines=63> */
[C---:B---3--:R-:W-:Y:S01]  /*f9b0*/  FMUL.FTZ R49, R10.reuse, R49 ;  /* 0x000000310a317220 */ /* 0x048fe20000410000 */
[C---:B0-----:R-:W-:Y:S01]  /*f9c0*/  FMUL.FTZ R53, R10.reuse, R46 ;  /* 0x0000002e0a357220 */ /* 0x041fe20000410000 */
[C---:B------:R-:W-:Y:S01]  /*f9d0*/  FMUL.FTZ R45, R10.reuse, R45 ;  /* 0x0000002d0a2d7220 */ /* 0x040fe20000410000 */
[C---:B------:R-:W-:Y:S01]  /*f9e0*/  FMUL.FTZ R43, R10.reuse, R43 ;  /* 0x0000002b0a2b7220 */ /* 0x040fe20000410000 */
        /* <DEDUP_REMOVED lines=9> */
[----:B0-----:R-:W-:-:S03]  /*fa80*/  FMUL.FTZ R93, R10, R86 ;  /* 0x000000560a5d7220 */ /* 0x001fc60000410000 */
[----:B------:R0:W-:Y:S01]  /*fa90*/  ST.E desc[UR44][R18.64+0x2ac], R83 ;  /* 0x0002ac5312007985 */ /* 0x0001e2000c10192c */
[----:B------:R-:W-:-:S03]  /*faa0*/  FMUL.FTZ R99, R10, R82 ;  /* 0x000000520a637220 */ /* 0x000fc60000410000 */
[----:B------:R-:W-:Y:S01]  /*fab0*/  ST.E desc[UR44][R18.64+0x2b8], R81 ;  /* 0x0002b85112007985 */ /* 0x000fe2000c10192c */
[----:B------:R-:W-:-:S03]  /*fac0*/  FMUL.FTZ R101, R10, R84 ;  /* 0x000000540a657220 */ /* 0x000fc60000410000 */
[----:B------:R3:W-:Y:S01]  /*fad0*/  ST.E desc[UR44][R18.64+0x2bc], R77 ;  /* 0x0002bc4d12007985 */ /* 0x0007e2000c10192c */
[----:B-1----:R-:W-:-:S03]  /*fae0*/  FMUL.FTZ R87, R10, R80 ;  /* 0x000000500a577220 */ /* 0x002fc60000410000 */
[----:B------:R1:W-:Y:S01]  /*faf0*/  ST.E desc[UR44][R18.64+0x2cc], R79 ;  /* 0x0002cc4f12007985 */ /* 0x0003e2000c10192c */
[----:B--2---:R-:W-:-:S03]  /*fb00*/  FMUL.FTZ R89, R10, R78 ;  /* 0x0000004e0a597220 */ /* 0x004fc60000410000 */
[----:B------:R-:W-:Y:S01]  /*fb10*/  ST.E desc[UR44][R18.64+0x2ec], R75 ;  /* 0x0002ec4b12007985 */ /* 0x000fe2000c10192c */
[----:B0-----:R-:W-:-:S03]  /*fb20*/  FMUL.FTZ R83, R10, R76 ;  /* 0x0000004c0a537220 */ /* 0x001fc60000410000 */
[----:B------:R0:W-:Y:S01]  /*fb30*/  ST.E desc[UR44][R18.64+0x2fc], R73 ;  /* 0x0002fc4912007985 */ /* 0x0001e2000c10192c */
[----:B------:R-:W-:-:S03]  /*fb40*/  FMUL.FTZ R85, R10, R72 ;  /* 0x000000480a557220 */ /* 0x000fc60000410000 */
[----:B------:R-:W-:Y:S01]  /*fb50*/  ST.E desc[UR44][R18.64+0x308], R71 ;  /* 0x0003084712007985 */ /* 0x000fe2000c10192c */
[----:B------:R-:W-:-:S03]  /*fb60*/  FMUL.FTZ R91, R10, R74 ;  /* 0x0000004a0a5b7220 */ /* 0x000fc60000410000 */
[----:B------:R2:W-:Y:S01]  /*fb70*/  ST.E desc[UR44][R18.64+0x30c], R67 ;  /* 0x00030c4312007985 */ /* 0x0005e2000c10192c */
[----:B---3--:R-:W-:-:S03]  /*fb80*/  FMUL.FTZ R77, R10, R70 ;  /* 0x000000460a4d7220 */ /* 0x008fc60000410000 */
[----:B------:R3:W-:Y:S01]  /*fb90*/  ST.E desc[UR44][R18.64+0x31c], R69 ;  /* 0x00031c4512007985 */ /* 0x0007e2000c10192c */
[----:B-1----:R-:W-:-:S03]  /*fba0*/  FMUL.FTZ R79, R10, R68 ;  /* 0x000000440a4f7220 */ /* 0x002fc60000410000 */
[----:B------:R-:W-:Y:S01]  /*fbb0*/  ST.E desc[UR44][R18.64+0x33c], R65 ;  /* 0x00033c4112007985 */ /* 0x000fe2000c10192c */
[----:B0-----:R-:W-:-:S03]  /*fbc0*/  FMUL.FTZ R73, R10, R66 ;  /* 0x000000420a497220 */ /* 0x001fc60000410000 */
[----:B------:R0:W-:Y:S01]  /*fbd0*/  ST.E desc[UR44][R18.64+0x34c], R63 ;  /* 0x00034c3f12007985 */ /* 0x0001e2000c10192c */
[----:B------:R-:W-:-:S03]  /*fbe0*/  FMUL.FTZ R75, R10, R62 ;  /* 0x0000003e0a4b7220 */ /* 0x000fc60000410000 */
[----:B------:R-:W-:Y:S01]  /*fbf0*/  ST.E desc[UR44][R18.64+0x358], R61 ;  /* 0x0003583d12007985 */ /* 0x000fe2000c10192c */
[----:B------:R-:W-:-:S03]  /*fc00*/  FMUL.FTZ R81, R10, R64 ;  /* 0x000000400a517220 */ /* 0x000fc60000410000 */
[----:B------:R1:W-:Y:S01]  /*fc10*/  ST.E desc[UR44][R18.64+0x35c], R57 ;  /* 0x00035c3912007985 */ /* 0x0003e2000c10192c */
[----:B--2---:R-:W-:-:S03]  /*fc20*/  FMUL.FTZ R67, R10, R60 ;  /* 0x0000003c0a437220 */ /* 0x004fc60000410000 */
[----:B------:R2:W-:Y:S01]  /*fc30*/  ST.E desc[UR44][R18.64+0x36c], R59 ;  /* 0x00036c3b12007985 */ /* 0x0005e2000c10192c */
[----:B---3--:R-:W-:-:S03]  /*fc40*/  FMUL.FTZ R69, R10, R58 ;  /* 0x0000003a0a457220 */ /* 0x008fc60000410000 */
[----:B------:R3:W-:Y:S01]  /*fc50*/  ST.E desc[UR44][R18.64+0x38c], R55 ;  /* 0x00038c3712007985 */ /* 0x0007e2000c10192c */
[----:B0-----:R-:W-:-:S03]  /*fc60*/  FMUL.FTZ R63, R10, R56 ;  /* 0x000000380a3f7220 */ /* 0x001fc60000410000 */
[----:B------:R-:W-:Y:S01]  /*fc70*/  ST.E desc[UR44][R18.64+0x3a8], R51 ;  /* 0x0003a83312007985 */ /* 0x000fe2000c10192c */
[----:B------:R-:W-:-:S03]  /*fc80*/  FMUL.FTZ R65, R10, R52 ;  /* 0x000000340a417220 */ /* 0x000fc60000410000 */
[----:B------:R0:W-:Y:S01]  /*fc90*/  ST.E desc[UR44][R18.64+0x3ac], R47 ;  /* 0x0003ac2f12007985 */ /* 0x0001e2000c10192c */
[----:B------:R-:W-:-:S03]  /*fca0*/  FMUL.FTZ R71, R10, R54 ;  /* 0x000000360a477220 */ /* 0x000fc60000410000 */
[----:B------:R4:W-:Y:S01]  /*fcb0*/  ST.E desc[UR44][R18.64+0x3bc], R49 ;  /* 0x0003bc3112007985 */ /* 0x0009e2000c10192c */
[----:B-1----:R-:W-:-:S03]  /*fcc0*/  FMUL.FTZ R57, R10, R50 ;  /* 0x000000320a397220 */ /* 0x002fc60000410000 */
[----:B------:R-:W-:Y:S01]  /*fcd0*/  ST.E desc[UR44][R18.64+0x3cc], R53 ;  /* 0x0003cc3512007985 */ /* 0x000fe2000c10192c */
[----:B--2---:R-:W-:-:S03]  /*fce0*/  FMUL.FTZ R59, R10, R48 ;  /* 0x000000300a3b7220 */ /* 0x004fc60000410000 */
[----:B------:R-:W-:Y:S01]  /*fcf0*/  ST.E desc[UR44][R18.64+0x3dc], R45 ;  /* 0x0003dc2d12007985 */ /* 0x000fe2000c10192c */
[----:B---3--:R-:W-:-:S03]  /*fd00*/  FMUL.FTZ R55, R10, R42 ;  /* 0x0000002a0a377220 */ /* 0x008fc60000410000 */
[----:B------:R1:W-:Y:S01]  /*fd10*/  ST.E desc[UR44][R18.64+0x3ec], R43 ;  /* 0x0003ec2b12007985 */ /* 0x0003e2000c10192c */
[C---:B------:R-:W-:Y:S01]  /*fd20*/  FMUL.FTZ R61, R10.reuse, R44 ;  /* 0x0000002c0a3d7220 */ /* 0x040fe20000410000 */
[C---:B------:R-:W-:Y:S01]  /*fd30*/  FMUL.FTZ R41, R10.reuse, R41 ;  /* 0x000000290a297220 */ /* 0x040fe20000410000 */
[C---:B------:R-:W-:Y:S01]  /*fd40*/  FMUL.FTZ R27, R10.reuse, R27 ;  /* 0x0000001b0a1b7220 */ /* 0x040fe20000410000 */
[C---:B0-----:R-:W-:Y:S01]  /*fd50*/  FMUL.FTZ R47, R10.reuse, R40 ;  /* 0x000000280a2f7220 */ /* 0x041fe20000410000 */
[C---:B------:R-:W-:Y:S01]  /*fd60*/  FMUL.FTZ R39, R10.reuse, R39 ;  /* 0x000000270a277220 */ /* 0x040fe20000410000 */
[C---:B----4-:R-:W-:Y:S01]  /*fd70*/  FMUL.FTZ R49, R10.reuse, R38 ;  /* 0x000000260a317220 */ /* 0x050fe20000410000 */
[C---:B-1----:R-:W-:Y:S01]  /*fd80*/  FMUL.FTZ R43, R10.reuse, R26 ;  /* 0x0000001a0a2b7220 */ /* 0x042fe20000410000 */
[----:B------:R-:W-:Y:S02]  /*fd90*/  VIADD R26, R103, 0x8 ;  /* 0x00000008671a7836 */ /* 0x000fe40000000000 */
[C---:B------:R-:W-:Y:S01]  /*fda0*/  FMUL.FTZ R45, R10.reuse, R11 ;  /* 0x0000000b0a2d7220 */ /* 0x040fe20000410000 */
[C---:B------:R-:W-:Y:S01]  /*fdb0*/  FMUL.FTZ R51, R10.reuse, R24 ;  /* 0x000000180a337220 */ /* 0x040fe20000410000 */
[----:B------:R-:W-:Y:S01]  /*fdc0*/  FMUL.FTZ R53, R10, R25 ;  /* 0x000000190a357220 */ /* 0x000fe20000410000 */
        /* <DEDUP_REMOVED lines=30> */
[----:B------:R-:W-:Y:S04]  /*ffb0*/  ST.E desc[UR44][R18.64+0x418], R49 ;  /* 0x0004183112007985 */ /* 0x000fe8000c10192c */
[----:B------:R2:W-:Y:S04]  /*ffc0*/  ST.E desc[UR44][R18.64+0x41c], R43 ;  /* 0x00041c2b12007985 */ /* 0x0005e8000c10192c */
[----:B------:R3:W-:Y:S04]  /*ffd0*/  ST.E desc[UR44][R18.64+0x428], R45 ;  /* 0x0004282d12007985 */ /* 0x0007e8000c10192c */
[----:B------:R-:W-:Y:S04]  /*ffe0*/  ST.E desc[UR44][R18.64+0x42c], R51 ;  /* 0x00042c3312007985 */ /* 0x000fe8000c10192c */
[----:B------:R-:W-:Y:S01]  /*fff0*/  ST.E desc[UR44][R18.64+0x438], R53 ;  /* 0x0004383512007985 */ /* 0x000fe2000c10192c */
[----:B------:R4:W-:Y:S06]  /*10000*/  BAR.SYNC.DEFER_BLOCKING R26, 0x100 ;  /* 0x0004001a0000751d */ /* 0x0009ec0000010000 */
[----:B------:R-:W4:Y:S04]  /*10010*/  LDL R24, [R1+0x1f0] ;  /* 0x0001f00001187983 */ /* 0x000f280000100800 */
[----:B0-----:R-:W2:Y:S04]  /*10020*/  LD.E R47, desc[UR44][R18.64+0x240] ;  /* 0x0002402c122f7980 */ /* 0x001ea8000c101900 */
[----:B------:R-:W4:Y:S04]  /*10030*/  LD.E.64 R10, desc[UR44][R18.64+0x88] ;  /* 0x0000882c120a7980 */ /* 0x000f28000c101b00 */
[----:B--2---:R0:W-:Y:S04]  /*10040*/  ST.E desc[UR44][R18.64+0x240], R47 ;  /* 0x0002402f12007985 */ /* 0x0041e8000c10192c */
[----:B------:R-:W2:Y:S04]  /*10050*/  LD.E R25, desc[UR44][R4.64] ;  /* 0x0000002c04197980 */ /* 0x000ea8000c101900 */
[----:B--2---:R2:W-:Y:S04]  /*10060*/  ST.E desc[UR44][R4.64], R25 ;  /* 0x0000001904007985 */ /* 0x0045e8000c10192c */
[----:B------:R-:W3:Y:S04]  /*10070*/  LD.E R27, desc[UR44][R8.64] ;  /* 0x0000002c081b7980 */ /* 0x000ee8000c101900 */
[----:B---3--:R3:W-:Y:S04]  /*10080*/  ST.E desc[UR44][R8.64], R27 ;  /* 0x0000001b08007985 */ /* 0x0087e8000c10192c */
[----:B-1----:R-:W4:Y:S04]  /*10090*/  LD.E R39, desc[UR44][R6.64] ;  /* 0x0000002c06277980 */ /* 0x002f28000c101900 */
[----:B----4-:R1:W-:Y:S04]  /*100a0*/  ST.E desc[UR44][R6.64], R39 ;  /* 0x0000002706007985 */ /* 0x0103e8000c10192c */
        /* <DEDUP_REMOVED lines=91> */
[----:B0-----:R-:W3:Y:S04]  /*10660*/  LD.E R41, desc[UR44][R18.64+0x2a8] ;  /* 0x0002a82c12297980 */ /* 0x001ee8000c101900 */
[----:B-1----:R-:W3:Y:S04]  /*10670*/  LD.E R43, desc[UR44][R18.64+0x2b0] ;  /* 0x0002b02c122b7980 */ /* 0x002ee8000c101900 */
[----:B----4-:R-:W4:Y:S04]  /*10680*/  LD.E R45, desc[UR44][R18.64+0x2b8] ;  /* 0x0002b82c122d7980 */ /* 0x010f28000c101900 */
        /* <DEDUP_REMOVED lines=46> */
[----:B------:R0:W-:Y:S04]  /*10970*/  ST.E desc[UR44][R18.64+0x290], R25 ;  /* 0x0002901912007985 */ /* 0x0001e8000c10192c */
[----:B------:R-:W-:Y:S04]  /*10980*/  ST.E desc[UR44][R18.64+0x294], R26 ;  /* 0x0002941a12007985 */ /* 0x000fe8000c10192c */
[----:B---3--:R1:W-:Y:S04]  /*10990*/  ST.E desc[UR44][R18.64+0x298], R27 ;  /* 0x0002981b12007985 */ /* 0x0083e8000c10192c */
        /* <DEDUP_REMOVED lines=105> */
[----:B0-----:R-:W2:Y:S01]  /*11030*/  LDL R25, [R1+0x68] ;  /* 0x0000680001197983 */ /* 0x001ea20000100800 */
[----:B------:R-:W-:-:S02]  /*11040*/  IMAD R10, R24, 0xc00, R10 ;  /* 0x00000c00180a7824 */ /* 0x000fc400078e020a */
[----:B-1----:R-:W-:Y:S01]  /*11050*/  IMAD.MOV.U32 R27, RZ, RZ, R11 ;  /* 0x000000ffff1b7224 */ /* 0x002fe200078e000b */
[----:B------:R-:W-:Y:S01]  /*11060*/  F2FP.F16.F32.PACK_AB R162, R37, R162 ;  /* 0x000000a225a2723e */ /* 0x000fe200000000ff */
[----:B------:R-:W-:Y:S01]  /*11070*/  VIADD R24, R10, 0x80 ;  /* 0x000000800a187836 */ /* 0x000fe20000000000 */
[----:B------:R-:W-:Y:S01]  /*11080*/  F2FP.F16.F32.PACK_AB R168, R168, R36 ;  /* 0x00000024a8a8723e */ /* 0x000fe200000000ff */
[----:B------:R-:W-:Y:S01]  /*11090*/  VIADD R26, R10, 0x100 ;  /* 0x000001000a1a7836 */ /* 0x000fe20000000000 */
[----:B------:R-:W-:Y:S01]  /*110a0*/  R2UR UR15, R27 ;  /* 0x000000001b0f72ca */ /* 0x000fe200000e0000 */
[----:B------:R-:W2:Y:S01]  /*110b0*/  LD.E R36, desc[UR44][R18.64+0x270] ;  /* 0x0002702c12247980 */ /* 0x000ea2000c101900 */
[----:B------:R-:W-:Y:S02]  /*110c0*/  R2UR UR10, R24 ;  /* 0x00000000180a72ca */ /* 0x000fe400000e0000 */
[----:B------:R-:W-:Y:S01]  /*110d0*/  R2UR UR14, R26 ;  /* 0x000000001a0e72ca */ /* 0x000fe200000e0000 */
[----:B------:R-:W2:Y:S01]  /*110e0*/  LD.E R24, desc[UR44][R18.64+0x240] ;  /* 0x0002402c12187980 */ /* 0x000ea2000c101900 */
[----:B------:R-:W-:-:S02]  /*110f0*/  F2FP.F16.F32.PACK_AB R170, R170, R35 ;  /* 0x00000023aaaa723e */ /* 0x000fc400000000ff */
        /* <DEDUP_REMOVED lines=10> */
[----:B------:R-:W2:Y:S04]  /*111a0*/  LD.E R29, desc[UR44][R18.64+0x254] ;  /* 0x0002542c121d7980 */ /* 0x000ea8000c101900 */
[----:B------:R-:W2:Y:S04]  /*111b0*/  LD.E R28, desc[UR44][R18.64+0x250] ;  /* 0x0002502c121c7980 */ /* 0x000ea8000c101900 */
[----:B------:R-:W2:Y:S04]  /*111c0*/  LD.E R30, desc[UR44][R18.64+0x258] ;  /* 0x0002582c121e7980 */ /* 0x000ea8000c101900 */
[----:B------:R-:W2:Y:S04]  /*111d0*/  LD.E R32, desc[UR44][R18.64+0x260] ;  /* 0x0002602c12207980 */ /* 0x000ea8000c101900 */
[----:B------:R-:W2:Y:S04]  /*111e0*/  LD.E R34, desc[UR44][R18.64+0x268] ;  /* 0x0002682c12227980 */ /* 0x000ea8000c101900 */
        /* <DEDUP_REMOVED lines=8> */
[----:B----4-:R-:W3:Y:S04]  /*11270*/  LD.E R45, desc[UR44][R18.64+0x294] ;  /* 0x0002942c122d7980 */ /* 0x010ee8000c101900 */
        /* <DEDUP_REMOVED lines=11> */
[----:B--2---:R-:W3:Y:S04]  /*11330*/  LD.E R57, desc[UR44][R18.64+0x2c4] ;  /* 0x0002c42c12397980 */ /* 0x004ee8000c101900 */
        /* <DEDUP_REMOVED lines=42> */
[----:B------:R-:W-:Y:S01]  /*115e0*/  ISETP.NE.U32.AND P0, PT, R25, RZ, PT ;  /* 0x000000ff1900720c */ /* 0x000fe20003f05070 */
[----:B------:R-:W-:-:S02]  /*115f0*/  IMAD.MOV.U32 R25, RZ, RZ, R11 ;  /* 0x000000ffff197224 */ /* 0x000fc400078e000b */
[----:B------:R-:W3:Y:S03]  /*11600*/  LD.E R100, desc[UR44][R18.64+0x370] ;  /* 0x0003702c12647980 */ /* 0x000ee6000c101900 */
[----:B------:R-:W-:Y:S01]  /*11610*/  R2UR UR11, R25 ;  /* 0x00000000190b72ca */ /* 0x000fe200000e0000 */
        /* <DEDUP_REMOVED lines=54> */
[----:B------:R-:W-:-:S02]  /*11980*/  R2UR UR6, R10 ;  /* 0x000000000a0672ca */ /* 0x000fc400000e0000 */
[----:B------:R-:W-:Y:S02]  /*11990*/  R2UR UR7, R11 ;  /* 0x000000000b0772ca */ /* 0x000fe400000e0000 */
[----:B------:R-:W-:Y:S01]  /*119a0*/  F2FP.F16.F32.PACK_AB R160, R13, R160 ;  /* 0x000000a00da0723e */ /* 0x000fe200000000ff */
[----:B------:R-:W-:-:S03]  /*119b0*/  VOTEU.ANY UP0, P0 ;  /* 0x00000000003f7886 */ /* 0x000fc60000000100 */
[----:B---3--:R-:W-:-:S07]  /*119c0*/  WARPGROUP.ARRIVE ;  /* 0x00000000000079c5 */ /* 0x008fce0000000000 */
        /* <DEDUP_REMOVED lines=816> */
[----:B--2---:R-:W-:Y:S04]  /*14cd0*/  ST.E desc[UR44][R18.64+0x240], R11 ;  /* 0x0002400b12007985 */ /* 0x004fe8000c10192c */
[----:B------:R-:W2:Y:S04]  /*14ce0*/  LD.E R13, desc[UR44][R4.64] ;  /* 0x0000002c040d7980 */ /* 0x000ea8000c101900 */
[----:B--2---:R1:W-:Y:S04]  /*14cf0*/  ST.E desc[UR44][R4.64], R13 ;  /* 0x0000000d04007985 */ /* 0x0043e8000c10192c */
[----:B------:R-:W2:Y:S04]  /*14d00*/  LD.E R15, desc[UR44][R8.64] ;  /* 0x0000002c080f7980 */ /* 0x000ea8000c101900 */
[----:B--2---:R-:W-:Y:S04]  /*14d10*/  ST.E desc[UR44][R8.64], R15 ;  /* 0x0000000f08007985 */ /* 0x004fe8000c10192c */
[----:B------:R-:W2:Y:S04]  /*14d20*/  LD.E R17, desc[UR44][R6.64] ;  /* 0x0000002c06117980 */ /* 0x000ea8000c101900 */
[----:B--2---:R2:W-:Y:S04]  /*14d30*/  ST.E desc[UR44][R6.64], R17 ;  /* 0x0000001106007985 */ /* 0x0045e8000c10192c */
[----:B0-----:R-:W3:Y:S04]  /*14d40*/  LD.E R2, desc[UR44][R18.64+0x250] ;  /* 0x0002502c12027980 */ /* 0x001ee8000c101900 */
        /* <DEDUP_REMOVED lines=124> */
[----:B0-----:R-:W3:Y:S04]  /*15510*/  LD.E R2, desc[UR44][R18.64+0x28] ;  /* 0x0000282c12027980 */ /* 0x001ee8000c101900 */
[----:B----4-:R-:W-:Y:S04]  /*15520*/  ST.E desc[UR44][R18.64+0x254], R4 ;  /* 0x0002540412007985 */ /* 0x010fe8000c10192c */
[----:B------:R-:W-:Y:S04]  /*15530*/  ST.E desc[UR44][R18.64+0x258], R5 ;  /* 0x0002580512007985 */ /* 0x000fe8000c10192c */
        /* <DEDUP_REMOVED lines=122> */
[----:B---3--:R-:W-:-:S04]  /*15ce0*/  LOP3.LUT R2, R2, 0x1, RZ, 0xfc, !PT ;  /* 0x0000000102027812 */ /* 0x008fc800078efcff */
[----:B------:R-:W-:Y:S01]  /*15cf0*/  ISETP.NE.AND P0, PT, R2, 0x3, PT ;  /* 0x000000030200780c */ /* 0x000fe20003f05270 */
[----:B------:R-:W-:-:S12]  /*15d00*/  BSSY B0, `(.L_x_3994) ;  /* 0x0000003000007945 */ /* 0x000fd80003800000 */
[----:B-1----:R-:W-:Y:S05]  /*15d10*/  @!P0 BRA `(.L_x_3995) ;  /* 0x0000000000048947 */ /* 0x002fea0003800000 */
[----:B------:R-:W-:Y:S01]  /*15d20*/  BPT.TRAP 0x1 ;  /* 0x000000040000795c */ /* 0x000fe20000300000 */
.L_x_3995:
[----:B------:R-:W-:Y:S05]  /*15d30*/  BSYNC B0 ;  /* 0x0000000000007941 */ /* 0x000fea0003800000 */
.L_x_3994:
        /* <DEDUP_REMOVED lines=9> */
[----:B------:R-:W2:Y:S02]  /*15dd0*/  LDL R4, [R1+0x50] ;  /* 0x0000500001047983 */ /* 0x000ea40000100800 */
[----:B--2---:R-:W-:-:S07]  /*15de0*/  IMAD.SHL.U32 R4, R4, 0x80, RZ ;  /* 0x0000008004047824 */ /* 0x004fce00078e00ff */
.L_x_3967:
[----:B0-----:R-:W0:Y:S01]  /*15df0*/  LDC R2, c[0x0][0x448] ;  /* 0x00011200ff027b82 */ /* 0x001e220000000800 */
[----:B------:R-:W-:Y:S01]  /*15e00*/  VIADD R4, R4, 0x7f ;  /* 0x0000007f04047836 */ /* 0x000fe20000000000 */
[----:B------:R-:W-:-:S06]  /*15e10*/  ULDC UR4, c[0x0][0xad4] ;  /* 0x0002b50000047ab9 */ /* 0x000fcc0000000800 */
[----:B------:R-:W1:Y:S01]  /*15e20*/  LDC R7, c[0x0][0xadc] ;  /* 0x0002b700ff077b82 */ /* 0x000e620000000800 */
[----:B0-----:R-:W-:-:S13]  /*15e30*/  ISETP.NE.AND P0, PT, R2, 0x1, PT ;  /* 0x000000010200780c */ /* 0x001fda0003f05270 */
[----:B------:R-:W0:Y:S08]  /*15e40*/  @P0 LDC R3, c[0x0][0x44c] ;  /* 0x00011300ff030b82 */ /* 0x000e300000000800 */
[----:B------:R-:W2:Y:S01]  /*15e50*/  @P0 LDC R5, c[0x0][0x450] ;  /* 0x00011400ff050b82 */ /* 0x000ea20000000800 */
[----:B0-----:R-:W-:-:S05]  /*15e60*/  @P0 IMAD.HI.U32 R2, R4, R3, RZ ;  /* 0x0000000304020227 */ /* 0x001fca00078e00ff */
[----:B--2---:R-:W-:Y:S02]  /*15e70*/  @P0 SHF.R.U32.HI R4, RZ, R5, R2 ;  /* 0x00000005ff040219 */ /* 0x004fe40000011602 */
[----:B-1----:R-:W-:-:S03]  /*15e80*/  ISETP.GE.AND P0, PT, R7, 0x1, PT ;  /* 0x000000010700780c */ /* 0x002fc60003f06270 */
[----:B------:R-:W-:-:S04]  /*15e90*/  IMAD.IADD R4, R215, 0x1, R4 ;  /* 0x00000001d7047824 */ /* 0x000fc800078e0204 */
[----:B------:R-:W-:-:S06]  /*15ea0*/  VIADD R2, R4, -UR4 ;  /* 0x8000000404027c36 */ /* 0x000fcc0008000000 */
[----:B------:R-:W-:Y:S05]  /*15eb0*/  @!P0 BRA `(.L_x_3997) ;  /* 0x0000000000448947 */ /* 0x000fea0003800000 */
        /* <DEDUP_REMOVED lines=10> */
.L_x_3999:
[----:B------:R-:W-:-:S13]  /*15f60*/  ISETP.NE.AND P0, PT, R7, 0x1, PT ;  /* 0x000000010700780c */ /* 0x000fda0003f05270 */
[----:B------:R-:W0:Y:S02]  /*15f70*/  @P0 LDC.64 R8, c[0x0][0xae0] ;  /* 0x0002b800ff080b82 */ /* 0x000e240000000a00 */
[----:B0-----:R-:W-:-:S05]  /*15f80*/  @P0 IMAD.HI.U32 R6, R4, R8, RZ ;  /* 0x0000000804060227 */ /* 0x001fca00078e00ff */
[----:B------:R-:W-:-:S07]  /*15f90*/  @P0 SHF.R.U32.HI R4, RZ, R9, R6 ;  /* 0x00000009ff040219 */ /* 0x000fce0000011606 */
.L_x_4000:
[----:B------:R-:W-:Y:S05]  /*15fa0*/  BSYNC B0 ;  /* 0x0000000000007941 */ /* 0x000fea0003800000 */
.L_x_3998:
[----:B------:R-:W-:-:S05]  /*15fb0*/  IMAD R3, R4, R7, RZ ;  /* 0x0000000704037224 */ /* 0x000fca00078e02ff */
[----:B------:R-:W-:-:S07]  /*15fc0*/  VIMNMX R2, R2, R3, !PT ;  /* 0x0000000302027248 */ /* 0x000fce0007fe0100 */
.L_x_3997:
[----:B------:R-:W-:Y:S01]  /*15fd0*/  VIADD R2, R2, 0x5f ;  /* 0x0000005f02027836 */ /* 0x000fe20000000000 */
[----:B------:R-:W-:-:S03]  /*15fe0*/  UIADD3 UR4, UP0, UR37, 0x28, URZ ;  /* 0x0000002825047890 */ /* 0x000fc6000ff1e03f */
[----:B------:R-:W-:Y:S01]  /*15ff0*/  IMAD.HI R2, R2, 0x2aaaaaab, RZ ;  /* 0x2aaaaaab02027827 */ /* 0x000fe200078e02ff */
[----:B------:R-:W-:-:S03]  /*16000*/  UIADD3.X UR5, URZ, UR36, URZ, UP0, !UPT ;  /* 0x000000243f057290 */ /* 0x000fc600087fe43f */
[----:B------:R-:W-:Y:S01]  /*16010*/  IMAD.U32 R6, RZ, RZ, UR4 ;  /* 0x00000004ff067e24 */ /* 0x000fe2000f8e00ff */
[----:B------:R-:W-:Y:S02]  /*16020*/  SHF.R.U32.HI R3, RZ, 0x1f, R2 ;  /* 0x0000001fff037819 */ /* 0x000fe40000011602 */
[----:B------:R-:W-:Y:S02]  /*16030*/  IMAD.U32 R7, RZ, RZ, UR5 ;  /* 0x00000005ff077e24 */ /* 0x000fe4000f8e00ff */
[----:B------:R-:W-:-:S04]  /*16040*/  LEA.HI.SX32 R3, R2, R3, 0x1c ;  /* 0x0000000302037211 */ /* 0x000fc800078fe2ff */
[----:B------:R-:W-:-:S04]  /*16050*/  VIMNMX R4, R202, R3, !PT ;  /* 0x00000003ca047248 */ /* 0x000fc80007fe0100 */
[----:B------:R-:W-:-:S13]  /*16060*/  ISETP.GE.AND P0, PT, R0, R4, PT ;  /* 0x000000040000720c */ /* 0x000fda0003f06270 */
[----:B------:R-:W-:Y:S05]  /*16070*/  @!P0 BRA `(.L_x_4001) ;  /* 0x0000009800648947 */ /* 0x000fea0003800000 */
[----:B------:R0:W5:Y:S02]  /*16080*/  LDL.64 R2, [R1+0x150] ;  /* 0x0001500001027983 */ /* 0x0001640000100a00 */
.L_x_4020:
[----:B-1---5:R-:W2:Y:S04]  /*16090*/  LD.E R5, desc[UR44][R2.64] ;  /* 0x0000002c02057980 */ /* 0x022ea8000c101900 */
[----:B------:R-:W3:Y:S01]  /*160a0*/  LD.E R8, desc[UR44][R2.64+0x8] ;  /* 0x0000082c02087980 */ /* 0x000ee2000c101900 */
[----:B--2---:R-:W-:-:S05]  /*160b0*/  VIADD R5, R5, 0x1 ;  /* 0x0000000105057836 */ /* 0x004fca0000000000 */
[----:B------:R-:W-:-:S13]  /*160c0*/  ISETP.NE.AND P0, PT, R5, 0x2, PT ;  /* 0x000000020500780c */ /* 0x000fda0003f05270 */
[----:B------:R1:W5:Y:S04]  /*160d0*/  @P0 LD.E R11, desc[UR44][R2.64+0x4] ;  /* 0x0000042c020b0980 */ /* 0x000368000c101900 */
[----:B------:R-:W2:Y:S01]  /*160e0*/  @!P0 LD.E R10, desc[UR44][R2.64+0x4] ;  /* 0x0000042c020a8980 */ /* 0x000ea2000c101900 */
[----:B---3--:R-:W-:-:S03]  /*160f0*/  VIADD R9, R8, 0x1 ;  /* 0x0000000108097836 */ /* 0x008fc60000000000 */
[----:B------:R3:W-:Y:S04]  /*16100*/  ST.E desc[UR44][R2.64], R5 ;  /* 0x0000000502007985 */ /* 0x0007e8000c10192c */
[----:B------:R1:W-:Y:S04]  /*16110*/  ST.E desc[UR44][R2.64+0x8], R9 ;  /* 0x0000080902007985 */ /* 0x0003e8000c10192c */
[----:B------:R1:W-:Y:S01]  /*16120*/  @!P0 ST.E desc[UR44][R2.64], RZ ;  /* 0x000000ff02008985 */ /* 0x0003e2000c10192c */
[----:B--2---:R-:W-:-:S05]  /*16130*/  @!P0 LOP3.LUT R11, R10, 0x1, RZ, 0x3c, !PT ;  /* 0x000000010a0b8812 */ /* 0x004fca00078e3cff */
[----:B------:R1:W-:Y:S04]  /*16140*/  @!P0 ST.E desc[UR44][R2.64+0x4], R11 ;  /* 0x0000040b02008985 */ /* 0x0003e8000c10192c */
[----:B------:R-:W2:Y:S04]  /*16150*/  LDL.64 R16, [R1+0x168] ;  /* 0x0001680001107983 */ /* 0x000ea80000100a00 */
[----:B--2---:R-:W2:Y:S01]  /*16160*/  LD.E R8, desc[UR44][R16.64] ;  /* 0x0000002c10087980 */ /* 0x004ea2000c101900 */
[----:B------:R-:W-:Y:S05]  /*16170*/  YIELD ;  /* 0x0000000000007946 */ /* 0x000fea0003800000 */
[----:B------:R-:W-:Y:S01]  /*16180*/  BSSY B0, `(.L_x_4002) ;  /* 0x0000006000007945 */ /* 0x000fe20003800000 */
[----:B---3--:R-:W-:Y:S01]  /*16190*/  @!P0 IMAD.MOV.U32 R5, RZ, RZ, RZ ;  /* 0x000000ffff058224 */ /* 0x008fe200078e00ff */
[----:B--2---:R-:W-:-:S04]  /*161a0*/  LOP3.LUT R8, R8, 0x1, RZ, 0xfc, !PT ;  /* 0x0000000108087812 */ /* 0x004fc800078efcff */
[----:B------:R-:W-:-:S13]  /*161b0*/  ISETP.NE.AND P1, PT, R8, 0x3, PT ;  /* 0x000000030800780c */ /* 0x000fda0003f25270 */
[----:B-1----:R-:W-:Y:S05]  /*161c0*/  @!P1 BRA `(.L_x_4003) ;  /* 0x0000000000049947 */ /* 0x002fea0003800000 */
[----:B------:R-:W-:Y:S01]  /*161d0*/  BPT.TRAP 0x1 ;  /* 0x000000040000795c */ /* 0x000fe20000300000 */
.L_x_4003:
[----:B------:R-:W-:Y:S05]  /*161e0*/  BSYNC B0 ;  /* 0x0000000000007941 */ /* 0x000fea0003800000 */
.L_x_4002:
        /* <DEDUP_REMOVED lines=13> */
.L_x_4005:
[----:B------:R-:W-:Y:S05]  /*162c0*/  BSYNC B0 ;  /* 0x0000000000007941 */ /* 0x000fea0003800000 */
.L_x_4004:
        /* <DEDUP_REMOVED lines=8> */
.L_x_4007:
[----:B------:R-:W-:Y:S05]  /*16350*/  BSYNC B0 ;  /* 0x0000000000007941 */ /* 0x000fea0003800000 */
.L_x_4006:
[----:B------:R-:W2:Y:S04]  /*16360*/  LD.E R25, desc[UR44][R2.64] ;  /* 0x0000002c02197980 */ /* 0x000ea8000c101900 */
[----:B------:R-:W2:Y:S01]  /*16370*/  LDL.64 R14, [R1+0x80] ;  /* 0x00008000010e7983 */ /* 0x000ea20000100a00 */
[----:B------:R-:W-:Y:S05]  /*16380*/  WARPSYNC.ALL ;  /* 0x0000000000007948 */ /* 0x000fea0003800000 */
[----:B------:R3:W-:Y:S04]  /*16390*/  STL [R1+0x60], RZ ;  /* 0x000060ff01007387 */ /* 0x0007e80000100800 */
[----:B------:R-:W4:Y:S01]  /*163a0*/  LD.E.64 R20, desc[UR44][R18.64+0x78] ;  /* 0x0000782c12147980 */ /* 0x000f22000c101b00 */
[----:B------:R-:W-:-:S05]  /*163b0*/  IMAD.MOV.U32 R5, RZ, RZ, 0x1 ;  /* 0x00000001ff057424 */ /* 0x000fca00078e00ff */
[----:B------:R3:W-:Y:S04]  /*163c0*/  STL [R1+0x60], R5 ;  /* 0x0000600501007387 */ /* 0x0007e80000100800 */
[----:B------:R-:W3:Y:S04]  /*163d0*/  LD.E.64 R8, desc[UR44][R18.64+0x78] ;  /* 0x0000782c12087980 */ /* 0x000ee8000c101b00 */
[----:B------:R0:W-:Y:S04]  /*163e0*/  STL [R1+0x60], R5 ;  /* 0x0000600501007387 */ /* 0x0001e80000100800 */
[----:B-1---5:R-:W3:Y:S01]  /*163f0*/  LD.E.64 R10, desc[UR44][R18.64+0x78] ;  /* 0x0000782c120a7980 */ /* 0x022ee2000c101b00 */
[----:B--2---:R-:W-:Y:S01]  /*16400*/  IMAD R14, R25, 0x300, R14 ;  /* 0x00000300190e7824 */ /* 0x004fe200078e020e */
[----:B------:R-:W-:-:S02]  /*16410*/  R2UR UR7, R15 ;  /* 0x000000000f0772ca */ /* 0x000fc400000e0000 */
[----:B------:R0:W-:Y:S02]  /*16420*/  STL [R1+0x60], R5 ;  /* 0x0000600501007387 */ /* 0x0001e40000100800 */
[----:B------:R-:W-:Y:S02]  /*16430*/  R2UR UR6, R14 ;  /* 0x000000000e0672ca */ /* 0x000fe400000e0000 */
[----:B------:R-:W2:Y:S01]  /*16440*/  LD.E.64 R12, desc[UR44][R18.64+0x78] ;  /* 0x0000782c120c7980 */ /* 0x000ea2000c101b00 */
[----:B------:R-:W-:-:S03]  /*16450*/  WARPGROUP.ARRIVE ;  /* 0x00000000000079c5 */ /* 0x000fc60000000000 */
[----:B------:R0:W-:Y:S01]  /*16460*/  STL [R1+0x60], R5 ;  /* 0x0000600501007387 */ /* 0x0001e20000100800 */
[----:B----4-:R-:W-:Y:S02]  /*16470*/  R2UR UR4, R20 ;  /* 0x00000000140472ca */ /* 0x010fe400000e0000 */
[----:B------:R-:W-:-:S13]  /*16480*/  R2UR UR5, R21 ;  /* 0x00000000150572ca */ /* 0x000fda00000e0000 */
[----:B------:R-:W-:Y:S01]  /*16490*/  HGMMA.64x96x16.F32 R24, gdesc[UR4], RZ, !UPT, gsb0 ;  /* 0x01600000041879f0 */ /* 0x000fe2000c0008ff */
[----:B---3--:R-:W-:Y:S02]  /*164a0*/  VIADD R8, R8, 0x2 ;  /* 0x0000000208087836 */ /* 0x008fe40000000000 */
        /* <DEDUP_REMOVED lines=36> */
[----:B0-----:R-:W-:Y:S05]  /*166f0*/  @!P0 BRA `(.L_x_4010) ;  /* 0x0000000000048947 */ /* 0x001fea0003800000 */
[----:B------:R-:W-:Y:S01]  /*16700*/  BPT.TRAP 0x1 ;  /* 0x000000040000795c */ /* 0x000fe20000300000 */
.L_x_4010:
[----:B------:R-:W-:Y:S05]  /*16710*/  BSYNC B0 ;  /* 0x0000000000007941 */ /* 0x000fea0003800000 */
.L_x_4009:
[----:B------:R-:W2:Y:S01]  /*16720*/  LD.E.64 R8, desc[UR44][R6.64+0x18] ;  /* 0x0000182c06087980 */ /* 0x000ea2000c101b00 */
[----:B-----5:R-:W-:Y:S02]  /*16730*/  SHF.L.U32 R73, R73, 0x1f, RZ ;  /* 0x0000001f49497819 */ /* 0x020fe400000006ff */
[----:B--2---:R-:W-:-:S05]  /*16740*/  MOV R9, R8 ;  /* 0x0000000800097202 */ /* 0x004fca0000000f00 */
[----:B------:R-:W-:-:S04]  /*16750*/  IMAD R72, R72, 0x8, R9 ;  /* 0x0000000848487824 */ /* 0x000fc800078e0209 */
[----:B------:R0:W1:Y:S01]  /*16760*/  SYNCS.PHASECHK.TRANS64.TRYWAIT P0, [R72+URZ], R73 ;  /* 0x00000049480075a7 */ /* 0x000062000800017f */
[----:B------:R-:W2:Y:S04]  /*16770*/  LD.E R10, desc[UR44][R6.64] ;  /* 0x0000002c060a7980 */ /* 0x000ea8000c101900 */
[----:B------:R0:W5:Y:S04]  /*16780*/  LD.E R8, desc[UR44][R2.64] ;  /* 0x0000002c02087980 */ /* 0x000168000c101900 */
[----:B------:R0:W5:Y:S01]  /*16790*/  LD.E R9, desc[UR44][R2.64+0x4] ;  /* 0x0000042c02097980 */ /* 0x000162000c101900 */
[----:B------:R-:W-:Y:S01]  /*167a0*/  BSSY B0, `(.L_x_4011) ;  /* 0x0000005000007945 */ /* 0x000fe20003800000 */
[----:B--2---:R-:W-:-:S04]  /*167b0*/  LOP3.LUT R10, R10, 0x1, RZ, 0xfc, !PT ;  /* 0x000000010a0a7812 */ /* 0x004fc800078efcff */
[----:B------:R-:W-:-:S13]  /*167c0*/  ISETP.NE.AND P1, PT, R10, 0x3, PT ;  /* 0x000000030a00780c */ /* 0x000fda0003f25270 */
[----:B01----:R-:W-:Y:S05]  /*167d0*/  @!P1 BRA `(.L_x_4012) ;  /* 0x0000000000049947 */ /* 0x003fea0003800000 */
[----:B------:R-:W-:Y:S01]  /*167e0*/  BPT.TRAP 0x1 ;  /* 0x000000040000795c */ /* 0x000fe20000300000 */
.L_x_4012:
[----:B------:R-:W-:Y:S05]  /*167f0*/  BSYNC B0 ;  /* 0x0000000000007941 */ /* 0x000fea0003800000 */
.L_x_4011:
[----:B------:R-:W-:Y:S04]  /*16800*/  BSSY B0, `(.L_x_4013) ;  /* 0x0000008000007945 */ /* 0x000fe80003800000 */
[----:B------:R-:W-:Y:S05]  /*16810*/  @P0 BRA `(.L_x_4014) ;  /* 0x0000000000180947 */ /* 0x000fea0003800000 */
[----:B------:R-:W2:Y:S01]  /*16820*/  LD.E.64 R6, desc[UR44][R6.64+0x18] ;  /* 0x0000182c06067980 */ /* 0x000ea2000c101b00 */
[----:B-----5:R-:W-:Y:S02]  /*16830*/  SHF.L.U32 R9, R9, 0x1f, RZ ;  /* 0x0000001f09097819 */ /* 0x020fe400000006ff */
[----:B--2---:R-:W-:-:S04]  /*16840*/  MOV R11, R6 ;  /* 0x00000006000b7202 */ /* 0x004fc80000000f00 */
[----:B------:R-:W-:-:S04]  /*16850*/  LEA R8, R8, R11, 0x3 ;  /* 0x0000000b08087211 */ /* 0x000fc800078e18ff */
[----:B------:R-:W0:Y:S02]  /*16860*/  SYNCS.PHASECHK.TRANS64.TRYWAIT P0, [R8+URZ], R9 ;  /* 0x00000009080075a7 */ /* 0x000e24000800017f */
[----:B0-----:R-:W-:Y:S05]  /*16870*/  @!P0 BRA `(.L_x_4015) ;  /* 0x0000024000688947 */ /* 0x001fea0003800000 */
.L_x_4014:
[----:B------:R-:W-:Y:S05]  /*16880*/  BSYNC B0 ;  /* 0x0000000000007941 */ /* 0x000fea0003800000 */
.L_x_4013:
[----:B------:R-:W2:Y:S04]  /*16890*/  LD.E R21, desc[UR44][R2.64] ;  /* 0x0000002c02157980 */ /* 0x000ea8000c101900 */
[----:B------:R-:W2:Y:S04]  /*168a0*/  LDL.64 R6, [R1+0xf8] ;  /* 0x0000f80001067983 */ /* 0x000ea80000100a00 */
[----:B------:R-:W3:Y:S04]  /*168b0*/  LDL R20, [R1+0x70] ;  /* 0x0000700001147983 */ /* 0x000ee80000100800 */
[----:B0----5:R-:W4:Y:S04]  /*168c0*/  LDL.64 R8, [R1+0xf0] ;  /* 0x0000f00001087983 */ /* 0x021f280000100a00 */
        /* <DEDUP_REMOVED lines=171> */
[----:B------:R-:W0:Y:S01]  /*17380*/  S2R R72, SR_TID.X ;  /* 0x0000000000487919 */ /* 0x000e220000002100 */
[----:B------:R1:W-:Y:S04]  /*17390*/  STL [R1+0x70], R5 ;  /* 0x0000700501007387 */ /* 0x0003e80000100800 */
[----:B------:R1:W-:Y:S01]  /*173a0*/  STL [R1+0x70], R5 ;  /* 0x0000700501007387 */ /* 0x0003e20000100800 */
[----:B------:R-:W-:-:S02]  /*173b0*/  WARPGROUP.DEPBAR.LE gsb0, 0x0 ;  /* 0x00008000000079c5 */ /* 0x000fc40000010000 */
[----:B------:R-:W-:-:S06]  /*173c0*/  WARPGROUP.ARRIVE ;  /* 0x00000000000079c5 */ /* 0x000fcc0000000000 */
[----:B------:R-:W-:Y:S01]  /*173d0*/  HGMMA.64x96x16.F32 R24, gdesc[UR4], R24, gsb0 ;  /* 0x01600000041879f0 */ /* 0x000fe20008000818 */
[----:B------:R1:W-:Y:S01]  /*173e0*/  STL [R1+0x70], R5 ;  /* 0x0000700501007387 */ /* 0x0003e20000100800 */
[----:B0-----:R-:W-:-:S03]  /*173f0*/  SHF.R.U32.HI R103, RZ, 0x7, R72 ;  /* 0x00000007ff677819 */ /* 0x001fc60000011648 */
[----:B------:R1:W-:Y:S04]  /*17400*/  STL [R1+0x70], R5 ;  /* 0x0000700501007387 */ /* 0x0003e80000100800 */
        /* <DEDUP_REMOVED lines=22> */
.L_x_4017:
[----:B------:R-:W-:Y:S05]  /*17570*/  BSYNC B0 ;  /* 0x0000000000007941 */ /* 0x000fea0003800000 */
.L_x_4016:
[----:B------:R-:W2:Y:S04]  /*17580*/  LD.E.64 R6, desc[UR44][R16.64+0x20] ;  /* 0x0000202c10067980 */ /* 0x000ea8000c101b00 */
[----:B------:R-:W3:Y:S01]  /*17590*/  LD.E R9, desc[UR44][R16.64+0xc] ;  /* 0x00000c2c10097980 */ /* 0x000ee2000c101900 */
[----:B--2---:R-:W-:-:S05]  /*175a0*/  MOV R7, R6 ;  /* 0x0000000600077202 */ /* 0x004fca0000000f00 */
[----:B-----5:R-:W-:-:S05]  /*175b0*/  IMAD R8, R8, 0x8, R7 ;  /* 0x0000000808087824 */ /* 0x020fca00078e0207 */
[----:B---3--:R-:W-:-:S04]  /*175c0*/  PRMT R8, R9, 0x654, R8 ;  /* 0x0000065409087816 */ /* 0x008fc80000000008 */
[----:B------:R0:W-:Y:S01]  /*175d0*/  SYNCS.ARRIVE.TRANS64.RED.A1T0 RZ, [R8+URZ], RZ ;  /* 0x000000ff08ff79a7 */ /* 0x0001e2000810043f */
[----:B------:R-:W2:Y:S04]  /*175e0*/  LDL R16, [R1+0x230] ;  /* 0x0002300001107983 */ /* 0x000ea80000100800 */
[----:B0-----:R-:W3:Y:S02]  /*175f0*/  LDL.64 R8, [R1+0x210] ;  /* 0x0002100001087983 */ /* 0x001ee40000100a00 */
[----:B---3--:R-:W-:-:S04]  /*17600*/  FMNMX.FTZ R6, R24, R8, !PT ;  /* 0x0000000818067209 */ /* 0x008fc80007810000 */
        /* <DEDUP_REMOVED lines=50> */
[----:B0-----:R-:W-:-:S03]  /*17930*/  FMNMX.FTZ R10, R11, R12, !PT ;  /* 0x0000000c0b0a7209 */ /* 0x001fc60007810000 */
[----:B------:R0:W-:Y:S04]  /*17940*/  STL.64 [R1+0x210], R6 ;  /* 0x0002100601007387 */ /* 0x0001e80000100a00 */
[----:B------:R-:W-:Y:S04]  /*17950*/  STL [R1+0x210], R10 ;  /* 0x0002100a01007387 */ /* 0x000fe80000100800 */
[----:B------:R-:W3:Y:S04]  /*17960*/  LDL R21, [R1+0x210] ;  /* 0x0002100001157983 */ /* 0x000ee80000100800 */
[----:B------:R-:W4:Y:S04]  /*17970*/  LDL R13, [R1+0x214] ;  /* 0x00021400010d7983 */ /* 0x000f280000100800 */
[----:B0-----:R-:W2:Y:S01]  /*17980*/  LDL.64 R6, [R1+0x220] ;  /* 0x0002200001067983 */ /* 0x001ea20000100a00 */
[----:B---3--:R-:W-:-:S03]  /*17990*/  FADD.FTZ R11, R8, -R21 ;  /* 0x80000015080b7221 */ /* 0x008fc60000010000 */
[----:B----4-:R-:W0:Y:S01]  /*179a0*/  SHFL.BFLY PT, R8, R13, 0x2, 0x1f ;  /* 0x0c401f000d087f89 */ /* 0x010e2200000e0000 */
[----:B--2---:R-:W-:-:S04]  /*179b0*/  FMUL.FTZ R11, R11, R16 ;  /* 0x000000100b0b7220 */ /* 0x004fc80000410000 */
[----:B------:R1:W-:Y:S01]  /*179c0*/  MUFU.EX2 R17, R11 ;  /* 0x0000000b00117308 */ /* 0x0003e20000000800 */
[----:B0-----:R-:W-:-:S05]  /*179d0*/  FMNMX.FTZ R8, R8, R13, !PT ;  /* 0x0000000d08087209 */ /* 0x001fca0007810000 */
[----:B-1----:R-:W0:Y:S01]  /*179e0*/  SHFL.BFLY PT, R11, R8, 0x1, 0x1f ;  /* 0x0c201f00080b7f89 */ /* 0x002e2200000e0000 */
[----:B------:R-:W-:-:S04]  /*179f0*/  FMUL.FTZ R21, R16, R21 ;  /* 0x0000001510157220 */ /* 0x000fc80000410000 */
[-CC-:B------:R-:W-:Y:S01]  /*17a00*/  FFMA.FTZ R160, R24, R16.reuse, -R21.reuse ;  /* 0x0000001018a07223 */ /* 0x180fe20000010815 */
[-CC-:B------:R-:W-:Y:S01]  /*17a10*/  FFMA.FTZ R168, R32, R16.reuse, -R21.reuse ;  /* 0x0000001020a87223 */ /* 0x180fe20000010815 */
[----:B------:R-:W-:Y:S01]  /*17a20*/  FFMA.FTZ R32, R33, R16, -R21 ;  /* 0x0000001021207223 */ /* 0x000fe20000010815 */
[----:B0-----:R-:W-:-:S05]  /*17a30*/  FMNMX.FTZ R20, R8, R11, !PT ;  /* 0x0000000b08147209 */ /* 0x001fca0007810000 */
[----:B------:R-:W-:-:S04]  /*17a40*/  FADD.FTZ R9, R9, -R20 ;  /* 0x8000001409097221 */ /* 0x000fc80000010000 */
[----:B------:R-:W-:Y:S01]  /*17a50*/  FMUL.FTZ R8, R16, R9 ;  /* 0x0000000910087220 */ /* 0x000fe20000410000 */
[-C--:B------:R-:W-:Y:S01]  /*17a60*/  FMUL.FTZ R9, R20, R16.reuse ;  /* 0x0000001014097220 */ /* 0x080fe20000410000 */
[----:B------:R-:W-:-:S03]  /*17a70*/  FFMA.FTZ R33, R37, R16, -R21 ;  /* 0x0000001025217223 */ /* 0x000fc60000010815 */
[-CC-:B------:R-:W-:Y:S01]  /*17a80*/  FFMA.FTZ R161, R26, R16.reuse, -R9.reuse ;  /* 0x000000101aa17223 */ /* 0x180fe20000010809 */
[-C--:B------:R-:W-:Y:S01]  /*17a90*/  FFMA.FTZ R37, R27, R16.reuse, -R9 ;  /* 0x000000101b257223 */ /* 0x080fe20000010809 */
[-C--:B------:R-:W-:Y:S01]  /*17aa0*/  FFMA.FTZ R24, R25, R16.reuse, -R21 ;  /* 0x0000001019187223 */ /* 0x080fe20000010815 */
[----:B------:R-:W-:Y:S01]  /*17ab0*/  MUFU.EX2 R8, R8 ;  /* 0x0000000800087308 */ /* 0x000fe20000000800 */
[-C--:B------:R-:W-:Y:S01]  /*17ac0*/  FFMA.FTZ R163, R30, R16.reuse, -R9 ;  /* 0x000000101ea37223 */ /* 0x080fe20000010809 */
[-CC-:B------:R-:W-:Y:S01]  /*17ad0*/  FFMA.FTZ R162, R28, R16.reuse, -R21.reuse ;  /* 0x000000101ca27223 */ /* 0x180fe20000010815 */
[----:B------:R-:W-:-:S05]  /*17ae0*/  FFMA.FTZ R176, R40, R16, -R21 ;  /* 0x0000001028b07223 */ /* 0x000fca0000010815 */
[----:B------:R-:W0:Y:S01]  /*17af0*/  MUFU.EX2 R161, R161 ;  /* 0x000000a100a17308 */ /* 0x000e220000000800 */
[-C--:B------:R-:W-:Y:S01]  /*17b00*/  FFMA.FTZ R40, R31, R16.reuse, -R9 ;  /* 0x000000101f287223 */ /* 0x080fe20000010809 */
[----:B------:R-:W-:-:S06]  /*17b10*/  FFMA.FTZ R72, R29, R16, -R21 ;  /* 0x000000101d487223 */ /* 0x000fcc0000010815 */
[----:B------:R-:W1:Y:S01]  /*17b20*/  MUFU.EX2 R160, R160 ;  /* 0x000000a000a07308 */ /* 0x000e620000000800 */
[----:B------:R-:W-:-:S07]  /*17b30*/  FFMA.FTZ R169, R34, R16, -R9 ;  /* 0x0000001022a97223 */ /* 0x000fce0000010809 */
[----:B------:R-:W2:Y:S08]  /*17b40*/  MUFU.EX2 R37, R37 ;  /* 0x0000002500257308 */ /* 0x000eb00000000800 */
[----:B------:R-:W3:Y:S01]  /*17b50*/  MUFU.EX2 R24, R24 ;  /* 0x0000001800187308 */ /* 0x000ee20000000800 */
[----:B------:R-:W-:-:S07]  /*17b60*/  FFMA.FTZ R31, R35, R16, -R9 ;  /* 0x00000010231f7223 */ /* 0x000fce0000010809 */
[----:B------:R-:W4:Y:S08]  /*17b70*/  MUFU.EX2 R163, R163 ;  /* 0x000000a300a37308 */ /* 0x000f300000000800 */
[----:B------:R-:W4:Y:S01]  /*17b80*/  MUFU.EX2 R162, R162 ;  /* 0x000000a200a27308 */ /* 0x000f220000000800 */
[----:B0-----:R-:W-:Y:S01]  /*17b90*/  FFMA.FTZ R26, R7, R8, R161 ;  /* 0x00000008071a7223 */ /* 0x001fe200000100a1 */
[----:B------:R-:W-:-:S06]  /*17ba0*/  FFMA.FTZ R171, R38, R16, -R9 ;  /* 0x0000001026ab7223 */ /* 0x000fcc0000010809 */
[----:B------:R-:W0:Y:S01]  /*17bb0*/  MUFU.EX2 R40, R40 ;  /* 0x0000002800287308 */ /* 0x000e220000000800 */
[----:B-1----:R-:W-:Y:S01]  /*17bc0*/  FFMA.FTZ R7, R17, R6, R160 ;  /* 0x0000000611077223 */ /* 0x002fe200000100a0 */
[----:B------:R-:W-:-:S06]  /*17bd0*/  FFMA.FTZ R170, R36, R16, -R21 ;  /* 0x0000001024aa7223 */ /* 0x000fcc0000010815 */
[----:B------:R-:W1:Y:S01]  /*17be0*/  MUFU.EX2 R72, R72 ;  /* 0x0000004800487308 */ /* 0x000e620000000800 */
[----:B--2---:R-:W-:Y:S01]  /*17bf0*/  FADD.FTZ R26, R37, R26 ;  /* 0x0000001a251a7221 */ /* 0x004fe20000010000 */
[----:B------:R-:W-:-:S06]  /*17c00*/  FFMA.FTZ R34, R39, R16, -R9 ;  /* 0x0000001027227223 */ /* 0x000fcc0000010809 */
[----:B------:R-:W2:Y:S01]  /*17c10*/  MUFU.EX2 R169, R169 ;  /* 0x000000a900a97308 */ /* 0x000ea20000000800 */
[----:B---3--:R-:W-:-:S07]  /*17c20*/  FADD.FTZ R7, R24, R7 ;  /* 0x0000000718077221 */ /* 0x008fce0000010000 */
[----:B------:R-:W3:Y:S01]  /*17c30*/  MUFU.EX2 R168, R168 ;  /* 0x000000a800a87308 */ /* 0x000ee20000000800 */
[-CC-:B------:R-:W-:Y:S01]  /*17c40*/  FFMA.FTZ R36, R41, R16.reuse, -R21.reuse ;  /* 0x0000001029247223 */ /* 0x180fe20000010815 */
[-CC-:B------:R-:W-:Y:S01]  /*17c50*/  FFMA.FTZ R178, R44, R16.reuse, -R21.reuse ;  /* 0x000000102cb27223 */ /* 0x180fe20000010815 */
[-CC-:B------:R-:W-:Y:S01]  /*17c60*/  FFMA.FTZ R25, R45, R16.reuse, -R21.reuse ;  /* 0x000000102d197223 */ /* 0x180fe20000010815 */
[----:B------:R-:W-:-:S04]  /*17c70*/  FFMA.FTZ R14, R48, R16, -R21 ;  /* 0x00000010300e7223 */ /* 0x000fc80000010815 */
[----:B------:R-:W3:Y:S01]  /*17c80*/  MUFU.EX2 R31, R31 ;  /* 0x0000001f001f7308 */ /* 0x000ee20000000800 */
[-CC-:B------:R-:W-:Y:S01]  /*17c90*/  FFMA.FTZ R180, R49, R16.reuse, -R21.reuse ;  /* 0x0000001031b47223 */ /* 0x180fe20000010815 */
[-CC-:B------:R-:W-:Y:S01]  /*17ca0*/  FFMA.FTZ R15, R52, R16.reuse, -R21.reuse ;  /* 0x00000010340f7223 */ /* 0x180fe20000010815 */
[-CC-:B------:R-:W-:Y:S01]  /*17cb0*/  FFMA.FTZ R181, R53, R16.reuse, -R21.reuse ;  /* 0x0000001035b57223 */ /* 0x180fe20000010815 */
[-CC-:B------:R-:W-:Y:S01]  /*17cc0*/  FFMA.FTZ R12, R56, R16.reuse, -R21.reuse ;  /* 0x00000010380c7223 */ /* 0x180fe20000010815 */
[----:B------:R-:W-:-:S03]  /*17cd0*/  FFMA.FTZ R182, R57, R16, -R21 ;  /* 0x0000001039b67223 */ /* 0x000fc60000010815 */
[----:B------:R-:W3:Y:S01]  /*17ce0*/  MUFU.EX2 R32, R32 ;  /* 0x0000002000207308 */ /* 0x000ee20000000800 */
[-CC-:B------:R-:W-:Y:S01]  /*17cf0*/  FFMA.FTZ R13, R60, R16.reuse, -R21.reuse ;  /* 0x000000103c0d7223 */ /* 0x180fe20000010815 */
[-CC-:B------:R-:W-:Y:S01]  /*17d00*/  FFMA.FTZ R183, R61, R16.reuse, -R21.reuse ;  /* 0x000000103db77223 */ /* 0x180fe20000010815 */
[-CC-:B------:R-:W-:Y:S01]  /*17d10*/  FFMA.FTZ R10, R64, R16.reuse, -R21.reuse ;  /* 0x00000010400a7223 */ /* 0x180fe20000010815 */
[-CC-:B------:R-:W-:Y:S01]  /*17d20*/  FFMA.FTZ R184, R65, R16.reuse, -R21.reuse ;  /* 0x0000001041b87223 */ /* 0x180fe20000010815 */
[-CC-:B------:R-:W-:Y:S01]  /*17d30*/  FFMA.FTZ R68, R68, R16.reuse, -R21.reuse ;  /* 0x0000001044447223 */ /* 0x180fe20000010815 */
[-C--:B------:R-:W-:Y:S01]  /*17d40*/  FFMA.FTZ R185, R69, R16.reuse, -R21 ;  /* 0x0000001045b97223 */ /* 0x080fe20000010815 */
[----:B----4-:R-:W-:Y:S01]  /*17d50*/  FADD.FTZ R21, R163, R26 ;  /* 0x0000001aa3157221 */ /* 0x010fe20000010000 */
[----:B------:R-:W4:Y:S01]  /*17d60*/  MUFU.EX2 R171, R171 ;  /* 0x000000ab00ab7308 */ /* 0x000f220000000800 */
[----:B------:R-:W-:Y:S01]  /*17d70*/  FFMA.FTZ R177, R42, R16, -R9 ;  /* 0x000000102ab17223 */ /* 0x000fe20000010809 */
[----:B------:R-:W-:Y:S01]  /*17d80*/  FADD.FTZ R7, R162, R7 ;  /* 0x00000007a2077221 */ /* 0x000fe20000010000 */
[----:B0-----:R-:W-:-:S05]  /*17d90*/  FADD.FTZ R6, R40, R21 ;  /* 0x0000001528067221 */ /* 0x001fca0000010000 */
[----:B------:R-:W0:Y:S01]  /*17da0*/  MUFU.EX2 R170, R170 ;  /* 0x000000aa00aa7308 */ /* 0x000e220000000800 */
[----:B------:R-:W-:Y:S01]  /*17db0*/  FFMA.FTZ R30, R43, R16, -R9 ;  /* 0x000000102b1e7223 */ /* 0x000fe20000010809 */
[----:B-1----:R-:W-:Y:S01]  /*17dc0*/  FADD.FTZ R7, R72, R7 ;  /* 0x0000000748077221 */ /* 0x002fe20000010000 */
[----:B--2---:R-:W-:-:S05]  /*17dd0*/  FADD.FTZ R6, R169, R6 ;  /* 0x00000006a9067221 */ /* 0x004fca0000010000 */
[----:B------:R-:W1:Y:S01]  /*17de0*/  MUFU.EX2 R34, R34 ;  /* 0x0000002200227308 */ /* 0x000e620000000800 */
[----:B------:R-:W-:Y:S01]  /*17df0*/  FFMA.FTZ R179, R46, R16, -R9 ;  /* 0x000000102eb37223 */ /* 0x000fe20000010809 */
[----:B---3--:R-:W-:-:S06]  /*17e00*/  FADD.FTZ R7, R168, R7 ;  /* 0x00000007a8077221 */ /* 0x008fcc0000010000 */
[----:B------:R-:W2:Y:S01]  /*17e10*/  MUFU.EX2 R33, R33 ;  /* 0x0000002100217308 */ /* 0x000ea20000000800 */
[----:B------:R-:W-:Y:S01]  /*17e20*/  FADD.FTZ R6, R31, R6 ;  /* 0x000000061f067221 */ /* 0x000fe20000010000 */
[----:B------:R-:W-:-:S06]  /*17e30*/  FFMA.FTZ R215, R47, R16, -R9 ;  /* 0x000000102fd77223 */ /* 0x000fcc0000010809 */
[----:B------:R-:W3:Y:S01]  /*17e40*/  MUFU.EX2 R177, R177 ;  /* 0x000000b100b17308 */ /* 0x000ee20000000800 */
[----:B------:R-:W-:-:S07]  /*17e50*/  FADD.FTZ R7, R32, R7 ;  /* 0x0000000720077221 */ /* 0x000fce0000010000 */
[----:B------:R-:W3:Y:S01]  /*17e60*/  MUFU.EX2 R176, R176 ;  /* 0x000000b000b07308 */ /* 0x000ee20000000800 */
[----:B----4-:R-:W-:Y:S01]  /*17e70*/  FADD.FTZ R21, R171, R6 ;  /* 0x00000006ab157221 */ /* 0x010fe20000010000 */
[----:B------:R-:W-:-:S06]  /*17e80*/  FFMA.FTZ R212, R50, R16, -R9 ;  /* 0x0000001032d47223 */ /* 0x000fcc0000010809 */
[----:B------:R-:W4:Y:S01]  /*17e90*/  MUFU.EX2 R30, R30 ;  /* 0x0000001e001e7308 */ /* 0x000f220000000800 */
[----:B0-----:R-:W-:-:S07]  /*17ea0*/  FADD.FTZ R6, R170, R7 ;  /* 0x00000007aa067221 */ /* 0x001fce0000010000 */
[----:B------:R-:W0:Y:S01]  /*17eb0*/  MUFU.EX2 R36, R36 ;  /* 0x0000002400247308 */ /* 0x000e220000000800 */
[----:B-1----:R-:W-:Y:S01]  /*17ec0*/  FADD.FTZ R26, R34, R21 ;  /* 0x00000015221a7221 */ /* 0x002fe20000010000 */
[----:B------:R-:W-:-:S06]  /*17ed0*/  FFMA.FTZ R213, R51, R16, -R9 ;  /* 0x0000001033d57223 */ /* 0x000fcc0000010809 */
[----:B------:R-:W1:Y:S01]  /*17ee0*/  MUFU.EX2 R179, R179 ;  /* 0x000000b300b37308 */ /* 0x000e620000000800 */
[----:B--2---:R-:W-:-:S07]  /*17ef0*/  FADD.FTZ R7, R33, R6 ;  /* 0x0000000621077221 */ /* 0x004fce0000010000 */
[----:B------:R-:W2:Y:S01]  /*17f00*/  MUFU.EX2 R178, R178 ;  /* 0x000000b200b27308 */ /* 0x000ea20000000800 */
[----:B---3--:R-:W-:Y:S01]  /*17f10*/  FADD.FTZ R21, R177, R26 ;  /* 0x0000001ab1157221 */ /* 0x008fe20000010000 */
        /* <DEDUP_REMOVED lines=30> */
[----:B------:R-:W-:-:S06]  /*18100*/  FADD.FTZ R6, R15, R6 ;  /* 0x000000060f067221 */ /* 0x000fcc0000010000 */
[----:B------:R-:W3:Y:S01]  /*18110*/  MUFU.EX2 R209, R209 ;  /* 0x000000d100d17308 */ /* 0x000ee20000000800 */
[----:B------:R-:W-:-:S07]  /*18120*/  FFMA.FTZ R186, R66, R16, -R9 ;  /* 0x0000001042ba7223 */ /* 0x000fce0000010809 */
        /* <DEDUP_REMOVED lines=13> */
[----:B------:R-:W-:Y:S01]  /*18200*/  MUFU.EX2 R10, R10 ;  /* 0x0000000a000a7308 */ /* 0x000fe20000000800 */
[----:B------:R-:W-:-:S07]  /*18210*/  FFMA.FTZ R189, R71, R16, -R9 ;  /* 0x0000001047bd7223 */ /* 0x000fce0000010809 */
[----:B------:R-:W3:Y:S01]  /*18220*/  MUFU.EX2 R186, R186 ;  /* 0x000000ba00ba7308 */ /* 0x000ee20000000800 */
[----:B0-----:R-:W-:Y:S01]  /*18230*/  FADD.FTZ R7, R191, R26 ;  /* 0x0000001abf077221 */ /* 0x001fe20000010000 */
[----:B----4-:R-:W-:-:S06]  /*18240*/  FADD.FTZ R6, R13, R6 ;  /* 0x000000060d067221 */ /* 0x010fcc0000010000 */
[----:B------:R-:W-:Y:S08]  /*18250*/  MUFU.EX2 R184, R184 ;  /* 0x000000b800b87308 */ /* 0x000ff00000000800 */
[----:B------:R-:W0:Y:S01]  /*18260*/  MUFU.EX2 R188, R188 ;  /* 0x000000bc00bc7308 */ /* 0x000e220000000800 */
[----:B-1----:R-:W-:Y:S01]  /*18270*/  FADD.FTZ R9, R210, R7 ;  /* 0x00000007d2097221 */ /* 0x002fe20000010000 */
[----:B--2---:R-:W-:-:S06]  /*18280*/  FADD.FTZ R7, R183, R6 ;  /* 0x00000006b7077221 */ /* 0x004fcc0000010000 */
[----:B------:R-:W-:Y:S08]  /*18290*/  MUFU.EX2 R11, R68 ;  /* 0x00000044000b7308 */ /* 0x000ff00000000800 */
[----:B------:R-:W1:Y:S01]  /*182a0*/  MUFU.EX2 R187, R187 ;  /* 0x000000bb00bb7308 */ /* 0x000e620000000800 */
[----:B---3--:R-:W-:Y:S01]  /*182b0*/  FADD.FTZ R9, R186, R9 ;  /* 0x00000009ba097221 */ /* 0x008fe20000010000 */
[----:B------:R-:W-:-:S06]  /*182c0*/  FADD.FTZ R7, R10, R7 ;  /* 0x000000070a077221 */ /* 0x000fcc0000010000 */
[----:B------:R-:W2:Y:S08]  /*182d0*/  MUFU.EX2 R185, R185 ;  /* 0x000000b900b97308 */ /* 0x000eb00000000800 */
[----:B------:R-:W3:Y:S01]  /*182e0*/  MUFU.EX2 R189, R189 ;  /* 0x000000bd00bd7308 */ /* 0x000ee20000000800 */
[----:B0-----:R-:W-:Y:S01]  /*182f0*/  FADD.FTZ R16, R188, R9 ;  /* 0x00000009bc107221 */ /* 0x001fe20000010000 */
[----:B------:R-:W-:-:S03]  /*18300*/  FADD.FTZ R6, R184, R7 ;  /* 0x00000007b8067221 */ /* 0x000fc60000010000 */
[----:B-1----:R-:W-:Y:S01]  /*18310*/  FADD.FTZ R16, R187, R16 ;  /* 0x00000010bb107221 */ /* 0x002fe20000010000 */
[----:B------:R-:W-:-:S04]  /*18320*/  FADD.FTZ R6, R11, R6 ;  /* 0x000000060b067221 */ /* 0x000fc80000010000 */
[----:B--2---:R-:W-:Y:S01]  /*18330*/  FADD.FTZ R6, R185, R6 ;  /* 0x00000006b9067221 */ /* 0x004fe20000010000 */
[----:B------:R-:W-:Y:S01]  /*18340*/  STL [R1+0x214], R20 ;  /* 0x0002141401007387 */ /* 0x000fe20000100800 */
[----:B---3--:R-:W-:-:S05]  /*18350*/  FADD.FTZ R7, R189, R16 ;  /* 0x00000010bd077221 */ /* 0x008fca0000010000 */
        /* <DEDUP_REMOVED lines=8> */
[----:B------:R0:W-:Y:S04]  /*183e0*/  ST.E desc[UR44][R18.64+0x240], R9 ;  /* 0x0002400912007985 */ /* 0x0001e8000c10192c */
[----:B------:R-:W2:Y:S02]  /*183f0*/  LD.E R16, desc[UR44][R6.64] ;  /* 0x0000002c06107980 */ /* 0x000ea4000c101900 */
[----:B--2---:R-:W-:-:S05]  /*18400*/  FMUL.FTZ R21, R17, R16 ;  /* 0x0000001011157220 */ /* 0x004fca0000410000 */
[----:B------:R1:W-:Y:S04]  /*18410*/  ST.E desc[UR44][R6.64], R21 ;  /* 0x0000001506007985 */ /* 0x0003e8000c10192c */
[----:B------:R-:W0:Y:S04]  /*18420*/  LD.E R35, desc[UR44][R18.64+0x434] ;  /* 0x0004342c12237980 */ /* 0x000e28000c101900 */
[----:B------:R-:W2:Y:S04]  /*18430*/  LD.E R27, desc[UR44][R18.64+0x254] ;  /* 0x0002542c121b7980 */ /* 0x000ea8000c101900 */
[----:B------:R-:W3:Y:S04]  /*18440*/  LD.E R29, desc[UR44][R18.64+0x250] ;  /* 0x0002502c121d7980 */ /* 0x000ee8000c101900 */
[----:B------:R-:W1:Y:S04]  /*18450*/  LD.E R150, desc[UR44][R18.64+0x260] ;  /* 0x0002602c12967980 */ /* 0x000e68000c101900 */
        /* <DEDUP_REMOVED lines=62> */
[----:B---3--:R-:W-:-:S03]  /*18840*/  FMUL.FTZ R29, R17, R29 ;  /* 0x0000001d111d7220 */ /* 0x008fc60000410000 */
[----:B------:R2:W-:Y:S01]  /*18850*/  ST.E desc[UR44][R18.64+0x254], R27 ;  /* 0x0002541b12007985 */ /* 0x0005e2000c10192c */
[C---:B-1----:R-:W-:Y:S01]  /*18860*/  FMUL.FTZ R21, R17.reuse, R150 ;  /* 0x0000009611157220 */ /* 0x042fe20000410000 */
[C---:B----4-:R-:W-:Y:S01]  /*18870*/  FMUL.FTZ R35, R17.reuse, R148 ;  /* 0x0000009411237220 */ /* 0x050fe20000410000 */
[C---:B------:R-:W-:Y:S01]  /*18880*/  FMUL.FTZ R39, R17.reuse, R134 ;  /* 0x0000008611277220 */ /* 0x040fe20000410000 */
[C---:B0-----:R-:W-:Y:S01]  /*18890*/  FMUL.FTZ R9, R17.reuse, R142 ;  /* 0x0000008e11097220 */ /* 0x041fe20000410000 */
[C---:B--2---:R-:W-:Y:S01]  /*188a0*/  FMUL.FTZ R27, R17.reuse, R140 ;  /* 0x0000008c111b7220 */ /* 0x044fe20000410000 */
        /* <DEDUP_REMOVED lines=25> */
[----:B---3--:R-:W-:-:S03]  /*18a40*/  FMUL.FTZ R45, R17, R116 ;  /* 0x00000074112d7220 */ /* 0x008fc60000410000 */
[----:B------:R3:W-:Y:S01]  /*18a50*/  ST.E desc[UR44][R18.64+0x2d0], R9 ;  /* 0x0002d00912007985 */ /* 0x0007e2000c10192c */
[----:B0-----:R-:W-:-:S03]  /*18a60*/  FMUL.FTZ R21, R17, R120 ;  /* 0x0000007811157220 */ /* 0x001fc60000410000 */
[----:B------:R0:W-:Y:S01]  /*18a70*/  ST.E desc[UR44][R18.64+0x2d4], R27 ;  /* 0x0002d41b12007985 */ /* 0x0001e2000c10192c */
[C---:B-1----:R-:W-:Y:S01]  /*18a80*/  FMUL.FTZ R35, R17.reuse, R118 ;  /* 0x0000007611237220 */ /* 0x042fe20000410000 */
[C---:B--2---:R-:W-:Y:S01]  /*18a90*/  FMUL.FTZ R39, R17.reuse, R112 ;  /* 0x0000007011277220 */ /* 0x044fe20000410000 */
[C---:B---3--:R-:W-:Y:S01]  /*18aa0*/  FMUL.FTZ R9, R17.reuse, R110 ;  /* 0x0000006e11097220 */ /* 0x048fe20000410000 */
[C---:B0-----:R-:W-:Y:S01]  /*18ab0*/  FMUL.FTZ R27, R17.reuse, R108 ;  /* 0x0000006c111b7220 */ /* 0x041fe20000410000 */
        /* <DEDUP_REMOVED lines=71> */
[----:B0-----:R-:W-:Y:S01]  /*18f30*/  FMUL.FTZ R27, R17, R16 ;  /* 0x00000010111b7220 */ /* 0x001fe20000410000 */
[----:B------:R-:W-:Y:S02]  /*18f40*/  IMAD.U32 R16, RZ, RZ, UR6 ;  /* 0x00000006ff107e24 */ /* 0x000fe4000f8e00ff */
[----:B------:R-:W-:Y:S01]  /*18f50*/  IMAD.U32 R17, RZ, RZ, UR5 ;  /* 0x00000005ff117e24 */ /* 0x000fe2000f8e00ff */
[----:B------:R-:W-:Y:S04]  /*18f60*/  ST.E desc[UR44][R18.64+0x3f0], R21 ;  /* 0x0003f01512007985 */ /* 0x000fe8000c10192c */
[----:B------:R0:W-:Y:S04]  /*18f70*/  ST.E desc[UR44][R18.64+0x3f4], R29 ;  /* 0x0003f41d12007985 */ /* 0x0001e8000c10192c */
[----:B------:R-:W-:Y:S04]  /*18f80*/  ST.E desc[UR44][R18.64+0x400], R41 ;  /* 0x0004002912007985 */ /* 0x000fe8000c10192c */
[----:B------:R-:W-:Y:S04]  /*18f90*/  ST.E desc[UR44][R18.64+0x404], R43 ;  /* 0x0004042b12007985 */ /* 0x000fe8000c10192c */
[----:B------:R1:W-:Y:S04]  /*18fa0*/  ST.E desc[UR44][R18.64+0x410], R35 ;  /* 0x0004102312007985 */ /* 0x0003e8000c10192c */
[----:B------:R-:W-:Y:S04]  /*18fb0*/  ST.E desc[UR44][R18.64+0x414], R9 ;  /* 0x0004140912007985 */ /* 0x000fe8000c10192c */
[----:B------:R-:W-:Y:S04]  /*18fc0*/  ST.E desc[UR44][R18.64+0x420], R27 ;  /* 0x0004201b12007985 */ /* 0x000fe8000c10192c */
[----:B------:R-:W-:Y:S04]  /*18fd0*/  ST.E desc[UR44][R18.64+0x424], R39 ;  /* 0x0004242712007985 */ /* 0x000fe8000c10192c */
[----:B------:R2:W-:Y:S04]  /*18fe0*/  ST.E desc[UR44][R18.64+0x430], R45 ;  /* 0x0004302d12007985 */ /* 0x0005e8000c10192c */
[----:B0-----:R-:W3:Y:S01]  /*18ff0*/  LD.E R29, desc[UR44][R16.64] ;  /* 0x0000002c101d7980 */ /* 0x001ee2000c101900 */
[----:B------:R-:W-:Y:S01]  /*19000*/  ULOP3.LUT UR4, UR4, 0xc, URZ, 0xfc, !UPT ;  /* 0x0000000c04047892 */ /* 0x000fe2000f8efc3f */
[----:B------:R-:W-:-:S05]  /*19010*/  IMAD.U32 R21, RZ, RZ, UR5 ;  /* 0x00000005ff157e24 */ /* 0x000fca000f8e00ff */
[----:B------:R-:W-:Y:S02]  /*19020*/  IMAD.U32 R20, RZ, RZ, UR4 ;  /* 0x00000004ff147e24 */ /* 0x000fe4000f8e00ff */
[----:B---3--:R-:W-:-:S05]  /*19030*/  FMUL.FTZ R29, R8, R29 ;  /* 0x0000001d081d7220 */ /* 0x008fca0000410000 */
[----:B------:R0:W-:Y:S04]  /*19040*/  ST.E desc[UR44][R16.64], R29 ;  /* 0x0000001d10007985 */ /* 0x0001e8000c10192c */
[----:B-1----:R-:W3:Y:S02]  /*19050*/  LD.E R35, desc[UR44][R20.64] ;  /* 0x0000002c14237980 */ /* 0x002ee4000c101900 */
[----:B---3--:R-:W-:-:S05]  /*19060*/  FMUL.FTZ R35, R8, R35 ;  /* 0x0000002308237220 */ /* 0x008fca0000410000 */
[----:B------:R1:W-:Y:S04]  /*19070*/  ST.E desc[UR44][R20.64], R35 ;  /* 0x0000002314007985 */ /* 0x0003e8000c10192c */
        /* <DEDUP_REMOVED lines=57> */
[----:B-1----:R-:W2:Y:S04]  /*19410*/  LD.E R35, desc[UR44][R18.64+0x418] ;  /* 0x0004182c12237980 */ /* 0x002ea8000c101900 */
[----:B------:R-:W2:Y:S04]  /*19420*/  LD.E R28, desc[UR44][R18.64+0x41c] ;  /* 0x00041c2c121c7980 */ /* 0x000ea8000c101900 */
[----:B------:R-:W2:Y:S04]  /*19430*/  LD.E R9, desc[UR44][R18.64+0x428] ;  /* 0x0004282c12097980 */ /* 0x000ea8000c101900 */
[----:B------:R-:W2:Y:S04]  /*19440*/  LD.E R26, desc[UR44][R18.64+0x42c] ;  /* 0x00042c2c121a7980 */ /* 0x000ea8000c101900 */
[----:B------:R-:W2:Y:S01]  /*19450*/  LD.E R27, desc[UR44][R18.64+0x438] ;  /* 0x0004382c121b7980 */ /* 0x000ea2000c101900 */
[C---:B---3--:R-:W-:Y:S01]  /*19460*/  FMUL.FTZ R93, R8.reuse, R93 ;  /* 0x0000005d085d7220 */ /* 0x048fe20000410000 */
[C---:B----4-:R-:W-:Y:S01]  /*19470*/  FMUL.FTZ R95, R8.reuse, R95 ;  /* 0x0000005f085f7220 */ /* 0x050fe20000410000 */
        /* <DEDUP_REMOVED lines=33> */
[----:B0-----:R-:W-:-:S03]  /*19690*/  FMUL.FTZ R93, R8, R86 ;  /* 0x00000056085d7220 */ /* 0x001fc60000410000 */
[----:B------:R0:W-:Y:S01]  /*196a0*/  ST.E desc[UR44][R18.64+0x298], R83 ;  /* 0x0002985312007985 */ /* 0x0001e2000c10192c */
[----:B-1----:R-:W-:-:S03]  /*196b0*/  FMUL.FTZ R95, R8, R84 ;  /* 0x00000054085f7220 */ /* 0x002fc60000410000 */
[----:B------:R1:W-:Y:S04]  /*196c0*/  ST.E desc[UR44][R18.64+0x2a8], R85 ;  /* 0x0002a85512007985 */ /* 0x0003e8000c10192c */
[----:B------:R-:W-:Y:S01]  /*196d0*/  ST.E desc[UR44][R18.64+0x2c8], R81 ;  /* 0x0002c85112007985 */ /* 0x000fe2000c10192c */
[C---:B--2---:R-:W-:Y:S01]  /*196e0*/  FMUL.FTZ R89, R8.reuse, R82 ;  /* 0x0000005208597220 */ /* 0x044fe20000410000 */
[C---:B------:R-:W-:Y:S02]  /*196f0*/  FMUL.FTZ R91, R8.reuse, R78 ;  /* 0x0000004e085b7220 */ /* 0x040fe40000410000 */
[----:B------:R2:W-:Y:S01]  /*19700*/  ST.E desc[UR44][R18.64+0x2d8], R79 ;  /* 0x0002d84f12007985 */ /* 0x0005e2000c10192c */
[----:B------:R-:W-:-:S03]  /*19710*/  FMUL.FTZ R97, R8, R80 ;  /* 0x0000005008617220 */ /* 0x000fc60000410000 */
[----:B------:R-:W-:Y:S01]  /*19720*/  ST.E desc[UR44][R18.64+0x2dc], R77 ;  /* 0x0002dc4d12007985 */ /* 0x000fe2000c10192c */
[----:B0-----:R-:W-:-:S03]  /*19730*/  FMUL.FTZ R83, R8, R76 ;  /* 0x0000004c08537220 */ /* 0x001fc60000410000 */
[----:B------:R0:W-:Y:S01]  /*19740*/  ST.E desc[UR44][R18.64+0x2e8], R73 ;  /* 0x0002e84912007985 */ /* 0x0001e2000c10192c */
[----:B-1----:R-:W-:-:S03]  /*19750*/  FMUL.FTZ R85, R8, R74 ;  /* 0x0000004a08557220 */ /* 0x002fc60000410000 */
[----:B------:R1:W-:Y:S01]  /*19760*/  ST.E desc[UR44][R18.64+0x2f8], R75 ;  /* 0x0002f84b12007985 */ /* 0x0003e2000c10192c */
[----:B--2---:R-:W-:-:S03]  /*19770*/  FMUL.FTZ R79, R8, R70 ;  /* 0x00000046084f7220 */ /* 0x004fc60000410000 */
[----:B------:R-:W-:Y:S01]  /*19780*/  ST.E desc[UR44][R18.64+0x308], R71 ;  /* 0x0003084712007985 */ /* 0x000fe2000c10192c */
[----:B------:R-:W-:-:S03]  /*19790*/  FMUL.FTZ R81, R8, R68 ;  /* 0x0000004408517220 */ /* 0x000fc60000410000 */
[----:B------:R2:W-:Y:S01]  /*197a0*/  ST.E desc[UR44][R18.64+0x30c], R67 ;  /* 0x00030c4312007985 */ /* 0x0005e2000c10192c */
[----:B0-----:R-:W-:-:S03]  /*197b0*/  FMUL.FTZ R73, R8, R66 ;  /* 0x0000004208497220 */ /* 0x001fc60000410000 */
[----:B------:R0:W-:Y:S01]  /*197c0*/  ST.E desc[UR44][R18.64+0x31c], R69 ;  /* 0x00031c4512007985 */ /* 0x0001e2000c10192c */
[----:B-1----:R-:W-:-:S03]  /*197d0*/  FMUL.FTZ R75, R8, R62 ;  /* 0x0000003e084b7220 */ /* 0x002fc60000410000 */
[----:B------:R-:W-:Y:S01]  /*197e0*/  ST.E desc[UR44][R18.64+0x33c], R65 ;  /* 0x00033c4112007985 */ /* 0x000fe2000c10192c */
[----:B------:R-:W-:-:S03]  /*197f0*/  FMUL.FTZ R77, R8, R64 ;  /* 0x00000040084d7220 */ /* 0x000fc60000410000 */
[----:B------:R1:W-:Y:S01]  /*19800*/  ST.E desc[UR44][R18.64+0x34c], R63 ;  /* 0x00034c3f12007985 */ /* 0x0003e2000c10192c */
[----:B--2---:R-:W-:-:S03]  /*19810*/  FMUL.FTZ R67, R8, R60 ;  /* 0x0000003c08437220 */ /* 0x004fc60000410000 */
[----:B------:R-:W-:Y:S01]  /*19820*/  ST.E desc[UR44][R18.64+0x358], R61 ;  /* 0x0003583d12007985 */ /* 0x000fe2000c10192c */
[----:B0-----:R-:W-:-:S03]  /*19830*/  FMUL.FTZ R69, R8, R58 ;  /* 0x0000003a08457220 */ /* 0x001fc60000410000 */
[----:B------:R0:W-:Y:S04]  /*19840*/  ST.E desc[UR44][R18.64+0x35c], R57 ;  /* 0x00035c3912007985 */ /* 0x0001e8000c10192c */
[----:B------:R2:W-:Y:S01]  /*19850*/  ST.E desc[UR44][R18.64+0x36c], R59 ;  /* 0x00036c3b12007985 */ /* 0x0005e2000c10192c */
[C---:B-1----:R-:W-:Y:S01]  /*19860*/  FMUL.FTZ R63, R8.reuse, R56 ;  /* 0x00000038083f7220 */ /* 0x042fe20000410000 */
[C---:B------:R-:W-:Y:S02]  /*19870*/  FMUL.FTZ R65, R8.reuse, R52 ;  /* 0x0000003408417220 */ /* 0x040fe40000410000 */
[----:B------:R-:W-:Y:S01]  /*19880*/  ST.E desc[UR44][R18.64+0x38c], R55 ;  /* 0x00038c3712007985 */ /* 0x000fe2000c10192c */
[----:B------:R-:W-:-:S03]  /*19890*/  FMUL.FTZ R71, R8, R54 ;  /* 0x0000003608477220 */ /* 0x000fc60000410000 */
[----:B------:R1:W-:Y:S01]  /*198a0*/  ST.E desc[UR44][R18.64+0x39c], R53 ;  /* 0x00039c3512007985 */ /* 0x0003e2000c10192c */
[----:B------:R-:W-:-:S03]  /*198b0*/  FMUL.FTZ R51, R8, R51 ;  /* 0x0000003308337220 */ /* 0x000fc60000410000 */
[----:B------:R3:W-:Y:S01]  /*198c0*/  ST.E desc[UR44][R18.64+0x3ac], R47 ;  /* 0x0003ac2f12007985 */ /* 0x0007e2000c10192c */
[----:B0-----:R-:W-:-:S03]  /*198d0*/  FMUL.FTZ R57, R8, R50 ;  /* 0x0000003208397220 */ /* 0x001fc60000410000 */
[----:B------:R-:W-:Y:S01]  /*198e0*/  ST.E desc[UR44][R18.64+0x3bc], R49 ;  /* 0x0003bc3112007985 */ /* 0x000fe2000c10192c */
[----:B--2---:R-:W-:-:S03]  /*198f0*/  FMUL.FTZ R59, R8, R48 ;  /* 0x00000030083b7220 */ /* 0x004fc60000410000 */
[----:B------:R-:W-:Y:S01]  /*19900*/  ST.E desc[UR44][R18.64+0x3dc], R45 ;  /* 0x0003dc2d12007985 */ /* 0x000fe2000c10192c */
[----:B-1----:R-:W-:-:S03]  /*19910*/  FMUL.FTZ R53, R8, R46 ;  /* 0x0000002e08357220 */ /* 0x002fc60000410000 */
[----:B------:R0:W-:Y:S01]  /*19920*/  ST.E desc[UR44][R18.64+0x3ec], R43 ;  /* 0x0003ec2b12007985 */ /* 0x0001e2000c10192c */
[C---:B------:R-:W-:Y:S01]  /*19930*/  FMUL.FTZ R55, R8.reuse, R42 ;  /* 0x0000002a08377220 */ /* 0x040fe20000410000 */
[C---:B------:R-:W-:Y:S01]  /*19940*/  FMUL.FTZ R61, R8.reuse, R44 ;  /* 0x0000002c083d7220 */ /* 0x040fe20000410000 */
[C---:B------:R-:W-:Y:S01]  /*19950*/  FMUL.FTZ R41, R8.reuse, R41 ;  /* 0x0000002908297220 */ /* 0x040fe20000410000 */
[C---:B------:R-:W-:Y:S01]  /*19960*/  FMUL.FTZ R29, R8.reuse, R29 ;  /* 0x0000001d081d7220 */ /* 0x040fe20000410000 */
[C---:B------:R-:W-:Y:S01]  /*19970*/  FMUL.FTZ R39, R8.reuse, R39 ;  /* 0x0000002708277220 */ /* 0x040fe20000410000 */
[C---:B---3--:R-:W-:Y:S01]  /*19980*/  FMUL.FTZ R47, R8.reuse, R38 ;  /* 0x00000026082f7220 */ /* 0x048fe20000410000 */
[C---:B------:R-:W-:Y:S01]  /*19990*/  FMUL.FTZ R35, R8.reuse, R35 ;  /* 0x0000002308237220 */ /* 0x040fe20000410000 */
[C---:B0-----:R-:W-:Y:S01]  /*199a0*/  FMUL.FTZ R43, R8.reuse, R28 ;  /* 0x0000001c082b7220 */ /* 0x041fe20000410000 */
        /* <DEDUP_REMOVED lines=39> */
[----:B------:R2:W-:Y:S01]  /*19c20*/  ST.E desc[UR44][R18.64+0x438], R27 ;  /* 0x0004381b12007985 */ /* 0x0005e2000c10192c */
[----:B------:R3:W-:Y:S06]  /*19c30*/  BAR.SYNC.DEFER_BLOCKING R28, 0x100 ;  /* 0x0004001c0000751d */ /* 0x0007ec0000010000 */
[----:B0-----:R-:W4:Y:S04]  /*19c40*/  LD.E R29, desc[UR44][R18.64+0x240] ;  /* 0x0002402c121d7980 */ /* 0x001f28000c101900 */
[----:B------:R-:W3:Y:S04]  /*19c50*/  LD.E R26, desc[UR44][R2.64] ;  /* 0x0000002c021a7980 */ /* 0x000ee8000c101900 */
[----:B------:R-:W3:Y:S04]  /*19c60*/  LD.E.64 R8, desc[UR44][R18.64+0x88] ;  /* 0x0000882c12087980 */ /* 0x000ee8000c101b00 */
[----:B----4-:R0:W-:Y:S04]  /*19c70*/  ST.E desc[UR44][R18.64+0x240], R29 ;  /* 0x0002401d12007985 */ /* 0x0101e8000c10192c */
[----:B-1----:R-:W4:Y:S04]  /*19c80*/  LD.E R35, desc[UR44][R6.64] ;  /* 0x0000002c06237980 */ /* 0x002f28000c101900 */
[----:B----4-:R1:W-:Y:S04]  /*19c90*/  ST.E desc[UR44][R6.64], R35 ;  /* 0x0000002306007985 */ /* 0x0103e8000c10192c */
[----:B------:R-:W4:Y:S04]  /*19ca0*/  LD.E R39, desc[UR44][R16.64] ;  /* 0x0000002c10277980 */ /* 0x000f28000c101900 */
[----:B----4-:R4:W-:Y:S04]  /*19cb0*/  ST.E desc[UR44][R16.64], R39 ;  /* 0x0000002710007985 */ /* 0x0109e8000c10192c */
[----:B------:R-:W2:Y:S04]  /*19cc0*/  LD.E R41, desc[UR44][R20.64] ;  /* 0x0000002c14297980 */ /* 0x000ea8000c101900 */
[----:B--2---:R2:W-:Y:S04]  /*19cd0*/  ST.E desc[UR44][R20.64], R41 ;  /* 0x0000002914007985 */ /* 0x0045e8000c10192c */
[----:B------:R-:W3:Y:S04]  /*19ce0*/  LD.E R27, desc[UR44][R18.64+0x250] ;  /* 0x0002502c121b7980 */ /* 0x000ee8000c101900 */
[----:B------:R-:W3:Y:S04]  /*19cf0*/  LD.E R43, desc[UR44][R18.64+0x254] ;  /* 0x0002542c122b7980 */ /* 0x000ee8000c101900 */
[----:B------:R-:W3:Y:S04]  /*19d00*/  LD.E R45, desc[UR44][R18.64+0x258] ;  /* 0x0002582c122d7980 */ /* 0x000ee8000c101900 */
[----:B0-----:R-:W3:Y:S04]  /*19d10*/  LD.E R29, desc[UR44][R18.64+0x25c] ;  /* 0x00025c2c121d7980 */ /* 0x001ee8000c101900 */
[----:B------:R-:W3:Y:S04]  /*19d20*/  LD.E R47, desc[UR44][R18.64+0x260] ;  /* 0x0002602c122f7980 */ /* 0x000ee8000c101900 */
[----:B------:R-:W3:Y:S04]  /*19d30*/  LD.E R49, desc[UR44][R18.64+0x264] ;  /* 0x0002642c12317980 */ /* 0x000ee8000c101900 */
[----:B-1----:R-:W3:Y:S04]  /*19d40*/  LD.E R35, desc[UR44][R18.64+0x268] ;  /* 0x0002682c12237980 */ /* 0x002ee8000c101900 */
[----:B------:R-:W3:Y:S04]  /*19d50*/  LD.E R51, desc[UR44][R18.64+0x26c] ;  /* 0x00026c2c12337980 */ /* 0x000ee8000c101900 */
[----:B----4-:R-:W4:Y:S04]  /*19d60*/  LD.E R39, desc[UR44][R18.64+0x270] ;  /* 0x0002702c12277980 */ /* 0x010f28000c101900 */
[----:B------:R-:W4:Y:S04]  /*19d70*/  LD.E R53, desc[UR44][R18.64+0x274] ;  /* 0x0002742c12357980 */ /* 0x000f28000c101900 */
[----:B--2---:R-:W2:Y:S04]  /*19d80*/  LD.E R41, desc[UR44][R18.64+0x278] ;  /* 0x0002782c12297980 */ /* 0x004ea8000c101900 */
        /* <DEDUP_REMOVED lines=64> */
[----:B------:R0:W-:Y:S04]  /*1a190*/  ST.E desc[UR44][R18.64+0x250], R27 ;  /* 0x0002501b12007985 */ /* 0x0001e8000c10192c */
[----:B------:R-:W-:Y:S04]  /*1a1a0*/  ST.E desc[UR44][R18.64+0x254], R43 ;  /* 0x0002542b12007985 */ /* 0x000fe8000c10192c */
[----:B------:R-:W-:Y:S04]  /*1a1b0*/  ST.E desc[UR44][R18.64+0x258], R45 ;  /* 0x0002582d12007985 */ /* 0x000fe8000c10192c */
[----:B------:R1:W-:Y:S04]  /*1a1c0*/  ST.E desc[UR44][R18.64+0x25c], R29 ;  /* 0x00025c1d12007985 */ /* 0x0003e8000c10192c */
[----:B------:R-:W-:Y:S04]  /*1a1d0*/  ST.E desc[UR44][R18.64+0x260], R47 ;  /* 0x0002602f12007985 */ /* 0x000fe8000c10192c */
[----:B------:R-:W-:Y:S04]  /*1a1e0*/  ST.E desc[UR44][R18.64+0x264], R49 ;  /* 0x0002643112007985 */ /* 0x000fe8000c10192c */
[----:B------:R1:W-:Y:S04]  /*1a1f0*/  ST.E desc[UR44][R18.64+0x268], R35 ;  /* 0x0002682312007985 */ /* 0x0003e8000c10192c */
[----:B------:R-:W-:Y:S04]  /*1a200*/  ST.E desc[UR44][R18.64+0x26c], R51 ;  /* 0x00026c3312007985 */ /* 0x000fe8000c10192c */
[----:B----4-:R4:W-:Y:S04]  /*1a210*/  ST.E desc[UR44][R18.64+0x270], R39 ;  /* 0x0002702712007985 */ /* 0x0109e8000c10192c */
[----:B------:R-:W-:Y:S04]  /*1a220*/  ST.E desc[UR44][R18.64+0x274], R53 ;  /* 0x0002743512007985 */ /* 0x000fe8000c10192c */
[----:B--2---:R2:W-:Y:S04]  /*1a230*/  ST.E desc[UR44][R18.64+0x278], R41 ;  /* 0x0002782912007985 */ /* 0x0045e8000c10192c */
[----:B------:R2:W-:Y:S04]  /*1a240*/  ST.E desc[UR44][R18.64+0x27c], R55 ;  /* 0x00027c3712007985 */ /* 0x0005e8000c10192c */
[----:B------:R2:W-:Y:S04]  /*1a250*/  ST.E desc[UR44][R18.64+0x280], R57 ;  /* 0x0002803912007985 */ /* 0x0005e8000c10192c */
[----:B------:R2:W-:Y:S04]  /*1a260*/  ST.E desc[UR44][R18.64+0x284], R59 ;  /* 0x0002843b12007985 */ /* 0x0005e8000c10192c */
[----:B------:R2:W-:Y:S04]  /*1a270*/  ST.E desc[UR44][R18.64+0x288], R61 ;  /* 0x0002883d12007985 */ /* 0x0005e8000c10192c */
[----:B------:R2:W-:Y:S04]  /*1a280*/  ST.E desc[UR44][R18.64+0x28c], R63 ;  /* 0x00028c3f12007985 */ /* 0x0005e8000c10192c */
[----:B0-----:R-:W3:Y:S04]  /*1a290*/  LD.E R27, desc[UR44][R18.64+0x290] ;  /* 0x0002902c121b7980 */ /* 0x001ee8000c101900 */
[----:B-1----:R-:W3:Y:S04]  /*1a2a0*/  LD.E R29, desc[UR44][R18.64+0x298] ;  /* 0x0002982c121d7980 */ /* 0x002ee8000c101900 */
[----:B------:R-:W3:Y:S04]  /*1a2b0*/  LD.E R35, desc[UR44][R18.64+0x29c] ;  /* 0x00029c2c12237980 */ /* 0x000ee8000c101900 */
[----:B----4-:R-:W4:Y:S04]  /*1a2c0*/  LD.E R39, desc[UR44][R18.64+0x2a4] ;  /* 0x0002a42c12277980 */ /* 0x010f28000c101900 */
        /* <DEDUP_REMOVED lines=74> */
[----:B----4-:R4:W-:Y:S04]  /*1a770*/  ST.E desc[UR44][R18.64+0x2a4], R39 ;  /* 0x0002a42712007985 */ /* 0x0109e8000c10192c */
        /* <DEDUP_REMOVED lines=82> */
[C---:B------:R-:W-:Y:S01]  /*1aca0*/  VIADD R26, R8.reuse, 0x80 ;  /* 0x00000080081a7836 */ /* 0x040fe20000000000 */
        /* <DEDUP_REMOVED lines=22> */
[----:B---3--:R-:W3:Y:S04]  /*1ae10*/  LD.E R35, desc[UR44][R18.64+0x26c] ;  /* 0x00026c2c12237980 */ /* 0x008ee8000c101900 */
[----:B------:R-:W3:Y:S04]  /*1ae20*/  LD.E R36, desc[UR44][R18.64+0x270] ;  /* 0x0002702c12247980 */ /* 0x000ee8000c101900 */
[----:B------:R-:W3:Y:S04]  /*1ae30*/  LD.E R37, desc[UR44][R18.64+0x274] ;  /* 0x0002742c12257980 */ /* 0x000ee8000c101900 */
[----:B------:R-:W3:Y:S04]  /*1ae40*/  LD.E R38, desc[UR44][R18.64+0x278] ;  /* 0x0002782c12267980 */ /* 0x000ee8000c101900 */
[----:B----4-:R-:W3:Y:S04]  /*1ae50*/  LD.E R39, desc[UR44][R18.64+0x27c] ;  /* 0x00027c2c12277980 */ /* 0x010ee8000c101900 */
        /* <DEDUP_REMOVED lines=119> */
[----:B------:R-:W-:Y:S01]  /*1b5d0*/  R2UR UR7, R9 ;  /* 0x00000000090772ca */ /* 0x000fe200000e0000 */
[----:B------:R-:W-:Y:S01]  /*1b5e0*/  VOTEU.ANY UP0, P0 ;  /* 0x00000000003f7886 */ /* 0x000fe20000000100 */
[----:B---3--:R-:W-:-:S11]  /*1b5f0*/  WARPGROUP.ARRIVE ;  /* 0x00000000000079c5 */ /* 0x008fd60000000000 */
        /* <DEDUP_REMOVED lines=820> */
[----:B--2---:R2:W-:Y:S04]  /*1e940*/  ST.E desc[UR44][R16.64], R13 ;  /* 0x0000000d10007985 */ /* 0x0045e8000c10192c */
[----:B------:R-:W3:Y:S04]  /*1e950*/  LD.E R15, desc[UR44][R20.64] ;  /* 0x0000002c140f7980 */ /* 0x000ee8000c101900 */
[----:B---3--:R3:W-:Y:S04]  /*1e960*/  ST.E desc[UR44][R20.64], R15 ;  /* 0x0000000f14007985 */ /* 0x0087e8000c10192c */
[----:B0-----:R-:W4:Y:S04]  /*1e970*/  LD.E R5, desc[UR44][R18.64+0x250] ;  /* 0x0002502c12057980 */ /* 0x001f28000c101900 */
[----:B-1----:R-:W4:Y:S04]  /*1e980*/  LD.E R6, desc[UR44][R18.64+0x254] ;  /* 0x0002542c12067980 */ /* 0x002f28000c101900 */
        /* <DEDUP_REMOVED lines=124> */
[----:B------:R0:W-:Y:S04]  /*1f150*/  ST.E desc[UR44][R18.64+0x258], R7 ;  /* 0x0002580712007985 */ /* 0x0001e8000c10192c */
[----:B------:R1:W-:Y:S04]  /*1f160*/  ST.E desc[UR44][R18.64+0x25c], R8 ;  /* 0x00025c0812007985 */ /* 0x0003e8000c10192c */
[----:B------:R4:W-:Y:S04]  /*1f170*/  ST.E desc[UR44][R18.64+0x260], R9 ;  /* 0x0002600912007985 */ /* 0x0009e8000c10192c */
[----:B------:R4:W-:Y:S04]  /*1f180*/  ST.E desc[UR44][R18.64+0x264], R10 ;  /* 0x0002640a12007985 */ /* 0x0009e8000c10192c */
[----:B------:R4:W-:Y:S04]  /*1f190*/  ST.E desc[UR44][R18.64+0x268], R11 ;  /* 0x0002680b12007985 */ /* 0x0009e8000c10192c */
[----:B------:R4:W-:Y:S04]  /*1f1a0*/  ST.E desc[UR44][R18.64+0x26c], R12 ;  /* 0x00026c0c12007985 */ /* 0x0009e8000c10192c */
        /* <DEDUP_REMOVED lines=116> */
[----:B0-----:R-:W1:Y:S04]  /*1f8f0*/  LDL.64 R6, [R1+0x190] ;  /* 0x0001900001067983 */ /* 0x001e680000100a00 */
[----:B------:R4:W5:Y:S04]  /*1f900*/  LD.E R5, desc[UR44][R2.64] ;  /* 0x0000002c02057980 */ /* 0x000968000c101900 */
[----:B-1----:R-:W2:Y:S01]  /*1f910*/  LD.E R8, desc[UR44][R6.64] ;  /* 0x0000002c06087980 */ /* 0x002ea2000c101900 */
[----:B------:R-:W-:Y:S01]  /*1f920*/  BSSY B0, `(.L_x_4018) ;  /* 0x0000005000007945 */ /* 0x000fe20003800000 */
[----:B--2---:R-:W-:-:S04]  /*1f930*/  LOP3.LUT R8, R8, 0x1, RZ, 0xfc, !PT ;  /* 0x0000000108087812 */ /* 0x004fc800078efcff */
[----:B------:R-:W-:-:S13]  /*1f940*/  ISETP.NE.AND P0, PT, R8, 0x3, PT ;  /* 0x000000030800780c */ /* 0x000fda0003f05270 */
[----:B----4-:R-:W-:Y:S05]  /*1f950*/  @!P0 BRA `(.L_x_4019) ;  /* 0x0000000000048947 */ /* 0x010fea0003800000 */
[----:B------:R-:W-:Y:S01]  /*1f960*/  BPT.TRAP 0x1 ;  /* 0x000000040000795c */ /* 0x000fe20000300000 */
.L_x_4019:
[----:B------:R-:W-:Y:S05]  /*1f970*/  BSYNC B0 ;  /* 0x0000000000007941 */ /* 0x000fea0003800000 */
.L_x_4018:
        /* <DEDUP_REMOVED lines=9> */
.L_x_4001:
[----:B------:R-:W-:-:S13]  /*1fa10*/  ISETP.GE.AND P0, PT, R0, R202, PT ;  /* 0x000000ca0000720c */ /* 0x000fda0003f06270 */
[----:B------:R-:W-:Y:S05]  /*1fa20*/  @!P0 BRA `(.L_x_4021) ;  /* 0x000000ac00288947 */ /* 0x000fea0003800000 */
[----:B------:R0:W5:Y:S02]  /*1fa30*/  LDL.64 R2, [R1+0x150] ;  /* 0x0001500001027983 */ /* 0x0001640000100a00 */
.L_x_4050:
[----:B-12--5:R-:W2:Y:S04]  /*1fa40*/  LD.E R5, desc[UR44][R2.64] ;  /* 0x0000002c02057980 */ /* 0x026ea8000c101900 */
        /* <DEDUP_REMOVED lines=20> */
.L_x_4023:
[----:B------:R-:W-:Y:S05]  /*1fb90*/  BSYNC B0 ;  /* 0x0000000000007941 */ /* 0x000fea0003800000 */
.L_x_4022:
        /* <DEDUP_REMOVED lines=13> */
.L_x_4025:
[----:B------:R-:W-:Y:S05]  /*1fc70*/  BSYNC B0 ;  /* 0x0000000000007941 */ /* 0x000fea0003800000 */
.L_x_4024:
        /* <DEDUP_REMOVED lines=8> */
.L_x_4027:
[----:B------:R-:W-:Y:S05]  /*1fd00*/  BSYNC B0 ;  /* 0x0000000000007941 */ /* 0x000fea0003800000 */
.L_x_4026:
[----:B------:R-:W2:Y:S04]  /*1fd10*/  LD.E R5, desc[UR44][R2.64] ;  /* 0x0000002c02057980 */ /* 0x000ea8000c101900 */
[----:B------:R-:W2:Y:S01]  /*1fd20*/  LDL.64 R14, [R1+0x80] ;  /* 0x00008000010e7983 */ /* 0x000ea20000100a00 */
[----:B------:R-:W-:Y:S05]  /*1fd30*/  WARPSYNC.ALL ;  /* 0x0000000000007948 */ /* 0x000fea0003800000 */
[----:B------:R3:W-:Y:S04]  /*1fd40*/  STL [R1+0x60], RZ ;  /* 0x000060ff01007387 */ /* 0x0007e80000100800 */
[----:B------:R-:W4:Y:S01]  /*1fd50*/  LD.E.64 R20, desc[UR44][R18.64+0x78] ;  /* 0x0000782c12147980 */ /* 0x000f22000c101b00 */
[----:B------:R-:W-:-:S05]  /*1fd60*/  IMAD.MOV.U32 R4, RZ, RZ, 0x1 ;  /* 0x00000001ff047424 */ /* 0x000fca00078e00ff */
[----:B------:R3:W-:Y:S04]  /*1fd70*/  STL [R1+0x60], R4 ;  /* 0x0000600401007387 */ /* 0x0007e80000100800 */
[----:B-1---5:R-:W3:Y:S04]  /*1fd80*/  LD.E.64 R8, desc[UR44][R18.64+0x78] ;  /* 0x0000782c12087980 */ /* 0x022ee8000c101b00 */
[----:B------:R1:W-:Y:S04]  /*1fd90*/  STL [R1+0x60], R4 ;  /* 0x0000600401007387 */ /* 0x0003e80000100800 */
[----:B------:R-:W3:Y:S01]  /*1fda0*/  LD.E.64 R10, desc[UR44][R18.64+0x78] ;  /* 0x0000782c120a7980 */ /* 0x000ee2000c101b00 */
        /* <DEDUP_REMOVED lines=49> */
.L_x_4030:
[----:B------:R-:W-:Y:S05]  /*200c0*/  BSYNC B0 ;  /* 0x0000000000007941 */ /* 0x000fea0003800000 */
.L_x_4029:
        /* <DEDUP_REMOVED lines=13> */
.L_x_4032:
[----:B------:R-:W-:Y:S05]  /*201a0*/  BSYNC B0 ;  /* 0x0000000000007941 */ /* 0x000fea0003800000 */
.L_x_4031:
        /* <DEDUP_REMOVED lines=8> */
.L_x_4034:
[----:B------:R-:W-:Y:S05]  /*20230*/  BSYNC B0 ;  /* 0x0000000000007941 */ /* 0x000fea0003800000 */
.L_x_4033:
[----:B------:R-:W2:Y:S04]  /*20240*/  LD.E R21, desc[UR44][R2.64] ;  /* 0x0000002c02157980 */ /* 0x000ea8000c101900 */
[----:B------:R-:W2:Y:S04]  /*20250*/  LDL.64 R6, [R1+0xf8] ;  /* 0x0000f80001067983 */ /* 0x000ea80000100a00 */
[----:B------:R-:W3:Y:S04]  /*20260*/  LDL R5, [R1+0x70] ;  /* 0x0000700001057983 */ /* 0x000ee80000100800 */
[----:B-1---5:R-:W4:Y:S04]  /*20270*/  LDL.64 R8, [R1+0xf0] ;  /* 0x0000f00001087983 */ /* 0x022f280000100a00 */
        /* <DEDUP_REMOVED lines=162> */
[----:B------:R-:W-:Y:S01]  /*20ca0*/  VIADD R6, R6, 0x906 ;  /* 0x0000090606067836 */ /* 0x000fe20000000000 */
[----:B------:R-:W-:Y:S01]  /*20cb0*/  IADD3 R10, R10, 0xc06, RZ ;  /* 0x00000c060a0a7810 */ /* 0x000fe20007ffe0ff */
[----:B------:R-:W-:-:S02]  /*20cc0*/  WARPGROUP.DEPBAR.LE gsb0, 0x0 ;  /* 0x00008000000079c5 */ /* 0x000fc40000010000 */
[----:B------:R-:W-:-:S08]  /*20cd0*/  WARPGROUP.ARRIVE ;  /* 0x00000000000079c5 */ /* 0x000fd00000000000 */
[----:B------:R-:W-:Y:S01]  /*20ce0*/  HGMMA.64x96x16.F32 R24, gdesc[UR4], R24, gsb0 ;  /* 0x01600000041879f0 */ /* 0x000fe20008000818 */
[----:B------:R-:W-:Y:S02]  /*20cf0*/  R2UR UR4, R10 ;  /* 0x000000000a0472ca */ /* 0x000fe400000e0000 */
[----:B------:R-:W-:Y:S02]  /*20d00*/  R2UR UR5, R11 ;  /* 0x000000000b0572ca */ /* 0x000fe400000e0000 */
[----:B------:R-:W-:Y:S02]  /*20d10*/  R2UR UR6, R6 ;  /* 0x00000000060672ca */ /* 0x000fe400000e0000 */
[----:B------:R-:W-:Y:S01]  /*20d20*/  R2UR UR7, R7 ;  /* 0x00000000070772ca */ /* 0x000fe200000e0000 */
[----:B------:R-:W1:Y:S01]  /*20d30*/  S2R R72, SR_TID.X ;  /* 0x0000000000487919 */ /* 0x000e620000002100 */
[----:B------:R2:W-:Y:S04]  /*20d40*/  STL [R1+0x70], R4 ;  /* 0x0000700401007387 */ /* 0x0005e80000100800 */
[----:B------:R2:W-:Y:S01]  /*20d50*/  STL [R1+0x70], R4 ;  /* 0x0000700401007387 */ /* 0x0005e20000100800 */
[----:B------:R-:W-:-:S02]  /*20d60*/  WARPGROUP.DEPBAR.LE gsb0, 0x0 ;  /* 0x00008000000079c5 */ /* 0x000fc40000010000 */
[----:B------:R-:W-:-:S06]  /*20d70*/  WARPGROUP.ARRIVE ;  /* 0x00000000000079c5 */ /* 0x000fcc0000000000 */
[----:B------:R-:W-:Y:S01]  /*20d80*/  HGMMA.64x96x16.F32 R24, gdesc[UR4], R24, gsb0 ;  /* 0x01600000041879f0 */ /* 0x000fe20008000818 */
[----:B------:R2:W-:Y:S01]  /*20d90*/  STL [R1+0x70], R4 ;  /* 0x0000700401007387 */ /* 0x0005e20000100800 */
[----:B-1----:R-:W-:-:S03]  /*20da0*/  SHF.R.U32.HI R103, RZ, 0x7, R72 ;  /* 0x00000007ff677819 */ /* 0x002fc60000011648 */
        /* <DEDUP_REMOVED lines=16> */
[----:B------:R-:W3:Y:S04]  /*20eb0*/  LD.E R6, desc[UR44][R16.64] ;  /* 0x0000002c10067980 */ /* 0x000ee8000c101900 */
[----:B------:R2:W5:Y:S01]  /*20ec0*/  LD.E R5, desc[UR44][R2.64] ;  /* 0x0000002c02057980 */ /* 0x000562000c101900 */
[----:B------:R-:W-:Y:S01]  /*20ed0*/  BSSY B0, `(.L_x_4036) ;  /* 0x0000005000007945 */ /* 0x000fe20003800000 */
[----:B---3--:R-:W-:-:S04]  /*20ee0*/  LOP3.LUT R6, R6, 0x1, RZ, 0xfc, !PT ;  /* 0x0000000106067812 */ /* 0x008fc800078efcff */
[----:B------:R-:W-:-:S13]  /*20ef0*/  ISETP.NE.AND P0, PT, R6, 0x3, PT ;  /* 0x000000030600780c */ /* 0x000fda0003f05270 */
[----:B--2---:R-:W-:Y:S05]  /*20f00*/  @!P0 BRA `(.L_x_4037) ;  /* 0x0000000000048947 */ /* 0x004fea0003800000 */
[----:B------:R-:W-:Y:S01]  /*20f10*/  BPT.TRAP 0x1 ;  /* 0x000000040000795c */ /* 0x000fe20000300000 */
.L_x_4037:
[----:B------:R-:W-:Y:S05]  /*20f20*/  BSYNC B0 ;  /* 0x0000000000007941 */ /* 0x000fea0003800000 */
.L_x_4036:
        /* <DEDUP_REMOVED lines=30> */
[----:B--2---:R-:W-:Y:S01]  /*21110*/  IMAD R74, R74, 0x8, R5 ;  /* 0x000000084a4a7824 */ /* 0x004fe200078e0205 */
[----:B------:R-:W-:Y:S01]  /*21120*/  LEA.HI R5, R79, R79, RZ, 0x1 ;  /* 0x0000004f4f057211 */ /* 0x000fe200078f08ff */
[----:B------:R-:W-:Y:S01]  /*21130*/  IMAD.IADD R73, R72, 0x1, -R73 ;  /* 0x0000000148497824 */ /* 0x000fe200078e0a49 */
[----:B------:R-:W-:-:S02]  /*21140*/  LOP3.LUT R16, R16, 0x3fffffe, RZ, 0xc0, !PT ;  /* 0x03fffffe10107812 */ /* 0x000fc400078ec0ff */
[----:B------:R-:W-:Y:S01]  /*21150*/  LOP3.LUT R20, R5, 0x1ffffffe, RZ, 0xc0, !PT ;  /* 0x1ffffffe05147812 */ /* 0x000fe200078ec0ff */
[----:B------:R-:W-:Y:S01]  /*21160*/  IMAD.U32 R73, R74, 0x10, R73 ;  /* 0x000000104a497824 */ /* 0x000fe200078e0049 */
[----:B---3--:R-:W-:Y:S01]  /*21170*/  ISETP.NE.AND P0, PT, R6, 0x1, PT ;  /* 0x000000010600780c */ /* 0x008fe20003f05270 */
[----:B------:R-:W-:Y:S02]  /*21180*/  IMAD.IADD R16, R77, 0x1, -R16 ;  /* 0x000000014d107824 */ /* 0x000fe400078e0a10 */
        /* <DEDUP_REMOVED lines=31> */
.L_x_4041:
[----:B------:R-:W-:-:S13]  /*21380*/  ISETP.NE.AND P0, PT, R13, 0x1, PT ;  /* 0x000000010d00780c */ /* 0x000fda0003f05270 */
[----:B------:R-:W-:-:S05]  /*21390*/  @P0 IMAD.HI.U32 R10, R7, R14, RZ ;  /* 0x0000000e070a0227 */ /* 0x000fca00078e00ff */
[----:B------:R-:W-:-:S07]  /*213a0*/  @P0 SHF.R.U32.HI R7, RZ, R15, R10 ;  /* 0x0000000fff070219 */ /* 0x000fce000001160a */
.L_x_4042:
[----:B------:R-:W-:Y:S05]  /*213b0*/  BSYNC B1 ;  /* 0x0000000000017941 */ /* 0x000fea0003800000 */
.L_x_4040:
[----:B------:R-:W-:-:S05]  /*213c0*/  IMAD R10, R7, R13, R92 ;  /* 0x0000000d070a7224 */ /* 0x000fca00078e025c */
[----:B------:R-:W-:Y:S02]  /*213d0*/  VIMNMX R5, R5, R10, !PT ;  /* 0x0000000a05057248 */ /* 0x000fe40007fe0100 */
[----:B------:R-:W-:-:S07]  /*213e0*/  VIADDMNMX R6, R10, R13, R6, PT ;  /* 0x0000000d0a067246 */ /* 0x000fce0003800106 */
.L_x_4039:
[----:B------:R-:W-:Y:S05]  /*213f0*/  BSYNC B0 ;  /* 0x0000000000007941 */ /* 0x000fea0003800000 */
.L_x_4038:
[C---:B------:R-:W-:Y:S01]  /*21400*/  ISETP.GE.AND P0, PT, R12.reuse, 0x2, PT ;  /* 0x000000020c00780c */ /* 0x040fe20003f06270 */
[----:B------:R-:W1:Y:S01]  /*21410*/  SHFL.IDX PT, R90, R90, 0x1, 0x1c1f ;  /* 0x003c1f005a5a7f89 */ /* 0x000e6200000e0000 */
[C---:B------:R-:W-:Y:S01]  /*21420*/  ISETP.GE.AND P2, PT, R12.reuse, 0xa, PT ;  /* 0x0000000a0c00780c */ /* 0x040fe20003f46270 */
        /* <DEDUP_REMOVED lines=12> */
[----:B-1----:R-:W-:Y:S01]  /*214f0*/  IMAD.IADD R7, R17, 0x1, R90 ;  /* 0x0000000111077824 */ /* 0x002fe200078e025a */
[----:B------:R-:W-:Y:S02]  /*21500*/  FSEL R86, R29, -INF , !P0 ;  /* 0xff8000001d567808 */ /* 0x000fe40004000000 */
        /* <DEDUP_REMOVED lines=113> */
.L_x_4046:
[----:B------:R-:W-:-:S13]  /*21c20*/  ISETP.NE.AND P6, PT, R13, 0x1, PT ;  /* 0x000000010d00780c */ /* 0x000fda0003fc5270 */
[----:B------:R-:W-:-:S05]  /*21c30*/  @P6 IMAD.HI.U32 R14, R8, R14, RZ ;  /* 0x0000000e080e6227 */ /* 0x000fca00078e00ff */
[----:B------:R-:W-:-:S07]  /*21c40*/  @P6 SHF.R.U32.HI R8, RZ, R15, R14 ;  /* 0x0000000fff086219 */ /* 0x000fce000001160e */
.L_x_4047:
[----:B------:R-:W-:Y:S05]  /*21c50*/  BSYNC B1 ;  /* 0x0000000000017941 */ /* 0x000fea0003800000 */
.L_x_4045:
[----:B------:R-:W-:-:S05]  /*21c60*/  IMAD R8, R8, R13, R92 ;  /* 0x0000000d08087224 */ /* 0x000fca00078e025c */
[----:B------:R-:W-:Y:S02]  /*21c70*/  VIADDMNMX R6, R8, R13, R6, PT ;  /* 0x0000000d08067246 */ /* 0x000fe40003800106 */
[----:B------:R-:W-:-:S07]  /*21c80*/  VIMNMX R7, R7, R8, !PT ;  /* 0x0000000807077248 */ /* 0x000fce0007fe0100 */
.L_x_4044:
[----:B------:R-:W-:Y:S05]  /*21c90*/  BSYNC B0 ;  /* 0x0000000000007941 */ /* 0x000fea0003800000 */
.L_x_4043:
        /* <DEDUP_REMOVED lines=73> */
[----:B------:R-:W-:Y:S02]  /*22130*/  ISETP.LT.OR P5, PT, R6, 0x42, P5 ;  /* 0x000000420600780c */ /* 0x000fe40002fa1670 */
[----:B--2---:R-:W-:Y:S02]  /*22140*/  FMNMX.FTZ R5, R160, R8, !PT ;  /* 0x00000008a0057209 */ /* 0x004fe40007810000 */
[----:B------:R-:W-:-:S02]  /*22150*/  FMNMX.FTZ R10, R26, R9, !PT ;  /* 0x000000091a0a7209 */ /* 0x000fc40007810000 */
[----:B------:R-:W-:Y:S02]  /*22160*/  FMNMX.FTZ R5, R88, R5, !PT ;  /* 0x0000000558057209 */ /* 0x000fe40007810000 */
[----:B------:R-:W-:Y:S02]  /*22170*/  FSEL R59, R59, -INF , !P5 ;  /* 0xff8000003b3b7808 */ /* 0x000fe40006800000 */
        /* <DEDUP_REMOVED lines=31> */
[----:B------:R-:W-:-:S03]  /*22370*/  FMNMX.FTZ R12, R46, R5, !PT ;  /* 0x000000052e0c7209 */ /* 0x000fc60007810000 */
[----:B------:R-:W1:Y:S01]  /*22380*/  SHFL.BFLY PT, R11, R10, 0x2, 0x1f ;  /* 0x0c401f000a0b7f89 */ /* 0x000e6200000e0000 */
[----:B------:R-:W-:-:S04]  /*22390*/  FMNMX.FTZ R5, R47, R12, !PT ;  /* 0x0000000c2f057209 */ /* 0x000fc80007810000 */
[----:B------:R-:W-:-:S04]  /*223a0*/  FMNMX.FTZ R12, R50, R5, !PT ;  /* 0x00000005320c7209 */ /* 0x000fc80007810000 */
[----:B------:R-:W-:-:S04]  /*223b0*/  FMNMX.FTZ R5, R51, R12, !PT ;  /* 0x0000000c33057209 */ /* 0x000fc80007810000 */
[----:B------:R-:W-:-:S04]  /*223c0*/  FMNMX.FTZ R12, R54, R5, !PT ;  /* 0x00000005360c7209 */ /* 0x000fc80007810000 */
[----:B------:R-:W-:Y:S02]  /*223d0*/  FMNMX.FTZ R5, R55, R12, !PT ;  /* 0x0000000c37057209 */ /* 0x000fe40007810000 */
[C---:B------:R-:W-:Y:S02]  /*223e0*/  ISETP.GT.AND P1, PT, R7.reuse, 0x49, !P1 ;  /* 0x000000490700780c */ /* 0x040fe40004f24270 */
[----:B------:R-:W-:Y:S02]  /*223f0*/  ISETP.LT.OR P0, PT, R6, 0x49, P0 ;  /* 0x000000490600780c */ /* 0x000fe40000701670 */
[----:B------:R-:W-:Y:S02]  /*22400*/  FMNMX.FTZ R12, R58, R5, !PT ;  /* 0x000000053a0c7209 */ /* 0x000fe40007810000 */
[----:B------:R-:W-:Y:S02]  /*22410*/  ISETP.GT.AND P2, PT, R7, 0x50, !P2 ;  /* 0x000000500700780c */ /* 0x000fe40005744270 */
[----:B-1----:R-:W-:-:S02]  /*22420*/  FMNMX.FTZ R13, R10, R11, !PT ;  /* 0x0000000b0a0d7209 */ /* 0x002fc40007810000 */
[----:B------:R-:W-:Y:S02]  /*22430*/  ISETP.LT.OR P1, PT, R6, 0x4a, P1 ;  /* 0x0000004a0600780c */ /* 0x000fe40000f21670 */
[----:B------:R-:W-:Y:S02]  /*22440*/  FSEL R62, R62, -INF , !P0 ;  /* 0xff8000003e3e7808 */ /* 0x000fe40004000000 */
[----:B------:R-:W-:Y:S01]  /*22450*/  FMNMX.FTZ R5, R59, R12, !PT ;  /* 0x0000000c3b057209 */ /* 0x000fe20007810000 */
[----:B------:R-:W1:Y:S01]  /*22460*/  SHFL.BFLY PT, R14, R13, 0x1, 0x1f ;  /* 0x0c201f000d0e7f89 */ /* 0x000e6200000e0000 */
[----:B------:R-:W-:Y:S02]  /*22470*/  ISETP.GT.AND P3, PT, R7, 0x51, !P3 ;  /* 0x000000510700780c */ /* 0x000fe40005f64270 */
        /* <DEDUP_REMOVED lines=16> */
[----:B------:R-:W-:Y:S02]  /*22580*/  FMNMX.FTZ R11, R71, R6, !PT ;  /* 0x00000006470b7209 */ /* 0x000fe40007810000 */
[----:B-1----:R-:W-:Y:S01]  /*22590*/  FMNMX.FTZ R12, R13, R14, !PT ;  /* 0x0000000e0d0c7209 */ /* 0x002fe20007810000 */
[----:B------:R-:W2:Y:S04]  /*225a0*/  LDL.64 R6, [R1+0x220] ;  /* 0x0002200001067983 */ /* 0x000ea80000100a00 */
[----:B------:R-:W-:Y:S04]  /*225b0*/  STL.64 [R1+0x210], R10 ;  /* 0x0002100a01007387 */ /* 0x000fe80000100a00 */
[----:B------:R-:W4:Y:S04]  /*225c0*/  LDL R13, [R1+0x214] ;  /* 0x00021400010d7983 */ /* 0x000f280000100800 */
[----:B------:R-:W-:Y:S04]  /*225d0*/  STL [R1+0x210], R12 ;  /* 0x0002100c01007387 */ /* 0x000fe80000100800 */
[----:B------:R-:W3:Y:S04]  /*225e0*/  LDL R14, [R1+0x210] ;  /* 0x00021000010e7983 */ /* 0x000ee80000100800 */
[----:B----4-:R-:W1:Y:S02]  /*225f0*/  SHFL.BFLY PT, R10, R13, 0x2, 0x1f ;  /* 0x0c401f000d0a7f89 */ /* 0x010e6400000e0000 */
[----:B-1----:R-:W-:-:S05]  /*22600*/  FMNMX.FTZ R10, R10, R13, !PT ;  /* 0x0000000d0a0a7209 */ /* 0x002fca0007810000 */
[----:B------:R-:W1:Y:S01]  /*22610*/  SHFL.BFLY PT, R11, R10, 0x1, 0x1f ;  /* 0x0c201f000a0b7f89 */ /* 0x000e6200000e0000 */
[----:B---3--:R-:W-:Y:S01]  /*22620*/  FMUL.FTZ R5, R41, R14 ;  /* 0x0000000e29057220 */ /* 0x008fe20000410000 */
[----:B------:R-:W-:-:S04]  /*22630*/  FSETP.NEU.FTZ.AND P0, PT, R14, -INF , PT ;  /* 0xff8000000e00780b */ /* 0x000fc80003f1d000 */
[----:B------:R-:W-:Y:S02]  /*22640*/  FSEL R5, R5, RZ, P0 ;  /* 0x000000ff05057208 */ /* 0x000fe40000000000 */
[----:B------:R-:W-:-:S03]  /*22650*/  FSEL R13, R14, RZ, P0 ;  /* 0x000000ff0e0d7208 */ /* 0x000fc60000000000 */
        /* <DEDUP_REMOVED lines=8> */
[----:B-1----:R-:W-:Y:S01]  /*226e0*/  FMNMX.FTZ R10, R10, R11, !PT ;  /* 0x0000000b0a0a7209 */ /* 0x002fe20007810000 */
[-CC-:B------:R-:W-:Y:S01]  /*226f0*/  FFMA.FTZ R34, R72, R41.reuse, -R5.reuse ;  /* 0x0000002948227223 */ /* 0x180fe20000010805 */
[----:B------:R-:W-:-:S02]  /*22700*/  FFMA.FTZ R176, R82, R41, -R5 ;  /* 0x0000002952b07223 */ /* 0x000fc40000010805 */
[----:B------:R-:W-:Y:S01]  /*22710*/  FSETP.NEU.FTZ.AND P0, PT, R10, -INF , PT ;  /* 0xff8000000a00780b */ /* 0x000fe20003f1d000 */
        /* <DEDUP_REMOVED lines=14> */
[----:B------:R-:W-:Y:S01]  /*22800*/  FADD.FTZ R8, R8, -R13 ;  /* 0x8000000d08087221 */ /* 0x000fe20000010000 */
[C---:B------:R-:W-:Y:S01]  /*22810*/  FMUL.FTZ R5, R10.reuse, R41 ;  /* 0x000000290a057220 */ /* 0x040fe20000410000 */
[----:B------:R-:W-:-:S02]  /*22820*/  FSEL R12, R10, RZ, P0 ;  /* 0x000000ff0a0c7208 */ /* 0x000fc40000000000 */
[----:B------:R-:W-:Y:S02]  /*22830*/  FMUL.FTZ R13, R8, R41 ;  /* 0x00000029080d7220 */ /* 0x000fe40000410000 */
        /* <DEDUP_REMOVED lines=10> */
[----:B------:R-:W1:Y:S01]  /*228e0*/  MUFU.EX2 R12, R12 ;  /* 0x0000000c000c7308 */ /* 0x000e620000000800 */
[----:B------:R-:W-:-:S07]  /*228f0*/  FFMA.FTZ R30, R17, R41, -R8 ;  /* 0x00000029111e7223 */ /* 0x000fce0000010808 */
[----:B------:R-:W3:Y:S08]  /*22900*/  MUFU.EX2 R15, R15 ;  /* 0x0000000f000f7308 */ /* 0x000ef00000000800 */
[----:B------:R-:W4:Y:S01]  /*22910*/  MUFU.EX2 R161, R161 ;  /* 0x000000a100a17308 */ /* 0x000f220000000800 */
[----:B------:R-:W-:-:S07]  /*22920*/  FFMA.FTZ R169, R25, R41, -R8 ;  /* 0x0000002919a97223 */ /* 0x000fce0000010808 */
[----:B------:R-:W0:Y:S08]  /*22930*/  MUFU.EX2 R162, R162 ;  /* 0x000000a200a27308 */ /* 0x000e300000000800 */
[----:B------:R-:W0:Y:S01]  /*22940*/  MUFU.EX2 R31, R31 ;  /* 0x0000001f001f7308 */ /* 0x000e220000000800 */
[----:B--2---:R-:W-:Y:S01]  /*22950*/  FFMA.FTZ R6, R13, R6, R160 ;  /* 0x000000060d067223 */ /* 0x004fe200000100a0 */
[----:B-1----:R-:W-:-:S06]  /*22960*/  FFMA.FTZ R16, R7, R12, R32 ;  /* 0x0000000c07107223 */ /* 0x002fcc0000010020 */
[----:B------:R-:W1:Y:S01]  /*22970*/  MUFU.EX2 R37, R37 ;  /* 0x0000002500257308 */ /* 0x000e620000000800 */
[----:B------:R-:W-:-:S07]  /*22980*/  FFMA.FTZ R29, R38, R41, -R8 ;  /* 0x00000029261d7223 */ /* 0x000fce0000010808 */
[----:B------:R-:W2:Y:S01]  /*22990*/  MUFU.EX2 R163, R163 ;  /* 0x000000a300a37308 */ /* 0x000ea20000000800 */
[----:B---3--:R-:W-:Y:S01]  /*229a0*/  FADD.FTZ R5, R15, R6 ;  /* 0x000000060f057221 */ /* 0x008fe20000010000 */
[----:B----4-:R-:W-:-:S06]  /*229b0*/  FADD.FTZ R16, R161, R16 ;  /* 0x00000010a1107221 */ /* 0x010fcc0000010000 */
[----:B------:R-:W3:Y:S01]  /*229c0*/  MUFU.EX2 R36, R36 ;  /* 0x0000002400247308 */ /* 0x000ee20000000800 */
[----:B------:R-:W-:-:S07]  /*229d0*/  FFMA.FTZ R171, R39, R41, -R8 ;  /* 0x0000002927ab7223 */ /* 0x000fce0000010808 */
[----:B------:R-:W4:Y:S01]  /*229e0*/  MUFU.EX2 R30, R30 ;  /* 0x0000001e001e7308 */ /* 0x000f220000000800 */
[----:B0-----:R-:W-:Y:S01]  /*229f0*/  FADD.FTZ R6, R162, R5 ;  /* 0x00000005a2067221 */ /* 0x001fe20000010000 */
[----:B------:R-:W-:-:S06]  /*22a00*/  FADD.FTZ R16, R31, R16 ;  /* 0x000000101f107221 */ /* 0x000fcc0000010000 */
[----:B------:R-:W0:Y:S01]  /*22a10*/  MUFU.EX2 R168, R168 ;  /* 0x000000a800a87308 */ /* 0x000e220000000800 */
[----:B------:R-:W-:-:S07]  /*22a20*/  FFMA.FTZ R28, R42, R41, -R8 ;  /* 0x000000292a1c7223 */ /* 0x000fce0000010808 */
[----:B------:R-:W0:Y:S01]  /*22a30*/  MUFU.EX2 R169, R169 ;  /* 0x000000a900a97308 */ /* 0x000e220000000800 */
[----:B-1----:R-:W-:Y:S01]  /*22a40*/  FADD.FTZ R5, R37, R6 ;  /* 0x0000000625057221 */ /* 0x002fe20000010000 */
[----:B--2---:R-:W-:-:S06]  /*22a50*/  FADD.FTZ R7, R163, R16 ;  /* 0x00000010a3077221 */ /* 0x004fcc0000010000 */
        /* <DEDUP_REMOVED lines=75> */
[----:B------:R-:W1:Y:S08]  /*22f10*/  MUFU.EX2 R182, R182 ;  /* 0x000000b600b67308 */ /* 0x000e700000000800 */
[----:B------:R-:W2:Y:S01]  /*22f20*/  MUFU.EX2 R20, R20 ;  /* 0x0000001400147308 */ /* 0x000ea20000000800 */
[----:B---3--:R-:W-:Y:S01]  /*22f30*/  FADD.FTZ R8, R187, R8 ;  /* 0x00000008bb087221 */ /* 0x008fe20000010000 */
[----:B----4-:R-:W-:-:S06]  /*22f40*/  FADD.FTZ R6, R184, R7 ;  /* 0x00000007b8067221 */ /* 0x010fcc0000010000 */
[----:B------:R-:W3:Y:S08]  /*22f50*/  MUFU.EX2 R180, R180 ;  /* 0x000000b400b47308 */ /* 0x000ef00000000800 */
[----:B------:R-:W4:Y:S01]  /*22f60*/  MUFU.EX2 R5, R5 ;  /* 0x0000000500057308 */ /* 0x000f220000000800 */
[----:B0-----:R-:W-:Y:S01]  /*22f70*/  FADD.FTZ R7, R181, R8 ;  /* 0x00000008b5077221 */ /* 0x001fe20000010000 */
[----:B------:R-:W-:-:S06]  /*22f80*/  FADD.FTZ R9, R17, R6 ;  /* 0x0000000611097221 */ /* 0x000fcc0000010000 */
[----:B------:R-:W0:Y:S08]  /*22f90*/  MUFU.EX2 R21, R21 ;  /* 0x0000001500157308 */ /* 0x000e300000000800 */
[----:B------:R-:W0:Y:S01]  /*22fa0*/  MUFU.EX2 R16, R16 ;  /* 0x0000001000107308 */ /* 0x000e220000000800 */
[----:B-1----:R-:W-:Y:S01]  /*22fb0*/  FADD.FTZ R7, R182, R7 ;  /* 0x00000007b6077221 */ /* 0x002fe20000010000 */
[----:B--2---:R-:W-:-:S03]  /*22fc0*/  FADD.FTZ R6, R20, R9 ;  /* 0x0000000914067221 */ /* 0x004fc60000010000 */
[----:B---3--:R-:W-:Y:S01]  /*22fd0*/  FADD.FTZ R8, R180, R7 ;  /* 0x00000007b4087221 */ /* 0x008fe20000010000 */
[----:B----4-:R-:W-:-:S03]  /*22fe0*/  FADD.FTZ R7, R5, R6 ;  /* 0x0000000605077221 */ /* 0x010fc60000010000 */
[----:B0-----:R-:W-:Y:S01]  /*22ff0*/  FADD.FTZ R6, R21, R8 ;  /* 0x0000000815067221 */ /* 0x001fe20000010000 */
        /* <DEDUP_REMOVED lines=351> */
[C---:B------:R-:W-:Y:S01]  /*245f0*/  FMUL.FTZ R55, R12.reuse, R42 ;  /* 0x0000002a0c377220 */ /* 0x040fe20000410000 */
[C---:B------:R-:W-:Y:S01]  /*24600*/  FMUL.FTZ R61, R12.reuse, R44 ;  /* 0x0000002c0c3d7220 */ /* 0x040fe20000410000 */
[C---:B------:R-:W-:Y:S01]  /*24610*/  FMUL.FTZ R41, R12.reuse, R41 ;  /* 0x000000290c297220 */ /* 0x040fe20000410000 */
[C---:B------:R-:W-:Y:S01]  /*24620*/  FMUL.FTZ R27, R12.reuse, R27 ;  /* 0x0000001b0c1b7220 */ /* 0x040fe20000410000 */
[C---:B---3--:R-:W-:Y:S01]  /*24630*/  FMUL.FTZ R47, R12.reuse, R40 ;  /* 0x000000280c2f7220 */ /* 0x048fe20000410000 */
[C---:B------:R-:W-:Y:S01]  /*24640*/  FMUL.FTZ R39, R12.reuse, R39 ;  /* 0x000000270c277220 */ /* 0x040fe20000410000 */
[C---:B-1----:R-:W-:Y:S01]  /*24650*/  FMUL.FTZ R49, R12.reuse, R38 ;  /* 0x000000260c317220 */ /* 0x042fe20000410000 */
        /* <DEDUP_REMOVED lines=40> */
[----:B------:R3:W-:Y:S01]  /*248e0*/  ST.E desc[UR44][R18.64+0x438], R25 ;  /* 0x0004381912007985 */ /* 0x0007e2000c10192c */
[----:B------:R4:W-:Y:S06]  /*248f0*/  BAR.SYNC.DEFER_BLOCKING R26, 0x100 ;  /* 0x0004001a0000751d */ /* 0x0009ec0000010000 */
[----:B0-----:R-:W2:Y:S04]  /*24900*/  LD.E R27, desc[UR44][R18.64+0x240] ;  /* 0x0002402c121b7980 */ /* 0x001ea8000c101900 */
[----:B------:R-:W4:Y:S04]  /*24910*/  LD.E R24, desc[UR44][R2.64] ;  /* 0x0000002c02187980 */ /* 0x000f28000c101900 */
[----:B------:R-:W4:Y:S04]  /*24920*/  LD.E.64 R12, desc[UR44][R18.64+0x88] ;  /* 0x0000882c120c7980 */ /* 0x000f28000c101b00 */
[----:B--2---:R0:W-:Y:S04]  /*24930*/  ST.E desc[UR44][R18.64+0x240], R27 ;  /* 0x0002401b12007985 */ /* 0x0041e8000c10192c */
[----:B-1----:R-:W2:Y:S04]  /*24940*/  LD.E R39, desc[UR44][R6.64] ;  /* 0x0000002c06277980 */ /* 0x002ea8000c101900 */
[----:B--2---:R1:W-:Y:S04]  /*24950*/  ST.E desc[UR44][R6.64], R39 ;  /* 0x0000002706007985 */ /* 0x0043e8000c10192c */
[----:B------:R-:W2:Y:S04]  /*24960*/  LD.E R41, desc[UR44][R10.64] ;  /* 0x0000002c0a297980 */ /* 0x000ea8000c101900 */
[----:B--2---:R2:W-:Y:S04]  /*24970*/  ST.E desc[UR44][R10.64], R41 ;  /* 0x000000290a007985 */ /* 0x0045e8000c10192c */
[----:B------:R-:W3:Y:S04]  /*24980*/  LD.E R43, desc[UR44][R8.64] ;  /* 0x0000002c082b7980 */ /* 0x000ee8000c101900 */
[----:B---3--:R3:W-:Y:S04]  /*24990*/  ST.E desc[UR44][R8.64], R43 ;  /* 0x0000002b08007985 */ /* 0x0087e8000c10192c */
[----:B------:R-:W4:Y:S04]  /*249a0*/  LD.E R25, desc[UR44][R18.64+0x250] ;  /* 0x0002502c12197980 */ /* 0x000f28000c101900 */
[----:B------:R-:W4:Y:S04]  /*249b0*/  LD.E R45, desc[UR44][R18.64+0x254] ;  /* 0x0002542c122d7980 */ /* 0x000f28000c101900 */
[----:B------:R-:W4:Y:S04]  /*249c0*/  LD.E R47, desc[UR44][R18.64+0x258] ;  /* 0x0002582c122f7980 */ /* 0x000f28000c101900 */
[----:B0-----:R-:W4:Y:S04]  /*249d0*/  LD.E R27, desc[UR44][R18.64+0x25c] ;  /* 0x00025c2c121b7980 */ /* 0x001f28000c101900 */
[----:B------:R-:W4:Y:S04]  /*249e0*/  LD.E R49, desc[UR44][R18.64+0x260] ;  /* 0x0002602c12317980 */ /* 0x000f28000c101900 */
[----:B------:R-:W4:Y:S04]  /*249f0*/  LD.E R51, desc[UR44][R18.64+0x264] ;  /* 0x0002642c12337980 */ /* 0x000f28000c101900 */
[----:B-1----:R-:W4:Y:S04]  /*24a00*/  LD.E R39, desc[UR44][R18.64+0x268] ;  /* 0x0002682c12277980 */ /* 0x002f28000c101900 */
        /* <DEDUP_REMOVED lines=76> */
[----:B--2---:R2:W-:Y:S04]  /*24ed0*/  ST.E desc[UR44][R18.64+0x270], R41 ;  /* 0x0002702912007985 */ /* 0x0045e8000c10192c */
[----:B------:R-:W-:Y:S04]  /*24ee0*/  ST.E desc[UR44][R18.64+0x274], R55 ;  /* 0x0002743712007985 */ /* 0x000fe8000c10192c */
[----:B---3--:R3:W-:Y:S04]  /*24ef0*/  ST.E desc[UR44][R18.64+0x278], R43 ;  /* 0x0002782b12007985 */ /* 0x0087e8000c10192c */
[----:B------:R3:W-:Y:S04]  /*24f00*/  ST.E desc[UR44][R18.64+0x27c], R57 ;  /* 0x00027c3912007985 */ /* 0x0007e8000c10192c */
[----:B------:R3:W-:Y:S04]  /*24f10*/  ST.E desc[UR44][R18.64+0x280], R59 ;  /* 0x0002803b12007985 */ /* 0x0007e8000c10192c */
[----:B------:R3:W-:Y:S04]  /*24f20*/  ST.E desc[UR44][R18.64+0x284], R61 ;  /* 0x0002843d12007985 */ /* 0x0007e8000c10192c */
[----:B------:R3:W-:Y:S04]  /*24f30*/  ST.E desc[UR44][R18.64+0x288], R63 ;  /* 0x0002883f12007985 */ /* 0x0007e8000c10192c */
[----:B------:R3:W-:Y:S04]  /*24f40*/  ST.E desc[UR44][R18.64+0x28c], R65 ;  /* 0x00028c4112007985 */ /* 0x0007e8000c10192c */
[----:B0-----:R-:W4:Y:S04]  /*24f50*/  LD.E R25, desc[UR44][R18.64+0x290] ;  /* 0x0002902c12197980 */ /* 0x001f28000c101900 */
[----:B-1----:R-:W4:Y:S04]  /*24f60*/  LD.E R27, desc[UR44][R18.64+0x298] ;  /* 0x0002982c121b7980 */ /* 0x002f28000c101900 */
        /* <DEDUP_REMOVED lines=155> */
[----:B0-----:R-:W3:Y:S01]  /*25920*/  LDL R25, [R1+0x68] ;  /* 0x0000680001197983 */ /* 0x001ee20000100800 */
[----:B------:R-:W-:-:S02]  /*25930*/  IMAD R12, R24, 0xc00, R12 ;  /* 0x00000c00180c7824 */ /* 0x000fc400078e020c */
[----:B-1----:R-:W-:Y:S01]  /*25940*/  IMAD.MOV.U32 R27, RZ, RZ, R13 ;  /* 0x000000ffff1b7224 */ /* 0x002fe200078e000d */
[----:B------:R-:W-:Y:S01]  /*25950*/  F2FP.F16.F32.PACK_AB R162, R37, R162 ;  /* 0x000000a225a2723e */ /* 0x000fe200000000ff */
[----:B------:R-:W-:Y:S01]  /*25960*/  VIADD R24, R12, 0x80 ;  /* 0x000000800c187836 */ /* 0x000fe20000000000 */
[----:B------:R-:W-:Y:S01]  /*25970*/  F2FP.F16.F32.PACK_AB R168, R168, R36 ;  /* 0x00000024a8a8723e */ /* 0x000fe200000000ff */
[----:B------:R-:W-:Y:S01]  /*25980*/  VIADD R26, R12, 0x100 ;  /* 0x000001000c1a7836 */ /* 0x000fe20000000000 */
[----:B------:R-:W-:Y:S01]  /*25990*/  R2UR UR15, R27 ;  /* 0x000000001b0f72ca */ /* 0x000fe200000e0000 */
[----:B------:R-:W3:Y:S01]  /*259a0*/  LD.E R36, desc[UR44][R18.64+0x270] ;  /* 0x0002702c12247980 */ /* 0x000ee2000c101900 */
[----:B------:R-:W-:Y:S02]  /*259b0*/  R2UR UR10, R24 ;  /* 0x00000000180a72ca */ /* 0x000fe400000e0000 */
[----:B------:R-:W-:Y:S01]  /*259c0*/  R2UR UR14, R26 ;  /* 0x000000001a0e72ca */ /* 0x000fe200000e0000 */
[----:B------:R-:W3:Y:S01]  /*259d0*/  LD.E R24, desc[UR44][R18.64+0x240] ;  /* 0x0002402c12187980 */ /* 0x000ee2000c101900 */
[----:B------:R-:W-:-:S02]  /*259e0*/  F2FP.F16.F32.PACK_AB R170, R170, R35 ;  /* 0x00000023aaaa723e */ /* 0x000fc400000000ff */
[----:B------:R-:W-:Y:S01]  /*259f0*/  F2FP.F16.F32.PACK_AB R176, R176, R34 ;  /* 0x00000022b0b0723e */ /* 0x000fe200000000ff */
[----:B------:R-:W3:Y:S01]  /*25a00*/  LD.E R35, desc[UR44][R18.64+0x26c] ;  /* 0x00026c2c12237980 */ /* 0x000ee2000c101900 */
[----:B------:R-:W-:Y:S02]  /*25a10*/  F2FP.F16.F32.PACK_AB R178, R178, R33 ;  /* 0x00000021b2b2723e */ /* 0x000fe400000000ff */
[----:B------:R-:W-:Y:S01]  /*25a20*/  F2FP.F16.F32.PACK_AB R161, R161, R32 ;  /* 0x00000020a1a1723e */ /* 0x000fe200000000ff */
[----:B------:R-:W3:Y:S01]  /*25a30*/  LD.E R33, desc[UR44][R18.64+0x264] ;  /* 0x0002642c12217980 */ /* 0x000ee2000c101900 */
[----:B------:R-:W-:Y:S02]  /*25a40*/  F2FP.F16.F32.PACK_AB R163, R163, R31 ;  /* 0x0000001fa3a3723e */ /* 0x000fe400000000ff */
[----:B------:R-:W-:Y:S01]  /*25a50*/  F2FP.F16.F32.PACK_AB R169, R169, R30 ;  /* 0x0000001ea9a9723e */ /* 0x000fe200000000ff */
[----:B------:R-:W3:Y:S01]  /*25a60*/  LD.E R31, desc[UR44][R18.64+0x25c] ;  /* 0x00025c2c121f7980 */ /* 0x000ee2000c101900 */
[----:B------:R-:W-:-:S02]  /*25a70*/  F2FP.F16.F32.PACK_AB R171, R171, R29 ;  /* 0x0000001dabab723e */ /* 0x000fc400000000ff */
[----:B------:R-:W-:Y:S01]  /*25a80*/  F2FP.F16.F32.PACK_AB R177, R177, R28 ;  /* 0x0000001cb1b1723e */ /* 0x000fe200000000ff */
        /* <DEDUP_REMOVED lines=9> */
[----:B--2---:R-:W4:Y:S04]  /*25b20*/  LD.E R41, desc[UR44][R18.64+0x284] ;  /* 0x0002842c12297980 */ /* 0x004f28000c101900 */
[----:B------:R-:W4:Y:S04]  /*25b30*/  LD.E R42, desc[UR44][R18.64+0x288] ;  /* 0x0002882c122a7980 */ /* 0x000f28000c101900 */
[----:B---3--:R-:W4:Y:S04]  /*25b40*/  LD.E R43, desc[UR44][R18.64+0x28c] ;  /* 0x00028c2c122b7980 */ /* 0x008f28000c101900 */
        /* <DEDUP_REMOVED lines=56> */
[----:B------:R-:W-:Y:S01]  /*25ed0*/  ISETP.NE.U32.AND P0, PT, R25, RZ, PT ;  /* 0x000000ff1900720c */ /* 0x000fe20003f05070 */
[----:B------:R-:W-:-:S02]  /*25ee0*/  IMAD.MOV.U32 R25, RZ, RZ, R13 ;  /* 0x000000ffff197224 */ /* 0x000fc400078e000d */
[----:B------:R-:W4:Y:S03]  /*25ef0*/  LD.E R100, desc[UR44][R18.64+0x370] ;  /* 0x0003702c12647980 */ /* 0x000f26000c101900 */
        /* <DEDUP_REMOVED lines=56> */
[----:B------:R-:W-:Y:S02]  /*26280*/  R2UR UR7, R13 ;  /* 0x000000000d0772ca */ /* 0x000fe400000e0000 */
[----:B------:R-:W-:Y:S01]  /*26290*/  F2FP.F16.F32.PACK_AB R160, R15, R160 ;  /* 0x000000a00fa0723e */ /* 0x000fe200000000ff */
[----:B------:R-:W-:-:S03]  /*262a0*/  VOTEU.ANY UP0, P0 ;  /* 0x00000000003f7886 */ /* 0x000fc60000000100 */
[----:B----4-:R-:W-:-:S07]  /*262b0*/  WARPGROUP.ARRIVE ;  /* 0x00000000000079c5 */ /* 0x010fce0000000000 */
        /* <DEDUP_REMOVED lines=1072> */
[----:B------:R1:W5:Y:S04]  /*2a5c0*/  LD.E R4, desc[UR44][R2.64] ;  /* 0x0000002c02047980 */ /* 0x000368000c101900 */
[----:B--2---:R-:W2:Y:S01]  /*2a5d0*/  LD.E R5, desc[UR44][R6.64] ;  /* 0x0000002c06057980 */ /* 0x004ea2000c101900 */
[----:B------:R-:W-:Y:S01]  /*2a5e0*/  BSSY B0, `(.L_x_4048) ;  /* 0x0000005000007945 */ /* 0x000fe20003800000 */
[----:B--2---:R-:W-:-:S04]  /*2a5f0*/  LOP3.LUT R5, R5, 0x1, RZ, 0xfc, !PT ;  /* 0x0000000105057812 */ /* 0x004fc800078efcff */
[----:B------:R-:W-:-:S13]  /*2a600*/  ISETP.NE.AND P0, PT, R5, 0x3, PT ;  /* 0x000000030500780c */ /* 0x000fda0003f05270 */
[----:B-1----:R-:W-:Y:S05]  /*2a610*/  @!P0 BRA `(.L_x_4049) ;  /* 0x0000000000048947 */ /* 0x002fea0003800000 */
[----:B------:R-:W-:Y:S01]  /*2a620*/  BPT.TRAP 0x1 ;  /* 0x000000040000795c */ /* 0x000fe20000300000 */
.L_x_4049:
[----:B------:R-:W-:Y:S05]  /*2a630*/  BSYNC B0 ;  /* 0x0000000000007941 */ /* 0x000fea0003800000 */
.L_x_4048:
        /* <DEDUP_REMOVED lines=9> */
.L_x_4021:
[----:B------:R-:W3:Y:S01]  /*2a6d0*/  LDL R7, [R1+0x220] ;  /* 0x0002200001077983 */ /* 0x000ee20000100800 */
[----:B------:R-:W-:Y:S05]  /*2a6e0*/  WARPSYNC.ALL ;  /* 0x0000000000007948 */ /* 0x000fea0003800000 */
[----:B-1----:R-:W4:Y:S04]  /*2a6f0*/  LDL R5, [R1+0x224] ;  /* 0x0002240001057983 */ /* 0x002f280000100800 */
[----:B------:R-:W5:Y:S04]  /*2a700*/  LDL.64 R16, [R1+0x240] ;  /* 0x0002400001107983 */ /* 0x000f680000100a00 */
[----:B------:R-:W5:Y:S04]  /*2a710*/  LDL.64 R20, [R1+0x250] ;  /* 0x0002500001147983 */ /* 0x000f680000100a00 */
[----:B------:R-:W5:Y:S04]  /*2a720*/  LDL.64 R14, [R1+0x260] ;  /* 0x00026000010e7983 */ /* 0x000f680000100a00 */
[----:B------:R-:W5:Y:S04]  /*2a730*/  LDL.64 R12, [R1+0x270] ;  /* 0x00027000010c7983 */ /* 0x000f680000100a00 */
[----:B------:R-:W5:Y:S04]  /*2a740*/  LDL.64 R10, [R1+0x280] ;  /* 0x00028000010a7983 */ /* 0x000f680000100a00 */
[----:B------:R-:W5:Y:S04]  /*2a750*/  LDL.64 R8, [R1+0x290] ;  /* 0x0002900001087983 */ /* 0x000f680000100a00 */
[----:B------:R-:W5:Y:S01]  /*2a760*/  LDL R121, [R1+0x1f0] ;  /* 0x0001f00001797983 */ /* 0x000f620000100800 */
[----:B------:R-:W-:-:S03]  /*2a770*/  IMAD.MOV.U32 R116, RZ, RZ, RZ ;  /* 0x000000ffff747224 */ /* 0x000fc600078e00ff */
[----:B------:R-:W5:Y:S01]  /*2a780*/  LDL.64 R104, [R1+0x320] ;  /* 0x0003200001687983 */ /* 0x000f620000100a00 */
[----:B------:R-:W-:Y:S02]  /*2a790*/  IMAD.MOV.U32 R117, RZ, RZ, -0x800000 ;  /* 0xff800000ff757424 */ /* 0x000fe400078e00ff */
[----:B------:R-:W-:Y:S01]  /*2a7a0*/  IMAD.MOV.U32 R118, RZ, RZ, -0x800000 ;  /* 0xff800000ff767424 */ /* 0x000fe200078e00ff */
        /* <DEDUP_REMOVED lines=42> */
[----:B------:R-:W5:Y:S04]  /*2aa50*/  LDL R119, [R1+0x1fc] ;  /* 0x0001fc0001777983 */ /* 0x000f680000100800 */
[----:B---3--:R-:W0:Y:S02]  /*2aa60*/  SHFL.BFLY PT, R0, R7, 0x2, 0x1f ;  /* 0x0c401f0007007f89 */ /* 0x008e2400000e0000 */
[----:B0-----:R-:W-:-:S02]  /*2aa70*/  FADD.FTZ R2, R7, R0 ;  /* 0x0000000007027221 */ /* 0x001fc40000010000 */
[----:B------:R-:W3:Y:S04]  /*2aa80*/  LDL.64 R6, [R1+0x2c0] ;  /* 0x0002c00001067983 */ /* 0x000ee80000100a00 */
[----:B------:R-:W2:Y:S02]  /*2aa90*/  SHFL.BFLY PT, R3, R2, 0x1, 0x1f ;  /* 0x0c201f0002037f89 */ /* 0x000ea400000e0000 */
[----:B--2---:R-:W-:-:S05]  /*2aaa0*/  FADD.FTZ R4, R2, R3 ;  /* 0x0000000302047221 */ /* 0x004fca0000010000 */
[----:B------:R-:W-:Y:S04]  /*2aab0*/  STL [R1+0x220], R4 ;  /* 0x0002200401007387 */ /* 0x000fe80000100800 */
[----:B------:R-:W2:Y:S04]  /*2aac0*/  LDL R30, [R1+0x220] ;  /* 0x00022000011e7983 */ /* 0x000ea80000100800 */
[----:B----4-:R-:W0:Y:S02]  /*2aad0*/  SHFL.BFLY PT, R0, R5, 0x2, 0x1f ;  /* 0x0c401f0005007f89 */ /* 0x010e2400000e0000 */
[----:B0-----:R-:W-:-:S02]  /*2aae0*/  FADD.FTZ R3, R0, R5 ;  /* 0x0000000500037221 */ /* 0x001fc40000010000 */
[----:B------:R-:W4:Y:S04]  /*2aaf0*/  LDL.64 R4, [R1+0x2b0] ;  /* 0x0002b00001047983 */ /* 0x000f280000100a00 */
[----:B------:R-:W0:Y:S02]  /*2ab00*/  SHFL.BFLY PT, R0, R3, 0x1, 0x1f ;  /* 0x0c201f0003007f89 */ /* 0x000e2400000e0000 */
[----:B0-----:R-:W-:Y:S02]  /*2ab10*/  FADD.FTZ R0, R3, R0 ;  /* 0x0000000003007221 */ /* 0x001fe40000010000 */
[----:B------:R-:W3:Y:S03]  /*2ab20*/  LDL.64 R2, [R1+0x2a0] ;  /* 0x0002a00001027983 */ /* 0x000ee60000100a00 */
[----:B------:R-:W-:-:S13]  /*2ab30*/  FSETP.NE.FTZ.AND P1, PT, R0, RZ, PT ;  /* 0x000000ff0000720b */ /* 0x000fda0003f35000 */
[----:B------:R-:W4:Y:S04]  /*2ab40*/  @P1 LDL R28, [R1+0x230] ;  /* 0x00023000011c1983 */ /* 0x000f280000100800 */
[----:B------:R-:W4:Y:S01]  /*2ab50*/  @P1 LDL R29, [R1+0x214] ;  /* 0x00021400011d1983 */ /* 0x000f220000100800 */
[----:B--2---:R-:W-:-:S13]  /*2ab60*/  FSETP.NE.FTZ.AND P0, PT, R30, RZ, PT ;  /* 0x000000ff1e00720b */ /* 0x004fda0003f15000 */
[----:B------:R-:W2:Y:S04]  /*2ab70*/  @P0 LDL R24, [R1+0x230] ;  /* 0x0002300001180983 */ /* 0x000ea80000100800 */
[----:B------:R-:W2:Y:S01]  /*2ab80*/  @P0 LDL R25, [R1+0x210] ;  /* 0x0002100001190983 */ /* 0x000ea20000100800 */
[----:B------:R-:W0:Y:S08]  /*2ab90*/  @P1 MUFU.LG2 R27, R0 ;  /* 0x00000000001b1308 */ /* 0x000e300000000c00 */
[----:B------:R-:W1:Y:S08]  /*2aba0*/  @P0 MUFU.LG2 R26, R30 ;  /* 0x0000001e001a0308 */ /* 0x000e700000000c00 */
[----:B------:R-:W1:Y:S01]  /*2abb0*/  @P0 MUFU.RCP R116, R30 ;  /* 0x0000001e00740308 */ /* 0x000e620000001000 */
[----:B0-----:R-:W-:Y:S01]  /*2abc0*/  @P1 FMUL.FTZ R31, R27, 0.69314718246459960938 ;  /* 0x3f3172181b1f1820 */ /* 0x001fe20000410000 */
[----:B-----5:R-:W-:-:S02]  /*2abd0*/  VIADD R121, R121, 0x1 ;  /* 0x0000000179797836 */ /* 0x020fc40000000000 */
[----:B-1----:R-:W-:Y:S01]  /*2abe0*/  @P0 FMUL.FTZ R27, R26, 0.69314718246459960938 ;  /* 0x3f3172181a1b0820 */ /* 0x002fe20000410000 */
        /* <DEDUP_REMOVED lines=12> */
[-C--:B---3--:R-:W-:Y:S01]  /*2acb0*/  FMUL.FTZ R3, R3, R116.reuse ;  /* 0x0000007403037220 */ /* 0x088fe20000410000 */
[-C--:B------:R-:W-:Y:S01]  /*2acc0*/  FMUL.FTZ R2, R2, R116.reuse ;  /* 0x0000007402027220 */ /* 0x080fe20000410000 */
[-C--:B----4-:R-:W-:Y:S01]  /*2acd0*/  FMUL.FTZ R5, R5, R116.reuse ;  /* 0x0000007405057220 */ /* 0x090fe20000410000 */
[-C--:B------:R-:W-:Y:S01]  /*2ace0*/  FMUL.FTZ R4, R4, R116.reuse ;  /* 0x0000007404047220 */ /* 0x080fe20000410000 */
[-C--:B------:R-:W-:Y:S01]  /*2acf0*/  FMUL.FTZ R7, R7, R116.reuse ;  /* 0x0000007407077220 */ /* 0x080fe20000410000 */
[----:B------:R-:W-:Y:S01]  /*2ad00*/  FMUL.FTZ R6, R6, R116 ;  /* 0x0000007406067220 */ /* 0x000fe20000410000 */
[----:B------:R-:W-:Y:S01]  /*2ad10*/  STL.64 [R1+0x240], R16 ;  /* 0x0002401001007387 */ /* 0x000fe20000100a00 */
[----:B------:R-:W-:-:S03]  /*2ad20*/  @P1 FMUL.FTZ R28, R28, 0.69314718246459960938 ;  /* 0x3f3172181c1c1820 */ /* 0x000fc60000410000 */
[----:B------:R-:W-:Y:S01]  /*2ad30*/  STL.64 [R1+0x250], R20 ;  /* 0x0002501401007387 */ /* 0x000fe20000100a00 */
[----:B------:R-:W-:-:S03]  /*2ad40*/  @P1 FFMA.FTZ R118, R28, R29, R31 ;  /* 0x0000001d1c761223 */ /* 0x000fc6000001001f */
[----:B------:R-:W-:Y:S04]  /*2ad50*/  STL.64 [R1+0x260], R14 ;  /* 0x0002600e01007387 */ /* 0x000fe80000100a00 */
[----:B------:R0:W-:Y:S04]  /*2ad60*/  STL.64 [R1+0x270], R12 ;  /* 0x0002700c01007387 */ /* 0x0001e80000100a00 */
[----:B------:R-:W-:Y:S04]  /*2ad70*/  STL.64 [R1+0x280], R10 ;  /* 0x0002800a01007387 */ /* 0x000fe80000100a00 */
[----:B------:R1:W-:Y:S04]  /*2ad80*/  STL.64 [R1+0x290], R8 ;  /* 0x0002900801007387 */ /* 0x0003e80000100a00 */
[----:B------:R-:W-:Y:S04]  /*2ad90*/  STL.64 [R1+0x2a0], R2 ;  /* 0x0002a00201007387 */ /* 0x000fe80000100a00 */
[----:B------:R3:W-:Y:S04]  /*2ada0*/  STL.64 [R1+0x2b0], R4 ;  /* 0x0002b00401007387 */ /* 0x0007e80000100a00 */
[----:B------:R4:W-:Y:S04]  /*2adb0*/  STL.64 [R1+0x2c0], R6 ;  /* 0x0002c00601007387 */ /* 0x0009e80000100a00 */
[----:B------:R-:W5:Y:S04]  /*2adc0*/  LDL.64 R30, [R1+0x388] ;  /* 0x00038800011e7983 */ /* 0x000f680000100a00 */
[----:B------:R-:W5:Y:S04]  /*2add0*/  LDL.64 R28, [R1+0x398] ;  /* 0x00039800011c7983 */ /* 0x000f680000100a00 */
[----:B0-----:R-:W5:Y:S04]  /*2ade0*/  LDL.64 R12, [R1+0x3a8] ;  /* 0x0003a800010c7983 */ /* 0x001f680000100a00 */
[----:B------:R-:W5:Y:S04]  /*2adf0*/  LDL.64 R20, [R1+0x3c8] ;  /* 0x0003c80001147983 */ /* 0x000f680000100a00 */
[----:B------:R-:W5:Y:S04]  /*2ae00*/  LDL.64 R16, [R1+0x3d8] ;  /* 0x0003d80001107983 */ /* 0x000f680000100a00 */
[----:B------:R-:W5:Y:S04]  /*2ae10*/  LDL.64 R14, [R1+0x3e8] ;  /* 0x0003e800010e7983 */ /* 0x000f680000100a00 */
[----:B-1----:R-:W5:Y:S04]  /*2ae20*/  LDL.64 R8, [R1+0x3f8] ;  /* 0x0003f80001087983 */ /* 0x002f680000100a00 */
[----:B---3--:R-:W3:Y:S04]  /*2ae30*/  LDL.64 R4, [R1+0x408] ;  /* 0x0004080001047983 */ /* 0x008ee80000100a00 */
[----:B------:R-:W3:Y:S04]  /*2ae40*/  LDL.64 R10, [R1+0x418] ;  /* 0x00041800010a7983 */ /* 0x000ee80000100a00 */
[----:B------:R-:W3:Y:S04]  /*2ae50*/  LDL.64 R2, [R1+0x428] ;  /* 0x0004280001027983 */ /* 0x000ee80000100a00 */
[----:B----4-:R-:W4:Y:S01]  /*2ae60*/  LDL.64 R6, [R1+0x438] ;  /* 0x0004380001067983 */ /* 0x010f220000100a00 */
[----:B--2---:R-:W-:-:S04]  /*2ae70*/  @P0 FMUL.FTZ R24, R24, 0.69314718246459960938 ;  /* 0x3f31721818180820 */ /* 0x004fc80000410000 */
[----:B------:R-:W-:Y:S02]  /*2ae80*/  @P0 FFMA.FTZ R117, R24, R25, R27 ;  /* 0x0000001918750223 */ /* 0x000fe4000001001b */
[----:B------:R-:W2:Y:S04]  /*2ae90*/  LDL.64 R26, [R1+0x358] ;  /* 0x00035800011a7983 */ /* 0x000ea80000100a00 */
[----:B------:R-:W2:Y:S01]  /*2aea0*/  LDL.64 R24, [R1+0x3b8] ;  /* 0x0003b80001187983 */ /* 0x000ea20000100a00 */
[----:B------:R-:W-:-:S13]  /*2aeb0*/  ISETP.NE.AND P0, PT, R121, 0x2, PT ;  /* 0x000000027900780c */ /* 0x000fda0003f05270 */
[----:B------:R-:W2:Y:S01]  /*2aec0*/  @!P0 LDL R120, [R1+0x1f4] ;  /* 0x0001f40001788983 */ /* 0x000ea20000100800 */
[----:B------:R-:W0:Y:S01]  /*2aed0*/  S2R R123, SR_TID.X ;  /* 0x00000000007b7919 */ /* 0x000e220000002100 */
[-C--:B------:R-:W-:Y:S01]  /*2aee0*/  FMUL.FTZ R105, R105, R116.reuse ;  /* 0x0000007469697220 */ /* 0x080fe20000410000 */
[----:B------:R-:W-:-:S05]  /*2aef0*/  FMUL.FTZ R104, R104, R116 ;  /* 0x0000007468687220 */ /* 0x000fca0000410000 */
[----:B------:R1:W-:Y:S02]  /*2af00*/  STL.64 [R1+0x320], R104 ;  /* 0x0003206801007387 */ /* 0x0003e40000100a00 */
[----:B-1----:R-:W-:-:S06]  /*2af10*/  IMAD.MOV.U32 R104, RZ, RZ, RZ ;  /* 0x000000ffff687224 */ /* 0x002fcc00078e00ff */
[----:B------:R-:W1:Y:S01]  /*2af20*/  @P1 MUFU.RCP R104, R0 ;  /* 0x0000000000681308 */ /* 0x000e620000001000 */
[----:B------:R4:W-:Y:S01]  /*2af30*/  STL [R1+0x224], R0 ;  /* 0x0002240001007387 */ /* 0x0009e20000100800 */
[-C--:B------:R-:W-:Y:S01]  /*2af40*/  FMUL.FTZ R115, R115, R116.reuse ;  /* 0x0000007473737220 */ /* 0x080fe20000410000 */
[----:B0-----:R-:W-:Y:S01]  /*2af50*/  SHF.R.U32.HI R123, RZ, 0x7, R123 ;  /* 0x00000007ff7b7819 */ /* 0x001fe2000001167b */
[-C--:B------:R-:W-:Y:S01]  /*2af60*/  FMUL.FTZ R114, R114, R116.reuse ;  /* 0x0000007472727220 */ /* 0x080fe20000410000 */
[-C--:B------:R-:W-:Y:S01]  /*2af70*/  FMUL.FTZ R113, R113, R116.reuse ;  /* 0x0000007471717220 */ /* 0x080fe20000410000 */
[-C--:B------:R-:W-:Y:S01]  /*2af80*/  FMUL.FTZ R112, R112, R116.reuse ;  /* 0x0000007470707220 */ /* 0x080fe20000410000 */
[----:B------:R-:W-:Y:S01]  /*2af90*/  IADD3 R105, -R123, 0xb, RZ ;  /* 0x0000000b7b697810 */ /* 0x000fe20007ffe1ff */
        /* <DEDUP_REMOVED lines=94> */
[-C--:B------:R-:W-:Y:S01]  /*2b580*/  FMUL.FTZ R11, R11, R104.reuse ;  /* 0x000000680b0b7220 */ /* 0x080fe20000410000 */
[-C--:B------:R-:W-:Y:S01]  /*2b590*/  FMUL.FTZ R10, R10, R104.reuse ;  /* 0x000000680a0a7220 */ /* 0x080fe20000410000 */
[-C--:B------:R-:W-:Y:S01]  /*2b5a0*/  FMUL.FTZ R3, R3, R104.reuse ;  /* 0x0000006803037220 */ /* 0x080fe20000410000 */
[-C--:B------:R-:W-:Y:S01]  /*2b5b0*/  FMUL.FTZ R2, R2, R104.reuse ;  /* 0x0000006802027220 */ /* 0x080fe20000410000 */
[-C--:B----4-:R-:W-:Y:S01]  /*2b5c0*/  FMUL.FTZ R7, R7, R104.reuse ;  /* 0x0000006807077220 */ /* 0x090fe20000410000 */
[----:B------:R-:W-:Y:S01]  /*2b5d0*/  FMUL.FTZ R6, R6, R104 ;  /* 0x0000006806067220 */ /* 0x000fe20000410000 */
[----:B------:R-:W-:-:S02]  /*2b5e0*/  VIADD R122, R122, 0x1 ;  /* 0x000000017a7a7836 */ /* 0x000fc40000000000 */
[----:B------:R-:W-:Y:S01]  /*2b5f0*/  VIADD R0, R119, 0x1 ;  /* 0x0000000177007836 */ /* 0x000fe20000000000 */
        /* <DEDUP_REMOVED lines=36> */
[-C--:B------:R-:W-:Y:S01]  /*2b840*/  FMUL.FTZ R25, R25, R104.reuse ;  /* 0x0000006819197220 */ /* 0x080fe20000410000 */
        /* <DEDUP_REMOVED lines=25> */
[----:B------:R-:W-:-:S03]  /*2b9e0*/  @!P0 LOP3.LUT R120, R120, 0x1, RZ, 0x3c, !PT ;  /* 0x0000000178788812 */ /* 0x000fc600078e3cff */
[----:B------:R0:W-:Y:S04]  /*2b9f0*/  STL [R1+0x1f0], R121 ;  /* 0x0001f07901007387 */ /* 0x0001e80000100800 */
[----:B------:R0:W-:Y:S04]  /*2ba00*/  @!P0 STL [R1+0x1f4], R120 ;  /* 0x0001f47801008387 */ /* 0x0001e80000100800 */
[----:B------:R0:W-:Y:S01]  /*2ba10*/  @!P0 STL [R1+0x1f0], RZ ;  /* 0x0001f0ff01008387 */ /* 0x0001e20000100800 */
[----:B------:R0:W-:Y:S08]  /*2ba20*/  BAR.ARV R105, 0x100 ;  /* 0x000400690000751d */ /* 0x0001f00000002000 */
[----:B------:R-:W-:Y:S06]  /*2ba30*/  BAR.ARV 0x8, 0x180 ;  /* 0x0206000000007b1d */ /* 0x000fec0000002000 */
[----:B------:R-:W-:-:S13]  /*2ba40*/  PLOP3.LUT P0, PT, PT, PT, PT, 0x8, 0x0 ;  /* 0x000000000000781c */ /* 0x000fda0003f0e170 */
.L_x_3928:
[----:B------:R-:W-:Y:S05]  /*2ba50*/  WARPSYNC.ALL ;  /* 0x0000000000007948 */ /* 0x000fea0003800000 */
[----:B------:R-:W1:Y:S08]  /*2ba60*/  S2UR UR4, SR_CgaCtaId ;  /* 0x00000000000479c3 */ /* 0x000e700000008800 */
[----:B------:R-:W-:Y:S01]  /*2ba70*/  BAR.SYNC.DEFER_BLOCKING 0x5, 0x180 ;  /* 0x0146000000007b1d */ /* 0x000fe20000010000 */
[----:B0-----:R-:W-:-:S05]  /*2ba80*/  MOV R2, 0x400 ;  /* 0x0000040000027802 */ /* 0x001fca0000000f00 */
[----:B------:R-:W-:Y:S01]  /*2ba90*/  BSSY B0, `(.L_x_4051) ;  /* 0x000050f000007945 */ /* 0x000fe20003800000 */
[----:B-1----:R-:W-:-:S05]  /*2baa0*/  IMAD.U32 R27, RZ, RZ, UR4 ;  /* 0x00000004ff1b7e24 */ /* 0x002fca000f8e00ff */
[----:B------:R-:W-:-:S05]  /*2bab0*/  LEA R2, R27, R2, 0x18 ;  /* 0x000000021b027211 */ /* 0x000fca00078ec0ff */
[----:B------:R0:W1:Y:S01]  /*2bac0*/  LDS.128 R96, [R2+0x324d0] ;  /* 0x0324d00002607984 */ /* 0x0000620000000c00 */
[----:B------:R-:W-:Y:S06]  /*2bad0*/  BAR.ARV 0x4, 0x180 ;  /* 0x0106000000007b1d */ /* 0x000fec0000002000 */
[----:B------:R-:W-:Y:S05]  /*2bae0*/  @P0 BRA `(.L_x_4052) ;  /* 0x00000040009c0947 */ /* 0x000fea0003800000 */
[----:B------:R-:W3:Y:S01]  /*2baf0*/  LDL R0, [R1+0x520] ;  /* 0x0005200001007983 */ /* 0x000ee20000100800 */
[----:B------:R-:W-:-:S03]  /*2bb00*/  ULDC UR4, c[0x0][0xbd4] ;  /* 0x0002f50000047ab9 */ /* 0x000fc60000000800 */
[----:B------:R-:W4:Y:S04]  /*2bb10*/  LDL.128 R56, [R1+0x240] ;  /* 0x0002400001387983 */ /* 0x000f280000100c00 */
[----:B------:R-:W2:Y:S04]  /*2bb20*/  LDL.128 R52, [R1+0x260] ;  /* 0x0002600001347983 */ /* 0x000ea80000100c00 */
[----:B------:R-:W2:Y:S04]  /*2bb30*/  LDL.128 R8, [R1+0x250] ;  /* 0x0002500001087983 */ /* 0x000ea80000100c00 */
[----:B------:R-:W2:Y:S04]  /*2bb40*/  LDL.128 R4, [R1+0x270] ;  /* 0x0002700001047983 */ /* 0x000ea80000100c00 */
[----:B-----5:R-:W2:Y:S04]  /*2bb50*/  LDL.128 R44, [R1+0x280] ;  /* 0x00028000012c7983 */ /* 0x020ea80000100c00 */
[----:B------:R-:W2:Y:S04]  /*2bb60*/  LDL.128 R48, [R1+0x290] ;  /* 0x0002900001307983 */ /* 0x000ea80000100c00 */
[----:B------:R-:W2:Y:S04]  /*2bb70*/  LDL.128 R88, [R1+0x2a0] ;  /* 0x0002a00001587983 */ /* 0x000ea80000100c00 */
[----:B------:R-:W2:Y:S01]  /*2bb80*/  LDL.128 R40, [R1+0x2b0] ;  /* 0x0002b00001287983 */ /* 0x000ea20000100c00 */
[----:B------:R-:W0:Y:S03]  /*2bb90*/  S2R R3, SR_SWINHI ;  /* 0x0000000000037919 */ /* 0x000e260000002f00 */
[----:B------:R-:W2:Y:S04]  /*2bba0*/  LDL.128 R112, [R1+0x2c0] ;  /* 0x0002c00001707983 */ /* 0x000ea80000100c00 */
[----:B------:R-:W2:Y:S04]  /*2bbb0*/  LDL.128 R116, [R1+0x2d0] ;  /* 0x0002d00001747983 */ /* 0x000ea80000100c00 */
[----:B------:R-:W2:Y:S04]  /*2bbc0*/  LDL.128 R84, [R1+0x340] ;  /* 0x0003400001547983 */ /* 0x000ea80000100c00 */
[----:B------:R-:W2:Y:S04]  /*2bbd0*/  LDL.128 R76, [R1+0x360] ;  /* 0x00036000014c7983 */ /* 0x000ea80000100c00 */
[----:B------:R-:W2:Y:S04]  /*2bbe0*/  LDL.128 R80, [R1+0x350] ;  /* 0x0003500001507983 */ /* 0x000ea80000100c00 */
[----:B------:R-:W2:Y:S04]  /*2bbf0*/  LDL.128 R68, [R1+0x380] ;  /* 0x0003800001447983 */ /* 0x000ea80000100c00 */
[----:B------:R-:W2:Y:S01]  /*2bc00*/  LDL.128 R72, [R1+0x370] ;  /* 0x0003700001487983 */ /* 0x000ea20000100c00 */
[----:B------:R-:W-:-:S02]  /*2bc10*/  MOV R16, R2 ;  /* 0x0000000200107202 */ /* 0x000fc40000000f00 */
[----:B0-----:R-:W-:Y:S01]  /*2bc20*/  MOV R17, R3 ;  /* 0x0000000300117202 */ /* 0x001fe20000000f00 */
[----:B------:R-:W2:Y:S04]  /*2bc30*/  LDL.128 R64, [R1+0x390] ;  /* 0x0003900001407983 */ /* 0x000ea80000100c00 */
[----:B------:R-:W2:Y:S04]  /*2bc40*/  LDL.128 R104, [R1+0x420] ;  /* 0x0004200001687983 */ /* 0x000ea80000100c00 */
[----:B------:R-:W2:Y:S01]  /*2bc50*/  LDL.128 R108, [R1+0x430] ;  /* 0x00043000016c7983 */ /* 0x000ea20000100c00 */
[----:B---3--:R-:W-:-:S03]  /*2bc60*/  IMAD.WIDE R100, R0, 0x2, R16 ;  /* 0x0000000200647825 */ /* 0x008fc600078e0210 */
[----:B------:R-:W-:-:S04]  /*2bc70*/  IADD3 R123, P0, R100, 0x4040, RZ ;  /* 0x00004040647b7810 */ /* 0x000fc80007f1e0ff */
[----:B------:R-:W-:-:S04]  /*2bc80*/  LOP3.LUT R122, R123, 0x380, RZ, 0xc0, !PT ;  /* 0x000003807b7a7812 */ /* 0x000fc800078ec0ff */
[----:B------:R-:W-:-:S04]  /*2bc90*/  SHF.R.U64 R122, R122, 0x3, RZ ;  /* 0x000000037a7a7819 */ /* 0x000fc800000012ff */
[----:B------:R-:W-:Y:S01]  /*2bca0*/  LOP3.LUT R122, R122, R123, RZ, 0x3c, !PT ;  /* 0x0000007b7a7a7212 */ /* 0x000fe200078e3cff */
[----:B------:R-:W-:Y:S01]  /*2bcb0*/  IMAD.X R123, RZ, RZ, R101, P0 ;  /* 0x000000ffff7b7224 */ /* 0x000fe200000e0665 */
[C---:B------:R-:W-:Y:S02]  /*2bcc0*/  IADD3 R15, P0, R100.reuse, 0xc000, RZ ;  /* 0x0000c000640f7810 */ /* 0x040fe40007f1e0ff */
[C---:B------:R-:W-:Y:S02]  /*2bcd0*/  IADD3 R13, P1, R100.reuse, 0x20, RZ ;  /* 0x00000020640d7810 */ /* 0x040fe40007f3e0ff */
[----:B------:R-:W-:Y:S02]  /*2bce0*/  IADD3 R103, P2, R100, 0x40, RZ ;  /* 0x0000004064677810 */ /* 0x000fe40007f5e0ff */
[----:B------:R-:W-:Y:S02]  /*2bcf0*/  LOP3.LUT R14, R15, 0x380, RZ, 0xc0, !PT ;  /* 0x000003800f0e7812 */ /* 0x000fe400078ec0ff */
[----:B------:R-:W-:-:S02]  /*2bd00*/  LOP3.LUT R12, R13, 0x380, RZ, 0xc0, !PT ;  /* 0x000003800d0c7812 */ /* 0x000fc400078ec0ff */
[----:B------:R-:W-:Y:S02]  /*2bd10*/  LOP3.LUT R102, R103, 0x380, RZ, 0xc0, !PT ;  /* 0x0000038067667812 */ /* 0x000fe400078ec0ff */
[C---:B------:R-:W-:Y:S02]  /*2bd20*/  IADD3 R39, P4, R100.reuse, 0x4000, RZ ;  /* 0x0000400064277810 */ /* 0x040fe40007f9e0ff */
[C---:B------:R-:W-:Y:S02]  /*2bd30*/  IADD3 R25, P3, R100.reuse, 0x60, RZ ;  /* 0x0000006064197810 */ /* 0x040fe40007f7e0ff */
[----:B------:R-:W-:Y:S02]  /*2bd40*/  IADD3 R37, P5, R100, 0x4020, RZ ;  /* 0x0000402064257810 */ /* 0x000fe40007fbe0ff */
[----:B------:R-:W-:Y:S02]  /*2bd50*/  SHF.R.U64 R14, R14, 0x3, RZ ;  /* 0x000000030e0e7819 */ /* 0x000fe400000012ff */
[----:B------:R-:W-:-:S02]  /*2bd60*/  SHF.R.U64 R12, R12, 0x3, RZ ;  /* 0x000000030c0c7819 */ /* 0x000fc400000012ff */
[----:B------:R-:W-:Y:S02]  /*2bd70*/  SHF.R.U64 R102, R102, 0x3, RZ ;  /* 0x0000000366667819 */ /* 0x000fe400000012ff */
[----:B------:R-:W-:Y:S02]  /*2bd80*/  LOP3.LUT R38, R39, 0x380, RZ, 0xc0, !PT ;  /* 0x0000038027267812 */ /* 0x000fe400078ec0ff */
[----:B------:R-:W-:Y:S02]  /*2bd90*/  LOP3.LUT R24, R25, 0x380, RZ, 0xc0, !PT ;  /* 0x0000038019187812 */ /* 0x000fe400078ec0ff */
[----:B------:R-:W-:Y:S02]  /*2bda0*/  LOP3.LUT R36, R37, 0x380, RZ, 0xc0, !PT ;  /* 0x0000038025247812 */ /* 0x000fe400078ec0ff */
[----:B------:R-:W-:Y:S01]  /*2bdb0*/  LOP3.LUT R14, R14, R15, RZ, 0x3c, !PT ;  /* 0x0000000f0e0e7212 */ /* 0x000fe200078e3cff */
[--C-:B------:R-:W-:Y:S01]  /*2bdc0*/  IMAD.X R15, RZ, RZ, R101.reuse, P0 ;  /* 0x000000ffff0f7224 */ /* 0x100fe200000e0665 */
[----:B------:R-:W-:Y:S01]  /*2bdd0*/  LOP3.LUT R12, R12, R13, RZ, 0x3c, !PT ;  /* 0x0000000d0c0c7212 */ /* 0x000fe200078e3cff */
[--C-:B------:R-:W-:Y:S01]  /*2bde0*/  IMAD.X R13, RZ, RZ, R101.reuse, P1 ;  /* 0x000000ffff0d7224 */ /* 0x100fe200008e0665 */
[----:B------:R-:W-:Y:S01]  /*2bdf0*/  LOP3.LUT R102, R102, R103, RZ, 0x3c, !PT ;  /* 0x0000006766667212 */ /* 0x000fe200078e3cff */
[----:B------:R-:W-:Y:S01]  /*2be00*/  IMAD.X R103, RZ, RZ, R101, P2 ;  /* 0x000000ffff677224 */ /* 0x000fe200010e0665 */
[----:B------:R-:W-:-:S02]  /*2be10*/  ISETP.NE.AND P0, PT, R217, RZ, PT ;  /* 0x000000ffd900720c */ /* 0x000fc40003f05270 */
[----:B------:R-:W-:Y:S02]  /*2be20*/  SHF.R.U64 R38, R38, 0x3, RZ ;  /* 0x0000000326267819 */ /* 0x000fe400000012ff */
[----:B------:R-:W-:Y:S02]  /*2be30*/  SHF.R.U64 R24, R24, 0x3, RZ ;  /* 0x0000000318187819 */ /* 0x000fe400000012ff */
[----:B------:R-:W-:Y:S02]  /*2be40*/  SHF.R.U64 R36, R36, 0x3, RZ ;  /* 0x0000000324247819 */ /* 0x000fe400000012ff */
[C---:B------:R-:W-:Y:S02]  /*2be50*/  IADD3 R35, P1, R100.reuse, 0x4060, RZ ;  /* 0x0000406064237810 */ /* 0x040fe40007f3e0ff */
[----:B------:R-:W-:Y:S02]  /*2be60*/  IADD3 R33, P2, R100, 0x8000, RZ ;  /* 0x0000800064217810 */ /* 0x000fe40007f5e0ff */
[----:B------:R-:W-:Y:S01]  /*2be70*/  SEL R217, R217, UR4, P0 ;  /* 0x00000004d9d97c07 */ /* 0x000fe20008000000 */
[----:B------:R-:W-:Y:S05]  /*2be80*/  WARPSYNC.ALL ;  /* 0x0000000000007948 */ /* 0x000fea0003800000 */
[----:B------:R-:W-:Y:S01]  /*2be90*/  LOP3.LUT R38, R38, R39, RZ, 0x3c, !PT ;  /* 0x0000002726267212 */ /* 0x000fe200078e3cff */
[--C-:B------:R-:W-:Y:S01]  /*2bea0*/  IMAD.X R39, RZ, RZ, R101.reuse, P4 ;  /* 0x000000ffff277224 */ /* 0x100fe200020e0665 */
[----:B------:R-:W-:Y:S01]  /*2beb0*/  LOP3.LUT R24, R24, R25, RZ, 0x3c, !PT ;  /* 0x0000001918187212 */ /* 0x000fe200078e3cff */
[--C-:B------:R-:W-:Y:S01]  /*2bec0*/  IMAD.X R25, RZ, RZ, R101.reuse, P3 ;  /* 0x000000ffff197224 */ /* 0x100fe200018e0665 */
[----:B------:R-:W-:Y:S01]  /*2bed0*/  LOP3.LUT R36, R36, R37, RZ, 0x3c, !PT ;  /* 0x0000002524247212 */ /* 0x000fe200078e3cff */
[----:B------:R-:W-:Y:S01]  /*2bee0*/  IMAD.X R37, RZ, RZ, R101, P5 ;  /* 0x000000ffff257224 */ /* 0x000fe200028e0665 */
[----:B------:R-:W-:Y:S01]  /*2bef0*/  LOP3.LUT R34, R35, 0x380, RZ, 0xc0, !PT ;  /* 0x0000038023227812 */ /* 0x000fe200078ec0ff */
[----:B------:R-:W-:Y:S01]  /*2bf00*/  ULDC.64 UR6, c[0x0][0xd08] ;  /* 0x0003420000067ab9 */ /* 0x000fe20000000a00 */
[----:B------:R-:W-:Y:S01]  /*2bf10*/  LOP3.LUT R32, R33, 0x380, RZ, 0xc0, !PT ;  /* 0x0000038021207812 */ /* 0x000fe200078ec0ff */
[----:B------:R-:W-:Y:S01]  /*2bf20*/  ULDC.64 UR4, c[0x0][0xd00] ;  /* 0x0003400000047ab9 */ /* 0x000fe20000000a00 */
[----:B------:R-:W-:-:S02]  /*2bf30*/  IADD3 R21, P4, R100, 0x8040, RZ ;  /* 0x0000804064157810 */ /* 0x000fc40007f9e0ff */
[C---:B------:R-:W-:Y:S02]  /*2bf40*/  IADD3 R31, P3, R100.reuse, 0x8020, RZ ;  /* 0x00008020641f7810 */ /* 0x040fe40007f7e0ff */
[----:B------:R-:W-:Y:S02]  /*2bf50*/  IADD3 R29, P5, R100, 0x8060, RZ ;  /* 0x00008060641d7810 */ /* 0x000fe40007fbe0ff */
[----:B------:R-:W-:Y:S02]  /*2bf60*/  SHF.R.U64 R34, R34, 0x3, RZ ;  /* 0x0000000322227819 */ /* 0x000fe400000012ff */
[----:B------:R-:W-:Y:S02]  /*2bf70*/  SHF.R.U64 R32, R32, 0x3, RZ ;  /* 0x0000000320207819 */ /* 0x000fe400000012ff */
[----:B------:R-:W-:Y:S02]  /*2bf80*/  LOP3.LUT R20, R21, 0x380, RZ, 0xc0, !PT ;  /* 0x0000038015147812 */ /* 0x000fe400078ec0ff */
[----:B------:R-:W-:-:S02]  /*2bf90*/  LOP3.LUT R61, R100, 0x380, RZ, 0xc0, !PT ;  /* 0x00000380643d7812 */ /* 0x000fc400078ec0ff */
[----:B------:R-:W-:Y:S02]  /*2bfa0*/  LOP3.LUT R30, R31, 0x380, RZ, 0xc0, !PT ;  /* 0x000003801f1e7812 */ /* 0x000fe400078ec0ff */
[----:B------:R-:W-:Y:S02]  /*2bfb0*/  LOP3.LUT R28, R29, 0x380, RZ, 0xc0, !PT ;  /* 0x000003801d1c7812 */ /* 0x000fe400078ec0ff */
[----:B------:R-:W-:Y:S01]  /*2bfc0*/  LOP3.LUT R34, R34, R35, RZ, 0x3c, !PT ;  /* 0x0000002322227212 */ /* 0x000fe200078e3cff */
[--C-:B------:R-:W-:Y:S01]  /*2bfd0*/  IMAD.X R35, RZ, RZ, R101.reuse, P1 ;  /* 0x000000ffff237224 */ /* 0x100fe200008e0665 */
[----:B------:R-:W-:Y:S01]  /*2bfe0*/  LOP3.LUT R32, R32, R33, RZ, 0x3c, !PT ;  /* 0x0000002120207212 */ /* 0x000fe200078e3cff */
[----:B------:R-:W-:Y:S01]  /*2bff0*/  IMAD.X R33, RZ, RZ, R101, P2 ;  /* 0x000000ffff217224 */ /* 0x000fe200010e0665 */
[----:B------:R-:W-:Y:S02]  /*2c000*/  SHF.R.U64 R20, R20, 0x3, RZ ;  /* 0x0000000314147819 */ /* 0x000fe400000012ff */
[----:B------:R-:W-:-:S02]  /*2c010*/  SHF.R.U64 R61, R61, 0x3, RZ ;  /* 0x000000033d3d7819 */ /* 0x000fc400000012ff */
[----:B------:R-:W-:Y:S02]  /*2c020*/  SHF.R.U64 R30, R30, 0x3, RZ ;  /* 0x000000031e1e7819 */ /* 0x000fe400000012ff */
[C---:B------:R-:W-:Y:S02]  /*2c030*/  IADD3 R95, P1, R100.reuse, 0xc020, RZ ;  /* 0x0000c020645f7810 */ /* 0x040fe40007f3e0ff */
[----:B------:R-:W-:Y:S02]  /*2c040*/  IADD3 R93, P2, R100, 0xc040, RZ ;  /* 0x0000c040645d7810 */ /* 0x000fe40007f5e0ff */
[----:B------:R-:W-:Y:S02]  /*2c050*/  SHF.R.U64 R28, R28, 0x3, RZ ;  /* 0x000000031c1c7819 */ /* 0x000fe400000012ff */
[----:B------:R-:W-:Y:S01]  /*2c060*/  LOP3.LUT R20, R20, R21, RZ, 0x3c, !PT ;  /* 0x0000001514147212 */ /* 0x000fe200078e3cff */
[--C-:B------:R-:W-:Y:S01]  /*2c070*/  IMAD.X R21, RZ, RZ, R101.reuse, P4 ;  /* 0x000000ffff157224 */ /* 0x100fe200020e0665 */
[----:B------:R-:W-:Y:S01]  /*2c080*/  LOP3.LUT R60, R61, R100, RZ, 0x3c, !PT ;  /* 0x000000643d3c7212 */ /* 0x000fe200078e3cff */
[--C-:B------:R-:W-:Y:S01]  /*2c090*/  IMAD.MOV.U32 R61, RZ, RZ, R101.reuse ;  /* 0x000000ffff3d7224 */ /* 0x100fe200078e0065 */
[----:B------:R-:W-:Y:S01]  /*2c0a0*/  LOP3.LUT R30, R30, R31, RZ, 0x3c, !PT ;  /* 0x0000001f1e1e7212 */ /* 0x000fe200078e3cff */
[----:B------:R-:W-:Y:S01]  /*2c0b0*/  IMAD.X R31, RZ, RZ, R101, P3 ;  /* 0x000000ffff1f7224 */ /* 0x000fe200018e0665 */
[----:B------:R-:W-:-:S02]  /*2c0c0*/  LOP3.LUT R94, R95, 0x380, RZ, 0xc0, !PT ;  /* 0x000003805f5e7812 */ /* 0x000fc400078ec0ff */
[----:B------:R-:W-:Y:S02]  /*2c0d0*/  LOP3.LUT R92, R93, 0x380, RZ, 0xc0, !PT ;  /* 0x000003805d5c7812 */ /* 0x000fe400078ec0ff */
[----:B------:R-:W-:Y:S01]  /*2c0e0*/  LOP3.LUT R28, R28, R29, RZ, 0x3c, !PT ;  /* 0x0000001d1c1c7212 */ /* 0x000fe200078e3cff */
[----:B------:R-:W-:Y:S01]  /*2c0f0*/  IMAD.X R29, RZ, RZ, R101, P5 ;  /* 0x000000ffff1d7224 */ /* 0x000fe200028e0665 */
[----:B----4-:R-:W-:Y:S02]  /*2c100*/  F2FP.F16.F32.PACK_AB R56, R57, R56 ;  /* 0x000000383938723e */ /* 0x010fe400000000ff */
[----:B------:R-:W-:Y:S02]  /*2c110*/  SHF.R.U64 R94, R94, 0x3, RZ ;  /* 0x000000035e5e7819 */ /* 0x000fe400000012ff */
[----:B------:R-:W-:Y:S02]  /*2c120*/  SHF.R.U64 R92, R92, 0x3, RZ ;  /* 0x000000035c5c7819 */ /* 0x000fe400000012ff */
[----:B------:R-:W-:-:S02]  /*2c130*/  F2FP.F16.F32.PACK_AB R57, R59, R58 ;  /* 0x0000003a3b39723e */ /* 0x000fc400000000ff */
[----:B--2---:R-:W-:Y:S02]  /*2c140*/  F2FP.F16.F32.PACK_AB R52, R53, R52 ;  /* 0x000000343534723e */ /* 0x004fe400000000ff */
[----:B------:R-:W-:Y:S02]  /*2c150*/  MOV R61, R60 ;  /* 0x0000003c003d7202 */ /* 0x000fe40000000f00 */
[----:B------:R-:W-:Y:S02]  /*2c160*/  MOV R26, R38 ;  /* 0x00000026001a7202 */ /* 0x000fe40000000f00 */
[----:B-1----:R-:W-:Y:S02]  /*2c170*/  MOV R96, R36 ;  /* 0x0000002400607202 */ /* 0x002fe40000000f00 */
[----:B------:R-:W-:Y:S01]  /*2c180*/  MOV R20, R20 ;  /* 0x0000001400147202 */ /* 0x000fe20000000f00 */
[----:B------:R-:W2:Y:S01]  /*2c190*/  LDL.128 R36, [R1+0x2e0] ;  /* 0x0002e00001247983 */ /* 0x000ea20000100c00 */
[----:B------:R-:W-:-:S02]  /*2c1a0*/  F2FP.F16.F32.PACK_AB R58, R9, R8 ;  /* 0x00000008093a723e */ /* 0x000fc400000000ff */
[----:B------:R-:W-:Y:S01]  /*2c1b0*/  F2FP.F16.F32.PACK_AB R59, R11, R10 ;  /* 0x0000000a0b3b723e */ /* 0x000fe200000000ff */
[----:B------:R-:W-:Y:S01]  /*2c1c0*/  BAR.SYNC.DEFER_BLOCKING 0x1, 0x100 ;  /* 0x0044000000007b1d */ /* 0x000fe20000010000 */
[----:B------:R-:W-:Y:S02]  /*2c1d0*/  F2FP.F16.F32.PACK_AB R53, R55, R54 ;  /* 0x000000363735723e */ /* 0x000fe400000000ff */
[----:B------:R-:W-:Y:S02]  /*2c1e0*/  MOV R60, R12 ;  /* 0x0000000c003c7202 */ /* 0x000fe40000000f00 */
[----:B------:R-:W-:Y:S02]  /*2c1f0*/  MOV R3, R30 ;  /* 0x0000001e00037202 */ /* 0x000fe40000000f00 */
[----:B------:R-:W-:Y:S01]  /*2c200*/  MOV R21, R28 ;  /* 0x0000001c00157202 */ /* 0x000fe20000000f00 */
[----:B------:R-:W3:Y:S01]  /*2c210*/  LDL.128 R8, [R1+0x320] ;  /* 0x0003200001087983 */ /* 0x000ee20000100c00 */
[----:B------:R-:W-:-:S02]  /*2c220*/  F2FP.F16.F32.PACK_AB R54, R5, R4 ;  /* 0x000000040536723e */ /* 0x000fc400000000ff */
[----:B------:R-:W-:Y:S01]  /*2c230*/  F2FP.F16.F32.PACK_AB R55, R7, R6 ;  /* 0x000000060737723e */ /* 0x000fe200000000ff */
[----:B------:R-:W4:Y:S01]  /*2c240*/  LDL.128 R28, [R1+0x300] ;  /* 0x00030000011c7983 */ /* 0x000f220000100c00 */
[----:B------:R-:W-:Y:S02]  /*2c250*/  F2FP.F16.F32.PACK_AB R44, R45, R44 ;  /* 0x0000002c2d2c723e */ /* 0x000fe400000000ff */
[----:B------:R-:W-:Y:S01]  /*2c260*/  MOV R122, R122 ;  /* 0x0000007a007a7202 */ /* 0x000fe20000000f00 */
[----:B------:R-:W4:Y:S01]  /*2c270*/  LDL.128 R4, [R1+0x2f0] ;  /* 0x0002f00001047983 */ /* 0x000f220000100c00 */
[----:B------:R-:W-:Y:S02]  /*2c280*/  F2FP.F16.F32.PACK_AB R45, R47, R46 ;  /* 0x0000002e2f2d723e */ /* 0x000fe400000000ff */
[----:B------:R-:W-:Y:S01]  /*2c290*/  LOP3.LUT R94, R94, R95, RZ, 0x3c, !PT ;  /* 0x0000005f5e5e7212 */ /* 0x000fe200078e3cff */
[--C-:B------:R-:W-:Y:S01]  /*2c2a0*/  IMAD.X R95, RZ, RZ, R101.reuse, P1 ;  /* 0x000000ffff5f7224 */ /* 0x100fe200008e0665 */
[----:B------:R-:W-:Y:S01]  /*2c2b0*/  LOP3.LUT R92, R92, R93, RZ, 0x3c, !PT ;  /* 0x0000005d5c5c7212 */ /* 0x000fe200078e3cff */
[----:B------:R-:W-:Y:S01]  /*2c2c0*/  IMAD.X R93, RZ, RZ, R101, P2 ;  /* 0x000000ffff5d7224 */ /* 0x000fe200010e0665 */
[----:B------:R-:W-:-:S02]  /*2c2d0*/  MOV R102, R102 ;  /* 0x0000006600667202 */ /* 0x000fc40000000f00 */
[----:B------:R-:W-:Y:S02]  /*2c2e0*/  MOV R25, R24 ;  /* 0x0000001800197202 */ /* 0x000fe40000000f00 */
[----:B------:R-:W-:Y:S02]  /*2c2f0*/  MOV R123, R34 ;  /* 0x00000022007b7202 */ /* 0x000fe40000000f00 */
[----:B------:R-:W-:Y:S02]  /*2c300*/  MOV R0, R32 ;  /* 0x0000002000007202 */ /* 0x000fe40000000f00 */
[----:B------:R-:W-:Y:S01]  /*2c310*/  F2FP.F16.F32.PACK_AB R46, R49, R48 ;  /* 0x00000030312e723e */ /* 0x000fe200000000ff */
[----:B------:R-:W4:Y:S01]  /*2c320*/  LDL.128 R32, [R1+0x310] ;  /* 0x0003100001207983 */ /* 0x000f220000100c00 */
[----:B------:R-:W-:Y:S02]  /*2c330*/  F2FP.F16.F32.PACK_AB R47, R51, R50 ;  /* 0x00000032332f723e */ /* 0x000fe400000000ff */
[----:B------:R-:W-:Y:S01]  /*2c340*/  MOV R24, R14 ;  /* 0x0000000e00187202 */ /* 0x000fe20000000f00 */
[----:B------:R0:W-:Y:S01]  /*2c350*/  STSM.16.M88.4 [R61], R56 ;  /* 0x000000383d007844 */ /* 0x0001e20000000200 */
[----:B------:R-:W-:-:S03]  /*2c360*/  IADD3 R120, P0, R100, 0xc060, RZ ;  /* 0x0000c06064787810 */ /* 0x000fc60007f1e0ff */
[----:B------:R-:W4:Y:S01]  /*2c370*/  LDL.128 R12, [R1+0x330] ;  /* 0x00033000010c7983 */ /* 0x000f220000100c00 */
[----:B------:R-:W-:-:S03]  /*2c380*/  F2FP.F16.F32.PACK_AB R88, R89, R88 ;  /* 0x000000585958723e */ /* 0x000fc600000000ff */
[----:B------:R1:W-:Y:S01]  /*2c390*/  STSM.16.M88.4 [R60], R52 ;  /* 0x000000343c007844 */ /* 0x0003e20000000200 */
[----:B------:R-:W-:Y:S02]  /*2c3a0*/  MOV R124, R94 ;  /* 0x0000005e007c7202 */ /* 0x000fe40000000f00 */
[----:B------:R-:W-:Y:S01]  /*2c3b0*/  MOV R125, R92 ;  /* 0x0000005c007d7202 */ /* 0x000fe20000000f00 */
[----:B------:R1:W-:Y:S01]  /*2c3c0*/  STSM.16.M88.4 [R102], R44 ;  /* 0x0000002c66007844 */ /* 0x0003e20000000200 */
[----:B------:R-:W-:Y:S01]  /*2c3d0*/  F2FP.F16.F32.PACK_AB R89, R91, R90 ;  /* 0x0000005a5b59723e */ /* 0x000fe200000000ff */
[----:B------:R-:W-:Y:S01]  /*2c3e0*/  IMAD.X R121, RZ, RZ, R101, P0 ;  /* 0x000000ffff797224 */ /* 0x000fe200000e0665 */
[----:B------:R-:W-:Y:S01]  /*2c3f0*/  F2FP.F16.F32.PACK_AB R90, R41, R40 ;  /* 0x00000028295a723e */ /* 0x000fe200000000ff */
[----:B0-----:R-:W4:Y:S01]  /*2c400*/  LDL.128 R56, [R1+0x3b0] ;  /* 0x0003b00001387983 */ /* 0x001f220000100c00 */
[----:B------:R-:W-:-:S03]  /*2c410*/  F2FP.F16.F32.PACK_AB R91, R43, R42 ;  /* 0x0000002a2b5b723e */ /* 0x000fc600000000ff */
[----:B------:R-:W4:Y:S04]  /*2c420*/  LDL.128 R48, [R1+0x3d0] ;  /* 0x0003d00001307983 */ /* 0x000f280000100c00 */
[----:B-1----:R-:W4:Y:S04]  /*2c430*/  LDL.128 R60, [R1+0x3a0] ;  /* 0x0003a000013c7983 */ /* 0x002f280000100c00 */
[----:B------:R-:W4:Y:S04]  /*2c440*/  LDL.128 R52, [R1+0x3c0] ;  /* 0x0003c00001347983 */ /* 0x000f280000100c00 */
[----:B------:R-:W4:Y:S04]  /*2c450*/  LDL.128 R44, [R1+0x3e0] ;  /* 0x0003e000012c7983 */ /* 0x000f280000100c00 */
[----:B------:R-:W4:Y:S04]  /*2c460*/  LDL.128 R92, [R1+0x400] ;  /* 0x00040000015c7983 */ /* 0x000f280000100c00 */
[----:B------:R-:W4:Y:S04]  /*2c470*/  LDL.128 R40, [R1+0x3f0] ;  /* 0x0003f00001287983 */ /* 0x000f280000100c00 */
[----:B------:R-:W4:Y:S01]  /*2c480*/  LDL.128 R100, [R1+0x410] ;  /* 0x0004100001647983 */ /* 0x000f220000100c00 */
[----:B------:R-:W-:-:S02]  /*2c490*/  F2FP.F16.F32.PACK_AB R112, R113, R112 ;  /* 0x000000707170723e */ /* 0x000fc400000000ff */
[----:B------:R-:W-:Y:S02]  /*2c4a0*/  LOP3.LUT R113, R120, 0x380, RZ, 0xc0, !PT ;  /* 0x0000038078717812 */ /* 0x000fe400078ec0ff */
[----:B------:R-:W-:Y:S02]  /*2c4b0*/  ISETP.NE.U32.AND P0, PT, RZ, UR6, PT ;  /* 0x00000006ff007c0c */ /* 0x000fe4000bf05070 */
[----:B------:R-:W-:Y:S02]  /*2c4c0*/  SHF.R.U64 R113, R113, 0x3, RZ ;  /* 0x0000000371717819 */ /* 0x000fe400000012ff */
[----:B------:R-:W-:Y:S02]  /*2c4d0*/  ISETP.NE.AND.EX P0, PT, RZ, UR7, PT, P0 ;  /* 0x00000007ff007c0c */ /* 0x000fe4000bf05300 */
[----:B------:R-:W-:Y:S02]  /*2c4e0*/  LOP3.LUT R120, R113, R120, RZ, 0x3c, !PT ;  /* 0x0000007871787212 */ /* 0x000fe400078e3cff */
[----:B------:R-:W-:-:S02]  /*2c4f0*/  F2FP.F16.F32.PACK_AB R113, R115, R114 ;  /* 0x000000727371723e */ /* 0x000fc400000000ff */
[----:B------:R-:W-:Y:S02]  /*2c500*/  F2FP.F16.F32.PACK_AB R114, R117, R116 ;  /* 0x000000747572723e */ /* 0x000fe400000000ff */
[----:B------:R-:W-:Y:S02]  /*2c510*/  F2FP.F16.F32.PACK_AB R115, R119, R118 ;  /* 0x000000767773723e */ /* 0x000fe400000000ff */
[----:B------:R-:W-:Y:S01]  /*2c520*/  F2FP.F16.F32.PACK_AB R84, R85, R84 ;  /* 0x000000545554723e */ /* 0x000fe200000000ff */
[----:B------:R-:W-:Y:S01]  /*2c530*/  STSM.16.M88.4 [R25], R88 ;  /* 0x0000005819007844 */ /* 0x000fe20000000200 */
[----:B------:R-:W-:Y:S02]  /*2c540*/  F2FP.F16.F32.PACK_AB R85, R87, R86 ;  /* 0x000000565755723e */ /* 0x000fe400000000ff */
[----:B------:R-:W-:Y:S01]  /*2c550*/  F2FP.F16.F32.PACK_AB R76, R77, R76 ;  /* 0x0000004c4d4c723e */ /* 0x000fe200000000ff */
[----:B------:R-:W-:Y:S01]  /*2c560*/  STSM.16.M88.4 [R26], R112 ;  /* 0x000000701a007844 */ /* 0x000fe20000000200 */
[----:B------:R-:W-:-:S02]  /*2c570*/  F2FP.F16.F32.PACK_AB R86, R81, R80 ;  /* 0x000000505156723e */ /* 0x000fc400000000ff */
[----:B------:R-:W-:Y:S02]  /*2c580*/  F2FP.F16.F32.PACK_AB R87, R83, R82 ;  /* 0x000000525357723e */ /* 0x000fe400000000ff */
[----:B------:R-:W-:Y:S02]  /*2c590*/  F2FP.F16.F32.PACK_AB R77, R79, R78 ;  /* 0x0000004e4f4d723e */ /* 0x000fe400000000ff */
[----:B------:R-:W-:Y:S02]  /*2c5a0*/  F2FP.F16.F32.PACK_AB R68, R69, R68 ;  /* 0x000000444544723e */ /* 0x000fe400000000ff */
[----:B------:R-:W-:Y:S02]  /*2c5b0*/  F2FP.F16.F32.PACK_AB R78, R73, R72 ;  /* 0x00000048494e723e */ /* 0x000fe400000000ff */
[----:B------:R-:W-:Y:S02]  /*2c5c0*/  F2FP.F16.F32.PACK_AB R79, R75, R74 ;  /* 0x0000004a4b4f723e */ /* 0x000fe400000000ff */
[----:B------:R-:W-:-:S02]  /*2c5d0*/  F2FP.F16.F32.PACK_AB R69, R71, R70 ;  /* 0x000000464745723e */ /* 0x000fc400000000ff */
[----:B------:R-:W-:Y:S02]  /*2c5e0*/  F2FP.F16.F32.PACK_AB R70, R65, R64 ;  /* 0x000000404146723e */ /* 0x000fe400000000ff */
[----:B------:R-:W-:Y:S02]  /*2c5f0*/  F2FP.F16.F32.PACK_AB R71, R67, R66 ;  /* 0x000000424347723e */ /* 0x000fe400000000ff */
[----:B------:R-:W-:Y:S02]  /*2c600*/  F2FP.F16.F32.PACK_AB R104, R105, R104 ;  /* 0x000000686968723e */ /* 0x000fe400000000ff */
[----:B------:R-:W-:Y:S02]  /*2c610*/  F2FP.F16.F32.PACK_AB R105, R107, R106 ;  /* 0x0000006a6b69723e */ /* 0x000fe400000000ff */
[----:B------:R-:W-:Y:S02]  /*2c620*/  MOV R120, R120 ;  /* 0x0000007800787202 */ /* 0x000fe40000000f00 */
[----:B------:R-:W-:-:S02]  /*2c630*/  F2FP.F16.F32.PACK_AB R106, R109, R108 ;  /* 0x0000006c6d6a723e */ /* 0x000fc400000000ff */
[----:B------:R-:W-:Y:S02]  /*2c640*/  F2FP.F16.F32.PACK_AB R107, R111, R110 ;  /* 0x0000006e6f6b723e */ /* 0x000fe400000000ff */
[----:B------:R-:W-:-:S04]  /*2c650*/  ISETP.NE.U32.AND P1, PT, RZ, UR4, PT ;  /* 0x00000004ff007c0c */ /* 0x000fc8000bf25070 */
[----:B------:R-:W-:Y:S01]  /*2c660*/  ISETP.NE.AND.EX P1, PT, RZ, UR5, PT, P1 ;  /* 0x00000005ff007c0c */ /* 0x000fe2000bf25310 */
[----:B------:R-:W-:Y:S01]  /*2c670*/  ULDC UR6, c[0x0][0xb88] ;  /* 0x0002e20000067ab9 */ /* 0x000fe20000000800 */
[----:B--2---:R-:W-:Y:S02]  /*2c680*/  F2FP.F16.F32.PACK_AB R36, R37, R36 ;  /* 0x000000242524723e */ /* 0x004fe400000000ff */
[----:B------:R-:W-:Y:S02]  /*2c690*/  F2FP.F16.F32.PACK_AB R37, R39, R38 ;  /* 0x000000262725723e */ /* 0x000fe400000000ff */
[----:B---3--:R-:W-:Y:S02]  /*2c6a0*/  F2FP.F16.F32.PACK_AB R8, R9, R8 ;  /* 0x000000080908723e */ /* 0x008fe400000000ff */
[----:B------:R-:W-:Y:S02]  /*2c6b0*/  F2FP.F16.F32.PACK_AB R9, R11, R10 ;  /* 0x0000000a0b09723e */ /* 0x000fe400000000ff */
[----:B----4-:R-:W-:-:S02]  /*2c6c0*/  F2FP.F16.F32.PACK_AB R28, R29, R28 ;  /* 0x0000001c1d1c723e */ /* 0x010fc400000000ff */
[----:B------:R-:W-:Y:S02]  /*2c6d0*/  F2FP.F16.F32.PACK_AB R29, R31, R30 ;  /* 0x0000001e1f1d723e */ /* 0x000fe400000000ff */
[----:B------:R-:W-:Y:S02]  /*2c6e0*/  F2FP.F16.F32.PACK_AB R38, R5, R4 ;  /* 0x000000040526723e */ /* 0x000fe400000000ff */
[----:B------:R-:W-:Y:S01]  /*2c6f0*/  F2FP.F16.F32.PACK_AB R39, R7, R6 ;  /* 0x000000060727723e */ /* 0x000fe200000000ff */
[----:B------:R-:W0:Y:S04]  /*2c700*/  LDC.64 R4, c[0x0][0xd00] ;  /* 0x00034000ff047b82 */ /* 0x000e280000000a00 */
[----:B------:R-:W-:Y:S04]  /*2c710*/  STSM.16.M88.4 [R96], R36 ;  /* 0x0000002460007844 */ /* 0x000fe80000000200 */
[----:B------:R-:W1:Y:S01]  /*2c720*/  @P0 LDC.64 R6, c[0x0][0xd08] ;  /* 0x00034200ff060b82 */ /* 0x000e620000000a00 */
[----:B------:R-:W-:-:S02]  /*2c730*/  F2FP.F16.F32.PACK_AB R30, R33, R32 ;  /* 0x00000020211e723e */ /* 0x000fc400000000ff */
[----:B------:R-:W-:Y:S02]  /*2c740*/  F2FP.F16.F32.PACK_AB R31, R35, R34 ;  /* 0x00000022231f723e */ /* 0x000fe400000000ff */
[----:B------:R-:W-:Y:S02]  /*2c750*/  F2FP.F16.F32.PACK_AB R10, R13, R12 ;  /* 0x0000000c0d0a723e */ /* 0x000fe400000000ff */
[----:B------:R-:W-:Y:S01]  /*2c760*/  F2FP.F16.F32.PACK_AB R11, R15, R14 ;  /* 0x0000000e0f0b723e */ /* 0x000fe200000000ff */
[----:B------:R-:W-:Y:S04]  /*2c770*/  STSM.16.M88.4 [R122], R28 ;  /* 0x0000001c7a007844 */ /* 0x000fe80000000200 */
[----:B------:R2:W-:Y:S04]  /*2c780*/  STSM.16.M88.4 [R123], R8 ;  /* 0x000000087b007844 */ /* 0x0005e80000000200 */
[----:B------:R3:W-:Y:S04]  /*2c790*/  STSM.16.M88.4 [R0], R84 ;  /* 0x0000005400007844 */ /* 0x0007e80000000200 */
[----:B------:R4:W-:Y:S01]  /*2c7a0*/  STSM.16.M88.4 [R3], R76 ;  /* 0x0000004c03007844 */ /* 0x0009e20000000200 */
        /* <DEDUP_REMOVED lines=8> */
[----:B--2---:R-:W-:Y:S01]  /*2c830*/  IMAD.MOV.U32 R8, RZ, RZ, RZ ;  /* 0x000000ffff087224 */ /* 0x004fe200078e00ff */
[----:B------:R-:W-:Y:S01]  /*2c840*/  F2FP.F16.F32.PACK_AB R54, R49, R48 ;  /* 0x000000303136723e */ /* 0x000fe200000000ff */
[----:B---3--:R-:W-:Y:S01]  /*2c850*/  IMAD.U32 R0, RZ, RZ, UR6 ;  /* 0x00000006ff007e24 */ /* 0x008fe2000f8e00ff */
[----:B------:R-:W-:Y:S01]  /*2c860*/  F2FP.F16.F32.PACK_AB R55, R51, R50 ;  /* 0x000000323337723e */ /* 0x000fe200000000ff */
[----:B0-----:R-:W-:Y:S01]  /*2c870*/  IMAD.WIDE R4, R218, 0x4, R4 ;  /* 0x00000004da047825 */ /* 0x001fe200078e0204 */
[----:B------:R-:W-:Y:S01]  /*2c880*/  F2FP.F16.F32.PACK_AB R45, R47, R46 ;  /* 0x0000002e2f2d723e */ /* 0x000fe200000000ff */
[----:B----4-:R-:W0:Y:S01]  /*2c890*/  LDC R3, c[0x0][0xce8] ;  /* 0x00033a00ff037b82 */ /* 0x010e220000000800 */
[----:B------:R-:W-:Y:S02]  /*2c8a0*/  F2FP.F16.F32.PACK_AB R46, R41, R40 ;  /* 0x00000028292e723e */ /* 0x000fe400000000ff */
[----:B------:R-:W-:-:S02]  /*2c8b0*/  F2FP.F16.F32.PACK_AB R47, R43, R42 ;  /* 0x0000002a2b2f723e */ /* 0x000fc400000000ff */
[----:B------:R-:W-:Y:S01]  /*2c8c0*/  F2FP.F16.F32.PACK_AB R93, R95, R94 ;  /* 0x0000005e5f5d723e */ /* 0x000fe200000000ff */
[----:B------:R2:W-:Y:S01]  /*2c8d0*/  STSM.16.M88.4 [R20], R68 ;  /* 0x0000004414007844 */ /* 0x0005e20000000200 */
[----:B------:R-:W-:Y:S02]  /*2c8e0*/  F2FP.F16.F32.PACK_AB R94, R101, R100 ;  /* 0x00000064655e723e */ /* 0x000fe400000000ff */
[----:B------:R-:W-:Y:S01]  /*2c8f0*/  F2FP.F16.F32.PACK_AB R95, R103, R102 ;  /* 0x00000066675f723e */ /* 0x000fe200000000ff */
[----:B------:R2:W-:Y:S04]  /*2c900*/  STSM.16.M88.4 [R21], R60 ;  /* 0x0000003c15007844 */ /* 0x0005e80000000200 */
[----:B------:R2:W-:Y:S04]  /*2c910*/  STSM.16.M88.4 [R24], R52 ;  /* 0x0000003418007844 */ /* 0x0005e80000000200 */
[----:B------:R2:W-:Y:S04]  /*2c920*/  STSM.16.M88.4 [R124], R44 ;  /* 0x0000002c7c007844 */ /* 0x0005e80000000200 */
[----:B------:R2:W-:Y:S04]  /*2c930*/  STSM.16.M88.4 [R125], R92 ;  /* 0x0000005c7d007844 */ /* 0x0005e80000000200 */
[----:B------:R2:W-:Y:S01]  /*2c940*/  STSM.16.M88.4 [R120], R104 ;  /* 0x0000006878007844 */ /* 0x0005e20000000200 */
[----:B------:R-:W-:Y:S01]  /*2c950*/  BAR.SYNC.DEFER_BLOCKING 0x1, 0x100 ;  /* 0x0044000000007b1d */ /* 0x000fe20000010000 */
[----:B-1----:R-:W-:-:S05]  /*2c960*/  @P0 IMAD.WIDE R6, R218, 0x4, R6 ;  /* 0x00000004da060825 */ /* 0x002fca00078e0206 */
[----:B------:R2:W5:Y:S04]  /*2c970*/  @P1 LDG.E R8, desc[UR44][R4.64] ;  /* 0x0000002c04081981 */ /* 0x000568000c1e1900 */
[----:B------:R2:W5:Y:S01]  /*2c980*/  @P0 LDG.E R0, desc[UR44][R6.64] ;  /* 0x0000002c06000981 */ /* 0x000562000c1e1900 */
[----:B------:R-:W-:Y:S05]  /*2c990*/  @P0 BRA `(.L_x_4053) ;  /* 0x0000000000100947 */ /* 0x000fea0003800000 */
[----:B------:R-:W-:Y:S05]  /*2c9a0*/  @!P1 BRA `(.L_x_4053) ;  /* 0x00000000000c9947 */ /* 0x000fea0003800000 */
[----:B--2---:R-:W2:Y:S04]  /*2c9b0*/  LDG.E R7, desc[UR44][R4.64] ;  /* 0x0000002c04077981 */ /* 0x004ea8000c1e1900 */
[----:B-----5:R-:W2:Y:S02]  /*2c9c0*/  LDG.E R0, desc[UR44][R4.64+0x4] ;  /* 0x0000042c04007981 */ /* 0x020ea4000c1e1900 */
[----:B--2---:R-:W-:-:S07]  /*2c9d0*/  IMAD.IADD R0, R0, 0x1, -R7 ;  /* 0x0000000100007824 */ /* 0x004fce00078e0a07 */
.L_x_4053:
[----:B--2---:R-:W2:Y:S04]  /*2c9e0*/  LDL R4, [R1+0x514] ;  /* 0x0005140001047983 */ /* 0x004ea80000100800 */
[----:B------:R-:W3:Y:S01]  /*2c9f0*/  LDL R28, [R1+0x51c] ;  /* 0x00051c00011c7983 */ /* 0x000ee20000100800 */
[----:B0----5:R-:W-:Y:S02]  /*2ca00*/  IMAD R0, R0, R3, RZ ;  /* 0x0000000300007224 */ /* 0x021fe400078e02ff */
[----:B------:R-:W-:Y:S01]  /*2ca10*/  IMAD.IADD R33, R204, 0x1, R216 ;  /* 0x00000001cc217824 */ /* 0x000fe200078e02d8 */
[----:B------:R-:W-:Y:S01]  /*2ca20*/  ISETP.GT.AND P3, PT, R217, 0x1, PT ;  /* 0x00000001d900780c */ /* 0x000fe20003f64270 */
[----:B------:R-:W-:Y:S01]  /*2ca30*/  IMAD.MOV.U32 R9, RZ, RZ, 0xab8 ;  /* 0x00000ab8ff097424 */ /* 0x000fe200078e00ff */
[----:B------:R-:W-:Y:S01]  /*2ca40*/  ISETP.NE.AND P2, PT, R3, 0x1, PT ;  /* 0x000000010300780c */ /* 0x000fe20003f45270 */
[----:B------:R-:W0:Y:S03]  /*2ca50*/  LDC.64 R20, c[0x0][0xca8] ;  /* 0x00032a00ff147b82 */ /* 0x000e260000000a00 */
[----:B------:R-:W-:-:S05]  /*2ca60*/  SEL R9, R9, 0xa78, P3 ;  /* 0x00000a7809097807 */ /* 0x000fca0001800000 */
[----:B------:R-:W1:Y:S08]  /*2ca70*/  LDC.64 R6, c[0x0][R9+0x220] ;  /* 0x0000880009067b82 */ /* 0x000e700000000a00 */
[----:B------:R-:W4:Y:S08]  /*2ca80*/  LDC.64 R10, c[0x0][R9+0x218] ;  /* 0x00008600090a7b82 */ /* 0x000f300000000a00 */
[----:B------:R4:W4:Y:S01]  /*2ca90*/  LDC.64 R14, c[0x0][R9+0x228] ;  /* 0x00008a00090e7b82 */ /* 0x0009220000000a00 */
[----:B------:R-:W-:-:S07]  /*2caa0*/  ISETP.NE.U32.AND P1, PT, RZ, UR4, PT ;  /* 0x00000004ff007c0c */ /* 0x000fce000bf25070 */
[----:B------:R-:W4:Y:S01]  /*2cab0*/  @P2 LDC R13, c[0x0][0xcec] ;  /* 0x00033b00ff0d2b82 */ /* 0x000f220000000800 */
[----:B------:R-:W-:-:S07]  /*2cac0*/  ISETP.NE.AND.EX P1, PT, RZ, UR5, PT, P1 ;  /* 0x00000005ff007c0c */ /* 0x000fce000bf25310 */
[----:B------:R-:W4:Y:S01]  /*2cad0*/  @P2 LDC R26, c[0x0][0xcf0] ;  /* 0x00033c00ff1a2b82 */ /* 0x000f220000000800 */
[----:B------:R-:W-:Y:S02]  /*2cae0*/  SHF.R.S32.HI R24, RZ, 0x1f, R218 ;  /* 0x0000001fff187819 */ /* 0x000fe400000114da */
[----:B------:R-:W-:Y:S02]  /*2caf0*/  SEL R12, R218, RZ, !P1 ;  /* 0x000000ffda0c7207 */ /* 0x000fe40004800000 */
[----:B--2---:R-:W-:-:S03]  /*2cb00*/  LOP3.LUT P0, RZ, R4, 0x3, RZ, 0xc0, !PT ;  /* 0x0000000304ff7812 */ /* 0x004fc6000780c0ff */
[----:B0-----:R-:W0:Y:S01]  /*2cb10*/  @!P3 LDC R20, c[0x0][0xc50] ;  /* 0x00031400ff14bb82 */ /* 0x001e220000000800 */
[----:B------:R-:W-:Y:S01]  /*2cb20*/  ISETP.GE.OR P4, PT, R33, R0, P0 ;  /* 0x000000002100720c */ /* 0x000fe20000786670 */
[----:B---3--:R-:W-:-:S06]  /*2cb30*/  IMAD.IADD R28, R28, 0x1, R216 ;  /* 0x000000011c1c7824 */ /* 0x008fcc00078e02d8 */
[----:B------:R-:W2:Y:S06]  /*2cb40*/  @!P3 LDC R21, c[0x0][0xc54] ;  /* 0x00031500ff15bb82 */ /* 0x000eac0000000800 */
[----:B------:R-:W3:Y:S02]  /*2cb50*/  @!P4 LDL R29, [R1+0x220] ;  /* 0x00022000011dc983 */ /* 0x000ee40000100800 */
[----:B------:R4:W0:Y:S01]  /*2cb60*/  LDC.64 R4, c[0x0][R9+0x210] ;  /* 0x0000840009047b82 */ /* 0x0008220000000a00 */
[----:B------:R-:W-:Y:S01]  /*2cb70*/  SEL R25, R24, RZ, !P1 ;  /* 0x000000ff18197207 */ /* 0x000fe20004800000 */
[----:B-1----:R-:W-:-:S02]  /*2cb80*/  IMAD R7, R7, R12, RZ ;  /* 0x0000000c07077224 */ /* 0x002fc400078e02ff */
[-C--:B----4-:R-:W-:Y:S02]  /*2cb90*/  IMAD R31, R11, R156.reuse, RZ ;  /* 0x0000009c0b1f7224 */ /* 0x090fe400078e02ff */
[----:B------:R-:W-:Y:S01]  /*2cba0*/  IMAD R35, R6, R25, R7 ;  /* 0x0000001906237224 */ /* 0x000fe200078e0207 */
[----:B------:R-:W-:Y:S01]  /*2cbb0*/  SEL R25, R224, RZ, P3 ;  /* 0x000000ffe0197207 */ /* 0x000fe20001800000 */
[----:B------:R-:W-:Y:S01]  /*2cbc0*/  IMAD.WIDE.U32 R10, R10, R156, RZ ;  /* 0x0000009c0a0a7225 */ /* 0x000fe200078e00ff */
[----:B------:R-:W-:-:S03]  /*2cbd0*/  SHF.R.S32.HI R9, RZ, 0x1f, R8 ;  /* 0x0000001fff097819 */ /* 0x000fc60000011408 */
[----:B------:R-:W-:-:S04]  /*2cbe0*/  IMAD.WIDE.U32 R6, R6, R12, RZ ;  /* 0x0000000c06067225 */ /* 0x000fc800078e00ff */
[----:B------:R-:W-:Y:S01]  /*2cbf0*/  @P2 IMAD.HI.U32 R13, R28, R13, RZ ;  /* 0x0000000d1c0d2227 */ /* 0x000fe200078e00ff */
[----:B------:R-:W-:-:S03]  /*2cc00*/  IADD3 R6, P1, P5, R6, R10, R8 ;  /* 0x0000000a06067210 */ /* 0x000fc60007d3e008 */
[----:B------:R-:W-:Y:S02]  /*2cc10*/  IMAD.IADD R24, R11, 0x1, R31 ;  /* 0x000000010b187824 */ /* 0x000fe400078e021f */
[----:B------:R-:W-:Y:S02]  /*2cc20*/  IMAD.IADD R11, R7, 0x1, R35 ;  /* 0x00000001070b7824 */ /* 0x000fe400078e0223 */
[----:B------:R-:W-:Y:S01]  /*2cc30*/  IMAD.MOV.U32 R7, RZ, RZ, R28 ;  /* 0x000000ffff077224 */ /* 0x000fe200078e001c */
[----:B------:R-:W-:Y:S01]  /*2cc40*/  @P2 SHF.R.U32.HI R7, RZ, R26, R13 ;  /* 0x0000001aff072219 */ /* 0x000fe2000001160d */
[-C--:B------:R-:W-:Y:S01]  /*2cc50*/  IMAD R31, R15, R25.reuse, RZ ;  /* 0x000000190f1f7224 */ /* 0x080fe200078e02ff */
[----:B------:R-:W-:Y:S01]  /*2cc60*/  IADD3.X R11, R11, R24, R9, P1, P5 ;  /* 0x000000180b0b7210 */ /* 0x000fe20000fea409 */
[----:B------:R-:W-:-:S04]  /*2cc70*/  IMAD.WIDE.U32 R14, R14, R25, RZ ;  /* 0x000000190e0e7225 */ /* 0x000fc800078e00ff */
[----:B------:R-:W-:Y:S01]  /*2cc80*/  IMAD.MOV R10, RZ, RZ, -R7 ;  /* 0x000000ffff0a7224 */ /* 0x000fe200078e0a07 */
[----:B------:R-:W-:Y:S01]  /*2cc90*/  IADD3 R14, P1, P5, R7, R6, R14 ;  /* 0x00000006070e7210 */ /* 0x000fe20007d3e00e */
[----:B------:R-:W-:Y:S01]  /*2cca0*/  IMAD.IADD R31, R15, 0x1, R31 ;  /* 0x000000010f1f7824 */ /* 0x000fe200078e021f */
[----:B------:R-:W-:Y:S01]  /*2ccb0*/  SHF.R.S32.HI R6, RZ, 0x1f, R7 ;  /* 0x0000001fff067819 */ /* 0x000fe20000011407 */
[----:B------:R-:W-:-:S03]  /*2ccc0*/  IMAD R7, R3, R10, R28 ;  /* 0x0000000a03077224 */ /* 0x000fc600078e021c */
[----:B------:R-:W-:Y:S02]  /*2ccd0*/  IADD3.X R15, R6, R11, R31, P1, P5 ;  /* 0x0000000b060f7210 */ /* 0x000fe40000fea41f */
[----:B------:R-:W-:Y:S01]  /*2cce0*/  SHF.R.S32.HI R11, RZ, 0x1f, R7 ;  /* 0x0000001fff0b7819 */ /* 0x000fe20000011407 */
[-C--:B0-----:R-:W-:Y:S02]  /*2ccf0*/  IMAD R5, R5, R7.reuse, RZ ;  /* 0x0000000705057224 */ /* 0x081fe400078e02ff */
[----:B------:R-:W-:-:S04]  /*2cd00*/  IMAD.WIDE.U32 R14, R4, R7, R14 ;  /* 0x00000007040e7225 */ /* 0x000fc800078e000e */
[----:B------:R-:W-:Y:S01]  /*2cd10*/  IMAD R5, R4, R11, R5 ;  /* 0x0000000b04057224 */ /* 0x000fe200078e0205 */
[C---:B------:R-:W-:Y:S01]  /*2cd20*/  LEA R20, P1, R14.reuse, R20, 0x2 ;  /* 0x000000140e147211 */ /* 0x040fe200078210ff */
[----:B------:R-:W-:Y:S02]  /*2cd30*/  VIADD R7, R33, 0x8 ;  /* 0x0000000821077836 */ /* 0x000fe40000000000 */
[----:B------:R-:W-:Y:S02]  /*2cd40*/  IMAD.IADD R4, R15, 0x1, R5 ;  /* 0x000000010f047824 */ /* 0x000fe400078e0205 */
[----:B------:R-:W-:Y:S01]  /*2cd50*/  SHFL.IDX PT, R10, R20, RZ, 0x1c1f ;  /* 0x001c1fff140a7589 */ /* 0x000fe200000e0000 */
[----:B------:R-:W-:Y:S02]  /*2cd60*/  ISETP.GE.OR P0, PT, R7, R0, P0 ;  /* 0x000000000700720c */ /* 0x000fe40000706670 */
[----:B--2---:R-:W-:-:S05]  /*2cd70*/  LEA.HI.X R21, R14, R21, R4, 0x2, P1 ;  /* 0x000000150e157211 */ /* 0x004fca00008f1404 */
[----:B------:R-:W3:Y:S04]  /*2cd80*/  SHFL.IDX PT, R11, R21, RZ, 0x1c1f ;  /* 0x001c1fff150b7589 */ /* 0x000ee800000e0000 */
[----:B---3--:R-:W-:Y:S04]  /*2cd90*/  @!P4 ST.E desc[UR44][R10.64], R29 ;  /* 0x0000001d0a00c985 */ /* 0x008fe8000c10192c */
[----:B------:R-:W2:Y:S04]  /*2cda0*/  @!P0 LDL R13, [R1+0x224] ;  /* 0x00022400010d8983 */ /* 0x000ea80000100800 */
[----:B------:R-:W-:Y:S04]  /*2cdb0*/  SHFL.IDX PT, R4, R20, 0x1, 0x1c1f ;  /* 0x003c1f0014047f89 */ /* 0x000fe800000e0000 */
[----:B------:R-:W2:Y:S04]  /*2cdc0*/  SHFL.IDX PT, R5, R21, 0x1, 0x1c1f ;  /* 0x003c1f0015057f89 */ /* 0x000ea800000e0000 */
[----:B--2---:R0:W-:Y:S01]  /*2cdd0*/  @!P0 ST.E desc[UR44][R4.64], R13 ;  /* 0x0000000d04008985 */ /* 0x0041e2000c10192c */
[----:B------:R-:W-:Y:S05]  /*2cde0*/  @P3 BRA `(.L_x_4054) ;  /* 0x0000000c00e83947 */ /* 0x000fea0003800000 */
[----:B------:R-:W2:Y:S01]  /*2cdf0*/  LDL R88, [R1+0x498] ;  /* 0x0004980001587983 */ /* 0x000ea20000100800 */
[----:B------:R-:W1:Y:S01]  /*2ce00*/  @P2 LDC R10, c[0x0][0xcec] ;  /* 0x00033b00ff0a2b82 */ /* 0x000e620000000800 */
[----:B------:R-:W-:Y:S02]  /*2ce10*/  ULDC.64 UR4, c[0x0][0xba0] ;  /* 0x0002e80000047ab9 */ /* 0x000fe40000000a00 */
[----:B------:R-:W3:Y:S01]  /*2ce20*/  LDL R89, [R1+0x4a8] ;  /* 0x0004a80001597983 */ /* 0x000ee20000100800 */
[----:B------:R-:W-:-:S04]  /*2ce30*/  IMAD R9, R9, UR4, RZ ;  /* 0x0000000409097c24 */ /* 0x000fc8000f8e02ff */
[C---:B------:R-:W-:Y:S02]  /*2ce40*/  IMAD R11, R8.reuse, UR5, R9 ;  /* 0x00000005080b7c24 */ /* 0x040fe4000f8e0209 */
[----:B------:R-:W-:Y:S01]  /*2ce50*/  IMAD.WIDE.U32 R8, R8, UR4, RZ ;  /* 0x0000000408087c25 */ /* 0x000fe2000f8e00ff */
[----:B------:R-:W-:-:S03]  /*2ce60*/  ULDC.64 UR4, c[0x0][0xbe8] ;  /* 0x0002fa0000047ab9 */ /* 0x000fc60000000a00 */
[----:B------:R-:W-:Y:S01]  /*2ce70*/  IMAD.IADD R9, R9, 0x1, R11 ;  /* 0x0000000109097824 */ /* 0x000fe200078e020b */
[----:B0-----:R-:W-:Y:S01]  /*2ce80*/  SHF.R.S32.HI R13, RZ, 0x1f, R12 ;  /* 0x0000001fff0d7819 */ /* 0x001fe2000001140c */
[----:B------:R-:W-:-:S04]  /*2ce90*/  IMAD.WIDE.U32 R8, R156, UR4, R8 ;  /* 0x000000049c087c25 */ /* 0x000fc8000f8e0008 */
[----:B------:R-:W-:Y:S01]  /*2cea0*/  IMAD R9, R156, UR5, R9 ;  /* 0x000000059c097c24 */ /* 0x000fe2000f8e0209 */
[----:B------:R-:W-:Y:S02]  /*2ceb0*/  ULDC.64 UR4, c[0x0][0xbf0] ;  /* 0x0002fc0000047ab9 */ /* 0x000fe40000000a00 */
[----:B------:R-:W-:Y:S02]  /*2cec0*/  IMAD R13, R13, UR4, RZ ;  /* 0x000000040d0d7c24 */ /* 0x000fe4000f8e02ff */
[----:B------:R-:W-:-:S04]  /*2ced0*/  IMAD.WIDE.U32 R8, R12, UR4, R8 ;  /* 0x000000040c087c25 */ /* 0x000fc8000f8e0008 */
[----:B------:R-:W-:Y:S01]  /*2cee0*/  IMAD R13, R12, UR5, R13 ;  /* 0x000000050c0d7c24 */ /* 0x000fe2000f8e020d */
[----:B------:R-:W-:-:S03]  /*2cef0*/  ULDC.64 UR4, c[0x0][0xbe0] ;  /* 0x0002f80000047ab9 */ /* 0x000fc60000000a00 */
[----:B------:R-:W-:Y:S02]  /*2cf00*/  IMAD.IADD R9, R9, 0x1, R13 ;  /* 0x0000000109097824 */ /* 0x000fe400078e020d */
[----:B--2---:R-:W-:-:S04]  /*2cf10*/  IMAD R5, R88, 0x40, R198 ;  /* 0x0000004058057824 */ /* 0x004fc800078e02c6 */
[----:B------:R-:W-:-:S03]  /*2cf20*/  IMAD.WIDE R16, R5, 0x2, R16 ;  /* 0x0000000205107825 */ /* 0x000fc600078e0210 */
[C---:B------:R-:W-:Y:S02]  /*2cf30*/  IADD3 R29, P0, R16.reuse, 0x1000, RZ ;  /* 0x00001000101d7810 */ /* 0x040fe40007f1e0ff */
[C---:B------:R-:W-:Y:S02]  /*2cf40*/  IADD3 R33, P1, R16.reuse, 0x2000, RZ ;  /* 0x0000200010217810 */ /* 0x040fe40007f3e0ff */
[C---:B------:R-:W-:Y:S02]  /*2cf50*/  IADD3 R37, P3, R16.reuse, 0x3000, RZ ;  /* 0x0000300010257810 */ /* 0x040fe40007f7e0ff */
[----:B------:R-:W-:Y:S02]  /*2cf60*/  IADD3 R41, P4, R16, 0x4000, RZ ;  /* 0x0000400010297810 */ /* 0x000fe40007f9e0ff */
[----:B------:R-:W-:Y:S02]  /*2cf70*/  LOP3.LUT R28, R29, 0x380, RZ, 0xc0, !PT ;  /* 0x000003801d1c7812 */ /* 0x000fe400078ec0ff */
[----:B------:R-:W-:-:S02]  /*2cf80*/  LOP3.LUT R32, R33, 0x380, RZ, 0xc0, !PT ;  /* 0x0000038021207812 */ /* 0x000fc400078ec0ff */
[----:B------:R-:W-:Y:S02]  /*2cf90*/  LOP3.LUT R36, R37, 0x380, RZ, 0xc0, !PT ;  /* 0x0000038025247812 */ /* 0x000fe400078ec0ff */
[----:B------:R-:W-:Y:S02]  /*2cfa0*/  LOP3.LUT R40, R41, 0x380, RZ, 0xc0, !PT ;  /* 0x0000038029287812 */ /* 0x000fe400078ec0ff */
[----:B------:R-:W-:Y:S02]  /*2cfb0*/  SHF.R.U64 R28, R28, 0x3, RZ ;  /* 0x000000031c1c7819 */ /* 0x000fe400000012ff */
[----:B------:R-:W-:Y:S02]  /*2cfc0*/  SHF.R.U64 R32, R32, 0x3, RZ ;  /* 0x0000000320207819 */ /* 0x000fe400000012ff */
[----:B------:R-:W-:Y:S02]  /*2cfd0*/  IADD3 R45, P5, R16, 0x5000, RZ ;  /* 0x00005000102d7810 */ /* 0x000fe40007fbe0ff */
[----:B------:R-:W-:-:S02]  /*2cfe0*/  SHF.R.U64 R36, R36, 0x3, RZ ;  /* 0x0000000324247819 */ /* 0x000fc400000012ff */
[----:B------:R-:W-:Y:S02]  /*2cff0*/  SHF.R.U64 R40, R40, 0x3, RZ ;  /* 0x0000000328287819 */ /* 0x000fe400000012ff */
[----:B------:R-:W-:Y:S01]  /*2d000*/  LOP3.LUT R28, R28, R29, RZ, 0x3c, !PT ;  /* 0x0000001d1c1c7212 */ /* 0x000fe200078e3cff */
[--C-:B------:R-:W-:Y:S01]  /*2d010*/  IMAD.X R29, RZ, RZ, R17.reuse, P0 ;  /* 0x000000ffff1d7224 */ /* 0x100fe200000e0611 */
[----:B------:R-:W-:Y:S01]  /*2d020*/  LOP3.LUT R32, R32, R33, RZ, 0x3c, !PT ;  /* 0x0000002120207212 */ /* 0x000fe200078e3cff */
[--C-:B------:R-:W-:Y:S01]  /*2d030*/  IMAD.X R33, RZ, RZ, R17.reuse, P1 ;  /* 0x000000ffff217224 */ /* 0x100fe200008e0611 */
[----:B------:R-:W-:Y:S02]  /*2d040*/  LOP3.LUT R44, R45, 0x380, RZ, 0xc0, !PT ;  /* 0x000003802d2c7812 */ /* 0x000fe400078ec0ff */
[----:B------:R-:W-:Y:S01]  /*2d050*/  LOP3.LUT R36, R36, R37, RZ, 0x3c, !PT ;  /* 0x0000002524247212 */ /* 0x000fe200078e3cff */
[--C-:B------:R-:W-:Y:S01]  /*2d060*/  IMAD.X R37, RZ, RZ, R17.reuse, P3 ;  /* 0x000000ffff257224 */ /* 0x100fe200018e0611 */
[----:B------:R-:W-:Y:S01]  /*2d070*/  LOP3.LUT R40, R40, R41, RZ, 0x3c, !PT ;  /* 0x0000002928287212 */ /* 0x000fe200078e3cff */
[----:B------:R-:W-:Y:S01]  /*2d080*/  IMAD.X R41, RZ, RZ, R17, P4 ;  /* 0x000000ffff297224 */ /* 0x000fe200020e0611 */
[C---:B------:R-:W-:Y:S01]  /*2d090*/  IADD3 R49, P0, R16.reuse, 0x6000, RZ ;  /* 0x0000600010317810 */ /* 0x040fe20007f1e0ff */
[----:B---3--:R-:W-:Y:S01]  /*2d0a0*/  IMAD R11, R89, 0x20, R88 ;  /* 0x00000020590b7824 */ /* 0x008fe200078e0258 */
[C---:B------:R-:W-:Y:S01]  /*2d0b0*/  IADD3 R53, P1, R16.reuse, 0x7000, RZ ;  /* 0x0000700010357810 */ /* 0x040fe20007f3e0ff */
[----:B------:R-:W5:Y:S01]  /*2d0c0*/  LD.E.128 R28, desc[UR44][R28.64] ;  /* 0x0000002c1c1c7980 */ /* 0x000f62000c101d00 */
[----:B------:R-:W-:-:S02]  /*2d0d0*/  IADD3 R57, P3, R16, 0x8000, RZ ;  /* 0x0000800010397810 */ /* 0x000fc40007f7e0ff */
[----:B------:R-:W-:Y:S01]  /*2d0e0*/  IADD3 R61, P4, R16, 0x9000, RZ ;  /* 0x00009000103d7810 */ /* 0x000fe20007f9e0ff */
[----:B------:R-:W5:Y:S01]  /*2d0f0*/  LD.E.128 R32, desc[UR44][R32.64] ;  /* 0x0000002c20207980 */ /* 0x000f62000c101d00 */
[----:B------:R-:W-:Y:S02]  /*2d100*/  SHF.R.U64 R44, R44, 0x3, RZ ;  /* 0x000000032c2c7819 */ /* 0x000fe400000012ff */
[----:B------:R-:W-:Y:S01]  /*2d110*/  LOP3.LUT R48, R49, 0x380, RZ, 0xc0, !PT ;  /* 0x0000038031307812 */ /* 0x000fe200078ec0ff */
[----:B------:R-:W5:Y:S01]  /*2d120*/  LD.E.128 R36, desc[UR44][R36.64] ;  /* 0x0000002c24247980 */ /* 0x000f62000c101d00 */
[----:B------:R-:W-:Y:S02]  /*2d130*/  LOP3.LUT R52, R53, 0x380, RZ, 0xc0, !PT ;  /* 0x0000038035347812 */ /* 0x000fe400078ec0ff */
[----:B------:R-:W-:Y:S01]  /*2d140*/  LOP3.LUT R56, R57, 0x380, RZ, 0xc0, !PT ;  /* 0x0000038039387812 */ /* 0x000fe200078ec0ff */
[----:B------:R-:W5:Y:S01]  /*2d150*/  LD.E.128 R40, desc[UR44][R40.64] ;  /* 0x0000002c28287980 */ /* 0x000f62000c101d00 */
[----:B------:R-:W-:-:S02]  /*2d160*/  LOP3.LUT R60, R61, 0x380, RZ, 0xc0, !PT ;  /* 0x000003803d3c7812 */ /* 0x000fc400078ec0ff */
[----:B------:R-:W-:Y:S01]  /*2d170*/  LOP3.LUT R44, R44, R45, RZ, 0x3c, !PT ;  /* 0x0000002d2c2c7212 */ /* 0x000fe200078e3cff */
[----:B------:R-:W-:Y:S01]  /*2d180*/  IMAD.X R45, RZ, RZ, R17, P5 ;  /* 0x000000ffff2d7224 */ /* 0x000fe200028e0611 */
[----:B------:R-:W-:Y:S02]  /*2d190*/  SHF.R.U64 R48, R48, 0x3, RZ ;  /* 0x0000000330307819 */ /* 0x000fe400000012ff */
[----:B------:R-:W-:Y:S02]  /*2d1a0*/  IADD3 R65, P5, R16, 0xa000, RZ ;  /* 0x0000a00010417810 */ /* 0x000fe40007fbe0ff */
[----:B------:R-:W-:Y:S01]  /*2d1b0*/  SHF.R.U64 R52, R52, 0x3, RZ ;  /* 0x0000000334347819 */ /* 0x000fe200000012ff */
[----:B------:R-:W5:Y:S01]  /*2d1c0*/  LD.E.128 R44, desc[UR44][R44.64] ;  /* 0x0000002c2c2c7980 */ /* 0x000f62000c101d00 */
[----:B------:R-:W-:Y:S02]  /*2d1d0*/  SHF.R.U64 R56, R56, 0x3, RZ ;  /* 0x0000000338387819 */ /* 0x000fe400000012ff */
[----:B------:R-:W-:-:S02]  /*2d1e0*/  SHF.R.U64 R60, R60, 0x3, RZ ;  /* 0x000000033c3c7819 */ /* 0x000fc400000012ff */
[----:B------:R-:W-:Y:S01]  /*2d1f0*/  LOP3.LUT R48, R48, R49, RZ, 0x3c, !PT ;  /* 0x0000003130307212 */ /* 0x000fe200078e3cff */
[--C-:B------:R-:W-:Y:S01]  /*2d200*/  IMAD.X R49, RZ, RZ, R17.reuse, P0 ;  /* 0x000000ffff317224 */ /* 0x100fe200000e0611 */
[----:B------:R-:W-:Y:S02]  /*2d210*/  LOP3.LUT R64, R65, 0x380, RZ, 0xc0, !PT ;  /* 0x0000038041407812 */ /* 0x000fe400078ec0ff */
        /* <DEDUP_REMOVED lines=19> */
[----:B------:R-:W-:Y:S02]  /*2d350*/  LOP3.LUT R5, R16, 0x380, RZ, 0xc0, !PT ;  /* 0x0000038010057812 */ /* 0x000fe400078ec0ff */
[----:B------:R-:W-:Y:S01]  /*2d360*/  LOP3.LUT R64, R64, R65, RZ, 0x3c, !PT ;  /* 0x0000004140407212 */ /* 0x000fe200078e3cff */
[----:B------:R-:W-:Y:S01]  /*2d370*/  IMAD.X R65, RZ, RZ, R17, P5 ;  /* 0x000000ffff417224 */ /* 0x000fe200028e0611 */
[----:B------:R-:W-:Y:S02]  /*2d380*/  SHF.R.U64 R68, R68, 0x3, RZ ;  /* 0x0000000344447819 */ /* 0x000fe400000012ff */
[----:B------:R-:W-:Y:S02]  /*2d390*/  SHF.R.U64 R72, R72, 0x3, RZ ;  /* 0x0000000348487819 */ /* 0x000fe400000012ff */
[----:B------:R-:W-:Y:S01]  /*2d3a0*/  SHF.R.U64 R76, R76, 0x3, RZ ;  /* 0x000000034c4c7819 */ /* 0x000fe200000012ff */
[----:B------:R-:W5:Y:S01]  /*2d3b0*/  LD.E.128 R64, desc[UR44][R64.64] ;  /* 0x0000002c40407980 */ /* 0x000f62000c101d00 */
[----:B------:R-:W-:-:S02]  /*2d3c0*/  SHF.R.U64 R80, R80, 0x3, RZ ;  /* 0x0000000350507819 */ /* 0x000fc400000012ff */
[----:B------:R-:W-:Y:S02]  /*2d3d0*/  IADD3 R7, P5, R16, 0xf000, RZ ;  /* 0x0000f00010077810 */ /* 0x000fe40007fbe0ff */
        /* <DEDUP_REMOVED lines=9> */
[----:B------:R-:W-:Y:S01]  /*2d470*/  LOP3.LUT R6, R7, 0x380, RZ, 0xc0, !PT ;  /* 0x0000038007067812 */ /* 0x000fe200078ec0ff */
[--C-:B------:R-:W-:Y:S01]  /*2d480*/  IMAD.X R85, RZ, RZ, R17.reuse, P5 ;  /* 0x000000ffff557224 */ /* 0x100fe200028e0611 */
[----:B------:R-:W-:Y:S01]  /*2d490*/  LOP3.LUT R4, R5, R16, RZ, 0x3c, !PT ;  /* 0x0000001005047212 */ /* 0x000fe200078e3cff */
[----:B------:R-:W-:Y:S01]  /*2d4a0*/  IMAD.MOV.U32 R5, RZ, RZ, R17 ;  /* 0x000000ffff057224 */ /* 0x000fe200078e0011 */
[----:B------:R-:W5:Y:S01]  /*2d4b0*/  LD.E.128 R68, desc[UR44][R68.64] ;  /* 0x0000002c44447980 */ /* 0x000f62000c101d00 */
[----:B------:R-:W0:Y:S01]  /*2d4c0*/  @P2 LDC R17, c[0x0][0xcf0] ;  /* 0x00033c00ff112b82 */ /* 0x000e220000000800 */
[----:B------:R-:W-:-:S02]  /*2d4d0*/  SHF.R.U64 R6, R6, 0x3, RZ ;  /* 0x0000000306067819 */ /* 0x000fc400000012ff */
[----:B------:R-:W5:Y:S02]  /*2d4e0*/  LD.E.128 R72, desc[UR44][R72.64] ;  /* 0x0000002c48487980 */ /* 0x000f64000c101d00 */
[----:B------:R-:W-:Y:S02]  /*2d4f0*/  LOP3.LUT R84, R6, R7, RZ, 0x3c, !PT ;  /* 0x0000000706547212 */ /* 0x000fe400078e3cff */
[----:B------:R-:W5:Y:S01]  /*2d500*/  LD.E.128 R4, desc[UR44][R4.64] ;  /* 0x0000002c04047980 */ /* 0x000f62000c101d00 */
[----:B------:R-:W-:-:S03]  /*2d510*/  IMAD.IADD R15, R216, 0x1, R11 ;  /* 0x00000001d80f7824 */ /* 0x000fc600078e020b */
        /* <DEDUP_REMOVED lines=8> */
[----:B--2---:R-:W2:Y:S01]  /*2d5a0*/  FENCE.VIEW.ASYNC.S ;  /* 0x00000000000073c6 */ /* 0x004ea20000000000 */
[----:B-1----:R-:W-:-:S04]  /*2d5b0*/  @P2 IMAD.HI.U32 R10, R15, R10, RZ ;  /* 0x0000000a0f0a2227 */ /* 0x002fc800078e00ff */
[----:B------:R-:W-:Y:S01]  /*2d5c0*/  IMAD.MOV.U32 R11, RZ, RZ, R15 ;  /* 0x000000ffff0b7224 */ /* 0x000fe200078e000f */
[----:B0-----:R-:W-:Y:S01]  /*2d5d0*/  @P2 SHF.R.U32.HI R11, RZ, R17, R10 ;  /* 0x00000011ff0b2219 */ /* 0x001fe2000001160a */
[----:B------:R-:W-:-:S03]  /*2d5e0*/  VIADD R10, R2, 0x32420 ;  /* 0x00032420020a7836 */ /* 0x000fc60000000000 */
[--C-:B------:R-:W-:Y:S01]  /*2d5f0*/  SHF.R.S32.HI R12, RZ, 0x1f, R11.reuse ;  /* 0x0000001fff0c7819 */ /* 0x100fe2000001140b */
[----:B------:R-:W-:Y:S01]  /*2d600*/  IMAD.MOV R14, RZ, RZ, -R11 ;  /* 0x000000ffff0e7224 */ /* 0x000fe200078e0a0b */
[----:B------:R-:W-:-:S03]  /*2d610*/  PRMT R10, RZ, 0x654, R10 ;  /* 0x00000654ff0a7816 */ /* 0x000fc6000000000a */
[----:B------:R-:W-:Y:S02]  /*2d620*/  IMAD R3, R3, R14, R15 ;  /* 0x0000000e03037224 */ /* 0x000fe400078e020f */
[----:B------:R-:W-:Y:S02]  /*2d630*/  IMAD R12, R12, UR4, RZ ;  /* 0x000000040c0c7c24 */ /* 0x000fe4000f8e02ff */
[C---:B------:R-:W-:Y:S01]  /*2d640*/  IMAD.WIDE.U32 R8, R11.reuse, UR4, R8 ;  /* 0x000000040b087c25 */ /* 0x040fe2000f8e0008 */
[----:B--2---:R0:W-:Y:S03]  /*2d650*/  SYNCS.ARRIVE.TRANS64.RED.A1T0 RZ, [R10+URZ], RZ ;  /* 0x000000ff0aff79a7 */ /* 0x0041e6000810043f */
[----:B------:R-:W-:Y:S01]  /*2d660*/  IMAD R13, R11, UR5, R12 ;  /* 0x000000050b0d7c24 */ /* 0x000fe2000f8e020c */
[----:B------:R-:W-:Y:S01]  /*2d670*/  ULDC.64 UR4, c[0x0][0xbd8] ;  /* 0x0002f60000047ab9 */ /* 0x000fe20000000a00 */
[----:B0-----:R-:W-:-:S02]  /*2d680*/  SHF.R.S32.HI R10, RZ, 0x1f, R3 ;  /* 0x0000001fff0a7819 */ /* 0x001fc40000011403 */
[----:B------:R-:W-:-:S03]  /*2d690*/  IMAD.IADD R9, R9, 0x1, R13 ;  /* 0x0000000109097824 */ /* 0x000fc600078e020d */
        /* <DEDUP_REMOVED lines=11> */
.L_x_4289:
[----:B------:R-:W-:Y:S01]  /*2d750*/  IMAD.IADD R21, R88, 0x1, R216 ;  /* 0x0000000158157824 */ /* 0x000fe200078e02d8 */
[----:B------:R-:W-:Y:S04]  /*2d760*/  BSSY B1, `(.L_x_4056) ;  /* 0x0000014000017945 */ /* 0x000fe80003800000 */
[----:B------:R-:W-:-:S13]  /*2d770*/  ISETP.GE.AND P0, PT, R21, R0, PT ;  /* 0x000000001500720c */ /* 0x000fda0003f06270 */
[----:B------:R-:W-:Y:S05]  /*2d780*/  @P0 BRA `(.L_x_4057) ;  /* 0x0000000000440947 */ /* 0x000fea0003800000 */
[----:B------:R-:W-:Y:S02]  /*2d790*/  ULDC UR4, c[0x0][0xbc8] ;  /* 0x0002f20000047ab9 */ /* 0x000fe40000000800 */
[----:B------:R-:W-:Y:S02]  /*2d7a0*/  ISETP.GE.AND P3, PT, R198, UR4, PT ;  /* 0x00000004c6007c0c */ /* 0x000fe4000bf66270 */
[----:B------:R-:W-:Y:S02]  /*2d7b0*/  ISETP.GE.AND P2, PT, R200, UR4, PT ;  /* 0x00000004c8007c0c */ /* 0x000fe4000bf46270 */
[----:B------:R-:W-:Y:S02]  /*2d7c0*/  ISETP.GE.AND P1, PT, R199, UR4, PT ;  /* 0x00000004c7007c0c */ /* 0x000fe4000bf26270 */
[----:B------:R-:W-:-:S07]  /*2d7d0*/  ISETP.GE.AND P0, PT, R201, UR4, PT ;  /* 0x00000004c9007c0c */ /* 0x000fce000bf06270 */
[-C--:B--2---:R-:W-:Y:S02]  /*2d7e0*/  @!P3 LEA R8, P5, R198, R14.reuse, 0x1 ;  /* 0x0000000ec608b211 */ /* 0x084fe400078a08ff */
[-C--:B------:R-:W-:Y:S02]  /*2d7f0*/  @!P2 LEA R10, P4, R200, R14.reuse, 0x1 ;  /* 0x0000000ec80aa211 */ /* 0x080fe400078808ff */
[-C--:B-1----:R-:W-:Y:S02]  /*2d800*/  @!P3 LEA.HI.X R9, R198, R3.reuse, R222, 0x1, P5 ;  /* 0x00000003c609b211 */ /* 0x082fe400028f0cde */
[-C--:B------:R-:W-:Y:S02]  /*2d810*/  @!P1 LEA R12, P5, R199, R14.reuse, 0x1 ;  /* 0x0000000ec70c9211 */ /* 0x080fe400078a08ff */
[----:B------:R-:W-:Y:S01]  /*2d820*/  @!P2 LEA.HI.X R11, R200, R3, R221, 0x1, P4 ;  /* 0x00000003c80ba211 */ /* 0x000fe200020f0cdd */
[----:B-----5:R3:W-:Y:S01]  /*2d830*/  @!P3 ST.E.128 desc[UR44][R8.64], R4 ;  /* 0x000000040800b985 */ /* 0x0207e2000c101d2c */
[----:B------:R-:W-:-:S02]  /*2d840*/  @!P0 LEA R14, P4, R201, R14, 0x1 ;  /* 0x0000000ec90e8211 */ /* 0x000fc400078808ff */
[-C--:B------:R-:W-:Y:S01]  /*2d850*/  @!P1 LEA.HI.X R13, R199, R3.reuse, R220, 0x1, P5 ;  /* 0x00000003c70d9211 */ /* 0x080fe200028f0cdc */
[----:B------:R3:W-:Y:S01]  /*2d860*/  @!P2 ST.E.128 desc[UR44][R10.64], R40 ;  /* 0x000000280a00a985 */ /* 0x0007e2000c101d2c */
[----:B------:R-:W-:-:S03]  /*2d870*/  @!P0 LEA.HI.X R15, R201, R3, R219, 0x1, P4 ;  /* 0x00000003c90f8211 */ /* 0x000fc600020f0cdb */
[----:B------:R3:W-:Y:S04]  /*2d880*/  @!P1 ST.E.128 desc[UR44][R12.64], R56 ;  /* 0x000000380c009985 */ /* 0x0007e8000c101d2c */
[----:B------:R3:W-:Y:S02]  /*2d890*/  @!P0 ST.E.128 desc[UR44][R14.64], R72 ;  /* 0x000000480e008985 */ /* 0x0007e4000c101d2c */
.L_x_4057:
[----:B------:R-:W-:Y:S05]  /*2d8a0*/  BSYNC B1 ;  /* 0x0000000000017941 */ /* 0x000fea0003800000 */
.L_x_4056:
[----:B------:R-:W-:-:S03]  /*2d8b0*/  UMOV UR4, 0xffffffff ;  /* 0xffffffff00047882 */ /* 0x000fc60000000000 */
[----:B------:R-:W-:Y:S05]  /*2d8c0*/  BRA.DIV UR4, `(.L_x_4058) ;  /* 0x000000d204c47947 */ /* 0x000fea000b800000 */
[----:B-1----:R1:W4:Y:S04]  /*2d8d0*/  SHFL.IDX PT, R3, R17, 0x1, 0x181f ;  /* 0x00381f0011037f89 */ /* 0x00232800000e0000 */
[----:B--23--:R1:W2:Y:S02]  /*2d8e0*/  SHFL.IDX PT, R14, R16, 0x1, 0x181f ;  /* 0x00381f00100e7f89 */ /* 0x00c2a400000e0000 */
.L_x_4293:
[----:B-----5:R-:W-:Y:S01]  /*2d8f0*/  VIADD R5, R21, 0x20 ;  /* 0x0000002015057836 */ /* 0x020fe20000000000 */
        /* <DEDUP_REMOVED lines=10> */
[-C--:B----4-:R-:W-:Y:S02]  /*2d9a0*/  @!P3 LEA.HI.X R5, R198, R3.reuse, R222, 0x1, P5 ;  /* 0x00000003c605b211 */ /* 0x090fe400028f0cde */
[-C--:B------:R-:W-:Y:S02]  /*2d9b0*/  @!P1 LEA R8, P5, R199, R14.reuse, 0x1 ;  /* 0x0000000ec7089211 */ /* 0x080fe400078a08ff */
        /* <DEDUP_REMOVED lines=8> */
.L_x_4060:
[----:B------:R-:W-:Y:S05]  /*2da40*/  BSYNC B1 ;  /* 0x0000000000017941 */ /* 0x000fea0003800000 */
.L_x_4059:
[----:B------:R-:W-:-:S03]  /*2da50*/  UMOV UR4, 0xffffffff ;  /* 0xffffffff00047882 */ /* 0x000fc60000000000 */
[----:B------:R-:W-:Y:S05]  /*2da60*/  BRA.DIV UR4, `(.L_x_4061) ;  /* 0x000000d204a47947 */ /* 0x000fea000b800000 */
[----:B----4-:R4:W0:Y:S04]  /*2da70*/  SHFL.IDX PT, R3, R17, 0x2, 0x181f ;  /* 0x00581f0011037f89 */ /* 0x01082800000e0000 */
[----:B--2---:R4:W2:Y:S02]  /*2da80*/  SHFL.IDX PT, R14, R16, 0x2, 0x181f ;  /* 0x00581f00100e7f89 */ /* 0x0048a400000e0000 */
.L_x_4297:
[----:B---3--:R-:W-:Y:S01]  /*2da90*/  VIADD R5, R21, 0x40 ;  /* 0x0000004015057836 */ /* 0x008fe20000000000 */
        /* <DEDUP_REMOVED lines=10> */
[-C--:B0-----:R-:W-:Y:S02]  /*2db40*/  @!P3 LEA.HI.X R5, R198, R3.reuse, R222, 0x1, P5 ;  /* 0x00000003c605b211 */ /* 0x081fe400028f0cde */
        /* <DEDUP_REMOVED lines=9> */
.L_x_4063:
[----:B------:R-:W-:Y:S05]  /*2dbe0*/  BSYNC B1 ;  /* 0x0000000000017941 */ /* 0x000fea0003800000 */
.L_x_4062:
[----:B------:R-:W-:-:S03]  /*2dbf0*/  UMOV UR4, 0xffffffff ;  /* 0xffffffff00047882 */ /* 0x000fc60000000000 */
[----:B------:R-:W-:Y:S05]  /*2dc00*/  BRA.DIV UR4, `(.L_x_4064) ;  /* 0x000000d204847947 */ /* 0x000fea000b800000 */
[----:B0-----:R0:W0:Y:S04]  /*2dc10*/  SHFL.IDX PT, R3, R17, 0x3, 0x181f ;  /* 0x00781f0011037f89 */ /* 0x00102800000e0000 */
[----:B--2---:R2:W0:Y:S02]  /*2dc20*/  SHFL.IDX PT, R14, R16, 0x3, 0x181f ;  /* 0x00781f00100e7f89 */ /* 0x00442400000e0000 */
.L_x_4301:
[----:B---3--:R-:W-:-:S05]  /*2dc30*/  VIADD R5, R21, 0x60 ;  /* 0x0000006015057836 */ /* 0x008fca0000000000 */
[----:B------:R-:W-:-:S13]  /*2dc40*/  ISETP.GE.AND P0, PT, R5, R0, PT ;  /* 0x000000000500720c */ /* 0x000fda0003f06270 */
[----:B------:R-:W-:Y:S05]  /*2dc50*/  @P0 BRA `(.L_x_4065) ;  /* 0x0000002c00c80947 */ /* 0x000fea0003800000 */
[----:B------:R-:W-:Y:S02]  /*2dc60*/  ULDC UR4, c[0x0][0xbc8] ;  /* 0x0002f20000047ab9 */ /* 0x000fe40000000800 */
[----:B------:R-:W-:Y:S02]  /*2dc70*/  ISETP.GE.AND P3, PT, R198, UR4, PT ;  /* 0x00000004c6007c0c */ /* 0x000fe4000bf66270 */
[----:B------:R-:W-:Y:S02]  /*2dc80*/  ISETP.GE.AND P4, PT, R200, UR4, PT ;  /* 0x00000004c8007c0c */ /* 0x000fe4000bf86270 */
[----:B------:R-:W-:-:S09]  /*2dc90*/  ISETP.GE.AND P5, PT, R199, UR4, PT ;  /* 0x00000004c7007c0c */ /* 0x000fd2000bfa6270 */
[-C--:B0-----:R-:W-:Y:S02]  /*2dca0*/  @!P3 LEA R4, P0, R198, R14.reuse, 0x1 ;  /* 0x0000000ec604b211 */ /* 0x081fe400078008ff */
[-C--:B------:R-:W-:Y:S02]  /*2dcb0*/  @!P4 LEA R6, P1, R200, R14.reuse, 0x1 ;  /* 0x0000000ec806c211 */ /* 0x080fe400078208ff */
[C---:B------:R-:W-:Y:S02]  /*2dcc0*/  @!P5 LEA R8, P2, R199.reuse, R14, 0x1 ;  /* 0x0000000ec708d211 */ /* 0x040fe400078408ff */
        /* <DEDUP_REMOVED lines=8> */
[----:B------:R-:W-:-:S04]  /*2dd50*/  LEA R14, P0, R201, R14, 0x1 ;  /* 0x0000000ec90e7211 */ /* 0x000fc800078008ff */
[----:B------:R-:W-:-:S05]  /*2dd60*/  LEA.HI.X R15, R201, R3, R219, 0x1, P0 ;  /* 0x00000003c90f7211 */ /* 0x000fca00000f0cdb */
[----:B------:R3:W-:Y:S01]  /*2dd70*/  ST.E.128 desc[UR44][R14.64], R84 ;  /* 0x000000540e007985 */ /* 0x0007e2000c101d2c */
[----:B------:R-:W-:Y:S05]  /*2dd80*/  BRA `(.L_x_4065) ;  /* 0x0000002c007c7947 */ /* 0x000fea0003800000 */
.L_x_4054:
[----:B0-----:R-:W0:Y:S01]  /*2dd90*/  @P2 LDC R13, c[0x0][0xcec] ;  /* 0x00033b00ff0d2b82 */ /* 0x001e220000000800 */
[----:B------:R-:W-:Y:S01]  /*2dda0*/  ULDC.64 UR4, c[0x0][0xc08] ;  /* 0x0003020000047ab9 */ /* 0x000fe20000000a00 */
[----:B------:R-:W-:Y:S01]  /*2ddb0*/  ULDC.64 UR6, c[0x0][0xc30] ;  /* 0x00030c0000067ab9 */ /* 0x000fe20000000a00 */
[----:B------:R-:W-:Y:S01]  /*2ddc0*/  IMAD R9, R9, UR4, RZ ;  /* 0x0000000409097c24 */ /* 0x000fe2000f8e02ff */
[----:B------:R-:W-:Y:S01]  /*2ddd0*/  SHF.R.S32.HI R25, RZ, 0x1f, R223 ;  /* 0x0000001fff197819 */ /* 0x000fe200000114df */
[----:B------:R-:W-:-:S03]  /*2dde0*/  IMAD.WIDE.U32 R4, R8, UR4, RZ ;  /* 0x0000000408047c25 */ /* 0x000fc6000f8e00ff */
[----:B------:R-:W1:Y:S01]  /*2ddf0*/  @P2 LDC R6, c[0x0][0xcf0] ;  /* 0x00033c00ff062b82 */ /* 0x000e620000000800 */
[----:B------:R-:W-:Y:S01]  /*2de00*/  IMAD R9, R8, UR5, R9 ;  /* 0x0000000508097c24 */ /* 0x000fe2000f8e0209 */
[----:B------:R-:W-:Y:S01]  /*2de10*/  ULDC.64 UR4, c[0x0][0xc38] ;  /* 0x00030e0000047ab9 */ /* 0x000fe20000000a00 */
[----:B------:R-:W-:Y:S02]  /*2de20*/  VIADD R16, R205, 0x8 ;  /* 0x00000008cd107836 */ /* 0x000fe40000000000 */
[----:B------:R-:W-:Y:S01]  /*2de30*/  IMAD.IADD R5, R5, 0x1, R9 ;  /* 0x0000000105057824 */ /* 0x000fe200078e0209 */
[----:B------:R-:W-:Y:S01]  /*2de40*/  SHF.R.S32.HI R9, RZ, 0x1f, R12 ;  /* 0x0000001fff097819 */ /* 0x000fe2000001140c */
[----:B------:R-:W-:Y:S01]  /*2de50*/  VIADD R17, R205, 0x10 ;  /* 0x00000010cd117836 */ /* 0x000fe20000000000 */
[----:B------:R-:W-:Y:S01]  /*2de60*/  SHF.R.S32.HI R26, RZ, 0x1f, R16 ;  /* 0x0000001fff1a7819 */ /* 0x000fe20000011410 */
[----:B------:R-:W-:-:S04]  /*2de70*/  IMAD.WIDE.U32 R4, R156, UR4, R4 ;  /* 0x000000049c047c25 */ /* 0x000fc8000f8e0004 */
[----:B------:R-:W-:Y:S01]  /*2de80*/  IMAD R5, R156, UR5, R5 ;  /* 0x000000059c057c24 */ /* 0x000fe2000f8e0205 */
[----:B------:R-:W-:Y:S01]  /*2de90*/  ULDC.64 UR4, c[0x0][0xc40] ;  /* 0x0003100000047ab9 */ /* 0x000fe20000000a00 */
[----:B------:R-:W-:Y:S02]  /*2dea0*/  VIADD R20, R205, 0x18 ;  /* 0x00000018cd147836 */ /* 0x000fe40000000000 */
[----:B------:R-:W-:Y:S02]  /*2deb0*/  IMAD R9, R9, UR4, RZ ;  /* 0x0000000409097c24 */ /* 0x000fe4000f8e02ff */
[----:B0-----:R-:W-:Y:S01]  /*2dec0*/  @P2 IMAD.HI.U32 R13, R28, R13, RZ ;  /* 0x0000000d1c0d2227 */ /* 0x001fe200078e00ff */
[----:B------:R-:W-:-:S03]  /*2ded0*/  SHF.R.S32.HI R29, RZ, 0x1f, R20 ;  /* 0x0000001fff1d7819 */ /* 0x000fc60000011414 */
[C---:B------:R-:W-:Y:S02]  /*2dee0*/  IMAD R11, R12.reuse, UR5, R9 ;  /* 0x000000050c0b7c24 */ /* 0x040fe4000f8e0209 */
[----:B------:R-:W-:Y:S01]  /*2def0*/  IMAD.WIDE.U32 R4, R12, UR4, R4 ;  /* 0x000000040c047c25 */ /* 0x000fe2000f8e0004 */
[----:B------:R-:W-:-:S03]  /*2df00*/  ULDC.64 UR4, c[0x0][0xc48] ;  /* 0x0003120000047ab9 */ /* 0x000fc60000000a00 */
[----:B------:R-:W-:Y:S01]  /*2df10*/  IMAD.MOV.U32 R9, RZ, RZ, R28 ;  /* 0x000000ffff097224 */ /* 0x000fe200078e001c */
[----:B-1----:R-:W-:Y:S01]  /*2df20*/  @P2 SHF.R.U32.HI R9, RZ, R6, R13 ;  /* 0x00000006ff092219 */ /* 0x002fe2000001160d */
[----:B------:R-:W-:Y:S02]  /*2df30*/  IMAD.IADD R5, R5, 0x1, R11 ;  /* 0x0000000105057824 */ /* 0x000fe400078e020b */
[----:B------:R-:W-:Y:S01]  /*2df40*/  VIADD R21, R205, 0x20 ;  /* 0x00000020cd157836 */ /* 0x000fe20000000000 */
[--C-:B------:R-:W-:Y:S01]  /*2df50*/  SHF.R.S32.HI R6, RZ, 0x1f, R9.reuse ;  /* 0x0000001fff067819 */ /* 0x100fe20000011409 */
[----:B------:R-:W-:Y:S02]  /*2df60*/  IMAD.MOV R8, RZ, RZ, -R9 ;  /* 0x000000ffff087224 */ /* 0x000fe400078e0a09 */
[----:B------:R-:W-:Y:S01]  /*2df70*/  IMAD.WIDE.U32 R4, R224, UR4, R4 ;  /* 0x00000004e0047c25 */ /* 0x000fe2000f8e0004 */
[----:B------:R-:W-:-:S03]  /*2df80*/  SHF.R.S32.HI R30, RZ, 0x1f, R21 ;  /* 0x0000001fff1e7819 */ /* 0x000fc60000011415 */
[----:B------:R-:W-:Y:S01]  /*2df90*/  IMAD R3, R3, R8, R28 ;  /* 0x0000000803037224 */ /* 0x000fe200078e021c */
[----:B------:R-:W-:Y:S01]  /*2dfa0*/  SHF.R.S32.HI R28, RZ, 0x1f, R17 ;  /* 0x0000001fff1c7819 */ /* 0x000fe20000011411 */
[----:B------:R-:W-:Y:S02]  /*2dfb0*/  IMAD R6, R6, UR6, RZ ;  /* 0x0000000606067c24 */ /* 0x000fe4000f8e02ff */
[----:B------:R-:W-:Y:S01]  /*2dfc0*/  IMAD R5, R224, UR5, R5 ;  /* 0x00000005e0057c24 */ /* 0x000fe2000f8e0205 */
[----:B------:R-:W-:Y:S01]  /*2dfd0*/  ULDC.64 UR4, c[0x0][0xc28] ;  /* 0x00030a0000047ab9 */ /* 0x000fe20000000a00 */
[C---:B------:R-:W-:Y:S01]  /*2dfe0*/  IMAD R11, R9.reuse, UR7, R6 ;  /* 0x00000007090b7c24 */ /* 0x040fe2000f8e0206 */
[----:B------:R-:W-:Y:S01]  /*2dff0*/  SHF.R.S32.HI R6, RZ, 0x1f, R3 ;  /* 0x0000001fff067819 */ /* 0x000fe20000011403 */
[----:B------:R-:W-:-:S04]  /*2e000*/  IMAD.WIDE.U32 R4, R9, UR6, R4 ;  /* 0x0000000609047c25 */ /* 0x000fc8000f8e0004 */
[----:B------:R-:W-:Y:S02]  /*2e010*/  IMAD R6, R6, UR4, RZ ;  /* 0x0000000406067c24 */ /* 0x000fe4000f8e02ff */
[----:B------:R-:W-:Y:S02]  /*2e020*/  IMAD.IADD R5, R5, 0x1, R11 ;  /* 0x0000000105057824 */ /* 0x000fe400078e020b */
[----:B------:R-:W-:Y:S02]  /*2e030*/  VIADD R8, R2, 0x32420 ;  /* 0x0003242002087836 */ /* 0x000fe40000000000 */
[C---:B------:R-:W-:Y:S02]  /*2e040*/  IMAD R9, R3.reuse, UR5, R6 ;  /* 0x0000000503097c24 */ /* 0x040fe4000f8e0206 */
[----:B------:R-:W-:Y:S01]  /*2e050*/  IMAD.WIDE.U32 R4, R3, UR4, R4 ;  /* 0x0000000403047c25 */ /* 0x000fe2000f8e0004 */
[----:B------:R-:W-:Y:S01]  /*2e060*/  ULDC.64 UR4, c[0x0][0xc00] ;  /* 0x0003000000047ab9 */ /* 0x000fe20000000a00 */
[----:B------:R-:W-:-:S02]  /*2e070*/  PRMT R8, RZ, 0x654, R8 ;  /* 0x00000654ff087816 */ /* 0x000fc40000000008 */
[----:B------:R-:W-:Y:S01]  /*2e080*/  IMAD.IADD R5, R5, 0x1, R9 ;  /* 0x0000000105057824 */ /* 0x000fe200078e0209 */
[C---:B------:R-:W-:Y:S01]  /*2e090*/  LEA R3, P0, R4.reuse, UR4, 0x2 ;  /* 0x0000000404037c11 */ /* 0x040fe2000f8010ff */
[----:B------:R-:W-:Y:S01]  /*2e0a0*/  VIADD R24, R205, 0x28 ;  /* 0x00000028cd187836 */ /* 0x000fe20000000000 */
[----:B------:R-:W-:Y:S01]  /*2e0b0*/  UMOV UR4, 0xffffffff ;  /* 0xffffffff00047882 */ /* 0x000fe20000000000 */
[----:B------:R0:W-:Y:S01]  /*2e0c0*/  SYNCS.ARRIVE.TRANS64.RED.A1T0 RZ, [R8+URZ], RZ ;  /* 0x000000ff08ff79a7 */ /* 0x0001e2000810043f */
[----:B------:R-:W-:Y:S02]  /*2e0d0*/  LEA.HI.X R4, R4, UR5, R5, 0x2, P0 ;  /* 0x0000000504047c11 */ /* 0x000fe400080f1405 */
[----:B------:R-:W-:Y:S01]  /*2e0e0*/  SHF.R.S32.HI R31, RZ, 0x1f, R24 ;  /* 0x0000001fff1f7819 */ /* 0x000fe20000011418 */
[----:B------:R-:W-:Y:S06]  /*2e0f0*/  BRA.DIV UR4, `(.L_x_4066) ;  /* 0x000000ce04907947 */ /* 0x000fec000b800000 */
[----:B------:R1:W2:Y:S04]  /*2e100*/  SHFL.IDX PT, R5, R4, RZ, 0x1c1f ;  /* 0x001c1fff04057589 */ /* 0x0002a800000e0000 */
[----:B------:R1:W3:Y:S02]  /*2e110*/  SHFL.IDX PT, R6, R3, RZ, 0x1c1f ;  /* 0x001c1fff03067589 */ /* 0x0002e400000e0000 */
.L_x_4304:
[----:B------:R-:W-:Y:S01]  /*2e120*/  ISETP.GE.AND P0, PT, R33, R0, PT ;  /* 0x000000002100720c */ /* 0x000fe20003f06270 */
[----:B------:R-:W-:-:S12]  /*2e130*/  BSSY B1, `(.L_x_4067) ;  /* 0x00000d1000017945 */ /* 0x000fd80003800000 */
[----:B------:R-:W-:Y:S05]  /*2e140*/  @P0 BRA `(.L_x_4068) ;  /* 0x0000000c003c0947 */ /* 0x000fea0003800000 */
[----:B------:R-:W-:Y:S01]  /*2e150*/  ULDC UR4, c[0x0][0xbc8] ;  /* 0x0002f20000047ab9 */ /* 0x000fe20000000800 */
[----:B------:R-:W4:Y:S01]  /*2e160*/  LDL R15, [R1+0x488] ;  /* 0x00048800010f7983 */ /* 0x000f220000100800 */
[----:B------:R-:W-:-:S03]  /*2e170*/  ISETP.GE.AND P0, PT, R205, UR4, PT ;  /* 0x00000004cd007c0c */ /* 0x000fc6000bf06270 */
[----:B------:R-:W5:Y:S04]  /*2e180*/  LDL R34, [R1+0x484] ;  /* 0x0004840001227983 */ /* 0x000f680000100800 */
[----:B------:R-:W5:Y:S04]  /*2e190*/  LDL R38, [R1+0x50c] ;  /* 0x00050c0001267983 */ /* 0x000f680000100800 */
[----:B------:R-:W5:Y:S04]  /*2e1a0*/  LDL R32, [R1+0x480] ;  /* 0x0004800001207983 */ /* 0x000f680000100800 */
[----:B------:R-:W4:Y:S01]  /*2e1b0*/  @!P0 LDL.64 R10, [R1+0x240] ;  /* 0x00024000010a8983 */ /* 0x000f220000100a00 */
[----:B------:R-:W-:Y:S01]  /*2e1c0*/  ISETP.GE.AND P1, PT, R16, UR4, PT ;  /* 0x0000000410007c0c */ /* 0x000fe2000bf26270 */
[----:B0--3--:R-:W-:-:S02]  /*2e1d0*/  @!P0 IMAD.MOV.U32 R8, RZ, RZ, R6 ;  /* 0x000000ffff088224 */ /* 0x009fc400078e0006 */
[----:B--2---:R-:W-:Y:S01]  /*2e1e0*/  @!P0 IMAD.MOV.U32 R9, RZ, RZ, R5 ;  /* 0x000000ffff098224 */ /* 0x004fe200078e0005 */
[----:B------:R-:W2:Y:S01]  /*2e1f0*/  LDL R37, [R1+0x508] ;  /* 0x0005080001257983 */ /* 0x000ea20000100800 */
[----:B------:R-:W-:-:S03]  /*2e200*/  @!P0 IMAD.WIDE R8, R205, 0x4, R8 ;  /* 0x00000004cd088825 */ /* 0x000fc600078e0208 */
        /* <DEDUP_REMOVED lines=8> */
[----:B----4-:R0:W-:Y:S04]  /*2e290*/  @!P0 ST.E.64 desc[UR44][R8.64], R10 ;  /* 0x0000000a08008985 */ /* 0x0101e8000c101b2c */
[----:B0-----:R-:W4:Y:S01]  /*2e2a0*/  @!P1 LDL.64 R8, [R1+0x250] ;  /* 0x0002500001089983 */ /* 0x001f220000100a00 */
[----:B------:R-:W-:-:S02]  /*2e2b0*/  ISETP.GE.AND P0, PT, R17, UR4, PT ;  /* 0x0000000411007c0c */ /* 0x000fc4000bf06270 */
[----:B------:R-:W-:-:S04]  /*2e2c0*/  @!P1 LEA R10, P2, R16, R6, 0x2 ;  /* 0x00000006100a9211 */ /* 0x000fc800078410ff */
[----:B------:R-:W-:-:S05]  /*2e2d0*/  @!P1 LEA.HI.X R11, R16, R5, R26, 0x2, P2 ;  /* 0x00000005100b9211 */ /* 0x000fca00010f141a */
[----:B----4-:R0:W-:Y:S04]  /*2e2e0*/  @!P1 ST.E.64 desc[UR44][R10.64], R8 ;  /* 0x000000080a009985 */ /* 0x0101e8000c101b2c */
[----:B0-----:R-:W4:Y:S01]  /*2e2f0*/  @!P0 LDL.64 R8, [R1+0x260] ;  /* 0x0002600001088983 */ /* 0x001f220000100a00 */
[----:B------:R-:W-:Y:S02]  /*2e300*/  ISETP.GE.AND P1, PT, R20, UR4, PT ;  /* 0x0000000414007c0c */ /* 0x000fe4000bf26270 */
        /* <DEDUP_REMOVED lines=24> */
[----:B-----5:R-:W-:Y:S02]  /*2e490*/  ISETP.GE.AND P0, PT, R34, UR4, PT ;  /* 0x0000000422007c0c */ /* 0x020fe4000bf06270 */
[----:B------:R-:W-:-:S04]  /*2e4a0*/  @!P1 LEA R10, P2, R15, R6, 0x2 ;  /* 0x000000060f0a9211 */ /* 0x000fc800078410ff */
[----:B------:R-:W-:Y:S02]  /*2e4b0*/  @!P1 LEA.HI.X R11, R15, R5, R38, 0x2, P2 ;  /* 0x000000050f0b9211 */ /* 0x000fe400010f1426 */
[----:B------:R-:W5:Y:S04]  /*2e4c0*/  LDL R15, [R1+0x470] ;  /* 0x00047000010f7983 */ /* 0x000f680000100800 */
[----:B------:R-:W5:Y:S04]  /*2e4d0*/  LDL R38, [R1+0x4f8] ;  /* 0x0004f80001267983 */ /* 0x000f680000100800 */
[----:B----4-:R0:W-:Y:S04]  /*2e4e0*/  @!P1 ST.E.64 desc[UR44][R10.64], R8 ;  /* 0x000000080a009985 */ /* 0x0101e8000c101b2c */
[----:B0-----:R-:W4:Y:S01]  /*2e4f0*/  @!P0 LDL.64 R8, [R1+0x2c0] ;  /* 0x0002c00001088983 */ /* 0x001f220000100a00 */
[----:B------:R-:W-:-:S02]  /*2e500*/  ISETP.GE.AND P1, PT, R32, UR4, PT ;  /* 0x0000000420007c0c */ /* 0x000fc4000bf26270 */
[----:B------:R-:W-:-:S04]  /*2e510*/  @!P0 LEA R10, P2, R34, R6, 0x2 ;  /* 0x00000006220a8211 */ /* 0x000fc800078410ff */
[----:B--2---:R-:W-:Y:S02]  /*2e520*/  @!P0 LEA.HI.X R11, R34, R5, R37, 0x2, P2 ;  /* 0x00000005220b8211 */ /* 0x004fe400010f1425 */
[----:B------:R-:W2:Y:S04]  /*2e530*/  LDL R34, [R1+0x46c] ;  /* 0x00046c0001227983 */ /* 0x000ea80000100800 */
[----:B------:R-:W2:Y:S04]  /*2e540*/  LDL R37, [R1+0x4f4] ;  /* 0x0004f40001257983 */ /* 0x000ea80000100800 */
[----:B----4-:R0:W-:Y:S04]  /*2e550*/  @!P0 ST.E.64 desc[UR44][R10.64], R8 ;  /* 0x000000080a008985 */ /* 0x0101e8000c101b2c */
[----:B0-----:R-:W4:Y:S01]  /*2e560*/  @!P1 LDL.64 R8, [R1+0x2d0] ;  /* 0x0002d00001089983 */ /* 0x001f220000100a00 */
[----:B---3--:R-:W-:-:S02]  /*2e570*/  ISETP.GE.AND P0, PT, R12, UR4, PT ;  /* 0x000000040c007c0c */ /* 0x008fc4000bf06270 */
[----:B------:R-:W-:-:S04]  /*2e580*/  @!P1 LEA R10, P2, R32, R6, 0x2 ;  /* 0x00000006200a9211 */ /* 0x000fc800078410ff */
[----:B------:R-:W-:Y:S02]  /*2e590*/  @!P1 LEA.HI.X R11, R32, R5, R36, 0x2, P2 ;  /* 0x00000005200b9211 */ /* 0x000fe400010f1424 */
[----:B------:R-:W3:Y:S04]  /*2e5a0*/  LDL R32, [R1+0x468] ;  /* 0x0004680001207983 */ /* 0x000ee80000100800 */
[----:B------:R-:W3:Y:S04]  /*2e5b0*/  LDL R36, [R1+0x4f0] ;  /* 0x0004f00001247983 */ /* 0x000ee80000100800 */
[----:B----4-:R0:W-:Y:S04]  /*2e5c0*/  @!P1 ST.E.64 desc[UR44][R10.64], R8 ;  /* 0x000000080a009985 */ /* 0x0101e8000c101b2c */
[----:B0-----:R-:W4:Y:S01]  /*2e5d0*/  @!P0 LDL.64 R8, [R1+0x2e0] ;  /* 0x0002e00001088983 */ /* 0x001f220000100a00 */
[----:B------:R-:W-:-:S02]  /*2e5e0*/  ISETP.GE.AND P1, PT, R13, UR4, PT ;  /* 0x000000040d007c0c */ /* 0x000fc4000bf26270 */
        /* <DEDUP_REMOVED lines=13> */
[----:B-----5:R-:W-:-:S02]  /*2e6c0*/  ISETP.GE.AND P1, PT, R15, UR4, PT ;  /* 0x000000040f007c0c */ /* 0x020fc4000bf26270 */
[----:B------:R-:W-:-:S04]  /*2e6d0*/  @!P0 LEA R10, P2, R14, R6, 0x2 ;  /* 0x000000060e0a8211 */ /* 0x000fc800078410ff */
[----:B------:R-:W-:Y:S02]  /*2e6e0*/  @!P0 LEA.HI.X R11, R14, R5, R38, 0x2, P2 ;  /* 0x000000050e0b8211 */ /* 0x000fe400010f1426 */
[----:B------:R-:W5:Y:S04]  /*2e6f0*/  LDL R14, [R1+0x4e4] ;  /* 0x0004e400010e7983 */ /* 0x000f680000100800 */
[----:B------:R-:W5:Y:S04]  /*2e700*/  LDL R38, [R1+0x4dc] ;  /* 0x0004dc0001267983 */ /* 0x000f680000100800 */
[----:B----4-:R0:W-:Y:S04]  /*2e710*/  @!P0 ST.E.64 desc[UR44][R10.64], R8 ;  /* 0x000000080a008985 */ /* 0x0101e8000c101b2c */
[----:B0-----:R-:W4:Y:S01]  /*2e720*/  @!P1 LDL.64 R8, [R1+0x310] ;  /* 0x0003100001089983 */ /* 0x001f220000100a00 */
[----:B--2---:R-:W-:-:S02]  /*2e730*/  ISETP.GE.AND P0, PT, R34, UR4, PT ;  /* 0x0000000422007c0c */ /* 0x004fc4000bf06270 */
[----:B------:R-:W-:-:S04]  /*2e740*/  @!P1 LEA R10, P2, R15, R6, 0x2 ;  /* 0x000000060f0a9211 */ /* 0x000fc800078410ff */
[----:B------:R-:W-:Y:S02]  /*2e750*/  @!P1 LEA.HI.X R11, R15, R5, R37, 0x2, P2 ;  /* 0x000000050f0b9211 */ /* 0x000fe400010f1425 */
        /* <DEDUP_REMOVED lines=27> */
[----:B-----5:R-:W-:Y:S02]  /*2e910*/  @!P1 LEA.HI.X R11, R13, R5, R14, 0x2, P2 ;  /* 0x000000050d0b9211 */ /* 0x020fe400010f140e */
[----:B------:R-:W5:Y:S04]  /*2e920*/  LDL R13, [R1+0x444] ;  /* 0x00044400010d7983 */ /* 0x000f680000100800 */
[----:B------:R-:W5:Y:S04]  /*2e930*/  LDL R14, [R1+0x4cc] ;  /* 0x0004cc00010e7983 */ /* 0x000f680000100800 */
[----:B----4-:R0:W-:Y:S04]  /*2e940*/  @!P1 ST.E.64 desc[UR44][R10.64], R8 ;  /* 0x000000080a009985 */ /* 0x0101e8000c101b2c */
[----:B0-----:R-:W4:Y:S01]  /*2e950*/  @!P0 LDL.64 R8, [R1+0x360] ;  /* 0x0003600001088983 */ /* 0x001f220000100a00 */
[----:B--2---:R-:W-:-:S02]  /*2e960*/  ISETP.GE.AND P1, PT, R15, UR4, PT ;  /* 0x000000040f007c0c */ /* 0x004fc4000bf26270 */
[----:B------:R-:W-:-:S04]  /*2e970*/  @!P0 LEA R10, P2, R39, R6, 0x2 ;  /* 0x00000006270a8211 */ /* 0x000fc800078410ff */
[----:B------:R-:W-:-:S05]  /*2e980*/  @!P0 LEA.HI.X R11, R39, R5, R40, 0x2, P2 ;  /* 0x00000005270b8211 */ /* 0x000fca00010f1428 */
[----:B----4-:R0:W-:Y:S04]  /*2e990*/  @!P0 ST.E.64 desc[UR44][R10.64], R8 ;  /* 0x000000080a008985 */ /* 0x0101e8000c101b2c */
[----:B0-----:R-:W2:Y:S01]  /*2e9a0*/  @!P1 LDL.64 R8, [R1+0x370] ;  /* 0x0003700001089983 */ /* 0x001ea20000100a00 */
[----:B---3--:R-:W-:Y:S02]  /*2e9b0*/  ISETP.GE.AND P0, PT, R36, UR4, PT ;  /* 0x0000000424007c0c */ /* 0x008fe4000bf06270 */
[----:B------:R-:W-:-:S04]  /*2e9c0*/  @!P1 LEA R10, P2, R15, R6, 0x2 ;  /* 0x000000060f0a9211 */ /* 0x000fc800078410ff */
[----:B------:R-:W-:Y:S02]  /*2e9d0*/  @!P1 LEA.HI.X R11, R15, R5, R38, 0x2, P2 ;  /* 0x000000050f0b9211 */ /* 0x000fe400010f1426 */
[----:B------:R-:W3:Y:S04]  /*2e9e0*/  LDL R15, [R1+0x4c8] ;  /* 0x0004c800010f7983 */ /* 0x000ee80000100800 */
[----:B--2---:R0:W-:Y:S04]  /*2e9f0*/  @!P1 ST.E.64 desc[UR44][R10.64], R8 ;  /* 0x000000080a009985 */ /* 0x0041e8000c101b2c */
[----:B0-----:R-:W2:Y:S01]  /*2ea00*/  @!P0 LDL.64 R8, [R1+0x380] ;  /* 0x0003800001088983 */ /* 0x001ea20000100a00 */
[----:B------:R-:W-:-:S02]  /*2ea10*/  ISETP.GE.AND P1, PT, R34, UR4, PT ;  /* 0x0000000422007c0c */ /* 0x000fc4000bf26270 */
[----:B------:R-:W-:-:S04]  /*2ea20*/  @!P0 LEA R10, P2, R36, R6, 0x2 ;  /* 0x00000006240a8211 */ /* 0x000fc800078410ff */
[----:B------:R-:W-:Y:S02]  /*2ea30*/  @!P0 LEA.HI.X R11, R36, R5, R37, 0x2, P2 ;  /* 0x00000005240b8211 */ /* 0x000fe400010f1425 */
[----:B------:R-:W4:Y:S04]  /*2ea40*/  LDL R36, [R1+0x4c4] ;  /* 0x0004c40001247983 */ /* 0x000f280000100800 */
[----:B--2---:R0:W-:Y:S04]  /*2ea50*/  @!P0 ST.E.64 desc[UR44][R10.64], R8 ;  /* 0x000000080a008985 */ /* 0x0041e8000c101b2c */
[----:B0-----:R-:W2:Y:S01]  /*2ea60*/  @!P1 LDL.64 R8, [R1+0x390] ;  /* 0x0003900001089983 */ /* 0x001ea20000100a00 */
[----:B------:R-:W-:-:S02]  /*2ea70*/  ISETP.GE.AND P0, PT, R32, UR4, PT ;  /* 0x0000000420007c0c */ /* 0x000fc4000bf06270 */
[----:B------:R-:W-:-:S04]  /*2ea80*/  @!P1 LEA R10, P2, R34, R6, 0x2 ;  /* 0x00000006220a9211 */ /* 0x000fc800078410ff */
[----:B------:R-:W-:Y:S02]  /*2ea90*/  @!P1 LEA.HI.X R11, R34, R5, R35, 0x2, P2 ;  /* 0x00000005220b9211 */ /* 0x000fe400010f1423 */
[----:B------:R-:W4:Y:S04]  /*2eaa0*/  LDL R35, [R1+0x4c0] ;  /* 0x0004c00001237983 */ /* 0x000f280000100800 */
        /* <DEDUP_REMOVED lines=10> */
[----:B-----5:R-:W-:-:S02]  /*2eb50*/  ISETP.GE.AND P0, PT, R13, UR4, PT ;  /* 0x000000040d007c0c */ /* 0x020fc4000bf06270 */
[----:B------:R-:W-:-:S04]  /*2eb60*/  @!P1 LEA R10, P2, R12, R6, 0x2 ;  /* 0x000000060c0a9211 */ /* 0x000fc800078410ff */
[----:B------:R-:W-:Y:S02]  /*2eb70*/  @!P1 LEA.HI.X R11, R12, R5, R14, 0x2, P2 ;  /* 0x000000050c0b9211 */ /* 0x000fe400010f140e */
[----:B------:R-:W5:Y:S04]  /*2eb80*/  LDL R14, [R1+0x490] ;  /* 0x00049000010e7983 */ /* 0x000f680000100800 */
[----:B------:R-:W5:Y:S04]  /*2eb90*/  LDL R12, [R1+0x48c] ;  /* 0x00048c00010c7983 */ /* 0x000f680000100800 */
[----:B--2---:R0:W-:Y:S04]  /*2eba0*/  @!P1 ST.E.64 desc[UR44][R10.64], R8 ;  /* 0x000000080a009985 */ /* 0x0041e8000c101b2c */
[----:B0-----:R-:W2:Y:S01]  /*2ebb0*/  @!P0 LDL.64 R8, [R1+0x3c0] ;  /* 0x0003c00001088983 */ /* 0x001ea20000100a00 */
[----:B------:R-:W-:-:S02]  /*2ebc0*/  ISETP.GE.AND P1, PT, R229, UR4, PT ;  /* 0x00000004e5007c0c */ /* 0x000fc4000bf26270 */
[----:B------:R-:W-:-:S04]  /*2ebd0*/  @!P0 LEA R10, P2, R13, R6, 0x2 ;  /* 0x000000060d0a8211 */ /* 0x000fc800078410ff */
[----:B---3--:R-:W-:Y:S02]  /*2ebe0*/  @!P0 LEA.HI.X R11, R13, R5, R15, 0x2, P2 ;  /* 0x000000050d0b8211 */ /* 0x008fe400010f140f */
[----:B------:R-:W3:Y:S04]  /*2ebf0*/  LDL R15, [R1+0x4b0] ;  /* 0x0004b000010f7983 */ /* 0x000ee80000100800 */
[----:B------:R-:W3:Y:S04]  /*2ec00*/  LDL R13, [R1+0x4ac] ;  /* 0x0004ac00010d7983 */ /* 0x000ee80000100800 */
[----:B--2---:R0:W-:Y:S04]  /*2ec10*/  @!P0 ST.E.64 desc[UR44][R10.64], R8 ;  /* 0x000000080a008985 */ /* 0x0041e8000c101b2c */
[----:B0-----:R-:W2:Y:S01]  /*2ec20*/  @!P1 LDL.64 R8, [R1+0x3d0] ;  /* 0x0003d00001089983 */ /* 0x001ea20000100a00 */
[----:B------:R-:W-:-:S02]  /*2ec30*/  ISETP.GE.AND P0, PT, R228, UR4, PT ;  /* 0x00000004e4007c0c */ /* 0x000fc4000bf06270 */
[----:B------:R-:W-:-:S04]  /*2ec40*/  @!P1 LEA R10, P2, R229, R6, 0x2 ;  /* 0x00000006e50a9211 */ /* 0x000fc800078410ff */
[----:B----4-:R-:W-:-:S05]  /*2ec50*/  @!P1 LEA.HI.X R11, R229, R5, R36, 0x2, P2 ;  /* 0x00000005e50b9211 */ /* 0x010fca00010f1424 */
[----:B--2---:R0:W-:Y:S04]  /*2ec60*/  @!P1 ST.E.64 desc[UR44][R10.64], R8 ;  /* 0x000000080a009985 */ /* 0x0041e8000c101b2c */
[----:B0-----:R-:W2:Y:S01]  /*2ec70*/  @!P0 LDL.64 R8, [R1+0x3e0] ;  /* 0x0003e00001088983 */ /* 0x001ea20000100a00 */
        /* <DEDUP_REMOVED lines=15> */
[----:B-----5:R-:W-:Y:S02]  /*2ed70*/  ISETP.GE.AND P0, PT, R14, UR4, PT ;  /* 0x000000040e007c0c */ /* 0x020fe4000bf06270 */
[----:B------:R-:W-:-:S04]  /*2ed80*/  @!P1 LEA R10, P2, R225, R6, 0x2 ;  /* 0x00000006e10a9211 */ /* 0x000fc800078410ff */
[----:B------:R-:W-:-:S05]  /*2ed90*/  @!P1 LEA.HI.X R11, R225, R5, R32, 0x2, P2 ;  /* 0x00000005e10b9211 */ /* 0x000fca00010f1420 */
[----:B--2---:R0:W-:Y:S04]  /*2eda0*/  @!P1 ST.E.64 desc[UR44][R10.64], R8 ;  /* 0x000000080a009985 */ /* 0x0041e8000c101b2c */
[----:B0-----:R-:W2:Y:S01]  /*2edb0*/  @!P0 LDL.64 R8, [R1+0x420] ;  /* 0x0004200001088983 */ /* 0x001ea20000100a00 */
[----:B------:R-:W-:Y:S02]  /*2edc0*/  ISETP.GE.AND P1, PT, R12, UR4, PT ;  /* 0x000000040c007c0c */ /* 0x000fe4000bf26270 */
[----:B------:R-:W-:-:S04]  /*2edd0*/  @!P0 LEA R10, P2, R14, R6, 0x2 ;  /* 0x000000060e0a8211 */ /* 0x000fc800078410ff */
[----:B---3--:R-:W-:-:S05]  /*2ede0*/  @!P0 LEA.HI.X R11, R14, R5, R15, 0x2, P2 ;  /* 0x000000050e0b8211 */ /* 0x008fca00010f140f */
[----:B--2---:R0:W-:Y:S04]  /*2edf0*/  @!P0 ST.E.64 desc[UR44][R10.64], R8 ;  /* 0x000000080a008985 */ /* 0x0041e8000c101b2c */
[----:B0-----:R-:W2:Y:S01]  /*2ee00*/  @!P1 LDL.64 R8, [R1+0x430] ;  /* 0x0004300001089983 */ /* 0x001ea20000100a00 */
[----:B------:R-:W-:-:S04]  /*2ee10*/  @!P1 LEA R10, P0, R12, R6, 0x2 ;  /* 0x000000060c0a9211 */ /* 0x000fc800078010ff */
[----:B------:R-:W-:-:S05]  /*2ee20*/  @!P1 LEA.HI.X R11, R12, R5, R13, 0x2, P0 ;  /* 0x000000050c0b9211 */ /* 0x000fca00000f140d */
[----:B--2---:R4:W-:Y:S04]  /*2ee30*/  @!P1 ST.E.64 desc[UR44][R10.64], R8 ;  /* 0x000000080a009985 */ /* 0x0049e8000c101b2c */
.L_x_4068:
[----:B------:R-:W-:Y:S05]  /*2ee40*/  BSYNC B1 ;  /* 0x0000000000017941 */ /* 0x000fea0003800000 */
.L_x_4067:
[----:B------:R-:W-:-:S03]  /*2ee50*/  UMOV UR4, 0xffffffff ;  /* 0xffffffff00047882 */ /* 0x000fc60000000000 */
[----:B------:R-:W-:Y:S05]  /*2ee60*/  BRA.DIV UR4, `(.L_x_4069) ;  /* 0x000000c2046c7947 */ /* 0x000fea000b800000 */
[----:B------:R0:W0:Y:S04]  /*2ee70*/  SHFL.IDX PT, R32, R4, 0x1, 0x1c1f ;  /* 0x003c1f0004207f89 */ /* 0x00002800000e0000 */
[----:B------:R0:W0:Y:S02]  /*2ee80*/  SHFL.IDX PT, R14, R3, 0x1, 0x1c1f ;  /* 0x003c1f00030e7f89 */ /* 0x00002400000e0000 */
.L_x_4308:
[----:B------:R-:W-:-:S13]  /*2ee90*/  ISETP.GE.AND P0, PT, R7, R0, PT ;  /* 0x000000000700720c */ /* 0x000fda0003f06270 */
[----:B------:R-:W-:Y:S05]  /*2eea0*/  @P0 BRA `(.L_x_4065) ;  /* 0x0000001c00340947 */ /* 0x000fea0003800000 */
[----:B------:R-:W5:Y:S01]  /*2eeb0*/  LDC R0, c[0x0][0xbc8] ;  /* 0x0002f200ff007b82 */ /* 0x000f620000000800 */
[----:B------:R-:W4:Y:S04]  /*2eec0*/  LDL R67, [R1+0x488] ;  /* 0x0004880001437983 */ /* 0x000f280000100800 */
[----:B------:R-:W4:Y:S04]  /*2eed0*/  LDL R65, [R1+0x484] ;  /* 0x0004840001417983 */ /* 0x000f280000100800 */
[----:B------:R-:W4:Y:S04]  /*2eee0*/  LDL R68, [R1+0x50c] ;  /* 0x00050c0001447983 */ /* 0x000f280000100800 */
[----:B------:R-:W4:Y:S04]  /*2eef0*/  LDL R63, [R1+0x480] ;  /* 0x00048000013f7983 */ /* 0x000f280000100800 */
[----:B------:R-:W4:Y:S04]  /*2ef00*/  LDL R61, [R1+0x508] ;  /* 0x00050800013d7983 */ /* 0x000f280000100800 */
[----:B------:R-:W4:Y:S01]  /*2ef10*/  LDL R59, [R1+0x504] ;  /* 0x00050400013b7983 */ /* 0x000f220000100800 */
[----:B-----5:R-:W-:-:S03]  /*2ef20*/  ISETP.GE.AND P0, PT, R205, R0, PT ;  /* 0x00000000cd00720c */ /* 0x020fc60003f06270 */
[----:B------:R-:W5:Y:S04]  /*2ef30*/  LDL R66, [R1+0x47c] ;  /* 0x00047c0001427983 */ /* 0x000f680000100800 */
[----:B------:R-:W5:Y:S04]  /*2ef40*/  LDL R57, [R1+0x500] ;  /* 0x0005000001397983 */ /* 0x000f680000100800 */
[----:B------:R-:W5:Y:S04]  /*2ef50*/  LDL R64, [R1+0x478] ;  /* 0x0004780001407983 */ /* 0x000f680000100800 */
[----:B---3--:R-:W3:Y:S01]  /*2ef60*/  @!P0 LDL.64 R6, [R1+0x248] ;  /* 0x0002480001068983 */ /* 0x008ee20000100a00 */
[----:B------:R-:W-:Y:S01]  /*2ef70*/  ISETP.GE.AND P1, PT, R16, R0, PT ;  /* 0x000000001000720c */ /* 0x000fe20003f26270 */
[----:B01----:R-:W-:-:S02]  /*2ef80*/  @!P0 IMAD.MOV.U32 R4, RZ, RZ, R14 ;  /* 0x000000ffff048224 */ /* 0x003fc400078e000e */
[----:B--2---:R-:W-:Y:S01]  /*2ef90*/  @!P0 IMAD.MOV.U32 R5, RZ, RZ, R32 ;  /* 0x000000ffff058224 */ /* 0x004fe200078e0020 */
[----:B------:R-:W2:Y:S01]  /*2efa0*/  LDL R55, [R1+0x4fc] ;  /* 0x0004fc0001377983 */ /* 0x000ea20000100800 */
[----:B------:R-:W-:Y:S01]  /*2efb0*/  @!P0 IMAD.WIDE R4, R205, 0x4, R4 ;  /* 0x00000004cd048825 */ /* 0x000fe200078e0204 */
[----:B------:R-:W-:Y:S02]  /*2efc0*/  ISETP.GE.AND P2, PT, R17, R0, PT ;  /* 0x000000001100720c */ /* 0x000fe40003f46270 */
        /* <DEDUP_REMOVED lines=28> */
[----:B---3--:R0:W-:Y:S04]  /*2f190*/  @!P0 ST.E.64 desc[UR44][R4.64], R6 ;  /* 0x0000000604008985 */ /* 0x0081e8000c101b2c */
[----:B0-----:R-:W3:Y:S01]  /*2f1a0*/  @!P1 LDL.64 R4, [R1+0x258] ;  /* 0x0002580001049983 */ /* 0x001ee20000100a00 */
[----:B------:R-:W-:-:S04]  /*2f1b0*/  @!P1 LEA R6, P0, R16, R14, 0x2 ;  /* 0x0000000e10069211 */ /* 0x000fc800078010ff */
[----:B------:R-:W-:Y:S02]  /*2f1c0*/  @!P1 LEA.HI.X R7, R16, R32, R26, 0x2, P0 ;  /* 0x0000002010079211 */ /* 0x000fe400000f141a */
[----:B----4-:R-:W-:-:S03]  /*2f1d0*/  @!P2 LEA R10, P0, R17, R14, 0x2 ;  /* 0x0000000e110aa211 */ /* 0x010fc600078010ff */
[----:B---3--:R0:W-:Y:S04]  /*2f1e0*/  @!P1 ST.E.64 desc[UR44][R6.64], R4 ;  /* 0x0000000406009985 */ /* 0x0081e8000c101b2c */
[----:B------:R-:W3:Y:S01]  /*2f1f0*/  @!P2 LDL.64 R8, [R1+0x268] ;  /* 0x000268000108a983 */ /* 0x000ee20000100a00 */
[----:B------:R-:W-:Y:S02]  /*2f200*/  ISETP.GE.AND P1, PT, R20, R0, PT ;  /* 0x000000001400720c */ /* 0x000fe40003f26270 */
[----:B------:R-:W-:-:S05]  /*2f210*/  @!P2 LEA.HI.X R11, R17, R32, R28, 0x2, P0 ;  /* 0x00000020110ba211 */ /* 0x000fca00000f141c */
[----:B---3--:R1:W-:Y:S06]  /*2f220*/  @!P2 ST.E.64 desc[UR44][R10.64], R8 ;  /* 0x000000080a00a985 */ /* 0x0083ec000c101b2c */
[----:B------:R-:W3:Y:S01]  /*2f230*/  @!P1 LDL.64 R12, [R1+0x278] ;  /* 0x00027800010c9983 */ /* 0x000ee20000100a00 */
[----:B------:R-:W-:Y:S02]  /*2f240*/  ISETP.GE.AND P2, PT, R21, R0, PT ;  /* 0x000000001500720c */ /* 0x000fe40003f46270 */
[----:B------:R-:W-:-:S04]  /*2f250*/  @!P1 LEA R16, P0, R20, R14, 0x2 ;  /* 0x0000000e14109211 */ /* 0x000fc800078010ff */
[----:B------:R-:W-:-:S05]  /*2f260*/  @!P1 LEA.HI.X R17, R20, R32, R29, 0x2, P0 ;  /* 0x0000002014119211 */ /* 0x000fca00000f141d */
[----:B---3--:R3:W-:Y:S04]  /*2f270*/  @!P1 ST.E.64 desc[UR44][R16.64], R12 ;  /* 0x0000000c10009985 */ /* 0x0087e8000c101b2c */
[----:B0-----:R-:W4:Y:S01]  /*2f280*/  @!P2 LDL.64 R4, [R1+0x288] ;  /* 0x000288000104a983 */ /* 0x001f220000100a00 */
[----:B------:R-:W-:Y:S02]  /*2f290*/  ISETP.GE.AND P1, PT, R24, R0, PT ;  /* 0x000000001800720c */ /* 0x000fe40003f26270 */
[----:B------:R-:W-:-:S04]  /*2f2a0*/  @!P2 LEA R20, P0, R21, R14, 0x2 ;  /* 0x0000000e1514a211 */ /* 0x000fc800078010ff */
[----:B------:R-:W-:-:S05]  /*2f2b0*/  @!P2 LEA.HI.X R21, R21, R32, R30, 0x2, P0 ;  /* 0x000000201515a211 */ /* 0x000fca00000f141e */
[----:B----4-:R0:W-:Y:S04]  /*2f2c0*/  @!P2 ST.E.64 desc[UR44][R20.64], R4 ;  /* 0x000000041400a985 */ /* 0x0101e8000c101b2c */
[----:B------:R-:W4:Y:S01]  /*2f2d0*/  @!P1 LDL.64 R6, [R1+0x298] ;  /* 0x0002980001069983 */ /* 0x000f220000100a00 */
[----:B------:R-:W-:Y:S02]  /*2f2e0*/  ISETP.GE.AND P2, PT, R223, R0, PT ;  /* 0x00000000df00720c */ /* 0x000fe40003f46270 */
[----:B-1----:R-:W-:-:S04]  /*2f2f0*/  @!P1 LEA R10, P0, R24, R14, 0x2 ;  /* 0x0000000e180a9211 */ /* 0x002fc800078010ff */
[----:B------:R-:W-:-:S05]  /*2f300*/  @!P1 LEA.HI.X R11, R24, R32, R31, 0x2, P0 ;  /* 0x00000020180b9211 */ /* 0x000fca00000f141f */
[----:B----4-:R1:W-:Y:S04]  /*2f310*/  @!P1 ST.E.64 desc[UR44][R10.64], R6 ;  /* 0x000000060a009985 */ /* 0x0103e8000c101b2c */
[----:B------:R-:W4:Y:S01]  /*2f320*/  @!P2 LDL.64 R8, [R1+0x2a8] ;  /* 0x0002a8000108a983 */ /* 0x000f220000100a00 */
[----:B------:R-:W-:Y:S02]  /*2f330*/  ISETP.GE.AND P1, PT, R67, R0, PT ;  /* 0x000000004300720c */ /* 0x000fe40003f26270 */
[----:B---3--:R-:W-:-:S04]  /*2f340*/  @!P2 LEA R12, P0, R223, R14, 0x2 ;  /* 0x0000000edf0ca211 */ /* 0x008fc800078010ff */
[----:B------:R-:W-:-:S05]  /*2f350*/  @!P2 LEA.HI.X R13, R223, R32, R25, 0x2, P0 ;  /* 0x00000020df0da211 */ /* 0x000fca00000f1419 */
[----:B----4-:R3:W-:Y:S04]  /*2f360*/  @!P2 ST.E.64 desc[UR44][R12.64], R8 ;  /* 0x000000080c00a985 */ /* 0x0107e8000c101b2c */
[----:B0-----:R-:W4:Y:S01]  /*2f370*/  @!P1 LDL.64 R4, [R1+0x2b8] ;  /* 0x0002b80001049983 */ /* 0x001f220000100a00 */
[----:B------:R-:W-:Y:S02]  /*2f380*/  ISETP.GE.AND P2, PT, R65, R0, PT ;  /* 0x000000004100720c */ /* 0x000fe40003f46270 */
[----:B------:R-:W-:-:S04]  /*2f390*/  @!P1 LEA R16, P0, R67, R14, 0x2 ;  /* 0x0000000e43109211 */ /* 0x000fc800078010ff */
[----:B------:R-:W-:Y:S01]  /*2f3a0*/  @!P1 LEA.HI.X R17, R67, R32, R68, 0x2, P0 ;  /* 0x0000002043119211 */ /* 0x000fe200000f1444 */
[----:B------:R-:W-:-:S04]  /*2f3b0*/  IMAD.MOV.U32 R67, RZ, RZ, R61 ;  /* 0x000000ffff437224 */ /* 0x000fc800078e003d */
[----:B----4-:R0:W-:Y:S04]  /*2f3c0*/  @!P1 ST.E.64 desc[UR44][R16.64], R4 ;  /* 0x0000000410009985 */ /* 0x0101e8000c101b2c */
[----:B-1----:R-:W4:Y:S01]  /*2f3d0*/  @!P2 LDL.64 R6, [R1+0x2c8] ;  /* 0x0002c8000106a983 */ /* 0x002f220000100a00 */
[----:B------:R-:W-:Y:S02]  /*2f3e0*/  ISETP.GE.AND P1, PT, R63, R0, PT ;  /* 0x000000003f00720c */ /* 0x000fe40003f26270 */
[----:B------:R-:W-:-:S04]  /*2f3f0*/  @!P2 LEA R10, P0, R65, R14, 0x2 ;  /* 0x0000000e410aa211 */ /* 0x000fc800078010ff */
[----:B------:R-:W-:Y:S02]  /*2f400*/  @!P2 LEA.HI.X R11, R65, R32, R67, 0x2, P0 ;  /* 0x00000020410ba211 */ /* 0x000fe400000f1443 */
[----:B------:R-:W-:-:S03]  /*2f410*/  MOV R61, R59 ;  /* 0x0000003b003d7202 */ /* 0x000fc60000000f00 */
[----:B----4-:R1:W-:Y:S04]  /*2f420*/  @!P2 ST.E.64 desc[UR44][R10.64], R6 ;  /* 0x000000060a00a985 */ /* 0x0103e8000c101b2c */
[----:B---3--:R-:W3:Y:S01]  /*2f430*/  @!P1 LDL.64 R8, [R1+0x2d8] ;  /* 0x0002d80001089983 */ /* 0x008ee20000100a00 */
[----:B-----5:R-:W-:Y:S01]  /*2f440*/  ISETP.GE.AND P2, PT, R66, R0, PT ;  /* 0x000000004200720c */ /* 0x020fe20003f46270 */
[----:B------:R-:W-:Y:S01]  /*2f450*/  IMAD.MOV.U32 R65, RZ, RZ, R61 ;  /* 0x000000ffff417224 */ /* 0x000fe200078e003d */
[----:B------:R-:W-:-:S04]  /*2f460*/  @!P1 LEA R12, P0, R63, R14, 0x2 ;  /* 0x0000000e3f0c9211 */ /* 0x000fc800078010ff */
[----:B------:R-:W-:Y:S01]  /*2f470*/  @!P1 LEA.HI.X R13, R63, R32, R65, 0x2, P0 ;  /* 0x000000203f0d9211 */ /* 0x000fe200000f1441 */
[----:B------:R-:W-:-:S04]  /*2f480*/  IMAD.MOV.U32 R59, RZ, RZ, R57 ;  /* 0x000000ffff3b7224 */ /* 0x000fc800078e0039 */
[----:B------:R-:W-:Y:S01]  /*2f490*/  IMAD.MOV.U32 R61, RZ, RZ, R59 ;  /* 0x000000ffff3d7224 */ /* 0x000fe200078e003b */
[----:B---3--:R3:W-:Y:S04]  /*2f4a0*/  @!P1 ST.E.64 desc[UR44][R12.64], R8 ;  /* 0x000000080c009985 */ /* 0x0087e8000c101b2c */
[----:B0-----:R-:W4:Y:S01]  /*2f4b0*/  @!P2 LDL.64 R4, [R1+0x2e8] ;  /* 0x0002e8000104a983 */ /* 0x001f220000100a00 */
[----:B------:R-:W-:Y:S01]  /*2f4c0*/  ISETP.GE.AND P1, PT, R64, R0, PT ;  /* 0x000000004000720c */ /* 0x000fe20003f26270 */
[----:B------:R-:W-:Y:S01]  /*2f4d0*/  IMAD.MOV.U32 R67, RZ, RZ, R61 ;  /* 0x000000ffff437224 */ /* 0x000fe200078e003d */
[----:B------:R-:W-:-:S04]  /*2f4e0*/  @!P2 LEA R16, P0, R66, R14, 0x2 ;  /* 0x0000000e4210a211 */ /* 0x000fc800078010ff */
[----:B------:R-:W-:Y:S01]  /*2f4f0*/  @!P2 LEA.HI.X R17, R66, R32, R67, 0x2, P0 ;  /* 0x000000204211a211 */ /* 0x000fe200000f1443 */
[----:B--2---:R-:W-:-:S04]  /*2f500*/  IMAD.MOV.U32 R57, RZ, RZ, R55 ;  /* 0x000000ffff397224 */ /* 0x004fc800078e0037 */
[----:B------:R-:W-:Y:S01]  /*2f510*/  IMAD.MOV.U32 R59, RZ, RZ, R57 ;  /* 0x000000ffff3b7224 */ /* 0x000fe200078e0039 */
[----:B----4-:R0:W-:Y:S04]  /*2f520*/  @!P2 ST.E.64 desc[UR44][R16.64], R4 ;  /* 0x000000041000a985 */ /* 0x0101e8000c101b2c */
[----:B-1----:R-:W2:Y:S01]  /*2f530*/  @!P1 LDL.64 R6, [R1+0x2f8] ;  /* 0x0002f80001069983 */ /* 0x002ea20000100a00 */
[----:B------:R-:W-:Y:S01]  /*2f540*/  ISETP.GE.AND P2, PT, R62, R0, PT ;  /* 0x000000003e00720c */ /* 0x000fe20003f46270 */
[----:B------:R-:W-:Y:S01]  /*2f550*/  IMAD.MOV.U32 R65, RZ, RZ, R59 ;  /* 0x000000ffff417224 */ /* 0x000fe200078e003b */
[C---:B------:R-:W-:Y:S01]  /*2f560*/  @!P1 LEA R10, P0, R64.reuse, R14, 0x2 ;  /* 0x0000000e400a9211 */ /* 0x040fe200078010ff */
[----:B------:R-:W-:Y:S01]  /*2f570*/  IMAD.MOV.U32 R55, RZ, RZ, R52 ;  /* 0x000000ffff377224 */ /* 0x000fe200078e0034 */
[----:B------:R-:W4:Y:S02]  /*2f580*/  LDL R59, [R1+0x4f0] ;  /* 0x0004f000013b7983 */ /* 0x000f240000100800 */
[----:B------:R-:W-:Y:S01]  /*2f590*/  @!P1 LEA.HI.X R11, R64, R32, R65, 0x2, P0 ;  /* 0x00000020400b9211 */ /* 0x000fe200000f1441 */
[----:B------:R-:W-:-:S04]  /*2f5a0*/  IMAD.MOV.U32 R57, RZ, RZ, R55 ;  /* 0x000000ffff397224 */ /* 0x000fc800078e0037 */
[----:B--2---:R1:W-:Y:S04]  /*2f5b0*/  @!P1 ST.E.64 desc[UR44][R10.64], R6 ;  /* 0x000000060a009985 */ /* 0x0043e8000c101b2c */
[----:B---3--:R-:W2:Y:S01]  /*2f5c0*/  @!P2 LDL.64 R8, [R1+0x308] ;  /* 0x000308000108a983 */ /* 0x008ea20000100a00 */
[----:B------:R-:W-:Y:S01]  /*2f5d0*/  ISETP.GE.AND P1, PT, R60, R0, PT ;  /* 0x000000003c00720c */ /* 0x000fe20003f26270 */
[----:B------:R-:W-:Y:S01]  /*2f5e0*/  IMAD.MOV.U32 R63, RZ, RZ, R57 ;  /* 0x000000ffff3f7224 */ /* 0x000fe200078e0039 */
[----:B------:R-:W-:-:S04]  /*2f5f0*/  @!P2 LEA R12, P0, R62, R14, 0x2 ;  /* 0x0000000e3e0ca211 */ /* 0x000fc800078010ff */
[----:B------:R-:W-:Y:S01]  /*2f600*/  @!P2 LEA.HI.X R13, R62, R32, R63, 0x2, P0 ;  /* 0x000000203e0da211 */ /* 0x000fe200000f143f */
[----:B------:R-:W-:-:S04]  /*2f610*/  IMAD.MOV.U32 R52, RZ, RZ, R51 ;  /* 0x000000ffff347224 */ /* 0x000fc800078e0033 */
[----:B------:R-:W-:Y:S01]  /*2f620*/  IMAD.MOV.U32 R55, RZ, RZ, R52 ;  /* 0x000000ffff377224 */ /* 0x000fe200078e0034 */
[----:B--2---:R2:W-:Y:S04]  /*2f630*/  @!P2 ST.E.64 desc[UR44][R12.64], R8 ;  /* 0x000000080c00a985 */ /* 0x0045e8000c101b2c */
[----:B0-----:R-:W3:Y:S01]  /*2f640*/  @!P1 LDL.64 R4, [R1+0x318] ;  /* 0x0003180001049983 */ /* 0x001ee20000100a00 */
[----:B------:R-:W-:Y:S01]  /*2f650*/  ISETP.GE.AND P2, PT, R58, R0, PT ;  /* 0x000000003a00720c */ /* 0x000fe20003f46270 */
[----:B------:R-:W-:Y:S01]  /*2f660*/  IMAD.MOV.U32 R61, RZ, RZ, R55 ;  /* 0x000000ffff3d7224 */ /* 0x000fe200078e0037 */
[C---:B------:R-:W-:Y:S01]  /*2f670*/  @!P1 LEA R16, P0, R60.reuse, R14, 0x2 ;  /* 0x0000000e3c109211 */ /* 0x040fe200078010ff */
[----:B------:R-:W-:Y:S01]  /*2f680*/  IMAD.MOV.U32 R51, RZ, RZ, R46 ;  /* 0x000000ffff337224 */ /* 0x000fe200078e002e */
[----:B------:R-:W5:Y:S02]  /*2f690*/  LDL R55, [R1+0x4e8] ;  /* 0x0004e80001377983 */ /* 0x000f640000100800 */
[----:B------:R-:W-:-:S05]  /*2f6a0*/  @!P1 LEA.HI.X R17, R60, R32, R61, 0x2, P0 ;  /* 0x000000203c119211 */ /* 0x000fca00000f143d */
[----:B---3--:R0:W-:Y:S04]  /*2f6b0*/  @!P1 ST.E.64 desc[UR44][R16.64], R4 ;  /* 0x0000000410009985 */ /* 0x0081e8000c101b2c */
[----:B-1----:R-:W3:Y:S01]  /*2f6c0*/  @!P2 LDL.64 R6, [R1+0x328] ;  /* 0x000328000106a983 */ /* 0x002ee20000100a00 */
[----:B------:R-:W-:Y:S02]  /*2f6d0*/  ISETP.GE.AND P1, PT, R56, R0, PT ;  /* 0x000000003800720c */ /* 0x000fe40003f26270 */
[----:B------:R-:W-:-:S04]  /*2f6e0*/  @!P2 LEA R10, P0, R58, R14, 0x2 ;  /* 0x0000000e3a0aa211 */ /* 0x000fc800078010ff */
[----:B----4-:R-:W-:Y:S01]  /*2f6f0*/  @!P2 LEA.HI.X R11, R58, R32, R59, 0x2, P0 ;  /* 0x000000203a0ba211 */ /* 0x010fe200000f143b */
[----:B------:R-:W-:-:S04]  /*2f700*/  IMAD.MOV.U32 R52, RZ, RZ, R51 ;  /* 0x000000ffff347224 */ /* 0x000fc800078e0033 */
[----:B---3--:R1:W-:Y:S04]  /*2f710*/  @!P2 ST.E.64 desc[UR44][R10.64], R6 ;  /* 0x000000060a00a985 */ /* 0x0083e8000c101b2c */
[----:B--2---:R-:W2:Y:S01]  /*2f720*/  @!P1 LDL.64 R8, [R1+0x338] ;  /* 0x0003380001089983 */ /* 0x004ea20000100a00 */
[----:B------:R-:W-:Y:S01]  /*2f730*/  ISETP.GE.AND P2, PT, R54, R0, PT ;  /* 0x000000003600720c */ /* 0x000fe20003f46270 */
[----:B------:R-:W-:Y:S01]  /*2f740*/  IMAD.MOV.U32 R57, RZ, RZ, R52 ;  /* 0x000000ffff397224 */ /* 0x000fe200078e0034 */
[----:B------:R-:W-:-:S04]  /*2f750*/  @!P1 LEA R12, P0, R56, R14, 0x2 ;  /* 0x0000000e380c9211 */ /* 0x000fc800078010ff */
[----:B------:R-:W-:Y:S01]  /*2f760*/  @!P1 LEA.HI.X R13, R56, R32, R57, 0x2, P0 ;  /* 0x00000020380d9211 */ /* 0x000fe200000f1439 */
[----:B------:R-:W-:-:S04]  /*2f770*/  IMAD.MOV.U32 R52, RZ, RZ, R45 ;  /* 0x000000ffff347224 */ /* 0x000fc800078e002d */
[----:B--2---:R2:W-:Y:S04]  /*2f780*/  @!P1 ST.E.64 desc[UR44][R12.64], R8 ;  /* 0x000000080c009985 */ /* 0x0045e8000c101b2c */
[----:B0-----:R-:W3:Y:S01]  /*2f790*/  @!P2 LDL.64 R4, [R1+0x348] ;  /* 0x000348000104a983 */ /* 0x001ee20000100a00 */
[----:B------:R-:W-:Y:S02]  /*2f7a0*/  ISETP.GE.AND P1, PT, R52, R0, PT ;  /* 0x000000003400720c */ /* 0x000fe40003f26270 */
[----:B------:R-:W-:-:S04]  /*2f7b0*/  @!P2 LEA R16, P0, R54, R14, 0x2 ;  /* 0x0000000e3610a211 */ /* 0x000fc800078010ff */
[----:B-----5:R-:W-:Y:S01]  /*2f7c0*/  @!P2 LEA.HI.X R17, R54, R32, R55, 0x2, P0 ;  /* 0x000000203611a211 */ /* 0x020fe200000f1437 */
[----:B------:R-:W-:Y:S02]  /*2f7d0*/  IMAD.MOV.U32 R46, RZ, RZ, R41 ;  /* 0x000000ffff2e7224 */ /* 0x000fe400078e0029 */
[----:B------:R-:W4:Y:S04]  /*2f7e0*/  LDL R41, [R1+0x4e0] ;  /* 0x0004e00001297983 */ /* 0x000f280000100800 */
[----:B---3--:R0:W-:Y:S04]  /*2f7f0*/  @!P2 ST.E.64 desc[UR44][R16.64], R4 ;  /* 0x000000041000a985 */ /* 0x0081e8000c101b2c */
[----:B-1----:R-:W3:Y:S01]  /*2f800*/  @!P1 LDL.64 R6, [R1+0x358] ;  /* 0x0003580001069983 */ /* 0x002ee20000100a00 */
[----:B------:R-:W-:-:S02]  /*2f810*/  ISETP.GE.AND P2, PT, R50, R0, PT ;  /* 0x000000003200720c */ /* 0x000fc40003f46270 */
[----:B------:R-:W-:-:S04]  /*2f820*/  @!P1 LEA R10, P0, R52, R14, 0x2 ;  /* 0x0000000e340a9211 */ /* 0x000fc800078010ff */
[----:B------:R-:W-:Y:S01]  /*2f830*/  @!P1 LEA.HI.X R11, R52, R32, R53, 0x2, P0 ;  /* 0x00000020340b9211 */ /* 0x000fe200000f1435 */
[----:B----4-:R-:W-:-:S04]  /*2f840*/  IMAD.MOV.U32 R51, RZ, RZ, R41 ;  /* 0x000000ffff337224 */ /* 0x010fc800078e0029 */
        /* <DEDUP_REMOVED lines=9> */
[----:B------:R-:W-:Y:S01]  /*2f8e0*/  @!P1 LEA.HI.X R17, R48, R32, R49, 0x2, P0 ;  /* 0x0000002030119211 */ /* 0x000fe200000f1431 */
[----:B------:R-:W-:Y:S02]  /*2f8f0*/  IMAD.MOV.U32 R45, RZ, RZ, R42 ;  /* 0x000000ffff2d7224 */ /* 0x000fe400078e002a */
[----:B------:R-:W4:Y:S04]  /*2f900*/  LDL R42, [R1+0x44c] ;  /* 0x00044c00012a7983 */ /* 0x000f280000100800 */
[----:B---3--:R0:W-:Y:S04]  /*2f910*/  @!P1 ST.E.64 desc[UR44][R16.64], R4 ;  /* 0x0000000410009985 */ /* 0x0081e8000c101b2c */
[----:B-1----:R-:W3:Y:S01]  /*2f920*/  @!P2 LDL.64 R6, [R1+0x388] ;  /* 0x000388000106a983 */ /* 0x002ee20000100a00 */
[----:B------:R-:W-:-:S02]  /*2f930*/  ISETP.GE.AND P1, PT, R44, R0, PT ;  /* 0x000000002c00720c */ /* 0x000fc40003f26270 */
[----:B------:R-:W-:-:S04]  /*2f940*/  @!P2 LEA R10, P0, R46, R14, 0x2 ;  /* 0x0000000e2e0aa211 */ /* 0x000fc800078010ff */
[----:B------:R-:W-:-:S05]  /*2f950*/  @!P2 LEA.HI.X R11, R46, R32, R47, 0x2, P0 ;  /* 0x000000202e0ba211 */ /* 0x000fca00000f142f */
[----:B---3--:R1:W-:Y:S04]  /*2f960*/  @!P2 ST.E.64 desc[UR44][R10.64], R6 ;  /* 0x000000060a00a985 */ /* 0x0083e8000c101b2c */
[----:B--2---:R-:W2:Y:S01]  /*2f970*/  @!P1 LDL.64 R8, [R1+0x398] ;  /* 0x0003980001089983 */ /* 0x004ea20000100a00 */
[----:B----4-:R-:W-:Y:S02]  /*2f980*/  ISETP.GE.AND P2, PT, R42, R0, PT ;  /* 0x000000002a00720c */ /* 0x010fe40003f46270 */
        /* <DEDUP_REMOVED lines=16> */
[----:B------:R-:W-:Y:S02]  /*2fa90*/  ISETP.GE.AND P1, PT, R229, R0, PT ;  /* 0x00000000e500720c */ /* 0x000fe40003f26270 */
[----:B------:R-:W-:-:S04]  /*2faa0*/  @!P2 LEA R12, P0, R38, R14, 0x2 ;  /* 0x0000000e260ca211 */ /* 0x000fc800078010ff */
[----:B----4-:R-:W-:-:S05]  /*2fab0*/  @!P2 LEA.HI.X R13, R38, R32, R39, 0x2, P0 ;  /* 0x00000020260da211 */ /* 0x010fca00000f1427 */
        /* <DEDUP_REMOVED lines=19> */
[----:B------:R-:W-:-:S07]  /*2fbf0*/  @!P2 LEA.HI.X R17, R226, R32, R34, 0x2, P0 ;  /* 0x00000020e211a211 */ /* 0x000fce00000f1422 */
[C---:B-1----:R-:W-:Y:S01]  /*2fc00*/  @!P1 LEA R10, P0, R225.reuse, R14, 0x2 ;  /* 0x0000000ee10a9211 */ /* 0x042fe200078010ff */
[----:B---3--:R2:W-:Y:S04]  /*2fc10*/  @!P2 ST.E.64 desc[UR44][R16.64], R4 ;  /* 0x000000041000a985 */ /* 0x0085e8000c101b2c */
[----:B------:R-:W3:Y:S01]  /*2fc20*/  @!P1 LDL.64 R6, [R1+0x418] ;  /* 0x0004180001069983 */ /* 0x000ee20000100a00 */
[----:B------:R-:W-:Y:S02]  /*2fc30*/  @!P1 LEA.HI.X R11, R225, R32, R33, 0x2, P0 ;  /* 0x00000020e10b9211 */ /* 0x000fe400000f1421 */
[-C--:B------:R-:W-:Y:S01]  /*2fc40*/  ISETP.GE.AND P0, PT, R15, R0.reuse, PT ;  /* 0x000000000f00720c */ /* 0x080fe20003f06270 */
[----:B------:R-:W-:Y:S02]  /*2fc50*/  BSSY B1, `(.L_x_4070) ;  /* 0x0000009000017945 */ /* 0x000fe40003800000 */
[----:B---3--:R2:W-:Y:S01]  /*2fc60*/  @!P1 ST.E.64 desc[UR44][R10.64], R6 ;  /* 0x000000060a009985 */ /* 0x0085e2000c101b2c */
[----:B------:R-:W-:-:S09]  /*2fc70*/  ISETP.GE.AND P1, PT, R3, R0, PT ;  /* 0x000000000300720c */ /* 0x000fd20003f26270 */
[----:B------:R-:W-:Y:S05]  /*2fc80*/  @P0 BRA `(.L_x_4071) ;  /* 0x0000000000140947 */ /* 0x000fea0003800000 */
[----:B------:R-:W3:Y:S04]  /*2fc90*/  LDL R33, [R1+0x4b0] ;  /* 0x0004b00001217983 */ /* 0x000ee80000100800 */
[----:B--2---:R-:W2:Y:S01]  /*2fca0*/  LDL.64 R6, [R1+0x428] ;  /* 0x0004280001067983 */ /* 0x004ea20000100a00 */
[----:B------:R-:W-:-:S04]  /*2fcb0*/  LEA R4, P0, R15, R14, 0x2 ;  /* 0x0000000e0f047211 */ /* 0x000fc800078010ff */
[----:B---3--:R-:W-:-:S05]  /*2fcc0*/  LEA.HI.X R5, R15, R32, R33, 0x2, P0 ;  /* 0x000000200f057211 */ /* 0x008fca00000f1421 */
[----:B--2---:R0:W-:Y:S04]  /*2fcd0*/  ST.E.64 desc[UR44][R4.64], R6 ;  /* 0x0000000604007985 */ /* 0x0041e8000c101b2c */
.L_x_4071:
[----:B------:R-:W-:Y:S05]  /*2fce0*/  BSYNC B1 ;  /* 0x0000000000017941 */ /* 0x000fea0003800000 */
.L_x_4070:
[----:B------:R-:W-:Y:S05]  /*2fcf0*/  @P1 BRA `(.L_x_4065) ;  /* 0x0000000c00a01947 */ /* 0x000fea0003800000 */
[----:B------:R-:W3:Y:S04]  /*2fd00*/  LDL R0, [R1+0x4ac] ;  /* 0x0004ac0001007983 */ /* 0x000ee80000100800 */
[----:B0-2---:R-:W2:Y:S01]  /*2fd10*/  LDL.64 R4, [R1+0x438] ;  /* 0x0004380001047983 */ /* 0x005ea20000100a00 */
[----:B------:R-:W-:-:S04]  /*2fd20*/  LEA R14, P0, R3, R14, 0x2 ;  /* 0x0000000e030e7211 */ /* 0x000fc800078010ff */
[----:B---3--:R-:W-:-:S05]  /*2fd30*/  LEA.HI.X R15, R3, R32, R0, 0x2, P0 ;  /* 0x00000020030f7211 */ /* 0x008fca00000f1400 */
[----:B--2---:R0:W-:Y:S01]  /*2fd40*/  ST.E.64 desc[UR44][R14.64], R4 ;  /* 0x000000040e007985 */ /* 0x0041e2000c101b2c */
[----:B------:R-:W-:Y:S05]  /*2fd50*/  BRA `(.L_x_4065) ;  /* 0x0000000c00887947 */ /* 0x000fea0003800000 */
.L_x_4052:
        /* <DEDUP_REMOVED lines=9> */
[----:B------:R-:W2:Y:S01]  /*2fdf0*/  @P1 LDC.64 R6, c[0x0][0xd08] ;  /* 0x00034200ff061b82 */ /* 0x000ea20000000a00 */
[----:B------:R-:W-:Y:S02]  /*2fe00*/  ULDC UR4, c[0x0][0xb88] ;  /* 0x0002e20000047ab9 */ /* 0x000fe40000000800 */
[----:B------:R-:W-:Y:S02]  /*2fe10*/  IMAD.U32 R16, RZ, RZ, UR4 ;  /* 0x00000004ff107e24 */ /* 0x000fe4000f8e00ff */
[----:B---3--:R-:W-:-:S05]  /*2fe20*/  IMAD.WIDE R4, R218, 0x4, R4 ;  /* 0x00000004da047825 */ /* 0x008fca00078e0204 */
[----:B------:R3:W5:Y:S01]  /*2fe30*/  @P0 LDG.E R3, desc[UR44][R4.64] ;  /* 0x0000002c04030981 */ /* 0x000762000c1e1900 */
[----:B--2---:R-:W-:-:S05]  /*2fe40*/  @P1 IMAD.WIDE R6, R218, 0x4, R6 ;  /* 0x00000004da061825 */ /* 0x004fca00078e0206 */
[----:B------:R3:W5:Y:S01]  /*2fe50*/  @P1 LDG.E R16, desc[UR44][R6.64] ;  /* 0x0000002c06101981 */ /* 0x000762000c1e1900 */
[----:B------:R-:W-:Y:S02]  /*2fe60*/  ISETP.NE.AND P2, PT, R217, RZ, PT ;  /* 0x000000ffd900720c */ /* 0x000fe40003f45270 */
[----:B------:R-:W-:-:S11]  /*2fe70*/  SHF.R.S32.HI R26, RZ, 0x1f, R218 ;  /* 0x0000001fff1a7819 */ /* 0x000fd600000114da */
[----:B------:R-:W2:Y:S02]  /*2fe80*/  @!P2 LDC R217, c[0x0][0xbd4] ;  /* 0x0002f500ffd9ab82 */ /* 0x000ea40000000800 */
[----:B--2---:R-:W-:Y:S02]  /*2fe90*/  ISETP.GT.AND P2, PT, R217, 0x1, PT ;  /* 0x00000001d900780c */ /* 0x004fe40003f44270 */
[----:B----4-:R-:W-:Y:S01]  /*2fea0*/  ISETP.GT.AND P3, PT, R0, 0x7f, PT ;  /* 0x0000007f0000780c */ /* 0x010fe20003f64270 */
[----:B---3--:R-:W-:-:S12]  /*2feb0*/  @P1 BRA `(.L_x_4072) ;  /* 0x0000000000101947 */ /* 0x008fd80003800000 */
[----:B------:R-:W-:Y:S05]  /*2fec0*/  @!P0 BRA `(.L_x_4072) ;  /* 0x00000000000c8947 */ /* 0x000fea0003800000 */
[----:B------:R-:W2:Y:S04]  /*2fed0*/  LDG.E R7, desc[UR44][R4.64] ;  /* 0x0000002c04077981 */ /* 0x000ea8000c1e1900 */
[----:B-----5:R-:W2:Y:S02]  /*2fee0*/  LDG.E R16, desc[UR44][R4.64+0x4] ;  /* 0x0000042c04107981 */ /* 0x020ea4000c1e1900 */
[----:B--2---:R-:W-:-:S07]  /*2fef0*/  IMAD.IADD R16, R16, 0x1, -R7 ;  /* 0x0000000110107824 */ /* 0x004fce00078e0a07 */
.L_x_4072:
[----:B------:R-:W-:Y:S01]  /*2ff00*/  BSSY B1, `(.L_x_4073) ;  /* 0x0000036000017945 */ /* 0x000fe20003800000 */
[----:B------:R-:W-:Y:S02]  /*2ff10*/  SEL R29, R218, RZ, !P0 ;  /* 0x000000ffda1d7207 */ /* 0x000fe40004000000 */
[----:B------:R-:W-:Y:S02]  /*2ff20*/  SEL R26, R26, RZ, !P0 ;  /* 0x000000ff1a1a7207 */ /* 0x000fe40004000000 */
[----:B-----5:R-:W-:Y:S01]  /*2ff30*/  SHF.R.S32.HI R24, RZ, 0x1f, R3 ;  /* 0x0000001fff187819 */ /* 0x020fe20000011403 */
[----:B------:R-:W-:Y:S06]  /*2ff40*/  @P3 BRA `(.L_x_4074) ;  /* 0x0000000000c43947 */ /* 0x000fec0003800000 */
[----:B------:R-:W2:Y:S01]  /*2ff50*/  S2R R4, SR_TID.X ;  /* 0x0000000000047919 */ /* 0x000ea20000002100 */
[----:B------:R-:W3:Y:S02]  /*2ff60*/  LDC R33, c[0x0][0xce8] ;  /* 0x00033a00ff217b82 */ /* 0x000ee40000000800 */
[----:B---3--:R-:W-:Y:S01]  /*2ff70*/  IMAD R0, R16, R33, RZ ;  /* 0x0000002110007224 */ /* 0x008fe200078e02ff */
[----:B--2---:R-:W-:-:S04]  /*2ff80*/  IADD3 R31, R216, -0x80, R4 ;  /* 0xffffff80d81f7810 */ /* 0x004fc80007ffe004 */
[----:B------:R-:W-:-:S13]  /*2ff90*/  ISETP.GE.AND P0, PT, R31, R0, PT ;  /* 0x000000001f00720c */ /* 0x000fda0003f06270 */
[----:B------:R-:W-:Y:S05]  /*2ffa0*/  @P0 BRA `(.L_x_4074) ;  /* 0x0000000000ac0947 */ /* 0x000fea0003800000 */
[----:B------:R-:W-:Y:S01]  /*2ffb0*/  IMAD.MOV.U32 R20, RZ, RZ, 0xab8 ;  /* 0x00000ab8ff147424 */ /* 0x000fe200078e00ff */
[----:B------:R-:W-:Y:S01]  /*2ffc0*/  ISETP.GT.AND P0, PT, R217, 0x1, PT ;  /* 0x00000001d900780c */ /* 0x000fe20003f04270 */
[----:B------:R-:W2:Y:S01]  /*2ffd0*/  LDC.64 R4, c[0x0][0xca8] ;  /* 0x00032a00ff047b82 */ /* 0x000ea20000000a00 */
[----:B------:R-:W-:Y:S01]  /*2ffe0*/  ISETP.NE.AND P1, PT, R33, 0x1, PT ;  /* 0x000000012100780c */ /* 0x000fe20003f25270 */
[----:B------:R-:W-:Y:S01]  /*2fff0*/  IMAD.MOV.U32 R17, RZ, RZ, R31 ;  /* 0x000000ffff117224 */ /* 0x000fe200078e001f */
[----:B------:R-:W-:-:S05]  /*30000*/  SEL R20, R20, 0xa78, P0 ;  /* 0x00000a7814147807 */ /* 0x000fca0000000000 */
[----:B------:R-:W3:Y:S08]  /*30010*/  LDC.64 R8, c[0x0][R20+0x220] ;  /* 0x0000880014087b82 */ /* 0x000ef00000000a00 */
[----:B------:R-:W4:Y:S08]  /*30020*/  LDC.64 R12, c[0x0][R20+0x218] ;  /* 0x00008600140c7b82 */ /* 0x000f300000000a00 */
[----:B------:R-:W5:Y:S08]  /*30030*/  LDC.64 R10, c[0x0][R20+0x228] ;  /* 0x00008a00140a7b82 */ /* 0x000f700000000a00 */
[----:B------:R-:W0:Y:S08]  /*30040*/  @P1 LDC R0, c[0x0][0xcec] ;  /* 0x00033b00ff001b82 */ /* 0x000e300000000800 */
[----:B------:R-:W1:Y:S08]  /*30050*/  LDC.64 R6, c[0x0][R20+0x210] ;  /* 0x0000840014067b82 */ /* 0x000e700000000a00 */
[----:B------:R-:W5:Y:S01]  /*30060*/  @P1 LDC R25, c[0x0][0xcf0] ;  /* 0x00033c00ff191b82 */ /* 0x000f620000000800 */
[----:B0-----:R-:W-:-:S07]  /*30070*/  @P1 IMAD.HI.U32 R0, R31, R0, RZ ;  /* 0x000000001f001227 */ /* 0x001fce00078e00ff */
[----:B--2---:R-:W0:Y:S01]  /*30080*/  @!P0 LDC R4, c[0x0][0xc50] ;  /* 0x00031400ff048b82 */ /* 0x004e220000000800 */
[-C--:B---3--:R-:W-:Y:S02]  /*30090*/  IMAD R9, R9, R29.reuse, RZ ;  /* 0x0000001d09097224 */ /* 0x088fe400078e02ff */
[----:B------:R-:W-:-:S05]  /*300a0*/  IMAD.WIDE.U32 R14, R8, R29, RZ ;  /* 0x0000001d080e7225 */ /* 0x000fca00078e00ff */
[----:B------:R-:W2:Y:S01]  /*300b0*/  @!P0 LDC R5, c[0x0][0xc54] ;  /* 0x00031500ff058b82 */ /* 0x000ea20000000800 */
[-C--:B----4-:R-:W-:Y:S02]  /*300c0*/  IMAD R21, R13, R156.reuse, RZ ;  /* 0x0000009c0d157224 */ /* 0x090fe400078e02ff */
[----:B------:R-:W-:Y:S01]  /*300d0*/  IMAD.WIDE.U32 R12, R12, R156, RZ ;  /* 0x0000009c0c0c7225 */ /* 0x000fe200078e00ff */
[----:B-----5:R-:W-:-:S03]  /*300e0*/  @P1 SHF.R.U32.HI R17, RZ, R25, R0 ;  /* 0x00000019ff111219 */ /* 0x020fc60000011600 */
[----:B------:R-:W-:Y:S01]  /*300f0*/  IMAD R25, R8, R26, R9 ;  /* 0x0000001a08197224 */ /* 0x000fe200078e0209 */
[----:B------:R-:W-:Y:S01]  /*30100*/  SEL R9, R224, RZ, P0 ;  /* 0x000000ffe0097207 */ /* 0x000fe20000000000 */
[----:B------:R-:W-:Y:S01]  /*30110*/  IMAD.IADD R21, R13, 0x1, R21 ;  /* 0x000000010d157824 */ /* 0x000fe200078e0215 */
[----:B------:R-:W-:Y:S01]  /*30120*/  IADD3 R12, P1, P3, R14, R12, R3 ;  /* 0x0000000c0e0c7210 */ /* 0x000fe20007b3e003 */
[----:B------:R-:W-:Y:S02]  /*30130*/  IMAD.MOV R0, RZ, RZ, -R17 ;  /* 0x000000ffff007224 */ /* 0x000fe400078e0a11 */
[----:B------:R-:W-:Y:S02]  /*30140*/  IMAD.IADD R25, R15, 0x1, R25 ;  /* 0x000000010f197824 */ /* 0x000fe400078e0219 */
        /* <DEDUP_REMOVED lines=8> */
[-C--:B-1----:R-:W-:Y:S01]  /*301d0*/  IMAD R0, R7, R11.reuse, RZ ;  /* 0x0000000b07007224 */ /* 0x082fe200078e02ff */
[----:B------:R-:W-:Y:S01]  /*301e0*/  SHF.R.S32.HI R13, RZ, 0x1f, R11 ;  /* 0x0000001fff0d7819 */ /* 0x000fe2000001140b */
[----:B------:R-:W-:Y:S02]  /*301f0*/  IMAD.MOV.U32 R7, RZ, RZ, -0x800000 ;  /* 0xff800000ff077424 */ /* 0x000fe400078e00ff */
[----:B------:R-:W-:-:S04]  /*30200*/  IMAD.WIDE.U32 R8, R6, R11, R8 ;  /* 0x0000000b06087225 */ /* 0x000fc800078e0008 */
[----:B------:R-:W-:Y:S01]  /*30210*/  IMAD R13, R6, R13, R0 ;  /* 0x0000000d060d7224 */ /* 0x000fe200078e0200 */
[----:B0-----:R-:W-:-:S03]  /*30220*/  LEA R4, P0, R8, R4, 0x2 ;  /* 0x0000000408047211 */ /* 0x001fc600078010ff */
[----:B------:R-:W-:-:S05]  /*30230*/  IMAD.IADD R0, R9, 0x1, R13 ;  /* 0x0000000109007824 */ /* 0x000fca00078e020d */
[----:B--2---:R-:W-:-:S05]  /*30240*/  LEA.HI.X R5, R8, R5, R0, 0x2, P0 ;  /* 0x0000000508057211 */ /* 0x004fca00000f1400 */
[----:B------:R2:W-:Y:S02]  /*30250*/  STG.E desc[UR44][R4.64], R7 ;  /* 0x0000000704007986 */ /* 0x0005e4000c10192c */
.L_x_4074:
[----:B------:R-:W-:Y:S05]  /*30260*/  BSYNC B1 ;  /* 0x0000000000017941 */ /* 0x000fea0003800000 */
.L_x_4073:
[----:B------:R-:W-:Y:S05]  /*30270*/  @P2 BRA `(.L_x_4065) ;  /* 0x0000000800402947 */ /* 0x000fea0003800000 */
[----:B------:R-:W3:Y:S01]  /*30280*/  LDL R9, [R1+0x4a8] ;  /* 0x0004a80001097983 */ /* 0x000ee20000100800 */
[----:B------:R-:W4:Y:S01]  /*30290*/  LDC R17, c[0x0][0xce8] ;  /* 0x00033a00ff117b82 */ /* 0x000f220000000800 */
[----:B------:R-:W-:Y:S01]  /*302a0*/  ULDC.64 UR4, c[0x0][0xba0] ;  /* 0x0002e80000047ab9 */ /* 0x000fe20000000a00 */
[----:B------:R-:W-:Y:S01]  /*302b0*/  ULDC.64 UR6, c[0x0][0xbf0] ;  /* 0x0002fc0000067ab9 */ /* 0x000fe20000000a00 */
[----:B------:R-:W3:Y:S01]  /*302c0*/  LDL R8, [R1+0x498] ;  /* 0x0004980001087983 */ /* 0x000ee20000100800 */
[----:B------:R-:W-:Y:S02]  /*302d0*/  IMAD R0, R24, UR4, RZ ;  /* 0x0000000418007c24 */ /* 0x000fe4000f8e02ff */
[----:B--2---:R-:W-:-:S04]  /*302e0*/  IMAD.WIDE.U32 R4, R3, UR4, RZ ;  /* 0x0000000403047c25 */ /* 0x004fc8000f8e00ff */
[----:B------:R-:W-:Y:S01]  /*302f0*/  IMAD R7, R3, UR5, R0 ;  /* 0x0000000503077c24 */ /* 0x000fe2000f8e0200 */
[----:B------:R-:W-:-:S03]  /*30300*/  ULDC.64 UR4, c[0x0][0xbe8] ;  /* 0x0002fa0000047ab9 */ /* 0x000fc60000000a00 */
[----:B------:R-:W-:Y:S02]  /*30310*/  IMAD.IADD R5, R5, 0x1, R7 ;  /* 0x0000000105057824 */ /* 0x000fe400078e0207 */
[----:B------:R-:W-:-:S04]  /*30320*/  IMAD.WIDE.U32 R4, R156, UR4, R4 ;  /* 0x000000049c047c25 */ /* 0x000fc8000f8e0004 */
[----:B------:R-:W-:Y:S01]  /*30330*/  IMAD R5, R156, UR5, R5 ;  /* 0x000000059c057c24 */ /* 0x000fe2000f8e0205 */
[----:B------:R-:W-:Y:S01]  /*30340*/  ULDC.64 UR4, c[0x0][0xbe0] ;  /* 0x0002f80000047ab9 */ /* 0x000fe20000000a00 */
[----:B----4-:R-:W-:Y:S01]  /*30350*/  ISETP.NE.AND P0, PT, R17, 0x1, PT ;  /* 0x000000011100780c */ /* 0x010fe20003f05270 */
[----:B------:R-:W-:-:S12]  /*30360*/  IMAD.WIDE.U32 R4, R29, UR6, R4 ;  /* 0x000000061d047c25 */ /* 0x000fd8000f8e0004 */
[----:B------:R-:W2:Y:S08]  /*30370*/  @P0 LDC R6, c[0x0][0xcec] ;  /* 0x00033b00ff060b82 */ /* 0x000eb00000000800 */
[----:B------:R-:W4:Y:S01]  /*30380*/  @P0 LDC R11, c[0x0][0xcf0] ;  /* 0x00033c00ff0b0b82 */ /* 0x000f220000000800 */
[----:B---3--:R-:W-:-:S04]  /*30390*/  IMAD R3, R9, 0x20, R8 ;  /* 0x0000002009037824 */ /* 0x008fc800078e0208 */
[----:B------:R-:W-:-:S04]  /*303a0*/  IMAD.IADD R9, R216, 0x1, R3 ;  /* 0x00000001d8097824 */ /* 0x000fc800078e0203 */
[----:B--2---:R-:W-:-:S04]  /*303b0*/  @P0 IMAD.HI.U32 R0, R9, R6, RZ ;  /* 0x0000000609000227 */ /* 0x004fc800078e00ff */
[----:B------:R-:W-:Y:S01]  /*303c0*/  IMAD.MOV.U32 R3, RZ, RZ, R9 ;  /* 0x000000ffff037224 */ /* 0x000fe200078e0009 */
[----:B----4-:R-:W-:Y:S01]  /*303d0*/  @P0 SHF.R.U32.HI R3, RZ, R11, R0 ;  /* 0x0000000bff030219 */ /* 0x010fe20000011600 */
[----:B------:R-:W-:-:S03]  /*303e0*/  IMAD R6, R26, UR6, RZ ;  /* 0x000000061a067c24 */ /* 0x000fc6000f8e02ff */
[--C-:B------:R-:W-:Y:S01]  /*303f0*/  SHF.R.S32.HI R0, RZ, 0x1f, R3.reuse ;  /* 0x0000001fff007819 */ /* 0x100fe20000011403 */
[----:B------:R-:W-:Y:S02]  /*30400*/  IMAD R7, R29, UR7, R6 ;  /* 0x000000071d077c24 */ /* 0x000fe4000f8e0206 */
[----:B------:R-:W-:Y:S02]  /*30410*/  IMAD.MOV R6, RZ, RZ, -R3 ;  /* 0x000000ffff067224 */ /* 0x000fe400078e0a03 */
[----:B------:R-:W-:Y:S02]  /*30420*/  IMAD.IADD R5, R5, 0x1, R7 ;  /* 0x0000000105057824 */ /* 0x000fe400078e0207 */
[----:B------:R-:W-:Y:S02]  /*30430*/  IMAD R0, R0, UR4, RZ ;  /* 0x0000000400007c24 */ /* 0x000fe4000f8e02ff */
[----:B------:R-:W-:Y:S02]  /*30440*/  IMAD R7, R17, R6, R9 ;  /* 0x0000000611077224 */ /* 0x000fe400078e0209 */
[----:B------:R-:W-:-:S02]  /*30450*/  IMAD R9, R3, UR5, R0 ;  /* 0x0000000503097c24 */ /* 0x000fc4000f8e0200 */
[----:B------:R-:W-:Y:S01]  /*30460*/  IMAD.WIDE.U32 R4, R3, UR4, R4 ;  /* 0x0000000403047c25 */ /* 0x000fe2000f8e0004 */
        /* <DEDUP_REMOVED lines=14> */
.L_x_4311:
[----:B------:R-:W-:Y:S01]  /*30550*/  IMAD R16, R16, R17, RZ ;  /* 0x0000001110107224 */ /* 0x000fe200078e02ff */
[----:B------:R-:W-:Y:S01]  /*30560*/  BSSY B1, `(.L_x_4076) ;  /* 0x0000015000017945 */ /* 0x000fe20003800000 */
[----:B------:R-:W-:-:S05]  /*30570*/  IMAD.IADD R7, R8, 0x1, R216 ;  /* 0x0000000108077824 */ /* 0x000fca00078e02d8 */
[----:B------:R-:W-:-:S13]  /*30580*/  ISETP.GE.AND P0, PT, R7, R16, PT ;  /* 0x000000100700720c */ /* 0x000fda0003f06270 */
        /* <DEDUP_REMOVED lines=18> */
.L_x_4077:
[----:B------:R-:W-:Y:S05]  /*306b0*/  BSYNC B1 ;  /* 0x0000000000017941 */ /* 0x000fea0003800000 */
.L_x_4076:
[----:B------:R-:W-:-:S03]  /*306c0*/  UMOV UR4, 0xffffffff ;  /* 0xffffffff00047882 */ /* 0x000fc60000000000 */
[----:B------:R-:W-:Y:S05]  /*306d0*/  BRA.DIV UR4, `(.L_x_4078) ;  /* 0x000000aa04cc7947 */ /* 0x000fea000b800000 */
[----:B---3--:R3:W0:Y:S04]  /*306e0*/  SHFL.IDX PT, R0, R4, 0x1, 0x181f ;  /* 0x00381f0004007f89 */ /* 0x00862800000e0000 */
[----:B----4-:R3:W4:Y:S02]  /*306f0*/  SHFL.IDX PT, R14, R3, 0x1, 0x181f ;  /* 0x00381f00030e7f89 */ /* 0x01072400000e0000 */
.L_x_4315:
[----:B------:R-:W-:Y:S01]  /*30700*/  VIADD R5, R7, 0x20 ;  /* 0x0000002007057836 */ /* 0x000fe20000000000 */
        /* <DEDUP_REMOVED lines=10> */
[----:B0-----:R-:W-:Y:S02]  /*307b0*/  @!P3 LEA.HI.X R9, R198, R0, R222, 0x1, P5 ;  /* 0x00000000c609b211 */ /* 0x001fe400028f0cde */
        /* <DEDUP_REMOVED lines=9> */
.L_x_4080:
[----:B------:R-:W-:Y:S05]  /*30850*/  BSYNC B1 ;  /* 0x0000000000017941 */ /* 0x000fea0003800000 */
.L_x_4079:
[----:B------:R-:W-:-:S03]  /*30860*/  UMOV UR4, 0xffffffff ;  /* 0xffffffff00047882 */ /* 0x000fc60000000000 */
[----:B------:R-:W-:Y:S05]  /*30870*/  BRA.DIV UR4, `(.L_x_4081) ;  /* 0x000000aa04ac7947 */ /* 0x000fea000b800000 */
[----:B0-----:R0:W0:Y:S04]  /*30880*/  SHFL.IDX PT, R0, R4, 0x2, 0x181f ;  /* 0x00581f0004007f89 */ /* 0x00102800000e0000 */
[----:B----4-:R4:W0:Y:S02]  /*30890*/  SHFL.IDX PT, R14, R3, 0x2, 0x181f ;  /* 0x00581f00030e7f89 */ /* 0x01082400000e0000 */
.L_x_4319:
        /* <DEDUP_REMOVED lines=9> */
[-C--:B0-----:R-:W-:Y:S02]  /*30930*/  @!P3 LEA R8, P5, R198, R14.reuse, 0x1 ;  /* 0x0000000ec608b211 */ /* 0x081fe400078a08ff */
[----:B------:R-:W-:Y:S02]  /*30940*/  @!P2 LEA R10, P4, R200, R14, 0x1 ;  /* 0x0000000ec80aa211 */ /* 0x000fe400078808ff */
[----:B------:R-:W-:Y:S02]  /*30950*/  @!P3 LEA.HI.X R9, R198, R0, R222, 0x1, P5 ;  /* 0x00000000c609b211 */ /* 0x000fe400028f0cde */
        /* <DEDUP_REMOVED lines=9> */
.L_x_4083:
[----:B------:R-:W-:Y:S05]  /*309f0*/  BSYNC B1 ;  /* 0x0000000000017941 */ /* 0x000fea0003800000 */
.L_x_4082:
[----:B------:R-:W-:-:S03]  /*30a00*/  UMOV UR4, 0xffffffff ;  /* 0xffffffff00047882 */ /* 0x000fc60000000000 */
[----:B------:R-:W-:Y:S05]  /*30a10*/  BRA.DIV UR4, `(.L_x_4084) ;  /* 0x000000aa048c7947 */ /* 0x000fea000b800000 */
[----:B0-----:R0:W0:Y:S04]  /*30a20*/  SHFL.IDX PT, R0, R4, 0x3, 0x181f ;  /* 0x00781f0004007f89 */ /* 0x00102800000e0000 */
[----:B------:R0:W0:Y:S02]  /*30a30*/  SHFL.IDX PT, R14, R3, 0x3, 0x181f ;  /* 0x00781f00030e7f89 */ /* 0x00002400000e0000 */
.L_x_4323:
[----:B0-234-:R-:W-:-:S05]  /*30a40*/  VIADD R3, R7, 0x60 ;  /* 0x0000006007037836 */ /* 0x01dfca0000000000 */
[----:B------:R-:W-:-:S13]  /*30a50*/  ISETP.GE.AND P0, PT, R3, R16, PT ;  /* 0x000000100300720c */ /* 0x000fda0003f06270 */
[----:B------:R-:W-:Y:S05]  /*30a60*/  @P0 BRA `(.L_x_4065) ;  /* 0x0000000000440947 */ /* 0x000fea0003800000 */
[----:B------:R-:W-:Y:S02]  /*30a70*/  ULDC UR4, c[0x0][0xbc8] ;  /* 0x0002f20000047ab9 */ /* 0x000fe40000000800 */
[----:B------:R-:W-:Y:S02]  /*30a80*/  ISETP.GE.AND P3, PT, R198, UR4, PT ;  /* 0x00000004c6007c0c */ /* 0x000fe4000bf66270 */
[----:B------:R-:W-:Y:S02]  /*30a90*/  ISETP.GE.AND P2, PT, R200, UR4, PT ;  /* 0x00000004c8007c0c */ /* 0x000fe4000bf46270 */
[----:B------:R-:W-:Y:S02]  /*30aa0*/  ISETP.GE.AND P1, PT, R199, UR4, PT ;  /* 0x00000004c7007c0c */ /* 0x000fe4000bf26270 */
[----:B------:R-:W-:-:S07]  /*30ab0*/  ISETP.GE.AND P0, PT, R201, UR4, PT ;  /* 0x00000004c9007c0c */ /* 0x000fce000bf06270 */
[-C--:B------:R-:W-:Y:S02]  /*30ac0*/  @!P3 LEA R4, P5, R198, R14.reuse, 0x1 ;  /* 0x0000000ec604b211 */ /* 0x080fe400078a08ff */
        /* <DEDUP_REMOVED lines=11> */
.L_x_4065:
[----:B------:R-:W-:Y:S05]  /*30b80*/  BSYNC B0 ;  /* 0x0000000000007941 */ /* 0x000fea0003800000 */
.L_x_4051:
[----:B------:R-:W-:Y:S02]  /*30b90*/  ULDC UR4, c[0x0][0xd3c] ;  /* 0x00034f0000047ab9 */ /* 0x000fe40000000800 */
[----:B-1----:R-:W-:-:S13]  /*30ba0*/  ISETP.GE.AND P0, PT, R99, UR4, PT ;  /* 0x0000000463007c0c */ /* 0x002fda000bf06270 */
[----:B------:R-:W-:Y:S05]  /*30bb0*/  @!P0 BRA `(.L_x_4085) ;  /* 0xfffffd0c00188947 */ /* 0x000fea000383ffff */
[----:B------:R-:W-:Y:S05]  /*30bc0*/  BRA `(.L_x_3842) ;  /* 0x0000008800b47947 */ /* 0x000fea0003800000 */
.L_x_3840:
[----:B------:R-:W-:-:S08]  /*30bd0*/  NOP ;  /* 0x0000000000007918 */ /* 0x000fd00000000000 */
[----:B------:R-:W0:-:S00]  /*30be0*/  USETMAXREG.DEALLOC.CTAPOOL 0x28 ;  /* 0x00000028000079c8 */ /* 0x000e0000080e0500 */
        /* <DEDUP_REMOVED lines=14> */
.L_x_4086:
        /* <DEDUP_REMOVED lines=44> */
.L_x_4090:
[----:B------:R-:W0:Y:S01]  /*30f90*/  LDC R0, c[0x0][0xd3c] ;  /* 0x00034f00ff007b82 */ /* 0x000e220000000800 */
[----:B------:R-:W-:Y:S01]  /*30fa0*/  UIADD3 UR4, UR4, 0x1f, URZ ;  /* 0x0000001f04047890 */ /* 0x000fe2000fffe03f */
[----:B------:R-:W-:Y:S02]  /*30fb0*/  ULDC UR7, c[0x0][0xd3c] ;  /* 0x00034f0000077ab9 */ /* 0x000fe40000000800 */
[----:B------:R-:W-:-:S03]  /*30fc0*/  IMAD.U32 R19, RZ, RZ, UR7 ;  /* 0x00000007ff137e24 */ /* 0x000fc6000f8e00ff */
        /* <DEDUP_REMOVED lines=33> */
.L_x_4088:
        /* <DEDUP_REMOVED lines=13> */
.L_x_4091:
        /* <DEDUP_REMOVED lines=62> */
.L_x_4092:
        /* <DEDUP_REMOVED lines=61> */
.L_x_4093:
[----:B------:R-:W-:-:S05]  /*31a60*/  LOP3.LUT R17, RZ, R2, RZ, 0x33, !PT ;  /* 0x00000002ff117212 */ /* 0x000fca00078e33ff */
[----:B------:R-:W-:Y:S01]  /*31a70*/  IMAD.IADD R17, R0, 0x1, R17 ;  /* 0x0000000100117824 */ /* 0x000fe200078e0211 */
[----:B------:R-:W-:Y:S06]  /*31a80*/  BRA `(.L_x_4094) ;  /* 0x00000000000c7947 */ /* 0x000fec0003800000 */
.L_x_4089:
[----:B------:R-:W-:Y:S02]  /*31a90*/  IMAD.MOV.U32 R17, RZ, RZ, RZ ;  /* 0x000000ffff117224 */ /* 0x000fe400078e00ff */
[----:B------:R-:W-:Y:S02]  /*31aa0*/  IMAD.U32 R16, RZ, RZ, UR6 ;  /* 0x00000006ff107e24 */ /* 0x000fe4000f8e00ff */
[----:B------:R-:W-:-:S07]  /*31ab0*/  IMAD.MOV.U32 R18, RZ, RZ, RZ ;  /* 0x000000ffff127224 */ /* 0x000fce00078e00ff */
.L_x_4094:
[----:B------:R-:W-:-:S13]  /*31ac0*/  ISETP.NE.AND P0, PT, R7, RZ, PT ;  /* 0x000000ff0700720c */ /* 0x000fda0003f05270 */
[----:B------:R-:W0:Y:S01]  /*31ad0*/  @!P0 S2R R3, SR_CgaCtaId ;  /* 0x0000000000038919 */ /* 0x000e220000008800 */
[----:B------:R-:W-:-:S04]  /*31ae0*/  @!P0 MOV R0, 0x400 ;  /* 0x0000040000008802 */ /* 0x000fc80000000f00 */
[----:B0-----:R-:W-:-:S05]  /*31af0*/  @!P0 LEA R0, R3, R0, 0x18 ;  /* 0x0000000003008211 */ /* 0x001fca00078ec0ff */
[----:B------:R1:W-:Y:S01]  /*31b00*/  @!P0 STS.128 [R0+0x324d0], R16 ;  /* 0x0324d01000008388 */ /* 0x0003e20000000c00 */
[----:B------:R-:W-:Y:S06]  /*31b10*/  BAR.ARV 0x5, 0x180 ;  /* 0x0146000000007b1d */ /* 0x000fec0000002000 */
.L_x_4087:
[----:B------:R2:W-:Y:S01]  /*31b20*/  STL [R1+0x480], RZ ;  /* 0x000480ff01007387 */ /* 0x0005e20000100800 */
[----:B------:R-:W-:Y:S01]  /*31b30*/  ULDC UR4, c[0x0][0xd3c] ;  /* 0x00034f0000047ab9 */ /* 0x000fe20000000800 */
[----:B------:R-:W-:Y:S01]  /*31b40*/  IMAD.MOV.U32 R27, RZ, RZ, 0x1 ;  /* 0x00000001ff1b7424 */ /* 0x000fe200078e00ff */
[----:B0-----:R-:W-:Y:S01]  /*31b50*/  ISETP.GE.AND P0, PT, R19, UR4, PT ;  /* 0x0000000413007c0c */ /* 0x001fe2000bf06270 */
[----:B------:R-:W-:-:S12]  /*31b60*/  IMAD.MOV.U32 R25, RZ, RZ, RZ ;  /* 0x000000ffff197224 */ /* 0x000fd800078e00ff */
[----:B--2---:R-:W-:Y:S05]  /*31b70*/  @P0 BRA `(.L_x_4095) ;  /* 0x0000007400ec0947 */ /* 0x004fea0003800000 */
[----:B------:R-:W0:Y:S01]  /*31b80*/  S2R R5, SR_TID.X ;  /* 0x0000000000057919 */ /* 0x000e220000002100 */
[----:B------:R-:W2:Y:S01]  /*31b90*/  S2UR UR5, SR_CgaCtaId ;  /* 0x00000000000579c3 */ /* 0x000ea20000008800 */
[----:B------:R-:W-:Y:S01]  /*31ba0*/  UMOV UR4, 0x400 ;  /* 0x0000040000047882 */ /* 0x000fe20000000000 */
[----:B------:R-:W-:Y:S01]  /*31bb0*/  BSSY B8, `(.L_x_4095) ;  /* 0x0000777000087945 */ /* 0x000fe20003800000 */
[----:B------:R3:W-:Y:S01]  /*31bc0*/  STL [R1+0x480], RZ ;  /* 0x000480ff01007387 */ /* 0x0007e20000100800 */
[----:B------:R-:W-:Y:S01]  /*31bd0*/  IMAD.MOV.U32 R28, RZ, RZ, 0x1 ;  /* 0x00000001ff1c7424 */ /* 0x000fe200078e00ff */
[----:B------:R-:W-:Y:S01]  /*31be0*/  CS2R R24, SRZ ;  /* 0x0000000000187805 */ /* 0x000fe2000001ff00 */
[----:B------:R-:W-:Y:S01]  /*31bf0*/  IMAD.MOV.U32 R27, RZ, RZ, 0x1 ;  /* 0x00000001ff1b7424 */ /* 0x000fe200078e00ff */
[----:B------:R-:W-:Y:S01]  /*31c00*/  ULDC.64 UR42, c[0x0][0x198] ;  /* 0x00006600002a7ab9 */ /* 0x000fe20000000a00 */
[----:B------:R-:W-:Y:S01]  /*31c10*/  ULOP3.LUT UR40, UR38, 0x2, URZ, 0xfc, !UPT ;  /* 0x0000000226287892 */ /* 0x000fe2000f8efc3f */
[----:B------:R-:W-:Y:S01]  /*31c20*/  ULDC UR39, c[0x0][0xc] ;  /* 0x0000030000277ab9 */ /* 0x000fe20000000800 */
[----:B--2---:R-:W-:-:S06]  /*31c30*/  ULEA UR4, UR5, UR4, 0x18 ;  /* 0x0000000405047291 */ /* 0x004fcc000f8ec03f */
[----:B------:R-:W-:Y:S01]  /*31c40*/  IMAD.U32 R23, RZ, RZ, UR4 ;  /* 0x00000004ff177e24 */ /* 0x000fe2000f8e00ff */
[C---:B0-----:R-:W-:Y:S01]  /*31c50*/  LOP3.LUT R4, R5.reuse, 0x7f, RZ, 0xc0, !PT ;  /* 0x0000007f05047812 */ /* 0x041fe200078ec0ff */
[----:B-1----:R-:W-:-:S04]  /*31c60*/  IMAD.SHL.U32 R0, R5, 0x8, RZ ;  /* 0x0000000805007824 */ /* 0x002fc800078e00ff */
[----:B------:R-:W-:Y:S01]  /*31c70*/  IMAD.SHL.U32 R30, R4, 0x8, RZ ;  /* 0x00000008041e7824 */ /* 0x000fe200078e00ff */
[C---:B------:R-:W-:Y:S02]  /*31c80*/  LOP3.LUT R2, R0.reuse, 0x1f8, RZ, 0xc0, !PT ;  /* 0x000001f800027812 */ /* 0x040fe400078ec0ff */
[----:B------:R-:W-:Y:S02]  /*31c90*/  LOP3.LUT R0, R0, 0x38, RZ, 0xc0, !PT ;  /* 0x0000003800007812 */ /* 0x000fe400078ec0ff */
[----:B------:R-:W-:Y:S01]  /*31ca0*/  LOP3.LUT R3, R2, 0x38, R5, 0x78, !PT ;  /* 0x0000003802037812 */ /* 0x000fe200078e7805 */
[----:B------:R-:W-:-:S03]  /*31cb0*/  IMAD.SHL.U32 R2, R5, 0x10, RZ ;  /* 0x0000001005027824 */ /* 0x000fc600078e00ff */
[----:B------:R-:W-:Y:S02]  /*31cc0*/  LOP3.LUT R30, R3, 0x200, R30, 0xf8, !PT ;  /* 0x00000200031e7812 */ /* 0x000fe400078ef81e */
[----:B------:R-:W-:Y:S02]  /*31cd0*/  SHF.R.U32.HI R3, RZ, 0x3, R4 ;  /* 0x00000003ff037819 */ /* 0x000fe40000011604 */
[----:B------:R-:W-:Y:S02]  /*31ce0*/  LEA R26, R30, R23, 0x1 ;  /* 0x000000171e1a7211 */ /* 0x000fe400078e08ff */
[----:B------:R-:W-:Y:S02]  /*31cf0*/  LOP3.LUT R2, R3, 0x70, R2, 0xf8, !PT ;  /* 0x0000007003027812 */ /* 0x000fe400078ef802 */
[C---:B------:R-:W-:Y:S02]  /*31d00*/  LOP3.LUT R3, R0.reuse, 0x40, RZ, 0xfc, !PT ;  /* 0x0000004000037812 */ /* 0x040fe400078efcff */
[----:B------:R-:W-:-:S02]  /*31d10*/  LOP3.LUT R2, R0, 0x80, RZ, 0xfc, !PT ;  /* 0x0000008000027812 */ /* 0x000fc400078efcff */
[----:B---3--:R-:W-:-:S07]  /*31d20*/  LOP3.LUT R0, R0, 0xc0, RZ, 0xfc, !PT ;  /* 0x000000c000007812 */ /* 0x008fce00078efcff */
.L_x_4220:
[----:B------:R-:W-:Y:S05]  /*31d30*/  YIELD ;  /* 0x0000000000007946 */ /* 0x000fea0003800000 */
[----:B------:R-:W-:Y:S01]  /*31d40*/  ULDC.64 UR4, c[0x0][0xb20] ;  /* 0x0002c80000047ab9 */ /* 0x000fe20000000a00 */
[----:B------:R-:W-:Y:S01]  /*31d50*/  IMAD.MOV.U32 R33, RZ, RZ, RZ ;  /* 0x000000ffff217224 */ /* 0x000fe200078e00ff */
[----:B------:R-:W-:Y:S01]  /*31d60*/  ISETP.NE.U32.AND P0, PT, RZ, UR4, PT ;  /* 0x00000004ff007c0c */ /* 0x000fe2000bf05070 */
[----:B------:R-:W0:Y:S01]  /*31d70*/  LDC.64 R4, c[0x0][0xaf8] ;  /* 0x0002be00ff047b82 */ /* 0x000e220000000a00 */
[----:B------:R-:W-:Y:S02]  /*31d80*/  ULDC.64 UR6, c[0x0][0xb08] ;  /* 0x0002c20000067ab9 */ /* 0x000fe40000000a00 */
[----:B------:R-:W-:Y:S01]  /*31d90*/  ISETP.NE.AND.EX P0, PT, RZ, UR5, PT, P0 ;  /* 0x00000005ff007c0c */ /* 0x000fe2000bf05300 */
[----:B------:R-:W-:-:S12]  /*31da0*/  ULDC.64 UR4, c[0x0][0xb10] ;  /* 0x0002c40000047ab9 */ /* 0x000fd80000000a00 */
[----:B-1----:R-:W1:Y:S02]  /*31db0*/  @P0 LDC.64 R2, c[0x0][0xb20] ;  /* 0x0002c800ff020b82 */ /* 0x002e640000000a00 */
[----:B-1----:R-:W-:-:S05]  /*31dc0*/  @P0 IMAD.WIDE R2, R19, 0x4, R2 ;  /* 0x0000000413020825 */ /* 0x002fca00078e0202 */
[----:B------:R1:W5:Y:S01]  /*31dd0*/  @P0 LDG.E R33, desc[UR44][R2.64] ;  /* 0x0000002c02210981 */ /* 0x000362000c1e1900 */
[----:B------:R-:W-:Y:S01]  /*31de0*/  ISETP.NE.U32.AND P0, PT, RZ, UR4, PT ;  /* 0x00000004ff007c0c */ /* 0x000fe2000bf05070 */
[----:B------:R-:W-:Y:S01]  /*31df0*/  IMAD.MOV.U32 R37, RZ, RZ, RZ ;  /* 0x000000ffff257224 */ /* 0x000fe200078e00ff */
[----:B------:R-:W-:Y:S01]  /*31e00*/  ISETP.NE.U32.AND P1, PT, RZ, UR6, PT ;  /* 0x00000006ff007c0c */ /* 0x000fe2000bf25070 */
[----:B------:R-:W-:Y:S01]  /*31e10*/  IMAD.MOV.U32 R0, RZ, RZ, RZ ;  /* 0x000000ffff007224 */ /* 0x000fe200078e00ff */
[----:B------:R-:W-:Y:S01]  /*31e20*/  ISETP.NE.AND.EX P2, PT, RZ, UR5, PT, P0 ;  /* 0x00000005ff007c0c */ /* 0x000fe2000bf45300 */
[----:B------:R-:W-:Y:S01]  /*31e30*/  ULDC.64 UR4, c[0x0][0xaf8] ;  /* 0x0002be0000047ab9 */ /* 0x000fe20000000a00 */
[----:B------:R-:W-:Y:S01]  /*31e40*/  ISETP.NE.AND.EX P1, PT, RZ, UR7, PT, P1 ;  /* 0x00000007ff007c0c */ /* 0x000fe2000bf25310 */
[----:B0-----:R-:W-:Y:S01]  /*31e50*/  IMAD.WIDE R4, R19, 0x4, R4 ;  /* 0x0000000413047825 */ /* 0x001fe200078e0204 */
[----:B------:R-:W-:Y:S01]  /*31e60*/  ISETP.NE.U32.AND P0, PT, RZ, UR4, PT ;  /* 0x00000004ff007c0c */ /* 0x000fe2000bf05070 */
[----:B-1----:R-:W0:Y:S08]  /*31e70*/  LDC.64 R2, c[0x0][0xb08] ;  /* 0x0002c200ff027b82 */ /* 0x002e300000000a00 */
[----:B--23--:R-:W1:Y:S01]  /*31e80*/  @P2 LDC.64 R6, c[0x0][0xb10] ;  /* 0x0002c400ff062b82 */ /* 0x00ce620000000a00 */
[----:B------:R-:W-:Y:S01]  /*31e90*/  ULDC UR4, c[0x0][0x288] ;  /* 0x0000a20000047ab9 */ /* 0x000fe20000000800 */
[----:B------:R-:W-:Y:S01]  /*31ea0*/  ISETP.NE.AND.EX P0, PT, RZ, UR5, PT, P0 ;  /* 0x00000005ff007c0c */ /* 0x000fe2000bf05300 */
[----:B------:R-:W-:Y:S01]  /*31eb0*/  IMAD.U32 R8, RZ, RZ, UR4 ;  /* 0x00000004ff087e24 */ /* 0x000fe2000f8e00ff */
[----:B------:R-:W-:-:S11]  /*31ec0*/  ULDC.64 UR4, c[0x0][0x418] ;  /* 0x0001060000047ab9 */ /* 0x000fd60000000a00 */
[----:B------:R-:W5:Y:S01]  /*31ed0*/  @P0 LDG.E R37, desc[UR44][R4.64] ;  /* 0x0000002c04250981 */ /* 0x000f62000c1e1900 */
[----:B0-----:R-:W-:-:S05]  /*31ee0*/  IMAD.WIDE R2, R19, 0x4, R2 ;  /* 0x0000000413027825 */ /* 0x001fca00078e0202 */
[----:B------:R-:W5:Y:S01]  /*31ef0*/  @P1 LDG.E R0, desc[UR44][R2.64] ;  /* 0x0000002c02001981 */ /* 0x000f62000c1e1900 */
[----:B-1----:R-:W-:-:S05]  /*31f00*/  @P2 IMAD.WIDE R6, R19, 0x4, R6 ;  /* 0x0000000413062825 */ /* 0x002fca00078e0206 */
        /* <DEDUP_REMOVED lines=9> */
[----:B--2---:R0:W-:Y:S01]  /*31fa0*/  STL [R1+0x440], R8 ;  /* 0x0004400801007387 */ /* 0x0041e20000100800 */
[----:B------:R-:W-:Y:S02]  /*31fb0*/  IMAD.MOV.U32 R12, RZ, RZ, R8 ;  /* 0x000000ffff0c7224 */ /* 0x000fe400078e0008 */
[----:B0-----:R-:W-:Y:S01]  /*31fc0*/  IMAD.U32 R8, RZ, RZ, UR4 ;  /* 0x00000004ff087e24 */ /* 0x001fe2000f8e00ff */
[----:B----4-:R-:W-:Y:S06]  /*31fd0*/  @P2 BRA `(.L_x_4096) ;  /* 0x0000000000142947 */ /* 0x010fec0003800000 */
[----:B------:R-:W-:Y:S05]  /*31fe0*/  @!P0 BRA `(.L_x_4096) ;  /* 0x0000000000108947 */ /* 0x000fea0003800000 */
[----:B------:R-:W2:Y:S04]  /*31ff0*/  LDG.E R9, desc[UR44][R4.64] ;  /* 0x0000002c04097981 */ /* 0x000ea8000c1e1900 */
[----:B------:R-:W2:Y:S02]  /*32000*/  LDG.E R6, desc[UR44][R4.64+0x4] ;  /* 0x0000042c04067981 */ /* 0x000ea4000c1e1900 */
[----:B--2---:R-:W-:-:S05]  /*32010*/  IMAD.IADD R12, R6, 0x1, -R9 ;  /* 0x00000001060c7824 */ /* 0x004fca00078e0a09 */
[----:B------:R0:W-:Y:S02]  /*32020*/  STL [R1+0x440], R12 ;  /* 0x0004400c01007387 */ /* 0x0001e40000100800 */
.L_x_4096:
        /* <DEDUP_REMOVED lines=9> */
[----:B------:R-:W1:Y:S02]  /*320c0*/  LDC.64 R4, c[0x0][0xb18] ;  /* 0x0002c600ff047b82 */ /* 0x000e640000000a00 */
[----:B-1----:R-:W-:-:S05]  /*320d0*/  IMAD.WIDE R4, R19, 0x4, R4 ;  /* 0x0000000413047825 */ /* 0x002fca00078e0204 */
[----:B------:R1:W5:Y:S01]  /*320e0*/  LDG.E R8, desc[UR44][R4.64] ;  /* 0x0000002c04087981 */ /* 0x000362000c1e1900 */
[----:B------:R-:W-:Y:S05]  /*320f0*/  BRA `(.L_x_4098) ;  /* 0x0000000000247947 */ /* 0x000fea0003800000 */
.L_x_4097:
[----:B------:R-:W-:Y:S02]  /*32100*/  ULDC.64 UR4, c[0x0][0xb00] ;  /* 0x0002c00000047ab9 */ /* 0x000fe40000000a00 */
[----:B------:R-:W-:-:S04]  /*32110*/  ISETP.NE.U32.AND P0, PT, RZ, UR4, PT ;  /* 0x00000004ff007c0c */ /* 0x000fc8000bf05070 */
[----:B------:R-:W-:-:S13]  /*32120*/  ISETP.NE.AND.EX P0, PT, RZ, UR5, PT, P0 ;  /* 0x00000005ff007c0c */ /* 0x000fda000bf05300 */
[----:B------:R-:W-:Y:S05]  /*32130*/  @!P0 BRA `(.L_x_4098) ;  /* 0x0000000000148947 */ /* 0x000fea0003800000 */
[----:B------:R-:W1:Y:S02]  /*32140*/  LDC.64 R4, c[0x0][0xb00] ;  /* 0x0002c000ff047b82 */ /* 0x000e640000000a00 */
[----:B-1----:R-:W-:-:S05]  /*32150*/  IMAD.WIDE R4, R19, 0x4, R4 ;  /* 0x0000000413047825 */ /* 0x002fca00078e0204 */
[----:B------:R-:W2:Y:S04]  /*32160*/  LDG.E R8, desc[UR44][R4.64] ;  /* 0x0000002c04087981 */ /* 0x000ea8000c1e1900 */
[----:B------:R-:W2:Y:S02]  /*32170*/  LDG.E R9, desc[UR44][R4.64+0x4] ;  /* 0x0000042c04097981 */ /* 0x000ea4000c1e1900 */
[----:B--2---:R-:W-:-:S07]  /*32180*/  IMAD.IADD R8, R9, 0x1, -R8 ;  /* 0x0000000109087824 */ /* 0x004fce00078e0a08 */
.L_x_4098:
[----:B-1----:R-:W2:Y:S01]  /*32190*/  @P1 LDG.E R5, desc[UR44][R2.64] ;  /* 0x0000002c02051981 */ /* 0x002ea2000c1e1900 */
[----:B------:R-:W1:Y:S03]  /*321a0*/  LDC R9, c[0x0][0x448] ;  /* 0x00011200ff097b82 */ /* 0x000e660000000800 */
[----:B------:R3:W2:Y:S01]  /*321b0*/  @P1 LDG.E R4, desc[UR44][R2.64+0x4] ;  /* 0x0000042c02041981 */ /* 0x0006a2000c1e1900 */
[----:B------:R-:W-:-:S04]  /*321c0*/  IMAD.SHL.U32 R35, R17, 0x80, RZ ;  /* 0x0000008011237824 */ /* 0x000fc800078e00ff */
[----:B---3--:R-:W3:Y:S01]  /*321d0*/  LDC.64 R2, c[0x0][0xad8] ;  /* 0x0002b600ff027b82 */ /* 0x008ee20000000a00 */
[----:B-1----:R-:W-:-:S13]  /*321e0*/  ISETP.NE.AND P2, PT, R9, 0x1, PT ;  /* 0x000000010900780c */ /* 0x002fda0003f45270 */
[----:B------:R-:W1:Y:S01]  /*321f0*/  @P2 LDC R10, c[0x0][0x44c] ;  /* 0x00011300ff0a2b82 */ /* 0x000e620000000800 */
[----:B---3--:R-:W-:-:S07]  /*32200*/  ISETP.GE.AND P3, PT, R3, 0x1, PT ;  /* 0x000000010300780c */ /* 0x008fce0003f66270 */
[----:B------:R-:W3:Y:S01]  /*32210*/  @P2 LDC R9, c[0x0][0x450] ;  /* 0x00011400ff092b82 */ /* 0x000ee20000000800 */
[----:B--2---:R-:W-:Y:S02]  /*32220*/  @P1 IMAD.IADD R7, R4, 0x1, -R5 ;  /* 0x0000000104071824 */ /* 0x004fe400078e0a05 */
[----:B------:R-:W-:-:S04]  /*32230*/  VIADD R5, R35, 0x7f ;  /* 0x0000007f23057836 */ /* 0x000fc80000000000 */
[----:B-1----:R-:W-:-:S05]  /*32240*/  @P2 IMAD.HI.U32 R4, R5, R10, RZ ;  /* 0x0000000a05042227 */ /* 0x002fca00078e00ff */
[----:B---3--:R-:W-:Y:S01]  /*32250*/  @P2 SHF.R.U32.HI R5, RZ, R9, R4 ;  /* 0x00000009ff052219 */ /* 0x008fe20000011604 */
[----:B-----5:R-:W-:-:S04]  /*32260*/  IMAD.IADD R9, R8, 0x1, -R33 ;  /* 0x0000000108097824 */ /* 0x020fc800078e0a21 */
[----:B------:R-:W-:-:S04]  /*32270*/  IMAD.IADD R17, R9, 0x1, R7 ;  /* 0x0000000109117824 */ /* 0x000fc800078e0207 */
        /* <DEDUP_REMOVED lines=19> */
.L_x_4101:
[----:B------:R-:W-:-:S13]  /*323b0*/  ISETP.NE.AND P0, PT, R3, 0x1, PT ;  /* 0x000000010300780c */ /* 0x000fda0003f05270 */
[----:B------:R-:W1:Y:S02]  /*323c0*/  @P0 LDC.64 R4, c[0x0][0xae0] ;  /* 0x0002b800ff040b82 */ /* 0x000e640000000a00 */
[----:B-1----:R-:W-:-:S05]  /*323d0*/  @P0 IMAD.HI.U32 R4, R11, R4, RZ ;  /* 0x000000040b040227 */ /* 0x002fca00078e00ff */
[----:B------:R-:W-:-:S07]  /*323e0*/  @P0 SHF.R.U32.HI R11, RZ, R5, R4 ;  /* 0x00000005ff0b0219 */ /* 0x000fce0000011604 */
.L_x_4102:
[----:B------:R-:W-:Y:S05]  /*323f0*/  BSYNC B0 ;  /* 0x0000000000007941 */ /* 0x000fea0003800000 */
.L_x_4100:
[----:B------:R-:W-:-:S05]  /*32400*/  IMAD R11, R11, R3, R3 ;  /* 0x000000030b0b7224 */ /* 0x000fca00078e0203 */
[----:B------:R-:W-:-:S07]  /*32410*/  VIMNMX R2, R2, R11, PT ;  /* 0x0000000b02027248 */ /* 0x000fce0003fe0100 */
.L_x_4099:
[----:B------:R-:W1:Y:S01]  /*32420*/  @P2 LDC R8, c[0x0][0x44c] ;  /* 0x00011300ff082b82 */ /* 0x000e620000000800 */
[----:B------:R-:W-:Y:S01]  /*32430*/  VIADD R2, R2, 0x5f ;  /* 0x0000005f02027836 */ /* 0x000fe20000000000 */
[----:B------:R-:W-:Y:S01]  /*32440*/  ULDC UR4, c[0x0][0xad4] ;  /* 0x0002b50000047ab9 */ /* 0x000fe20000000800 */
[----:B------:R-:W-:Y:S02]  /*32450*/  IMAD.MOV.U32 R5, RZ, RZ, R35 ;  /* 0x000000ffff057224 */ /* 0x000fe400078e0023 */
[----:B------:R-:W-:-:S03]  /*32460*/  IMAD.HI R2, R2, 0x2aaaaaab, RZ ;  /* 0x2aaaaaab02027827 */ /* 0x000fc600078e02ff */
[----:B------:R-:W2:Y:S01]  /*32470*/  @P2 LDC R4, c[0x0][0x450] ;  /* 0x00011400ff042b82 */ /* 0x000ea20000000800 */
[----:B-1----:R-:W-:-:S04]  /*32480*/  @P2 IMAD.HI.U32 R11, R35, R8, RZ ;  /* 0x00000008230b2227 */ /* 0x002fc800078e00ff */
[----:B------:R-:W-:Y:S01]  /*32490*/  IMAD.IADD R8, R17, 0x1, -R12 ;  /* 0x0000000111087824 */ /* 0x000fe200078e0a0c */
[----:B--2---:R-:W-:Y:S02]  /*324a0*/  @P2 SHF.R.U32.HI R5, RZ, R4, R11 ;  /* 0x00000004ff052219 */ /* 0x004fe4000001160b */
[----:B------:R-:W-:-:S03]  /*324b0*/  SHF.R.U32.HI R11, RZ, 0x1f, R2 ;  /* 0x0000001fff0b7819 */ /* 0x000fc60000011602 */
[----:B0-----:R-:W-:Y:S01]  /*324c0*/  IMAD.IADD R12, R8, 0x1, R5 ;  /* 0x00000001080c7824 */ /* 0x001fe200078e0205 */
        /* <DEDUP_REMOVED lines=14> */
.L_x_4105:
[----:B------:R-:W-:-:S13]  /*325b0*/  ISETP.NE.AND P0, PT, R3, 0x1, PT ;  /* 0x000000010300780c */ /* 0x000fda0003f05270 */
[----:B------:R-:W0:Y:S02]  /*325c0*/  @P0 LDC.64 R4, c[0x0][0xae0] ;  /* 0x0002b800ff040b82 */ /* 0x000e240000000a00 */
[----:B0-----:R-:W-:-:S05]  /*325d0*/  @P0 IMAD.HI.U32 R4, R12, R4, RZ ;  /* 0x000000040c040227 */ /* 0x001fca00078e00ff */
[----:B------:R-:W-:-:S07]  /*325e0*/  @P0 SHF.R.U32.HI R12, RZ, R5, R4 ;  /* 0x00000005ff0c0219 */ /* 0x000fce0000011604 */
.L_x_4106:
[----:B------:R-:W-:Y:S05]  /*325f0*/  BSYNC B0 ;  /* 0x0000000000007941 */ /* 0x000fea0003800000 */
.L_x_4104:
[----:B------:R-:W-:-:S05]  /*32600*/  IMAD R3, R12, R3, RZ ;  /* 0x000000030c037224 */ /* 0x000fca00078e02ff */
[----:B------:R-:W-:-:S07]  /*32610*/  VIMNMX R2, R2, R3, !PT ;  /* 0x0000000302027248 */ /* 0x000fce0007fe0100 */
.L_x_4103:
        /* <DEDUP_REMOVED lines=39> */
.L_x_4108:
[----:B------:R-:W-:Y:S05]  /*32890*/  BSYNC B0 ;  /* 0x0000000000007941 */ /* 0x000fea0003800000 */
.L_x_4107:
[-C--:B------:R-:W-:Y:S01]  /*328a0*/  IMAD R4, R32, R14.reuse, R4 ;  /* 0x0000000e20047224 */ /* 0x080fe200078e0204 */
[----:B------:R-:W-:Y:S04]  /*328b0*/  BSSY B0, `(.L_x_4109) ;  /* 0x0000131000007945 */ /* 0x000fe80003800000 */
        /* <DEDUP_REMOVED lines=23> */
.L_x_4326:
[----:B-1----:R-:W-:Y:S02]  /*32a30*/  ISETP.NE.AND P0, PT, R14, RZ, PT ;  /* 0x000000ff0e00720c */ /* 0x002fe40003f05270 */
[----:B------:R-:W-:-:S11]  /*32a40*/  PLOP3.LUT P6, PT, PT, PT, PT, 0x8, 0x0 ;  /* 0x000000000000781c */ /* 0x000fd60003fce170 */
[----:B------:R-:W-:Y:S05]  /*32a50*/  @P0 BRA `(.L_x_4112) ;  /* 0x00000000000c0947 */ /* 0x000fea0003800000 */
[----:B------:R-:W-:-:S03]  /*32a60*/  UMOV UR4, 0xffffffff ;  /* 0xffffffff00047882 */ /* 0x000fc60000000000 */
[----:B------:R-:W-:Y:S05]  /*32a70*/  BRA.DIV UR4, `(.L_x_4113) ;  /* 0x0000008a04f07947 */ /* 0x000fea000b800000 */
[----:B------:R-:W-:-:S13]  /*32a80*/  ELECT P6, URZ, PT ;  /* 0x00000000003f782f */ /* 0x000fda00038c0000 */
.L_x_4112:
        /* <DEDUP_REMOVED lines=9> */
.L_x_4329:
[----:B------:R-:W-:Y:S05]  /*32b20*/  BSYNC B1 ;  /* 0x0000000000017941 */ /* 0x000fea0003800000 */
.L_x_4114:
[----:B------:R-:W-:Y:S04]  /*32b30*/  BSSY B1, `(.L_x_4116) ;  /* 0x000007b000017945 */ /* 0x000fe80003800000 */
[----:B------:R-:W-:Y:S05]  /*32b40*/  @!P6 BRA `(.L_x_4117) ;  /* 0x0000000400e4e947 */ /* 0x000fea0003800000 */
[----:B------:R-:W1:Y:S01]  /*32b50*/  S2R R3, SR_TID.X ;  /* 0x0000000000037919 */ /* 0x000e620000002100 */
[----:B------:R-:W-:Y:S01]  /*32b60*/  SHF.L.U32 R7, R28, 0x1f, RZ ;  /* 0x0000001f1c077819 */ /* 0x000fe200000006ff */
[----:B------:R-:W-:Y:S01]  /*32b70*/  BSSY B2, `(.L_x_4118) ;  /* 0x0000006000027945 */ /* 0x000fe20003800000 */
[----:B-1----:R-:W-:Y:S01]  /*32b80*/  LOP3.LUT R9, R3, 0x7f, RZ, 0xc0, !PT ;  /* 0x0000007f03097812 */ /* 0x002fe200078ec0ff */
[----:B------:R-:W-:-:S03]  /*32b90*/  IMAD R3, R24, 0x8, R23 ;  /* 0x0000000818037824 */ /* 0x000fc600078e0217 */
[----:B------:R-:W-:Y:S01]  /*32ba0*/  ISETP.NE.AND P1, PT, R9, RZ, PT ;  /* 0x000000ff0900720c */ /* 0x000fe20003f25270 */
[----:B------:R-:W1:Y:S02]  /*32bb0*/  SYNCS.PHASECHK.TRANS64.TRYWAIT P0, [R3+URZ+0x324a0], R7 ;  /* 0x0324a007030075a7 */ /* 0x000e64000800017f */
[----:B-1----:R-:W-:Y:S10]  /*32bc0*/  @!P0 BRA `(.L_x_4119) ;  /* 0x0000008800d08947 */ /* 0x002ff40003800000 */
.L_x_4330:
[----:B------:R-:W-:Y:S05]  /*32bd0*/  BSYNC B2 ;  /* 0x0000000000027941 */ /* 0x000fea0003800000 */
.L_x_4118:
[----:B------:R-:W-:Y:S04]  /*32be0*/  BSSY B2, `(.L_x_4120) ;  /* 0x0000009000027945 */ /* 0x000fe80003800000 */
[----:B------:R-:W-:Y:S05]  /*32bf0*/  @P1 BRA `(.L_x_4121) ;  /* 0x00000000001c1947 */ /* 0x000fea0003800000 */
[----:B------:R-:W2:Y:S02]  /*32c00*/  S2R R9, SR_TID.X ;  /* 0x0000000000097919 */ /* 0x000ea40000002100 */
[----:B--2---:R-:W-:Y:S01]  /*32c10*/  LOP3.LUT R11, R9, 0x1f, RZ, 0xc0, !PT ;  /* 0x0000001f090b7812 */ /* 0x004fe200078ec0ff */
[----:B------:R-:W-:-:S03]  /*32c20*/  IMAD.MOV.U32 R9, RZ, RZ, 0x3000 ;  /* 0x00003000ff097424 */ /* 0x000fc600078e00ff */
[----:B------:R-:W-:Y:S01]  /*32c30*/  ISETP.NE.AND P0, PT, R11, RZ, PT ;  /* 0x000000ff0b00720c */ /* 0x000fe20003f05270 */
[----:B------:R2:W-:-:S12]  /*32c40*/  SYNCS.ARRIVE.TRANS64 RZ, [R3+URZ+0x32490], R9 ;  /* 0x0324900903ff79a7 */ /* 0x0005d8000800003f */
[----:B--2---:R-:W-:Y:S05]  /*32c50*/  @!P0 BRA `(.L_x_4121) ;  /* 0x0000000000048947 */ /* 0x004fea0003800000 */
[----:B------:R-:W-:Y:S01]  /*32c60*/  BPT.TRAP 0x1 ;  /* 0x000000040000795c */ /* 0x000fe20000300000 */
.L_x_4121:
[----:B------:R-:W-:Y:S05]  /*32c70*/  BSYNC B2 ;  /* 0x0000000000027941 */ /* 0x000fea0003800000 */
.L_x_4120:
        /* <DEDUP_REMOVED lines=10> */
[----:B0-----:R-:W-:Y:S01]  /*32d20*/  VIADD R12, R3, 0x32490 ;  /* 0x00032490030c7836 */ /* 0x001fe20000000000 */
[----:B------:R-:W-:-:S09]  /*32d30*/  UMOV UR7, 0x12f00000 ;  /* 0x12f0000000077882 */ /* 0x000fd20000000000 */
.L_x_4122:
        /* <DEDUP_REMOVED lines=10> */
[----:B------:R-:W0:Y:S01]  /*32de0*/  SYNCS.PHASECHK.TRANS64.TRYWAIT P0, [R3+URZ+0x324c0], R7 ;  /* 0x0324c007030075a7 */ /* 0x000e22000800017f */
[----:B------:R-:W-:Y:S04]  /*32df0*/  BSSY B2, `(.L_x_4123) ;  /* 0x0000002000027945 */ /* 0x000fe80003800000 */
[----:B0-----:R-:W-:Y:S05]  /*32e00*/  @!P0 BRA `(.L_x_4124) ;  /* 0x0000008800548947 */ /* 0x001fea0003800000 */
.L_x_4331:
[----:B------:R-:W-:Y:S05]  /*32e10*/  BSYNC B2 ;  /* 0x0000000000027941 */ /* 0x000fea0003800000 */
.L_x_4123:
        /* <DEDUP_REMOVED lines=11> */
.L_x_4126:
[----:B------:R-:W-:Y:S05]  /*32ed0*/  BSYNC B2 ;  /* 0x0000000000027941 */ /* 0x000fea0003800000 */
.L_x_4125:
        /* <DEDUP_REMOVED lines=9> */
.L_x_4127:
        /* <DEDUP_REMOVED lines=15> */
.L_x_4128:
        /* <DEDUP_REMOVED lines=15> */
.L_x_4129:
        /* <DEDUP_REMOVED lines=15> */
.L_x_4130:
        /* <DEDUP_REMOVED lines=10> */
.L_x_4117:
[----:B------:R-:W-:Y:S05]  /*332e0*/  BSYNC B1 ;  /* 0x0000000000017941 */ /* 0x000fea0003800000 */
.L_x_4116:
        /* <DEDUP_REMOVED lines=9> */
.L_x_4146:
[----:B------:R-:W-:Y:S05]  /*33380*/  YIELD ;  /* 0x0000000000007946 */ /* 0x000fea0003800000 */
[----:B------:R-:W-:Y:S04]  /*33390*/  BSSY B1, `(.L_x_4131) ;  /* 0x000007a000017945 */ /* 0x000fe80003800000 */
[----:B------:R-:W-:Y:S05]  /*333a0*/  @!P6 BRA `(.L_x_4132) ;  /* 0x0000000400e0e947 */ /* 0x000fea0003800000 */
[----:B------:R-:W1:Y:S01]  /*333b0*/  S2R R2, SR_TID.X ;  /* 0x0000000000027919 */ /* 0x000e620000002100 */
[----:B------:R-:W-:Y:S01]  /*333c0*/  IMAD R9, R24, 0x8, R23 ;  /* 0x0000000818097824 */ /* 0x000fe200078e0217 */
[----:B------:R-:W-:Y:S01]  /*333d0*/  BSSY B2, `(.L_x_4133) ;  /* 0x0000006000027945 */ /* 0x000fe20003800000 */
[----:B-1----:R-:W-:Y:S02]  /*333e0*/  LOP3.LUT R3, R2, 0x7f, RZ, 0xc0, !PT ;  /* 0x0000007f02037812 */ /* 0x002fe400078ec0ff */
[----:B------:R-:W-:Y:S02]  /*333f0*/  SHF.L.U32 R2, R28, 0x1f, RZ ;  /* 0x0000001f1c027819 */ /* 0x000fe400000006ff */
[----:B------:R-:W-:Y:S02]  /*33400*/  ISETP.NE.AND P2, PT, R3, RZ, PT ;  /* 0x000000ff0300720c */ /* 0x000fe40003f45270 */
[----:B------:R-:W1:Y:S02]  /*33410*/  SYNCS.PHASECHK.TRANS64.TRYWAIT P1, [R9+URZ+0x324a0], R2 ;  /* 0x0324a002090075a7 */ /* 0x000e64000802017f */
[----:B-1----:R-:W-:Y:S09]  /*33420*/  @!P1 BRA `(.L_x_4134) ;  /* 0x0000008000e09947 */ /* 0x002ff20003800000 */
.L_x_4332:
[----:B------:R-:W-:Y:S05]  /*33430*/  BSYNC B2 ;  /* 0x0000000000027941 */ /* 0x000fea0003800000 */
.L_x_4133:
        /* <DEDUP_REMOVED lines=9> */
.L_x_4136:
[----:B------:R-:W-:Y:S05]  /*334d0*/  BSYNC B2 ;  /* 0x0000000000027941 */ /* 0x000fea0003800000 */
.L_x_4135:
[----:B------:R-:W-:Y:S01]  /*334e0*/  IMAD.MOV.U32 R7, RZ, RZ, RZ ;  /* 0x000000ffff077224 */ /* 0x000fe200078e00ff */
[----:B------:R-:W-:Y:S01]  /*334f0*/  UIADD3 UR4, UP0, UR42, 0x570, URZ ;  /* 0x000005702a047890 */ /* 0x000fe2000ff1e03f */
[----:B------:R-:W-:Y:S01]  /*33500*/  IMAD R3, R24, 0x3000, R23 ;  /* 0x0000300018037824 */ /* 0x000fe200078e0217 */
[----:B------:R-:W-:Y:S01]  /*33510*/  PLOP3.LUT P1, PT, PT, PT, PT, 0x80, 0x0 ;  /* 0x000000000000781c */ /* 0x000fe20003f2f070 */
[----:B0-----:R-:W-:Y:S01]  /*33520*/  IMAD R12, R11, 0x60, R0 ;  /* 0x000000600b0c7824 */ /* 0x001fe200078e0200 */
[----:B------:R-:W-:Y:S01]  /*33530*/  R2UR UR10, R7 ;  /* 0x00000000070a72ca */ /* 0x000fe200000e0000 */
[----:B------:R-:W-:Y:S01]  /*33540*/  VIADD R3, R3, 0x1c400 ;  /* 0x0001c40003037836 */ /* 0x000fe20000000000 */
[----:B------:R-:W-:Y:S01]  /*33550*/  UIADD3.X UR5, URZ, UR43, URZ, UP0, !UPT ;  /* 0x0000002b3f057290 */ /* 0x000fe200087fe43f */
[----:B------:R-:W-:Y:S01]  /*33560*/  VIADD R13, R9, 0x32490 ;  /* 0x00032490090d7836 */ /* 0x000fe20000000000 */
[----:B------:R-:W-:Y:S01]  /*33570*/  UMOV UR6, 0x0 ;  /* 0x0000000000067882 */ /* 0x000fe20000000000 */
[----:B------:R-:W-:-:S10]  /*33580*/  UMOV UR7, 0x12f00000 ;  /* 0x12f0000000077882 */ /* 0x000fd40000000000 */
.L_x_4137:
        /* <DEDUP_REMOVED lines=13> */
.L_x_4333:
[----:B------:R-:W-:Y:S05]  /*33660*/  BSYNC B2 ;  /* 0x0000000000027941 */ /* 0x000fea0003800000 */
.L_x_4138:
[----:B------:R-:W-:Y:S01]  /*33670*/  BSSY B2, `(.L_x_4140) ;  /* 0x000000b000027945 */ /* 0x000fe20003800000 */
[----:B01----:R-:W-:Y:S02]  /*33680*/  IMAD.MOV.U32 R2, RZ, RZ, 0x0 ;  /* 0x00000000ff027424 */ /* 0x003fe400078e00ff */
[----:B------:R-:W-:Y:S01]  /*33690*/  IMAD.MOV.U32 R3, RZ, RZ, 0x12f00000 ;  /* 0x12f00000ff037424 */ /* 0x000fe200078e00ff */
[----:B------:R-:W-:Y:S06]  /*336a0*/  @P2 BRA `(.L_x_4141) ;  /* 0x00000000001c2947 */ /* 0x000fec0003800000 */
[----:B------:R-:W0:Y:S02]  /*336b0*/  S2R R13, SR_TID.X ;  /* 0x00000000000d7919 */ /* 0x000e240000002100 */
[----:B0-----:R-:W-:Y:S01]  /*336c0*/  LOP3.LUT R14, R13, 0x1f, RZ, 0xc0, !PT ;  /* 0x0000001f0d0e7812 */ /* 0x001fe200078ec0ff */
[----:B------:R-:W-:-:S03]  /*336d0*/  IMAD.MOV.U32 R13, RZ, RZ, 0xc000 ;  /* 0x0000c000ff0d7424 */ /* 0x000fc600078e00ff */
[----:B------:R-:W-:Y:S01]  /*336e0*/  ISETP.NE.AND P1, PT, R14, RZ, PT ;  /* 0x000000ff0e00720c */ /* 0x000fe20003f25270 */
[----:B------:R0:W-:-:S12]  /*336f0*/  SYNCS.ARRIVE.TRANS64 RZ, [R9+URZ+0x324b0], R13 ;  /* 0x0324b00d09ff79a7 */ /* 0x0001d8000800003f */
[----:B0-----:R-:W-:Y:S05]  /*33700*/  @!P1 BRA `(.L_x_4141) ;  /* 0x0000000000049947 */ /* 0x001fea0003800000 */
[----:B------:R-:W-:Y:S01]  /*33710*/  BPT.TRAP 0x1 ;  /* 0x000000040000795c */ /* 0x000fe20000300000 */
.L_x_4141:
[----:B------:R-:W-:Y:S05]  /*33720*/  BSYNC B2 ;  /* 0x0000000000027941 */ /* 0x000fea0003800000 */
.L_x_4140:
        /* <DEDUP_REMOVED lines=9> */
.L_x_4142:
        /* <DEDUP_REMOVED lines=15> */
.L_x_4143:
        /* <DEDUP_REMOVED lines=15> */
.L_x_4144:
        /* <DEDUP_REMOVED lines=15> */
.L_x_4145:
        /* <DEDUP_REMOVED lines=10> */
.L_x_4132:
[----:B------:R-:W-:Y:S05]  /*33b30*/  BSYNC B1 ;  /* 0x0000000000017941 */ /* 0x000fea0003800000 */
.L_x_4131:
        /* <DEDUP_REMOVED lines=8> */
.L_x_4110:
[----:B------:R-:W-:Y:S05]  /*33bc0*/  BSYNC B0 ;  /* 0x0000000000007941 */ /* 0x000fea0003800000 */
.L_x_4109:
[----:B------:R-:W1:Y:S01]  /*33bd0*/  LDC R0, c[0x0][0x448] ;  /* 0x00011200ff007b82 */ /* 0x000e620000000800 */
[----:B------:R-:W-:Y:S01]  /*33be0*/  VIADD R5, R35, 0x7f ;  /* 0x0000007f23057836 */ /* 0x000fe20000000000 */
[----:B------:R-:W-:Y:S06]  /*33bf0*/  @!P0 WARPSYNC.ALL ;  /* 0x0000000000008948 */ /* 0x000fec0003800000 */
[----:B------:R-:W-:Y:S01]  /*33c00*/  @!P0 BAR.SYNC.DEFER_BLOCKING 0xc, 0x180 ;  /* 0x0306000000008b1d */ /* 0x000fe20000010000 */
[----:B-1----:R-:W-:-:S13]  /*33c10*/  ISETP.NE.AND P1, PT, R0, 0x1, PT ;  /* 0x000000010000780c */ /* 0x002fda0003f25270 */
        /* <DEDUP_REMOVED lines=20> */
.L_x_4149:
[----:B------:R-:W-:-:S13]  /*33d60*/  ISETP.NE.AND P0, PT, R3, 0x1, PT ;  /* 0x000000010300780c */ /* 0x000fda0003f05270 */
[----:B------:R-:W1:Y:S02]  /*33d70*/  @P0 LDC.64 R4, c[0x0][0xae0] ;  /* 0x0002b800ff040b82 */ /* 0x000e640000000a00 */
[----:B-1----:R-:W-:-:S05]  /*33d80*/  @P0 IMAD.HI.U32 R4, R0, R4, RZ ;  /* 0x0000000400040227 */ /* 0x002fca00078e00ff */
[----:B------:R-:W-:-:S07]  /*33d90*/  @P0 SHF.R.U32.HI R0, RZ, R5, R4 ;  /* 0x00000005ff000219 */ /* 0x000fce0000011604 */
.L_x_4150:
[----:B------:R-:W-:Y:S05]  /*33da0*/  BSYNC B0 ;  /* 0x0000000000007941 */ /* 0x000fea0003800000 */
.L_x_4148:
[----:B------:R-:W-:-:S05]  /*33db0*/  IMAD R5, R0, R3, R3 ;  /* 0x0000000300057224 */ /* 0x000fca00078e0203 */
[----:B------:R-:W-:-:S07]  /*33dc0*/  VIMNMX R2, R2, R5, PT ;  /* 0x0000000502027248 */ /* 0x000fce0003fe0100 */
.L_x_4147:
        /* <DEDUP_REMOVED lines=24> */
.L_x_4153:
[----:B------:R-:W-:-:S13]  /*33f50*/  ISETP.NE.AND P0, PT, R3, 0x1, PT ;  /* 0x000000010300780c */ /* 0x000fda0003f05270 */
[----:B------:R-:W1:Y:S02]  /*33f60*/  @P0 LDC.64 R4, c[0x0][0xae0] ;  /* 0x0002b800ff040b82 */ /* 0x000e640000000a00 */
[----:B-1----:R-:W-:-:S05]  /*33f70*/  @P0 IMAD.HI.U32 R4, R8, R4, RZ ;  /* 0x0000000408040227 */ /* 0x002fca00078e00ff */
[----:B------:R-:W-:-:S07]  /*33f80*/  @P0 SHF.R.U32.HI R8, RZ, R5, R4 ;  /* 0x00000005ff080219 */ /* 0x000fce0000011604 */
.L_x_4154:
[----:B------:R-:W-:Y:S05]  /*33f90*/  BSYNC B0 ;  /* 0x0000000000007941 */ /* 0x000fea0003800000 */
.L_x_4152:
[----:B------:R-:W-:-:S05]  /*33fa0*/  IMAD R3, R8, R3, RZ ;  /* 0x0000000308037224 */ /* 0x000fca00078e02ff */
[----:B------:R-:W-:-:S07]  /*33fb0*/  VIMNMX R0, R0, R3, !PT ;  /* 0x0000000300007248 */ /* 0x000fce0007fe0100 */
.L_x_4151:
        /* <DEDUP_REMOVED lines=37> */
.L_x_4156:
[----:B------:R-:W-:Y:S05]  /*34210*/  BSYNC B0 ;  /* 0x0000000000007941 */ /* 0x000fea0003800000 */
.L_x_4155:
        /* <DEDUP_REMOVED lines=23> */
.L_x_4158:
        /* <DEDUP_REMOVED lines=13> */
[----:B------:R-:W-:Y:S02]  /*34460*/  IMAD.U32 R10, RZ, RZ, UR4 ;  /* 0x00000004ff0a7e24 */ /* 0x000fe4000f8e00ff */
[----:B------:R-:W-:Y:S02]  /*34470*/  IMAD.U32 R11, RZ, RZ, UR5 ;  /* 0x00000005ff0b7e24 */ /* 0x000fe4000f8e00ff */
[----:B------:R-:W-:Y:S02]  /*34480*/  IMAD.MOV.U32 R8, RZ, RZ, 0x70 ;  /* 0x00000070ff087424 */ /* 0x000fe400078e00ff */
[----:B0-----:R-:W-:Y:S02]  /*34490*/  IMAD.MOV.U32 R12, RZ, RZ, 0x1 ;  /* 0x00000001ff0c7424 */ /* 0x001fe400078e00ff */
[----:B------:R-:W-:-:S07]  /*344a0*/  IMAD.MOV.U32 R13, RZ, RZ, RZ ;  /* 0x000000ffff0d7224 */ /* 0x000fce00078e00ff */
[----:B------:R-:W-:-:S07]  /*344b0*/  LEPC R20, `(.L_x_4161) ;  /* 0x000000001014794e */ /* 0x000fce0000000000 */
[----:B--2---:R-:W-:Y:S05]  /*344c0*/  CALL.ABS.NOINC R2 ;  /* 0x0000000002007343 */ /* 0x004fea0003c00000 */
.L_x_4161:
[----:B------:R-:W-:Y:S05]  /*344d0*/  BSYNC B6 ;  /* 0x0000000000067941 */ /* 0x000fea0003800000 */
.L_x_4160:
        /* <DEDUP_REMOVED lines=13> */
[----:B------:R-:W-:Y:S02]  /*345b0*/  IMAD.U32 R10, RZ, RZ, UR4 ;  /* 0x00000004ff0a7e24 */ /* 0x000fe4000f8e00ff */
[----:B------:R-:W-:Y:S02]  /*345c0*/  IMAD.U32 R11, RZ, RZ, UR5 ;  /* 0x00000005ff0b7e24 */ /* 0x000fe4000f8e00ff */
[----:B------:R-:W-:Y:S02]  /*345d0*/  IMAD.MOV.U32 R8, RZ, RZ, 0x70 ;  /* 0x00000070ff087424 */ /* 0x000fe400078e00ff */
[----:B0-----:R-:W-:Y:S02]  /*345e0*/  IMAD.MOV.U32 R12, RZ, RZ, 0x1 ;  /* 0x00000001ff0c7424 */ /* 0x001fe400078e00ff */
[----:B--2---:R-:W-:-:S07]  /*345f0*/  IMAD.MOV.U32 R13, RZ, RZ, RZ ;  /* 0x000000ffff0d7224 */ /* 0x004fce00078e00ff */
[----:B------:R-:W-:-:S07]  /*34600*/  LEPC R20, `(.L_x_4164) ;  /* 0x000000001014794e */ /* 0x000fce0000000000 */
[----:B---3--:R-:W-:Y:S05]  /*34610*/  CALL.ABS.NOINC R2 ;  /* 0x0000000002007343 */ /* 0x008fea0003c00000 */
.L_x_4164:
        /* <DEDUP_REMOVED lines=15> */
.L_x_4163:
[----:B------:R-:W-:Y:S05]  /*34710*/  BSYNC B6 ;  /* 0x0000000000067941 */ /* 0x000fea0003800000 */
.L_x_4162:
[----:B------:R-:W2:Y:S01]  /*34720*/  S2R R2, SR_TID.X ;  /* 0x0000000000027919 */ /* 0x000ea20000002100 */
[----:B------:R-:W-:Y:S01]  /*34730*/  ULDC.64 UR4, c[0x0][0xaf0] ;  /* 0x0002bc0000047ab9 */ /* 0x000fe20000000a00 */
[----:B------:R-:W-:Y:S01]  /*34740*/  IMAD.MOV.U32 R29, RZ, RZ, R19 ;  /* 0x000000ffff1d7224 */ /* 0x000fe200078e0013 */
[----:B------:R-:W-:Y:S01]  /*34750*/  ISETP.NE.U32.AND P0, PT, RZ, UR4, PT ;  /* 0x00000004ff007c0c */ /* 0x000fe2000bf05070 */
[----:B------:R-:W3:Y:S01]  /*34760*/  S2R R20, SR_TID.X ;  /* 0x0000000000147919 */ /* 0x000ee20000002100 */
[----:B------:R-:W4:Y:S01]  /*34770*/  LDC R9, c[0x0][0x430] ;  /* 0x00010c00ff097b82 */ /* 0x000f220000000800 */
[----:B------:R-:W-:Y:S01]  /*34780*/  VIADD R0, R31, 0xffffffff ;  /* 0xffffffff1f007836 */ /* 0x000fe20000000000 */
[----:B------:R-:W-:Y:S01]  /*34790*/  ISETP.NE.AND.EX P0, PT, RZ, UR5, PT, P0 ;  /* 0x00000005ff007c0c */ /* 0x000fe2000bf05300 */
[----:B------:R-:W-:Y:S01]  /*347a0*/  IMAD.MOV.U32 R10, RZ, RZ, RZ ;  /* 0x000000ffff0a7224 */ /* 0x000fe200078e00ff */
[----:B------:R-:W-:Y:S01]  /*347b0*/  LOP3.LUT R22, R22, 0xffffffdf, RZ, 0xc0, !PT ;  /* 0xffffffdf16167812 */ /* 0x000fe200078ec0ff */
[----:B------:R-:W-:Y:S01]  /*347c0*/  ULDC UR4, c[0x0][0x320] ;  /* 0x0000c80000047ab9 */ /* 0x000fe20000000800 */
[----:B--2---:R-:W-:-:S09]  /*347d0*/  LOP3.LUT R21, R2, 0x7f, RZ, 0xc0, !PT ;  /* 0x0000007f02157812 */ /* 0x004fd200078ec0ff */
[----:B------:R-:W2:Y:S01]  /*347e0*/  @P0 LDC.64 R2, c[0x0][0xaf0] ;  /* 0x0002bc00ff020b82 */ /* 0x000ea20000000a00 */
[----:B---3--:R-:W-:Y:S01]  /*347f0*/  IMAD.SHL.U32 R20, R20, 0x10, RZ ;  /* 0x0000001014147824 */ /* 0x008fe200078e00ff */
[----:B------:R-:W-:Y:S01]  /*34800*/  SHF.R.U32.HI R21, RZ, 0x3, R21 ;  /* 0x00000003ff157819 */ /* 0x000fe20000011615 */
[----:B--2---:R-:W-:-:S05]  /*34810*/  @P0 IMAD.WIDE R2, R19, 0x4, R2 ;  /* 0x0000000413020825 */ /* 0x004fca00078e0202 */
[----:B------:R2:W3:Y:S01]  /*34820*/  @P0 LDG.E R29, desc[UR44][R2.64] ;  /* 0x0000002c021d0981 */ /* 0x0004e2000c1e1900 */
[----:B------:R-:W-:Y:S02]  /*34830*/  LOP3.LUT R20, R21, 0x70, R20, 0xf8, !PT ;  /* 0x0000007015147812 */ /* 0x000fe400078ef814 */
[----:B----4-:R-:W-:-:S03]  /*34840*/  ISETP.NE.AND P1, PT, R9, 0x1, PT ;  /* 0x000000010900780c */ /* 0x010fc60003f25270 */
[----:B-1----:R-:W-:-:S05]  /*34850*/  IMAD R6, R0, 0x60, R20 ;  /* 0x0000006000067824 */ /* 0x002fca00078e0214 */
[C---:B------:R-:W-:Y:S01]  /*34860*/  ISETP.GE.AND P0, PT, R6.reuse, R17, PT ;  /* 0x000000110600720c */ /* 0x040fe20003f06270 */
[----:B------:R-:W-:-:S03]  /*34870*/  IMAD.IADD R6, R6, 0x1, R33 ;  /* 0x0000000106067824 */ /* 0x000fc600078e0221 */
[----:B------:R-:W-:Y:S01]  /*34880*/  ISETP.GT.U32.OR P0, PT, R20, 0x5f, P0 ;  /* 0x0000005f1400780c */ /* 0x000fe20000704470 */
[----:B------:R-:W1:Y:S01]  /*34890*/  @P1 LDC R5, c[0x0][0x434] ;  /* 0x00010d00ff051b82 */ /* 0x000e620000000800 */
[----:B------:R-:W-:-:S07]  /*348a0*/  MOV R7, R6 ;  /* 0x0000000600077202 */ /* 0x000fce0000000f00 */
[----:B------:R-:W4:Y:S08]  /*348b0*/  @P1 LDC R4, c[0x0][0x438] ;  /* 0x00010e00ff041b82 */ /* 0x000f300000000800 */
[----:B--2---:R-:W2:Y:S01]  /*348c0*/  @!P0 LDC.64 R2, c[0x0][0x428] ;  /* 0x00010a00ff028b82 */ /* 0x004ea20000000a00 */
[----:B-1----:R-:W-:-:S05]  /*348d0*/  @P1 IMAD.HI.U32 R5, R6, R5, RZ ;  /* 0x0000000506051227 */ /* 0x002fca00078e00ff */
[----:B----4-:R-:W-:-:S04]  /*348e0*/  @P1 SHF.R.U32.HI R7, RZ, R4, R5 ;  /* 0x00000004ff071219 */ /* 0x010fc80000011605 */
[--C-:B------:R-:W-:Y:S01]  /*348f0*/  @!P0 SHF.R.S32.HI R5, RZ, 0x1f, R7.reuse ;  /* 0x0000001fff058819 */ /* 0x100fe20000011407 */
[----:B------:R-:W-:Y:S01]  /*34900*/  @!P0 IMAD.MOV.U32 R4, RZ, RZ, R7 ;  /* 0x000000ffff048224 */ /* 0x000fe200078e0007 */
[----:B---3--:R-:W-:-:S03]  /*34910*/  SHF.R.S32.HI R34, RZ, 0x1f, R29 ;  /* 0x0000001fff227819 */ /* 0x008fc6000001141d */
[----:B--2---:R-:W-:-:S04]  /*34920*/  @!P0 IMAD.WIDE.U32 R4, R29, R2, R4 ;  /* 0x000000021d048225 */ /* 0x004fc800078e0004 */
[----:B------:R-:W-:-:S04]  /*34930*/  @!P0 IMAD R8, R34, R2, RZ ;  /* 0x0000000222088224 */ /* 0x000fc800078e02ff */
[----:B------:R-:W-:Y:S02]  /*34940*/  @!P0 IMAD R8, R29, R3, R8 ;  /* 0x000000031d088224 */ /* 0x000fe400078e0208 */
[----:B------:R-:W1:Y:S02]  /*34950*/  @!P0 LDC.64 R2, c[0x0][0x418] ;  /* 0x00010600ff028b82 */ /* 0x000e640000000a00 */
[----:B------:R-:W-:Y:S01]  /*34960*/  @!P0 IMAD.IADD R8, R5, 0x1, R8 ;  /* 0x0000000105088824 */ /* 0x000fe200078e0208 */
[----:B-1----:R-:W-:-:S04]  /*34970*/  @!P0 LEA R2, P1, R4, R2, 0x2 ;  /* 0x0000000204028211 */ /* 0x002fc800078210ff */
[----:B------:R-:W-:-:S05]  /*34980*/  @!P0 LEA.HI.X R3, R4, R3, R8, 0x2, P1 ;  /* 0x0000000304038211 */ /* 0x000fca00008f1408 */
[----:B------:R1:W2:Y:S01]  /*34990*/  @!P0 LDG.E R10, desc[UR44][R2.64] ;  /* 0x0000002c020a8981 */ /* 0x0002a2000c1e1900 */
[----:B------:R-:W-:Y:S01]  /*349a0*/  ISETP.GT.U32.AND P0, PT, R20, 0x5f, PT ;  /* 0x0000005f1400780c */ /* 0x000fe20003f04070 */
[----:B------:R-:W-:Y:S01]  /*349b0*/  IMAD.MOV R4, RZ, RZ, -R7 ;  /* 0x000000ffff047224 */ /* 0x000fe200078e0a07 */
[----:B------:R-:W-:Y:S01]  /*349c0*/  UMOV UR5, 0xffffffff ;  /* 0xffffffff00057882 */ /* 0x000fe20000000000 */
[----:B-1----:R-:W-:Y:S02]  /*349d0*/  IMAD.U32 R2, RZ, RZ, UR40 ;  /* 0x00000028ff027e24 */ /* 0x002fe4000f8e00ff */
[----:B------:R-:W-:-:S08]  /*349e0*/  IMAD R3, R9, R4, R6 ;  /* 0x0000000409037224 */ /* 0x000fd000078e0206 */
[----:B------:R-:W-:Y:S02]  /*349f0*/  @P0 LOP3.LUT R22, R22, 0x20, RZ, 0xfc, !PT ;  /* 0x0000002016160812 */ /* 0x000fe400078efcff */
[----:B------:R-:W-:Y:S01]  /*34a00*/  ISETP.NE.AND P2, PT, R2, 0x3, PT ;  /* 0x000000030200780c */ /* 0x000fe20003f45270 */
[----:B------:R-:W-:Y:S01]  /*34a10*/  STL [R1+0x448], R3 ;  /* 0x0004480301007387 */ /* 0x000fe20000100800 */
[----:B------:R-:W-:-:S11]  /*34a20*/  LOP3.LUT R22, R22, 0xfffff7ff, RZ, 0xc0, !PT ;  /* 0xfffff7ff16167812 */ /* 0x000fd600078ec0ff */
[----:B------:R-:W-:-:S04]  /*34a30*/  @P2 LOP3.LUT R22, R22, 0x800, RZ, 0xfc, !PT ;  /* 0x0000080016162812 */ /* 0x000fc800078efcff */
[----:B------:R-:W-:Y:S01]  /*34a40*/  LOP3.LUT R22, R22, 0xffffffef, RZ, 0xc0, !PT ;  /* 0xffffffef16167812 */ /* 0x000fe200078ec0ff */
[----:B--2---:R1:W-:Y:S02]  /*34a50*/  STL [R1+0x444], R10 ;  /* 0x0004440a01007387 */ /* 0x0043e40000100800 */
[----:B-1----:R-:W1:Y:S02]  /*34a60*/  S2R R10, SR_TID.X ;  /* 0x00000000000a7919 */ /* 0x002e640000002100 */
[----:B-1----:R-:W-:-:S05]  /*34a70*/  IMAD.SHL.U32 R20, R10, 0x8, RZ ;  /* 0x000000080a147824 */ /* 0x002fca00078e00ff */
[----:B------:R-:W-:-:S04]  /*34a80*/  LOP3.LUT R20, R20, 0x38, RZ, 0xc0, !PT ;  /* 0x0000003814147812 */ /* 0x000fc800078ec0ff */
[C---:B0-----:R-:W-:Y:S02]  /*34a90*/  LOP3.LUT R12, R20.reuse, 0x40, RZ, 0xfc, !PT ;  /* 0x00000040140c7812 */ /* 0x041fe400078efcff */
        /* <DEDUP_REMOVED lines=13> */
[----:B------:R-:W-:Y:S06]  /*34b70*/  BRA.DIV UR5, `(.L_x_4165) ;  /* 0x0000006e05347947 */ /* 0x000fec000b800000 */
.L_x_4336:
[----:B------:R-:W-:-:S05]  /*34b80*/  SEL R2, RZ, 0x1, P0 ;  /* 0x00000001ff027807 */ /* 0x000fca0000000000 */
[----:B------:R0:W-:Y:S01]  /*34b90*/  STL [R1+0x49c], R2 ;  /* 0x00049c0201007387 */ /* 0x0001e20000100800 */
[----:B------:R-:W-:Y:S05]  /*34ba0*/  @!P2 BRA `(.L_x_4166) ;  /* 0x000000000004a947 */ /* 0x000fea0003800000 */
[----:B------:R-:W-:Y:S01]  /*34bb0*/  BPT.TRAP 0x1 ;  /* 0x000000040000795c */ /* 0x000fe20000300000 */
.L_x_4166:
[----:B------:R-:W-:Y:S01]  /*34bc0*/  IMAD R31, R0, -0x60, R17 ;  /* 0xffffffa0001f7824 */ /* 0x000fe200078e0211 */
[----:B------:R-:W-:Y:S01]  /*34bd0*/  SHF.L.U32 R0, R27, 0x1f, RZ ;  /* 0x0000001f1b007819 */ /* 0x000fe200000006ff */
[----:B------:R-:W-:Y:S01]  /*34be0*/  IMAD R17, R25, 0x8, R23 ;  /* 0x0000000819117824 */ /* 0x000fe200078e0217 */
[----:B------:R-:W-:Y:S03]  /*34bf0*/  BSSY B0, `(.L_x_4167) ;  /* 0x0000003000007945 */ /* 0x000fe60003800000 */
[----:B------:R-:W1:Y:S02]  /*34c00*/  SYNCS.PHASECHK.TRANS64.TRYWAIT P0, [R17+URZ+0x32440], R0 ;  /* 0x03244000110075a7 */ /* 0x000e64000800017f */
[----:B-1----:R-:W-:Y:S05]  /*34c10*/  @!P0 BRA `(.L_x_4168) ;  /* 0x0000006c00408947 */ /* 0x002fea0003800000 */
.L_x_4337:
[----:B------:R-:W-:Y:S05]  /*34c20*/  BSYNC B0 ;  /* 0x0000000000007941 */ /* 0x000fea0003800000 */
.L_x_4167:
[----:B0-----:R-:W1:Y:S01]  /*34c30*/  LDL R2, [R1+0x448] ;  /* 0x0004480001027983 */ /* 0x001e620000100800 */
[----:B------:R-:W-:Y:S01]  /*34c40*/  ULDC.64 UR4, c[0x0][0x300] ;  /* 0x0000c00000047ab9 */ /* 0x000fe20000000a00 */
[----:B------:R-:W-:Y:S02]  /*34c50*/  ULDC.64 UR6, c[0x0][0x2e8] ;  /* 0x0000ba0000067ab9 */ /* 0x000fe40000000a00 */
[----:B------:R-:W2:Y:S01]  /*34c60*/  LDL R4, [R1+0x444] ;  /* 0x0004440001047983 */ /* 0x000ea20000100800 */
[----:B------:R-:W-:Y:S02]  /*34c70*/  LOP3.LUT R22, R22, 0xfffffffd, RZ, 0xc0, !PT ;  /* 0xfffffffd16167812 */ /* 0x000fe400078ec0ff */
[----:B-1----:R-:W-:Y:S02]  /*34c80*/  SHF.R.S32.HI R0, RZ, 0x1f, R2 ;  /* 0x0000001fff007819 */ /* 0x002fe40000011402 */
[----:B--2---:R-:W-:-:S03]  /*34c90*/  SHF.R.S32.HI R5, RZ, 0x1f, R4 ;  /* 0x0000001fff057819 */ /* 0x004fc60000011404 */
        /* <DEDUP_REMOVED lines=11> */
[----:B------:R-:W1:Y:S02]  /*34d50*/  S2R R4, SR_TID.X ;  /* 0x0000000000047919 */ /* 0x000e640000002100 */
[----:B------:R-:W-:Y:S02]  /*34d60*/  IMAD.IADD R3, R3, 0x1, R0 ;  /* 0x0000000103037824 */ /* 0x000fe400078e0200 */
[----:B------:R-:W-:Y:S01]  /*34d70*/  IMAD.WIDE.U32 R2, R18, UR4, R2 ;  /* 0x0000000412027c25 */ /* 0x000fe2000f8e0002 */
[----:B------:R-:W-:Y:S02]  /*34d80*/  ULDC UR4, c[0x0][0x2f4] ;  /* 0x0000bd0000047ab9 */ /* 0x000fe40000000800 */
[----:B------:R-:W-:Y:S02]  /*34d90*/  LEA R0, P0, R2, UR6, 0x1 ;  /* 0x0000000602007c11 */ /* 0x000fe4000f8008ff */
[----:B-1----:R-:W-:Y:S01]  /*34da0*/  LOP3.LUT R5, R4, 0x7f, RZ, 0xc0, !PT ;  /* 0x0000007f04057812 */ /* 0x002fe200078ec0ff */
[----:B------:R-:W-:Y:S01]  /*34db0*/  IMAD R4, R18, UR5, R3 ;  /* 0x0000000512047c24 */ /* 0x000fe2000f8e0203 */
[----:B------:R-:W-:-:S02]  /*34dc0*/  UMOV UR5, 0xffffffff ;  /* 0xffffffff00057882 */ /* 0x000fc40000000000 */
[----:B------:R-:W-:Y:S02]  /*34dd0*/  SHF.R.U32.HI R6, RZ, 0x3, R5 ;  /* 0x00000003ff067819 */ /* 0x000fe40000011605 */
        /* <DEDUP_REMOVED lines=62> */
.L_x_4351:
        /* <DEDUP_REMOVED lines=10> */
.L_x_4170:
        /* <DEDUP_REMOVED lines=11> */
.L_x_4171:
[----:B------:R1:W-:Y:S02]  /*35310*/  SYNCS.ARRIVE.TRANS64.A1T0 RZ, [R17+URZ+0x32430], RZ ;  /* 0x032430ff11ff79a7 */ /* 0x0003e4000810003f */
[----:B------:R-:W-:Y:S05]  /*35320*/  WARPSYNC.ALL ;  /* 0x0000000000007948 */ /* 0x000fea0003800000 */
[----:B------:R-:W-:Y:S01]  /*35330*/  ULDC.64 UR4, c[0x0][0xaf8] ;  /* 0x0002be0000047ab9 */ /* 0x000fe20000000a00 */
[----:B------:R-:W-:Y:S01]  /*35340*/  VIADD R0, R23, 0x18400 ;  /* 0x0001840017007836 */ /* 0x000fe20000000000 */
[----:B------:R-:W-:Y:S01]  /*35350*/  BAR.SYNC.DEFER_BLOCKING 0x8, 0x180 ;  /* 0x0206000000007b1d */ /* 0x000fe20000010000 */
[----:B------:R-:W-:-:S03]  /*35360*/  ISETP.NE.U32.AND P0, PT, RZ, UR4, PT ;  /* 0x00000004ff007c0c */ /* 0x000fc6000bf05070 */
[----:B------:R-:W-:Y:S02]  /*35370*/  LOP3.LUT P1, RZ, R0, 0x3ff, RZ, 0xc0, !PT ;  /* 0x000003ff00ff7812 */ /* 0x000fe4000782c0ff */
[----:B------:R-:W-:Y:S01]  /*35380*/  ISETP.NE.AND.EX P0, PT, RZ, UR5, PT, P0 ;  /* 0x00000005ff007c0c */ /* 0x000fe2000bf05300 */
[----:B------:R-:W-:Y:S01]  /*35390*/  BSSY B6, `(.L_x_4172) ;  /* 0x0000019000067945 */ /* 0x000fe20003800000 */
[----:B------:R-:W-:Y:S02]  /*353a0*/  SHF.R.S32.HI R0, RZ, 0x1f, R19 ;  /* 0x0000001fff007819 */ /* 0x000fe40000011413 */
[----:B0-----:R-:W-:Y:S02]  /*353b0*/  SEL R2, R19, RZ, !P0 ;  /* 0x000000ff13027207 */ /* 0x001fe40004000000 */
[----:B------:R-:W-:-:S03]  /*353c0*/  SEL R0, R0, RZ, !P0 ;  /* 0x000000ff00007207 */ /* 0x000fc60004000000 */
[----:B------:R-:W-:Y:S04]  /*353d0*/  STL [R1+0x44c], R2 ;  /* 0x00044c0201007387 */ /* 0x000fe80000100800 */
[----:B------:R0:W-:Y:S02]  /*353e0*/  STL [R1+0x474], R0 ;  /* 0x0004740001007387 */ /* 0x0001e40000100800 */
[----:B0-----:R-:W-:-:S05]  /*353f0*/  SHF.R.S32.HI R0, RZ, 0x1f, R37 ;  /* 0x0000001fff007819 */ /* 0x001fca0000011425 */
[----:B------:R0:W-:Y:S01]  /*35400*/  STL [R1+0x468], R0 ;  /* 0x0004680001007387 */ /* 0x0001e20000100800 */
        /* <DEDUP_REMOVED lines=17> */
.L_x_4173:
[----:B------:R-:W-:Y:S05]  /*35520*/  BSYNC B6 ;  /* 0x0000000000067941 */ /* 0x000fea0003800000 */
.L_x_4172:
[----:B0-----:R-:W2:Y:S01]  /*35530*/  LDL R0, [R1+0x468] ;  /* 0x0004680001007983 */ /* 0x001ea20000100800 */
[----:B------:R-:W0:Y:S01]  /*35540*/  LDC R6, c[0x0][0x448] ;  /* 0x00011200ff067b82 */ /* 0x000e220000000800 */
[----:B------:R-:W-:Y:S02]  /*35550*/  ULDC.64 UR4, c[0x0][0x298] ;  /* 0x0000a60000047ab9 */ /* 0x000fe40000000a00 */
[----:B------:R-:W3:Y:S04]  /*35560*/  LDL R21, [R1+0x474] ;  /* 0x0004740001157983 */ /* 0x000ee80000100800 */
[----:B------:R-:W4:Y:S04]  /*35570*/  LDL R20, [R1+0x44c] ;  /* 0x00044c0001147983 */ /* 0x000f280000100800 */
[----:B------:R0:W5:Y:S01]  /*35580*/  LDL R9, [R1+0x440] ;  /* 0x0004400001097983 */ /* 0x0001620000100800 */
[----:B------:R-:W1:Y:S01]  /*35590*/  S2R R2, SR_TID.X ;  /* 0x0000000000027919 */ /* 0x000e620000002100 */
[----:B------:R-:W1:Y:S01]  /*355a0*/  S2R R5, SR_TID.X ;  /* 0x0000000000057919 */ /* 0x000e620000002100 */
[----:B0-----:R-:W-:-:S13]  /*355b0*/  ISETP.NE.AND P0, PT, R6, 0x1, PT ;  /* 0x000000010600780c */ /* 0x001fda0003f05270 */
[----:B------:R-:W0:Y:S01]  /*355c0*/  @P0 LDC R3, c[0x0][0x44c] ;  /* 0x00011300ff030b82 */ /* 0x000e220000000800 */
[----:B-1----:R-:W-:-:S04]  /*355d0*/  LOP3.LUT R2, R2, 0x7f, RZ, 0xc0, !PT ;  /* 0x0000007f02027812 */ /* 0x002fc800078ec0ff */
[----:B------:R-:W-:Y:S01]  /*355e0*/  SHF.R.U32.HI R2, RZ, 0x3, R2 ;  /* 0x00000003ff027819 */ /* 0x000fe20000011602 */
[----:B------:R-:W-:-:S05]  /*355f0*/  IMAD.SHL.U32 R7, R5, 0x8, RZ ;  /* 0x0000000805077824 */ /* 0x000fca00078e00ff */
[----:B------:R-:W-:Y:S01]  /*35600*/  LOP3.LUT R7, R7, 0x38, RZ, 0xc0, !PT ;  /* 0x0000003807077812 */ /* 0x000fe200078ec0ff */
[----:B--2---:R-:W-:Y:S02]  /*35610*/  IMAD.MOV.U32 R4, RZ, RZ, R0 ;  /* 0x000000ffff047224 */ /* 0x004fe400078e0000 */
[----:B------:R-:W1:Y:S02]  /*35620*/  S2R R0, SR_TID.X ;  /* 0x0000000000007919 */ /* 0x000e640000002100 */
[----:B------:R-:W-:-:S04]  /*35630*/  IMAD R4, R4, UR4, RZ ;  /* 0x0000000404047c24 */ /* 0x000fc8000f8e02ff */
[----:B------:R-:W-:Y:S02]  /*35640*/  IMAD R4, R37, UR5, R4 ;  /* 0x0000000525047c24 */ /* 0x000fe4000f8e0204 */
[----:B-1----:R-:W-:-:S05]  /*35650*/  IMAD.SHL.U32 R0, R0, 0x10, RZ ;  /* 0x0000001000007824 */ /* 0x002fca00078e00ff */
[----:B------:R-:W-:Y:S02]  /*35660*/  LOP3.LUT R0, R2, 0x70, R0, 0xf8, !PT ;  /* 0x0000007002007812 */ /* 0x000fe400078ef800 */
[----:B------:R-:W1:Y:S03]  /*35670*/  @P0 LDC R2, c[0x0][0x450] ;  /* 0x00011400ff020b82 */ /* 0x000e660000000800 */
[----:B------:R-:W-:-:S04]  /*35680*/  IMAD.IADD R36, R0, 0x1, R35 ;  /* 0x0000000100247824 */ /* 0x000fc800078e0223 */
[----:B0-----:R-:W-:-:S04]  /*35690*/  @P0 IMAD.HI.U32 R3, R36, R3, RZ ;  /* 0x0000000324030227 */ /* 0x001fc800078e00ff */
[----:B------:R-:W-:Y:S01]  /*356a0*/  IMAD.MOV.U32 R0, RZ, RZ, R36 ;  /* 0x000000ffff007224 */ /* 0x000fe200078e0024 */
[----:B-1----:R-:W-:Y:S01]  /*356b0*/  @P0 SHF.R.U32.HI R0, RZ, R2, R3 ;  /* 0x00000002ff000219 */ /* 0x002fe20000011603 */
[----:B------:R-:W-:Y:S01]  /*356c0*/  IMAD.WIDE.U32 R2, R37, UR4, RZ ;  /* 0x0000000425027c25 */ /* 0x000fe2000f8e00ff */
        /* <DEDUP_REMOVED lines=8> */
[----:B------:R-:W-:-:S03]  /*35750*/  ULDC.64 UR4, c[0x0][0x2d0] ;  /* 0x0000b40000047ab9 */ /* 0x000fc60000000a00 */
[----:B------:R-:W-:Y:S01]  /*35760*/  IMAD.IADD R3, R3, 0x1, R4 ;  /* 0x0000000103037824 */ /* 0x000fe200078e0204 */
[----:B------:R-:W-:Y:S01]  /*35770*/  SHF.R.S32.HI R4, RZ, 0x1f, R0 ;  /* 0x0000001fff047819 */ /* 0x000fe20000011400 */
[----:B------:R-:W-:-:S04]  /*35780*/  IMAD.WIDE.U32 R2, R0, UR4, R2 ;  /* 0x0000000400027c25 */ /* 0x000fc8000f8e0002 */
[----:B------:R-:W-:-:S04]  /*35790*/  IMAD R4, R4, UR4, RZ ;  /* 0x0000000404047c24 */ /* 0x000fc8000f8e02ff */
[----:B------:R-:W-:Y:S01]  /*357a0*/  IMAD R4, R0, UR5, R4 ;  /* 0x0000000500047c24 */ /* 0x000fe2000f8e0204 */
[----:B------:R-:W-:Y:S01]  /*357b0*/  ULDC.64 UR4, c[0x0][0x2c8] ;  /* 0x0000b20000047ab9 */ /* 0x000fe20000000a00 */
[----:B------:R-:W-:Y:S02]  /*357c0*/  IMAD.MOV R0, RZ, RZ, -R0 ;  /* 0x000000ffff007224 */ /* 0x000fe400078e0a00 */
[----:B------:R-:W-:Y:S02]  /*357d0*/  IMAD.IADD R3, R3, 0x1, R4 ;  /* 0x0000000103037824 */ /* 0x000fe400078e0204 */
[----:B------:R-:W-:-:S04]  /*357e0*/  IMAD R0, R6, R0, R36 ;  /* 0x0000000006007224 */ /* 0x000fc800078e0224 */
[----:B------:R-:W-:Y:S01]  /*357f0*/  IMAD.WIDE.U32 R2, R0, UR4, R2 ;  /* 0x0000000400027c25 */ /* 0x000fe2000f8e0002 */
[----:B------:R-:W-:-:S05]  /*35800*/  SHF.R.S32.HI R4, RZ, 0x1f, R0 ;  /* 0x0000001fff047819 */ /* 0x000fca0000011400 */
[----:B------:R-:W-:-:S04]  /*35810*/  IMAD R4, R4, UR4, RZ ;  /* 0x0000000404047c24 */ /* 0x000fc8000f8e02ff */
[----:B------:R-:W-:Y:S01]  /*35820*/  IMAD R4, R0, UR5, R4 ;  /* 0x0000000500047c24 */ /* 0x000fe2000f8e0204 */
[----:B------:R-:W-:Y:S02]  /*35830*/  ULDC.64 UR4, c[0x0][0x280] ;  /* 0x0000a00000047ab9 */ /* 0x000fe40000000a00 */
[----:B------:R-:W-:Y:S01]  /*35840*/  LEA R0, P0, R2, UR4, 0x1 ;  /* 0x0000000402007c11 */ /* 0x000fe2000f8008ff */
[----:B------:R-:W-:Y:S01]  /*35850*/  IMAD.IADD R3, R3, 0x1, R4 ;  /* 0x0000000103037824 */ /* 0x000fe200078e0204 */
[----:B------:R-:W-:Y:S01]  /*35860*/  ULDC UR4, c[0x0][0x2b8] ;  /* 0x0000ae0000047ab9 */ /* 0x000fe20000000800 */
[----:B------:R-:W-:-:S03]  /*35870*/  LOP3.LUT R20, R5, 0x7f, RZ, 0xc0, !PT ;  /* 0x0000007f05147812 */ /* 0x000fc600078ec0ff */
        /* <DEDUP_REMOVED lines=12> */
[----:B------:R2:W-:Y:S04]  /*35940*/  STL [R1+0x458], R6 ;  /* 0x0004580601007387 */ /* 0x0005e80000100800 */
[----:B------:R-:W-:Y:S05]  /*35950*/  STL [R1+0x464], R8 ;  /* 0x0004640801007387 */ /* 0x000fea0000100800 */
        /* <DEDUP_REMOVED lines=18> */
[----:B------:R-:W-:Y:S01]  /*35a80*/  ISETP.GE.AND P0, PT, R6, R2, PT ;  /* 0x000000020600720c */ /* 0x000fe20003f06270 */
[----:B------:R-:W-:-:S05]  /*35a90*/  VIADD R6, R35, 0x30 ;  /* 0x0000003023067836 */ /* 0x000fca0000000000 */
        /* <DEDUP_REMOVED lines=51> */
.L_x_4368:
[----:B0-2---:R-:W-:-:S05]  /*35dd0*/  VIADD R4, R35, 0x70 ;  /* 0x0000007023047836 */ /* 0x005fca0000000000 */
        /* <DEDUP_REMOVED lines=10> */
.L_x_4175:
        /* <DEDUP_REMOVED lines=28> */
.L_x_4177:
[----:B------:R-:W-:Y:S05]  /*36040*/  BSYNC B6 ;  /* 0x0000000000067941 */ /* 0x000fea0003800000 */
.L_x_4176:
        /* <DEDUP_REMOVED lines=23> */
[----:B------:R-:W-:Y:S02]  /*361c0*/  IMAD.SHL.U32 R20, R8, 0x8, RZ ;  /* 0x0000000808147824 */ /* 0x000fe400078e00ff */
[----:B------:R-:W-:Y:S02]  /*361d0*/  IMAD.IADD R3, R3, 0x1, R0 ;  /* 0x0000000103037824 */ /* 0x000fe400078e0200 */
[----:B------:R-:W1:Y:S01]  /*361e0*/  @P0 LDC R0, c[0x0][0x44c] ;  /* 0x00011300ff000b82 */ /* 0x000e620000000800 */
[----:B------:R-:W-:-:S04]  /*361f0*/  LOP3.LUT R20, R20, 0x38, RZ, 0xc0, !PT ;  /* 0x0000003814147812 */ /* 0x000fc800078ec0ff */
[C---:B------:R-:W-:Y:S02]  /*36200*/  LOP3.LUT R10, R20.reuse, 0x40, RZ, 0xfc, !PT ;  /* 0x00000040140a7812 */ /* 0x040fe400078efcff */
[C---:B------:R-:W-:Y:S02]  /*36210*/  LOP3.LUT R9, R20.reuse, 0x80, RZ, 0xfc, !PT ;  /* 0x0000008014097812 */ /* 0x040fe400078efcff */
[----:B------:R-:W-:Y:S01]  /*36220*/  LOP3.LUT R8, R20, 0xc0, RZ, 0xfc, !PT ;  /* 0x000000c014087812 */ /* 0x000fe200078efcff */
[----:B-1----:R-:W-:-:S05]  /*36230*/  @P0 IMAD.HI.U32 R0, R36, R0, RZ ;  /* 0x0000000024000227 */ /* 0x002fca00078e00ff */
[----:B0-----:R-:W-:-:S04]  /*36240*/  @P0 SHF.R.U32.HI R4, RZ, R5, R0 ;  /* 0x00000005ff040219 */ /* 0x001fc80000011600 */
[--C-:B------:R-:W-:Y:S01]  /*36250*/  SHF.R.S32.HI R5, RZ, 0x1f, R4.reuse ;  /* 0x0000001fff057819 */ /* 0x100fe20000011404 */
[----:B------:R-:W-:Y:S02]  /*36260*/  IMAD.MOV R0, RZ, RZ, -R4 ;  /* 0x000000ffff007224 */ /* 0x000fe400078e0a04 */
[----:B------:R-:W-:-:S04]  /*36270*/  IMAD.WIDE.U32 R2, R4, UR4, R2 ;  /* 0x0000000404027c25 */ /* 0x000fc8000f8e0002 */
[----:B------:R-:W-:Y:S02]  /*36280*/  IMAD R0, R6, R0, R36 ;  /* 0x0000000006007224 */ /* 0x000fe400078e0224 */
        /* <DEDUP_REMOVED lines=23> */
[----:B------:R-:W5:Y:S04]  /*36400*/  LDL.LU R8, [R1+0x45c] ;  /* 0x00045c0001087983 */ /* 0x000f680000300800 */
[----:B------:R-:W-:Y:S01]  /*36410*/  SHFL.IDX PT, R2, R0, RZ, 0x181f ;  /* 0x00181fff00027589 */ /* 0x000fe200000e0000 */
[----:B--2---:R-:W-:-:S02]  /*36420*/  IMAD R5, R11, R6, RZ ;  /* 0x000000060b057224 */ /* 0x004fc400078e02ff */
[----:B---3--:R-:W-:Y:S02]  /*36430*/  IMAD.MOV.U32 R11, RZ, RZ, R3 ;  /* 0x000000ffff0b7224 */ /* 0x008fe400078e0003 */
[----:B------:R-:W0:Y:S01]  /*36440*/  SHFL.IDX PT, R3, R4, RZ, 0x181f ;  /* 0x00181fff04037589 */ /* 0x000e2200000e0000 */
[----:B------:R-:W-:-:S13]  /*36450*/  ISETP.GE.AND P0, PT, R35, R5, PT ;  /* 0x000000052300720c */ /* 0x000fda0003f06270 */
[----:B0-----:R-:W-:-:S05]  /*36460*/  @!P0 LEA R3, P6, R7, R3, 0x1 ;  /* 0x0000000307038211 */ /* 0x001fca00078c08ff */
[----:B------:R-:W-:-:S05]  /*36470*/  @!P0 IMAD.X R2, RZ, RZ, R2, P6 ;  /* 0x000000ffff028224 */ /* 0x000fca00030e0602 */
[----:B------:R-:W-:-:S04]  /*36480*/  @!P0 LOP3.LUT R3, R3, R2, RZ, 0x3c, !PT ;  /* 0x0000000203038212 */ /* 0x000fc800078e3cff */
[----:B------:R-:W-:-:S04]  /*36490*/  @!P0 LOP3.LUT R2, R3, R2, RZ, 0x3c, !PT ;  /* 0x0000000203028212 */ /* 0x000fc800078e3cff */
[----:B------:R-:W-:-:S05]  /*364a0*/  @!P0 LOP3.LUT R3, R3, R2, RZ, 0x3c, !PT ;  /* 0x0000000203038212 */ /* 0x000fca00078e3cff */
[----:B------:R-:W-:Y:S01]  /*364b0*/  @!PT LDS RZ, [RZ] ;  /* 0x00000000fffff984 */ /* 0x000fe20000000800 */
[----:B------:R-:W-:Y:S04]  /*364c0*/  @!P0 LDGSTS.E.BYPASS.LTC128B.128 [R26+0x22400], desc[UR44][R2.64], !P4 ;  /* 0x22400000021a8fae */ /* 0x000fe8000e101d6c */
[----:B------:R-:W-:Y:S04]  /*364d0*/  @!P0 LDGSTS.E.BYPASS.LTC128B.128 [R26+0x26400], desc[UR44][R2.64+0x80], !P3 ;  /* 0x26400080021a8fae */ /* 0x000fe8000d901d6c */
[----:B------:R-:W-:Y:S04]  /*364e0*/  @!P0 LDGSTS.E.BYPASS.LTC128B.128 [R26+0x2a400], desc[UR44][R2.64+0x100], !P2 ;  /* 0x2a400100021a8fae */ /* 0x000fe8000d101d6c */
[----:B------:R0:W-:Y:S01]  /*364f0*/  @!P0 LDGSTS.E.BYPASS.LTC128B.128 [R26+0x2e400], desc[UR44][R2.64+0x180], !P1 ;  /* 0x2e400180021a8fae */ /* 0x0001e2000c901d6c */
[----:B----4-:R-:W-:Y:S01]  /*36500*/  ISETP.GE.AND P0, PT, R10, R5, PT ;  /* 0x000000050a00720c */ /* 0x010fe20003f06270 */
[----:B-----5:R-:W-:-:S02]  /*36510*/  IMAD.MOV.U32 R10, RZ, RZ, R9 ;  /* 0x000000ffff0a7224 */ /* 0x020fc400078e0009 */
[----:B------:R-:W2:Y:S04]  /*36520*/  LDL.LU R9, [R1+0x46c] ;  /* 0x00046c0001097983 */ /* 0x000ea80000300800 */
[----:B0-----:R-:W0:Y:S04]  /*36530*/  SHFL.IDX PT, R2, R4, 0x1, 0x181f ;  /* 0x00381f0004027f89 */ /* 0x001e2800000e0000 */
[----:B------:R-:W1:Y:S02]  /*36540*/  SHFL.IDX PT, R6, R0, 0x1, 0x181f ;  /* 0x00381f0000067f89 */ /* 0x000e6400000e0000 */
[----:B0-----:R-:W-:-:S05]  /*36550*/  @!P0 LEA R2, P6, R7, R2, 0x1 ;  /* 0x0000000207028211 */ /* 0x001fca00078c08ff */
[----:B-1----:R-:W-:-:S05]  /*36560*/  @!P0 IMAD.X R3, RZ, RZ, R6, P6 ;  /* 0x000000ffff038224 */ /* 0x002fca00030e0606 */
[----:B------:R-:W-:Y:S04]  /*36570*/  @!P0 LDGSTS.E.BYPASS.LTC128B.128 [R26+0x22c00], desc[UR44][R2.64], !P4 ;  /* 0x22c00000021a8fae */ /* 0x000fe8000e101d6c */
[----:B------:R-:W-:Y:S04]  /*36580*/  @!P0 LDGSTS.E.BYPASS.LTC128B.128 [R26+0x26c00], desc[UR44][R2.64+0x80], !P3 ;  /* 0x26c00080021a8fae */ /* 0x000fe8000d901d6c */
[----:B------:R-:W-:Y:S04]  /*36590*/  @!P0 LDGSTS.E.BYPASS.LTC128B.128 [R26+0x2ac00], desc[UR44][R2.64+0x100], !P2 ;  /* 0x2ac00100021a8fae */ /* 0x000fe8000d101d6c */
[----:B------:R0:W-:Y:S01]  /*365a0*/  @!P0 LDGSTS.E.BYPASS.LTC128B.128 [R26+0x2ec00], desc[UR44][R2.64+0x180], !P1 ;  /* 0x2ec00180021a8fae */ /* 0x0001e2000c901d6c */
[----:B------:R-:W-:-:S03]  /*365b0*/  ISETP.GE.AND P0, PT, R8, R5, PT ;  /* 0x000000050800720c */ /* 0x000fc60003f06270 */
[----:B------:R-:W3:Y:S04]  /*365c0*/  LDL.LU R8, [R1+0x470] ;  /* 0x0004700001087983 */ /* 0x000ee80000300800 */
[----:B0-----:R-:W0:Y:S04]  /*365d0*/  SHFL.IDX PT, R2, R4, 0x2, 0x181f ;  /* 0x00581f0004027f89 */ /* 0x001e2800000e0000 */
[----:B------:R-:W1:Y:S02]  /*365e0*/  SHFL.IDX PT, R6, R0, 0x2, 0x181f ;  /* 0x00581f0000067f89 */ /* 0x000e6400000e0000 */
[----:B0-----:R-:W-:-:S05]  /*365f0*/  @!P0 LEA R2, P6, R7, R2, 0x1 ;  /* 0x0000000207028211 */ /* 0x001fca00078c08ff */
[----:B-1----:R-:W-:-:S05]  /*36600*/  @!P0 IMAD.X R3, RZ, RZ, R6, P6 ;  /* 0x000000ffff038224 */ /* 0x002fca00030e0606 */
        /* <DEDUP_REMOVED lines=42> */
.L_x_4386:
        /* <DEDUP_REMOVED lines=13> */
.L_x_4180:
[----:B------:R-:W-:Y:S05]  /*36980*/  BSYNC B0 ;  /* 0x0000000000007941 */ /* 0x000fea0003800000 */
.L_x_4179:
[----:B------:R-:W-:Y:S01]  /*36990*/  NOP ;  /* 0x0000000000007918 */ /* 0x000fe20000000000 */
[----:B------:R-:W-:-:S13]  /*369a0*/  PLOP3.LUT P0, PT, PT, PT, PT, 0x80, 0x0 ;  /* 0x000000000000781c */ /* 0x000fda0003f0f070 */
.L_x_4181:
        /* <DEDUP_REMOVED lines=18> */
.L_x_4387:
[----:B------:R-:W-:Y:S05]  /*36ad0*/  BSYNC B0 ;  /* 0x0000000000007941 */ /* 0x000fea0003800000 */
.L_x_4182:
[----:B------:R-:W-:-:S05]  /*36ae0*/  IMAD.U32 R2, RZ, RZ, UR40 ;  /* 0x00000028ff027e24 */ /* 0x000fca000f8e00ff */
[----:B------:R-:W-:-:S13]  /*36af0*/  ISETP.NE.AND P0, PT, R2, 0x3, PT ;  /* 0x000000030200780c */ /* 0x000fda0003f05270 */
[----:B------:R-:W-:Y:S05]  /*36b00*/  @!P0 BRA `(.L_x_4184) ;  /* 0x0000000000048947 */ /* 0x000fea0003800000 */
[----:B------:R-:W-:Y:S01]  /*36b10*/  BPT.TRAP 0x1 ;  /* 0x000000040000795c */ /* 0x000fe20000300000 */
.L_x_4184:
[----:B0-----:R-:W-:Y:S01]  /*36b20*/  SHF.L.U32 R0, R27, 0x1f, RZ ;  /* 0x0000001f1b007819 */ /* 0x001fe200000006ff */
[----:B------:R-:W-:Y:S03]  /*36b30*/  BSSY B0, `(.L_x_4185) ;  /* 0x0000003000007945 */ /* 0x000fe60003800000 */
[----:B------:R-:W0:Y:S02]  /*36b40*/  SYNCS.PHASECHK.TRANS64.TRYWAIT P0, [R17+URZ+0x32460], R0 ;  /* 0x03246000110075a7 */ /* 0x000e24000800017f */
[----:B0-----:R-:W-:Y:S05]  /*36b50*/  @!P0 BRA `(.L_x_4186) ;  /* 0x0000006c00a88947 */ /* 0x001fea0003800000 */
.L_x_4388:
[----:B------:R-:W-:Y:S05]  /*36b60*/  BSYNC B0 ;  /* 0x0000000000007941 */ /* 0x000fea0003800000 */
.L_x_4185:
[----:B------:R-:W0:Y:S01]  /*36b70*/  LDL.LU R3, [R1+0x484] ;  /* 0x0004840001037983 */ /* 0x000e220000300800 */
[----:B------:R-:W-:Y:S01]  /*36b80*/  ULDC.64 UR4, c[0x0][0x328] ;  /* 0x0000ca0000047ab9 */ /* 0x000fe20000000a00 */
[----:B------:R-:W-:Y:S02]  /*36b90*/  ULDC.64 UR6, c[0x0][0x318] ;  /* 0x0000c60000067ab9 */ /* 0x000fe40000000a00 */
[----:B------:R-:W3:Y:S04]  /*36ba0*/  LDL.LU R2, [R1+0x448] ;  /* 0x0004480001027983 */ /* 0x000ee80000300800 */
[----:B------:R-:W4:Y:S04]  /*36bb0*/  LDL.LU R7, [R1+0x488] ;  /* 0x0004880001077983 */ /* 0x000f280000300800 */
[----:B--2---:R-:W2:Y:S04]  /*36bc0*/  LDL.LU R6, [R1+0x444] ;  /* 0x0004440001067983 */ /* 0x004ea80000300800 */
[----:B------:R-:W5:Y:S01]  /*36bd0*/  LDL.LU R4, [R1+0x49c] ;  /* 0x00049c0001047983 */ /* 0x000f620000300800 */
[----:B------:R-:W-:-:S02]  /*36be0*/  LOP3.LUT P3, RZ, R22, 0x10, RZ, 0xc0, !PT ;  /* 0x0000001016ff7812 */ /* 0x000fc4000786c0ff */
[C---:B------:R-:W-:Y:S02]  /*36bf0*/  LOP3.LUT P2, RZ, R22.reuse, 0x8, RZ, 0xc0, !PT ;  /* 0x0000000816ff7812 */ /* 0x040fe4000784c0ff */
[C---:B------:R-:W-:Y:S02]  /*36c00*/  LOP3.LUT P1, RZ, R22.reuse, 0x4, RZ, 0xc0, !PT ;  /* 0x0000000416ff7812 */ /* 0x040fe4000782c0ff */
[----:B------:R-:W-:Y:S01]  /*36c10*/  LOP3.LUT P4, RZ, R22, 0x1, RZ, 0xc0, !PT ;  /* 0x0000000116ff7812 */ /* 0x000fe2000788c0ff */
[----:B0-----:R-:W-:-:S04]  /*36c20*/  IMAD R0, R3, UR4, RZ ;  /* 0x0000000403007c24 */ /* 0x001fc8000f8e02ff */
[C---:B---3--:R-:W-:Y:S02]  /*36c30*/  IMAD R5, R2.reuse, UR5, R0 ;  /* 0x0000000502057c24 */ /* 0x048fe4000f8e0200 */
[----:B------:R-:W-:Y:S01]  /*36c40*/  IMAD.WIDE.U32 R2, R2, UR4, RZ ;  /* 0x0000000402027c25 */ /* 0x000fe2000f8e00ff */
[----:B------:R-:W-:-:S03]  /*36c50*/  ULDC.64 UR4, c[0x0][0x338] ;  /* 0x0000ce0000047ab9 */ /* 0x000fc60000000a00 */
[----:B------:R-:W-:Y:S02]  /*36c60*/  IMAD.IADD R3, R3, 0x1, R5 ;  /* 0x0000000103037824 */ /* 0x000fe400078e0205 */
[----:B----4-:R-:W-:Y:S01]  /*36c70*/  IMAD R0, R7, UR4, RZ ;  /* 0x0000000407007c24 */ /* 0x010fe2000f8e02ff */
[----:B------:R-:W-:Y:S01]  /*36c80*/  SEL R7, RZ, 0x8, P1 ;  /* 0x00000008ff077807 */ /* 0x000fe20000800000 */
[----:B--2---:R-:W-:-:S04]  /*36c90*/  IMAD.WIDE.U32 R2, R6, UR4, R2 ;  /* 0x0000000406027c25 */ /* 0x004fc8000f8e0002 */
        /* <DEDUP_REMOVED lines=84> */
.L_x_4402:
        /* <DEDUP_REMOVED lines=15> */
.L_x_4188:
        /* <DEDUP_REMOVED lines=11> */
.L_x_4189:
[----:B------:R-:W2:Y:S01]  /*37380*/  LDL.LU R2, [R1+0x47c] ;  /* 0x00047c0001027983 */ /* 0x000ea20000300800 */
[----:B------:R0:W-:Y:S01]  /*37390*/  SYNCS.ARRIVE.TRANS64.A1T0 RZ, [R17+URZ+0x32450], RZ ;  /* 0x032450ff11ff79a7 */ /* 0x0001e2000810003f */
[----:B------:R-:W-:Y:S01]  /*373a0*/  BSSY B0, `(.L_x_4190) ;  /* 0x00000dc000007945 */ /* 0x000fe20003800000 */
[----:B--2---:R-:W-:-:S05]  /*373b0*/  VIADD R10, R2, 0xfffffffe ;  /* 0xfffffffe020a7836 */ /* 0x004fca0000000000 */
[----:B------:R-:W-:-:S13]  /*373c0*/  ISETP.GE.AND P0, PT, R10, R32, PT ;  /* 0x000000200a00720c */ /* 0x000fda0003f06270 */
[----:B0-----:R-:W-:Y:S05]  /*373d0*/  @!P0 BRA `(.L_x_4191) ;  /* 0x0000000c00608947 */ /* 0x001fea0003800000 */
.L_x_4204:
        /* <DEDUP_REMOVED lines=43> */
.L_x_4192:
[----:B------:R-:W-:Y:S01]  /*37690*/  IMAD R6, R25, 0x8, R23 ;  /* 0x0000000819067824 */ /* 0x000fe200078e0217 */
[----:B------:R-:W-:Y:S01]  /*376a0*/  SHF.L.U32 R21, R27, 0x1f, RZ ;  /* 0x0000001f1b157819 */ /* 0x000fe200000006ff */
[----:B------:R-:W-:Y:S01]  /*376b0*/  BSSY B1, `(.L_x_4193) ;  /* 0x0000004000017945 */ /* 0x000fe20003800000 */
[----:B------:R-:W-:Y:S02]  /*376c0*/  SHF.R.S32.HI R17, RZ, 0x1f, R5 ;  /* 0x0000001fff117819 */ /* 0x000fe40000011405 */
[----:B------:R-:W0:Y:S02]  /*376d0*/  SYNCS.PHASECHK.TRANS64.TRYWAIT P0, [R6+URZ+0x32440], R21 ;  /* 0x03244015060075a7 */ /* 0x000e24000800017f */
[----:B0-----:R-:W-:Y:S05]  /*376e0*/  @!P0 BRA `(.L_x_4194) ;  /* 0x0000006c00188947 */ /* 0x001fea0003800000 */
.L_x_4403:
[----:B------:R-:W-:Y:S05]  /*376f0*/  BSYNC B1 ;  /* 0x0000000000017941 */ /* 0x000fea0003800000 */
.L_x_4193:
        /* <DEDUP_REMOVED lines=35> */
[----:B-1----:R-:W-:-:S04]  /*37930*/  IADD3 R2, P0, R2, R0, RZ ;  /* 0x0000000002027210 */ /* 0x002fc80007f1e0ff */
[----:B--2---:R-:W-:-:S05]  /*37940*/  IADD3.X R3, RZ, R3, RZ, P0, !PT ;  /* 0x00000003ff037210 */ /* 0x004fca00007fe4ff */
        /* <DEDUP_REMOVED lines=13> */
.L_x_4417:
        /* <DEDUP_REMOVED lines=8> */
.L_x_4196:
        /* <DEDUP_REMOVED lines=11> */
.L_x_4197:
[----:B------:R2:W-:Y:S01]  /*37b50*/  SYNCS.ARRIVE.TRANS64.A1T0 RZ, [R6+URZ+0x32430], RZ ;  /* 0x032430ff06ff79a7 */ /* 0x0005e2000810003f */
[----:B------:R-:W-:Y:S05]  /*37b60*/  @!P3 BRA `(.L_x_4198) ;  /* 0x000000000004b947 */ /* 0x000fea0003800000 */
[----:B------:R-:W-:Y:S01]  /*37b70*/  BPT.TRAP 0x1 ;  /* 0x000000040000795c */ /* 0x000fe20000300000 */
.L_x_4198:
[----:B------:R-:W3:Y:S01]  /*37b80*/  SYNCS.PHASECHK.TRANS64.TRYWAIT P0, [R6+URZ+0x32460], R21 ;  /* 0x03246015060075a7 */ /* 0x000ee2000800017f */
[----:B------:R-:W-:Y:S04]  /*37b90*/  BSSY B1, `(.L_x_4199) ;  /* 0x0000002000017945 */ /* 0x000fe80003800000 */
[----:B---3--:R-:W-:Y:S05]  /*37ba0*/  @!P0 BRA `(.L_x_4200) ;  /* 0x0000006c00a08947 */ /* 0x008fea0003800000 */
.L_x_4418:
[----:B------:R-:W-:Y:S05]  /*37bb0*/  BSYNC B1 ;  /* 0x0000000000017941 */ /* 0x000fea0003800000 */
.L_x_4199:
[----:B------:R-:W-:Y:S01]  /*37bc0*/  ULDC.64 UR4, c[0x0][0x328] ;  /* 0x0000ca0000047ab9 */ /* 0x000fe20000000a00 */
[----:B------:R-:W-:Y:S01]  /*37bd0*/  ULDC.64 UR6, c[0x0][0x318] ;  /* 0x0000c60000067ab9 */ /* 0x000fe20000000a00 */
[----:B------:R-:W-:Y:S01]  /*37be0*/  IMAD R2, R17, UR4, RZ ;  /* 0x0000000411027c24 */ /* 0x000fe2000f8e02ff */
[C---:B------:R-:W-:Y:S01]  /*37bf0*/  LOP3.LUT P5, RZ, R22.reuse, 0x1, RZ, 0xc0, !PT ;  /* 0x0000000116ff7812 */ /* 0x040fe200078ac0ff */
[----:B-1----:R-:W-:Y:S01]  /*37c00*/  IMAD R8, R25, 0x6000, R30 ;  /* 0x0000600019087824 */ /* 0x002fe200078e021e */
        /* <DEDUP_REMOVED lines=61> */
.L_x_4432:
        /* <DEDUP_REMOVED lines=11> */
.L_x_4202:
        /* <DEDUP_REMOVED lines=11> */
.L_x_4203:
[----:B------:R0:W-:Y:S01]  /*38140*/  SYNCS.ARRIVE.TRANS64.A1T0 RZ, [R6+URZ+0x32450], RZ ;  /* 0x032450ff06ff79a7 */ /* 0x0001e2000810003f */
[----:B------:R-:W-:Y:S05]  /*38150*/  @P2 BRA `(.L_x_4204) ;  /* 0xfffffff000a02947 */ /* 0x000fea000383ffff */
.L_x_4191:
[----:B------:R-:W-:Y:S05]  /*38160*/  BSYNC B0 ;  /* 0x0000000000007941 */ /* 0x000fea0003800000 */
.L_x_4190:
        /* <DEDUP_REMOVED lines=20> */
.L_x_4206:
[----:B------:R-:W-:Y:S05]  /*382b0*/  BSYNC B0 ;  /* 0x0000000000007941 */ /* 0x000fea0003800000 */
.L_x_4205:
[----:B------:R-:W-:Y:S02]  /*382c0*/  LOP3.LUT R27, R27, R0, RZ, 0x3c, !PT ;  /* 0x000000001b1b7212 */ /* 0x000fe400078e3cff */
[----:B------:R-:W-:-:S07]  /*382d0*/  SEL R25, R25, RZ, P0 ;  /* 0x000000ff19197207 */ /* 0x000fce0000000000 */
.L_x_4159:
[----:B------:R-:W-:Y:S05]  /*382e0*/  BSYNC B7 ;  /* 0x0000000000077941 */ /* 0x000fea0003800000 */
.L_x_4157:
        /* <DEDUP_REMOVED lines=11> */
.L_x_4207:
        /* <DEDUP_REMOVED lines=43> */
.L_x_4442:
[----:B------:R-:W-:Y:S02]  /*38650*/  ULDC UR4, c[0x0][0xd38] ;  /* 0x00034e0000047ab9 */ /* 0x000fe40000000800 */
[----:B------:R-:W-:-:S04]  /*38660*/  IMAD.U32 R5, RZ, RZ, UR4 ;  /* 0x00000004ff057e24 */ /* 0x000fc8000f8e00ff */
[----:B-1----:R-:W-:-:S04]  /*38670*/  IMAD R14, R14, R5, RZ ;  /* 0x000000050e0e7224 */ /* 0x002fc800078e02ff */
[----:B------:R-:W-:-:S05]  /*38680*/  IMAD.IADD R7, R7, 0x1, R14 ;  /* 0x0000000107077824 */ /* 0x000fca00078e020e */
[----:B------:R-:W-:-:S13]  /*38690*/  ISETP.GT.AND P6, PT, R7, R0, PT ;  /* 0x000000000700720c */ /* 0x000fda0003fc4270 */
[----:B------:R-:W-:Y:S05]  /*386a0*/  @P6 BRA `(.L_x_4210) ;  /* 0x0000000000a46947 */ /* 0x000fea0003800000 */
.L_x_4213:
        /* <DEDUP_REMOVED lines=35> */
.L_x_4450:
[----:B------:R-:W-:Y:S02]  /*388e0*/  ULDC UR4, c[0x0][0xd38] ;  /* 0x00034e0000047ab9 */ /* 0x000fe40000000800 */
[----:B------:R-:W-:-:S04]  /*388f0*/  IMAD.U32 R5, RZ, RZ, UR4 ;  /* 0x00000004ff057e24 */ /* 0x000fc8000f8e00ff */
[----:B-1----:R-:W-:-:S04]  /*38900*/  IMAD R14, R14, R5, RZ ;  /* 0x000000050e0e7224 */ /* 0x002fc800078e02ff */
[----:B------:R-:W-:-:S05]  /*38910*/  IMAD.IADD R7, R14, 0x1, R7 ;  /* 0x000000010e077824 */ /* 0x000fca00078e0207 */
[----:B------:R-:W-:-:S13]  /*38920*/  ISETP.GT.AND P6, PT, R7, R0, PT ;  /* 0x000000000700720c */ /* 0x000fda0003fc4270 */
[----:B------:R-:W-:Y:S05]  /*38930*/  @!P6 BRA `(.L_x_4213) ;  /* 0xfffffffc005ce947 */ /* 0x000fea000383ffff */
.L_x_4210:
        /* <DEDUP_REMOVED lines=10> */
.L_x_4455:
[----:B------:R-:W-:-:S13]  /*389e0*/  ISETP.NE.AND P0, PT, R3, RZ, PT ;  /* 0x000000ff0300720c */ /* 0x000fda0003f05270 */
[----:B------:R-:W-:Y:S05]  /*389f0*/  @!P0 BRA `(.L_x_4215) ;  /* 0x0000000000108947 */ /* 0x000fea0003800000 */
[----:B------:R-:W-:Y:S01]  /*38a00*/  UMOV UR4, 0xffffffff ;  /* 0xffffffff00047882 */ /* 0x000fe20000000000 */
[----:B-1----:R-:W-:Y:S02]  /*38a10*/  VIADD R12, R12, 0xffffffff ;  /* 0xffffffff0c0c7836 */ /* 0x002fe40000000000 */
[----:B------:R-:W-:Y:S05]  /*38a20*/  BRA.DIV UR4, `(.L_x_4216) ;  /* 0x00000072042c7947 */ /* 0x000fea000b800000 */
[----:B------:R4:W1:Y:S02]  /*38a30*/  SHFL.IDX PT, R6, R2, R12, 0x1f ;  /* 0x00001f0c02067589 */ /* 0x00086400000e0000 */
.L_x_4215:
        /* <DEDUP_REMOVED lines=59> */
.L_x_4217:
        /* <DEDUP_REMOVED lines=60> */
.L_x_4218:
[----:B------:R-:W-:-:S05]  /*391b0*/  LOP3.LUT R2, RZ, R2, RZ, 0x33, !PT ;  /* 0x00000002ff027212 */ /* 0x000fca00078e33ff */
[----:B------:R-:W-:Y:S01]  /*391c0*/  IMAD.IADD R17, R17, 0x1, R2 ;  /* 0x0000000111117824 */ /* 0x000fe200078e0202 */
[----:B------:R-:W-:Y:S06]  /*391d0*/  BRA `(.L_x_4219) ;  /* 0x00000000001c7947 */ /* 0x000fec0003800000 */
.L_x_4211:
[----:B------:R-:W-:Y:S01]  /*391e0*/  UMOV UR4, URZ ;  /* 0x0000003f00047c82 */ /* 0x000fe20008000000 */
[----:B------:R-:W-:Y:S01]  /*391f0*/  UMOV UR5, URZ ;  /* 0x0000003f00057c82 */ /* 0x000fe20008000000 */
[----:B------:R-:W-:Y:S01]  /*39200*/  ULDC UR6, c[0x0][0xd3c] ;  /* 0x00034f0000067ab9 */ /* 0x000fe20000000800 */
[----:B------:R-:W-:Y:S02]  /*39210*/  IMAD.MOV.U32 R16, RZ, RZ, R0 ;  /* 0x000000ffff107224 */ /* 0x000fe400078e0000 */
[----:B------:R-:W-:Y:S02]  /*39220*/  IMAD.U32 R17, RZ, RZ, UR4 ;  /* 0x00000004ff117e24 */ /* 0x000fe4000f8e00ff */
[----:B------:R-:W-:Y:S02]  /*39230*/  IMAD.U32 R18, RZ, RZ, UR5 ;  /* 0x00000005ff127e24 */ /* 0x000fe4000f8e00ff */
[----:B------:R-:W-:-:S07]  /*39240*/  IMAD.U32 R19, RZ, RZ, UR6 ;  /* 0x00000006ff137e24 */ /* 0x000fce000f8e00ff */
.L_x_4219:
        /* <DEDUP_REMOVED lines=10> */
.L_x_4208:
[----:B------:R-:W-:Y:S02]  /*392f0*/  ULDC UR4, c[0x0][0xd3c] ;  /* 0x00034f0000047ab9 */ /* 0x000fe40000000800 */
[----:B0-----:R-:W-:-:S13]  /*39300*/  ISETP.GE.AND P0, PT, R19, UR4, PT ;  /* 0x0000000413007c0c */ /* 0x001fda000bf06270 */
[----:B------:R-:W-:Y:S05]  /*39310*/  @!P0 BRA `(.L_x_4220) ;  /* 0xffffff8800848947 */ /* 0x000fea000383ffff */
[----:B------:R-:W-:Y:S05]  /*39320*/  BSYNC B8 ;  /* 0x0000000000087941 */ /* 0x000fea0003800000 */
.L_x_4095:
[----:B-1----:R-:W5:Y:S01]  /*39330*/  LDL.LU R0, [R1+0x480] ;  /* 0x0004800001007983 */ /* 0x002f620000300800 */
[----:B------:R-:W-:Y:S01]  /*39340*/  BSSY B0, `(.L_x_4221) ;  /* 0x000000b000007945 */ /* 0x000fe20003800000 */
[----:B------:R-:W0:Y:S01]  /*39350*/  S2R R5, SR_CgaCtaId ;  /* 0x0000000000057919 */ /* 0x000e220000008800 */
[----:B-----5:R-:W-:-:S05]  /*39360*/  VIADD R0, R0, 0x1 ;  /* 0x0000000100007836 */ /* 0x020fca0000000000 */
        /* <DEDUP_REMOVED lines=8> */
.L_x_4458:
[----:B------:R-:W-:Y:S05]  /*393f0*/  BSYNC B0 ;  /* 0x0000000000007941 */ /* 0x000fea0003800000 */
.L_x_4221:
[----:B------:R-:W-:-:S03]  /*39400*/  UMOV UR4, 0xffffffff ;  /* 0xffffffff00047882 */ /* 0x000fc60000000000 */
[----:B------:R-:W-:Y:S05]  /*39410*/  BRA.DIV UR4, `(.L_x_4223) ;  /* 0x0000006604ec7947 */ /* 0x000fea000b800000 */
[----:B0-----:R-:W0:Y:S02]  /*39420*/  S2R R0, SR_TID.X ;  /* 0x0000000000007919 */ /* 0x001e240000002100 */
[----:B0-----:R-:W-:-:S04]  /*39430*/  SHF.R.U32.HI R0, RZ, 0x5, R0 ;  /* 0x00000005ff007819 */ /* 0x001fc80000011600 */
[----:B------:R-:W-:-:S05]  /*39440*/  LOP3.LUT R0, R0, 0x3, RZ, 0xc0, !PT ;  /* 0x0000000300007812 */ /* 0x000fca00078ec0ff */
[----:B------:R0:W1:Y:S02]  /*39450*/  SHFL.IDX PT, R14, R0, RZ, 0x1f ;  /* 0x00001fff000e7589 */ /* 0x00006400000e0000 */
.L_x_4461:
[----:B-1----:R-:W-:-:S13]  /*39460*/  ISETP.NE.AND P0, PT, R14, RZ, PT ;  /* 0x000000ff0e00720c */ /* 0x002fda0003f05270 */
[----:B------:R-:W-:Y:S05]  /*39470*/  @P0 BRA `(.L_x_3842) ;  /* 0x0000000000880947 */ /* 0x000fea0003800000 */
[----:B------:R-:W-:-:S03]  /*39480*/  UMOV UR4, 0xffffffff ;  /* 0xffffffff00047882 */ /* 0x000fc60000000000 */
[----:B------:R-:W-:Y:S05]  /*39490*/  BRA.DIV UR4, `(.L_x_4224) ;  /* 0x0000006a04007947 */ /* 0x000fea000b800000 */
[----:B------:R-:W-:-:S13]  /*394a0*/  ELECT P6, URZ, PT ;  /* 0x00000000003f782f */ /* 0x000fda00038c0000 */
.L_x_4464:
[----:B------:R-:W-:Y:S05]  /*394b0*/  @!P6 BRA `(.L_x_3842) ;  /* 0x000000000078e947 */ /* 0x000fea0003800000 */
[----:B------:R-:W-:-:S06]  /*394c0*/  ULOP3.LUT UR4, UR38, 0x2, URZ, 0xfc, !UPT ;  /* 0x0000000226047892 */ /* 0x000fcc000f8efc3f */
[----:B0-----:R-:W-:-:S05]  /*394d0*/  IMAD.U32 R0, RZ, RZ, UR4 ;  /* 0x00000004ff007e24 */ /* 0x001fca000f8e00ff */
[----:B------:R-:W-:-:S13]  /*394e0*/  ISETP.NE.AND P0, PT, R0, 0x3, PT ;  /* 0x000000030000780c */ /* 0x000fda0003f05270 */
[----:B------:R-:W-:Y:S05]  /*394f0*/  @!P0 BRA `(.L_x_4225) ;  /* 0x0000000000048947 */ /* 0x000fea0003800000 */
[----:B------:R-:W-:Y:S01]  /*39500*/  BPT.TRAP 0x1 ;  /* 0x000000040000795c */ /* 0x000fe20000300000 */
.L_x_4225:
[----:B------:R-:W-:Y:S01]  /*39510*/  IMAD R3, R25, 0x8, R5 ;  /* 0x0000000819037824 */ /* 0x000fe200078e0205 */
[----:B------:R-:W-:Y:S01]  /*39520*/  SHF.L.U32 R2, R27, 0x1f, RZ ;  /* 0x0000001f1b027819 */ /* 0x000fe200000006ff */
[----:B------:R-:W-:-:S03]  /*39530*/  VIADD R25, R25, 0x1 ;  /* 0x0000000119197836 */ /* 0x000fc60000000000 */
[----:B------:R-:W0:Y:S02]  /*39540*/  SYNCS.PHASECHK.TRANS64.TRYWAIT P1, [R3+URZ+0x32440], R2 ;  /* 0x03244002030075a7 */ /* 0x000e24000802017f */
[----:B------:R-:W-:-:S04]  /*39550*/  ISETP.NE.AND P2, PT, R25, 0x2, PT ;  /* 0x000000021900780c */ /* 0x000fc80003f45270 */
[----:B------:R-:W-:Y:S01]  /*39560*/  SEL R0, RZ, 0x1, P2 ;  /* 0x00000001ff007807 */ /* 0x000fe20001000000 */
[----:B0-----:R-:W-:Y:S08]  /*39570*/  @!P1 BRA `(.L_x_4226) ;  /* 0x0000006400e89947 */ /* 0x001ff00003800000 */
.L_x_4465:
[----:B------:R-:W-:Y:S02]  /*39580*/  SEL R25, R25, RZ, P2 ;  /* 0x000000ff19197207 */ /* 0x000fe40001000000 */
[----:B------:R-:W-:Y:S01]  /*39590*/  LOP3.LUT R0, R27, R0, RZ, 0x3c, !PT ;  /* 0x000000001b007212 */ /* 0x000fe200078e3cff */
[----:B------:R-:W-:Y:S06]  /*395a0*/  @!P0 BRA `(.L_x_4227) ;  /* 0x0000000000048947 */ /* 0x000fec0003800000 */
[----:B------:R-:W-:Y:S01]  /*395b0*/  BPT.TRAP 0x1 ;  /* 0x000000040000795c */ /* 0x000fe20000300000 */
.L_x_4227:
[----:B------:R-:W-:Y:S01]  /*395c0*/  IMAD R25, R25, 0x8, R5 ;  /* 0x0000000819197824 */ /* 0x000fe200078e0205 */
[----:B------:R-:W-:-:S04]  /*395d0*/  SHF.L.U32 R0, R0, 0x1f, RZ ;  /* 0x0000001f00007819 */ /* 0x000fc800000006ff */
[----:B------:R-:W1:Y:S02]  /*395e0*/  SYNCS.PHASECHK.TRANS64.TRYWAIT P1, [R25+URZ+0x32440], R0 ;  /* 0x03244000190075a7 */ /* 0x000e64000802017f */
[----:B-1----:R-:W-:Y:S05]  /*395f0*/  @!P1 BRA `(.L_x_4228) ;  /* 0x0000006400dc9947 */ /* 0x002fea0003800000 */
.L_x_4466:
[----:B------:R-:W-:Y:S05]  /*39600*/  @!P0 BRA `(.L_x_4229) ;  /* 0x0000000000048947 */ /* 0x000fea0003800000 */
[----:B------:R-:W-:Y:S01]  /*39610*/  BPT.TRAP 0x1 ;  /* 0x000000040000795c */ /* 0x000fe20000300000 */
.L_x_4229:
[----:B------:R-:W5:Y:S02]  /*39620*/  SYNCS.PHASECHK.TRANS64.TRYWAIT P1, [R3+URZ+0x32460], R2 ;  /* 0x03246002030075a7 */ /* 0x000f64000802017f */
[----:B-----5:R-:W-:Y:S05]  /*39630*/  @!P1 BRA `(.L_x_4230) ;  /* 0x0000006400e09947 */ /* 0x020fea0003800000 */
.L_x_4467:
[----:B------:R-:W-:Y:S05]  /*39640*/  @!P0 BRA `(.L_x_4231) ;  /* 0x0000000000048947 */ /* 0x000fea0003800000 */
[----:B------:R-:W-:Y:S01]  /*39650*/  BPT.TRAP 0x1 ;  /* 0x000000040000795c */ /* 0x000fe20000300000 */
.L_x_4231:
[----:B------:R0:W0:Y:S02]  /*39660*/  SYNCS.PHASECHK.TRANS64.TRYWAIT P0, [R25+URZ+0x32460], R0 ;  /* 0x03246000190075a7 */ /* 0x000024000800017f */
[----:B0-----:R-:W-:Y:S05]  /*39670*/  @!P0 NANOSLEEP.SYNCS 0x989680 ;  /* 0x009896800000895d */ /* 0x001fea0003900000 */
[----:B------:R-:W0:Y:S02]  /*39680*/  @!P0 SYNCS.PHASECHK.TRANS64 P0, [R25+URZ+0x32460], R0 ;  /* 0x03246000190085a7 */ /* 0x000e24000800007f */
[----:B0-----:R-:W-:Y:S05]  /*39690*/  @!P0 BRA `(.L_x_4231) ;  /* 0xfffffffc00f08947 */ /* 0x001fea000383ffff */
.L_x_3842:
[----:B------:R-:W-:Y:S05]  /*396a0*/  BSYNC B9 ;  /* 0x0000000000097941 */ /* 0x000fea0003800000 */
.L_x_3839:
[----:B------:R-:W-:Y:S05]  /*396b0*/  EXIT ;  /* 0x000000000000794d */ /* 0x000fea0003800000 */
.L_x_3870:
[----:B0-----:R0:W1:Y:S02]  /*396c0*/  SYNCS.PHASECHK.TRANS64.TRYWAIT P5, [R69+URZ+0x32490], R82 ;  /* 0x03249052450075a7 */ /* 0x00106400080a017f */
[----:B-1----:R-:W-:Y:S05]  /*396d0*/  @!P5 NANOSLEEP.SYNCS 0x989680 ;  /* 0x009896800000d95d */ /* 0x002fea0003900000 */
[----:B------:R-:W1:Y:S02]  /*396e0*/  @!P5 SYNCS.PHASECHK.TRANS64 P5, [R69+URZ+0x32490], R82 ;  /* 0x032490524500d5a7 */ /* 0x000e6400080a007f */
[----:B-1----:R-:W-:Y:S05]  /*396f0*/  @!P5 BRA `(.L_x_3870) ;  /* 0xfffffffc00f0d947 */ /* 0x002fea000383ffff */
[----:B------:R-:W-:Y:S05]  /*39700*/  BRA `(.L_x_4232) ;  /* 0xfffffca000687947 */ /* 0x000fea000383ffff */
.L_x_3871:
        /* <DEDUP_REMOVED lines=8> */
.L_x_4234:
[----:B------:R-:W-:Y:S05]  /*39790*/  BSYNC B1 ;  /* 0x0000000000017941 */ /* 0x000fea0003800000 */
.L_x_4233:
        /* <DEDUP_REMOVED lines=8> */
.L_x_4235:
[----:B------:R-:W-:Y:S05]  /*39820*/  BRA `(.L_x_4236) ;  /* 0xfffffca000347947 */ /* 0x000fea000383ffff */
.L_x_3880:
[----:B------:R-:W-:Y:S01]  /*39830*/  BSSY B1, `(.L_x_4237) ;  /* 0x0000008000017945 */ /* 0x000fe20003800000 */
[----:B------:R-:W-:Y:S02]  /*39840*/  IMAD.MOV.U32 R13, RZ, RZ, R80 ;  /* 0x000000ffff0d7224 */ /* 0x000fe400078e0050 */
[----:B------:R-:W-:Y:S02]  /*39850*/  IMAD.MOV.U32 R12, RZ, RZ, 0x1 ;  /* 0x00000001ff0c7424 */ /* 0x000fe400078e00ff */
[----:B0---4-:R-:W-:Y:S02]  /*39860*/  IMAD.MOV.U32 R11, RZ, RZ, 0x1c1f ;  /* 0x00001c1fff0b7424 */ /* 0x011fe400078e00ff */
[----:B------:R-:W-:-:S07]  /*39870*/  IMAD.MOV.U32 R15, RZ, RZ, -0x1 ;  /* 0xffffffffff0f7424 */ /* 0x000fce00078e00ff */
[----:B-123--:R-:W-:Y:S05]  /*39880*/  WARPSYNC.COLLECTIVE R15, `(.L_x_4238) ;  /* 0x000000000f087348 */ /* 0x00efea0003c00000 */
[----:B---3--:R0:W3:Y:S02]  /*39890*/  SHFL.IDX P6, R14, R13, R12, R11 ;  /* 0x0000000c0d0e7389 */ /* 0x0080e400000c000b */
[----:B0123--:R-:W-:Y:S01]  /*398a0*/  ENDCOLLECTIVE ;  /* 0x000000000000791b */ /* 0x00ffe20003800000 */
.L_x_4238:
[----:B------:R-:W-:Y:S05]  /*398b0*/  BSYNC B1 ;  /* 0x0000000000017941 */ /* 0x000fea0003800000 */
.L_x_4237:
        /* <DEDUP_REMOVED lines=8> */
.L_x_4239:
[----:B------:R-:W-:Y:S05]  /*39940*/  BRA `(.L_x_4240) ;  /* 0xfffffca400ac7947 */ /* 0x000fea000383ffff */
.L_x_3892:
[----:B0-----:R0:W1:Y:S02]  /*39950*/  SYNCS.PHASECHK.TRANS64.TRYWAIT P5, [R69+URZ+0x32490], R82 ;  /* 0x03249052450075a7 */ /* 0x00106400080a017f */
[----:B-1----:R-:W-:Y:S05]  /*39960*/  @!P5 NANOSLEEP.SYNCS 0x989680 ;  /* 0x009896800000d95d */ /* 0x002fea0003900000 */
[----:B------:R-:W1:Y:S02]  /*39970*/  @!P5 SYNCS.PHASECHK.TRANS64 P5, [R69+URZ+0x32490], R82 ;  /* 0x032490524500d5a7 */ /* 0x000e6400080a007f */
[----:B-1----:R-:W-:Y:S05]  /*39980*/  @!P5 BRA `(.L_x_3892) ;  /* 0xfffffffc00f0d947 */ /* 0x002fea000383ffff */
[----:B------:R-:W-:Y:S05]  /*39990*/  BRA `(.L_x_4241) ;  /* 0xfffffcb000c07947 */ /* 0x000fea000383ffff */
.L_x_3893:
        /* <DEDUP_REMOVED lines=8> */
.L_x_4243:
[----:B------:R-:W-:Y:S05]  /*39a20*/  BSYNC B1 ;  /* 0x0000000000017941 */ /* 0x000fea0003800000 */
.L_x_4242:
        /* <DEDUP_REMOVED lines=8> */
.L_x_4244:
[----:B------:R-:W-:Y:S01]  /*39ab0*/  IMAD.MOV.U32 R72, RZ, RZ, R14 ;  /* 0x000000ffff487224 */ /* 0x000fe200078e000e */
[----:B------:R-:W-:Y:S06]  /*39ac0*/  BRA `(.L_x_4245) ;  /* 0xfffffcb000887947 */ /* 0x000fec000383ffff */
.L_x_3898:
[----:B------:R-:W-:Y:S01]  /*39ad0*/  BSSY B1, `(.L_x_4246) ;  /* 0x0000008000017945 */ /* 0x000fe20003800000 */
[----:B----4-:R-:W-:Y:S01]  /*39ae0*/  MOV R13, R80 ;  /* 0x00000050000d7202 */ /* 0x010fe20000000f00 */
[----:B------:R-:W-:Y:S02]  /*39af0*/  IMAD.MOV.U32 R12, RZ, RZ, 0x1 ;  /* 0x00000001ff0c7424 */ /* 0x000fe400078e00ff */
[----:B------:R-:W-:Y:S02]  /*39b00*/  IMAD.MOV.U32 R11, RZ, RZ, 0x1c1f ;  /* 0x00001c1fff0b7424 */ /* 0x000fe400078e00ff */
[----:B------:R-:W-:-:S07]  /*39b10*/  IMAD.MOV.U32 R15, RZ, RZ, -0x1 ;  /* 0xffffffffff0f7424 */ /* 0x000fce00078e00ff */
[----:B0123--:R-:W-:Y:S05]  /*39b20*/  WARPSYNC.COLLECTIVE R15, `(.L_x_4247) ;  /* 0x000000000f087348 */ /* 0x00ffea0003c00000 */
[----:B------:R4:W0:Y:S02]  /*39b30*/  SHFL.IDX P6, R14, R13, R12, R11 ;  /* 0x0000000c0d0e7389 */ /* 0x00082400000c000b */
[----:B01234-:R-:W-:Y:S01]  /*39b40*/  ENDCOLLECTIVE ;  /* 0x000000000000791b */ /* 0x01ffe20003800000 */
.L_x_4247:
[----:B------:R-:W-:Y:S05]  /*39b50*/  BSYNC B1 ;  /* 0x0000000000017941 */ /* 0x000fea0003800000 */
.L_x_4246:
        /* <DEDUP_REMOVED lines=8> */
.L_x_4248:
[----:B------:R-:W-:Y:S05]  /*39be0*/  BRA `(.L_x_4249) ;  /* 0xfffffcb800147947 */ /* 0x000fea000383ffff */
.L_x_3903:
[----:B0-----:R0:W1:Y:S02]  /*39bf0*/  SYNCS.PHASECHK.TRANS64.TRYWAIT P0, [R69+URZ+0x32490], R82 ;  /* 0x03249052450075a7 */ /* 0x001064000800017f */
[----:B-1----:R-:W-:Y:S05]  /*39c00*/  @!P0 NANOSLEEP.SYNCS 0x989680 ;  /* 0x009896800000895d */ /* 0x002fea0003900000 */
[----:B------:R-:W1:Y:S02]  /*39c10*/  @!P0 SYNCS.PHASECHK.TRANS64 P0, [R69+URZ+0x32490], R82 ;  /* 0x03249052450085a7 */ /* 0x000e64000800007f */
[----:B-1----:R-:W-:Y:S05]  /*39c20*/  @!P0 BRA `(.L_x_3903) ;  /* 0xfffffffc00f08947 */ /* 0x002fea000383ffff */
[----:B------:R-:W-:Y:S05]  /*39c30*/  BRA `(.L_x_4250) ;  /* 0xfffffcbc00f87947 */ /* 0x000fea000383ffff */
.L_x_3904:
        /* <DEDUP_REMOVED lines=8> */
.L_x_4252:
[----:B------:R-:W-:Y:S05]  /*39cc0*/  BSYNC B1 ;  /* 0x0000000000017941 */ /* 0x000fea0003800000 */
.L_x_4251:
        /* <DEDUP_REMOVED lines=8> */
.L_x_4253:
[----:B------:R-:W-:Y:S05]  /*39d50*/  BRA `(.L_x_4254) ;  /* 0xfffffcc000187947 */ /* 0x000fea000383ffff */
.L_x_3907:
[----:B------:R-:W-:Y:S01]  /*39d60*/  BSSY B1, `(.L_x_4255) ;  /* 0x0000008000017945 */ /* 0x000fe20003800000 */
[----:B------:R-:W-:Y:S02]  /*39d70*/  IMAD.MOV.U32 R13, RZ, RZ, R32 ;  /* 0x000000ffff0d7224 */ /* 0x000fe400078e0020 */
[----:B------:R-:W-:Y:S02]  /*39d80*/  IMAD.MOV.U32 R12, RZ, RZ, 0x1 ;  /* 0x00000001ff0c7424 */ /* 0x000fe400078e00ff */
[----:B------:R-:W-:Y:S02]  /*39d90*/  IMAD.MOV.U32 R11, RZ, RZ, 0x1c1f ;  /* 0x00001c1fff0b7424 */ /* 0x000fe400078e00ff */
[----:B------:R-:W-:-:S07]  /*39da0*/  IMAD.MOV.U32 R15, RZ, RZ, -0x1 ;  /* 0xffffffffff0f7424 */ /* 0x000fce00078e00ff */
[----:B01234-:R-:W-:Y:S05]  /*39db0*/  WARPSYNC.COLLECTIVE R15, `(.L_x_4256) ;  /* 0x000000000f087348 */ /* 0x01ffea0003c00000 */
[----:B---3--:R3:W0:Y:S02]  /*39dc0*/  SHFL.IDX P6, R14, R13, R12, R11 ;  /* 0x0000000c0d0e7389 */ /* 0x00862400000c000b */
[----:B01234-:R-:W-:Y:S01]  /*39dd0*/  ENDCOLLECTIVE ;  /* 0x000000000000791b */ /* 0x01ffe20003800000 */
.L_x_4256:
[----:B------:R-:W-:Y:S05]  /*39de0*/  BSYNC B1 ;  /* 0x0000000000017941 */ /* 0x000fea0003800000 */
.L_x_4255:
        /* <DEDUP_REMOVED lines=8> */
.L_x_4257:
[----:B------:R-:W-:Y:S05]  /*39e70*/  BRA `(.L_x_4258) ;  /* 0xfffffcc000187947 */ /* 0x000fea000383ffff */
.L_x_3911:
[----:B------:R0:W0:Y:S02]  /*39e80*/  SYNCS.PHASECHK.TRANS64.TRYWAIT P3, [R69+URZ+0x324b0], R82 ;  /* 0x0324b052450075a7 */ /* 0x000024000806017f */
[----:B0-----:R-:W-:Y:S05]  /*39e90*/  @!P3 NANOSLEEP.SYNCS 0x989680 ;  /* 0x009896800000b95d */ /* 0x001fea0003900000 */
[----:B------:R-:W0:Y:S02]  /*39ea0*/  @!P3 SYNCS.PHASECHK.TRANS64 P3, [R69+URZ+0x324b0], R82 ;  /* 0x0324b0524500b5a7 */ /* 0x000e24000806007f */
[----:B0-----:R-:W-:Y:S05]  /*39eb0*/  @!P3 BRA `(.L_x_3911) ;  /* 0xfffffffc00f0b947 */ /* 0x001fea000383ffff */
[----:B------:R-:W-:Y:S05]  /*39ec0*/  BRA `(.L_x_4259) ;  /* 0xfffffcc0008c7947 */ /* 0x000fea000383ffff */
.L_x_3929:
[----:B------:R0:W5:Y:S01]  /*39ed0*/  LDL R13, [R1+0x518] ;  /* 0x00051800010d7983 */ /* 0x0001620000100800 */
[----:B------:R-:W-:Y:S01]  /*39ee0*/  BSSY B0, `(.L_x_4260) ;  /* 0x0000007000007945 */ /* 0x000fe20003800000 */
[----:B------:R-:W-:Y:S02]  /*39ef0*/  IMAD.MOV.U32 R12, RZ, RZ, RZ ;  /* 0x000000ffff0c7224 */ /* 0x000fe400078e00ff */
[----:B------:R-:W-:Y:S02]  /*39f00*/  IMAD.MOV.U32 R11, RZ, RZ, 0x1f ;  /* 0x0000001fff0b7424 */ /* 0x000fe400078e00ff */
[----:B------:R-:W-:-:S07]  /*39f10*/  IMAD.MOV.U32 R15, RZ, RZ, -0x1 ;  /* 0xffffffffff0f7424 */ /* 0x000fce00078e00ff */
[----:B0-2--5:R-:W-:Y:S05]  /*39f20*/  WARPSYNC.COLLECTIVE R15, `(.L_x_4261) ;  /* 0x000000000f087348 */ /* 0x025fea0003c00000 */
[----:B-----5:R1:W3:Y:S02]  /*39f30*/  SHFL.IDX P6, R14, R13, R12, R11 ;  /* 0x0000000c0d0e7389 */ /* 0x0202e400000c000b */
[----:B0123--:R-:W-:Y:S01]  /*39f40*/  ENDCOLLECTIVE ;  /* 0x000000000000791b */ /* 0x00ffe20003800000 */
.L_x_4261:
[----:B------:R-:W-:Y:S05]  /*39f50*/  BSYNC B0 ;  /* 0x0000000000007941 */ /* 0x000fea0003800000 */
.L_x_4260:
[----:B------:R-:W-:Y:S05]  /*39f60*/  BRA `(.L_x_4262) ;  /* 0xfffffcd400a87947 */ /* 0x000fea000383ffff */
.L_x_3941:
        /* <DEDUP_REMOVED lines=8> */
.L_x_4264:
[----:B------:R-:W-:Y:S05]  /*39ff0*/  BSYNC B1 ;  /* 0x0000000000017941 */ /* 0x000fea0003800000 */
.L_x_4263:
        /* <DEDUP_REMOVED lines=8> */
.L_x_4265:
[----:B------:R-:W-:Y:S02]  /*3a080*/  IMAD.MOV.U32 R13, RZ, RZ, R61 ;  /* 0x000000ffff0d7224 */ /* 0x000fe400078e003d */
[----:B------:R-:W-:-:S07]  /*3a090*/  IMAD.MOV.U32 R6, RZ, RZ, R14 ;  /* 0x000000ffff067224 */ /* 0x000fce00078e000e */
[----:B------:R-:W-:Y:S05]  /*3a0a0*/  WARPSYNC.COLLECTIVE R15, `(.L_x_4266) ;  /* 0x000000000f087348 */ /* 0x000fea0003c00000 */
[----:B------:R0:W1:Y:S02]  /*3a0b0*/  SHFL.IDX P6, R14, R13, R12, R11 ;  /* 0x0000000c0d0e7389 */ /* 0x00006400000c000b */
[----:B01----:R-:W-:Y:S01]  /*3a0c0*/  ENDCOLLECTIVE ;  /* 0x000000000000791b */ /* 0x003fe20003800000 */
.L_x_4266:
[----:B------:R-:W-:Y:S02]  /*3a0d0*/  IMAD.MOV.U32 R13, RZ, RZ, R60 ;  /* 0x000000ffff0d7224 */ /* 0x000fe400078e003c */
[----:B------:R-:W-:-:S07]  /*3a0e0*/  IMAD.MOV.U32 R7, RZ, RZ, R14 ;  /* 0x000000ffff077224 */ /* 0x000fce00078e000e */
[----:B------:R-:W-:Y:S05]  /*3a0f0*/  WARPSYNC.COLLECTIVE R15, `(.L_x_4267) ;  /* 0x000000000f087348 */ /* 0x000fea0003c00000 */
[----:B------:R0:W1:Y:S02]  /*3a100*/  SHFL.IDX P6, R14, R13, R12, R11 ;  /* 0x0000000c0d0e7389 */ /* 0x00006400000c000b */
[----:B01----:R-:W-:Y:S01]  /*3a110*/  ENDCOLLECTIVE ;  /* 0x000000000000791b */ /* 0x003fe20003800000 */
.L_x_4267:
[----:B------:R-:W-:Y:S01]  /*3a120*/  IMAD.MOV.U32 R8, RZ, RZ, R14 ;  /* 0x000000ffff087224 */ /* 0x000fe200078e000e */
[----:B------:R-:W-:Y:S06]  /*3a130*/  BRA `(.L_x_4268) ;  /* 0xfffffce0007c7947 */ /* 0x000fec000383ffff */
.L_x_3944:
[----:B------:R-:W-:Y:S01]  /*3a140*/  BSSY B1, `(.L_x_4269) ;  /* 0x0000008000017945 */ /* 0x000fe20003800000 */
[----:B------:R-:W-:Y:S02]  /*3a150*/  IMAD.MOV.U32 R13, RZ, RZ, R44 ;  /* 0x000000ffff0d7224 */ /* 0x000fe400078e002c */
[----:B------:R-:W-:Y:S02]  /*3a160*/  IMAD.MOV.U32 R12, RZ, RZ, 0x1 ;  /* 0x00000001ff0c7424 */ /* 0x000fe400078e00ff */
[----:B------:R-:W-:Y:S02]  /*3a170*/  IMAD.MOV.U32 R11, RZ, RZ, 0x1c1f ;  /* 0x00001c1fff0b7424 */ /* 0x000fe400078e00ff */
[----:B------:R-:W-:-:S07]  /*3a180*/  IMAD.MOV.U32 R15, RZ, RZ, -0x1 ;  /* 0xffffffffff0f7424 */ /* 0x000fce00078e00ff */
[----:B0--34-:R-:W-:Y:S05]  /*3a190*/  WARPSYNC.COLLECTIVE R15, `(.L_x_4270) ;  /* 0x000000000f087348 */ /* 0x019fea0003c00000 */
[----:B------:R1:W2:Y:S02]  /*3a1a0*/  SHFL.IDX P6, R14, R13, R12, R11 ;  /* 0x0000000c0d0e7389 */ /* 0x0002a400000c000b */
[----:B01234-:R-:W-:Y:S01]  /*3a1b0*/  ENDCOLLECTIVE ;  /* 0x000000000000791b */ /* 0x01ffe20003800000 */
.L_x_4270:
[----:B------:R-:W-:Y:S05]  /*3a1c0*/  BSYNC B1 ;  /* 0x0000000000017941 */ /* 0x000fea0003800000 */
.L_x_4269:
        /* <DEDUP_REMOVED lines=8> */
.L_x_4271:
[----:B------:R-:W-:Y:S02]  /*3a250*/  IMAD.MOV.U32 R13, RZ, RZ, R61 ;  /* 0x000000ffff0d7224 */ /* 0x000fe400078e003d */
[----:B------:R-:W-:-:S07]  /*3a260*/  IMAD.MOV.U32 R6, RZ, RZ, R14 ;  /* 0x000000ffff067224 */ /* 0x000fce00078e000e */
[----:B------:R-:W-:Y:S05]  /*3a270*/  WARPSYNC.COLLECTIVE R15, `(.L_x_4272) ;  /* 0x000000000f087348 */ /* 0x000fea0003c00000 */
[----:B------:R0:W1:Y:S02]  /*3a280*/  SHFL.IDX P6, R14, R13, R12, R11 ;  /* 0x0000000c0d0e7389 */ /* 0x00006400000c000b */
[----:B01----:R-:W-:Y:S01]  /*3a290*/  ENDCOLLECTIVE ;  /* 0x000000000000791b */ /* 0x003fe20003800000 */
.L_x_4272:
[----:B------:R-:W-:Y:S02]  /*3a2a0*/  IMAD.MOV.U32 R13, RZ, RZ, R60 ;  /* 0x000000ffff0d7224 */ /* 0x000fe400078e003c */
[----:B------:R-:W-:-:S07]  /*3a2b0*/  IMAD.MOV.U32 R7, RZ, RZ, R14 ;  /* 0x000000ffff077224 */ /* 0x000fce00078e000e */
[----:B------:R-:W-:Y:S05]  /*3a2c0*/  WARPSYNC.COLLECTIVE R15, `(.L_x_4273) ;  /* 0x000000000f087348 */ /* 0x000fea0003c00000 */
[----:B------:R0:W1:Y:S02]  /*3a2d0*/  SHFL.IDX P6, R14, R13, R12, R11 ;  /* 0x0000000c0d0e7389 */ /* 0x00006400000c000b */
[----:B01----:R-:W-:Y:S01]  /*3a2e0*/  ENDCOLLECTIVE ;  /* 0x000000000000791b */ /* 0x003fe20003800000 */
.L_x_4273:
[----:B------:R-:W-:Y:S05]  /*3a2f0*/  BRA `(.L_x_4274) ;  /* 0xfffffce000e47947 */ /* 0x000fea000383ffff */
.L_x_3948:
[----:B-1----:R1:W4:Y:S02]  /*3a300*/  SYNCS.PHASECHK.TRANS64.TRYWAIT P0, [R2+URZ+0x32400], R61 ;  /* 0x0324003d020075a7 */ /* 0x002324000800017f */
[----:B----4-:R-:W-:Y:S05]  /*3a310*/  @!P0 NANOSLEEP.SYNCS 0x989680 ;  /* 0x009896800000895d */ /* 0x010fea0003900000 */
[----:B------:R-:W4:Y:S02]  /*3a320*/  @!P0 SYNCS.PHASECHK.TRANS64 P0, [R2+URZ+0x32400], R61 ;  /* 0x0324003d020085a7 */ /* 0x000f24000800007f */
[----:B----4-:R-:W-:Y:S05]  /*3a330*/  @!P0 BRA `(.L_x_3948) ;  /* 0xfffffffc00f08947 */ /* 0x010fea000383ffff */
[----:B------:R-:W-:Y:S05]  /*3a340*/  BRA `(.L_x_4275) ;  /* 0xfffffce400707947 */ /* 0x000fea000383ffff */
.L_x_3956:
[----:B------:R-:W0:Y:S01]  /*3a350*/  LDC R27, c[0x0][0x3f4] ;  /* 0x0000fd00ff1b7b82 */ /* 0x000e220000000800 */
        /* <DEDUP_REMOVED lines=8> */
.L_x_4277:
[----:B------:R-:W-:Y:S05]  /*3a3e0*/  BSYNC B1 ;  /* 0x0000000000017941 */ /* 0x000fea0003800000 */
.L_x_4276:
        /* <DEDUP_REMOVED lines=10> */
.L_x_4278:
        /* <DEDUP_REMOVED lines=8> */
.L_x_4279:
[----:B------:R-:W-:-:S05]  /*3a510*/  @!P1 IADD3 R8, P2, R5, R7, RZ ;  /* 0x0000000705089210 */ /* 0x000fca0007f5e0ff */
[----:B------:R-:W-:Y:S02]  /*3a520*/  @!P1 IMAD.X R9, R4, 0x1, R21, P2 ;  /* 0x0000000104099824 */ /* 0x000fe400010e0615 */
[----:B------:R-:W-:Y:S02]  /*3a530*/  IMAD.MOV.U32 R13, RZ, RZ, R62 ;  /* 0x000000ffff0d7224 */ /* 0x000fe400078e003e */
[----:B------:R-:W-:-:S07]  /*3a540*/  IMAD.MOV.U32 R6, RZ, RZ, R14 ;  /* 0x000000ffff067224 */ /* 0x000fce00078e000e */
[----:B------:R-:W-:Y:S05]  /*3a550*/  WARPSYNC.COLLECTIVE R15, `(.L_x_4280) ;  /* 0x000000000f087348 */ /* 0x000fea0003c00000 */
[----:B------:R0:W1:Y:S02]  /*3a560*/  SHFL.IDX P6, R14, R13, R12, R11 ;  /* 0x0000000c0d0e7389 */ /* 0x00006400000c000b */
[----:B01----:R-:W-:Y:S01]  /*3a570*/  ENDCOLLECTIVE ;  /* 0x000000000000791b */ /* 0x003fe20003800000 */
.L_x_4280:
[----:B------:R-:W2:Y:S01]  /*3a580*/  @!P1 LD.E.128 R8, desc[UR44][R8.64] ;  /* 0x0000002c08089980 */ /* 0x000ea2000c101d00 */
[----:B------:R-:W-:-:S05]  /*3a590*/  @!P1 IADD3 R4, P2, R14, R7, RZ ;  /* 0x000000070e049210 */ /* 0x000fca0007f5e0ff */
[----:B------:R-:W-:-:S06]  /*3a5a0*/  @!P1 IMAD.X R5, R6, 0x1, R21, P2 ;  /* 0x0000000106059824 */ /* 0x000fcc00010e0615 */
[----:B------:R-:W5:Y:S01]  /*3a5b0*/  @!P1 LD.E.128 R4, desc[UR44][R4.64] ;  /* 0x0000002c04049980 */ /* 0x000f62000c101d00 */
[----:B------:R-:W-:Y:S02]  /*3a5c0*/  CS2R R20, SRZ ;  /* 0x0000000000147805 */ /* 0x000fe4000001ff00 */
[----:B------:R-:W-:Y:S02]  /*3a5d0*/  CS2R R54, SRZ ;  /* 0x0000000000367805 */ /* 0x000fe4000001ff00 */
[----:B------:R-:W-:Y:S02]  /*3a5e0*/  CS2R R58, SRZ ;  /* 0x00000000003a7805 */ /* 0x000fe4000001ff00 */
[----:B------:R-:W-:Y:S01]  /*3a5f0*/  CS2R R60, SRZ ;  /* 0x00000000003c7805 */ /* 0x000fe2000001ff00 */
[----:B--2---:R-:W-:Y:S02]  /*3a600*/  @!P1 IMAD.MOV.U32 R20, RZ, RZ, R8 ;  /* 0x000000ffff149224 */ /* 0x004fe400078e0008 */
[----:B------:R-:W-:-:S02]  /*3a610*/  @!P1 IMAD.MOV.U32 R21, RZ, RZ, R9 ;  /* 0x000000ffff159224 */ /* 0x000fc400078e0009 */
[----:B------:R-:W-:Y:S02]  /*3a620*/  IMAD.MOV.U32 R12, RZ, RZ, R20 ;  /* 0x000000ffff0c7224 */ /* 0x000fe400078e0014 */
[----:B------:R-:W-:Y:S02]  /*3a630*/  IMAD.MOV.U32 R13, RZ, RZ, R21 ;  /* 0x000000ffff0d7224 */ /* 0x000fe400078e0015 */
[----:B------:R-:W-:Y:S01]  /*3a640*/  @!P1 IMAD.MOV.U32 R55, RZ, RZ, R11 ;  /* 0x000000ffff379224 */ /* 0x000fe200078e000b */
[----:B------:R-:W-:Y:S01]  /*3a650*/  PRMT R67, R12, 0x7610, R67 ;  /* 0x000076100c437816 */ /* 0x000fe20000000043 */
[----:B------:R-:W-:Y:S01]  /*3a660*/  IMAD.MOV.U32 R12, RZ, RZ, 0x1 ;  /* 0x00000001ff0c7424 */ /* 0x000fe200078e00ff */
[----:B------:R-:W-:Y:S01]  /*3a670*/  PRMT R76, R13, 0x7610, R76 ;  /* 0x000076100d4c7816 */ /* 0x000fe2000000004c */
[----:B------:R-:W-:Y:S02]  /*3a680*/  IMAD.MOV.U32 R13, RZ, RZ, R24 ;  /* 0x000000ffff0d7224 */ /* 0x000fe400078e0018 */
[----:B------:R-:W-:-:S02]  /*3a690*/  IMAD.MOV.U32 R11, RZ, RZ, 0x1c1f ;  /* 0x00001c1fff0b7424 */ /* 0x000fc400078e00ff */
[----:B------:R-:W-:Y:S02]  /*3a6a0*/  @!P1 IMAD.MOV.U32 R54, RZ, RZ, R10 ;  /* 0x000000ffff369224 */ /* 0x000fe400078e000a */
[----:B------:R-:W-:-:S07]  /*3a6b0*/  IMAD.MOV.U32 R9, RZ, RZ, R55 ;  /* 0x000000ffff097224 */ /* 0x000fce00078e0037 */
[----:B-----5:R-:W-:Y:S05]  /*3a6c0*/  WARPSYNC.COLLECTIVE R15, `(.L_x_4281) ;  /* 0x000000000f087348 */ /* 0x020fea0003c00000 */
[----:B------:R0:W1:Y:S02]  /*3a6d0*/  SHFL.IDX P6, R14, R13, R12, R11 ;  /* 0x0000000c0d0e7389 */ /* 0x00006400000c000b */
[----:B01---5:R-:W-:Y:S01]  /*3a6e0*/  ENDCOLLECTIVE ;  /* 0x000000000000791b */ /* 0x023fe20003800000 */
.L_x_4281:
[----:B------:R-:W-:Y:S02]  /*3a6f0*/  IMAD.MOV.U32 R8, RZ, RZ, R54 ;  /* 0x000000ffff087224 */ /* 0x000fe400078e0036 */
[----:B------:R-:W-:Y:S02]  /*3a700*/  @!P1 IMAD.MOV.U32 R58, RZ, RZ, R4 ;  /* 0x000000ffff3a9224 */ /* 0x000fe400078e0004 */
[----:B------:R-:W-:Y:S01]  /*3a710*/  @!P1 IMAD.MOV.U32 R59, RZ, RZ, R5 ;  /* 0x000000ffff3b9224 */ /* 0x000fe200078e0005 */
[----:B------:R-:W-:Y:S01]  /*3a720*/  PRMT R28, R8, 0x5410, R9 ;  /* 0x00005410081c7816 */ /* 0x000fe20000000009 */
[----:B------:R-:W-:Y:S01]  /*3a730*/  @!P1 IMAD.MOV.U32 R60, RZ, RZ, R6 ;  /* 0x000000ffff3c9224 */ /* 0x000fe200078e0006 */
[----:B------:R-:W-:Y:S01]  /*3a740*/  CS2R R8, SRZ ;  /* 0x0000000000087805 */ /* 0x000fe2000001ff00 */
[----:B------:R-:W-:Y:S02]  /*3a750*/  @!P1 IMAD.MOV.U32 R61, RZ, RZ, R7 ;  /* 0x000000ffff3d9224 */ /* 0x000fe400078e0007 */
[----:B------:R-:W-:-:S02]  /*3a760*/  IMAD.MOV.U32 R4, RZ, RZ, R58 ;  /* 0x000000ffff047224 */ /* 0x000fc400078e003a */
[----:B------:R-:W-:Y:S02]  /*3a770*/  IMAD.MOV.U32 R5, RZ, RZ, R59 ;  /* 0x000000ffff057224 */ /* 0x000fe400078e003b */
[----:B------:R-:W-:Y:S01]  /*3a780*/  IMAD.MOV.U32 R13, RZ, RZ, R44 ;  /* 0x000000ffff0d7224 */ /* 0x000fe200078e002c */
[----:B------:R-:W-:Y:S01]  /*3a790*/  PRMT R67, R67, 0x5410, R4 ;  /* 0x0000541043437816 */ /* 0x000fe20000000004 */
[----:B------:R-:W-:Y:S01]  /*3a7a0*/  IMAD.MOV.U32 R6, RZ, RZ, R60 ;  /* 0x000000ffff067224 */ /* 0x000fe200078e003c */
[----:B------:R-:W-:Y:S01]  /*3a7b0*/  PRMT R78, R5, 0x7610, R78 ;  /* 0x00007610054e7816 */ /* 0x000fe2000000004e */
[----:B------:R-:W-:-:S03]  /*3a7c0*/  IMAD.MOV.U32 R7, RZ, RZ, R61 ;  /* 0x000000ffff077224 */ /* 0x000fc600078e003d */
[----:B------:R-:W-:Y:S01]  /*3a7d0*/  PRMT R85, R6, 0x7610, R85 ;  /* 0x0000761006557816 */ /* 0x000fe20000000055 */
[----:B------:R-:W-:Y:S01]  /*3a7e0*/  IMAD.MOV.U32 R24, RZ, RZ, R14 ;  /* 0x000000ffff187224 */ /* 0x000fe200078e000e */
[----:B------:R-:W-:-:S07]  /*3a7f0*/  PRMT R79, R7, 0x7610, R79 ;  /* 0x00007610074f7816 */ /* 0x000fce000000004f */
[----:B------:R-:W-:Y:S05]  /*3a800*/  WARPSYNC.COLLECTIVE R15, `(.L_x_4282) ;  /* 0x000000000f087348 */ /* 0x000fea0003c00000 */
[----:B------:R0:W1:Y:S02]  /*3a810*/  SHFL.IDX P6, R14, R13, R12, R11 ;  /* 0x0000000c0d0e7389 */ /* 0x00006400000c000b */
[----:B01----:R-:W-:Y:S01]  /*3a820*/  ENDCOLLECTIVE ;  /* 0x000000000000791b */ /* 0x003fe20003800000 */
.L_x_4282:
[----:B------:R-:W-:Y:S02]  /*3a830*/  IMAD.MOV.U32 R13, RZ, RZ, R26 ;  /* 0x000000ffff0d7224 */ /* 0x000fe400078e001a */
[----:B------:R-:W-:-:S07]  /*3a840*/  IMAD.MOV.U32 R25, RZ, RZ, R14 ;  /* 0x000000ffff197224 */ /* 0x000fce00078e000e */
[----:B------:R-:W-:Y:S05]  /*3a850*/  WARPSYNC.COLLECTIVE R15, `(.L_x_4283) ;  /* 0x000000000f087348 */ /* 0x000fea0003c00000 */
[----:B------:R0:W1:Y:S02]  /*3a860*/  SHFL.IDX P6, R14, R13, R12, R11 ;  /* 0x0000000c0d0e7389 */ /* 0x00006400000c000b */
[----:B01----:R-:W-:Y:S01]  /*3a870*/  ENDCOLLECTIVE ;  /* 0x000000000000791b */ /* 0x003fe20003800000 */
.L_x_4283:
[----:B------:R-:W-:Y:S02]  /*3a880*/  IMAD.MOV.U32 R13, RZ, RZ, R62 ;  /* 0x000000ffff0d7224 */ /* 0x000fe400078e003e */
[----:B------:R-:W-:-:S07]  /*3a890*/  IMAD.MOV.U32 R26, RZ, RZ, R14 ;  /* 0x000000ffff1a7224 */ /* 0x000fce00078e000e */
[----:B------:R-:W-:Y:S05]  /*3a8a0*/  WARPSYNC.COLLECTIVE R15, `(.L_x_4284) ;  /* 0x000000000f087348 */ /* 0x000fea0003c00000 */
[----:B------:R0:W1:Y:S02]  /*3a8b0*/  SHFL.IDX P6, R14, R13, R12, R11 ;  /* 0x0000000c0d0e7389 */ /* 0x00006400000c000b */
[----:B01----:R-:W-:Y:S01]  /*3a8c0*/  ENDCOLLECTIVE ;  /* 0x000000000000791b */ /* 0x003fe20003800000 */
.L_x_4284:
[----:B------:R-:W-:Y:S05]  /*3a8d0*/  BRA `(.L_x_4285) ;  /* 0xfffffcf000b07947 */ /* 0x000fea000383ffff */
.L_x_3960:
[----:B0-----:R0:W1:Y:S02]  /*3a8e0*/  SYNCS.PHASECHK.TRANS64.TRYWAIT P1, [R2+URZ+0x32400], R13 ;  /* 0x0324000d020075a7 */ /* 0x001064000802017f */
[----:B-1----:R-:W-:Y:S05]  /*3a8f0*/  @!P1 NANOSLEEP.SYNCS 0x989680 ;  /* 0x009896800000995d */ /* 0x002fea0003900000 */
[----:B------:R-:W1:Y:S02]  /*3a900*/  @!P1 SYNCS.PHASECHK.TRANS64 P1, [R2+URZ+0x32400], R13 ;  /* 0x0324000d020095a7 */ /* 0x000e64000802007f */
[----:B-1----:R-:W-:Y:S05]  /*3a910*/  @!P1 BRA `(.L_x_3960) ;  /* 0xfffffffc00f09947 */ /* 0x002fea000383ffff */
[----:B------:R-:W-:Y:S05]  /*3a920*/  BRA `(.L_x_4286) ;  /* 0xfffffcf4000c7947 */ /* 0x000fea000383ffff */
.L_x_3974:
[----:B0-----:R0:W1:Y:S02]  /*3a930*/  SYNCS.PHASECHK.TRANS64.TRYWAIT P0, [R2+URZ], R7 ;  /* 0x00000007020075a7 */ /* 0x001064000800017f */
[----:B-1----:R-:W-:Y:S05]  /*3a940*/  @!P0 NANOSLEEP.SYNCS 0x989680 ;  /* 0x009896800000895d */ /* 0x002fea0003900000 */
[----:B------:R-:W1:Y:S02]  /*3a950*/  @!P0 SYNCS.PHASECHK.TRANS64 P0, [R2+URZ], R7 ;  /* 0x00000007020085a7 */ /* 0x000e64000800007f */
[----:B-1----:R-:W-:Y:S05]  /*3a960*/  @!P0 BRA `(.L_x_3974) ;  /* 0xfffffffc00f08947 */ /* 0x002fea000383ffff */
[----:B------:R-:W-:Y:S05]  /*3a970*/  BRA `(.L_x_3973) ;  /* 0xfffffd0800b87947 */ /* 0x000fea000383ffff */
.L_x_3981:
[----:B0-----:R0:W1:Y:S02]  /*3a980*/  SYNCS.PHASECHK.TRANS64.TRYWAIT P0, [R6+URZ], R7 ;  /* 0x00000007060075a7 */ /* 0x001064000800017f */
[----:B-1----:R-:W-:Y:S05]  /*3a990*/  @!P0 NANOSLEEP.SYNCS 0x989680 ;  /* 0x009896800000895d */ /* 0x002fea0003900000 */
[----:B------:R-:W1:Y:S02]  /*3a9a0*/  @!P0 SYNCS.PHASECHK.TRANS64 P0, [R6+URZ], R7 ;  /* 0x00000007060085a7 */ /* 0x000e64000800007f */
[----:B-1----:R-:W-:Y:S05]  /*3a9b0*/  @!P0 BRA `(.L_x_3981) ;  /* 0xfffffffc00f08947 */ /* 0x002fea000383ffff */
[----:B------:R-:W-:Y:S05]  /*3a9c0*/  BRA `(.L_x_3980) ;  /* 0xfffffd0c00dc7947 */ /* 0x000fea000383ffff */
.L_x_4008:
[----:B-1----:R1:W2:Y:S02]  /*3a9d0*/  SYNCS.PHASECHK.TRANS64.TRYWAIT P0, [R10+URZ], R11 ;  /* 0x0000000b0a0075a7 */ /* 0x0022a4000800017f */
[----:B--2---:R-:W-:Y:S05]  /*3a9e0*/  @!P0 NANOSLEEP.SYNCS 0x989680 ;  /* 0x009896800000895d */ /* 0x004fea0003900000 */
[----:B------:R-:W2:Y:S02]  /*3a9f0*/  @!P0 SYNCS.PHASECHK.TRANS64 P0, [R10+URZ], R11 ;  /* 0x0000000b0a0085a7 */ /* 0x000ea4000800007f */
[----:B--2---:R-:W-:Y:S05]  /*3aa00*/  @!P0 BRA `(.L_x_4008) ;  /* 0xfffffffc00f08947 */ /* 0x004fea000383ffff */
[----:B------:R-:W-:Y:S05]  /*3aa10*/  BRA `(.L_x_4007) ;  /* 0xfffffdb8004c7947 */ /* 0x000fea000383ffff */
.L_x_4015:
[----:B0-----:R0:W1:Y:S02]  /*3aa20*/  SYNCS.PHASECHK.TRANS64.TRYWAIT P0, [R8+URZ], R9 ;  /* 0x00000009080075a7 */ /* 0x001064000800017f */
[----:B-1----:R-:W-:Y:S05]  /*3aa30*/  @!P0 NANOSLEEP.SYNCS 0x989680 ;  /* 0x009896800000895d */ /* 0x002fea0003900000 */
[----:B------:R-:W1:Y:S02]  /*3aa40*/  @!P0 SYNCS.PHASECHK.TRANS64 P0, [R8+URZ], R9 ;  /* 0x00000009080085a7 */ /* 0x000e64000800007f */
[----:B-1----:R-:W-:Y:S05]  /*3aa50*/  @!P0 BRA `(.L_x_4015) ;  /* 0xfffffffc00f08947 */ /* 0x002fea000383ffff */
[----:B------:R-:W-:Y:S05]  /*3aa60*/  BRA `(.L_x_4014) ;  /* 0xfffffdbc00847947 */ /* 0x000fea000383ffff */
.L_x_4028:
[----:B-1----:R1:W2:Y:S02]  /*3aa70*/  SYNCS.PHASECHK.TRANS64.TRYWAIT P0, [R8+URZ], R9 ;  /* 0x00000009080075a7 */ /* 0x0022a4000800017f */
[----:B--2---:R-:W-:Y:S05]  /*3aa80*/  @!P0 NANOSLEEP.SYNCS 0x989680 ;  /* 0x009896800000895d */ /* 0x004fea0003900000 */
[----:B------:R-:W2:Y:S02]  /*3aa90*/  @!P0 SYNCS.PHASECHK.TRANS64 P0, [R8+URZ], R9 ;  /* 0x00000009080085a7 */ /* 0x000ea4000800007f */
[----:B--2---:R-:W-:Y:S05]  /*3aaa0*/  @!P0 BRA `(.L_x_4028) ;  /* 0xfffffffc00f08947 */ /* 0x004fea000383ffff */
[----:B------:R-:W-:Y:S05]  /*3aab0*/  BRA `(.L_x_4027) ;  /* 0xfffffe5000907947 */ /* 0x000fea000383ffff */
.L_x_4035:
[----:B-1----:R1:W2:Y:S02]  /*3aac0*/  SYNCS.PHASECHK.TRANS64.TRYWAIT P0, [R8+URZ], R9 ;  /* 0x00000009080075a7 */ /* 0x0022a4000800017f */
[----:B--2---:R-:W-:Y:S05]  /*3aad0*/  @!P0 NANOSLEEP.SYNCS 0x989680 ;  /* 0x009896800000895d */ /* 0x004fea0003900000 */
[----:B------:R-:W2:Y:S02]  /*3aae0*/  @!P0 SYNCS.PHASECHK.TRANS64 P0, [R8+URZ], R9 ;  /* 0x00000009080085a7 */ /* 0x000ea4000800007f */
[----:B--2---:R-:W-:Y:S05]  /*3aaf0*/  @!P0 BRA `(.L_x_4035) ;  /* 0xfffffffc00f08947 */ /* 0x004fea000383ffff */
[----:B------:R-:W-:Y:S05]  /*3ab00*/  BRA `(.L_x_4034) ;  /* 0xfffffe5400c87947 */ /* 0x000fea000383ffff */
.L_x_4055:
[----:B------:R-:W-:Y:S02]  /*3ab10*/  IMAD.MOV.U32 R13, RZ, RZ, R17 ;  /* 0x000000ffff0d7224 */ /* 0x000fe400078e0011 */
[----:B------:R-:W-:Y:S02]  /*3ab20*/  IMAD.MOV.U32 R12, RZ, RZ, RZ ;  /* 0x000000ffff0c7224 */ /* 0x000fe400078e00ff */
[----:B------:R-:W-:Y:S02]  /*3ab30*/  IMAD.MOV.U32 R11, RZ, RZ, 0x181f ;  /* 0x0000181fff0b7424 */ /* 0x000fe400078e00ff */
[----:B------:R-:W-:-:S07]  /*3ab40*/  IMAD.MOV.U32 R15, RZ, RZ, -0x1 ;  /* 0xffffffffff0f7424 */ /* 0x000fce00078e00ff */
[----:B-----5:R-:W-:Y:S05]  /*3ab50*/  WARPSYNC.COLLECTIVE R15, `(.L_x_4287) ;  /* 0x000000000f087348 */ /* 0x020fea0003c00000 */
[----:B------:R0:W1:Y:S02]  /*3ab60*/  SHFL.IDX P6, R14, R13, R12, R11 ;  /* 0x0000000c0d0e7389 */ /* 0x00006400000c000b */
[----:B01---5:R-:W-:Y:S01]  /*3ab70*/  ENDCOLLECTIVE ;  /* 0x000000000000791b */ /* 0x023fe20003800000 */
.L_x_4287:
[----:B------:R-:W-:Y:S02]  /*3ab80*/  IMAD.MOV.U32 R13, RZ, RZ, R16 ;  /* 0x000000ffff0d7224 */ /* 0x000fe400078e0010 */
[----:B------:R-:W-:-:S07]  /*3ab90*/  IMAD.MOV.U32 R3, RZ, RZ, R14 ;  /* 0x000000ffff037224 */ /* 0x000fce00078e000e */
[----:B------:R-:W-:Y:S05]  /*3aba0*/  WARPSYNC.COLLECTIVE R15, `(.L_x_4288) ;  /* 0x000000000f087348 */ /* 0x000fea0003c00000 */
[----:B------:R0:W1:Y:S02]  /*3abb0*/  SHFL.IDX P6, R14, R13, R12, R11 ;  /* 0x0000000c0d0e7389 */ /* 0x00006400000c000b */
[----:B01----:R-:W-:Y:S01]  /*3abc0*/  ENDCOLLECTIVE ;  /* 0x000000000000791b */ /* 0x003fe20003800000 */
.L_x_4288:
[----:B------:R-:W-:Y:S05]  /*3abd0*/  BRA `(.L_x_4289) ;  /* 0xffffff2800dc7947 */ /* 0x000fea000383ffff */
.L_x_4058:
        /* <DEDUP_REMOVED lines=8> */
.L_x_4291:
[----:B------:R-:W-:Y:S05]  /*3ac60*/  BSYNC B1 ;  /* 0x0000000000017941 */ /* 0x000fea0003800000 */
.L_x_4290:
        /* <DEDUP_REMOVED lines=8> */
.L_x_4292:
[----:B------:R-:W-:Y:S05]  /*3acf0*/  BRA `(.L_x_4293) ;  /* 0xffffff2800fc7947 */ /* 0x000fea000383ffff */
.L_x_4061:
        /* <DEDUP_REMOVED lines=8> */
.L_x_4295:
[----:B------:R-:W-:Y:S05]  /*3ad80*/  BSYNC B1 ;  /* 0x0000000000017941 */ /* 0x000fea0003800000 */
.L_x_4294:
        /* <DEDUP_REMOVED lines=8> */
.L_x_4296:
[----:B------:R-:W-:Y:S05]  /*3ae10*/  BRA `(.L_x_4297) ;  /* 0xffffff2c001c7947 */ /* 0x000fea000383ffff */
.L_x_4064:
[----:B------:R-:W-:Y:S01]  /*3ae20*/  BSSY B1, `(.L_x_4298) ;  /* 0x0000008000017945 */ /* 0x000fe20003800000 */
[----:B------:R-:W-:Y:S01]  /*3ae30*/  IMAD.MOV.U32 R13, RZ, RZ, R17 ;  /* 0x000000ffff0d7224 */ /* 0x000fe200078e0011 */
[----:B------:R-:W-:Y:S01]  /*3ae40*/  MOV R12, 0x3 ;  /* 0x00000003000c7802 */ /* 0x000fe20000000f00 */
[----:B---3--:R-:W-:Y:S02]  /*3ae50*/  IMAD.MOV.U32 R11, RZ, RZ, 0x181f ;  /* 0x0000181fff0b7424 */ /* 0x008fe400078e00ff */
[----:B------:R-:W-:-:S07]  /*3ae60*/  IMAD.MOV.U32 R15, RZ, RZ, -0x1 ;  /* 0xffffffffff0f7424 */ /* 0x000fce00078e00ff */
[----:B012-4-:R-:W-:Y:S05]  /*3ae70*/  WARPSYNC.COLLECTIVE R15, `(.L_x_4299) ;  /* 0x000000000f087348 */ /* 0x017fea0003c00000 */
[----:B--2---:R2:W3:Y:S02]  /*3ae80*/  SHFL.IDX P6, R14, R13, R12, R11 ;  /* 0x0000000c0d0e7389 */ /* 0x0044e400000c000b */
[----:B01234-:R-:W-:Y:S01]  /*3ae90*/  ENDCOLLECTIVE ;  /* 0x000000000000791b */ /* 0x01ffe20003800000 */
.L_x_4299:
[----:B------:R-:W-:Y:S05]  /*3aea0*/  BSYNC B1 ;  /* 0x0000000000017941 */ /* 0x000fea0003800000 */
.L_x_4298:
        /* <DEDUP_REMOVED lines=8> */
.L_x_4300:
[----:B------:R-:W-:Y:S05]  /*3af30*/  BRA `(.L_x_4301) ;  /* 0xffffff2c003c7947 */ /* 0x000fea000383ffff */
.L_x_4066:
[----:B------:R-:W-:Y:S02]  /*3af40*/  IMAD.MOV.U32 R13, RZ, RZ, R4 ;  /* 0x000000ffff0d7224 */ /* 0x000fe400078e0004 */
[----:B------:R-:W-:Y:S02]  /*3af50*/  IMAD.MOV.U32 R12, RZ, RZ, RZ ;  /* 0x000000ffff0c7224 */ /* 0x000fe400078e00ff */
[----:B------:R-:W-:Y:S02]  /*3af60*/  IMAD.MOV.U32 R11, RZ, RZ, 0x1c1f ;  /* 0x00001c1fff0b7424 */ /* 0x000fe400078e00ff */
[----:B------:R-:W-:-:S07]  /*3af70*/  IMAD.MOV.U32 R15, RZ, RZ, -0x1 ;  /* 0xffffffffff0f7424 */ /* 0x000fce00078e00ff */
[----:B0-----:R-:W-:Y:S05]  /*3af80*/  WARPSYNC.COLLECTIVE R15, `(.L_x_4302) ;  /* 0x000000000f087348 */ /* 0x001fea0003c00000 */
[----:B------:R1:W2:Y:S02]  /*3af90*/  SHFL.IDX P6, R14, R13, R12, R11 ;  /* 0x0000000c0d0e7389 */ /* 0x0002a400000c000b */
[----:B012---:R-:W-:Y:S01]  /*3afa0*/  ENDCOLLECTIVE ;  /* 0x000000000000791b */ /* 0x007fe20003800000 */
.L_x_4302:
[----:B------:R-:W-:Y:S02]  /*3afb0*/  IMAD.MOV.U32 R13, RZ, RZ, R3 ;  /* 0x000000ffff0d7224 */ /* 0x000fe400078e0003 */
[----:B------:R-:W-:-:S07]  /*3afc0*/  IMAD.MOV.U32 R5, RZ, RZ, R14 ;  /* 0x000000ffff057224 */ /* 0x000fce00078e000e */
[----:B------:R-:W-:Y:S05]  /*3afd0*/  WARPSYNC.COLLECTIVE R15, `(.L_x_4303) ;  /* 0x000000000f087348 */ /* 0x000fea0003c00000 */
[----:B------:R0:W1:Y:S02]  /*3afe0*/  SHFL.IDX P6, R14, R13, R12, R11 ;  /* 0x0000000c0d0e7389 */ /* 0x00006400000c000b */
[----:B01----:R-:W-:Y:S01]  /*3aff0*/  ENDCOLLECTIVE ;  /* 0x000000000000791b */ /* 0x003fe20003800000 */
.L_x_4303:
[----:B------:R-:W-:Y:S01]  /*3b000*/  IMAD.MOV.U32 R6, RZ, RZ, R14 ;  /* 0x000000ffff067224 */ /* 0x000fe200078e000e */
[----:B------:R-:W-:Y:S06]  /*3b010*/  BRA `(.L_x_4304) ;  /* 0xffffff3000407947 */ /* 0x000fec000383ffff */
.L_x_4069:
[----:B------:R-:W-:Y:S01]  /*3b020*/  BSSY B1, `(.L_x_4305) ;  /* 0x0000008000017945 */ /* 0x000fe20003800000 */
[----:B------:R-:W-:Y:S02]  /*3b030*/  IMAD.MOV.U32 R13, RZ, RZ, R4 ;  /* 0x000000ffff0d7224 */ /* 0x000fe400078e0004 */
[----:B------:R-:W-:Y:S02]  /*3b040*/  IMAD.MOV.U32 R12, RZ, RZ, 0x1 ;  /* 0x00000001ff0c7424 */ /* 0x000fe400078e00ff */
[----:B----4-:R-:W-:Y:S02]  /*3b050*/  IMAD.MOV.U32 R11, RZ, RZ, 0x1c1f ;  /* 0x00001c1fff0b7424 */ /* 0x010fe400078e00ff */
[----:B------:R-:W-:-:S07]  /*3b060*/  IMAD.MOV.U32 R15, RZ, RZ, -0x1 ;  /* 0xffffffffff0f7424 */ /* 0x000fce00078e00ff */
[----:B0123--:R-:W-:Y:S05]  /*3b070*/  WARPSYNC.COLLECTIVE R15, `(.L_x_4306) ;  /* 0x000000000f087348 */ /* 0x00ffea0003c00000 */
[----:B------:R4:W0:Y:S02]  /*3b080*/  SHFL.IDX P6, R14, R13, R12, R11 ;  /* 0x0000000c0d0e7389 */ /* 0x00082400000c000b */
[----:B01234-:R-:W-:Y:S01]  /*3b090*/  ENDCOLLECTIVE ;  /* 0x000000000000791b */ /* 0x01ffe20003800000 */
.L_x_4306:
[----:B------:R-:W-:Y:S05]  /*3b0a0*/  BSYNC B1 ;  /* 0x0000000000017941 */ /* 0x000fea0003800000 */
.L_x_4305:
        /* <DEDUP_REMOVED lines=8> */
.L_x_4307:
[----:B------:R-:W-:Y:S05]  /*3b130*/  BRA `(.L_x_4308) ;  /* 0xffffff3c00547947 */ /* 0x000fea000383ffff */
.L_x_4075:
[----:B------:R-:W-:Y:S02]  /*3b140*/  IMAD.MOV.U32 R13, RZ, RZ, R4 ;  /* 0x000000ffff0d7224 */ /* 0x000fe400078e0004 */
[----:B------:R-:W-:Y:S02]  /*3b150*/  IMAD.MOV.U32 R12, RZ, RZ, RZ ;  /* 0x000000ffff0c7224 */ /* 0x000fe400078e00ff */
[----:B------:R-:W-:Y:S02]  /*3b160*/  IMAD.MOV.U32 R11, RZ, RZ, 0x181f ;  /* 0x0000181fff0b7424 */ /* 0x000fe400078e00ff */
[----:B------:R-:W-:-:S07]  /*3b170*/  IMAD.MOV.U32 R15, RZ, RZ, -0x1 ;  /* 0xffffffffff0f7424 */ /* 0x000fce00078e00ff */
[----:B01----:R-:W-:Y:S05]  /*3b180*/  WARPSYNC.COLLECTIVE R15, `(.L_x_4309) ;  /* 0x000000000f087348 */ /* 0x003fea0003c00000 */
[----:B------:R2:W3:Y:S02]  /*3b190*/  SHFL.IDX P6, R14, R13, R12, R11 ;  /* 0x0000000c0d0e7389 */ /* 0x0004e400000c000b */
[----:B0123--:R-:W-:Y:S01]  /*3b1a0*/  ENDCOLLECTIVE ;  /* 0x000000000000791b */ /* 0x00ffe20003800000 */
.L_x_4309:
[----:B------:R-:W-:Y:S02]  /*3b1b0*/  IMAD.MOV.U32 R13, RZ, RZ, R3 ;  /* 0x000000ffff0d7224 */ /* 0x000fe400078e0003 */
[----:B------:R-:W-:-:S07]  /*3b1c0*/  IMAD.MOV.U32 R0, RZ, RZ, R14 ;  /* 0x000000ffff007224 */ /* 0x000fce00078e000e */
[----:B------:R-:W-:Y:S05]  /*3b1d0*/  WARPSYNC.COLLECTIVE R15, `(.L_x_4310) ;  /* 0x000000000f087348 */ /* 0x000fea0003c00000 */
[----:B------:R0:W1:Y:S02]  /*3b1e0*/  SHFL.IDX P6, R14, R13, R12, R11 ;  /* 0x0000000c0d0e7389 */ /* 0x00006400000c000b */
[----:B01----:R-:W-:Y:S01]  /*3b1f0*/  ENDCOLLECTIVE ;  /* 0x000000000000791b */ /* 0x003fe20003800000 */
.L_x_4310:
[----:B------:R-:W-:Y:S05]  /*3b200*/  BRA `(.L_x_4311) ;  /* 0xffffff5000d07947 */ /* 0x000fea000383ffff */
.L_x_4078:
[----:B------:R-:W-:Y:S01]  /*3b210*/  BSSY B1, `(.L_x_4312) ;  /* 0x0000008000017945 */ /* 0x000fe20003800000 */
[----:B---3--:R-:W-:Y:S02]  /*3b220*/  IMAD.MOV.U32 R13, RZ, RZ, R4 ;  /* 0x000000ffff0d7224 */ /* 0x008fe400078e0004 */
[----:B------:R-:W-:Y:S02]  /*3b230*/  IMAD.MOV.U32 R12, RZ, RZ, 0x1 ;  /* 0x00000001ff0c7424 */ /* 0x000fe400078e00ff */
[----:B------:R-:W-:Y:S02]  /*3b240*/  IMAD.MOV.U32 R11, RZ, RZ, 0x181f ;  /* 0x0000181fff0b7424 */ /* 0x000fe400078e00ff */
[----:B------:R-:W-:-:S07]  /*3b250*/  IMAD.MOV.U32 R15, RZ, RZ, -0x1 ;  /* 0xffffffffff0f7424 */ /* 0x000fce00078e00ff */
[----:B012-4-:R-:W-:Y:S05]  /*3b260*/  WARPSYNC.COLLECTIVE R15, `(.L_x_4313) ;  /* 0x000000000f087348 */ /* 0x017fea0003c00000 */
[----:B----4-:R3:W4:Y:S02]  /*3b270*/  SHFL.IDX P6, R14, R13, R12, R11 ;  /* 0x0000000c0d0e7389 */ /* 0x01072400000c000b */
[----:B01234-:R-:W-:Y:S01]  /*3b280*/  ENDCOLLECTIVE ;  /* 0x000000000000791b */ /* 0x01ffe20003800000 */
.L_x_4313:
[----:B------:R-:W-:Y:S05]  /*3b290*/  BSYNC B1 ;  /* 0x0000000000017941 */ /* 0x000fea0003800000 */
.L_x_4312:
        /* <DEDUP_REMOVED lines=8> */
.L_x_4314:
[----:B------:R-:W-:Y:S05]  /*3b320*/  BRA `(.L_x_4315) ;  /* 0xffffff5000f47947 */ /* 0x000fea000383ffff */
.L_x_4081:
[----:B------:R-:W-:Y:S01]  /*3b330*/  BSSY B1, `(.L_x_4316) ;  /* 0x0000008000017945 */ /* 0x000fe20003800000 */
[----:B0-----:R-:W-:Y:S02]  /*3b340*/  IMAD.MOV.U32 R13, RZ, RZ, R4 ;  /* 0x000000ffff0d7224 */ /* 0x001fe400078e0004 */
[----:B------:R-:W-:Y:S02]  /*3b350*/  IMAD.MOV.U32 R12, RZ, RZ, 0x2 ;  /* 0x00000002ff0c7424 */ /* 0x000fe400078e00ff */
[----:B------:R-:W-:Y:S02]  /*3b360*/  IMAD.MOV.U32 R11, RZ, RZ, 0x181f ;  /* 0x0000181fff0b7424 */ /* 0x000fe400078e00ff */
[----:B------:R-:W-:-:S07]  /*3b370*/  IMAD.MOV.U32 R15, RZ, RZ, -0x1 ;  /* 0xffffffffff0f7424 */ /* 0x000fce00078e00ff */
[----:B-1234-:R-:W-:Y:S05]  /*3b380*/  WARPSYNC.COLLECTIVE R15, `(.L_x_4317) ;  /* 0x000000000f087348 */ /* 0x01efea0003c00000 */
[----:B----4-:R0:W4:Y:S02]  /*3b390*/  SHFL.IDX P6, R14, R13, R12, R11 ;  /* 0x0000000c0d0e7389 */ /* 0x01012400000c000b */
[----:B01234-:R-:W-:Y:S01]  /*3b3a0*/  ENDCOLLECTIVE ;  /* 0x000000000000791b */ /* 0x01ffe20003800000 */
.L_x_4317:
[----:B------:R-:W-:Y:S05]  /*3b3b0*/  BSYNC B1 ;  /* 0x0000000000017941 */ /* 0x000fea0003800000 */
.L_x_4316:
        /* <DEDUP_REMOVED lines=8> */
.L_x_4318:
[----:B------:R-:W-:Y:S05]  /*3b440*/  BRA `(.L_x_4319) ;  /* 0xffffff5400147947 */ /* 0x000fea000383ffff */
.L_x_4084:
[----:B------:R-:W-:Y:S01]  /*3b450*/  BSSY B1, `(.L_x_4320) ;  /* 0x0000008000017945 */ /* 0x000fe20003800000 */
[----:B0-----:R-:W-:Y:S02]  /*3b460*/  IMAD.MOV.U32 R13, RZ, RZ, R4 ;  /* 0x000000ffff0d7224 */ /* 0x001fe400078e0004 */
[----:B------:R-:W-:Y:S02]  /*3b470*/  IMAD.MOV.U32 R12, RZ, RZ, 0x3 ;  /* 0x00000003ff0c7424 */ /* 0x000fe400078e00ff */
[----:B------:R-:W-:Y:S02]  /*3b480*/  IMAD.MOV.U32 R11, RZ, RZ, 0x181f ;  /* 0x0000181fff0b7424 */ /* 0x000fe400078e00ff */
[----:B------:R-:W-:-:S07]  /*3b490*/  IMAD.MOV.U32 R15, RZ, RZ, -0x1 ;  /* 0xffffffffff0f7424 */ /* 0x000fce00078e00ff */
[----:B-1234-:R-:W-:Y:S05]  /*3b4a0*/  WARPSYNC.COLLECTIVE R15, `(.L_x_4321) ;  /* 0x000000000f087348 */ /* 0x01efea0003c00000 */
[----:B------:R0:W0:Y:S02]  /*3b4b0*/  SHFL.IDX P6, R14, R13, R12, R11 ;  /* 0x0000000c0d0e7389 */ /* 0x00002400000c000b */
[----:B01234-:R-:W-:Y:S01]  /*3b4c0*/  ENDCOLLECTIVE ;  /* 0x000000000000791b */ /* 0x01ffe20003800000 */
.L_x_4321:
[----:B------:R-:W-:Y:S05]  /*3b4d0*/  BSYNC B1 ;  /* 0x0000000000017941 */ /* 0x000fea0003800000 */
.L_x_4320:
        /* <DEDUP_REMOVED lines=8> */
.L_x_4322:
[----:B------:R-:W-:Y:S05]  /*3b560*/  BRA `(.L_x_4323) ;  /* 0xffffff5400347947 */ /* 0x000fea000383ffff */
.L_x_4111:
        /* <DEDUP_REMOVED lines=11> */
.L_x_4325:
[----:B------:R-:W-:Y:S05]  /*3b620*/  BSYNC B1 ;  /* 0x0000000000017941 */ /* 0x000fea0003800000 */
.L_x_4324:
[----:B------:R-:W-:Y:S05]  /*3b630*/  BRA `(.L_x_4326) ;  /* 0xffffff7000fc7947 */ /* 0x000fea000383ffff */
.L_x_4113:
[----:B------:R-:W-:Y:S01]  /*3b640*/  BSSY B1, `(.L_x_4327) ;  /* 0x0000006000017945 */ /* 0x000fe20003800000 */
[----:B------:R-:W-:-:S07]  /*3b650*/  IMAD.MOV.U32 R15, RZ, RZ, -0x1 ;  /* 0xffffffffff0f7424 */ /* 0x000fce00078e00ff */
[----:B0-----:R-:W-:Y:S05]  /*3b660*/  WARPSYNC.COLLECTIVE R15, `(.L_x_4328) ;  /* 0x000000000f0c7348 */ /* 0x001fea0003c00000 */
[----:B------:R-:W-:Y:S02]  /*3b670*/  ELECT P6, UR62, PT ;  /* 0x00000000003e782f */ /* 0x000fe400038c0000 */
[----:B------:R-:W-:Y:S01]  /*3b680*/  MOV R14, UR62 ;  /* 0x0000003e000e7c02 */ /* 0x000fe20008000f00 */
[----:B0-----:R-:W-:Y:S10]  /*3b690*/  ENDCOLLECTIVE ;  /* 0x000000000000791b */ /* 0x001ff40003800000 */
.L_x_4328:
[----:B------:R-:W-:Y:S05]  /*3b6a0*/  BSYNC B1 ;  /* 0x0000000000017941 */ /* 0x000fea0003800000 */
.L_x_4327:
[----:B------:R-:W-:Y:S05]  /*3b6b0*/  BRA `(.L_x_4112) ;  /* 0xffffff7000f47947 */ /* 0x000fea000383ffff */
.L_x_4115:
[----:B0-----:R0:W1:Y:S02]  /*3b6c0*/  SYNCS.PHASECHK.TRANS64.TRYWAIT P0, [R23+URZ+0x32420], R12 ;  /* 0x0324200c170075a7 */ /* 0x001064000800017f */
[----:B-1----:R-:W-:Y:S05]  /*3b6d0*/  @!P0 NANOSLEEP.SYNCS 0x989680 ;  /* 0x009896800000895d */ /* 0x002fea0003900000 */
[----:B------:R-:W1:Y:S02]  /*3b6e0*/  @!P0 SYNCS.PHASECHK.TRANS64 P0, [R23+URZ+0x32420], R12 ;  /* 0x0324200c170085a7 */ /* 0x000e64000800007f */
[----:B-1----:R-:W-:Y:S05]  /*3b6f0*/  @!P0 BRA `(.L_x_4115) ;  /* 0xfffffffc00f08947 */ /* 0x002fea000383ffff */
[----:B------:R-:W-:Y:S05]  /*3b700*/  BRA `(.L_x_4329) ;  /* 0xffffff7400047947 */ /* 0x000fea000383ffff */
.L_x_4119:
[----:B-1----:R1:W2:Y:S02]  /*3b710*/  SYNCS.PHASECHK.TRANS64.TRYWAIT P0, [R3+URZ+0x324a0], R7 ;  /* 0x0324a007030075a7 */ /* 0x0022a4000800017f */
[----:B--2---:R-:W-:Y:S05]  /*3b720*/  @!P0 NANOSLEEP.SYNCS 0x989680 ;  /* 0x009896800000895d */ /* 0x004fea0003900000 */
[----:B------:R-:W2:Y:S02]  /*3b730*/  @!P0 SYNCS.PHASECHK.TRANS64 P0, [R3+URZ+0x324a0], R7 ;  /* 0x0324a007030085a7 */ /* 0x000ea4000800007f */
[----:B--2---:R-:W-:Y:S05]  /*3b740*/  @!P0 BRA `(.L_x_4119) ;  /* 0xfffffffc00f08947 */ /* 0x004fea000383ffff */
[----:B------:R-:W-:Y:S05]  /*3b750*/  BRA `(.L_x_4330) ;  /* 0xffffff74001c7947 */ /* 0x000fea000383ffff */
.L_x_4124:
[----:B0-----:R0:W2:Y:S02]  /*3b760*/  SYNCS.PHASECHK.TRANS64.TRYWAIT P0, [R3+URZ+0x324c0], R7 ;  /* 0x0324c007030075a7 */ /* 0x0010a4000800017f */
[----:B--2---:R-:W-:Y:S05]  /*3b770*/  @!P0 NANOSLEEP.SYNCS 0x989680 ;  /* 0x009896800000895d */ /* 0x004fea0003900000 */
[----:B------:R-:W2:Y:S02]  /*3b780*/  @!P0 SYNCS.PHASECHK.TRANS64 P0, [R3+URZ+0x324c0], R7 ;  /* 0x0324c007030085a7 */ /* 0x000ea4000800007f */
[----:B--2---:R-:W-:Y:S05]  /*3b790*/  @!P0 BRA `(.L_x_4124) ;  /* 0xfffffffc00f08947 */ /* 0x004fea000383ffff */
[----:B------:R-:W-:Y:S05]  /*3b7a0*/  BRA `(.L_x_4331) ;  /* 0xffffff7400987947 */ /* 0x000fea000383ffff */
.L_x_4134:
[----:B-1----:R1:W2:Y:S02]  /*3b7b0*/  SYNCS.PHASECHK.TRANS64.TRYWAIT P1, [R9+URZ+0x324a0], R2 ;  /* 0x0324a002090075a7 */ /* 0x0022a4000802017f */
[----:B--2---:R-:W-:Y:S05]  /*3b7c0*/  @!P1 NANOSLEEP.SYNCS 0x989680 ;  /* 0x009896800000995d */ /* 0x004fea0003900000 */
[----:B------:R-:W2:Y:S02]  /*3b7d0*/  @!P1 SYNCS.PHASECHK.TRANS64 P1, [R9+URZ+0x324a0], R2 ;  /* 0x0324a002090095a7 */ /* 0x000ea4000802007f */
[----:B--2---:R-:W-:Y:S05]  /*3b7e0*/  @!P1 BRA `(.L_x_4134) ;  /* 0xfffffffc00f09947 */ /* 0x004fea000383ffff */
[----:B------:R-:W-:Y:S05]  /*3b7f0*/  BRA `(.L_x_4332) ;  /* 0xffffff7c000c7947 */ /* 0x000fea000383ffff */
.L_x_4139:
[----:B0-----:R0:W2:Y:S02]  /*3b800*/  SYNCS.PHASECHK.TRANS64.TRYWAIT P1, [R9+URZ+0x324c0], R2 ;  /* 0x0324c002090075a7 */ /* 0x0010a4000802017f */
[----:B--2---:R-:W-:Y:S05]  /*3b810*/  @!P1 NANOSLEEP.SYNCS 0x989680 ;  /* 0x009896800000995d */ /* 0x004fea0003900000 */
[----:B------:R-:W2:Y:S02]  /*3b820*/  @!P1 SYNCS.PHASECHK.TRANS64 P1, [R9+URZ+0x324c0], R2 ;  /* 0x0324c002090095a7 */ /* 0x000ea4000802007f */
[----:B--2---:R-:W-:Y:S05]  /*3b830*/  @!P1 BRA `(.L_x_4139) ;  /* 0xfffffffc00f09947 */ /* 0x004fea000383ffff */
[----:B------:R-:W-:Y:S05]  /*3b840*/  BRA `(.L_x_4333) ;  /* 0xffffff7c00847947 */ /* 0x000fea000383ffff */
.L_x_4165:
        /* <DEDUP_REMOVED lines=11> */
.L_x_4335:
[----:B------:R-:W-:Y:S05]  /*3b900*/  BSYNC B0 ;  /* 0x0000000000007941 */ /* 0x000fea0003800000 */
.L_x_4334:
[----:B------:R-:W-:Y:S05]  /*3b910*/  BRA `(.L_x_4336) ;  /* 0xffffff9000987947 */ /* 0x000fea000383ffff */
.L_x_4168:
[----:B-1----:R1:W2:Y:S02]  /*3b920*/  SYNCS.PHASECHK.TRANS64.TRYWAIT P0, [R17+URZ+0x32440], R0 ;  /* 0x03244000110075a7 */ /* 0x0022a4000800017f */
[----:B--2---:R-:W-:Y:S05]  /*3b930*/  @!P0 NANOSLEEP.SYNCS 0x989680 ;  /* 0x009896800000895d */ /* 0x004fea0003900000 */
[----:B------:R-:W2:Y:S02]  /*3b940*/  @!P0 SYNCS.PHASECHK.TRANS64 P0, [R17+URZ+0x32440], R0 ;  /* 0x03244000110085a7 */ /* 0x000ea4000800007f */
[----:B--2---:R-:W-:Y:S05]  /*3b950*/  @!P0 BRA `(.L_x_4168) ;  /* 0xfffffffc00f08947 */ /* 0x004fea000383ffff */
[----:B------:R-:W-:Y:S05]  /*3b960*/  BRA `(.L_x_4337) ;  /* 0xffffff9000ac7947 */ /* 0x000fea000383ffff */
.L_x_4169:
        /* <DEDUP_REMOVED lines=8> */
.L_x_4339:
[----:B------:R-:W-:Y:S05]  /*3b9f0*/  BSYNC B0 ;  /* 0x0000000000007941 */ /* 0x000fea0003800000 */
.L_x_4338:
        /* <DEDUP_REMOVED lines=9> */
.L_x_4340:
[----:B------:R-:W-:Y:S02]  /*3ba90*/  IMAD.MOV.U32 R13, RZ, RZ, R4 ;  /* 0x000000ffff0d7224 */ /* 0x000fe400078e0004 */
[----:B------:R-:W-:Y:S02]  /*3baa0*/  IMAD.MOV.U32 R12, RZ, RZ, 0x1 ;  /* 0x00000001ff0c7424 */ /* 0x000fe400078e00ff */
[----:B------:R-:W-:-:S07]  /*3bab0*/  IMAD.MOV.U32 R3, RZ, RZ, R14 ;  /* 0x000000ffff037224 */ /* 0x000fce00078e000e */
[----:B------:R-:W-:Y:S05]  /*3bac0*/  WARPSYNC.COLLECTIVE R15, `(.L_x_4341) ;  /* 0x000000000f087348 */ /* 0x000fea0003c00000 */
[----:B------:R0:W1:Y:S02]  /*3bad0*/  SHFL.IDX P6, R14, R13, R12, R11 ;  /* 0x0000000c0d0e7389 */ /* 0x00006400000c000b */
[----:B01----:R-:W-:Y:S01]  /*3bae0*/  ENDCOLLECTIVE ;  /* 0x000000000000791b */ /* 0x003fe20003800000 */
.L_x_4341:
        /* <DEDUP_REMOVED lines=15> */
.L_x_4342:
[----:B------:R-:W-:Y:S02]  /*3bbe0*/  @P0 IMAD R6, R5, 0x2, R23 ;  /* 0x0000000205060824 */ /* 0x000fe400078e0217 */
[----:B------:R-:W-:Y:S02]  /*3bbf0*/  IMAD.MOV.U32 R13, RZ, RZ, R4 ;  /* 0x000000ffff0d7224 */ /* 0x000fe400078e0004 */
[----:B------:R-:W-:Y:S02]  /*3bc00*/  IMAD.MOV.U32 R12, RZ, RZ, 0x2 ;  /* 0x00000002ff0c7424 */ /* 0x000fe400078e00ff */
[----:B------:R-:W-:-:S07]  /*3bc10*/  IMAD.MOV.U32 R3, RZ, RZ, R14 ;  /* 0x000000ffff037224 */ /* 0x000fce00078e000e */
[----:B------:R-:W-:Y:S05]  /*3bc20*/  WARPSYNC.COLLECTIVE R15, `(.L_x_4343) ;  /* 0x000000000f087348 */ /* 0x000fea0003c00000 */
[----:B------:R0:W1:Y:S02]  /*3bc30*/  SHFL.IDX P6, R14, R13, R12, R11 ;  /* 0x0000000c0d0e7389 */ /* 0x00006400000c000b */
[----:B01----:R-:W-:Y:S01]  /*3bc40*/  ENDCOLLECTIVE ;  /* 0x000000000000791b */ /* 0x003fe20003800000 */
.L_x_4343:
        /* <DEDUP_REMOVED lines=15> */
.L_x_4344:
[----:B------:R-:W-:Y:S02]  /*3bd40*/  @P0 IMAD R6, R5, 0x2, R23 ;  /* 0x0000000205060824 */ /* 0x000fe400078e0217 */
[----:B------:R-:W-:Y:S02]  /*3bd50*/  IMAD.MOV.U32 R13, RZ, RZ, R4 ;  /* 0x000000ffff0d7224 */ /* 0x000fe400078e0004 */
[----:B------:R-:W-:Y:S02]  /*3bd60*/  IMAD.MOV.U32 R12, RZ, RZ, 0x3 ;  /* 0x00000003ff0c7424 */ /* 0x000fe400078e00ff */
[----:B------:R-:W-:-:S07]  /*3bd70*/  IMAD.MOV.U32 R3, RZ, RZ, R14 ;  /* 0x000000ffff037224 */ /* 0x000fce00078e000e */
[----:B------:R-:W-:Y:S05]  /*3bd80*/  WARPSYNC.COLLECTIVE R15, `(.L_x_4345) ;  /* 0x000000000f087348 */ /* 0x000fea0003c00000 */
[----:B------:R0:W1:Y:S02]  /*3bd90*/  SHFL.IDX P6, R14, R13, R12, R11 ;  /* 0x0000000c0d0e7389 */ /* 0x00006400000c000b */
[----:B01----:R-:W-:Y:S01]  /*3bda0*/  ENDCOLLECTIVE ;  /* 0x000000000000791b */ /* 0x003fe20003800000 */
.L_x_4345:
        /* <DEDUP_REMOVED lines=15> */
.L_x_4346:
[----:B------:R-:W-:Y:S02]  /*3bea0*/  @P0 IMAD R6, R5, 0x2, R23 ;  /* 0x0000000205060824 */ /* 0x000fe400078e0217 */
[----:B------:R-:W-:Y:S02]  /*3beb0*/  IMAD.MOV.U32 R13, RZ, RZ, R4 ;  /* 0x000000ffff0d7224 */ /* 0x000fe400078e0004 */
[----:B------:R-:W-:Y:S02]  /*3bec0*/  IMAD.MOV.U32 R12, RZ, RZ, 0x4 ;  /* 0x00000004ff0c7424 */ /* 0x000fe400078e00ff */
[----:B------:R-:W-:-:S07]  /*3bed0*/  IMAD.MOV.U32 R3, RZ, RZ, R14 ;  /* 0x000000ffff037224 */ /* 0x000fce00078e000e */
[----:B------:R-:W-:Y:S05]  /*3bee0*/  WARPSYNC.COLLECTIVE R15, `(.L_x_4347) ;  /* 0x000000000f087348 */ /* 0x000fea0003c00000 */
[----:B------:R0:W1:Y:S02]  /*3bef0*/  SHFL.IDX P6, R14, R13, R12, R11 ;  /* 0x0000000c0d0e7389 */ /* 0x00006400000c000b */
[----:B01----:R-:W-:Y:S01]  /*3bf00*/  ENDCOLLECTIVE ;  /* 0x000000000000791b */ /* 0x003fe20003800000 */
.L_x_4347:
        /* <DEDUP_REMOVED lines=15> */
.L_x_4348:
[----:B------:R-:W-:Y:S02]  /*3c000*/  @P0 IMAD R6, R5, 0x2, R23 ;  /* 0x0000000205060824 */ /* 0x000fe400078e0217 */
[----:B------:R-:W-:Y:S02]  /*3c010*/  IMAD.MOV.U32 R13, RZ, RZ, R4 ;  /* 0x000000ffff0d7224 */ /* 0x000fe400078e0004 */
[----:B------:R-:W-:Y:S02]  /*3c020*/  IMAD.MOV.U32 R12, RZ, RZ, 0x5 ;  /* 0x00000005ff0c7424 */ /* 0x000fe400078e00ff */
[----:B------:R-:W-:-:S07]  /*3c030*/  IMAD.MOV.U32 R3, RZ, RZ, R14 ;  /* 0x000000ffff037224 */ /* 0x000fce00078e000e */
[----:B------:R-:W-:Y:S05]  /*3c040*/  WARPSYNC.COLLECTIVE R15, `(.L_x_4349) ;  /* 0x000000000f087348 */ /* 0x000fea0003c00000 */
[----:B------:R0:W1:Y:S02]  /*3c050*/  SHFL.IDX P6, R14, R13, R12, R11 ;  /* 0x0000000c0d0e7389 */ /* 0x00006400000c000b */
[----:B01----:R-:W-:Y:S01]  /*3c060*/  ENDCOLLECTIVE ;  /* 0x000000000000791b */ /* 0x003fe20003800000 */
.L_x_4349:
        /* <DEDUP_REMOVED lines=10> */
.L_x_4350:
[----:B------:R-:W-:Y:S01]  /*3c110*/  @!PT LDS RZ, [RZ] ;  /* 0x00000000fffff984 */ /* 0x000fe20000000800 */
[----:B------:R-:W-:Y:S01]  /*3c120*/  @!PT LDS RZ, [RZ] ;  /* 0x00000000fffff984 */ /* 0x000fe20000000800 */
[----:B------:R-:W-:Y:S01]  /*3c130*/  @!PT LDS RZ, [RZ] ;  /* 0x00000000fffff984 */ /* 0x000fe20000000800 */
[----:B------:R1:W-:Y:S01]  /*3c140*/  @P0 LDGSTS.E.BYPASS.LTC128B.128 [R6+0x1e400], desc[UR44][R2.64], !P2 ;  /* 0x1e40000002060fae */ /* 0x0003e2000d101d6c */
[----:B------:R-:W-:Y:S01]  /*3c150*/  IMAD.MOV.U32 R0, RZ, RZ, R14 ;  /* 0x000000ffff007224 */ /* 0x000fe200078e000e */
[----:B------:R-:W-:Y:S06]  /*3c160*/  BRA `(.L_x_4351) ;  /* 0xffffff9000147947 */ /* 0x000fec000383ffff */
.L_x_4174:
        /* <DEDUP_REMOVED lines=9> */
.L_x_4352:
[C---:B------:R-:W-:Y:S01]  /*3c200*/  VIADD R10, R35.reuse, 0x10 ;  /* 0x00000010230a7836 */ /* 0x040fe20000000000 */
[C---:B------:R-:W-:Y:S01]  /*3c210*/  ISETP.GE.AND P0, PT, R35.reuse, R2, PT ;  /* 0x000000022300720c */ /* 0x040fe20003f06270 */
[C---:B------:R-:W-:Y:S02]  /*3c220*/  VIADD R6, R35.reuse, 0x20 ;  /* 0x0000002023067836 */ /* 0x040fe40000000000 */
[----:B------:R-:W-:Y:S01]  /*3c230*/  VIADD R8, R35, 0x40 ;  /* 0x0000004023087836 */ /* 0x000fe20000000000 */
[----:B------:R0:W-:Y:S04]  /*3c240*/  STL [R1+0x458], R10 ;  /* 0x0004580a01007387 */ /* 0x0001e80000100800 */
[----:B------:R0:W-:Y:S01]  /*3c250*/  STL [R1+0x45c], R6 ;  /* 0x00045c0601007387 */ /* 0x0001e20000100800 */
[----:B------:R-:W-:-:S03]  /*3c260*/  IMAD.MOV.U32 R13, RZ, RZ, R0 ;  /* 0x000000ffff0d7224 */ /* 0x000fc600078e0000 */
[----:B------:R0:W-:Y:S01]  /*3c270*/  STL [R1+0x464], R8 ;  /* 0x0004640801007387 */ /* 0x0001e20000100800 */
[----:B------:R-:W-:-:S07]  /*3c280*/  IMAD.MOV.U32 R4, RZ, RZ, R14 ;  /* 0x000000ffff047224 */ /* 0x000fce00078e000e */
[----:B0-----:R-:W-:Y:S05]  /*3c290*/  WARPSYNC.COLLECTIVE R15, `(.L_x_4353) ;  /* 0x000000000f087348 */ /* 0x001fea0003c00000 */
[----:B------:R1:W2:Y:S02]  /*3c2a0*/  SHFL.IDX P6, R14, R13, R12, R11 ;  /* 0x0000000c0d0e7389 */ /* 0x0002a400000c000b */
[----:B012---:R-:W-:Y:S01]  /*3c2b0*/  ENDCOLLECTIVE ;  /* 0x000000000000791b */ /* 0x007fe20003800000 */
.L_x_4353:
[----:B------:R-:W-:Y:S02]  /*3c2c0*/  IMAD.MOV.U32 R13, RZ, RZ, R3 ;  /* 0x000000ffff0d7224 */ /* 0x000fe400078e0003 */
[----:B------:R-:W-:Y:S02]  /*3c2d0*/  IMAD.MOV.U32 R12, RZ, RZ, 0x1 ;  /* 0x00000001ff0c7424 */ /* 0x000fe400078e00ff */
[----:B------:R-:W-:-:S07]  /*3c2e0*/  IMAD.MOV.U32 R5, RZ, RZ, R14 ;  /* 0x000000ffff057224 */ /* 0x000fce00078e000e */
[----:B------:R-:W-:Y:S05]  /*3c2f0*/  WARPSYNC.COLLECTIVE R15, `(.L_x_4354) ;  /* 0x000000000f087348 */ /* 0x000fea0003c00000 */
[----:B------:R0:W1:Y:S02]  /*3c300*/  SHFL.IDX P6, R14, R13, R12, R11 ;  /* 0x0000000c0d0e7389 */ /* 0x00006400000c000b */
[----:B01----:R-:W-:Y:S01]  /*3c310*/  ENDCOLLECTIVE ;  /* 0x000000000000791b */ /* 0x003fe20003800000 */
.L_x_4354:
        /* <DEDUP_REMOVED lines=15> */
.L_x_4355:
[----:B------:R-:W-:Y:S02]  /*3c410*/  IMAD.MOV.U32 R13, RZ, RZ, R3 ;  /* 0x000000ffff0d7224 */ /* 0x000fe400078e0003 */
[----:B------:R-:W-:Y:S02]  /*3c420*/  IMAD.MOV.U32 R12, RZ, RZ, 0x2 ;  /* 0x00000002ff0c7424 */ /* 0x000fe400078e00ff */
[----:B------:R-:W-:-:S07]  /*3c430*/  IMAD.MOV.U32 R5, RZ, RZ, R14 ;  /* 0x000000ffff057224 */ /* 0x000fce00078e000e */
[----:B------:R-:W-:Y:S05]  /*3c440*/  WARPSYNC.COLLECTIVE R15, `(.L_x_4356) ;  /* 0x000000000f087348 */ /* 0x000fea0003c00000 */
[----:B------:R0:W1:Y:S02]  /*3c450*/  SHFL.IDX P6, R14, R13, R12, R11 ;  /* 0x0000000c0d0e7389 */ /* 0x00006400000c000b */
[----:B01----:R-:W-:Y:S01]  /*3c460*/  ENDCOLLECTIVE ;  /* 0x000000000000791b */ /* 0x003fe20003800000 */
.L_x_4356:
        /* <DEDUP_REMOVED lines=11> */
[----:B------:R-:W-:-:S05]  /*3c520*/  VIADD R6, R35, 0x30 ;  /* 0x0000003023067836 */ /* 0x000fca0000000000 */
[----:B------:R1:W-:Y:S01]  /*3c530*/  STL [R1+0x460], R6 ;  /* 0x0004600601007387 */ /* 0x0003e20000100800 */
[----:B0-----:R-:W-:-:S07]  /*3c540*/  IMAD.MOV.U32 R4, RZ, RZ, R14 ;  /* 0x000000ffff047224 */ /* 0x001fce00078e000e */
[----:B-1----:R-:W-:Y:S05]  /*3c550*/  WARPSYNC.COLLECTIVE R15, `(.L_x_4357) ;  /* 0x000000000f087348 */ /* 0x002fea0003c00000 */
[----:B------:R0:W2:Y:S02]  /*3c560*/  SHFL.IDX P6, R14, R13, R12, R11 ;  /* 0x0000000c0d0e7389 */ /* 0x0000a400000c000b */
[----:B012---:R-:W-:Y:S01]  /*3c570*/  ENDCOLLECTIVE ;  /* 0x000000000000791b */ /* 0x007fe20003800000 */
.L_x_4357:
[----:B------:R-:W-:Y:S02]  /*3c580*/  IMAD.MOV.U32 R13, RZ, RZ, R3 ;  /* 0x000000ffff0d7224 */ /* 0x000fe400078e0003 */
[----:B------:R-:W-:Y:S02]  /*3c590*/  IMAD.MOV.U32 R12, RZ, RZ, 0x3 ;  /* 0x00000003ff0c7424 */ /* 0x000fe400078e00ff */
[----:B------:R-:W-:-:S07]  /*3c5a0*/  IMAD.MOV.U32 R5, RZ, RZ, R14 ;  /* 0x000000ffff057224 */ /* 0x000fce00078e000e */
[----:B------:R-:W-:Y:S05]  /*3c5b0*/  WARPSYNC.COLLECTIVE R15, `(.L_x_4358) ;  /* 0x000000000f087348 */ /* 0x000fea0003c00000 */
[----:B------:R0:W1:Y:S02]  /*3c5c0*/  SHFL.IDX P6, R14, R13, R12, R11 ;  /* 0x0000000c0d0e7389 */ /* 0x00006400000c000b */
[----:B01----:R-:W-:Y:S01]  /*3c5d0*/  ENDCOLLECTIVE ;  /* 0x000000000000791b */ /* 0x003fe20003800000 */
.L_x_4358:
        /* <DEDUP_REMOVED lines=15> */
.L_x_4359:
[----:B------:R-:W-:Y:S02]  /*3c6d0*/  IMAD.MOV.U32 R13, RZ, RZ, R3 ;  /* 0x000000ffff0d7224 */ /* 0x000fe400078e0003 */
[----:B------:R-:W-:Y:S02]  /*3c6e0*/  IMAD.MOV.U32 R12, RZ, RZ, 0x4 ;  /* 0x00000004ff0c7424 */ /* 0x000fe400078e00ff */
[----:B------:R-:W-:-:S07]  /*3c6f0*/  IMAD.MOV.U32 R5, RZ, RZ, R14 ;  /* 0x000000ffff057224 */ /* 0x000fce00078e000e */
[----:B------:R-:W-:Y:S05]  /*3c700*/  WARPSYNC.COLLECTIVE R15, `(.L_x_4360) ;  /* 0x000000000f087348 */ /* 0x000fea0003c00000 */
[----:B------:R0:W1:Y:S02]  /*3c710*/  SHFL.IDX P6, R14, R13, R12, R11 ;  /* 0x0000000c0d0e7389 */ /* 0x00006400000c000b */
[----:B01----:R-:W-:Y:S01]  /*3c720*/  ENDCOLLECTIVE ;  /* 0x000000000000791b */ /* 0x003fe20003800000 */
.L_x_4360:
        /* <DEDUP_REMOVED lines=10> */
.L_x_4361:
        /* <DEDUP_REMOVED lines=13> */
.L_x_4362:
        /* <DEDUP_REMOVED lines=10> */
.L_x_4363:
        /* <DEDUP_REMOVED lines=13> */
.L_x_4364:
        /* <DEDUP_REMOVED lines=10> */
.L_x_4365:
[----:B------:R-:W-:Y:S01]  /*3cab0*/  @!PT LDS RZ, [RZ] ;  /* 0x00000000fffff984 */ /* 0x000fe20000000800 */
[----:B------:R-:W-:Y:S01]  /*3cac0*/  @!PT LDS RZ, [RZ] ;  /* 0x00000000fffff984 */ /* 0x000fe20000000800 */
[----:B------:R-:W-:Y:S01]  /*3cad0*/  @!PT LDS RZ, [RZ] ;  /* 0x00000000fffff984 */ /* 0x000fe20000000800 */
[----:B------:R0:W-:Y:S01]  /*3cae0*/  @!P0 LDGSTS.E.BYPASS.LTC128B.128 [R26+0x1ac00], desc[UR44][R4.64], !P1 ;  /* 0x1ac00000041a8fae */ /* 0x0001e2000c901d6c */
[----:B------:R-:W-:Y:S01]  /*3caf0*/  ISETP.GE.AND P0, PT, R8, R2, PT ;  /* 0x000000020800720c */ /* 0x000fe20003f06270 */
[----:B------:R-:W-:Y:S02]  /*3cb00*/  IMAD.MOV.U32 R13, RZ, RZ, R3 ;  /* 0x000000ffff0d7224 */ /* 0x000fe400078e0003 */
[----:B------:R-:W-:Y:S02]  /*3cb10*/  IMAD.MOV.U32 R12, RZ, RZ, 0x7 ;  /* 0x00000007ff0c7424 */ /* 0x000fe400078e00ff */
[----:B0-----:R-:W-:-:S08]  /*3cb20*/  IMAD.MOV.U32 R4, RZ, RZ, R14 ;  /* 0x000000ffff047224 */ /* 0x001fd000078e000e */
[----:B------:R-:W-:Y:S05]  /*3cb30*/  WARPSYNC.COLLECTIVE R15, `(.L_x_4366) ;  /* 0x000000000f087348 */ /* 0x000fea0003c00000 */
[----:B------:R0:W1:Y:S02]  /*3cb40*/  SHFL.IDX P6, R14, R13, R12, R11 ;  /* 0x0000000c0d0e7389 */ /* 0x00006400000c000b */
[----:B01----:R-:W-:Y:S01]  /*3cb50*/  ENDCOLLECTIVE ;  /* 0x000000000000791b */ /* 0x003fe20003800000 */
.L_x_4366:
        /* <DEDUP_REMOVED lines=10> */
.L_x_4367:
[----:B------:R-:W-:Y:S01]  /*3cc00*/  @!PT LDS RZ, [RZ] ;  /* 0x00000000fffff984 */ /* 0x000fe20000000800 */
[----:B------:R-:W-:Y:S01]  /*3cc10*/  @!PT LDS RZ, [RZ] ;  /* 0x00000000fffff984 */ /* 0x000fe20000000800 */
[----:B------:R-:W-:Y:S01]  /*3cc20*/  @!PT LDS RZ, [RZ] ;  /* 0x00000000fffff984 */ /* 0x000fe20000000800 */
[----:B------:R0:W-:Y:S01]  /*3cc30*/  @!P0 LDGSTS.E.BYPASS.LTC128B.128 [R26+0x1b400], desc[UR44][R4.64], !P1 ;  /* 0x1b400000041a8fae */ /* 0x0001e2000c901d6c */
[----:B------:R-:W-:Y:S01]  /*3cc40*/  IMAD.MOV.U32 R0, RZ, RZ, R14 ;  /* 0x000000ffff007224 */ /* 0x000fe200078e000e */
[----:B------:R-:W-:Y:S06]  /*3cc50*/  BRA `(.L_x_4368) ;  /* 0xffffff90005c7947 */ /* 0x000fec000383ffff */
.L_x_4178:
[----:B------:R-:W2:Y:S04]  /*3cc60*/  LDL.LU R14, [R1+0x440] ;  /* 0x00044000010e7983 */ /* 0x000ea80000300800 */
[----:B------:R-:W3:Y:S04]  /*3cc70*/  LDL.LU R13, [R1+0x458] ;  /* 0x00045800010d7983 */ /* 0x000ee80000300800 */
[----:B------:R-:W4:Y:S04]  /*3cc80*/  LDL.LU R12, [R1+0x45c] ;  /* 0x00045c00010c7983 */ /* 0x000f280000300800 */
[----:B------:R-:W5:Y:S04]  /*3cc90*/  LDL.LU R11, [R1+0x460] ;  /* 0x00046000010b7983 */ /* 0x000f680000300800 */
[----:B------:R-:W5:Y:S04]  /*3cca0*/  LDL.LU R10, [R1+0x464] ;  /* 0x00046400010a7983 */ /* 0x000f680000300800 */
[----:B------:R-:W5:Y:S04]  /*3ccb0*/  LDL.LU R9, [R1+0x46c] ;  /* 0x00046c0001097983 */ /* 0x000f680000300800 */
[----:B------:R-:W5:Y:S01]  /*3ccc0*/  LDL.LU R8, [R1+0x470] ;  /* 0x0004700001087983 */ /* 0x000f620000300800 */
[----:B------:R-:W-:Y:S01]  /*3ccd0*/  LOP3.LUT R22, R22, 0xfffffbff, RZ, 0xc0, !PT ;  /* 0xfffffbff16167812 */ /* 0x000fe200078ec0ff */
[----:B------:R-:W-:Y:S01]  /*3cce0*/  BSSY B0, `(.L_x_4369) ;  /* 0x0000019000007945 */ /* 0x000fe20003800000 */
[----:B------:R-:W-:-:S02]  /*3ccf0*/  IMAD.MOV.U32 R15, RZ, RZ, -0x1 ;  /* 0xffffffffff0f7424 */ /* 0x000fc400078e00ff */
[----:B--2---:R-:W-:-:S05]  /*3cd00*/  IMAD R5, R14, R6, RZ ;  /* 0x000000060e057224 */ /* 0x004fca00078e02ff */
[-C--:B------:R-:W-:Y:S02]  /*3cd10*/  ISETP.GE.AND P0, PT, R35, R5.reuse, PT ;  /* 0x000000052300720c */ /* 0x080fe40003f06270 */
[-C--:B---3--:R-:W-:Y:S01]  /*3cd20*/  ISETP.GE.AND P6, PT, R13, R5.reuse, PT ;  /* 0x000000050d00720c */ /* 0x088fe20003fc6270 */
[----:B------:R-:W-:Y:S01]  /*3cd30*/  IMAD.MOV.U32 R13, RZ, RZ, R0 ;  /* 0x000000ffff0d7224 */ /* 0x000fe200078e0000 */
[----:B----4-:R-:W-:Y:S01]  /*3cd40*/  ISETP.GE.AND P5, PT, R12, R5, PT ;  /* 0x000000050c00720c */ /* 0x010fe20003fa6270 */
[----:B------:R-:W-:-:S08]  /*3cd50*/  IMAD.MOV.U32 R12, RZ, RZ, RZ ;  /* 0x000000ffff0c7224 */ /* 0x000fd000078e00ff */
[----:B------:R-:W-:Y:S02]  /*3cd60*/  @P0 LOP3.LUT R22, R22, 0x400, RZ, 0xfc, !PT ;  /* 0x0000040016160812 */ /* 0x000fe400078efcff */
[----:B-----5:R-:W-:Y:S01]  /*3cd70*/  ISETP.GE.AND P0, PT, R11, R5, PT ;  /* 0x000000050b00720c */ /* 0x020fe20003f06270 */
        /* <DEDUP_REMOVED lines=8> */
[----:B------:R-:W-:Y:S02]  /*3ce00*/  @P0 LOP3.LUT R22, R22, 0x80, RZ, 0xfc, !PT ;  /* 0x0000008016160812 */ /* 0x000fe400078efcff */
[----:B------:R-:W-:Y:S02]  /*3ce10*/  ISETP.GE.AND P0, PT, R8, R5, PT ;  /* 0x000000050800720c */ /* 0x000fe40003f06270 */
[----:B------:R-:W-:-:S04]  /*3ce20*/  LOP3.LUT R22, R22, 0xffffffbf, RZ, 0xc0, !PT ;  /* 0xffffffbf16167812 */ /* 0x000fc800078ec0ff */
[----:B------:R-:W-:-:S07]  /*3ce30*/  @P6 LOP3.LUT R22, R22, 0x40, RZ, 0xfc, !PT ;  /* 0x0000004016166812 */ /* 0x000fce00078efcff */
[----:B------:R-:W-:Y:S05]  /*3ce40*/  WARPSYNC.COLLECTIVE R15, `(.L_x_4370) ;  /* 0x000000000f087348 */ /* 0x000fea0003c00000 */
[----:B------:R0:W1:Y:S02]  /*3ce50*/  SHFL.IDX P6, R14, R13, R12, R11 ;  /* 0x0000000c0d0e7389 */ /* 0x00006400000c000b */
[----:B01----:R-:W-:Y:S01]  /*3ce60*/  ENDCOLLECTIVE ;  /* 0x000000000000791b */ /* 0x003fe20003800000 */
.L_x_4370:
[----:B------:R-:W-:Y:S05]  /*3ce70*/  BSYNC B0 ;  /* 0x0000000000007941 */ /* 0x000fea0003800000 */
.L_x_4369:
        /* <DEDUP_REMOVED lines=11> */
.L_x_4371:
[----:B------:R-:W-:-:S04]  /*3cf30*/  LOP3.LUT R22, R22, 0xffefffff, RZ, 0xc0, !PT ;  /* 0xffefffff16167812 */ /* 0x000fc800078ec0ff */
[----:B------:R-:W-:-:S04]  /*3cf40*/  @P0 LOP3.LUT R22, R22, 0x100000, RZ, 0xfc, !PT ;  /* 0x0010000016160812 */ /* 0x000fc800078efcff */
[----:B------:R-:W-:Y:S01]  /*3cf50*/  LOP3.LUT P0, RZ, R22, 0x400, RZ, 0xc0, !PT ;  /* 0x0000040016ff7812 */ /* 0x000fe2000780c0ff */
[----:B------:R-:W-:Y:S02]  /*3cf60*/  IMAD.MOV.U32 R13, RZ, RZ, R0 ;  /* 0x000000ffff0d7224 */ /* 0x000fe400078e0000 */
[----:B------:R-:W-:Y:S02]  /*3cf70*/  IMAD.MOV.U32 R12, RZ, RZ, 0x1 ;  /* 0x00000001ff0c7424 */ /* 0x000fe400078e00ff */
[----:B------:R-:W-:-:S08]  /*3cf80*/  IMAD.MOV.U32 R3, RZ, RZ, R14 ;  /* 0x000000ffff037224 */ /* 0x000fd000078e000e */
[----:B------:R-:W-:-:S05]  /*3cf90*/  @!P0 LEA R3, P6, R7, R3, 0x1 ;  /* 0x0000000307038211 */ /* 0x000fca00078c08ff */
[----:B------:R-:W-:-:S05]  /*3cfa0*/  @!P0 IMAD.X R2, RZ, RZ, R2, P6 ;  /* 0x000000ffff028224 */ /* 0x000fca00030e0602 */
[----:B------:R-:W-:-:S07]  /*3cfb0*/  @!P0 LOP3.LUT R3, R3, R2, RZ, 0x3c, !PT ;  /* 0x0000000203038212 */ /* 0x000fce00078e3cff */
[----:B------:R-:W-:Y:S05]  /*3cfc0*/  WARPSYNC.COLLECTIVE R15, `(.L_x_4372) ;  /* 0x000000000f087348 */ /* 0x000fea0003c00000 */
[----:B------:R0:W1:Y:S02]  /*3cfd0*/  SHFL.IDX P6, R14, R13, R12, R11 ;  /* 0x0000000c0d0e7389 */ /* 0x00006400000c000b */
[----:B01----:R-:W-:Y:S01]  /*3cfe0*/  ENDCOLLECTIVE ;  /* 0x000000000000791b */ /* 0x003fe20003800000 */
.L_x_4372:
        /* <DEDUP_REMOVED lines=15> */
.L_x_4373:
        /* <DEDUP_REMOVED lines=12> */
.L_x_4374:
        /* <DEDUP_REMOVED lines=12> */
.L_x_4375:
        /* <DEDUP_REMOVED lines=12> */
.L_x_4376:
        /* <DEDUP_REMOVED lines=12> */
.L_x_4377:
        /* <DEDUP_REMOVED lines=12> */
.L_x_4378:
        /* <DEDUP_REMOVED lines=12> */
.L_x_4379:
        /* <DEDUP_REMOVED lines=12> */
.L_x_4380:
        /* <DEDUP_REMOVED lines=12> */
.L_x_4381:
        /* <DEDUP_REMOVED lines=12> */
.L_x_4382:
        /* <DEDUP_REMOVED lines=11> */
.L_x_4383:
[----:B------:R-:W-:Y:S02]  /*3d850*/  IMAD.MOV.U32 R13, RZ, RZ, R0 ;  /* 0x000000ffff0d7224 */ /* 0x000fe400078e0000 */
[----:B------:R-:W-:Y:S02]  /*3d860*/  IMAD.MOV.U32 R12, RZ, RZ, 0x7 ;  /* 0x00000007ff0c7424 */ /* 0x000fe400078e00ff */
[----:B------:R-:W-:-:S07]  /*3d870*/  IMAD.MOV.U32 R2, RZ, RZ, R14 ;  /* 0x000000ffff027224 */ /* 0x000fce00078e000e */
[----:B------:R-:W-:Y:S05]  /*3d880*/  WARPSYNC.COLLECTIVE R15, `(.L_x_4384) ;  /* 0x000000000f087348 */ /* 0x000fea0003c00000 */
[----:B------:R0:W1:Y:S02]  /*3d890*/  SHFL.IDX P6, R14, R13, R12, R11 ;  /* 0x0000000c0d0e7389 */ /* 0x00006400000c000b */
[----:B01----:R-:W-:Y:S01]  /*3d8a0*/  ENDCOLLECTIVE ;  /* 0x000000000000791b */ /* 0x003fe20003800000 */
.L_x_4384:
        /* <DEDUP_REMOVED lines=14> */
.L_x_4385:
[----:B------:R-:W-:Y:S01]  /*3d990*/  IMAD.MOV.U32 R2, RZ, RZ, R14 ;  /* 0x000000ffff027224 */ /* 0x000fe200078e000e */
[----:B------:R-:W-:Y:S06]  /*3d9a0*/  BRA `(.L_x_4386) ;  /* 0xffffff8c00c07947 */ /* 0x000fec000383ffff */
.L_x_4183:
[----:B0-----:R0:W1:Y:S02]  /*3d9b0*/  SYNCS.PHASECHK.TRANS64.TRYWAIT P0, [R23+URZ+0x32420], R0 ;  /* 0x03242000170075a7 */ /* 0x001064000800017f */
[----:B-1----:R-:W-:Y:S05]  /*3d9c0*/  @!P0 NANOSLEEP.SYNCS 0x989680 ;  /* 0x009896800000895d */ /* 0x002fea0003900000 */
[----:B------:R-:W1:Y:S02]  /*3d9d0*/  @!P0 SYNCS.PHASECHK.TRANS64 P0, [R23+URZ+0x32420], R0 ;  /* 0x03242000170085a7 */ /* 0x000e64000800007f */
[----:B-1----:R-:W-:Y:S05]  /*3d9e0*/  @!P0 BRA `(.L_x_4183) ;  /* 0xfffffffc00f08947 */ /* 0x002fea000383ffff */
[----:B------:R-:W-:Y:S05]  /*3d9f0*/  BRA `(.L_x_4387) ;  /* 0xffffff9000347947 */ /* 0x000fea000383ffff */
.L_x_4186:
[----:B0-----:R0:W1:Y:S02]  /*3da00*/  SYNCS.PHASECHK.TRANS64.TRYWAIT P0, [R17+URZ+0x32460], R0 ;  /* 0x03246000110075a7 */ /* 0x001064000800017f */
[----:B-1----:R-:W-:Y:S05]  /*3da10*/  @!P0 NANOSLEEP.SYNCS 0x989680 ;  /* 0x009896800000895d */ /* 0x002fea0003900000 */
[----:B------:R-:W1:Y:S02]  /*3da20*/  @!P0 SYNCS.PHASECHK.TRANS64 P0, [R17+URZ+0x32460], R0 ;  /* 0x03246000110085a7 */ /* 0x000e64000800007f */
[----:B-1----:R-:W-:Y:S05]  /*3da30*/  @!P0 BRA `(.L_x_4186) ;  /* 0xfffffffc00f08947 */ /* 0x002fea000383ffff */
[----:B------:R-:W-:Y:S05]  /*3da40*/  BRA `(.L_x_4388) ;  /* 0xffffff9000447947 */ /* 0x000fea000383ffff */
.L_x_4187:
        /* <DEDUP_REMOVED lines=8> */
.L_x_4390:
[----:B------:R-:W-:Y:S05]  /*3dad0*/  BSYNC B0 ;  /* 0x0000000000007941 */ /* 0x000fea0003800000 */
.L_x_4389:
        /* <DEDUP_REMOVED lines=13> */
.L_x_4391:
        /* <DEDUP_REMOVED lines=9> */
.L_x_4392:
        /* <DEDUP_REMOVED lines=17> */
.L_x_4393:
[----:B------:R-:W-:Y:S02]  /*3dd50*/  IMAD.MOV.U32 R13, RZ, RZ, R6 ;  /* 0x000000ffff0d7224 */ /* 0x000fe400078e0006 */
[----:B------:R-:W-:Y:S01]  /*3dd60*/  IMAD.MOV.U32 R12, RZ, RZ, 0x2 ;  /* 0x00000002ff0c7424 */ /* 0x000fe200078e00ff */
[----:B------:R-:W-:-:S13]  /*3dd70*/  IADD3 R2, P3, R14, R0, RZ ;  /* 0x000000000e027210 */ /* 0x000fda0007f7e0ff */
[----:B------:R-:W-:Y:S05]  /*3dd80*/  WARPSYNC.COLLECTIVE R15, `(.L_x_4394) ;  /* 0x000000000f087348 */ /* 0x000fea0003c00000 */
[----:B------:R0:W1:Y:S02]  /*3dd90*/  SHFL.IDX P6, R14, R13, R12, R11 ;  /* 0x0000000c0d0e7389 */ /* 0x00006400000c000b */
[----:B01----:R-:W-:Y:S01]  /*3dda0*/  ENDCOLLECTIVE ;  /* 0x000000000000791b */ /* 0x003fe20003800000 */
.L_x_4394:
        /* <DEDUP_REMOVED lines=17> */
.L_x_4395:
[----:B------:R-:W-:Y:S02]  /*3dec0*/  IMAD.MOV.U32 R13, RZ, RZ, R6 ;  /* 0x000000ffff0d7224 */ /* 0x000fe400078e0006 */
[----:B------:R-:W-:Y:S01]  /*3ded0*/  IMAD.MOV.U32 R12, RZ, RZ, 0x3 ;  /* 0x00000003ff0c7424 */ /* 0x000fe200078e00ff */
[----:B------:R-:W-:-:S13]  /*3dee0*/  IADD3 R2, P3, R14, R0, RZ ;  /* 0x000000000e027210 */ /* 0x000fda0007f7e0ff */
[----:B------:R-:W-:Y:S05]  /*3def0*/  WARPSYNC.COLLECTIVE R15, `(.L_x_4396) ;  /* 0x000000000f087348 */ /* 0x000fea0003c00000 */
[----:B------:R0:W1:Y:S02]  /*3df00*/  SHFL.IDX P6, R14, R13, R12, R11 ;  /* 0x0000000c0d0e7389 */ /* 0x00006400000c000b */
[----:B01----:R-:W-:Y:S01]  /*3df10*/  ENDCOLLECTIVE ;  /* 0x000000000000791b */ /* 0x003fe20003800000 */
.L_x_4396:
        /* <DEDUP_REMOVED lines=17> */
.L_x_4397:
[----:B------:R-:W-:Y:S02]  /*3e030*/  IMAD.MOV.U32 R13, RZ, RZ, R6 ;  /* 0x000000ffff0d7224 */ /* 0x000fe400078e0006 */
[----:B------:R-:W-:Y:S01]  /*3e040*/  IMAD.MOV.U32 R12, RZ, RZ, 0x4 ;  /* 0x00000004ff0c7424 */ /* 0x000fe200078e00ff */
[----:B------:R-:W-:-:S13]  /*3e050*/  IADD3 R2, P3, R14, R0, RZ ;  /* 0x000000000e027210 */ /* 0x000fda0007f7e0ff */
[----:B------:R-:W-:Y:S05]  /*3e060*/  WARPSYNC.COLLECTIVE R15, `(.L_x_4398) ;  /* 0x000000000f087348 */ /* 0x000fea0003c00000 */
[----:B------:R0:W1:Y:S02]  /*3e070*/  SHFL.IDX P6, R14, R13, R12, R11 ;  /* 0x0000000c0d0e7389 */ /* 0x00006400000c000b */
[----:B01----:R-:W-:Y:S01]  /*3e080*/  ENDCOLLECTIVE ;  /* 0x000000000000791b */ /* 0x003fe20003800000 */
.L_x_4398:
        /* <DEDUP_REMOVED lines=17> */
.L_x_4399:
[----:B------:R-:W-:Y:S02]  /*3e1a0*/  IMAD.MOV.U32 R13, RZ, RZ, R6 ;  /* 0x000000ffff0d7224 */ /* 0x000fe400078e0006 */
[----:B------:R-:W-:Y:S01]  /*3e1b0*/  IMAD.MOV.U32 R12, RZ, RZ, 0x5 ;  /* 0x00000005ff0c7424 */ /* 0x000fe200078e00ff */
[----:B------:R-:W-:-:S13]  /*3e1c0*/  IADD3 R2, P3, R14, R0, RZ ;  /* 0x000000000e027210 */ /* 0x000fda0007f7e0ff */
[----:B------:R-:W-:Y:S05]  /*3e1d0*/  WARPSYNC.COLLECTIVE R15, `(.L_x_4400) ;  /* 0x000000000f087348 */ /* 0x000fea0003c00000 */
[----:B------:R0:W1:Y:S02]  /*3e1e0*/  SHFL.IDX P6, R14, R13, R12, R11 ;  /* 0x0000000c0d0e7389 */ /* 0x00006400000c000b */
[----:B01----:R-:W-:Y:S01]  /*3e1f0*/  ENDCOLLECTIVE ;  /* 0x000000000000791b */ /* 0x003fe20003800000 */
.L_x_4400:
        /* <DEDUP_REMOVED lines=12> */
.L_x_4401:
        /* <DEDUP_REMOVED lines=9> */
.L_x_4194:
[----:B0-----:R0:W1:Y:S02]  /*3e350*/  SYNCS.PHASECHK.TRANS64.TRYWAIT P0, [R6+URZ+0x32440], R21 ;  /* 0x03244015060075a7 */ /* 0x001064000800017f */
[----:B-1----:R-:W-:Y:S05]  /*3e360*/  @!P0 NANOSLEEP.SYNCS 0x989680 ;  /* 0x009896800000895d */ /* 0x002fea0003900000 */
[----:B------:R-:W1:Y:S02]  /*3e370*/  @!P0 SYNCS.PHASECHK.TRANS64 P0, [R6+URZ+0x32440], R21 ;  /* 0x03244015060085a7 */ /* 0x000e64000800007f */
[----:B-1----:R-:W-:Y:S05]  /*3e380*/  @!P0 BRA `(.L_x_4194) ;  /* 0xfffffffc00f08947 */ /* 0x002fea000383ffff */
[----:B------:R-:W-:Y:S05]  /*3e390*/  BRA `(.L_x_4403) ;  /* 0xffffff9000d47947 */ /* 0x000fea000383ffff */
.L_x_4195:
        /* <DEDUP_REMOVED lines=8> */
.L_x_4405:
[----:B------:R-:W-:Y:S05]  /*3e420*/  BSYNC B1 ;  /* 0x0000000000017941 */ /* 0x000fea0003800000 */
.L_x_4404:
        /* <DEDUP_REMOVED lines=9> */
.L_x_4406:
[----:B------:R-:W-:Y:S02]  /*3e4c0*/  IMAD.MOV.U32 R13, RZ, RZ, R9 ;  /* 0x000000ffff0d7224 */ /* 0x000fe400078e0009 */
[----:B------:R-:W-:Y:S02]  /*3e4d0*/  IMAD.MOV.U32 R12, RZ, RZ, 0x1 ;  /* 0x00000001ff0c7424 */ /* 0x000fe400078e00ff */
[----:B------:R-:W-:-:S07]  /*3e4e0*/  IMAD.MOV.U32 R2, RZ, RZ, R14 ;  /* 0x000000ffff027224 */ /* 0x000fce00078e000e */
[----:B------:R-:W-:Y:S05]  /*3e4f0*/  WARPSYNC.COLLECTIVE R15, `(.L_x_4407) ;  /* 0x000000000f087348 */ /* 0x000fea0003c00000 */
[----:B------:R0:W1:Y:S02]  /*3e500*/  SHFL.IDX P6, R14, R13, R12, R11 ;  /* 0x0000000c0d0e7389 */ /* 0x00006400000c000b */
[----:B01----:R-:W-:Y:S01]  /*3e510*/  ENDCOLLECTIVE ;  /* 0x000000000000791b */ /* 0x003fe20003800000 */
.L_x_4407:
        /* <DEDUP_REMOVED lines=11> */
.L_x_4408:
[----:B------:R-:W-:Y:S02]  /*3e5d0*/  IMAD.MOV.U32 R13, RZ, RZ, R9 ;  /* 0x000000ffff0d7224 */ /* 0x000fe400078e0009 */
[----:B------:R-:W-:Y:S02]  /*3e5e0*/  IMAD.MOV.U32 R12, RZ, RZ, 0x2 ;  /* 0x00000002ff0c7424 */ /* 0x000fe400078e00ff */
[----:B------:R-:W-:-:S07]  /*3e5f0*/  IMAD.MOV.U32 R2, RZ, RZ, R14 ;  /* 0x000000ffff027224 */ /* 0x000fce00078e000e */
[----:B------:R-:W-:Y:S05]  /*3e600*/  WARPSYNC.COLLECTIVE R15, `(.L_x_4409) ;  /* 0x000000000f087348 */ /* 0x000fea0003c00000 */
[----:B------:R0:W1:Y:S02]  /*3e610*/  SHFL.IDX P6, R14, R13, R12, R11 ;  /* 0x0000000c0d0e7389 */ /* 0x00006400000c000b */
[----:B01----:R-:W-:Y:S01]  /*3e620*/  ENDCOLLECTIVE ;  /* 0x000000000000791b */ /* 0x003fe20003800000 */
.L_x_4409:
        /* <DEDUP_REMOVED lines=11> */
.L_x_4410:
[----:B------:R-:W-:Y:S02]  /*3e6e0*/  IMAD.MOV.U32 R13, RZ, RZ, R9 ;  /* 0x000000ffff0d7224 */ /* 0x000fe400078e0009 */
[----:B------:R-:W-:Y:S02]  /*3e6f0*/  IMAD.MOV.U32 R12, RZ, RZ, 0x3 ;  /* 0x00000003ff0c7424 */ /* 0x000fe400078e00ff */
[----:B------:R-:W-:-:S07]  /*3e700*/  IMAD.MOV.U32 R2, RZ, RZ, R14 ;  /* 0x000000ffff027224 */ /* 0x000fce00078e000e */
[----:B------:R-:W-:Y:S05]  /*3e710*/  WARPSYNC.COLLECTIVE R15, `(.L_x_4411) ;  /* 0x000000000f087348 */ /* 0x000fea0003c00000 */
[----:B------:R0:W1:Y:S02]  /*3e720*/  SHFL.IDX P6, R14, R13, R12, R11 ;  /* 0x0000000c0d0e7389 */ /* 0x00006400000c000b */
[----:B01----:R-:W-:Y:S01]  /*3e730*/  ENDCOLLECTIVE ;  /* 0x000000000000791b */ /* 0x003fe20003800000 */
.L_x_4411:
        /* <DEDUP_REMOVED lines=11> */
.L_x_4412:
[----:B------:R-:W-:Y:S02]  /*3e7f0*/  IMAD.MOV.U32 R13, RZ, RZ, R9 ;  /* 0x000000ffff0d7224 */ /* 0x000fe400078e0009 */
[----:B------:R-:W-:Y:S02]  /*3e800*/  IMAD.MOV.U32 R12, RZ, RZ, 0x4 ;  /* 0x00000004ff0c7424 */ /* 0x000fe400078e00ff */
[----:B------:R-:W-:-:S07]  /*3e810*/  IMAD.MOV.U32 R2, RZ, RZ, R14 ;  /* 0x000000ffff027224 */ /* 0x000fce00078e000e */
[----:B------:R-:W-:Y:S05]  /*3e820*/  WARPSYNC.COLLECTIVE R15, `(.L_x_4413) ;  /* 0x000000000f087348 */ /* 0x000fea0003c00000 */
[----:B------:R0:W1:Y:S02]  /*3e830*/  SHFL.IDX P6, R14, R13, R12, R11 ;  /* 0x0000000c0d0e7389 */ /* 0x00006400000c000b */
[----:B01----:R-:W-:Y:S01]  /*3e840*/  ENDCOLLECTIVE ;  /* 0x000000000000791b */ /* 0x003fe20003800000 */
.L_x_4413:
        /* <DEDUP_REMOVED lines=11> */
.L_x_4414:
[----:B------:R-:W-:Y:S02]  /*3e900*/  IMAD.MOV.U32 R13, RZ, RZ, R9 ;  /* 0x000000ffff0d7224 */ /* 0x000fe400078e0009 */
[----:B------:R-:W-:Y:S02]  /*3e910*/  IMAD.MOV.U32 R12, RZ, RZ, 0x5 ;  /* 0x00000005ff0c7424 */ /* 0x000fe400078e00ff */
[----:B------:R-:W-:-:S07]  /*3e920*/  IMAD.MOV.U32 R2, RZ, RZ, R14 ;  /* 0x000000ffff027224 */ /* 0x000fce00078e000e */
[----:B------:R-:W-:Y:S05]  /*3e930*/  WARPSYNC.COLLECTIVE R15, `(.L_x_4415) ;  /* 0x000000000f087348 */ /* 0x000fea0003c00000 */
[----:B------:R0:W1:Y:S02]  /*3e940*/  SHFL.IDX P6, R14, R13, R12, R11 ;  /* 0x0000000c0d0e7389 */ /* 0x00006400000c000b */
[----:B01----:R-:W-:Y:S01]  /*3e950*/  ENDCOLLECTIVE ;  /* 0x000000000000791b */ /* 0x003fe20003800000 */
.L_x_4415:
        /* <DEDUP_REMOVED lines=11> */
.L_x_4416:
[----:B------:R-:W-:Y:S01]  /*3ea10*/  IMAD.MOV.U32 R2, RZ, RZ, R14 ;  /* 0x000000ffff027224 */ /* 0x000fe200078e000e */
[----:B------:R-:W-:Y:S06]  /*3ea20*/  BRA `(.L_x_4417) ;  /* 0xffffff8c00fc7947 */ /* 0x000fec000383ffff */
.L_x_4200:
[----:B---3--:R3:W4:Y:S02]  /*3ea30*/  SYNCS.PHASECHK.TRANS64.TRYWAIT P0, [R6+URZ+0x32460], R21 ;  /* 0x03246015060075a7 */ /* 0x008724000800017f */
[----:B----4-:R-:W-:Y:S05]  /*3ea40*/  @!P0 NANOSLEEP.SYNCS 0x989680 ;  /* 0x009896800000895d */ /* 0x010fea0003900000 */
[----:B------:R-:W4:Y:S02]  /*3ea50*/  @!P0 SYNCS.PHASECHK.TRANS64 P0, [R6+URZ+0x32460], R21 ;  /* 0x03246015060085a7 */ /* 0x000f24000800007f */
[----:B----4-:R-:W-:Y:S05]  /*3ea60*/  @!P0 BRA `(.L_x_4200) ;  /* 0xfffffffc00f08947 */ /* 0x010fea000383ffff */
[----:B------:R-:W-:Y:S05]  /*3ea70*/  BRA `(.L_x_4418) ;  /* 0xffffff90004c7947 */ /* 0x000fea000383ffff */
.L_x_4201:
        /* <DEDUP_REMOVED lines=8> */
.L_x_4420:
[----:B------:R-:W-:Y:S05]  /*3eb00*/  BSYNC B1 ;  /* 0x0000000000017941 */ /* 0x000fea0003800000 */
.L_x_4419:
        /* <DEDUP_REMOVED lines=9> */
.L_x_4421:
[----:B------:R-:W-:Y:S02]  /*3eba0*/  IMAD.MOV.U32 R13, RZ, RZ, R9 ;  /* 0x000000ffff0d7224 */ /* 0x000fe400078e0009 */
[----:B------:R-:W-:Y:S01]  /*3ebb0*/  IMAD.MOV.U32 R12, RZ, RZ, 0x1 ;  /* 0x00000001ff0c7424 */ /* 0x000fe200078e00ff */
[----:B------:R-:W-:-:S13]  /*3ebc0*/  IADD3 R2, P0, R14, R0, RZ ;  /* 0x000000000e027210 */ /* 0x000fda0007f1e0ff */
[----:B------:R-:W-:Y:S05]  /*3ebd0*/  WARPSYNC.COLLECTIVE R15, `(.L_x_4422) ;  /* 0x000000000f087348 */ /* 0x000fea0003c00000 */
[----:B------:R0:W1:Y:S02]  /*3ebe0*/  SHFL.IDX P6, R14, R13, R12, R11 ;  /* 0x0000000c0d0e7389 */ /* 0x00006400000c000b */
[----:B01----:R-:W-:Y:S01]  /*3ebf0*/  ENDCOLLECTIVE ;  /* 0x000000000000791b */ /* 0x003fe20003800000 */
.L_x_4422:
        /* <DEDUP_REMOVED lines=13> */
.L_x_4423:
[----:B------:R-:W-:Y:S02]  /*3ecd0*/  IMAD.MOV.U32 R13, RZ, RZ, R9 ;  /* 0x000000ffff0d7224 */ /* 0x000fe400078e0009 */
[----:B------:R-:W-:Y:S01]  /*3ece0*/  IMAD.MOV.U32 R12, RZ, RZ, 0x2 ;  /* 0x00000002ff0c7424 */ /* 0x000fe200078e00ff */
[----:B------:R-:W-:-:S13]  /*3ecf0*/  IADD3 R2, P0, R14, R0, RZ ;  /* 0x000000000e027210 */ /* 0x000fda0007f1e0ff */
[----:B------:R-:W-:Y:S05]  /*3ed00*/  WARPSYNC.COLLECTIVE R15, `(.L_x_4424) ;  /* 0x000000000f087348 */ /* 0x000fea0003c00000 */
[----:B------:R0:W1:Y:S02]  /*3ed10*/  SHFL.IDX P6, R14, R13, R12, R11 ;  /* 0x0000000c0d0e7389 */ /* 0x00006400000c000b */
[----:B01----:R-:W-:Y:S01]  /*3ed20*/  ENDCOLLECTIVE ;  /* 0x000000000000791b */ /* 0x003fe20003800000 */
.L_x_4424:
        /* <DEDUP_REMOVED lines=13> */
.L_x_4425:
[----:B------:R-:W-:Y:S02]  /*3ee00*/  IMAD.MOV.U32 R13, RZ, RZ, R9 ;  /* 0x000000ffff0d7224 */ /* 0x000fe400078e0009 */
[----:B------:R-:W-:Y:S01]  /*3ee10*/  IMAD.MOV.U32 R12, RZ, RZ, 0x3 ;  /* 0x00000003ff0c7424 */ /* 0x000fe200078e00ff */
[----:B------:R-:W-:-:S13]  /*3ee20*/  IADD3 R2, P0, R14, R0, RZ ;  /* 0x000000000e027210 */ /* 0x000fda0007f1e0ff */
[----:B------:R-:W-:Y:S05]  /*3ee30*/  WARPSYNC.COLLECTIVE R15, `(.L_x_4426) ;  /* 0x000000000f087348 */ /* 0x000fea0003c00000 */
[----:B------:R0:W1:Y:S02]  /*3ee40*/  SHFL.IDX P6, R14, R13, R12, R11 ;  /* 0x0000000c0d0e7389 */ /* 0x00006400000c000b */
[----:B01----:R-:W-:Y:S01]  /*3ee50*/  ENDCOLLECTIVE ;  /* 0x000000000000791b */ /* 0x003fe20003800000 */
.L_x_4426:
        /* <DEDUP_REMOVED lines=13> */
.L_x_4427:
[----:B------:R-:W-:Y:S02]  /*3ef30*/  IMAD.MOV.U32 R13, RZ, RZ, R9 ;  /* 0x000000ffff0d7224 */ /* 0x000fe400078e0009 */
[----:B------:R-:W-:Y:S01]  /*3ef40*/  IMAD.MOV.U32 R12, RZ, RZ, 0x4 ;  /* 0x00000004ff0c7424 */ /* 0x000fe200078e00ff */
[----:B------:R-:W-:-:S13]  /*3ef50*/  IADD3 R2, P0, R14, R0, RZ ;  /* 0x000000000e027210 */ /* 0x000fda0007f1e0ff */
[----:B------:R-:W-:Y:S05]  /*3ef60*/  WARPSYNC.COLLECTIVE R15, `(.L_x_4428) ;  /* 0x000000000f087348 */ /* 0x000fea0003c00000 */
[----:B------:R0:W1:Y:S02]  /*3ef70*/  SHFL.IDX P6, R14, R13, R12, R11 ;  /* 0x0000000c0d0e7389 */ /* 0x00006400000c000b */
[----:B01----:R-:W-:Y:S01]  /*3ef80*/  ENDCOLLECTIVE ;  /* 0x000000000000791b */ /* 0x003fe20003800000 */
.L_x_4428:
        /* <DEDUP_REMOVED lines=13> */
.L_x_4429:
[----:B------:R-:W-:Y:S02]  /*3f060*/  IMAD.MOV.U32 R13, RZ, RZ, R9 ;  /* 0x000000ffff0d7224 */ /* 0x000fe400078e0009 */
[----:B------:R-:W-:Y:S01]  /*3f070*/  IMAD.MOV.U32 R12, RZ, RZ, 0x5 ;  /* 0x00000005ff0c7424 */ /* 0x000fe200078e00ff */
[----:B------:R-:W-:-:S13]  /*3f080*/  IADD3 R2, P0, R14, R0, RZ ;  /* 0x000000000e027210 */ /* 0x000fda0007f1e0ff */
[----:B------:R-:W-:Y:S05]  /*3f090*/  WARPSYNC.COLLECTIVE R15, `(.L_x_4430) ;  /* 0x000000000f087348 */ /* 0x000fea0003c00000 */
[----:B------:R0:W1:Y:S02]  /*3f0a0*/  SHFL.IDX P6, R14, R13, R12, R11 ;  /* 0x0000000c0d0e7389 */ /* 0x00006400000c000b */
[----:B01----:R-:W-:Y:S01]  /*3f0b0*/  ENDCOLLECTIVE ;  /* 0x000000000000791b */ /* 0x003fe20003800000 */
.L_x_4430:
        /* <DEDUP_REMOVED lines=13> */
.L_x_4431:
[----:B------:R-:W-:Y:S05]  /*3f190*/  BRA `(.L_x_4432) ;  /* 0xffffff8c00907947 */ /* 0x000fea000383ffff */
.L_x_4209:
[----:B------:R-:W-:Y:S01]  /*3f1a0*/  BSSY B0, `(.L_x_4433) ;  /* 0x0000008000007945 */ /* 0x000fe20003800000 */
[----:B------:R-:W-:Y:S02]  /*3f1b0*/  IMAD.MOV.U32 R13, RZ, RZ, R16 ;  /* 0x000000ffff0d7224 */ /* 0x000fe400078e0010 */
[----:B0-----:R-:W-:Y:S02]  /*3f1c0*/  IMAD.MOV.U32 R12, RZ, RZ, RZ ;  /* 0x000000ffff0c7224 */ /* 0x001fe400078e00ff */
[----:B------:R-:W-:Y:S02]  /*3f1d0*/  IMAD.MOV.U32 R11, RZ, RZ, 0x1f ;  /* 0x0000001fff0b7424 */ /* 0x000fe400078e00ff */
[----:B------:R-:W-:-:S07]  /*3f1e0*/  IMAD.MOV.U32 R15, RZ, RZ, -0x1 ;  /* 0xffffffffff0f7424 */ /* 0x000fce00078e00ff */
[----:B-123--:R-:W-:Y:S05]  /*3f1f0*/  WARPSYNC.COLLECTIVE R15, `(.L_x_4434) ;  /* 0x000000000f087348 */ /* 0x00efea0003c00000 */
[----:B------:R0:W4:Y:S02]  /*3f200*/  SHFL.IDX P6, R14, R13, R12, R11 ;  /* 0x0000000c0d0e7389 */ /* 0x00012400000c000b */
[----:B01234-:R-:W-:Y:S01]  /*3f210*/  ENDCOLLECTIVE ;  /* 0x000000000000791b */ /* 0x01ffe20003800000 */
.L_x_4434:
[----:B------:R-:W-:Y:S05]  /*3f220*/  BSYNC B0 ;  /* 0x0000000000007941 */ /* 0x000fea0003800000 */
.L_x_4433:
        /* <DEDUP_REMOVED lines=9> */
.L_x_4435:
        /* <DEDUP_REMOVED lines=24> */
.L_x_4436:
[----:B------:R-:W-:Y:S01]  /*3f440*/  IMAD.MOV.U32 R12, RZ, RZ, 0x2 ;  /* 0x00000002ff0c7424 */ /* 0x000fe200078e00ff */
[----:B------:R-:W-:-:S05]  /*3f450*/  SEL R14, R14, RZ, P1 ;  /* 0x000000ff0e0e7207 */ /* 0x000fca0000800000 */
[----:B------:R-:W-:-:S04]  /*3f460*/  IMAD.IADD R5, R13, 0x1, R14 ;  /* 0x000000010d057824 */ /* 0x000fc800078e020e */
[----:B------:R-:W-:-:S07]  /*3f470*/  IMAD.MOV.U32 R13, RZ, RZ, R5 ;  /* 0x000000ffff0d7224 */ /* 0x000fce00078e0005 */
[----:B------:R-:W-:Y:S05]  /*3f480*/  WARPSYNC.COLLECTIVE R15, `(.L_x_4437) ;  /* 0x000000000f087348 */ /* 0x000fea0003c00000 */
[----:B------:R0:W1:Y:S02]  /*3f490*/  SHFL.UP P6, R14, R13, R12, R11 ;  /* 0x0400000c0d0e7389 */ /* 0x00006400000c000b */
[----:B01----:R-:W-:Y:S01]  /*3f4a0*/  ENDCOLLECTIVE ;  /* 0x000000000000791b */ /* 0x003fe20003800000 */
.L_x_4437:
[----:B------:R-:W-:Y:S01]  /*3f4b0*/  IMAD.MOV.U32 R12, RZ, RZ, 0x4 ;  /* 0x00000004ff0c7424 */ /* 0x000fe200078e00ff */
[----:B------:R-:W-:-:S05]  /*3f4c0*/  SEL R2, R14, RZ, P2 ;  /* 0x000000ff0e027207 */ /* 0x000fca0001000000 */
[----:B------:R-:W-:-:S04]  /*3f4d0*/  IMAD.IADD R2, R5, 0x1, R2 ;  /* 0x0000000105027824 */ /* 0x000fc800078e0202 */
[----:B------:R-:W-:-:S07]  /*3f4e0*/  IMAD.MOV.U32 R13, RZ, RZ, R2 ;  /* 0x000000ffff0d7224 */ /* 0x000fce00078e0002 */
[----:B------:R-:W-:Y:S05]  /*3f4f0*/  WARPSYNC.COLLECTIVE R15, `(.L_x_4438) ;  /* 0x000000000f087348 */ /* 0x000fea0003c00000 */
[----:B------:R0:W1:Y:S02]  /*3f500*/  SHFL.UP P6, R14, R13, R12, R11 ;  /* 0x0400000c0d0e7389 */ /* 0x00006400000c000b */
[----:B01----:R-:W-:Y:S01]  /*3f510*/  ENDCOLLECTIVE ;  /* 0x000000000000791b */ /* 0x003fe20003800000 */
.L_x_4438:
[----:B------:R-:W-:Y:S01]  /*3f520*/  IMAD.MOV.U32 R12, RZ, RZ, 0x8 ;  /* 0x00000008ff0c7424 */ /* 0x000fe200078e00ff */
[----:B------:R-:W-:-:S05]  /*3f530*/  SEL R3, R14, RZ, P3 ;  /* 0x000000ff0e037207 */ /* 0x000fca0001800000 */
[----:B------:R-:W-:-:S04]  /*3f540*/  IMAD.IADD R3, R2, 0x1, R3 ;  /* 0x0000000102037824 */ /* 0x000fc800078e0203 */
[----:B------:R-:W-:-:S07]  /*3f550*/  IMAD.MOV.U32 R13, RZ, RZ, R3 ;  /* 0x000000ffff0d7224 */ /* 0x000fce00078e0003 */
[----:B------:R-:W-:Y:S05]  /*3f560*/  WARPSYNC.COLLECTIVE R15, `(.L_x_4439) ;  /* 0x000000000f087348 */ /* 0x000fea0003c00000 */
[----:B------:R0:W1:Y:S02]  /*3f570*/  SHFL.UP P6, R14, R13, R12, R11 ;  /* 0x0400000c0d0e7389 */ /* 0x00006400000c000b */
[----:B01----:R-:W-:Y:S01]  /*3f580*/  ENDCOLLECTIVE ;  /* 0x000000000000791b */ /* 0x003fe20003800000 */
.L_x_4439:
[----:B------:R-:W-:Y:S01]  /*3f590*/  IMAD.MOV.U32 R12, RZ, RZ, 0x10 ;  /* 0x00000010ff0c7424 */ /* 0x000fe200078e00ff */
[----:B------:R-:W-:-:S05]  /*3f5a0*/  SEL R14, R14, RZ, P4 ;  /* 0x000000ff0e0e7207 */ /* 0x000fca0002000000 */
[----:B------:R-:W-:-:S04]  /*3f5b0*/  IMAD.IADD R5, R3, 0x1, R14 ;  /* 0x0000000103057824 */ /* 0x000fc800078e020e */
[----:B------:R-:W-:-:S07]  /*3f5c0*/  IMAD.MOV.U32 R13, RZ, RZ, R5 ;  /* 0x000000ffff0d7224 */ /* 0x000fce00078e0005 */
[----:B------:R-:W-:Y:S05]  /*3f5d0*/  WARPSYNC.COLLECTIVE R15, `(.L_x_4440) ;  /* 0x000000000f087348 */ /* 0x000fea0003c00000 */
[----:B------:R0:W1:Y:S02]  /*3f5e0*/  SHFL.UP P6, R14, R13, R12, R11 ;  /* 0x0400000c0d0e7389 */ /* 0x00006400000c000b */
[----:B01----:R-:W-:Y:S01]  /*3f5f0*/  ENDCOLLECTIVE ;  /* 0x000000000000791b */ /* 0x003fe20003800000 */
.L_x_4440:
        /* <DEDUP_REMOVED lines=8> */
.L_x_4441:
[----:B------:R-:W-:Y:S05]  /*3f680*/  BRA `(.L_x_4442) ;  /* 0xffffff8c00f07947 */ /* 0x000fea000383ffff */
.L_x_4212:
[----:B------:R-:W-:Y:S01]  /*3f690*/  BSSY B0, `(.L_x_4443) ;  /* 0x0000007000007945 */ /* 0x000fe20003800000 */
[----:B------:R-:W-:Y:S02]  /*3f6a0*/  IMAD.MOV.U32 R12, RZ, RZ, 0x1 ;  /* 0x00000001ff0c7424 */ /* 0x000fe400078e00ff */
[----:B------:R-:W-:Y:S02]  /*3f6b0*/  IMAD.MOV.U32 R11, RZ, RZ, RZ ;  /* 0x000000ffff0b7224 */ /* 0x000fe400078e00ff */
[----:B------:R-:W-:-:S07]  /*3f6c0*/  IMAD.MOV.U32 R15, RZ, RZ, -0x1 ;  /* 0xffffffffff0f7424 */ /* 0x000fce00078e00ff */
[----:B------:R-:W-:Y:S05]  /*3f6d0*/  WARPSYNC.COLLECTIVE R15, `(.L_x_4444) ;  /* 0x000000000f087348 */ /* 0x000fea0003c00000 */
[----:B------:R0:W1:Y:S02]  /*3f6e0*/  SHFL.UP P6, R14, R13, R12, R11 ;  /* 0x0400000c0d0e7389 */ /* 0x00006400000c000b */
[----:B01----:R-:W-:Y:S01]  /*3f6f0*/  ENDCOLLECTIVE ;  /* 0x000000000000791b */ /* 0x003fe20003800000 */
.L_x_4444:
[----:B------:R-:W-:Y:S05]  /*3f700*/  BSYNC B0 ;  /* 0x0000000000007941 */ /* 0x000fea0003800000 */
.L_x_4443:
[----:B------:R-:W-:Y:S01]  /*3f710*/  SEL R14, R14, RZ, P1 ;  /* 0x000000ff0e0e7207 */ /* 0x000fe20000800000 */
[----:B------:R-:W-:Y:S01]  /*3f720*/  IMAD.MOV.U32 R11, RZ, RZ, RZ ;  /* 0x000000ffff0b7224 */ /* 0x000fe200078e00ff */
[----:B------:R-:W-:Y:S01]  /*3f730*/  MOV R12, 0x2 ;  /* 0x00000002000c7802 */ /* 0x000fe20000000f00 */
[----:B------:R-:W-:Y:S02]  /*3f740*/  IMAD.MOV.U32 R15, RZ, RZ, -0x1 ;  /* 0xffffffffff0f7424 */ /* 0x000fe400078e00ff */
[----:B------:R-:W-:-:S07]  /*3f750*/  IMAD.IADD R13, R13, 0x1, R14 ;  /* 0x000000010d0d7824 */ /* 0x000fce00078e020e */
[----:B------:R-:W-:Y:S05]  /*3f760*/  WARPSYNC.COLLECTIVE R15, `(.L_x_4445) ;  /* 0x000000000f087348 */ /* 0x000fea0003c00000 */
[----:B------:R0:W1:Y:S02]  /*3f770*/  SHFL.UP P6, R14, R13, R12, R11 ;  /* 0x0400000c0d0e7389 */ /* 0x00006400000c000b */
[----:B01----:R-:W-:Y:S01]  /*3f780*/  ENDCOLLECTIVE ;  /* 0x000000000000791b */ /* 0x003fe20003800000 */
.L_x_4445:
[----:B------:R-:W-:Y:S01]  /*3f790*/  IMAD.MOV.U32 R12, RZ, RZ, 0x4 ;  /* 0x00000004ff0c7424 */ /* 0x000fe200078e00ff */
[----:B------:R-:W-:-:S05]  /*3f7a0*/  SEL R2, R14, RZ, P2 ;  /* 0x000000ff0e027207 */ /* 0x000fca0001000000 */
[----:B------:R-:W-:-:S04]  /*3f7b0*/  IMAD.IADD R2, R13, 0x1, R2 ;  /* 0x000000010d027824 */ /* 0x000fc800078e0202 */
[----:B------:R-:W-:-:S07]  /*3f7c0*/  IMAD.MOV.U32 R13, RZ, RZ, R2 ;  /* 0x000000ffff0d7224 */ /* 0x000fce00078e0002 */
[----:B------:R-:W-:Y:S05]  /*3f7d0*/  WARPSYNC.COLLECTIVE R15, `(.L_x_4446) ;  /* 0x000000000f087348 */ /* 0x000fea0003c00000 */
[----:B------:R0:W1:Y:S02]  /*3f7e0*/  SHFL.UP P6, R14, R13, R12, R11 ;  /* 0x0400000c0d0e7389 */ /* 0x00006400000c000b */
[----:B01----:R-:W-:Y:S01]  /*3f7f0*/  ENDCOLLECTIVE ;  /* 0x000000000000791b */ /* 0x003fe20003800000 */
.L_x_4446:
[----:B------:R-:W-:Y:S01]  /*3f800*/  IMAD.MOV.U32 R12, RZ, RZ, 0x8 ;  /* 0x00000008ff0c7424 */ /* 0x000fe200078e00ff */
[----:B------:R-:W-:-:S05]  /*3f810*/  SEL R3, R14, RZ, P3 ;  /* 0x000000ff0e037207 */ /* 0x000fca0001800000 */
[----:B------:R-:W-:-:S04]  /*3f820*/  IMAD.IADD R3, R2, 0x1, R3 ;  /* 0x0000000102037824 */ /* 0x000fc800078e0203 */
[----:B------:R-:W-:-:S07]  /*3f830*/  IMAD.MOV.U32 R13, RZ, RZ, R3 ;  /* 0x000000ffff0d7224 */ /* 0x000fce00078e0003 */
[----:B------:R-:W-:Y:S05]  /*3f840*/  WARPSYNC.COLLECTIVE R15, `(.L_x_4447) ;  /* 0x000000000f087348 */ /* 0x000fea0003c00000 */
[----:B------:R0:W1:Y:S02]  /*3f850*/  SHFL.UP P6, R14, R13, R12, R11 ;  /* 0x0400000c0d0e7389 */ /* 0x00006400000c000b */
[----:B01----:R-:W-:Y:S01]  /*3f860*/  ENDCOLLECTIVE ;  /* 0x000000000000791b */ /* 0x003fe20003800000 */
.L_x_4447:
[----:B------:R-:W-:Y:S01]  /*3f870*/  IMAD.MOV.U32 R12, RZ, RZ, 0x10 ;  /* 0x00000010ff0c7424 */ /* 0x000fe200078e00ff */
[----:B------:R-:W-:-:S05]  /*3f880*/  SEL R14, R14, RZ, P4 ;  /* 0x000000ff0e0e7207 */ /* 0x000fca0002000000 */
[----:B------:R-:W-:-:S04]  /*3f890*/  IMAD.IADD R5, R3, 0x1, R14 ;  /* 0x0000000103057824 */ /* 0x000fc800078e020e */
[----:B------:R-:W-:-:S07]  /*3f8a0*/  IMAD.MOV.U32 R13, RZ, RZ, R5 ;  /* 0x000000ffff0d7224 */ /* 0x000fce00078e0005 */
[----:B------:R-:W-:Y:S05]  /*3f8b0*/  WARPSYNC.COLLECTIVE R15, `(.L_x_4448) ;  /* 0x000000000f087348 */ /* 0x000fea0003c00000 */
[----:B------:R0:W1:Y:S02]  /*3f8c0*/  SHFL.UP P6, R14, R13, R12, R11 ;  /* 0x0400000c0d0e7389 */ /* 0x00006400000c000b */
[----:B01----:R-:W-:Y:S01]  /*3f8d0*/  ENDCOLLECTIVE ;  /* 0x000000000000791b */ /* 0x003fe20003800000 */
.L_x_4448:
        /* <DEDUP_REMOVED lines=8> */
.L_x_4449:
[----:B------:R-:W-:Y:S05]  /*3f960*/  BRA `(.L_x_4450) ;  /* 0xffffff8c00dc7947 */ /* 0x000fea000383ffff */
.L_x_4214:
[----:B------:R-:W-:Y:S01]  /*3f970*/  BSSY B0, `(.L_x_4451) ;  /* 0x0000006000007945 */ /* 0x000fe20003800000 */
[----:B------:R-:W-:Y:S01]  /*3f980*/  PLOP3.LUT P6, PT, P6, PT, PT, 0x8, 0x0 ;  /* 0x000000000000781c */ /* 0x000fe200037ce170 */
[----:B------:R-:W-:-:S12]  /*3f990*/  IMAD.MOV.U32 R15, RZ, RZ, -0x1 ;  /* 0xffffffffff0f7424 */ /* 0x000fd800078e00ff */
[----:B0-----:R-:W-:Y:S05]  /*3f9a0*/  WARPSYNC.COLLECTIVE R15, `(.L_x_4452) ;  /* 0x000000000f087348 */ /* 0x001fea0003c00000 */
[----:B------:R-:W-:Y:S01]  /*3f9b0*/  VOTE.ANY R14, PT, P6 ;  /* 0x00000000000e7806 */ /* 0x000fe200030e0100 */
[----:B0-----:R-:W-:Y:S06]  /*3f9c0*/  ENDCOLLECTIVE ;  /* 0x000000000000791b */ /* 0x001fec0003800000 */
.L_x_4452:
[----:B------:R-:W-:Y:S05]  /*3f9d0*/  BSYNC B0 ;  /* 0x0000000000007941 */ /* 0x000fea0003800000 */
.L_x_4451:
        /* <DEDUP_REMOVED lines=8> */
.L_x_4453:
[----:B------:R-:W-:Y:S02]  /*3fa60*/  IMAD.IADD R19, R12, 0x1, R19 ;  /* 0x000000010c137824 */ /* 0x000fe400078e0213 */
[----:B------:R-:W-:Y:S02]  /*3fa70*/  IMAD.MOV.U32 R13, RZ, RZ, R4 ;  /* 0x000000ffff0d7224 */ /* 0x000fe400078e0004 */
[----:B------:R-:W-:-:S07]  /*3fa80*/  IMAD.MOV.U32 R17, RZ, RZ, R14 ;  /* 0x000000ffff117224 */ /* 0x000fce00078e000e */
[----:B------:R-:W-:Y:S05]  /*3fa90*/  WARPSYNC.COLLECTIVE R15, `(.L_x_4454) ;  /* 0x000000000f087348 */ /* 0x000fea0003c00000 */
[----:B------:R0:W1:Y:S02]  /*3faa0*/  SHFL.IDX P6, R14, R13, R12, R11 ;  /* 0x0000000c0d0e7389 */ /* 0x00006400000c000b */
[----:B01----:R-:W-:Y:S01]  /*3fab0*/  ENDCOLLECTIVE ;  /* 0x000000000000791b */ /* 0x003fe20003800000 */
.L_x_4454:
[----:B------:R-:W-:Y:S01]  /*3fac0*/  IMAD.MOV.U32 R4, RZ, RZ, R14 ;  /* 0x000000ffff047224 */ /* 0x000fe200078e000e */
[----:B------:R-:W-:Y:S06]  /*3fad0*/  BRA `(.L_x_4455) ;  /* 0xffffff8c00c07947 */ /* 0x000fec000383ffff */
.L_x_4216:
[----:B------:R-:W-:Y:S01]  /*3fae0*/  BSSY B0, `(.L_x_4456) ;  /* 0x0000007000007945 */ /* 0x000fe20003800000 */
[----:B------:R-:W-:Y:S02]  /*3faf0*/  IMAD.MOV.U32 R13, RZ, RZ, R2 ;  /* 0x000000ffff0d7224 */ /* 0x000fe400078e0002 */
[----:B------:R-:W-:Y:S02]  /*3fb00*/  IMAD.MOV.U32 R11, RZ, RZ, 0x1f ;  /* 0x0000001fff0b7424 */ /* 0x000fe400078e00ff */
[----:B------:R-:W-:-:S07]  /*3fb10*/  IMAD.MOV.U32 R15, RZ, RZ, -0x1 ;  /* 0xffffffffff0f7424 */ /* 0x000fce00078e00ff */
[----:B0-23--:R-:W-:Y:S05]  /*3fb20*/  WARPSYNC.COLLECTIVE R15, `(.L_x_4457) ;  /* 0x000000000f087348 */ /* 0x00dfea0003c00000 */
[----:B------:R1:W4:Y:S02]  /*3fb30*/  SHFL.IDX P6, R14, R13, R12, R11 ;  /* 0x0000000c0d0e7389 */ /* 0x00032400000c000b */
[----:B01234-:R-:W-:Y:S01]  /*3fb40*/  ENDCOLLECTIVE ;  /* 0x000000000000791b */ /* 0x01ffe20003800000 */
.L_x_4457:
[----:B------:R-:W-:Y:S05]  /*3fb50*/  BSYNC B0 ;  /* 0x0000000000007941 */ /* 0x000fea0003800000 */
.L_x_4456:
[----:B------:R-:W-:Y:S01]  /*3fb60*/  IMAD.MOV.U32 R6, RZ, RZ, R14 ;  /* 0x000000ffff067224 */ /* 0x000fe200078e000e */
[----:B------:R-:W-:Y:S06]  /*3fb70*/  BRA `(.L_x_4215) ;  /* 0xffffff8c00b07947 */ /* 0x000fec000383ffff */
.L_x_4222:
[----:B0-----:R0:W1:Y:S02]  /*3fb80*/  SYNCS.PHASECHK.TRANS64.TRYWAIT P0, [R5+URZ+0x32420], R0 ;  /* 0x03242000050075a7 */ /* 0x001064000800017f */
[----:B-1----:R-:W-:Y:S05]  /*3fb90*/  @!P0 NANOSLEEP.SYNCS 0x989680 ;  /* 0x009896800000895d */ /* 0x002fea0003900000 */
[----:B------:R-:W1:Y:S02]  /*3fba0*/  @!P0 SYNCS.PHASECHK.TRANS64 P0, [R5+URZ+0x32420], R0 ;  /* 0x03242000050085a7 */ /* 0x000e64000800007f */
[----:B-1----:R-:W-:Y:S05]  /*3fbb0*/  @!P0 BRA `(.L_x_4222) ;  /* 0xfffffffc00f08947 */ /* 0x002fea000383ffff */
[----:B------:R-:W-:Y:S05]  /*3fbc0*/  BRA `(.L_x_4458) ;  /* 0xffffff9800087947 */ /* 0x000fea000383ffff */
.L_x_4223:
        /* <DEDUP_REMOVED lines=11> */
.L_x_4460:
[----:B------:R-:W-:Y:S05]  /*3fc80*/  BSYNC B0 ;  /* 0x0000000000007941 */ /* 0x000fea0003800000 */
.L_x_4459:
[----:B------:R-:W-:Y:S05]  /*3fc90*/  BRA `(.L_x_4461) ;  /* 0xffffff9400f07947 */ /* 0x000fea000383ffff */
.L_x_4224:
[----:B------:R-:W-:Y:S01]  /*3fca0*/  BSSY B0, `(.L_x_4462) ;  /* 0x0000006000007945 */ /* 0x000fe20003800000 */
[----:B------:R-:W-:-:S07]  /*3fcb0*/  IMAD.MOV.U32 R15, RZ, RZ, -0x1 ;  /* 0xffffffffff0f7424 */ /* 0x000fce00078e00ff */
[----:B0-234-:R-:W-:Y:S05]  /*3fcc0*/  WARPSYNC.COLLECTIVE R15, `(.L_x_4463) ;  /* 0x000000000f0c7348 */ /* 0x01dfea0003c00000 */
[----:B------:R-:W-:Y:S02]  /*3fcd0*/  ELECT P6, UR62, PT ;  /* 0x00000000003e782f */ /* 0x000fe400038c0000 */
[----:B------:R-:W-:Y:S01]  /*3fce0*/  MOV R14, UR62 ;  /* 0x0000003e000e7c02 */ /* 0x000fe20008000f00 */
[----:B0-234-:R-:W-:Y:S10]  /*3fcf0*/  ENDCOLLECTIVE ;  /* 0x000000000000791b */ /* 0x01dff40003800000 */
.L_x_4463:
[----:B------:R-:W-:Y:S05]  /*3fd00*/  BSYNC B0 ;  /* 0x0000000000007941 */ /* 0x000fea0003800000 */
.L_x_4462:
[----:B------:R-:W-:Y:S05]  /*3fd10*/  BRA `(.L_x_4464) ;  /* 0xffffff9400e47947 */ /* 0x000fea000383ffff */
.L_x_4226:
[----:B0-----:R0:W1:Y:S02]  /*3fd20*/  SYNCS.PHASECHK.TRANS64.TRYWAIT P1, [R3+URZ+0x32440], R2 ;  /* 0x03244002030075a7 */ /* 0x001064000802017f */
[----:B-1----:R-:W-:Y:S05]  /*3fd30*/  @!P1 NANOSLEEP.SYNCS 0x989680 ;  /* 0x009896800000995d */ /* 0x002fea0003900000 */
[----:B------:R-:W1:Y:S02]  /*3fd40*/  @!P1 SYNCS.PHASECHK.TRANS64 P1, [R3+URZ+0x32440], R2 ;  /* 0x03244002030095a7 */ /* 0x000e64000802007f */
[----:B-1----:R-:W-:Y:S05]  /*3fd50*/  @!P1 BRA `(.L_x_4226) ;  /* 0xfffffffc00f09947 */ /* 0x002fea000383ffff */
[----:B------:R-:W-:Y:S05]  /*3fd60*/  BRA `(.L_x_4465) ;  /* 0xffffff9800047947 */ /* 0x000fea000383ffff */
.L_x_4228:
[----:B-1----:R1:W0:Y:S02]  /*3fd70*/  SYNCS.PHASECHK.TRANS64.TRYWAIT P1, [R25+URZ+0x32440], R0 ;  /* 0x03244000190075a7 */ /* 0x002224000802017f */
[----:B0-----:R-:W-:Y:S05]  /*3fd80*/  @!P1 NANOSLEEP.SYNCS 0x989680 ;  /* 0x009896800000995d */ /* 0x001fea0003900000 */
[----:B------:R-:W0:Y:S02]  /*3fd90*/  @!P1 SYNCS.PHASECHK.TRANS64 P1, [R25+URZ+0x32440], R0 ;  /* 0x03244000190095a7 */ /* 0x000e24000802007f */
[----:B0-----:R-:W-:Y:S05]  /*3fda0*/  @!P1 BRA `(.L_x_4228) ;  /* 0xfffffffc00f09947 */ /* 0x001fea000383ffff */
[----:B------:R-:W-:Y:S05]  /*3fdb0*/  BRA `(.L_x_4466) ;  /* 0xffffff9800107947 */ /* 0x000fea000383ffff */
.L_x_4230:
[----:B------:R0:W0:Y:S02]  /*3fdc0*/  SYNCS.PHASECHK.TRANS64.TRYWAIT P1, [R3+URZ+0x32460], R2 ;  /* 0x03246002030075a7 */ /* 0x000024000802017f */
[----:B0-----:R-:W-:Y:S05]  /*3fdd0*/  @!P1 NANOSLEEP.SYNCS 0x989680 ;  /* 0x009896800000995d */ /* 0x001fea0003900000 */
[----:B------:R-:W0:Y:S02]  /*3fde0*/  @!P1 SYNCS.PHASECHK.TRANS64 P1, [R3+URZ+0x32460], R2 ;  /* 0x03246002030095a7 */ /* 0x000e24000802007f */
[----:B0-----:R-:W-:Y:S05]  /*3fdf0*/  @!P1 BRA `(.L_x_4230) ;  /* 0xfffffffc00f09947 */ /* 0x001fea000383ffff */
[----:B------:R-:W-:Y:S05]  /*3fe00*/  BRA `(.L_x_4467) ;  /* 0xffffff98000c7947 */ /* 0x000fea000383ffff */
        .type           $_ZN7cutlass13device_kernelIN5flash11enable_sm90INS1_16FlashAttnFwdSm90INS1_25CollectiveMainloopFwdSm90ILi2EN4cute5tupleIJNS5_1CILi1EEES8_S8_EEENS6_IJNS7_ILi128EEENS7_ILi96EEENS7_ILi64EEEEEELi256ENS_6half_tEfNS_4arch4Sm90ELb0ELb1ELb0ELb1ELb1ELb1ELb1ELb1ELb0ELb1ELb1ELb0EEENS1_21CollectiveEpilogueFwdINS6_IJSA_NS7_ILi256EEESB_EEES9_SE_SG_Li256ELb1ELb1ELb1ELb0EEENS1_36VarlenDynamicPersistentTileSchedulerILi128ELi96ELi256ELi128ELb1ELb1ELb1ELb1ELb0ELb1EEEEEEEEEvNT_6ParamsE$_ZZN5flash25CollectiveMainloopFwdSm90ILi2EN4cute5tupleIJNS1_1CILi1EEES4_S4_EEENS2_IJNS3_ILi128EEENS3_ILi96EEENS3_ILi64EEEEEELi256EN7cutlass6half_tEfNSA_4arch4Sm90ELb0ELb1ELb0ELb1ELb1ELb1ELb1ELb1ELb0ELb1ELb1ELb0EE3mmaINS_16FlashAttnFwdSm90ISE_NS_21CollectiveEpilogueFwdINS2_IJS6_NS3_ILi256EEES7_EEES5_SB_SD_Li256ELb1ELb1ELb1ELb0EEENS_36VarlenDynamicPersistentTileSchedulerILi128ELi96ELi256ELi128ELb1ELb1ELb1ELb1ELb0ELb1EEEE13SharedStorageENS1_6TensorINS1_11ArrayEngineIfLm128EEENS1_6LayoutINS2_IJNS2_IJNS3_ILi2EEEST_NS3_ILi32EEEEEES4_S4_EEENS2_IJNS2_IJS4_ST_NS3_ILi4EEEEEENS3_ILi0EEESZ_EEEEEEENS_7SoftmaxILi2ELi0EEEEEbRKNSE_6ParamsENSA_13PipelineAsyncILi2EEES19_RNSA_13PipelineStateILj2EEERT0_RT1_iRiRKNS_16SeqlenInfoQKNewKILb1ELb1EEENS2_IJiiiiEEERT_ENKUliT_T0_T1_E_clIZSF_ISO_S12_S14_EbS17_S19_S19_S1C_S1E_S1G_iS1H_S1L_S1M_S1O_EUlRS1P_iE0_NS3_ILb1EEES1W_EEDaiS1P_S1Q_S1R_,@function
        .size           $_ZN7cutlass13device_kernelIN5flash11enable_sm90INS1_16FlashAttnFwdSm90INS1_25CollectiveMainloopFwdSm90ILi2EN4cute5tupleIJNS5_1CILi1EEES8_S8_EEENS6_IJNS7_ILi128EEENS7_ILi96EEENS7_ILi64EEEEEELi256ENS_6half_tEfNS_4arch4Sm90ELb0ELb1ELb0ELb1ELb1ELb1ELb1ELb1ELb0ELb1ELb1ELb0EEENS1_21CollectiveEpilogueFwdINS6_IJSA_NS7_ILi256EEESB_EEES9_SE_SG_Li256ELb1ELb1ELb1ELb0EEENS1_36VarlenDynamicPersistentTileSchedulerILi128ELi96ELi256ELi128ELb1ELb1ELb1ELb1ELb0ELb1EEEEEEEEEvNT_6ParamsE$_ZZN5flash25CollectiveMainloopFwdSm90ILi2EN4cute5tupleIJNS1_1CILi1EEES4_S4_EEENS2_IJNS3_ILi128EEENS3_ILi96EEENS3_ILi64EEEEEELi256EN7cutlass6half_tEfNSA_4arch4Sm90ELb0ELb1ELb0ELb1ELb1ELb1ELb1ELb1ELb0ELb1ELb1ELb0EE3mmaINS_16FlashAttnFwdSm90ISE_NS_21CollectiveEpilogueFwdINS2_IJS6_NS3_ILi256EEES7_EEES5_SB_SD_Li256ELb1ELb1ELb1ELb0EEENS_36VarlenDynamicPersistentTileSchedulerILi128ELi96ELi256ELi128ELb1ELb1ELb1ELb1ELb0ELb1EEEE13SharedStorageENS1_6TensorINS1_11ArrayEngineIfLm128EEENS1_6LayoutINS2_IJNS2_IJNS3_ILi2EEEST_NS3_ILi32EEEEEES4_S4_EEENS2_IJNS2_IJS4_ST_NS3_ILi4EEEEEENS3_ILi0EEESZ_EEEEEEENS_7SoftmaxILi2ELi0EEEEEbRKNSE_6ParamsENSA_13PipelineAsyncILi2EEES19_RNSA_13PipelineStateILj2EEERT0_RT1_iRiRKNS_16SeqlenInfoQKNewKILb1ELb1EEENS2_IJiiiiEEERT_ENKUliT_T0_T1_E_clIZSF_ISO_S12_S14_EbS17_S19_S19_S1C_S1E_S1G_iS1H_S1L_S1M_S1O_EUlRS1P_iE0_NS3_ILb1EEES1W_EEDaiS1P_S1Q_S1R_,(.L_x_6569 - $_ZN7cutlass13device_kernelIN5flash11enable_sm90INS1_16FlashAttnFwdSm90INS1_25CollectiveMainloopFwdSm90ILi2EN4cute5tupleIJNS5_1CILi1EEES8_S8_EEENS6_IJNS7_ILi128EEENS7_ILi96EEENS7_ILi64EEEEEELi256ENS_6half_tEfNS_4arch4Sm90ELb0ELb1ELb0ELb1ELb1ELb1ELb1ELb1ELb0ELb1ELb1ELb0EEENS1_21CollectiveEpilogueFwdINS6_IJSA_NS7_ILi256EEESB_EEES9_SE_SG_Li256ELb1ELb1ELb1ELb0EEENS1_36VarlenDynamicPersistentTileSchedulerILi128ELi96ELi256ELi128ELb1ELb1ELb1ELb1ELb0ELb1EEEEEEEEEvNT_6ParamsE$_ZZN5flash25CollectiveMainloopFwdSm90ILi2EN4cute5tupleIJNS1_1CILi1EEES4_S4_EEENS2_IJNS3_ILi128EEENS3_ILi96EEENS3_ILi64EEEEEELi256EN7cutlass6half_tEfNSA_4arch4Sm90ELb0ELb1ELb0ELb1ELb1ELb1ELb1ELb1ELb0ELb1ELb1ELb0EE3mmaINS_16FlashAttnFwdSm90ISE_NS_21CollectiveEpilogueFwdINS2_IJS6_NS3_ILi256EEES7_EEES5_SB_SD_Li256ELb1ELb1ELb1ELb0EEENS_36VarlenDynamicPersistentTileSchedulerILi128ELi96ELi256ELi128ELb1ELb1ELb1ELb1ELb0ELb1EEEE13SharedStorageENS1_6TensorINS1_11ArrayEngineIfLm128EEENS1_6LayoutINS2_IJNS2_IJNS3_ILi2EEEST_NS3_ILi32EEEEEES4_S4_EEENS2_IJNS2_IJS4_ST_NS3_ILi4EEEEEENS3_ILi0EEESZ_EEEEEEENS_7SoftmaxILi2ELi0EEEEEbRKNSE_6ParamsENSA_13PipelineAsyncILi2EEES19_RNSA_13PipelineStateILj2EEERT0_RT1_iRiRKNS_16SeqlenInfoQKNewKILb1ELb1EEENS2_IJiiiiEEERT_ENKUliT_T0_T1_E_clIZSF_ISO_S12_S14_EbS17_S19_S19_S1C_S1E_S1G_iS1H_S1L_S1M_S1O_EUlRS1P_iE0_NS3_ILb1EEES1W_EEDaiS1P_S1Q_S1R_)
$_ZN7cutlass13device_kernelIN5flash11enable_sm90INS1_16FlashAttnFwdSm90INS1_25CollectiveMainloopFwdSm90ILi2EN4cute5tupleIJNS5_1CILi1EEES8_S8_EEENS6_IJNS7_ILi128EEENS7_ILi96EEENS7_ILi64EEEEEELi256ENS_6half_tEfNS_4arch4Sm90ELb0ELb1ELb0ELb1ELb1ELb1ELb1ELb1ELb0ELb1ELb1ELb0EEENS1_21CollectiveEpilogueFwdINS6_IJSA_NS7_ILi256EEESB_EEES9_SE_SG_Li256ELb1ELb1ELb1ELb0EEENS1_36VarlenDynamicPersistentTileSchedulerILi128ELi96ELi256ELi128ELb1ELb1ELb1ELb1ELb0ELb1EEEEEEEEEvNT_6ParamsE$_ZZN5flash25CollectiveMainloopFwdSm90ILi2EN4cute5tupleIJNS1_1CILi1EEES4_S4_EEENS2_IJNS3_ILi128EEENS3_ILi96EEENS3_ILi64EEEEEELi256EN7cutlass6half_tEfNSA_4arch4Sm90ELb0ELb1ELb0ELb1ELb1ELb1ELb1ELb1ELb0ELb1ELb1ELb0EE3mmaINS_16FlashAttnFwdSm90ISE_NS_21CollectiveEpilogueFwdINS2_IJS6_NS3_ILi256EEES7_EEES5_SB_SD_Li256ELb1ELb1ELb1ELb0EEENS_36VarlenDynamicPersistentTileSchedulerILi128ELi96ELi256ELi128ELb1ELb1ELb1ELb1ELb0ELb1EEEE13SharedStorageENS1_6TensorINS1_11ArrayEngineIfLm128EEENS1_6LayoutINS2_IJNS2_IJNS3_ILi2EEEST_NS3_ILi32EEEEEES4_S4_EEENS2_IJNS2_IJS4_ST_NS3_ILi4EEEEEENS3_ILi0EEESZ_EEEEEEENS_7SoftmaxILi2ELi0EEEEEbRKNSE_6ParamsENSA_13PipelineAsyncILi2EEES19_RNSA_13PipelineStateILj2EEERT0_RT1_iRiRKNS_16SeqlenInfoQKNewKILb1ELb1EEENS2_IJiiiiEEERT_ENKUliT_T0_T1_E_clIZSF_ISO_S12_S14_EbS17_S19_S19_S1C_S1E_S1G_iS1H_S1L_S1M_S1O_EUlRS1P_iE0_NS3_ILb1EEES1W_EEDaiS1P_S1Q_S1R_:
[----:B------:R-:W-:Y:S02]  /*3fe10*/  ULDC UR4, c[0x0][0x20] ;  /* 0x0000080000047ab9 */ /* 0x000fe40000000800 */
[----:B------:R-:W-:-:S09]  /*3fe20*/  UIADD3 UR4, -UR4, UR5, URZ ;  /* 0x0000000504047290 */ /* 0x000fd2000fffe13f */
[----:B------:R-:W2:Y:S04]  /*3fe30*/  LDL.64 R2, [UR4+0x18] ;  /* 0x00001804ff027983 */ /* 0x000ea80008100a00 */
[----:B------:R-:W3:Y:S01]  /*3fe40*/  LDL.64 R6, [UR4] ;  /* 0x00000004ff067983 */ /* 0x000ee20008100a00 */
[----:B------:R-:W-:-:S03]  /*3fe50*/  ULDC.64 UR6, c[0x0][0x208] ;  /* 0x0000820000067ab9 */ /* 0x000fc60000000a00 */
[----:B--2---:R-:W2:Y:S04]  /*3fe60*/  LD.E R4, desc[UR6][R2.64] ;  /* 0x0000000602047980 */ /* 0x004ea8000c101900 */
[----:B---3--:R0:W5:Y:S04]  /*3fe70*/  LD.E R10, desc[UR6][R6.64] ;  /* 0x00000006060a7980 */ /* 0x008168000c101900 */
[----:B------:R0:W5:Y:S01]  /*3fe80*/  LD.E R11, desc[UR6][R6.64+0x4] ;  /* 0x00000406060b7980 */ /* 0x000162000c101900 */
[----:B------:R-:W-:Y:S01]  /*3fe90*/  BSSY B0, `(.L_x_4468) ;  /* 0x0000007000007945 */ /* 0x000fe20003800000 */
[----:B------:R-:W-:Y:S01]  /*3fea0*/  IMAD.MOV.U32 R5, RZ, RZ, R41 ;  /* 0x000000ffff057224 */ /* 0x000fe200078e0029 */
[----:B--2---:R-:W-:-:S04]  /*3feb0*/  LOP3.LUT R4, R4, 0x1, RZ, 0xfc, !PT ;  /* 0x0000000104047812 */ /* 0x004fc800078efcff */
[----:B------:R-:W-:Y:S01]  /*3fec0*/  ISETP.NE.AND P0, PT, R4, 0x3, PT ;  /* 0x000000030400780c */ /* 0x000fe20003f05270 */
[----:B------:R-:W-:-:S12]  /*3fed0*/  IMAD.MOV.U32 R4, RZ, RZ, R29 ;  /* 0x000000ffff047224 */ /* 0x000fd800078e001d */
[----:B0-----:R-:W-:Y:S05]  /*3fee0*/  @!P0 BRA `(.L_x_4469) ;  /* 0x0000000000048947 */ /* 0x001fea0003800000 */
[----:B------:R-:W-:Y:S01]  /*3fef0*/  BPT.TRAP 0x1 ;  /* 0x000000040000795c */ /* 0x000fe20000300000 */
.L_x_4469:
[----:B------:R-:W-:Y:S05]  /*3ff00*/  BSYNC B0 ;  /* 0x0000000000007941 */ /* 0x000fea0003800000 */
.L_x_4468:
        /* <DEDUP_REMOVED lines=13> */
.L_x_4471:
[----:B------:R-:W-:Y:S05]  /*3ffe0*/  BSYNC B0 ;  /* 0x0000000000007941 */ /* 0x000fea0003800000 */
.L_x_4470:
        /* <DEDUP_REMOVED lines=8> */
.L_x_4473:
[----:B------:R-:W-:Y:S05]  /*40070*/  BSYNC B0 ;  /* 0x0000000000007941 */ /* 0x000fea0003800000 */
.L_x_4472:
[----:B------:R-:W2:Y:S04]  /*40080*/  LDL.64 R6, [UR4] ;  /* 0x00000004ff067983 */ /* 0x000ea80008100a00 */
[----:B------:R-:W3:Y:S04]  /*40090*/  LDL.64 R2, [UR4+0x28] ;  /* 0x00002804ff027983 */ /* 0x000ee80008100a00 */
[----:B0----5:R-:W4:Y:S04]  /*400a0*/  LDL.64 R8, [UR4+0x20] ;  /* 0x00002004ff087983 */ /* 0x021f280008100a00 */
[----:B--2---:R-:W2:Y:S04]  /*400b0*/  LD.E R13, desc[UR6][R6.64] ;  /* 0x00000006060d7980 */ /* 0x004ea8000c101900 */
[----:B---3--:R-:W2:Y:S04]  /*400c0*/  LD.E.64 R2, desc[UR6][R2.64] ;  /* 0x0000000602027980 */ /* 0x008ea8000c101b00 */
[----:B------:R-:W3:Y:S01]  /*400d0*/  LDL.64 R6, [UR4+0x8] ;  /* 0x00000804ff067983 */ /* 0x000ee20008100a00 */
[----:B------:R-:W-:Y:S05]  /*400e0*/  WARPSYNC.ALL ;  /* 0x0000000000007948 */ /* 0x000fea0003800000 */
[----:B---3--:R0:W-:Y:S04]  /*400f0*/  ST.E desc[UR6][R6.64], RZ ;  /* 0x000000ff06007985 */ /* 0x0081e8000c101906 */
[----:B----4-:R-:W3:Y:S01]  /*40100*/  LD.E.64 R10, desc[UR6][R8.64] ;  /* 0x00000006080a7980 */ /* 0x010ee2000c101b00 */
[----:B--2---:R-:W-:Y:S01]  /*40110*/  IMAD R2, R13, 0x300, R2 ;  /* 0x000003000d027824 */ /* 0x004fe200078e0202 */
[----:B------:R-:W-:Y:S01]  /*40120*/  R2UR UR11, R3 ;  /* 0x00000000030b72ca */ /* 0x000fe200000e0000 */
[----:B------:R-:W-:Y:S01]  /*40130*/  WARPGROUP.ARRIVE ;  /* 0x00000000000079c5 */ /* 0x000fe20000000000 */
[----:B------:R-:W-:-:S02]  /*40140*/  IMAD.MOV.U32 R211, RZ, RZ, 0x1 ;  /* 0x00000001ffd37424 */ /* 0x000fc400078e00ff */
        /* <DEDUP_REMOVED lines=8> */
[----:B------:R-:W-:Y:S01]  /*401d0*/  WARPGROUP.ARRIVE ;  /* 0x00000000000079c5 */ /* 0x000fe20000000000 */
[----:B------:R-:W-:-:S03]  /*401e0*/  IMAD.MOV.U32 R13, RZ, RZ, R3 ;  /* 0x000000ffff0d7224 */ /* 0x000fc600078e0003 */
        /* <DEDUP_REMOVED lines=23> */
[----:B------:R-:W-:-:S03]  /*40360*/  WARPGROUP.ARRIVE ;  /* 0x00000000000079c5 */ /* 0x000fc60000000000 */
[----:B------:R-:W-:Y:S01]  /*40370*/  R2UR UR10, R2 ;  /* 0x00000000020a72ca */ /* 0x000fe200000e0000 */
[----:B--2---:R-:W-:Y:S01]  /*40380*/  VIADD R8, R8, 0x6 ;  /* 0x0000000608087836 */ /* 0x004fe20000000000 */
[----:B------:R-:W-:-:S04]  /*40390*/  R2UR UR9, R9 ;  /* 0x00000000090972ca */ /* 0x000fc800000e0000 */
[----:B------:R-:W-:-:S13]  /*403a0*/  R2UR UR8, R8 ;  /* 0x00000000080872ca */ /* 0x000fda00000e0000 */
[----:B------:R-:W-:Y:S03]  /*403b0*/  HGMMA.64x96x16.F32 R24, gdesc[UR8], R24, gsb0 ;  /* 0x01600000081879f0 */ /* 0x000fe60008000818 */
[----:B------:R-:W-:Y:S02]  /*403c0*/  WARPGROUP.DEPBAR.LE gsb0, 0x0 ;  /* 0x00008000000079c5 */ /* 0x000fe40000010000 */
[----:B------:R0:W-:Y:S04]  /*403d0*/  ST.E desc[UR6][R6.64], R211 ;  /* 0x000000d306007985 */ /* 0x0001e8000c101906 */
[----:B------:R-:W2:Y:S04]  /*403e0*/  LDL.64 R2, [UR4+0x38] ;  /* 0x00003804ff027983 */ /* 0x000ea80008100a00 */
[----:B--2---:R-:W2:Y:S04]  /*403f0*/  LD.E R10, desc[UR6][R2.64] ;  /* 0x00000006020a7980 */ /* 0x004ea8000c101900 */
[----:B------:R-:W3:Y:S01]  /*40400*/  LDL.64 R2, [UR4+0x30] ;  /* 0x00003004ff027983 */ /* 0x000ee20008100a00 */
[----:B------:R-:W-:Y:S01]  /*40410*/  BSSY B0, `(.L_x_4475) ;  /* 0x0000008000007945 */ /* 0x000fe20003800000 */
[----:B--2---:R-:W-:-:S04]  /*40420*/  LEA.HI R8, R10, R10, RZ, 0x1 ;  /* 0x0000000a0a087211 */ /* 0x004fc800078f08ff */
[----:B------:R-:W-:-:S05]  /*40430*/  LOP3.LUT R9, R8, 0xfffffffe, RZ, 0xc0, !PT ;  /* 0xfffffffe08097812 */ /* 0x000fca00078ec0ff */
[----:B------:R-:W-:Y:S01]  /*40440*/  IMAD.IADD R9, R10, 0x1, -R9 ;  /* 0x000000010a097824 */ /* 0x000fe200078e0a09 */
[----:B---3--:R-:W-:-:S04]  /*40450*/  MOV R8, R2 ;  /* 0x0000000200087202 */ /* 0x008fc80000000f00 */
[----:B------:R-:W-:-:S04]  /*40460*/  SHF.L.U32 R9, R9, 0x1f, RZ ;  /* 0x0000001f09097819 */ /* 0x000fc800000006ff */
[----:B------:R-:W1:Y:S02]  /*40470*/  SYNCS.PHASECHK.TRANS64.TRYWAIT P0, [R8+URZ+0x32410], R9 ;  /* 0x03241009080075a7 */ /* 0x000e64000800017f */
[----:B01----:R-:W-:Y:S05]  /*40480*/  @!P0 BRA `(.L_x_4476) ;  /* 0x000000ac00f08947 */ /* 0x003fea0003800000 */
.L_x_4502:
[----:B------:R-:W-:Y:S05]  /*40490*/  BSYNC B0 ;  /* 0x0000000000007941 */ /* 0x000fea0003800000 */
.L_x_4475:
[----:B------:R-:W0:Y:S04]  /*404a0*/  LDL.64 R2, [UR4+0x40] ;  /* 0x00004004ff027983 */ /* 0x000e280008100a00 */
[----:B------:R-:W2:Y:S04]  /*404b0*/  LDL.64 R6, [UR4] ;  /* 0x00000004ff067983 */ /* 0x000ea80008100a00 */
[----:B0-----:R-:W3:Y:S04]  /*404c0*/  LD.E R8, desc[UR6][R2.64] ;  /* 0x0000000602087980 */ /* 0x001ee8000c101900 */
[----:B--2---:R0:W5:Y:S04]  /*404d0*/  LD.E R10, desc[UR6][R6.64] ;  /* 0x00000006060a7980 */ /* 0x004168000c101900 */
[----:B------:R0:W5:Y:S01]  /*404e0*/  LD.E R11, desc[UR6][R6.64+0x4] ;  /* 0x00000406060b7980 */ /* 0x000162000c101900 */
[----:B------:R-:W-:Y:S01]  /*404f0*/  BSSY B0, `(.L_x_4477) ;  /* 0x0000005000007945 */ /* 0x000fe20003800000 */
[----:B---3--:R-:W-:-:S04]  /*40500*/  LOP3.LUT R8, R8, 0x1, RZ, 0xfc, !PT ;  /* 0x0000000108087812 */ /* 0x008fc800078efcff */
[----:B------:R-:W-:-:S13]  /*40510*/  ISETP.NE.AND P0, PT, R8, 0x3, PT ;  /* 0x000000030800780c */ /* 0x000fda0003f05270 */
[----:B0-----:R-:W-:Y:S05]  /*40520*/  @!P0 BRA `(.L_x_4478) ;  /* 0x0000000000048947 */ /* 0x001fea0003800000 */
[----:B------:R-:W-:Y:S01]  /*40530*/  BPT.TRAP 0x1 ;  /* 0x000000040000795c */ /* 0x000fe20000300000 */
.L_x_4478:
[----:B------:R-:W-:Y:S05]  /*40540*/  BSYNC B0 ;  /* 0x0000000000007941 */ /* 0x000fea0003800000 */
.L_x_4477:
        /* <DEDUP_REMOVED lines=13> */
.L_x_4480:
[----:B------:R-:W-:Y:S05]  /*40620*/  BSYNC B0 ;  /* 0x0000000000007941 */ /* 0x000fea0003800000 */
.L_x_4479:
        /* <DEDUP_REMOVED lines=8> */
.L_x_4482:
[----:B------:R-:W-:Y:S05]  /*406b0*/  BSYNC B0 ;  /* 0x0000000000007941 */ /* 0x000fea0003800000 */
.L_x_4481:
[----:B------:R-:W2:Y:S04]  /*406c0*/  LDL.64 R2, [UR4] ;  /* 0x00000004ff027983 */ /* 0x000ea80008100a00 */
[----:B------:R-:W3:Y:S04]  /*406d0*/  LDL.64 R10, [UR4+0x58] ;  /* 0x00005804ff0a7983 */ /* 0x000ee80008100a00 */
[----:B------:R-:W4:Y:S04]  /*406e0*/  LDL.64 R6, [UR4+0x48] ;  /* 0x00004804ff067983 */ /* 0x000f280008100a00 */
[----:B0----5:R-:W3:Y:S04]  /*406f0*/  LDL.64 R8, [UR4+0x50] ;  /* 0x00005004ff087983 */ /* 0x021ee80008100a00 */
[----:B--2---:R-:W2:Y:S04]  /*40700*/  LD.E R13, desc[UR6][R2.64] ;  /* 0x00000006020d7980 */ /* 0x004ea8000c101900 */
[----:B----4-:R-:W4:Y:S04]  /*40710*/  LD.E R12, desc[UR6][R6.64] ;  /* 0x00000006060c7980 */ /* 0x010f28000c101900 */
[----:B---3--:R-:W2:Y:S04]  /*40720*/  LD.E.64 R2, desc[UR6][R10.64] ;  /* 0x000000060a027980 */ /* 0x008ea8000c101b00 */
[----:B------:R-:W3:Y:S01]  /*40730*/  LD.E.64 R10, desc[UR6][R8.64] ;  /* 0x00000006080a7980 */ /* 0x000ee2000c101b00 */
[----:B------:R-:W-:Y:S05]  /*40740*/  WARPSYNC.ALL ;  /* 0x0000000000007948 */ /* 0x000fea0003800000 */
[----:B------:R-:W-:Y:S01]  /*40750*/  WARPGROUP.ARRIVE ;  /* 0x00000000000079c5 */ /* 0x000fe20000000000 */
[----:B----4-:R-:W-:Y:S01]  /*40760*/  ISETP.NE.U32.AND P0, PT, R12, RZ, PT ;  /* 0x000000ff0c00720c */ /* 0x010fe20003f05070 */
[----:B--2---:R-:W-:Y:S01]  /*40770*/  IMAD R2, R13, 0xc00, R2 ;  /* 0x00000c000d027824 */ /* 0x004fe200078e0202 */
[----:B------:R-:W-:-:S04]  /*40780*/  R2UR UR11, R3 ;  /* 0x00000000030b72ca */ /* 0x000fc800000e0000 */
[----:B------:R-:W-:Y:S02]  /*40790*/  R2UR UR10, R2 ;  /* 0x00000000020a72ca */ /* 0x000fe400000e0000 */
[----:B---3--:R-:W-:Y:S02]  /*407a0*/  R2UR UR8, R10 ;  /* 0x000000000a0872ca */ /* 0x008fe400000e0000 */
[----:B------:R-:W-:-:S03]  /*407b0*/  R2UR UR9, R11 ;  /* 0x000000000b0972ca */ /* 0x000fc600000e0000 */
[----:B------:R-:W-:-:S10]  /*407c0*/  VOTEU.ANY UP0, P0 ;  /* 0x00000000003f7886 */ /* 0x000fd40000000100 */
[----:B------:R-:W-:Y:S03]  /*407d0*/  HGMMA.64x96x16.F32 R24, gdesc[UR8], R24, UP0, gsb0 ;  /* 0x01600000081879f0 */ /* 0x000fe6000b800818 */
[----:B------:R-:W-:Y:S02]  /*407e0*/  WARPGROUP.DEPBAR.LE gsb0, 0x0 ;  /* 0x00008000000079c5 */ /* 0x000fe40000010000 */
[----:B------:R-:W-:Y:S04]  /*407f0*/  ST.E desc[UR6][R6.64], R211 ;  /* 0x000000d306007985 */ /* 0x000fe8000c101906 */
[----:B------:R-:W2:Y:S01]  /*40800*/  LD.E.64 R10, desc[UR6][R8.64] ;  /* 0x00000006080a7980 */ /* 0x000ea2000c101b00 */
[----:B------:R-:W-:-:S02]  /*40810*/  VIADD R12, R2, 0x2 ;  /* 0x00000002020c7836 */ /* 0x000fc40000000000 */
[----:B------:R-:W-:-:S03]  /*40820*/  IMAD.MOV.U32 R13, RZ, RZ, R3 ;  /* 0x000000ffff0d7224 */ /* 0x000fc600078e0003 */
[----:B------:R-:W-:Y:S02]  /*40830*/  R2UR UR10, R12 ;  /* 0x000000000c0a72ca */ /* 0x000fe400000e0000 */
[----:B------:R-:W-:Y:S01]  /*40840*/  R2UR UR11, R13 ;  /* 0x000000000d0b72ca */ /* 0x000fe200000e0000 */
[----:B------:R-:W-:Y:S01]  /*40850*/  WARPGROUP.ARRIVE ;  /* 0x00000000000079c5 */ /* 0x000fe20000000000 */
[----:B--2---:R-:W-:Y:S01]  /*40860*/  VIADD R10, R10, 0x2 ;  /* 0x000000020a0a7836 */ /* 0x004fe20000000000 */
[----:B------:R-:W-:-:S04]  /*40870*/  R2UR UR9, R11 ;  /* 0x000000000b0972ca */ /* 0x000fc800000e0000 */
[----:B------:R-:W-:-:S13]  /*40880*/  R2UR UR8, R10 ;  /* 0x000000000a0872ca */ /* 0x000fda00000e0000 */
[----:B------:R-:W-:Y:S03]  /*40890*/  HGMMA.64x96x16.F32 R24, gdesc[UR8], R24, gsb0 ;  /* 0x01600000081879f0 */ /* 0x000fe60008000818 */
        /* <DEDUP_REMOVED lines=160> */
[----:B------:R-:W-:-:S04]  /*412a0*/  R2UR UR11, R3 ;  /* 0x00000000030b72ca */ /* 0x000fc800000e0000 */
[----:B------:R-:W-:Y:S01]  /*412b0*/  R2UR UR10, R2 ;  /* 0x00000000020a72ca */ /* 0x000fe200000e0000 */
[----:B------:R-:W-:Y:S01]  /*412c0*/  WARPGROUP.ARRIVE ;  /* 0x00000000000079c5 */ /* 0x000fe20000000000 */
[----:B--2---:R-:W-:Y:S01]  /*412d0*/  VIADD R8, R8, 0xc06 ;  /* 0x00000c0608087836 */ /* 0x004fe20000000000 */
[----:B------:R-:W-:-:S04]  /*412e0*/  R2UR UR9, R9 ;  /* 0x00000000090972ca */ /* 0x000fc800000e0000 */
[----:B------:R-:W-:-:S13]  /*412f0*/  R2UR UR8, R8 ;  /* 0x00000000080872ca */ /* 0x000fda00000e0000 */
[----:B------:R-:W-:Y:S03]  /*41300*/  HGMMA.64x96x16.F32 R24, gdesc[UR8], R24, gsb0 ;  /* 0x01600000081879f0 */ /* 0x000fe60008000818 */
[----:B------:R-:W-:Y:S02]  /*41310*/  WARPGROUP.DEPBAR.LE gsb0, 0x0 ;  /* 0x00008000000079c5 */ /* 0x000fe40000010000 */
[----:B------:R0:W-:Y:S04]  /*41320*/  ST.E desc[UR6][R6.64], R211 ;  /* 0x000000d306007985 */ /* 0x0001e8000c101906 */
[----:B------:R-:W2:Y:S04]  /*41330*/  LDL.64 R2, [UR4+0x18] ;  /* 0x00001804ff027983 */ /* 0x000ea80008100a00 */
[----:B0-----:R-:W3:Y:S01]  /*41340*/  LDL.64 R6, [UR4] ;  /* 0x00000004ff067983 */ /* 0x001ee20008100a00 */
[----:B------:R-:W0:Y:S02]  /*41350*/  S2R R74, SR_TID.X ;  /* 0x00000000004a7919 */ /* 0x000e240000002100 */
[----:B0-----:R-:W-:-:S04]  /*41360*/  SHF.R.U32.HI R8, RZ, 0x7, R74 ;  /* 0x00000007ff087819 */ /* 0x001fc8000001164a */
[----:B------:R-:W-:-:S05]  /*41370*/  IADD3 R8, -R8, 0xb, RZ ;  /* 0x0000000b08087810 */ /* 0x000fca0007ffe1ff */
[----:B------:R0:W-:Y:S06]  /*41380*/  BAR.ARV R8, 0x100 ;  /* 0x000400080000751d */ /* 0x0001ec0000002000 */
[----:B--2---:R-:W2:Y:S04]  /*41390*/  LD.E R10, desc[UR6][R2.64] ;  /* 0x00000006020a7980 */ /* 0x004ea8000c101900 */
[----:B---3--:R0:W5:Y:S01]  /*413a0*/  LD.E R9, desc[UR6][R6.64] ;  /* 0x0000000606097980 */ /* 0x008162000c101900 */
[----:B------:R-:W-:Y:S01]  /*413b0*/  BSSY B0, `(.L_x_4484) ;  /* 0x0000005000007945 */ /* 0x000fe20003800000 */
[----:B--2---:R-:W-:-:S04]  /*413c0*/  LOP3.LUT R10, R10, 0x1, RZ, 0xfc, !PT ;  /* 0x000000010a0a7812 */ /* 0x004fc800078efcff */
[----:B------:R-:W-:-:S13]  /*413d0*/  ISETP.NE.AND P0, PT, R10, 0x3, PT ;  /* 0x000000030a00780c */ /* 0x000fda0003f05270 */
[----:B0-----:R-:W-:Y:S05]  /*413e0*/  @!P0 BRA `(.L_x_4485) ;  /* 0x0000000000048947 */ /* 0x001fea0003800000 */
[----:B------:R-:W-:Y:S01]  /*413f0*/  BPT.TRAP 0x1 ;  /* 0x000000040000795c */ /* 0x000fe20000300000 */
.L_x_4485:
[----:B------:R-:W-:Y:S05]  /*41400*/  BSYNC B0 ;  /* 0x0000000000007941 */ /* 0x000fea0003800000 */
.L_x_4484:
[----:B------:R-:W2:Y:S04]  /*41410*/  LD.E.64 R6, desc[UR6][R2.64+0x20] ;  /* 0x0000200602067980 */ /* 0x000ea8000c101b00 */
[----:B------:R-:W3:Y:S01]  /*41420*/  LD.E R8, desc[UR6][R2.64+0xc] ;  /* 0x00000c0602087980 */ /* 0x000ee2000c101900 */
[----:B--2---:R-:W-:-:S05]  /*41430*/  MOV R6, R6 ;  /* 0x0000000600067202 */ /* 0x004fca0000000f00 */
[----:B-----5:R-:W-:-:S05]  /*41440*/  IMAD R9, R9, 0x8, R6 ;  /* 0x0000000809097824 */ /* 0x020fca00078e0206 */
[----:B---3--:R-:W-:-:S04]  /*41450*/  PRMT R8, R8, 0x654, R9 ;  /* 0x0000065408087816 */ /* 0x008fc80000000009 */
[----:B------:R0:W-:Y:S01]  /*41460*/  SYNCS.ARRIVE.TRANS64.RED.A1T0 RZ, [R8+URZ], RZ ;  /* 0x000000ff08ff79a7 */ /* 0x0001e2000810043f */
[----:B------:R-:W2:Y:S04]  /*41470*/  LD.E R6, desc[UR6][R4.64+0x24] ;  /* 0x0000240604067980 */ /* 0x000ea8000c101900 */
[----:B------:R-:W0:Y:S04]  /*41480*/  LD.E R7, desc[UR6][R4.64] ;  /* 0x0000000604077980 */ /* 0x000e28000c101900 */
[----:B------:R-:W3:Y:S04]  /*41490*/  LD.E R72, desc[UR6][R72.64] ;  /* 0x0000000648487980 */ /* 0x000ee8000c101900 */
[----:B------:R-:W4:Y:S04]  /*414a0*/  LD.E R3, desc[UR6][R4.64+0x8] ;  /* 0x0000080604037980 */ /* 0x000f28000c101900 */
[----:B------:R-:W4:Y:S04]  /*414b0*/  LD.E R2, desc[UR6][R4.64+0x4] ;  /* 0x0000040604027980 */ /* 0x000f28000c101900 */
[----:B------:R-:W4:Y:S04]  /*414c0*/  LD.E R75, desc[UR6][R4.64+0xc] ;  /* 0x00000c06044b7980 */ /* 0x000f28000c101900 */
[----:B------:R-:W4:Y:S04]  /*414d0*/  LD.E R21, desc[UR6][R4.64+0x10] ;  /* 0x0000100604157980 */ /* 0x000f28000c101900 */
[----:B------:R-:W4:Y:S01]  /*414e0*/  LD.E R77, desc[UR6][R4.64+0x14] ;  /* 0x00001406044d7980 */ /* 0x000f22000c101900 */
[----:B--2---:R-:W-:-:S03]  /*414f0*/  ISETP.NE.AND P0, PT, R6, 0x1, PT ;  /* 0x000000010600780c */ /* 0x004fc60003f05270 */
[----:B------:R-:W2:Y:S10]  /*41500*/  LD.E R6, desc[UR6][R4.64+0x18] ;  /* 0x0000180604067980 */ /* 0x000eb4000c101900 */
[----:B------:R-:W2:Y:S04]  /*41510*/  @P0 LD.E R20, desc[UR6][R4.64+0x28] ;  /* 0x0000280604140980 */ /* 0x000ea8000c101900 */
[----:B------:R-:W2:Y:S01]  /*41520*/  @P0 LD.E R17, desc[UR6][R4.64+0x2c] ;  /* 0x00002c0604110980 */ /* 0x000ea2000c101900 */
[----:B0-----:R-:W-:-:S04]  /*41530*/  SHF.R.S32.HI R8, RZ, 0x1f, R7 ;  /* 0x0000001fff087819 */ /* 0x001fc80000011407 */
        /* <DEDUP_REMOVED lines=27> */
[----:B------:R-:W-:-:S04]  /*416f0*/  IMAD R8, R0, -0x60, RZ ;  /* 0xffffffa000087824 */ /* 0x000fc800078e02ff */
[----:B------:R-:W-:Y:S02]  /*41700*/  IMAD.IADD R9, R10, 0x1, -R9 ;  /* 0x000000010a097824 */ /* 0x000fe400078e0a09 */
[----:B------:R-:W-:-:S04]  /*41710*/  VIADD R8, R8, 0x1 ;  /* 0x0000000108087836 */ /* 0x000fc80000000000 */
[----:B------:R-:W-:Y:S01]  /*41720*/  IMAD R11, R9, -0x2, R8 ;  /* 0xfffffffe090b7824 */ /* 0x000fe200078e0208 */
[----:B----4-:R-:W-:Y:S01]  /*41730*/  LOP3.LUT R75, RZ, R75, RZ, 0x33, !PT ;  /* 0x0000004bff4b7212 */ /* 0x010fe200078e33ff */
[----:B------:R-:W-:-:S03]  /*41740*/  IMAD R8, R0, -0x60, R3 ;  /* 0xffffffa000087824 */ /* 0x000fc600078e0203 */
[----:B------:R-:W-:Y:S01]  /*41750*/  IADD3 R10, -R2, R11, R3 ;  /* 0x0000000b020a7210 */ /* 0x000fe20007ffe103 */
[----:B------:R-:W-:Y:S01]  /*41760*/  IMAD R9, R9, -0x2, R8 ;  /* 0xfffffffe09097824 */ /* 0x000fe200078e0208 */
[----:B------:R-:W-:Y:S03]  /*41770*/  BSSY B0, `(.L_x_4486) ;  /* 0x0000025000007945 */ /* 0x000fe60003800000 */
[C---:B------:R-:W-:Y:S02]  /*41780*/  IMAD.IADD R8, R10.reuse, 0x1, R21 ;  /* 0x000000010a087824 */ /* 0x040fe400078e0215 */
[----:B------:R-:W-:Y:S02]  /*41790*/  IMAD.IADD R10, R10, 0x1, R75 ;  /* 0x000000010a0a7824 */ /* 0x000fe400078e024b */
[----:B------:R-:W-:Y:S02]  /*417a0*/  IMAD R77, R0, -0x60, R77 ;  /* 0xffffffa0004d7824 */ /* 0x000fe400078e024d */
[----:B------:R-:W-:-:S02]  /*417b0*/  VIADD R11, R11, 0xffffffff ;  /* 0xffffffff0b0b7836 */ /* 0x000fc40000000000 */
[----:B--2---:R-:W-:-:S05]  /*417c0*/  @P0 IMAD.HI.U32 R20, R7, R20, RZ ;  /* 0x0000001407140227 */ /* 0x004fca00078e00ff */
[----:B------:R-:W-:-:S05]  /*417d0*/  @P0 SHF.R.U32.HI R7, RZ, R17, R20 ;  /* 0x00000011ff070219 */ /* 0x000fca0000011614 */
[----:B------:R-:W0:Y:S01]  /*417e0*/  SHFL.IDX PT, R15, R7, RZ, 0x1c1f ;  /* 0x001c1fff070f7589 */ /* 0x000e2200000e0000 */
[----:B------:R-:W-:Y:S02]  /*417f0*/  ISETP.GE.AND P1, PT, R6, 0x1, PT ;  /* 0x000000010600780c */ /* 0x000fe40003f26270 */
[----:B0-----:R-:W-:Y:S01]  /*41800*/  VIADDMNMX R13, R15, R8, R9, PT ;  /* 0x000000080f0d7246 */ /* 0x001fe20003800109 */
[----:B------:R-:W-:-:S10]  /*41810*/  IMAD.IADD R12, R10, 0x1, R15 ;  /* 0x000000010a0c7824 */ /* 0x000fd400078e020f */
        /* <DEDUP_REMOVED lines=9> */
[----:B------:R-:W2:Y:S04]  /*418b0*/  LD.E R15, desc[UR6][R4.64+0x1c] ;  /* 0x00001c06040f7980 */ /* 0x000ea8000c101900 */
[----:B------:R-:W3:Y:S01]  /*418c0*/  LD.E R17, desc[UR6][R4.64+0x20] ;  /* 0x0000200604117980 */ /* 0x000ee2000c101900 */
[----:B--2---:R-:W-:-:S05]  /*418d0*/  IMAD.HI.U32 R0, R0, R15, RZ ;  /* 0x0000000f00007227 */ /* 0x004fca00078e00ff */
[----:B---3--:R-:W-:-:S07]  /*418e0*/  SHF.R.U32.HI R0, RZ, R17, R0 ;  /* 0x00000011ff007219 */ /* 0x008fce0000011600 */
.L_x_4491:
[----:B------:R-:W-:Y:S05]  /*418f0*/  BSYNC B2 ;  /* 0x0000000000027941 */ /* 0x000fea0003800000 */
.L_x_4490:
[----:B------:R-:W-:Y:S01]  /*41900*/  LOP3.LUT R0, RZ, R0, RZ, 0x33, !PT ;  /* 0x00000000ff007212 */ /* 0x000fe200078e33ff */
[----:B------:R-:W-:Y:S06]  /*41910*/  BRA `(.L_x_4492) ;  /* 0x0000000000187947 */ /* 0x000fec0003800000 */
.L_x_4489:
[----:B------:R-:W-:-:S13]  /*41920*/  ISETP.NE.AND P0, PT, R6, 0x1, PT ;  /* 0x000000010600780c */ /* 0x000fda0003f05270 */
[----:B------:R-:W-:Y:S05]  /*41930*/  @!P0 BRA `(.L_x_4492) ;  /* 0x0000000000108947 */ /* 0x000fea0003800000 */
[----:B------:R-:W2:Y:S04]  /*41940*/  LD.E R15, desc[UR6][R4.64+0x1c] ;  /* 0x00001c06040f7980 */ /* 0x000ea8000c101900 */
[----:B------:R-:W3:Y:S01]  /*41950*/  LD.E R17, desc[UR6][R4.64+0x20] ;  /* 0x0000200604117980 */ /* 0x000ee2000c101900 */
[----:B--2---:R-:W-:-:S05]  /*41960*/  IMAD.HI.U32 R0, R0, R15, RZ ;  /* 0x0000000f00007227 */ /* 0x004fca00078e00ff */
[----:B---3--:R-:W-:-:S07]  /*41970*/  SHF.R.U32.HI R0, RZ, R17, R0 ;  /* 0x00000011ff007219 */ /* 0x008fce0000011600 */
.L_x_4492:
[----:B------:R-:W-:Y:S05]  /*41980*/  BSYNC B1 ;  /* 0x0000000000017941 */ /* 0x000fea0003800000 */
.L_x_4488:
[----:B------:R-:W-:-:S05]  /*41990*/  IMAD R15, R6, R0, R11 ;  /* 0x00000000060f7224 */ /* 0x000fca00078e020b */
[----:B------:R-:W-:Y:S02]  /*419a0*/  VIMNMX R12, R12, R15, !PT ;  /* 0x0000000f0c0c7248 */ /* 0x000fe40007fe0100 */
[----:B------:R-:W-:-:S07]  /*419b0*/  VIADDMNMX R13, R15, R6, R13, PT ;  /* 0x000000060f0d7246 */ /* 0x000fce000380010d */
.L_x_4487:
[----:B------:R-:W-:Y:S05]  /*419c0*/  BSYNC B0 ;  /* 0x0000000000007941 */ /* 0x000fea0003800000 */
.L_x_4486:
[C---:B------:R-:W-:Y:S01]  /*419d0*/  ISETP.GE.AND P0, PT, R77.reuse, 0x2, PT ;  /* 0x000000024d00780c */ /* 0x040fe20003f06270 */
[----:B------:R-:W0:Y:S01]  /*419e0*/  SHFL.IDX PT, R7, R7, 0x1, 0x1c1f ;  /* 0x003c1f0007077f89 */ /* 0x000e2200000e0000 */
[C---:B------:R-:W-:Y:S01]  /*419f0*/  ISETP.GE.AND P4, PT, R77.reuse, 0xa, PT ;  /* 0x0000000a4d00780c */ /* 0x040fe20003f86270 */
[----:B------:R-:W-:Y:S01]  /*41a00*/  BSSY B0, `(.L_x_4493) ;  /* 0x000008e000007945 */ /* 0x000fe20003800000 */
        /* <DEDUP_REMOVED lines=10> */
[C---:B------:R-:W-:Y:S01]  /*41ab0*/  ISETP.LT.OR P3, PT, R13.reuse, 0x9, P3 ;  /* 0x000000090d00780c */ /* 0x040fe20001f61670 */
[----:B0-----:R-:W-:Y:S01]  /*41ac0*/  IMAD.IADD R10, R10, 0x1, R7 ;  /* 0x000000010a0a7824 */ /* 0x001fe200078e0207 */
        /* <DEDUP_REMOVED lines=73> */
[----:B------:R-:W-:Y:S02]  /*41f60*/  P2R R80, PR, RZ, 0x10 ;  /* 0x00000010ff507803 */ /* 0x000fe40000000000 */
[----:B------:R-:W-:Y:S02]  /*41f70*/  FSEL R60, R60, -INF , !P2 ;  /* 0xff8000003c3c7808 */ /* 0x000fe40005000000 */
[----:B------:R-:W-:Y:S02]  /*41f80*/  ISETP.GE.AND P2, PT, R77, 0x4a, PT ;  /* 0x0000004a4d00780c */ /* 0x000fe40003f46270 */
[----:B------:R-:W-:-:S02]  /*41f90*/  VIADDMNMX R9, R7, R8, R9, PT ;  /* 0x0000000807097246 */ /* 0x000fc40003800109 */
        /* <DEDUP_REMOVED lines=39> */
.L_x_4498:
[----:B------:R-:W-:Y:S05]  /*42210*/  BSYNC B2 ;  /* 0x0000000000027941 */ /* 0x000fea0003800000 */
.L_x_4497:
[----:B------:R-:W-:Y:S01]  /*42220*/  LOP3.LUT R2, RZ, R2, RZ, 0x33, !PT ;  /* 0x00000002ff027212 */ /* 0x000fe200078e33ff */
[----:B------:R-:W-:Y:S06]  /*42230*/  BRA `(.L_x_4499) ;  /* 0x0000000000187947 */ /* 0x000fec0003800000 */
.L_x_4496:
[----:B------:R-:W-:-:S13]  /*42240*/  ISETP.NE.AND P6, PT, R6, 0x1, PT ;  /* 0x000000010600780c */ /* 0x000fda0003fc5270 */
[----:B------:R-:W-:Y:S05]  /*42250*/  @!P6 BRA `(.L_x_4499) ;  /* 0x000000000010e947 */ /* 0x000fea0003800000 */
[----:B------:R-:W2:Y:S04]  /*42260*/  LD.E R3, desc[UR6][R4.64+0x1c] ;  /* 0x00001c0604037980 */ /* 0x000ea8000c101900 */
[----:B------:R-:W3:Y:S01]  /*42270*/  LD.E R7, desc[UR6][R4.64+0x20] ;  /* 0x0000200604077980 */ /* 0x000ee2000c101900 */
[----:B--2---:R-:W-:-:S05]  /*42280*/  IMAD.HI.U32 R2, R2, R3, RZ ;  /* 0x0000000302027227 */ /* 0x004fca00078e00ff */
[----:B---3--:R-:W-:-:S07]  /*42290*/  SHF.R.U32.HI R2, RZ, R7, R2 ;  /* 0x00000007ff027219 */ /* 0x008fce0000011602 */
.L_x_4499:
[----:B------:R-:W-:Y:S05]  /*422a0*/  BSYNC B1 ;  /* 0x0000000000017941 */ /* 0x000fea0003800000 */
.L_x_4495:
[----:B------:R-:W-:-:S05]  /*422b0*/  IMAD R11, R6, R2, R11 ;  /* 0x00000002060b7224 */ /* 0x000fca00078e020b */
[----:B------:R-:W-:Y:S02]  /*422c0*/  VIADDMNMX R9, R11, R6, R9, PT ;  /* 0x000000060b097246 */ /* 0x000fe40003800109 */
[----:B------:R-:W-:-:S07]  /*422d0*/  VIMNMX R10, R10, R11, !PT ;  /* 0x0000000b0a0a7248 */ /* 0x000fce0007fe0100 */
.L_x_4494:
[----:B------:R-:W-:Y:S05]  /*422e0*/  BSYNC B0 ;  /* 0x0000000000007941 */ /* 0x000fea0003800000 */
.L_x_4493:
[----:B------:R-:W2:Y:S01]  /*422f0*/  LDL.64 R2, [UR4+0x70] ;  /* 0x00007004ff027983 */ /* 0x000ea20008100a00 */
[C---:B------:R-:W-:Y:S02]  /*42300*/  ISETP.GT.AND P0, PT, R10.reuse, 0x1, !P0 ;  /* 0x000000010a00780c */ /* 0x040fe40004704270 */
        /* <DEDUP_REMOVED lines=9> */
[----:B------:R-:W-:Y:S02]  /*423a0*/  ISETP.NE.AND P6, PT, R81, RZ, PT ;  /* 0x000000ff5100720c */ /* 0x000fe40003fc5270 */
[----:B------:R-:W-:-:S02]  /*423b0*/  FSEL R6, R31, -INF , !P0 ;  /* 0xff8000001f067808 */ /* 0x000fc40004000000 */
        /* <DEDUP_REMOVED lines=56> */
[C---:B------:R-:W-:Y:S02]  /*42740*/  ISETP.GT.AND P0, PT, R10.reuse, RZ, !P6 ;  /* 0x000000ff0a00720c */ /* 0x040fe40007704270 */
[C---:B------:R-:W-:Y:S02]  /*42750*/  ISETP.GT.AND P2, PT, R10.reuse, 0x49, !P2 ;  /* 0x000000490a00780c */ /* 0x040fe40005744270 */
[----:B------:R-:W-:Y:S02]  /*42760*/  ISETP.LT.OR P0, PT, R9, 0x1, P0 ;  /* 0x000000010900780c */ /* 0x000fe40000701670 */
[----:B------:R-:W-:Y:S02]  /*42770*/  ISETP.GT.AND P3, PT, R10, 0x50, !P3 ;  /* 0x000000500a00780c */ /* 0x000fe40005f64270 */
[----:B------:R-:W-:-:S02]  /*42780*/  FSEL R8, R26, -INF , !P0 ;  /* 0xff8000001a087808 */ /* 0x000fc40004000000 */
        /* <DEDUP_REMOVED lines=23> */
[----:B------:R-:W-:Y:S02]  /*42900*/  ISETP.LT.OR P3, PT, R9, 0x51, P3 ;  /* 0x000000510900780c */ /* 0x000fe40001f61670 */
[----:B------:R-:W-:Y:S02]  /*42910*/  FSEL R63, R63, -INF , !P2 ;  /* 0xff8000003f3f7808 */ /* 0x000fe40005000000 */
[----:B------:R-:W-:Y:S02]  /*42920*/  FMNMX.FTZ R12, R62, R11, !PT ;  /* 0x0000000b3e0c7209 */ /* 0x000fe40007810000 */
[----:B------:R-:W-:-:S02]  /*42930*/  ISETP.GT.AND P5, PT, R10, 0x58, !P5 ;  /* 0x000000580a00780c */ /* 0x000fc40006fa4270 */
[----:B------:R-:W-:Y:S02]  /*42940*/  ISETP.LT.OR P4, PT, R9, 0x52, P4 ;  /* 0x000000520900780c */ /* 0x000fe40002781670 */
[----:B------:R-:W-:Y:S02]  /*42950*/  FSEL R66, R66, -INF , !P3 ;  /* 0xff80000042427808 */ /* 0x000fe40005800000 */
[----:B------:R-:W-:Y:S02]  /*42960*/  FMNMX.FTZ R11, R63, R12, !PT ;  /* 0x0000000c3f0b7209 */ /* 0x000fe40007810000 */
[----:B------:R-:W-:Y:S02]  /*42970*/  ISETP.GT.AND P0, PT, R10, 0x59, !P6 ;  /* 0x000000590a00780c */ /* 0x000fe40007704270 */
[----:B------:R-:W-:Y:S02]  /*42980*/  ISETP.LT.OR P5, PT, R9, 0x59, P5 ;  /* 0x000000590900780c */ /* 0x000fe40002fa1670 */
[----:B------:R-:W-:-:S02]  /*42990*/  FSEL R67, R67, -INF , !P4 ;  /* 0xff80000043437808 */ /* 0x000fc40006000000 */
[----:B------:R-:W-:Y:S02]  /*429a0*/  FMNMX.FTZ R10, R66, R11, !PT ;  /* 0x0000000b420a7209 */ /* 0x000fe40007810000 */
[----:B------:R-:W-:Y:S02]  /*429b0*/  ISETP.LT.OR P0, PT, R9, 0x5a, P0 ;  /* 0x0000005a0900780c */ /* 0x000fe40000701670 */
[----:B------:R-:W-:Y:S02]  /*429c0*/  FSEL R70, R70, -INF , !P5 ;  /* 0xff80000046467808 */ /* 0x000fe40006800000 */
[----:B------:R-:W-:Y:S02]  /*429d0*/  FMNMX.FTZ R9, R67, R10, !PT ;  /* 0x0000000a43097209 */ /* 0x000fe40007810000 */
[----:B------:R-:W-:Y:S02]  /*429e0*/  FSEL R71, R71, -INF , !P0 ;  /* 0xff80000047477808 */ /* 0x000fe40004000000 */
[----:B------:R-:W-:-:S04]  /*429f0*/  FMNMX.FTZ R10, R70, R9, !PT ;  /* 0x00000009460a7209 */ /* 0x000fc80007810000 */
[----:B------:R-:W-:-:S05]  /*42a00*/  FMNMX.FTZ R11, R71, R10, !PT ;  /* 0x0000000a470b7209 */ /* 0x000fca0007810000 */
[----:B--2---:R-:W-:Y:S04]  /*42a10*/  ST.E desc[UR6][R2.64+0x4], R11 ;  /* 0x0000040b02007985 */ /* 0x004fe8000c101906 */
[----:B------:R-:W2:Y:S01]  /*42a20*/  LD.E R12, desc[UR6][R2.64+0x4] ;  /* 0x00000406020c7980 */ /* 0x000ea2000c101900 */
        /* <DEDUP_REMOVED lines=24> */
[----:B0-----:R-:W-:Y:S02]  /*42bb0*/  FMNMX.FTZ R10, R9, R10, !PT ;  /* 0x0000000a090a7209 */ /* 0x001fe40007810000 */
[----:B------:R-:W-:Y:S04]  /*42bc0*/  ST.E desc[UR6][R2.64], R9 ;  /* 0x0000000902007985 */ /* 0x000fe8000c101906 */
[----:B--2---:R-:W0:Y:S02]  /*42bd0*/  SHFL.BFLY PT, R11, R12, 0x2, 0x1f ;  /* 0x0c401f000c0b7f89 */ /* 0x004e2400000e0000 */
[----:B0-----:R-:W-:-:S02]  /*42be0*/  FMNMX.FTZ R13, R12, R11, !PT ;  /* 0x0000000b0c0d7209 */ /* 0x001fc40007810000 */
[----:B------:R-:W0:Y:S04]  /*42bf0*/  SHFL.BFLY PT, R11, R10, 0x1, 0x1f ;  /* 0x0c201f000a0b7f89 */ /* 0x000e2800000e0000 */
[----:B------:R-:W1:Y:S01]  /*42c00*/  SHFL.BFLY PT, R14, R13, 0x1, 0x1f ;  /* 0x0c201f000d0e7f89 */ /* 0x000e6200000e0000 */
[----:B0-----:R-:W-:Y:S02]  /*42c10*/  FMNMX.FTZ R11, R10, R11, !PT ;  /* 0x0000000b0a0b7209 */ /* 0x001fe40007810000 */
[----:B-1----:R-:W-:-:S03]  /*42c20*/  FMNMX.FTZ R15, R13, R14, !PT ;  /* 0x0000000e0d0f7209 */ /* 0x002fc60007810000 */
[----:B------:R-:W-:Y:S04]  /*42c30*/  ST.E desc[UR6][R2.64], R11 ;  /* 0x0000000b02007985 */ /* 0x000fe8000c101906 */
[----:B------:R0:W-:Y:S04]  /*42c40*/  ST.E desc[UR6][R2.64+0x4], R15 ;  /* 0x0000040f02007985 */ /* 0x0001e8000c101906 */
[----:B0-----:R-:W2:Y:S04]  /*42c50*/  LDL.64 R2, [UR4+0x70] ;  /* 0x00007004ff027983 */ /* 0x001ea80008100a00 */
[----:B--2---:R-:W2:Y:S04]  /*42c60*/  LD.E R73, desc[UR6][R2.64+0x20] ;  /* 0x0000200602497980 */ /* 0x004ea8000c101900 */
[----:B------:R-:W2:Y:S04]  /*42c70*/  LD.E R12, desc[UR6][R2.64] ;  /* 0x00000006020c7980 */ /* 0x000ea8000c101900 */
[----:B------:R-:W3:Y:S01]  /*42c80*/  LD.E R14, desc[UR6][R2.64+0x4] ;  /* 0x00000406020e7980 */ /* 0x000ee2000c101900 */
[C---:B--2---:R-:W-:Y:S01]  /*42c90*/  FMUL.FTZ R10, R12.reuse, R73 ;  /* 0x000000490c0a7220 */ /* 0x044fe20000410000 */
[----:B------:R-:W-:-:S04]  /*42ca0*/  FSETP.NEU.FTZ.AND P0, PT, R12, -INF , PT ;  /* 0xff8000000c00780b */ /* 0x000fc80003f1d000 */
[----:B------:R-:W-:Y:S02]  /*42cb0*/  FSEL R10, R10, RZ, P0 ;  /* 0x000000ff0a0a7208 */ /* 0x000fe40000000000 */
[----:B---3--:R-:W-:-:S03]  /*42cc0*/  FSETP.NEU.FTZ.AND P0, PT, R14, -INF , PT ;  /* 0xff8000000e00780b */ /* 0x008fc60003f1d000 */
[-CC-:B------:R-:W-:Y:S01]  /*42cd0*/  FFMA.FTZ R31, R36, R73.reuse, -R10.reuse ;  /* 0x00000049241f7223 */ /* 0x180fe2000001080a */
[----:B------:R-:W-:Y:S01]  /*42ce0*/  FMUL.FTZ R36, R73, R14 ;  /* 0x0000000e49247220 */ /* 0x000fe20000410000 */
[----:B------:R-:W-:-:S04]  /*42cf0*/  FFMA.FTZ R34, R24, R73, -R10 ;  /* 0x0000004918227223 */ /* 0x000fc8000001080a */
[----:B------:R-:W-:Y:S01]  /*42d00*/  FSEL R36, R36, RZ, P0 ;  /* 0x000000ff24247208 */ /* 0x000fe20000000000 */
[-CC-:B------:R-:W-:Y:S01]  /*42d10*/  FFMA.FTZ R176, R25, R73.reuse, -R10.reuse ;  /* 0x0000004919b07223 */ /* 0x180fe2000001080a */
[----:B------:R-:W-:-:S03]  /*42d20*/  FFMA.FTZ R33, R28, R73, -R10 ;  /* 0x000000491c217223 */ /* 0x000fc6000001080a */
[-CC-:B------:R-:W-:Y:S01]  /*42d30*/  FFMA.FTZ R20, R8, R73.reuse, -R36.reuse ;  /* 0x0000004908147223 */ /* 0x180fe20000010824 */
[-CC-:B------:R-:W-:Y:S01]  /*42d40*/  FFMA.FTZ R177, R7, R73.reuse, -R36.reuse ;  /* 0x0000004907b17223 */ /* 0x180fe20000010824 */
[-C--:B------:R-:W-:Y:S01]  /*42d50*/  FFMA.FTZ R17, R4, R73.reuse, -R36 ;  /* 0x0000004904117223 */ /* 0x080fe20000010824 */
[----:B------:R-:W-:Y:S01]  /*42d60*/  MUFU.EX2 R34, R34 ;  /* 0x0000002200227308 */ /* 0x000fe20000000800 */
[-C--:B------:R-:W-:Y:S01]  /*42d70*/  FFMA.FTZ R178, R29, R73.reuse, -R10 ;  /* 0x000000491db27223 */ /* 0x080fe2000001080a */
[----:B------:R-:W-:-:S06]  /*42d80*/  FFMA.FTZ R179, R6, R73, -R36 ;  /* 0x0000004906b37223 */ /* 0x000fcc0000010824 */
[----:B------:R-:W0:Y:S01]  /*42d90*/  MUFU.EX2 R176, R176 ;  /* 0x000000b000b07308 */ /* 0x000e220000000800 */
[-C--:B------:R-:W-:Y:S01]  /*42da0*/  FFMA.FTZ R32, R32, R73.reuse, -R10 ;  /* 0x0000004920207223 */ /* 0x080fe2000001080a */
[----:B------:R-:W-:-:S06]  /*42db0*/  FFMA.FTZ R16, R5, R73, -R36 ;  /* 0x0000004905107223 */ /* 0x000fcc0000010824 */
[----:B------:R-:W-:Y:S08]  /*42dc0*/  MUFU.EX2 R20, R20 ;  /* 0x0000001400147308 */ /* 0x000ff00000000800 */
[----:B------:R-:W1:Y:S01]  /*42dd0*/  MUFU.EX2 R177, R177 ;  /* 0x000000b100b17308 */ /* 0x000e620000000800 */
[----:B------:R-:W-:-:S07]  /*42de0*/  FFMA.FTZ R160, R0, R73, -R10 ;  /* 0x0000004900a07223 */ /* 0x000fce000001080a */
[----:B------:R-:W2:Y:S01]  /*42df0*/  MUFU.EX2 R33, R33 ;  /* 0x0000002100217308 */ /* 0x000ea20000000800 */
[----:B------:R-:W-:-:S07]  /*42e00*/  FFMA.FTZ R161, R35, R73, -R36 ;  /* 0x0000004923a17223 */ /* 0x000fce0000010824 */
[----:B------:R-:W3:Y:S01]  /*42e10*/  MUFU.EX2 R17, R17 ;  /* 0x0000001100117308 */ /* 0x000ee20000000800 */
[----:B------:R-:W-:-:S07]  /*42e20*/  FFMA.FTZ R15, R38, R73, -R36 ;  /* 0x00000049260f7223 */ /* 0x000fce0000010824 */
[----:B------:R-:W4:Y:S08]  /*42e30*/  MUFU.EX2 R178, R178 ;  /* 0x000000b200b27308 */ /* 0x000f300000000800 */
[----:B------:R-:W4:Y:S01]  /*42e40*/  MUFU.EX2 R179, R179 ;  /* 0x000000b300b37308 */ /* 0x000f220000000800 */
[----:B0-----:R-:W-:Y:S01]  /*42e50*/  FADD.FTZ R0, R34, R176 ;  /* 0x000000b022007221 */ /* 0x001fe20000010000 */
[----:B------:R-:W-:-:S06]  /*42e60*/  FFMA.FTZ R162, R37, R73, -R10 ;  /* 0x0000004925a27223 */ /* 0x000fcc000001080a */
[----:B------:R-:W0:Y:S01]  /*42e70*/  MUFU.EX2 R32, R32 ;  /* 0x0000002000207308 */ /* 0x000e220000000800 */
[----:B-1----:R-:W-:Y:S01]  /*42e80*/  FADD.FTZ R4, R20, R177 ;  /* 0x000000b114047221 */ /* 0x002fe20000010000 */
[----:B------:R-:W-:-:S06]  /*42e90*/  FFMA.FTZ R163, R39, R73, -R36 ;  /* 0x0000004927a37223 */ /* 0x000fcc0000010824 */
[----:B------:R-:W1:Y:S01]  /*42ea0*/  MUFU.EX2 R16, R16 ;  /* 0x0000001000107308 */ /* 0x000e620000000800 */
[----:B--2---:R-:W-:Y:S01]  /*42eb0*/  FADD.FTZ R5, R33, R0 ;  /* 0x0000000021057221 */ /* 0x004fe20000010000 */
[----:B------:R-:W-:-:S06]  /*42ec0*/  FFMA.FTZ R30, R40, R73, -R10 ;  /* 0x00000049281e7223 */ /* 0x000fcc000001080a */
[----:B------:R-:W2:Y:S01]  /*42ed0*/  MUFU.EX2 R160, R160 ;  /* 0x000000a000a07308 */ /* 0x000ea20000000800 */
        /* <DEDUP_REMOVED lines=49> */
[-CC-:B------:R-:W-:Y:S01]  /*431f0*/  FFMA.FTZ R25, R60, R73.reuse, -R10.reuse ;  /* 0x000000493c197223 */ /* 0x180fe2000001080a */
[----:B------:R-:W-:-:S05]  /*43200*/  FFMA.FTZ R186, R61, R73, -R10 ;  /* 0x000000493dba7223 */ /* 0x000fca000001080a */
[----:B------:R-:W0:Y:S01]  /*43210*/  MUFU.EX2 R181, R181 ;  /* 0x000000b500b57308 */ /* 0x000e220000000800 */
[-CC-:B------:R-:W-:Y:S01]  /*43220*/  FFMA.FTZ R24, R64, R73.reuse, -R10.reuse ;  /* 0x0000004940187223 */ /* 0x180fe2000001080a */
[-CC-:B------:R-:W-:Y:S01]  /*43230*/  FFMA.FTZ R188, R65, R73.reuse, -R10.reuse ;  /* 0x0000004941bc7223 */ /* 0x180fe2000001080a */
[-CC-:B------:R-:W-:Y:S01]  /*43240*/  FFMA.FTZ R21, R68, R73.reuse, -R10.reuse ;  /* 0x0000004944157223 */ /* 0x180fe2000001080a */
[----:B------:R-:W-:Y:S01]  /*43250*/  FFMA.FTZ R190, R69, R73, -R10 ;  /* 0x0000004945be7223 */ /* 0x000fe2000001080a */
[----:B-1----:R-:W-:-:S03]  /*43260*/  FADD.FTZ R0, R13, R0 ;  /* 0x000000000d007221 */ /* 0x002fc60000010000 */
[----:B------:R-:W1:Y:S01]  /*43270*/  MUFU.EX2 R27, R27 ;  /* 0x0000001b001b7308 */ /* 0x000e620000000800 */
[----:B------:R-:W-:Y:S01]  /*43280*/  FFMA.FTZ R10, R58, R73, -R36 ;  /* 0x000000493a0a7223 */ /* 0x000fe20000010824 */
[----:B--2---:R-:W-:Y:S01]  /*43290*/  FADD.FTZ R5, R170, R5 ;  /* 0x00000005aa057221 */ /* 0x004fe20000010000 */
[----:B---3--:R-:W-:-:S05]  /*432a0*/  FADD.FTZ R7, R171, R0 ;  /* 0x00000000ab077221 */ /* 0x008fca0000010000 */
[----:B------:R-:W2:Y:S01]  /*432b0*/  MUFU.EX2 R11, R11 ;  /* 0x0000000b000b7308 */ /* 0x000ea20000000800 */
[----:B------:R-:W-:Y:S01]  /*432c0*/  FFMA.FTZ R185, R59, R73, -R36 ;  /* 0x000000493bb97223 */ /* 0x000fe20000010824 */
[----:B----4-:R-:W-:-:S06]  /*432d0*/  FADD.FTZ R5, R28, R5 ;  /* 0x000000051c057221 */ /* 0x010fcc0000010000 */
[----:B------:R-:W3:Y:S01]  /*432e0*/  MUFU.EX2 R182, R182 ;  /* 0x000000b600b67308 */ /* 0x000ee20000000800 */
[----:B------:R-:W-:Y:S01]  /*432f0*/  FADD.FTZ R0, R12, R7 ;  /* 0x000000070c007221 */ /* 0x000fe20000010000 */
[----:B------:R-:W-:-:S06]  /*43300*/  FFMA.FTZ R9, R62, R73, -R36 ;  /* 0x000000493e097223 */ /* 0x000fcc0000010824 */
        /* <DEDUP_REMOVED lines=35> */
[----:B--2---:R-:W-:-:S06]  /*43540*/  FADD.FTZ R4, R8, R7 ;  /* 0x0000000708047221 */ /* 0x004fcc0000010000 */
[----:B------:R-:W1:Y:S08]  /*43550*/  MUFU.EX2 R190, R190 ;  /* 0x000000be00be7308 */ /* 0x000e700000000800 */
[----:B------:R-:W2:Y:S01]  /*43560*/  MUFU.EX2 R191, R191 ;  /* 0x000000bf00bf7308 */ /* 0x000ea20000000800 */
[----:B---3--:R-:W-:Y:S01]  /*43570*/  FADD.FTZ R6, R188, R5 ;  /* 0x00000005bc067221 */ /* 0x008fe20000010000 */
[----:B----4-:R-:W-:-:S03]  /*43580*/  FADD.FTZ R5, R189, R4 ;  /* 0x00000004bd057221 */ /* 0x010fc60000010000 */
[----:B0-----:R-:W-:Y:S01]  /*43590*/  FADD.FTZ R7, R21, R6 ;  /* 0x0000000615077221 */ /* 0x001fe20000010000 */
[----:B------:R-:W-:-:S03]  /*435a0*/  FADD.FTZ R4, R0, R5 ;  /* 0x0000000500047221 */ /* 0x000fc60000010000 */
[----:B-1----:R-:W-:Y:S01]  /*435b0*/  FADD.FTZ R35, R190, R7 ;  /* 0x00000007be237221 */ /* 0x002fe20000010000 */
[----:B--2---:R-:W-:-:S04]  /*435c0*/  FADD.FTZ R37, R191, R4 ;  /* 0x00000004bf257221 */ /* 0x004fc80000010000 */
[----:B------:R-:W-:Y:S04]  /*435d0*/  ST.E desc[UR6][R2.64+0x10], R35 ;  /* 0x0000102302007985 */ /* 0x000fe8000c101906 */
[----:B------:R0:W-:Y:S04]  /*435e0*/  ST.E desc[UR6][R2.64+0x14], R37 ;  /* 0x0000142502007985 */ /* 0x0001e8000c101906 */
[----:B------:R-:W2:Y:S04]  /*435f0*/  LDL.64 R4, [UR4] ;  /* 0x00000004ff047983 */ /* 0x000ea80008100a00 */
[----:B------:R-:W3:Y:S04]  /*43600*/  LDL.64 R6, [UR4+0x98] ;  /* 0x00009804ff067983 */ /* 0x000ee80008100a00 */
[----:B0-----:R-:W4:Y:S01]  /*43610*/  LDL.64 R2, [UR4+0x80] ;  /* 0x00008004ff027983 */ /* 0x001f220008100a00 */
[----:B------:R-:W-:-:S05]  /*43620*/  LEA.HI R74, R74, 0x8, RZ, 0x19 ;  /* 0x000000084a4a7811 */ /* 0x000fca00078fc8ff */
[----:B------:R0:W-:Y:S06]  /*43630*/  BAR.SYNC.DEFER_BLOCKING R74, 0x100 ;  /* 0x0004004a0000751d */ /* 0x0001ec0000010000 */
[----:B--2---:R-:W2:Y:S04]  /*43640*/  LD.E R39, desc[UR6][R4.64] ;  /* 0x0000000604277980 */ /* 0x004ea8000c101900 */
[----:B----4-:R-:W4:Y:S04]  /*43650*/  LD.E R41, desc[UR6][R2.64] ;  /* 0x0000000602297980 */ /* 0x010f28000c101900 */
[----:B---3--:R-:W2:Y:S04]  /*43660*/  LD.E.64 R4, desc[UR6][R6.64] ;  /* 0x0000000606047980 */ /* 0x008ea8000c101b00 */
        /* <DEDUP_REMOVED lines=27> */
[----:B------:R-:W3:Y:S04]  /*43820*/  LDL.64 R6, [UR4+0x88] ;  /* 0x00008804ff067983 */ /* 0x000ee80008100a00 */
        /* <DEDUP_REMOVED lines=45> */
[----:B----4-:R-:W-:Y:S01]  /*43b00*/  ST.E desc[UR6][R2.64], R41 ;  /* 0x0000002902007985 */ /* 0x010fe2000c101906 */
[----:B--2---:R-:W-:-:S03]  /*43b10*/  IMAD R4, R39, 0xc00, R4 ;  /* 0x00000c0027047824 */ /* 0x004fc600078e0204 */
[----:B------:R-:W2:Y:S04]  /*43b20*/  LD.E R109, desc[UR6][R2.64+0x198] ;  /* 0x00019806026d7980 */ /* 0x000ea8000c101900 */
[----:B---3--:R-:W-:Y:S04]  /*43b30*/  ST.E desc[UR6][R2.64+0x4], R43 ;  /* 0x0000042b02007985 */ /* 0x008fe8000c101906 */
        /* <DEDUP_REMOVED lines=82> */
[----:B------:R-:W-:Y:S02]  /*44060*/  F2FP.F16.F32.PACK_AB R176, R176, R34 ;  /* 0x00000022b0b0723e */ /* 0x000fe400000000ff */
[----:B------:R-:W-:Y:S02]  /*44070*/  F2FP.F16.F32.PACK_AB R178, R178, R33 ;  /* 0x00000021b2b2723e */ /* 0x000fe400000000ff */
[----:B------:R-:W-:Y:S02]  /*44080*/  F2FP.F16.F32.PACK_AB R177, R177, R20 ;  /* 0x00000014b1b1723e */ /* 0x000fe400000000ff */
[----:B------:R-:W-:Y:S01]  /*44090*/  F2FP.F16.F32.PACK_AB R179, R179, R17 ;  /* 0x00000011b3b3723e */ /* 0x000fe200000000ff */
[----:B------:R-:W-:Y:S01]  /*440a0*/  ST.E desc[UR6][R2.64+0x74], R36 ;  /* 0x0000742402007985 */ /* 0x000fe2000c101906 */
[----:B------:R-:W-:-:S02]  /*440b0*/  F2FP.F16.F32.PACK_AB R160, R160, R32 ;  /* 0x00000020a0a0723e */ /* 0x000fc400000000ff */
[----:B------:R-:W-:Y:S01]  /*440c0*/  F2FP.F16.F32.PACK_AB R162, R162, R31 ;  /* 0x0000001fa2a2723e */ /* 0x000fe200000000ff */
[----:B------:R-:W-:Y:S01]  /*440d0*/  ST.E desc[UR6][R2.64+0x7c], R38 ;  /* 0x00007c2602007985 */ /* 0x000fe2000c101906 */
[----:B------:R-:W-:Y:S02]  /*440e0*/  F2FP.F16.F32.PACK_AB R168, R168, R30 ;  /* 0x0000001ea8a8723e */ /* 0x000fe400000000ff */
[----:B------:R-:W-:Y:S01]  /*440f0*/  F2FP.F16.F32.PACK_AB R170, R170, R29 ;  /* 0x0000001daaaa723e */ /* 0x000fe200000000ff */
[----:B------:R-:W-:Y:S01]  /*44100*/  ST.E desc[UR6][R2.64+0x84], R40 ;  /* 0x0000842802007985 */ /* 0x000fe2000c101906 */
[----:B------:R-:W-:Y:S02]  /*44110*/  F2FP.F16.F32.PACK_AB R180, R180, R28 ;  /* 0x0000001cb4b4723e */ /* 0x000fe400000000ff */
[----:B------:R-:W-:Y:S01]  /*44120*/  F2FP.F16.F32.PACK_AB R182, R182, R27 ;  /* 0x0000001bb6b6723e */ /* 0x000fe200000000ff */
[----:B------:R-:W-:Y:S01]  /*44130*/  ST.E desc[UR6][R2.64+0x8c], R42 ;  /* 0x00008c2a02007985 */ /* 0x000fe2000c101906 */
[----:B------:R-:W-:-:S02]  /*44140*/  F2FP.F16.F32.PACK_AB R184, R184, R26 ;  /* 0x0000001ab8b8723e */ /* 0x000fc400000000ff */
[----:B------:R-:W-:Y:S01]  /*44150*/  F2FP.F16.F32.PACK_AB R186, R186, R25 ;  /* 0x00000019baba723e */ /* 0x000fe200000000ff */
[----:B------:R-:W-:Y:S01]  /*44160*/  ST.E desc[UR6][R2.64+0x94], R44 ;  /* 0x0000942c02007985 */ /* 0x000fe2000c101906 */
[----:B------:R-:W-:-:S03]  /*44170*/  F2FP.F16.F32.PACK_AB R188, R188, R24 ;  /* 0x00000018bcbc723e */ /* 0x000fc600000000ff */
        /* <DEDUP_REMOVED lines=15> */
[----:B------:R-:W-:Y:S04]  /*44270*/  ST.E desc[UR6][R2.64+0x78], R37 ;  /* 0x0000782502007985 */ /* 0x000fe8000c101906 */
[----:B------:R-:W-:Y:S04]  /*44280*/  ST.E desc[UR6][R2.64+0x80], R39 ;  /* 0x0000802702007985 */ /* 0x000fe8000c101906 */
[----:B------:R-:W-:Y:S04]  /*44290*/  ST.E desc[UR6][R2.64+0x88], R41 ;  /* 0x0000882902007985 */ /* 0x000fe8000c101906 */
[----:B------:R-:W-:Y:S04]  /*442a0*/  ST.E desc[UR6][R2.64+0x90], R43 ;  /* 0x0000902b02007985 */ /* 0x000fe8000c101906 */
        /* <DEDUP_REMOVED lines=76> */
[----:B------:R-:W-:Y:S01]  /*44770*/  ST.E desc[UR6][R6.64], RZ ;  /* 0x000000ff06007985 */ /* 0x000fe2000c101906 */
[----:B0-----:R-:W-:-:S06]  /*44780*/  WARPGROUP.ARRIVE ;  /* 0x00000000000079c5 */ /* 0x001fcc0000000000 */
[----:B------:R-:W-:Y:S03]  /*44790*/  HGMMA.64x256x16.F32 R24, R176, gdesc[UR8].tnspB, RZ, !UPT, gsb0 ;  /* 0x43e00008b0187df0 */ /* 0x000fe6000c0008ff */
[----:B------:R-:W-:Y:S02]  /*447a0*/  WARPGROUP.DEPBAR.LE gsb0, 0x0 ;  /* 0x00008000000079c5 */ /* 0x000fe40000010000 */
        /* <DEDUP_REMOVED lines=129> */
[----:B0-----:R-:W4:Y:S04]  /*44fc0*/  LD.E R24, desc[UR6][R2.64] ;  /* 0x0000000602187980 */ /* 0x001f28000c101900 */
[----:B-1----:R-:W4:Y:S04]  /*44fd0*/  LD.E R25, desc[UR6][R2.64+0x4] ;  /* 0x0000040602197980 */ /* 0x002f28000c101900 */
[----:B--2---:R-:W2:Y:S04]  /*44fe0*/  LD.E R26, desc[UR6][R2.64+0x8] ;  /* 0x00000806021a7980 */ /* 0x004ea8000c101900 */
[----:B---3--:R-:W2:Y:S04]  /*44ff0*/  LD.E R27, desc[UR6][R2.64+0xc] ;  /* 0x00000c06021b7980 */ /* 0x008ea8000c101900 */
        /* <DEDUP_REMOVED lines=130> */
[----:B------:R-:W-:Y:S02]  /*45820*/  F2FP.F16.F32.PACK_AB R161, R161, R16 ;  /* 0x00000010a1a1723e */ /* 0x000fe400000000ff */
[----:B------:R-:W-:-:S04]  /*45830*/  F2FP.F16.F32.PACK_AB R163, R163, R15 ;  /* 0x0000000fa3a3723e */ /* 0x000fc800000000ff */
[----:B--2---:R-:W-:-:S06]  /*45840*/  WARPGROUP.ARRIVE ;  /* 0x00000000000079c5 */ /* 0x004fcc0000000000 */
[----:B------:R-:W-:Y:S03]  /*45850*/  HGMMA.64x256x16.F32 R24, R160, gdesc[UR8].tnspB, R24, gsb0 ;  /* 0x43e00008a0187df0 */ /* 0x000fe60008000818 */
        /* <DEDUP_REMOVED lines=794> */
[----:B------:R-:W-:-:S04]  /*48a00*/  F2FP.F16.F32.PACK_AB R185, R185, R10 ;  /* 0x0000000ab9b9723e */ /* 0x000fc800000000ff */
[----:B--2---:R-:W-:-:S07]  /*48a10*/  WARPGROUP.ARRIVE ;  /* 0x00000000000079c5 */ /* 0x004fce0000000000 */
        /* <DEDUP_REMOVED lines=263> */
[----:B------:R-:W-:-:S04]  /*49a90*/  F2FP.F16.F32.PACK_AB R191, R191, R0 ;  /* 0x00000000bfbf723e */ /* 0x000fc800000000ff */
[----:B--2---:R-:W-:-:S06]  /*49aa0*/  WARPGROUP.ARRIVE ;  /* 0x00000000000079c5 */ /* 0x004fcc0000000000 */
[----:B------:R-:W-:Y:S03]  /*49ab0*/  HGMMA.64x256x16.F32 R24, R188, gdesc[UR8].tnspB, R24, gsb0 ;  /* 0x43e00008bc187df0 */ /* 0x000fe60008000818 */
        /* <DEDUP_REMOVED lines=130> */
[----:B------:R-:W2:Y:S04]  /*4a2e0*/  LD.E R0, desc[UR6][R2.64+0x1fc] ;  /* 0x0001fc0602007980 */ /* 0x000ea8000c101900 */
[----:B------:R-:W3:Y:S04]  /*4a2f0*/  LD.E R4, desc[UR6][R2.64] ;  /* 0x0000000602047980 */ /* 0x000ee8000c101900 */
        /* <DEDUP_REMOVED lines=126> */
[----:B--2---:R-:W-:Y:S04]  /*4aae0*/  ST.E desc[UR6][R2.64+0x1fc], R0 ;  /* 0x0001fc0002007985 */ /* 0x004fe8000c101906 */
[----:B---3--:R-:W-:Y:S04]  /*4aaf0*/  ST.E desc[UR6][R2.64], R4 ;  /* 0x0000000402007985 */ /* 0x008fe8000c101906 */
[----:B----4-:R0:W-:Y:S04]  /*4ab00*/  ST.E desc[UR6][R2.64+0x4], R5 ;  /* 0x0000040502007985 */ /* 0x0101e8000c101906 */
        /* <DEDUP_REMOVED lines=125> */
[----:B0-----:R-:W3:Y:S04]  /*4b2e0*/  LDL.64 R4, [UR4+0x40] ;  /* 0x00004004ff047983 */ /* 0x001ee80008100a00 */
[----:B-1----:R-:W4:Y:S04]  /*4b2f0*/  LDL.64 R6, [UR4] ;  /* 0x00000004ff067983 */ /* 0x002f280008100a00 */
[----:B---3--:R-:W3:Y:S04]  /*4b300*/  LD.E R0, desc[UR6][R4.64] ;  /* 0x0000000604007980 */ /* 0x008ee8000c101900 */
[----:B----4-:R2:W5:Y:S01]  /*4b310*/  LD.E R6, desc[UR6][R6.64] ;  /* 0x0000000606067980 */ /* 0x010562000c101900 */
[----:B------:R-:W-:Y:S01]  /*4b320*/  BSSY B0, `(.L_x_4500) ;  /* 0x0000005000007945 */ /* 0x000fe20003800000 */
[----:B---3--:R-:W-:-:S04]  /*4b330*/  LOP3.LUT R0, R0, 0x1, RZ, 0xfc, !PT ;  /* 0x0000000100007812 */ /* 0x008fc800078efcff */
[----:B------:R-:W-:-:S13]  /*4b340*/  ISETP.NE.AND P0, PT, R0, 0x3, PT ;  /* 0x000000030000780c */ /* 0x000fda0003f05270 */
[----:B--2---:R-:W-:Y:S05]  /*4b350*/  @!P0 BRA `(.L_x_4501) ;  /* 0x0000000000048947 */ /* 0x004fea0003800000 */
[----:B------:R-:W-:Y:S01]  /*4b360*/  BPT.TRAP 0x1 ;  /* 0x000000040000795c */ /* 0x000fe20000300000 */
.L_x_4501:
[----:B------:R-:W-:Y:S05]  /*4b370*/  BSYNC B0 ;  /* 0x0000000000007941 */ /* 0x000fea0003800000 */
.L_x_4500:
[----:B------:R-:W2:Y:S04]  /*4b380*/  LD.E.64 R2, desc[UR6][R4.64+0x20] ;  /* 0x0000200604027980 */ /* 0x000ea8000c101b00 */
[----:B------:R-:W3:Y:S01]  /*4b390*/  LD.E R0, desc[UR6][R4.64+0xc] ;  /* 0x00000c0604007980 */ /* 0x000ee2000c101900 */
[----:B------:R-:W-:Y:S01]  /*4b3a0*/  IMAD.MOV.U32 R213, RZ, RZ, 0x0 ;  /* 0x00000000ffd57424 */ /* 0x000fe200078e00ff */
[----:B--2---:R-:W-:-:S05]  /*4b3b0*/  MOV R3, R2 ;  /* 0x0000000200037202 */ /* 0x004fca0000000f00 */
[----:B-----5:R-:W-:-:S05]  /*4b3c0*/  IMAD R3, R6, 0x8, R3 ;  /* 0x0000000806037824 */ /* 0x020fca00078e0203 */
[----:B---3--:R-:W-:-:S04]  /*4b3d0*/  PRMT R0, R0, 0x654, R3 ;  /* 0x0000065400007816 */ /* 0x008fc80000000003 */
[----:B------:R0:W-:Y:S02]  /*4b3e0*/  SYNCS.ARRIVE.TRANS64.RED.A1T0 RZ, [R0+URZ], RZ ;  /* 0x000000ff00ff79a7 */ /* 0x0001e4000810043f */
[----:B0-----:R-:W-:Y:S05]  /*4b3f0*/  RET.REL.NODEC R212 `(_ZN7cutlass13device_kernelIN5flash11enable_sm90INS1_16FlashAttnFwdSm90INS1_25CollectiveMainloopFwdSm90ILi2EN4cute5tupleIJNS5_1CILi1EEES8_S8_EEENS6_IJNS7_ILi128EEENS7_ILi96EEENS7_ILi64EEEEEELi256ENS_6half_tEfNS_4arch4Sm90ELb0ELb1ELb0ELb1ELb1ELb1ELb1ELb1ELb0ELb1ELb1ELb0EEENS1_21CollectiveEpilogueFwdINS6_IJSA_NS7_ILi256EEESB_EEES9_SE_SG_Li256ELb1ELb1ELb1ELb0EEENS1_36VarlenDynamicPersistentTileSchedulerILi128ELi96ELi256ELi128ELb1ELb1ELb1ELb1ELb0ELb1EEEEEEEEEvNT_6ParamsE) ;  /* 0xfffffb4cd4007950 */ /* 0x001fea0003c3ffff */
.L_x_4474:
[----:B0-----:R0:W1:Y:S02]  /*4b400*/  SYNCS.PHASECHK.TRANS64.TRYWAIT P0, [R8+URZ], R9 ;  /* 0x00000009080075a7 */ /* 0x001064000800017f */
[----:B-1----:R-:W-:Y:S05]  /*4b410*/  @!P0 NANOSLEEP.SYNCS 0x989680 ;  /* 0x009896800000895d */ /* 0x002fea0003900000 */
[----:B------:R-:W1:Y:S02]  /*4b420*/  @!P0 SYNCS.PHASECHK.TRANS64 P0, [R8+URZ], R9 ;  /* 0x00000009080085a7 */ /* 0x000e64000800007f */
[----:B-1----:R-:W-:Y:S05]  /*4b430*/  @!P0 BRA `(.L_x_4474) ;  /* 0xfffffffc00f08947 */ /* 0x002fea000383ffff */
[----:B------:R-:W-:Y:S05]  /*4b440*/  BRA `(.L_x_4473) ;  /* 0xffffff4c00087947 */ /* 0x000fea000383ffff */
.L_x_4476:
[----:B0-----:R0:W1:Y:S02]  /*4b450*/  SYNCS.PHASECHK.TRANS64.TRYWAIT P0, [R8+URZ+0x32410], R9 ;  /* 0x03241009080075a7 */ /* 0x001064000800017f */
[----:B-1----:R-:W-:Y:S05]  /*4b460*/  @!P0 NANOSLEEP.SYNCS 0x989680 ;  /* 0x009896800000895d */ /* 0x002fea0003900000 */
[----:B------:R-:W1:Y:S02]  /*4b470*/  @!P0 SYNCS.PHASECHK.TRANS64 P0, [R8+URZ+0x32410], R9 ;  /* 0x03241009080085a7 */ /* 0x000e64000800007f */
[----:B-1----:R-:W-:Y:S05]  /*4b480*/  @!P0 BRA `(.L_x_4476) ;  /* 0xfffffffc00f08947 */ /* 0x002fea000383ffff */
[----:B------:R-:W-:Y:S05]  /*4b490*/  BRA `(.L_x_4502) ;  /* 0xffffff4c00fc7947 */ /* 0x000fea000383ffff */
.L_x_4483:
[----:B0-----:R0:W1:Y:S02]  /*4b4a0*/  SYNCS.PHASECHK.TRANS64.TRYWAIT P0, [R8+URZ], R9 ;  /* 0x00000009080075a7 */ /* 0x001064000800017f */
[----:B-1----:R-:W-:Y:S05]  /*4b4b0*/  @!P0 NANOSLEEP.SYNCS 0x989680 ;  /* 0x009896800000895d */ /* 0x002fea0003900000 */
[----:B------:R-:W1:Y:S02]  /*4b4c0*/  @!P0 SYNCS.PHASECHK.TRANS64 P0, [R8+URZ], R9 ;  /* 0x00000009080085a7 */ /* 0x000e64000800007f */
[----:B-1----:R-:W-:Y:S05]  /*4b4d0*/  @!P0 BRA `(.L_x_4483) ;  /* 0xfffffffc00f08947 */ /* 0x002fea000383ffff */
[----:B------:R-:W-:Y:S05]  /*4b4e0*/  BRA `(.L_x_4482) ;  /* 0xffffff5000707947 */ /* 0x000fea000383ffff */
.L_x_4503:
        /* <DEDUP_REMOVED lines=9> */
.L_x_6569:


//--------------------- .text._ZN7cutlass13device_kernelIN5flash11enable_sm90INS1_16FlashAttnFwdSm90INS1_25CollectiveMainloopFwdSm90ILi2EN4cute5tupleIJNS5_1CILi1EEES8_S8_EEENS6_IJNS7_ILi128EEENS7_ILi96EEENS7_ILi64EEEEEELi256ENS_6half_tEfNS_4arch4Sm90ELb1ELb0ELb0ELb0ELb1ELb0ELb0ELb1ELb0ELb1ELb1ELb0EEENS1_21CollectiveEpilogueFwdINS6_IJSA_NS7_ILi256EEESB_EEES9_SE_SG_Li256ELb0ELb1ELb1ELb0EEENS1_19SingleTileSchedulerILb0ELb1ELb1ELi128EEEEEEEEEvNT_6ParamsE --------------------------
	.section	.text._ZN7cutlass13device_kernelIN5flash11enable_sm90INS1_16FlashAttnFwdSm90INS1_25CollectiveMainloopFwdSm90ILi2EN4cute5tupleIJNS5_1CILi1EEES8_S8_EEENS6_IJNS7_ILi128EEENS7_ILi96EEENS7_ILi64EEEEEELi256ENS_6half_tEfNS_4arch4Sm90ELb1ELb0ELb0ELb0ELb1ELb0ELb0ELb1ELb0ELb1ELb1ELb0EEENS1_21CollectiveEpilogueFwdINS6_IJSA_NS7_ILi256EEESB_EEES9_SE_SG_Li256ELb0ELb1ELb1ELb0EEENS1_19SingleTileSchedulerILb0ELb1ELb1ELi128EEEEEEEEEvNT_6ParamsE,"ax",@progbits
	.align	128
.text._ZN7cutlass13device_kernelIN5flash11enable_sm90INS1_16FlashAttnFwdSm90INS1_25CollectiveMainloopFwdSm90ILi2EN4cute5tupleIJNS5_1CILi1EEES8_S8_EEENS6_IJNS7_ILi128EEENS7_ILi96EEENS7_ILi64EEEEEELi256ENS_6half_tEfNS_4arch4Sm90ELb1ELb0ELb0ELb0ELb1ELb0ELb0ELb1ELb0ELb1ELb1ELb0EEENS1_21CollectiveEpilogueFwdINS6_IJSA_NS7_ILi256EEESB_EEES9_SE_SG_Li256ELb0ELb1ELb1ELb0EEENS1_19SingleTileSchedulerILb0ELb1ELb1ELi128EEEEEEEEEvNT_6ParamsE:
        .type           _ZN7cutlass13device_kernelIN5flash11enable_sm90INS1_16FlashAttnFwdSm90INS1_25CollectiveMainloopFwdSm90ILi2EN4cute5tupleIJNS5_1CILi1EEES8_S8_EEENS6_IJNS7_ILi128EEENS7_ILi96EEENS7_ILi64EEEEEELi256ENS_6half_tEfNS_4arch4Sm90ELb1ELb0ELb0ELb0ELb1ELb0ELb0ELb1ELb0ELb1ELb1ELb0EEENS1_21CollectiveEpilogueFwdINS6_IJSA_NS7_ILi256EEESB_EEES9_SE_SG_Li256ELb0ELb1ELb1ELb0EEENS1_19SingleTileSchedulerILb0ELb1ELb1ELi128EEEEEEEEEvNT_6ParamsE,@function
        .size           _ZN7cutlass13device_kernelIN5flash11enable_sm90INS1_16FlashAttnFwdSm90INS1_25CollectiveMainloopFwdSm90ILi2EN4cute5tupleIJNS5_1CILi1EEES8_S8_EEENS6_IJNS7_ILi128EEENS7_ILi96EEENS7_ILi64EEEEEELi256ENS_6half_tEfNS_4arch4Sm90ELb1ELb0ELb0ELb0ELb1ELb0ELb0ELb1ELb0ELb1ELb1ELb0EEENS1_21CollectiveEpilogueFwdINS6_IJSA_NS7_ILi256EEESB_EEES9_SE_SG_Li256ELb0ELb1ELb1ELb0EEENS1_19SingleTileSchedulerILb0ELb1ELb1ELi128EEEEEEEEEvNT_6ParamsE,(.L_x_6571 - _ZN7cutlass13device_kernelIN5flash11enable_sm90INS1_16FlashAttnFwdSm90INS1_25CollectiveMainloopFwdSm90ILi2EN4cute5tupleIJNS5_1CILi1EEES8_S8_EEENS6_IJNS7_ILi128EEENS7_ILi96EEENS7_ILi64EEEEEELi256ENS_6half_tEfNS_4arch4Sm90ELb1ELb0ELb0ELb0ELb1ELb0ELb0ELb1ELb0ELb1ELb1ELb0EEENS1_21CollectiveEpilogueFwdINS6_IJSA_NS7_ILi256EEESB_EEES9_SE_SG_Li256ELb0ELb1ELb1ELb0EEENS1_19SingleTileSchedulerILb0ELb1ELb1ELi128EEEEEEEEEvNT_6ParamsE)
        .other          _ZN7cutlass13device_kernelIN5flash11enable_sm90INS1_16FlashAttnFwdSm90INS1_25CollectiveMainloopFwdSm90ILi2EN4cute5tupleIJNS5_1CILi1EEES8_S8_EEENS6_IJNS7_ILi128EEENS7_ILi96EEENS7_ILi64EEEEEELi256ENS_6half_tEfNS_4arch4Sm90ELb1ELb0ELb0ELb0ELb1ELb0ELb0ELb1ELb0ELb1ELb1ELb0EEENS1_21CollectiveEpilogueFwdINS6_IJSA_NS7_ILi256EEESB_EEES9_SE_SG_Li256ELb0ELb1ELb1ELb0EEENS1_19SingleTileSchedulerILb0ELb1ELb1ELi128EEEEEEEEEvNT_6ParamsE,@"STO_CUDA_ENTRY STV_DEFAULT"
_ZN7cutlass13device_kernelIN5flash11enable_sm90INS1_16FlashAttnFwdSm90INS1_25CollectiveMainloopFwdSm90ILi2EN4cute5tupleIJNS5_1CILi1EEES8_S8_EEENS6_IJNS7_ILi128EEENS7_ILi96EEENS7_ILi64EEEEEELi256ENS_6half_tEfNS_4arch4Sm90ELb1ELb0ELb0ELb0ELb1ELb0ELb0ELb1ELb0ELb1ELb1ELb0EEENS1_21CollectiveEpilogueFwdINS6_IJSA_NS7_ILi256EEESB_EEES9_SE_SG_Li256ELb0ELb1ELb1ELb0EEENS1_19SingleTileSchedulerILb0ELb1ELb1ELi128EEEEEEEEEvNT_6ParamsE:
        /* <DEDUP_REMOVED lines=44> */
.L_x_4504:
        /* <DEDUP_REMOVED lines=22> */
.L_x_4505:
        /* <DEDUP_REMOVED lines=18> */
.L_x_4506:
        /* <DEDUP_REMOVED lines=22> */
.L_x_4507:
        /* <DEDUP_REMOVED lines=23> */
.L_x_4508:
        /* <DEDUP_REMOVED lines=9> */
.L_x_4511:
        /* <DEDUP_REMOVED lines=20> */
[----:B------:R-:W0:Y:S01]  /*09e0*/  S2UR UR45, SR_CTAID.X ;  /* 0x00000000002d79c3 */ /* 0x000e220000002500 */
[----:B------:R-:W-:Y:S01]  /*09f0*/  ULDC UR4, c[0x0][0x448] ;  /* 0x0001120000047ab9 */ /* 0x000fe20000000800 */
[----:B------:R-:W-:Y:S01]  /*0a00*/  ULDC UR40, c[0x0][0x424] ;  /* 0x0001090000287ab9 */ /* 0x000fe20000000800 */
[----:B------:R-:W-:Y:S01]  /*0a10*/  UISETP.NE.AND UP1, UPT, UR4, 0x1, UPT ;  /* 0x000000010400788c */ /* 0x000fe2000bf25270 */
[----:B------:R-:W-:Y:S02]  /*0a20*/  ULDC UR44, c[0x0][0x2f0] ;  /* 0x0000bc00002c7ab9 */ /* 0x000fe40000000800 */
[----:B------:R-:W-:Y:S01]  /*0a30*/  ULDC.64 UR4, c[0x0][0x418] ;  /* 0x0001060000047ab9 */ /* 0x000fe20000000a00 */
[----:B------:R-:W-:Y:S01]  /*0a40*/  ULDC UR7, c[0x0][0x288] ;  /* 0x0000a20000077ab9 */ /* 0x000fe20000000800 */
[----:B------:R-:W-:Y:S02]  /*0a50*/  UISETP.NE.U32.AND UP0, UPT, UR4, URZ, UPT ;  /* 0x0000003f0400728c */ /* 0x000fe4000bf05070 */
[----:B------:R-:W-:-:S02]  /*0a60*/  UP2UR UR43, UPR, URZ, 0x2 ;  /* 0x000000023f2b7883 */ /* 0x000fc40008000000 */
[----:B------:R-:W-:Y:S02]  /*0a70*/  UISETP.NE.AND.EX UP0, UPT, UR5, URZ, UPT, UP0 ;  /* 0x0000003f0500728c */ /* 0x000fe4000bf05300 */
[----:B------:R-:W-:Y:S01]  /*0a80*/  @UP1 ULDC UR4, c[0x0][0x44c] ;  /* 0x0001130000041ab9 */ /* 0x000fe20000000800 */
[----:B------:R-:W-:Y:S01]  /*0a90*/  @UP1 ULDC UR8, c[0x0][0x450] ;  /* 0x0001140000081ab9 */ /* 0x000fe20000000800 */
[----:B------:R-:W-:Y:S02]  /*0aa0*/  USEL UR40, UR40, 0x1, UP0 ;  /* 0x0000000128287887 */ /* 0x000fe40008000000 */
[----:B------:R-:W-:Y:S02]  /*0ab0*/  USHF.R.U32.HI UR10, URZ, 0x10, UR41 ;  /* 0x000000103f0a7899 */ /* 0x000fe40008011629 */
[----:B------:R-:W-:Y:S02]  /*0ac0*/  UIMAD UR44, UR40, UR44, URZ ;  /* 0x0000002c282c72a4 */ /* 0x000fe4000f8e023f */
[----:B------:R-:W-:-:S02]  /*0ad0*/  ULOP3.LUT UR41, UR41, 0xffff, URZ, 0xc0, !UPT ;  /* 0x0000ffff29297892 */ /* 0x000fc4000f8ec03f */
[----:B0-----:R-:W-:-:S04]  /*0ae0*/  USHF.L.U32 UR45, UR45, 0x7, URZ ;  /* 0x000000072d2d7899 */ /* 0x001fc8000800063f */
[----:B------:R-:W-:-:S04]  /*0af0*/  UIADD3 UR6, UR45, 0x7f, URZ ;  /* 0x0000007f2d067890 */ /* 0x000fc8000fffe03f */
[----:B------:R-:W-:Y:S02]  /*0b00*/  UIMAD.WIDE.U32 UR4, UR6, UR4, URZ ;  /* 0x00000004060472a5 */ /* 0x000fe4000f8e003f */
[----:B------:R-:W-:Y:S02]  /*0b10*/  UIADD3 UR4, UR44, 0x5f, URZ ;  /* 0x0000005f2c047890 */ /* 0x000fe4000fffe03f */
[----:B------:R-:W-:Y:S02]  /*0b20*/  @UP1 USHF.R.U32.HI UR6, URZ, UR8, UR5 ;  /* 0x000000083f061299 */ /* 0x000fe40008011605 */
[----:B------:R-:W-:-:S04]  /*0b30*/  UIADD3 UR5, UR44, 0x60, -UR7 ;  /* 0x000000602c057890 */ /* 0x000fc8000fffe807 */
[----:B------:R-:W-:Y:S02]  /*0b40*/  UIADD3 UR6, UR5, UR6, URZ ;  /* 0x0000000605067290 */ /* 0x000fe4000fffe03f */
[----:B------:R-:W-:Y:S02]  /*0b50*/  UIMAD.WIDE UR4, UR4, 0x2aaaaaab, URZ ;  /* 0x2aaaaaab040478a5 */ /* 0x000fe4000f8e023f */
[----:B------:R-:W-:Y:S02]  /*0b60*/  UIMAD.WIDE UR6, UR6, 0x2aaaaaab, URZ ;  /* 0x2aaaaaab060678a5 */ /* 0x000fe4000f8e023f */
[----:B------:R-:W-:Y:S02]  /*0b70*/  USHF.R.U32.HI UR4, URZ, 0x1f, UR5 ;  /* 0x0000001f3f047899 */ /* 0x000fe40008011605 */
[----:B------:R-:W-:Y:S02]  /*0b80*/  USHF.R.U32.HI UR6, URZ, 0x1f, UR7 ;  /* 0x0000001f3f067899 */ /* 0x000fe40008011607 */
[----:B------:R-:W-:-:S02]  /*0b90*/  ULEA.HI.SX32 UR4, UR5, UR4, 0x1c ;  /* 0x0000000405047291 */ /* 0x000fc4000f8fe23f */
[----:B------:R-:W-:-:S04]  /*0ba0*/  ULEA.HI.SX32 UR6, UR7, UR6, 0x1c ;  /* 0x0000000607067291 */ /* 0x000fc8000f8fe23f */
[----:B------:R-:W-:-:S04]  /*0bb0*/  UISETP.LT.AND UP0, UPT, UR4, UR6, UPT ;  /* 0x000000060400728c */ /* 0x000fc8000bf01270 */
[----:B------:R-:W-:Y:S02]  /*0bc0*/  USEL UR9, UR4, UR6, UP0 ;  /* 0x0000000604097287 */ /* 0x000fe40008000000 */
[----:B------:R-:W-:Y:S02]  /*0bd0*/  UISETP.NE.AND UP0, UPT, UR10, URZ, UPT ;  /* 0x0000003f0a00728c */ /* 0x000fe4000bf05270 */
[----:B------:R-:W-:Y:S01]  /*0be0*/  UISETP.GE.AND UP1, UPT, UR9, 0x1, UPT ;  /* 0x000000010900788c */ /* 0x000fe2000bf26270 */
[----:B------:R-:W-:-:S05]  /*0bf0*/  UMOV UR4, URZ ;  /* 0x0000003f00047c82 */ /* 0x000fca0008000000 */
[----:B------:R-:W-:-:S03]  /*0c00*/  PLOP3.LUT P0, PT, PT, PT, UP1, 0x80, 0x0 ;  /* 0x000000000000781c */ /* 0x000fc60003f0f018 */
[----:B------:R-:W-:-:S10]  /*0c10*/  @!UP0 ULDC UR10, c[0x0][0x9f0] ;  /* 0x00027c00000a8ab9 */ /* 0x000fd40000000800 */
[----:B------:R-:W-:Y:S05]  /*0c20*/  @!P0 BRA `(.L_x_4513) ;  /* 0x0000000000848947 */ /* 0x000fea0003800000 */
[----:B------:R-:W-:Y:S01]  /*0c30*/  IMAD.U32 R4, RZ, RZ, UR10 ;  /* 0x0000000aff047e24 */ /* 0x000fe2000f8e00ff */
[----:B------:R-:W-:Y:S01]  /*0c40*/  UIADD3 UR6, UR10, -0x1, UR9 ;  /* 0xffffffff0a067890 */ /* 0x000fe2000fffe009 */
[----:B------:R-:W-:-:S03]  /*0c50*/  UMOV UR4, URZ ;  /* 0x0000003f00047c82 */ /* 0x000fc60008000000 */
        /* <DEDUP_REMOVED lines=30> */
.L_x_4513:
        /* <DEDUP_REMOVED lines=110> */
.L_x_4515:
[----:B------:R-:W-:Y:S02]  /*1520*/  SHF.L.U32 R10, RZ, 0x1f, RZ ;  /* 0x0000001fff0a7819 */ /* 0x000fe400000006ff */
[----:B------:R-:W-:Y:S02]  /*1530*/  IADD3 R3, R2, 0x8, RZ ;  /* 0x0000000802037810 */ /* 0x000fe40007ffe0ff */
[----:B------:R-:W0:Y:S02]  /*1540*/  SYNCS.PHASECHK.TRANS64.TRYWAIT P0, [UR42+0x22800], R10 ;  /* 0x0228000aff0075a7 */ /* 0x000e24000800016a */
[----:B0-----:R-:W-:Y:S05]  /*1550*/  @!P0 BRA `(.L_x_4516) ;  /* 0x000000c400f48947 */ /* 0x001fea0003800000 */
.L_x_4600:
[----:B------:R-:W-:Y:S05]  /*1560*/  WARPSYNC.ALL ;  /* 0x0000000000007948 */ /* 0x000fea0003800000 */
[----:B------:R-:W-:Y:S01]  /*1570*/  ULOP3.LUT UR4, UR39, 0x1, URZ, 0xfc, !UPT ;  /* 0x0000000127047892 */ /* 0x000fe2000f8efc3f */
[----:B------:R1:W-:Y:S03]  /*1580*/  BAR.SYNC.DEFER_BLOCKING R3, 0x100 ;  /* 0x000400030000751d */ /* 0x0003e60000010000 */
[----:B------:R-:W-:-:S06]  /*1590*/  UISETP.NE.AND UP0, UPT, UR4, 0x3, UPT ;  /* 0x000000030400788c */ /* 0x000fcc000bf05270 */
[----:B------:R-:W-:-:S13]  /*15a0*/  PLOP3.LUT P0, PT, PT, PT, UP0, 0x80, 0x0 ;  /* 0x000000000000781c */ /* 0x000fda0003f0f008 */
[----:B-1----:R-:W-:Y:S05]  /*15b0*/  @!P0 BRA `(.L_x_4517) ;  /* 0x0000000000048947 */ /* 0x002fea0003800000 */
[----:B------:R-:W-:Y:S01]  /*15c0*/  BPT.TRAP 0x1 ;  /* 0x000000040000795c */ /* 0x000fe20000300000 */
.L_x_4517:
[----:B------:R1:W2:Y:S01]  /*15d0*/  SYNCS.PHASECHK.TRANS64.TRYWAIT P1, [UR42+0x22830], R10 ;  /* 0x0228300aff0075a7 */ /* 0x0002a2000802016a */
[----:B------:R-:W-:Y:S05]  /*15e0*/  @!P0 BRA `(.L_x_4518) ;  /* 0x0000000000048947 */ /* 0x000fea0003800000 */
[----:B------:R-:W-:Y:S01]  /*15f0*/  BPT.TRAP 0x1 ;  /* 0x000000040000795c */ /* 0x000fe20000300000 */
.L_x_4518:
[----:B--2---:R-:W-:Y:S05]  /*1600*/  @P1 BRA `(.L_x_4519) ;  /* 0x0000000000081947 */ /* 0x004fea0003800000 */
[----:B------:R-:W2:Y:S02]  /*1610*/  SYNCS.PHASECHK.TRANS64.TRYWAIT P1, [UR42+0x22830], R10 ;  /* 0x0228300aff0075a7 */ /* 0x000ea4000802016a */
[----:B--2---:R-:W-:Y:S05]  /*1620*/  @!P1 BRA `(.L_x_4520) ;  /* 0x000000c400d89947 */ /* 0x004fea0003800000 */
.L_x_4519:
        /* <DEDUP_REMOVED lines=38> */
.L_x_4521:
[----:B0-----:R-:W-:Y:S01]  /*1890*/  LOP3.LUT R5, R18, 0xffffff80, RZ, 0xc0, !PT ;  /* 0xffffff8012057812 */ /* 0x001fe200078ec0ff */
[----:B------:R-:W-:Y:S01]  /*18a0*/  UISETP.NE.AND UP0, UPT, UR43, URZ, UPT ;  /* 0x0000003f2b00728c */ /* 0x000fe2000bf05270 */
[----:B------:R-:W-:Y:S01]  /*18b0*/  LEA.HI R17, R17, R16, RZ, 0x2 ;  /* 0x0000001011117211 */ /* 0x000fe200078f10ff */
[----:B------:R-:W-:Y:S01]  /*18c0*/  ULDC UR14, c[0x0][0x288] ;  /* 0x0000a200000e7ab9 */ /* 0x000fe20000000800 */
[----:B------:R-:W-:Y:S01]  /*18d0*/  LEA.HI R8, R19, R19, RZ, 0x1 ;  /* 0x0000001313087211 */ /* 0x000fe200078f08ff */
[----:B------:R-:W-:Y:S01]  /*18e0*/  IMAD.IADD R5, R16, 0x1, -R5 ;  /* 0x0000000110057824 */ /* 0x000fe200078e0a05 */
[----:B------:R-:W-:Y:S01]  /*18f0*/  LOP3.LUT R17, R17, 0xfffffffc, RZ, 0xc0, !PT ;  /* 0xfffffffc11117812 */ /* 0x000fe200078ec0ff */
[----:B------:R-:W-:Y:S01]  /*1900*/  ULDC UR7, c[0x0][0x988] ;  /* 0x0002620000077ab9 */ /* 0x000fe20000000800 */
[----:B------:R-:W-:Y:S02]  /*1910*/  LOP3.LUT R8, R8, 0x3fffffe, RZ, 0xc0, !PT ;  /* 0x03fffffe08087812 */ /* 0x000fe400078ec0ff */
[----:B------:R-:W-:Y:S01]  /*1920*/  SHF.R.S32.HI R4, RZ, 0x1f, R5 ;  /* 0x0000001fff047819 */ /* 0x000fe20000011405 */
[----:B------:R-:W-:Y:S01]  /*1930*/  IMAD.IADD R17, R16, 0x1, -R17 ;  /* 0x0000000110117824 */ /* 0x000fe200078e0a11 */
[----:B------:R-:W-:Y:S01]  /*1940*/  PLOP3.LUT P1, PT, PT, PT, UP0, 0x80, 0x0 ;  /* 0x000000000000781c */ /* 0x000fe20003f2f008 */
[----:B------:R-:W-:Y:S01]  /*1950*/  IMAD.IADD R8, R19, 0x1, -R8 ;  /* 0x0000000113087824 */ /* 0x000fe200078e0a08 */
[CC--:B------:R-:W-:Y:S01]  /*1960*/  LEA.HI R7, R4.reuse, R5.reuse, RZ, 0x2 ;  /* 0x0000000504077211 */ /* 0x0c0fe200078f10ff */
[----:B------:R-:W-:Y:S01]  /*1970*/  @UP0 ULDC UR4, c[0x0][0x44c] ;  /* 0x0001130000040ab9 */ /* 0x000fe20000000800 */
[----:B------:R-:W-:-:S02]  /*1980*/  LEA.HI R6, R4, R5, RZ, 0x5 ;  /* 0x0000000504067211 */ /* 0x000fc400078f28ff */
[--C-:B------:R-:W-:Y:S02]  /*1990*/  SHF.R.S32.HI R4, RZ, 0x2, R7.reuse ;  /* 0x00000002ff047819 */ /* 0x100fe40000011407 */
[----:B------:R-:W-:Y:S02]  /*19a0*/  SHF.R.S32.HI R9, RZ, 0x1f, R7 ;  /* 0x0000001fff097819 */ /* 0x000fe40000011407 */
[----:B------:R-:W-:Y:S02]  /*19b0*/  SHF.R.S32.HI R6, RZ, 0x5, R6 ;  /* 0x00000005ff067819 */ /* 0x000fe40000011406 */
[----:B------:R-:W-:Y:S02]  /*19c0*/  LEA.HI R9, R9, R4, RZ, 0x3 ;  /* 0x0000000409097211 */ /* 0x000fe400078f18ff */
[----:B------:R-:W-:Y:S02]  /*19d0*/  LEA.HI R11, R17, R17, RZ, 0x1 ;  /* 0x00000011110b7211 */ /* 0x000fe400078f08ff */
[----:B------:R-:W-:-:S02]  /*19e0*/  LEA R12, R6, UR45, 0x4 ;  /* 0x0000002d060c7c11 */ /* 0x000fc4000f8e20ff */
[----:B------:R-:W-:Y:S02]  /*19f0*/  LOP3.LUT R9, R9, 0xfffffff8, RZ, 0xc0, !PT ;  /* 0xfffffff809097812 */ /* 0x000fe400078ec0ff */
[----:B------:R-:W-:Y:S02]  /*1a00*/  LOP3.LUT R6, R11, 0x1ffffffe, RZ, 0xc0, !PT ;  /* 0x1ffffffe0b067812 */ /* 0x000fe400078ec0ff */
[----:B------:R-:W-:Y:S02]  /*1a10*/  IADD3 R9, R12, R4, -R9 ;  /* 0x000000040c097210 */ /* 0x000fe40007ffe809 */
[----:B------:R-:W-:Y:S01]  /*1a20*/  PLOP3.LUT P2, PT, PT, PT, UP0, 0x80, 0x0 ;  /* 0x000000000000781c */ /* 0x000fe20003f4f008 */
[----:B------:R-:W-:Y:S01]  /*1a30*/  IMAD.IADD R6, R17, 0x1, -R6 ;  /* 0x0000000111067824 */ /* 0x000fe200078e0a06 */
[----:B------:R-:W-:-:S05]  /*1a40*/  LEA R9, R8, R9, 0x6 ;  /* 0x0000000908097211 */ /* 0x000fca00078e30ff */
[----:B------:R-:W-:-:S04]  /*1a50*/  IMAD R6, R6, 0x8, R9 ;  /* 0x0000000806067824 */ /* 0x000fc800078e0209 */
[----:B------:R-:W-:Y:S01]  /*1a60*/  @P1 IMAD.HI.U32 R4, R6, UR4, RZ ;  /* 0x0000000406041c27 */ /* 0x000fe2000f8e00ff */
[----:B------:R-:W-:-:S03]  /*1a70*/  @UP0 ULDC UR4, c[0x0][0x450] ;  /* 0x0001140000040ab9 */ /* 0x000fc60000000800 */
[----:B------:R-:W-:Y:S01]  /*1a80*/  IMAD.MOV.U32 R9, RZ, RZ, R6 ;  /* 0x000000ffff097224 */ /* 0x000fe200078e0006 */
[----:B------:R-:W-:Y:S01]  /*1a90*/  @P2 SHF.R.U32.HI R9, RZ, UR4, R4 ;  /* 0x00000004ff092c19 */ /* 0x000fe20008011604 */
[----:B------:R-:W-:Y:S01]  /*1aa0*/  UIMAD UR4, UR46, -0x60, UR44 ;  /* 0xffffffa02e0478a4 */ /* 0x000fe2000f8e022c */
[----:B------:R-:W-:-:S03]  /*1ab0*/  LOP3.LUT R4, R7, 0x7ffffffc, RZ, 0xc0, !PT ;  /* 0x7ffffffc07047812 */ /* 0x000fc600078ec0ff */
[----:B------:R-:W0:Y:S01]  /*1ac0*/  SHFL.IDX PT, R8, R9, RZ, 0x1c1f ;  /* 0x001c1fff09087589 */ /* 0x000e2200000e0000 */
[----:B------:R-:W-:Y:S01]  /*1ad0*/  UIADD3 UR4, UR4, 0x60, URZ ;  /* 0x0000006004047890 */ /* 0x000fe2000fffe03f */
[----:B------:R-:W-:Y:S01]  /*1ae0*/  IMAD.IADD R7, R5, 0x1, -R4 ;  /* 0x0000000105077824 */ /* 0x000fe200078e0a04 */
[----:B------:R-:W-:-:S04]  /*1af0*/  MOV R5, UR14 ;  /* 0x0000000e00057c02 */ /* 0x000fc80008000f00 */
[----:B------:R-:W-:Y:S01]  /*1b00*/  IMAD.U32 R12, RZ, RZ, UR4 ;  /* 0x00000004ff0c7e24 */ /* 0x000fe2000f8e00ff */
[----:B------:R-:W-:-:S03]  /*1b10*/  UIADD3 UR4, UR42, 0x22840, URZ ;  /* 0x000228402a047890 */ /* 0x000fc6000fffe03f */
[----:B------:R-:W-:Y:S01]  /*1b20*/  IMAD R4, R7, -0x2, R12 ;  /* 0xfffffffe07047824 */ /* 0x000fe200078e020c */
[----:B------:R-:W-:-:S04]  /*1b30*/  UPRMT UR4, UR25, 0x654, UR4 ;  /* 0x0000065419047896 */ /* 0x000fc80008000004 */
[----:B------:R-:W-:-:S05]  /*1b40*/  IADD3 R5, R4, 0x1, -R5 ;  /* 0x0000000104057810 */ /* 0x000fca0007ffe805 */
[----:B------:R-:W-:Y:S01]  /*1b50*/  SYNCS.ARRIVE.TRANS64.RED.A1T0 RZ, [UR4], RZ ;  /* 0x000000ffffff79a7 */ /* 0x000fe20008100404 */
[----:B0-----:R-:W-:-:S04]  /*1b60*/  VIADDMNMX R8, R8, R5, R4, PT ;  /* 0x0000000508087246 */ /* 0x001fc80003800104 */
        /* <DEDUP_REMOVED lines=69> */
[----:B------:R-:W-:-:S04]  /*1fc0*/  FMNMX.FTZ R8, R68, R11, !PT ;  /* 0x0000000b44087209 */ /* 0x000fc80007810000 */
[----:B------:R-:W-:Y:S02]  /*1fd0*/  FMNMX.FTZ R11, R69, R8, !PT ;  /* 0x00000008450b7209 */ /* 0x000fe40007810000 */
[----:B------:R-:W0:Y:S04]  /*1fe0*/  SHFL.IDX PT, R8, R9, 0x1, 0x1c1f ;  /* 0x003c1f0009087f89 */ /* 0x000e2800000e0000 */
[----:B------:R-:W2:Y:S01]  /*1ff0*/  SHFL.BFLY PT, R12, R11, 0x2, 0x1f ;  /* 0x0c401f000b0c7f89 */ /* 0x000ea200000e0000 */
[----:B0-----:R-:W-:Y:S02]  /*2000*/  VIADDMNMX R4, R8, R5, R4, PT ;  /* 0x0000000508047246 */ /* 0x001fe40003800104 */
[----:B--2---:R-:W-:Y:S02]  /*2010*/  FMNMX.FTZ R12, R11, R12, !PT ;  /* 0x0000000c0b0c7209 */ /* 0x004fe40007810000 */
[----:B------:R-:W-:-:S02]  /*2020*/  ISETP.GT.AND P1, PT, R4, RZ, PT ;  /* 0x000000ff0400720c */ /* 0x000fc40003f24270 */
[C---:B------:R-:W-:Y:S01]  /*2030*/  ISETP.GT.AND P2, PT, R4.reuse, 0x1, PT ;  /* 0x000000010400780c */ /* 0x040fe20003f44270 */
[----:B------:R-:W0:Y:S01]  /*2040*/  SHFL.BFLY PT, R13, R12, 0x1, 0x1f ;  /* 0x0c201f000c0d7f89 */ /* 0x000e2200000e0000 */
[----:B------:R-:W-:Y:S02]  /*2050*/  ISETP.GT.AND P3, PT, R4, 0x8, PT ;  /* 0x000000080400780c */ /* 0x000fe40003f64270 */
[----:B------:R-:W-:Y:S02]  /*2060*/  FSEL R26, R26, -INF , P1 ;  /* 0xff8000001a1a7808 */ /* 0x000fe40000800000 */
[----:B------:R-:W-:Y:S02]  /*2070*/  FSEL R27, R27, -INF , P2 ;  /* 0xff8000001b1b7808 */ /* 0x000fe40001000000 */
[----:B------:R-:W-:Y:S02]  /*2080*/  ISETP.GT.AND P4, PT, R4, 0x9, PT ;  /* 0x000000090400780c */ /* 0x000fe40003f84270 */
[----:B------:R-:W-:-:S02]  /*2090*/  FSEL R30, R30, -INF , P3 ;  /* 0xff8000001e1e7808 */ /* 0x000fc40001800000 */
[----:B------:R-:W-:Y:S02]  /*20a0*/  FMNMX.FTZ R5, R26, R27, !PT ;  /* 0x0000001b1a057209 */ /* 0x000fe40007810000 */
[----:B------:R-:W-:Y:S02]  /*20b0*/  ISETP.GT.AND P1, PT, R4, 0x10, PT ;  /* 0x000000100400780c */ /* 0x000fe40003f24270 */
[----:B------:R-:W-:Y:S02]  /*20c0*/  FSEL R31, R31, -INF , P4 ;  /* 0xff8000001f1f7808 */ /* 0x000fe40002000000 */
[----:B------:R-:W-:Y:S02]  /*20d0*/  FSEL R34, R34, -INF , P1 ;  /* 0xff80000022227808 */ /* 0x000fe40000800000 */
[----:B------:R-:W-:-:S04]  /*20e0*/  ISETP.GT.AND P1, PT, R4, 0x18, PT ;  /* 0x000000180400780c */ /* 0x000fc80003f24270 */
[----:B------:R-:W-:Y:S02]  /*20f0*/  FSEL R38, R38, -INF , P1 ;  /* 0xff80000026267808 */ /* 0x000fe40000800000 */
[----:B0-----:R-:W-:Y:S02]  /*2100*/  FMNMX.FTZ R8, R12, R13, !PT ;  /* 0x0000000d0c087209 */ /* 0x001fe40007810000 */
[----:B------:R-:W-:Y:S02]  /*2110*/  FMNMX.FTZ R12, R30, R5, !PT ;  /* 0x000000051e0c7209 */ /* 0x000fe40007810000 */
[C---:B------:R-:W-:Y:S01]  /*2120*/  FSETP.NEU.FTZ.AND P2, PT, R8.reuse, -INF , PT ;  /* 0xff8000000800780b */ /* 0x040fe20003f5d000 */
[----:B------:R-:W-:Y:S01]  /*2130*/  FMUL.FTZ R9, R8, UR7 ;  /* 0x0000000708097c20 */ /* 0x000fe20008410000 */
[----:B------:R-:W-:Y:S02]  /*2140*/  FMNMX.FTZ R5, R31, R12, !PT ;  /* 0x0000000c1f057209 */ /* 0x000fe40007810000 */
[----:B------:R-:W-:-:S02]  /*2150*/  ISETP.GT.AND P1, PT, R4, 0x20, PT ;  /* 0x000000200400780c */ /* 0x000fc40003f24270 */
[----:B------:R-:W-:Y:S02]  /*2160*/  FSEL R11, R9, RZ, P2 ;  /* 0x000000ff090b7208 */ /* 0x000fe40001000000 */
[----:B------:R-:W-:Y:S02]  /*2170*/  ISETP.GT.AND P2, PT, R4, 0x11, PT ;  /* 0x000000110400780c */ /* 0x000fe40003f44270 */
[----:B------:R-:W-:Y:S01]  /*2180*/  FMNMX.FTZ R12, R34, R5, !PT ;  /* 0x00000005220c7209 */ /* 0x000fe20007810000 */
[--C-:B------:R-:W-:Y:S01]  /*2190*/  FFMA.FTZ R24, R24, UR7, -R11.reuse ;  /* 0x0000000718187c23 */ /* 0x100fe2000801080b */
[----:B------:R-:W-:Y:S01]  /*21a0*/  FSEL R35, R35, -INF , P2 ;  /* 0xff80000023237808 */ /* 0x000fe20001000000 */
[--C-:B------:R-:W-:Y:S01]  /*21b0*/  FFMA.FTZ R25, R25, UR7, -R11.reuse ;  /* 0x0000000719197c23 */ /* 0x100fe2000801080b */
[----:B------:R-:W-:Y:S01]  /*21c0*/  ISETP.GT.AND P2, PT, R4, 0x19, PT ;  /* 0x000000190400780c */ /* 0x000fe20003f44270 */
[--C-:B------:R-:W-:Y:S01]  /*21d0*/  FFMA.FTZ R28, R28, UR7, -R11.reuse ;  /* 0x000000071c1c7c23 */ /* 0x100fe2000801080b */
[----:B------:R-:W-:Y:S01]  /*21e0*/  FMNMX.FTZ R5, R35, R12, !PT ;  /* 0x0000000c23057209 */ /* 0x000fe20007810000 */
[----:B------:R-:W-:Y:S01]  /*21f0*/  MUFU.EX2 R24, R24 ;  /* 0x0000001800187308 */ /* 0x000fe20000000800 */
[----:B------:R-:W-:Y:S01]  /*2200*/  FSEL R39, R39, -INF , P2 ;  /* 0xff80000027277808 */ /* 0x000fe20001000000 */
[--C-:B------:R-:W-:Y:S01]  /*2210*/  FFMA.FTZ R29, R29, UR7, -R11.reuse ;  /* 0x000000071d1d7c23 */ /* 0x100fe2000801080b */
[----:B------:R-:W-:Y:S01]  /*2220*/  FMNMX.FTZ R12, R38, R5, !PT ;  /* 0x00000005260c7209 */ /* 0x000fe20007810000 */
[--C-:B------:R-:W-:Y:S01]  /*2230*/  FFMA.FTZ R32, R32, UR7, -R11.reuse ;  /* 0x0000000720207c23 */ /* 0x100fe2000801080b */
[----:B------:R-:W-:Y:S01]  /*2240*/  ISETP.GT.AND P2, PT, R4, 0x21, PT ;  /* 0x000000210400780c */ /* 0x000fe20003f44270 */
[--C-:B------:R-:W-:Y:S01]  /*2250*/  FFMA.FTZ R33, R33, UR7, -R11.reuse ;  /* 0x0000000721217c23 */ /* 0x100fe2000801080b */
[----:B------:R-:W-:Y:S01]  /*2260*/  FSEL R42, R42, -INF , P1 ;  /* 0xff8000002a2a7808 */ /* 0x000fe20000800000 */
[----:B------:R-:W0:Y:S01]  /*2270*/  MUFU.EX2 R25, R25 ;  /* 0x0000001900197308 */ /* 0x000e220000000800 */
[----:B------:R-:W-:Y:S01]  /*2280*/  FMNMX.FTZ R5, R39, R12, !PT ;  /* 0x0000000c27057209 */ /* 0x000fe20007810000 */
[--C-:B------:R-:W-:Y:S01]  /*2290*/  FFMA.FTZ R36, R36, UR7, -R11.reuse ;  /* 0x0000000724247c23 */ /* 0x100fe2000801080b */
[----:B------:R-:W-:Y:S01]  /*22a0*/  ISETP.GT.AND P1, PT, R4, 0x28, PT ;  /* 0x000000280400780c */ /* 0x000fe20003f24270 */
[--C-:B------:R-:W-:Y:S01]  /*22b0*/  FFMA.FTZ R37, R37, UR7, -R11.reuse ;  /* 0x0000000725257c23 */ /* 0x100fe2000801080b */
[----:B------:R-:W-:Y:S01]  /*22c0*/  FSEL R43, R43, -INF , P2 ;  /* 0xff8000002b2b7808 */ /* 0x000fe20001000000 */
[--C-:B------:R-:W-:Y:S01]  /*22d0*/  FFMA.FTZ R40, R40, UR7, -R11.reuse ;  /* 0x0000000728287c23 */ /* 0x100fe2000801080b */
[----:B------:R-:W-:Y:S01]  /*22e0*/  FMNMX.FTZ R12, R42, R5, !PT ;  /* 0x000000052a0c7209 */ /* 0x000fe20007810000 */
[----:B------:R-:W-:Y:S01]  /*22f0*/  MUFU.EX2 R28, R28 ;  /* 0x0000001c001c7308 */ /* 0x000fe20000000800 */
[----:B------:R-:W-:Y:S01]  /*2300*/  ISETP.GT.AND P2, PT, R4, 0x29, PT ;  /* 0x000000290400780c */ /* 0x000fe20003f44270 */
[--C-:B------:R-:W-:Y:S01]  /*2310*/  FFMA.FTZ R41, R41, UR7, -R11.reuse ;  /* 0x0000000729297c23 */ /* 0x100fe2000801080b */
[----:B------:R-:W-:Y:S01]  /*2320*/  FSEL R46, R46, -INF , P1 ;  /* 0xff8000002e2e7808 */ /* 0x000fe20000800000 */
[--C-:B------:R-:W-:Y:S01]  /*2330*/  FFMA.FTZ R44, R44, UR7, -R11.reuse ;  /* 0x000000072c2c7c23 */ /* 0x100fe2000801080b */
[----:B------:R-:W-:Y:S01]  /*2340*/  FMNMX.FTZ R5, R43, R12, !PT ;  /* 0x0000000c2b057209 */ /* 0x000fe20007810000 */
[--C-:B------:R-:W-:Y:S01]  /*2350*/  FFMA.FTZ R45, R45, UR7, -R11.reuse ;  /* 0x000000072d2d7c23 */ /* 0x100fe2000801080b */
[----:B------:R-:W-:Y:S01]  /*2360*/  ISETP.GT.AND P1, PT, R4, 0x30, PT ;  /* 0x000000300400780c */ /* 0x000fe20003f24270 */
[----:B------:R-:W2:Y:S01]  /*2370*/  MUFU.EX2 R29, R29 ;  /* 0x0000001d001d7308 */ /* 0x000ea20000000800 */
[----:B------:R-:W-:Y:S01]  /*2380*/  FSEL R47, R47, -INF , P2 ;  /* 0xff8000002f2f7808 */ /* 0x000fe20001000000 */
[--C-:B------:R-:W-:Y:S01]  /*2390*/  FFMA.FTZ R48, R48, UR7, -R11.reuse ;  /* 0x0000000730307c23 */ /* 0x100fe2000801080b */
[----:B------:R-:W-:Y:S01]  /*23a0*/  FMNMX.FTZ R12, R46, R5, !PT ;  /* 0x000000052e0c7209 */ /* 0x000fe20007810000 */
[--C-:B------:R-:W-:Y:S01]  /*23b0*/  FFMA.FTZ R49, R49, UR7, -R11.reuse ;  /* 0x0000000731317c23 */ /* 0x100fe2000801080b */
[----:B------:R-:W-:Y:S01]  /*23c0*/  ISETP.GT.AND P2, PT, R4, 0x31, PT ;  /* 0x000000310400780c */ /* 0x000fe20003f44270 */
[--C-:B------:R-:W-:Y:S01]  /*23d0*/  FFMA.FTZ R52, R52, UR7, -R11.reuse ;  /* 0x0000000734347c23 */ /* 0x100fe2000801080b */
[----:B------:R-:W-:Y:S01]  /*23e0*/  FSEL R50, R50, -INF , P1 ;  /* 0xff80000032327808 */ /* 0x000fe20000800000 */
[----:B------:R-:W-:Y:S01]  /*23f0*/  MUFU.EX2 R32, R32 ;  /* 0x0000002000207308 */ /* 0x000fe20000000800 */
[----:B------:R-:W-:Y:S01]  /*2400*/  FMNMX.FTZ R5, R47, R12, !PT ;  /* 0x0000000c2f057209 */ /* 0x000fe20007810000 */
[--C-:B------:R-:W-:Y:S01]  /*2410*/  FFMA.FTZ R53, R53, UR7, -R11.reuse ;  /* 0x0000000735357c23 */ /* 0x100fe2000801080b */
[----:B------:R-:W-:Y:S01]  /*2420*/  ISETP.GT.AND P1, PT, R4, 0x38, PT ;  /* 0x000000380400780c */ /* 0x000fe20003f24270 */
[--C-:B------:R-:W-:Y:S01]  /*2430*/  FFMA.FTZ R56, R56, UR7, -R11.reuse ;  /* 0x0000000738387c23 */ /* 0x100fe2000801080b */
[----:B------:R-:W-:Y:S01]  /*2440*/  FSEL R51, R51, -INF , P2 ;  /* 0xff80000033337808 */ /* 0x000fe20001000000 */
[--C-:B------:R-:W-:Y:S01]  /*2450*/  FFMA.FTZ R57, R57, UR7, -R11.reuse ;  /* 0x0000000739397c23 */ /* 0x100fe2000801080b */
[----:B------:R-:W-:Y:S01]  /*2460*/  FMNMX.FTZ R12, R50, R5, !PT ;  /* 0x00000005320c7209 */ /* 0x000fe20007810000 */
[----:B------:R-:W4:Y:S01]  /*2470*/  MUFU.EX2 R33, R33 ;  /* 0x0000002100217308 */ /* 0x000f220000000800 */
[----:B------:R-:W-:Y:S01]  /*2480*/  ISETP.GT.AND P2, PT, R4, 0x39, PT ;  /* 0x000000390400780c */ /* 0x000fe20003f44270 */
[--C-:B------:R-:W-:Y:S01]  /*2490*/  FFMA.FTZ R60, R60, UR7, -R11.reuse ;  /* 0x000000073c3c7c23 */ /* 0x100fe2000801080b */
[----:B------:R-:W-:Y:S01]  /*24a0*/  FSEL R54, R54, -INF , P1 ;  /* 0xff80000036367808 */ /* 0x000fe20000800000 */
[--C-:B------:R-:W-:Y:S01]  /*24b0*/  FFMA.FTZ R61, R61, UR7, -R11.reuse ;  /* 0x000000073d3d7c23 */ /* 0x100fe2000801080b */
[----:B------:R-:W-:Y:S01]  /*24c0*/  FMNMX.FTZ R5, R51, R12, !PT ;  /* 0x0000000c33057209 */ /* 0x000fe20007810000 */
[--C-:B------:R-:W-:Y:S01]  /*24d0*/  FFMA.FTZ R64, R64, UR7, -R11.reuse ;  /* 0x0000000740407c23 */ /* 0x100fe2000801080b */
[----:B------:R-:W-:Y:S01]  /*24e0*/  ISETP.GT.AND P1, PT, R4, 0x40, PT ;  /* 0x000000400400780c */ /* 0x000fe20003f24270 */
[----:B------:R-:W-:Y:S01]  /*24f0*/  MUFU.EX2 R36, R36 ;  /* 0x0000002400247308 */ /* 0x000fe20000000800 */
[----:B------:R-:W-:Y:S01]  /*2500*/  FSEL R55, R55, -INF , P2 ;  /* 0xff80000037377808 */ /* 0x000fe20001000000 */
[--C-:B------:R-:W-:Y:S01]  /*2510*/  FFMA.FTZ R65, R65, UR7, -R11.reuse ;  /* 0x0000000741417c23 */ /* 0x100fe2000801080b */
[----:B------:R-:W-:Y:S01]  /*2520*/  FMNMX.FTZ R12, R54, R5, !PT ;  /* 0x00000005360c7209 */ /* 0x000fe20007810000 */
[--C-:B------:R-:W-:Y:S01]  /*2530*/  FFMA.FTZ R68, R68, UR7, -R11.reuse ;  /* 0x0000000744447c23 */ /* 0x100fe2000801080b */
[----:B------:R-:W-:Y:S01]  /*2540*/  ISETP.GT.AND P2, PT, R4, 0x41, PT ;  /* 0x000000410400780c */ /* 0x000fe20003f44270 */
[----:B------:R-:W-:Y:S01]  /*2550*/  FFMA.FTZ R11, R69, UR7, -R11 ;  /* 0x00000007450b7c23 */ /* 0x000fe2000801080b */
[----:B------:R-:W-:Y:S01]  /*2560*/  FSEL R58, R58, -INF , P1 ;  /* 0xff8000003a3a7808 */ /* 0x000fe20000800000 */
[----:B------:R-:W5:Y:S01]  /*2570*/  MUFU.EX2 R37, R37 ;  /* 0x0000002500257308 */ /* 0x000f620000000800 */
[----:B------:R-:W-:-:S02]  /*2580*/  FMNMX.FTZ R5, R55, R12, !PT ;  /* 0x0000000c37057209 */ /* 0x000fc40007810000 */
[----:B------:R-:W-:Y:S02]  /*2590*/  ISETP.GT.AND P1, PT, R4, 0x48, PT ;  /* 0x000000480400780c */ /* 0x000fe40003f24270 */
[----:B------:R-:W-:Y:S02]  /*25a0*/  FSEL R59, R59, -INF , P2 ;  /* 0xff8000003b3b7808 */ /* 0x000fe40001000000 */
[----:B------:R-:W-:Y:S01]  /*25b0*/  FMNMX.FTZ R12, R58, R5, !PT ;  /* 0x000000053a0c7209 */ /* 0x000fe20007810000 */
[----:B------:R-:W-:Y:S01]  /*25c0*/  MUFU.EX2 R40, R40 ;  /* 0x0000002800287308 */ /* 0x000fe20000000800 */
[----:B------:R-:W-:Y:S02]  /*25d0*/  ISETP.GT.AND P2, PT, R4, 0x49, PT ;  /* 0x000000490400780c */ /* 0x000fe40003f44270 */
[----:B------:R-:W-:Y:S02]  /*25e0*/  FSEL R62, R62, -INF , P1 ;  /* 0xff8000003e3e7808 */ /* 0x000fe40000800000 */
[----:B------:R-:W-:-:S02]  /*25f0*/  FMNMX.FTZ R5, R59, R12, !PT ;  /* 0x0000000c3b057209 */ /* 0x000fc40007810000 */
[----:B------:R-:W-:Y:S01]  /*2600*/  ISETP.GT.AND P1, PT, R4, 0x50, PT ;  /* 0x000000500400780c */ /* 0x000fe20003f24270 */
[----:B------:R-:W1:Y:S01]  /*2610*/  MUFU.EX2 R41, R41 ;  /* 0x0000002900297308 */ /* 0x000e620000000800 */
[----:B------:R-:W-:Y:S02]  /*2620*/  FSEL R63, R63, -INF , P2 ;  /* 0xff8000003f3f7808 */ /* 0x000fe40001000000 */
[----:B------:R-:W-:Y:S02]  /*2630*/  FMNMX.FTZ R12, R62, R5, !PT ;  /* 0x000000053e0c7209 */ /* 0x000fe40007810000 */
[----:B------:R-:W-:Y:S02]  /*2640*/  ISETP.GT.AND P2, PT, R4, 0x51, PT ;  /* 0x000000510400780c */ /* 0x000fe40003f44270 */
[----:B------:R-:W-:Y:S01]  /*2650*/  FSEL R66, R66, -INF , P1 ;  /* 0xff80000042427808 */ /* 0x000fe20000800000 */
[----:B------:R-:W-:Y:S01]  /*2660*/  MUFU.EX2 R44, R44 ;  /* 0x0000002c002c7308 */ /* 0x000fe20000000800 */
[----:B------:R-:W-:-:S02]  /*2670*/  FMNMX.FTZ R5, R63, R12, !PT ;  /* 0x0000000c3f057209 */ /* 0x000fc40007810000 */
[----:B------:R-:W-:Y:S02]  /*2680*/  ISETP.GT.AND P1, PT, R4, 0x58, PT ;  /* 0x000000580400780c */ /* 0x000fe40003f24270 */
[----:B------:R-:W-:Y:S02]  /*2690*/  FSEL R67, R67, -INF , P2 ;  /* 0xff80000043437808 */ /* 0x000fe40001000000 */
[----:B------:R-:W-:Y:S01]  /*26a0*/  FMNMX.FTZ R12, R66, R5, !PT ;  /* 0x00000005420c7209 */ /* 0x000fe20007810000 */
[----:B------:R-:W3:Y:S01]  /*26b0*/  MUFU.EX2 R45, R45 ;  /* 0x0000002d002d7308 */ /* 0x000ee20000000800 */
[----:B------:R-:W-:Y:S02]  /*26c0*/  ISETP.GT.AND P2, PT, R4, 0x59, PT ;  /* 0x000000590400780c */ /* 0x000fe40003f44270 */
[----:B------:R-:W-:Y:S02]  /*26d0*/  FSEL R70, R70, -INF , P1 ;  /* 0xff80000046467808 */ /* 0x000fe40000800000 */
[----:B------:R-:W-:-:S02]  /*26e0*/  FMNMX.FTZ R5, R67, R12, !PT ;  /* 0x0000000c43057209 */ /* 0x000fc40007810000 */
[----:B------:R-:W-:Y:S01]  /*26f0*/  FSEL R71, R71, -INF , P2 ;  /* 0xff80000047477808 */ /* 0x000fe20001000000 */
[----:B------:R-:W-:Y:S01]  /*2700*/  MUFU.EX2 R48, R48 ;  /* 0x0000003000307308 */ /* 0x000fe20000000800 */
[----:B------:R-:W-:Y:S02]  /*2710*/  FMNMX.FTZ R4, R70, R5, !PT ;  /* 0x0000000546047209 */ /* 0x000fe40007810000 */
[----:B0-----:R-:W-:Y:S02]  /*2720*/  F2FP.F16.F32.PACK_AB R168, R25, R24 ;  /* 0x0000001819a8723e */ /* 0x001fe400000000ff */
[----:B------:R-:W-:Y:S02]  /*2730*/  FMNMX.FTZ R4, R71, R4, !PT ;  /* 0x0000000447047209 */ /* 0x000fe40007810000 */
[----:B--2---:R-:W-:Y:S01]  /*2740*/  F2FP.F16.F32.PACK_AB R170, R29, R28 ;  /* 0x0000001c1daa723e */ /* 0x004fe200000000ff */
[----:B------:R-:W0:Y:S01]  /*2750*/  MUFU.EX2 R49, R49 ;  /* 0x0000003100317308 */ /* 0x000e220000000800 */
[----:B----4-:R-:W-:Y:S01]  /*2760*/  F2FP.F16.F32.PACK_AB R164, R33, R32 ;  /* 0x0000002021a4723e */ /* 0x010fe200000000ff */
[----:B------:R-:W2:Y:S01]  /*2770*/  SHFL.BFLY PT, R5, R4, 0x2, 0x1f ;  /* 0x0c401f0004057f89 */ /* 0x000ea200000e0000 */
[----:B-----5:R-:W-:-:S02]  /*2780*/  F2FP.F16.F32.PACK_AB R166, R37, R36 ;  /* 0x0000002425a6723e */ /* 0x020fc400000000ff */
[----:B-1----:R-:W-:Y:S02]  /*2790*/  F2FP.F16.F32.PACK_AB R160, R41, R40 ;  /* 0x0000002829a0723e */ /* 0x002fe400000000ff */
[----:B---3--:R-:W-:Y:S01]  /*27a0*/  F2FP.F16.F32.PACK_AB R162, R45, R44 ;  /* 0x0000002c2da2723e */ /* 0x008fe200000000ff */
[----:B------:R-:W-:Y:S08]  /*27b0*/  MUFU.EX2 R52, R52 ;  /* 0x0000003400347308 */ /* 0x000ff00000000800 */
[----:B------:R-:W1:Y:S01]  /*27c0*/  MUFU.EX2 R53, R53 ;  /* 0x0000003500357308 */ /* 0x000e620000000800 */
[----:B0-----:R-:W-:-:S07]  /*27d0*/  F2FP.F16.F32.PACK_AB R156, R49, R48 ;  /* 0x00000030319c723e */ /* 0x001fce00000000ff */
[----:B------:R-:W-:Y:S01]  /*27e0*/  MUFU.EX2 R56, R56 ;  /* 0x0000003800387308 */ /* 0x000fe20000000800 */
[----:B--2---:R-:W-:-:S05]  /*27f0*/  FMNMX.FTZ R5, R4, R5, !PT ;  /* 0x0000000504057209 */ /* 0x004fca0007810000 */
[----:B------:R-:W0:Y:S02]  /*2800*/  SHFL.BFLY PT, R4, R5, 0x1, 0x1f ;  /* 0x0c201f0005047f89 */ /* 0x000e2400000e0000 */
[----:B------:R-:W2:Y:S01]  /*2810*/  MUFU.EX2 R57, R57 ;  /* 0x0000003900397308 */ /* 0x000ea20000000800 */
[----:B-1----:R-:W-:-:S07]  /*2820*/  F2FP.F16.F32.PACK_AB R158, R53, R52 ;  /* 0x00000034359e723e */ /* 0x002fce00000000ff */
[----:B------:R-:W-:Y:S08]  /*2830*/  MUFU.EX2 R60, R60 ;  /* 0x0000003c003c7308 */ /* 0x000ff00000000800 */
[----:B------:R-:W1:Y:S01]  /*2840*/  MUFU.EX2 R61, R61 ;  /* 0x0000003d003d7308 */ /* 0x000e620000000800 */
[----:B--2---:R-:W-:Y:S02]  /*2850*/  F2FP.F16.F32.PACK_AB R152, R57, R56 ;  /* 0x000000383998723e */ /* 0x004fe400000000ff */
[----:B0-----:R-:W-:Y:S01]  /*2860*/  FMNMX.FTZ R9, R5, R4, !PT ;  /* 0x0000000405097209 */ /* 0x001fe20007810000 */
[----:B------:R-:W-:-:S04]  /*2870*/  FADD.FTZ R5, R24, R25 ;  /* 0x0000001918057221 */ /* 0x000fc80000010000 */
[----:B------:R-:W-:Y:S01]  /*2880*/  MUFU.EX2 R64, R64 ;  /* 0x0000004000407308 */ /* 0x000fe20000000800 */
[C---:B------:R-:W-:Y:S01]  /*2890*/  FSETP.NEU.FTZ.AND P1, PT, R9.reuse, -INF , PT ;  /* 0xff8000000900780b */ /* 0x040fe20003f3d000 */
[----:B------:R-:W-:Y:S01]  /*28a0*/  FMUL.FTZ R4, R9, UR7 ;  /* 0x0000000709047c20 */ /* 0x000fe20008410000 */
[----:B------:R-:W-:-:S04]  /*28b0*/  FADD.FTZ R12, R28, R5 ;  /* 0x000000051c0c7221 */ /* 0x000fc80000010000 */
[----:B------:R-:W-:Y:S01]  /*28c0*/  FSEL R4, R4, RZ, P1 ;  /* 0x000000ff04047208 */ /* 0x000fe20000800000 */
[----:B------:R-:W-:Y:S01]  /*28d0*/  FADD.FTZ R5, R29, R12 ;  /* 0x0000000c1d057221 */ /* 0x000fe20000010000 */
[----:B------:R-:W-:Y:S01]  /*28e0*/  MUFU.EX2 R65, R65 ;  /* 0x0000004100417308 */ /* 0x000fe20000000800 */
[----:B-1----:R-:W-:Y:S02]  /*28f0*/  F2FP.F16.F32.PACK_AB R154, R61, R60 ;  /* 0x0000003c3d9a723e */ /* 0x002fe400000000ff */
        /* <DEDUP_REMOVED lines=12> */
[----:B------:R-:W-:Y:S01]  /*29c0*/  FADD.FTZ R12, R32, R5 ;  /* 0x00000005200c7221 */ /* 0x000fe20000010000 */
[--C-:B------:R-:W-:Y:S01]  /*29d0*/  FFMA.FTZ R47, R47, UR7, -R4.reuse ;  /* 0x000000072f2f7c23 */ /* 0x100fe20008010804 */
[----:B------:R-:W0:Y:S01]  /*29e0*/  MUFU.EX2 R27, R27 ;  /* 0x0000001b001b7308 */ /* 0x000e220000000800 */
[----:B------:R-:W-:Y:S01]  /*29f0*/  FFMA.FTZ R50, R50, UR7, -R4 ;  /* 0x0000000732327c23 */ /* 0x000fe20008010804 */
[----:B------:R-:W-:Y:S01]  /*2a00*/  FADD.FTZ R5, R33, R12 ;  /* 0x0000000c21057221 */ /* 0x000fe20000010000 */
[--C-:B------:R-:W-:Y:S01]  /*2a10*/  FFMA.FTZ R51, R51, UR7, -R4.reuse ;  /* 0x0000000733337c23 */ /* 0x100fe20008010804 */
[--C-:B------:R-:W-:Y:S01]  /*2a20*/  FFMA.FTZ R54, R54, UR7, -R4.reuse ;  /* 0x0000000736367c23 */ /* 0x100fe20008010804 */
[--C-:B------:R-:W-:Y:S01]  /*2a30*/  FFMA.FTZ R55, R55, UR7, -R4.reuse ;  /* 0x0000000737377c23 */ /* 0x100fe20008010804 */
[----:B------:R-:W-:Y:S01]  /*2a40*/  FADD.FTZ R12, R36, R5 ;  /* 0x00000005240c7221 */ /* 0x000fe20000010000 */
[--C-:B------:R-:W-:Y:S01]  /*2a50*/  FFMA.FTZ R58, R58, UR7, -R4.reuse ;  /* 0x000000073a3a7c23 */ /* 0x100fe20008010804 */
[----:B------:R-:W1:Y:S01]  /*2a60*/  MUFU.EX2 R30, R30 ;  /* 0x0000001e001e7308 */ /* 0x000e620000000800 */
[----:B------:R-:W-:Y:S01]  /*2a70*/  FFMA.FTZ R59, R59, UR7, -R4 ;  /* 0x000000073b3b7c23 */ /* 0x000fe20008010804 */
[----:B------:R-:W-:Y:S01]  /*2a80*/  FADD.FTZ R5, R37, R12 ;  /* 0x0000000c25057221 */ /* 0x000fe20000010000 */
[--C-:B------:R-:W-:Y:S01]  /*2a90*/  FFMA.FTZ R62, R62, UR7, -R4.reuse ;  /* 0x000000073e3e7c23 */ /* 0x100fe20008010804 */
[--C-:B------:R-:W-:Y:S01]  /*2aa0*/  FFMA.FTZ R63, R63, UR7, -R4.reuse ;  /* 0x000000073f3f7c23 */ /* 0x100fe20008010804 */
[--C-:B------:R-:W-:Y:S01]  /*2ab0*/  FFMA.FTZ R66, R66, UR7, -R4.reuse ;  /* 0x0000000742427c23 */ /* 0x100fe20008010804 */
[----:B------:R-:W-:Y:S01]  /*2ac0*/  FADD.FTZ R12, R40, R5 ;  /* 0x00000005280c7221 */ /* 0x000fe20000010000 */
[----:B------:R-:W-:Y:S01]  /*2ad0*/  FFMA.FTZ R67, R67, UR7, -R4 ;  /* 0x0000000743437c23 */ /* 0x000fe20008010804 */
[----:B------:R-:W2:Y:S01]  /*2ae0*/  MUFU.EX2 R31, R31 ;  /* 0x0000001f001f7308 */ /* 0x000ea20000000800 */
[----:B0-----:R-:W-:Y:S01]  /*2af0*/  FADD.FTZ R13, R26, R27 ;  /* 0x0000001b1a0d7221 */ /* 0x001fe20000010000 */
[----:B------:R-:W-:Y:S01]  /*2b00*/  FADD.FTZ R5, R41, R12 ;  /* 0x0000000c29057221 */ /* 0x000fe20000010000 */
[--C-:B------:R-:W-:Y:S01]  /*2b10*/  FFMA.FTZ R70, R70, UR7, -R4.reuse ;  /* 0x0000000746467c23 */ /* 0x100fe20008010804 */
[----:B------:R-:W-:Y:S01]  /*2b20*/  FFMA.FTZ R4, R71, UR7, -R4 ;  /* 0x0000000747047c23 */ /* 0x000fe20008010804 */
[----:B------:R-:W-:Y:S01]  /*2b30*/  F2FP.F16.F32.PACK_AB R169, R27, R26 ;  /* 0x0000001a1ba9723e */ /* 0x000fe200000000ff */
[----:B------:R-:W-:Y:S01]  /*2b40*/  FADD.FTZ R12, R44, R5 ;  /* 0x000000052c0c7221 */ /* 0x000fe20000010000 */
[----:B------:R-:W-:Y:S01]  /*2b50*/  F2FP.F16.F32.PACK_AB R172, R65, R64 ;  /* 0x0000004041ac723e */ /* 0x000fe200000000ff */
[----:B------:R-:W0:Y:S01]  /*2b60*/  MUFU.EX2 R34, R34 ;  /* 0x0000002200227308 */ /* 0x000e220000000800 */
[----:B-1----:R-:W-:Y:S01]  /*2b70*/  FADD.FTZ R14, R30, R13 ;  /* 0x0000000d1e0e7221 */ /* 0x002fe20000010000 */
[----:B------:R-:W-:-:S04]  /*2b80*/  FADD.FTZ R5, R45, R12 ;  /* 0x0000000c2d057221 */ /* 0x000fc80000010000 */
[----:B------:R-:W-:Y:S02]  /*2b90*/  FADD.FTZ R12, R48, R5 ;  /* 0x00000005300c7221 */ /* 0x000fe40000010000 */
[----:B------:R-:W1:Y:S01]  /*2ba0*/  MUFU.EX2 R35, R35 ;  /* 0x0000002300237308 */ /* 0x000e620000000800 */
[----:B--2---:R-:W-:Y:S01]  /*2bb0*/  FADD.FTZ R13, R31, R14 ;  /* 0x0000000e1f0d7221 */ /* 0x004fe20000010000 */
[----:B------:R-:W-:Y:S01]  /*2bc0*/  FADD.FTZ R5, R49, R12 ;  /* 0x0000000c31057221 */ /* 0x000fe20000010000 */
[----:B------:R-:W-:-:S03]  /*2bd0*/  F2FP.F16.F32.PACK_AB R171, R31, R30 ;  /* 0x0000001e1fab723e */ /* 0x000fc600000000ff */
[----:B------:R-:W-:Y:S02]  /*2be0*/  FADD.FTZ R12, R52, R5 ;  /* 0x00000005340c7221 */ /* 0x000fe40000010000 */
[----:B------:R-:W2:Y:S01]  /*2bf0*/  MUFU.EX2 R38, R38 ;  /* 0x0000002600267308 */ /* 0x000ea20000000800 */
[----:B0-----:R-:W-:Y:S01]  /*2c00*/  FADD.FTZ R14, R34, R13 ;  /* 0x0000000d220e7221 */ /* 0x001fe20000010000 */
[----:B------:R-:W-:-:S04]  /*2c10*/  FADD.FTZ R5, R53, R12 ;  /* 0x0000000c35057221 */ /* 0x000fc80000010000 */
        /* <DEDUP_REMOVED lines=8> */
[----:B------:R-:W-:-:S04]  /*2ca0*/  FADD.FTZ R5, R61, R12 ;  /* 0x0000000c3d057221 */ /* 0x000fc80000010000 */
[----:B------:R-:W-:Y:S02]  /*2cb0*/  FADD.FTZ R12, R64, R5 ;  /* 0x00000005400c7221 */ /* 0x000fe40000010000 */
[----:B------:R-:W2:Y:S01]  /*2cc0*/  MUFU.EX2 R43, R43 ;  /* 0x0000002b002b7308 */ /* 0x000ea20000000800 */
[----:B0-----:R-:W-:Y:S01]  /*2cd0*/  FADD.FTZ R13, R39, R14 ;  /* 0x0000000e270d7221 */ /* 0x001fe20000010000 */
[----:B------:R-:W-:Y:S01]  /*2ce0*/  FADD.FTZ R5, R65, R12 ;  /* 0x0000000c41057221 */ /* 0x000fe20000010000 */
[----:B------:R-:W-:-:S05]  /*2cf0*/  F2FP.F16.F32.PACK_AB R167, R39, R38 ;  /* 0x0000002627a7723e */ /* 0x000fca00000000ff */
        /* <DEDUP_REMOVED lines=35> */
[----:B------:R1:W2:Y:S01]  /*2f30*/  MUFU.EX2 R175, R4 ;  /* 0x0000000400af7308 */ /* 0x0002a20000000800 */
[----:B0-----:R-:W-:-:S07]  /*2f40*/  FADD.FTZ R12, R70, R13 ;  /* 0x0000000d460c7221 */ /* 0x001fce0000010000 */
[----:B------:R-:W0:Y:S01]  /*2f50*/  MUFU.EX2 R11, R11 ;  /* 0x0000000b000b7308 */ /* 0x000e220000000800 */
[----:B-1----:R-:W-:Y:S01]  /*2f60*/  FADD.FTZ R4, R68, R5 ;  /* 0x0000000544047221 */ /* 0x002fe20000010000 */
[C---:B--2---:R-:W-:Y:S01]  /*2f70*/  FADD.FTZ R5, R175.reuse, R12 ;  /* 0x0000000caf057221 */ /* 0x044fe20000010000 */
[----:B------:R-:W-:Y:S02]  /*2f80*/  F2FP.F16.F32.PACK_AB R175, R175, R70 ;  /* 0x00000046afaf723e */ /* 0x000fe400000000ff */
[C---:B0-----:R-:W-:Y:S01]  /*2f90*/  FADD.FTZ R4, R11.reuse, R4 ;  /* 0x000000040b047221 */ /* 0x041fe20000010000 */
[----:B------:R-:W-:Y:S01]  /*2fa0*/  F2FP.F16.F32.PACK_AB R174, R11, R68 ;  /* 0x000000440bae723e */ /* 0x000fe200000000ff */
[----:B------:R-:W-:Y:S06]  /*2fb0*/  @!P0 BRA `(.L_x_4522) ;  /* 0x0000000000048947 */ /* 0x000fec0003800000 */
[----:B------:R-:W-:Y:S01]  /*2fc0*/  BPT.TRAP 0x1 ;  /* 0x000000040000795c */ /* 0x000fe20000300000 */
.L_x_4522:
[----:B------:R0:W1:Y:S01]  /*2fd0*/  SYNCS.PHASECHK.TRANS64.TRYWAIT P1, [UR42+0x22850], R10 ;  /* 0x0228500aff0075a7 */ /* 0x000062000802016a */
[----:B------:R-:W-:Y:S05]  /*2fe0*/  @!P0 BRA `(.L_x_4523) ;  /* 0x0000000000048947 */ /* 0x000fea0003800000 */
[----:B------:R-:W-:Y:S01]  /*2ff0*/  BPT.TRAP 0x1 ;  /* 0x000000040000795c */ /* 0x000fe20000300000 */
.L_x_4523:
[----:B-1----:R-:W-:Y:S05]  /*3000*/  @P1 BRA `(.L_x_4524) ;  /* 0x0000000000081947 */ /* 0x002fea0003800000 */
[----:B------:R-:W1:Y:S02]  /*3010*/  SYNCS.PHASECHK.TRANS64.TRYWAIT P1, [UR42+0x22850], R10 ;  /* 0x0228500aff0075a7 */ /* 0x000e64000802016a */
[----:B-1----:R-:W-:Y:S05]  /*3020*/  @!P1 BRA `(.L_x_4525) ;  /* 0x000000ac00709947 */ /* 0x002fea0003800000 */
.L_x_4524:
        /* <DEDUP_REMOVED lines=47> */
.L_x_4526:
[----:B------:R-:W2:Y:S01]  /*3320*/  S2UR UR4, SR_CTAID.X ;  /* 0x00000000000479c3 */ /* 0x000ea20000002500 */
[----:B------:R-:W-:Y:S02]  /*3330*/  UISETP.NE.AND UP0, UPT, UR43, URZ, UPT ;  /* 0x0000003f2b00728c */ /* 0x000fe4000bf05270 */
[----:B------:R-:W-:-:S09]  /*3340*/  UIADD3 UR27, UR46, -0x2, URZ ;  /* 0xfffffffe2e1b7890 */ /* 0x000fd2000fffe03f */
[----:B------:R-:W-:Y:S01]  /*3350*/  @UP0 ULDC UR11, c[0x0][0x450] ;  /* 0x00011400000b0ab9 */ /* 0x000fe20000000800 */
[----:B--2---:R-:W-:-:S03]  /*3360*/  USHF.L.U32 UR10, UR4, 0x7, URZ ;  /* 0x00000007040a7899 */ /* 0x004fc6000800063f */
[----:B------:R-:W-:Y:S02]  /*3370*/  @UP0 ULDC UR4, c[0x0][0x44c] ;  /* 0x0001130000040ab9 */ /* 0x000fe40000000800 */
[----:B------:R-:W-:-:S04]  /*3380*/  UIMAD.WIDE.U32 UR4, UR10, UR4, URZ ;  /* 0x000000040a0472a5 */ /* 0x000fc8000f8e003f */
[----:B------:R-:W-:-:S04]  /*3390*/  @UP0 USHF.R.U32.HI UR10, URZ, UR11, UR5 ;  /* 0x0000000b3f0a0299 */ /* 0x000fc80008011605 */
[----:B------:R-:W-:Y:S02]  /*33a0*/  UIADD3 UR4, UR10, -UR14, UR44 ;  /* 0x8000000e0a047290 */ /* 0x000fe4000fffe02c */
[----:B------:R-:W-:Y:S02]  /*33b0*/  UIADD3 UR10, UR42, 0x22860, URZ ;  /* 0x000228602a0a7890 */ /* 0x000fe4000fffe03f */
[----:B------:R-:W-:Y:S02]  /*33c0*/  UIMAD.WIDE UR4, UR4, 0x2aaaaaab, URZ ;  /* 0x2aaaaaab040478a5 */ /* 0x000fe4000f8e023f */
[----:B------:R-:W-:Y:S02]  /*33d0*/  UPRMT UR10, UR25, 0x654, UR10 ;  /* 0x00000654190a7896 */ /* 0x000fe4000800000a */
[----:B------:R-:W-:-:S04]  /*33e0*/  USHF.R.U32.HI UR4, URZ, 0x1f, UR5 ;  /* 0x0000001f3f047899 */ /* 0x000fc80008011605 */
[----:B------:R-:W-:-:S03]  /*33f0*/  ULEA.HI.SX32 UR4, UR5, UR4, 0x1c ;  /* 0x0000000405047291 */ /* 0x000fc6000f8fe23f */
[----:B------:R-:W-:Y:S01]  /*3400*/  SYNCS.ARRIVE.TRANS64.RED.A1T0 RZ, [UR10], RZ ;  /* 0x000000ffffff79a7 */ /* 0x000fe2000810040a */
[----:B------:R-:W-:Y:S01]  /*3410*/  UISETP.LT.AND UP0, UPT, UR41, UR4, UPT ;  /* 0x000000042900728c */ /* 0x000fe2000bf01270 */
[----:B------:R-:W-:-:S03]  /*3420*/  UMOV UR5, URZ ;  /* 0x0000003f00057c82 */ /* 0x000fc60008000000 */
[----:B------:R-:W-:-:S03]  /*3430*/  USEL UR26, UR41, UR4, !UP0 ;  /* 0x00000004291a7287 */ /* 0x000fc6000c000000 */
[----:B------:R-:W-:Y:S01]  /*3440*/  UMOV UR4, URZ ;  /* 0x0000003f00047c82 */ /* 0x000fe20008000000 */
[----:B------:R-:W-:-:S06]  /*3450*/  UISETP.GE.AND UP0, UPT, UR27, UR26, UPT ;  /* 0x0000001a1b00728c */ /* 0x000fcc000bf06270 */
[----:B------:R-:W-:-:S13]  /*3460*/  PLOP3.LUT P1, PT, PT, PT, UP0, 0x80, 0x0 ;  /* 0x000000000000781c */ /* 0x000fda0003f2f008 */
[----:B------:R-:W-:Y:S05]  /*3470*/  @!P1 BRA `(.L_x_4527) ;  /* 0x0000002400289947 */ /* 0x000fea0003800000 */
[----:B------:R-:W-:Y:S01]  /*3480*/  IMAD.MOV.U32 R12, RZ, RZ, R9 ;  /* 0x000000ffff0c7224 */ /* 0x000fe200078e0009 */
[----:B------:R-:W-:Y:S01]  /*3490*/  UMOV UR5, URZ ;  /* 0x0000003f00057c82 */ /* 0x000fe20008000000 */
[----:B-1----:R-:W-:Y:S01]  /*34a0*/  IMAD.MOV.U32 R11, RZ, RZ, R8 ;  /* 0x000000ffff0b7224 */ /* 0x002fe200078e0008 */
[----:B------:R-:W-:Y:S01]  /*34b0*/  UMOV UR4, URZ ;  /* 0x0000003f00047c82 */ /* 0x000fe20008000000 */
[----:B------:R-:W-:Y:S01]  /*34c0*/  ULDC UR29, c[0x0][0x288] ;  /* 0x0000a200001d7ab9 */ /* 0x000fe20000000800 */
[----:B------:R-:W-:Y:S01]  /*34d0*/  ULDC UR30, c[0x0][0x2f0] ;  /* 0x0000bc00001e7ab9 */ /* 0x000fe20000000800 */
[----:B------:R-:W-:-:S05]  /*34e0*/  ULDC UR7, c[0x0][0x988] ;  /* 0x0002620000077ab9 */ /* 0x000fca0000000800 */
.L_x_4538:
[----:B------:R-:W-:-:S04]  /*34f0*/  UIADD3 UR4, UR4, 0x1, URZ ;  /* 0x0000000104047890 */ /* 0x000fc8000fffe03f */
[----:B------:R-:W-:-:S04]  /*3500*/  UISETP.NE.AND UP0, UPT, UR4, 0x2, UPT ;  /* 0x000000020400788c */ /* 0x000fc8000bf05270 */
[----:B------:R-:W-:Y:S02]  /*3510*/  USEL UR10, URZ, 0x1, UP0 ;  /* 0x000000013f0a7887 */ /* 0x000fe40008000000 */
[----:B------:R-:W-:Y:S02]  /*3520*/  USEL UR4, UR4, URZ, UP0 ;  /* 0x0000003f04047287 */ /* 0x000fe40008000000 */
[----:B------:R-:W-:Y:S01]  /*3530*/  ULOP3.LUT UR5, UR5, UR10, URZ, 0x3c, !UPT ;  /* 0x0000000a05057292 */ /* 0x000fe2000f8e3c3f */
[----:B-12---:R-:W-:Y:S11]  /*3540*/  @!P0 BRA `(.L_x_4528) ;  /* 0x0000000000048947 */ /* 0x006ff60003800000 */
[----:B------:R-:W-:Y:S01]  /*3550*/  BPT.TRAP 0x1 ;  /* 0x000000040000795c */ /* 0x000fe20000300000 */
.L_x_4528:
[----:B------:R-:W-:Y:S01]  /*3560*/  ULEA UR28, UR4, UR42, 0x3 ;  /* 0x0000002a041c7291 */ /* 0x000fe2000f8e183f */
[----:B0-----:R-:W-:-:S05]  /*3570*/  IMAD.U32 R10, RZ, RZ, UR5 ;  /* 0x00000005ff0a7e24 */ /* 0x001fca000f8e00ff */
[----:B------:R-:W-:-:S04]  /*3580*/  SHF.L.U32 R10, R10, 0x1f, RZ ;  /* 0x0000001f0a0a7819 */ /* 0x000fc800000006ff */
[----:B------:R0:W1:Y:S01]  /*3590*/  SYNCS.PHASECHK.TRANS64.TRYWAIT P1, [UR28+0x22830], R10 ;  /* 0x0228300aff0075a7 */ /* 0x000062000802015c */
[----:B------:R-:W-:Y:S05]  /*35a0*/  @!P0 BRA `(.L_x_4529) ;  /* 0x0000000000048947 */ /* 0x000fea0003800000 */
[----:B------:R-:W-:Y:S01]  /*35b0*/  BPT.TRAP 0x1 ;  /* 0x000000040000795c */ /* 0x000fe20000300000 */
.L_x_4529:
[----:B-1----:R-:W-:Y:S05]  /*35c0*/  @P1 BRA `(.L_x_4530) ;  /* 0x0000000000081947 */ /* 0x002fea0003800000 */
[----:B------:R-:W1:Y:S02]  /*35d0*/  SYNCS.PHASECHK.TRANS64.TRYWAIT P1, [UR28+0x22830], R10 ;  /* 0x0228300aff0075a7 */ /* 0x000e64000802015c */
[----:B-1----:R-:W-:Y:S05]  /*35e0*/  @!P1 BRA `(.L_x_4531) ;  /* 0x000000a800189947 */ /* 0x002fea0003800000 */
.L_x_4530:
[----:B------:R-:W-:Y:S01]  /*35f0*/  UIMAD UR10, UR4, 0x300, UR6 ;  /* 0x00000300040a78a4 */ /* 0x000fe2000f8e0206 */
[----:B------:R-:W-:Y:S01]  /*3600*/  WARPGROUP.ARRIVE ;  /* 0x00000000000079c5 */ /* 0x000fe20000000000 */
[----:B------:R-:W-:Y:S01]  /*3610*/  UMOV UR11, 0x40000040 ;  /* 0x40000040000b7882 */ /* 0x000fe20000000000 */
[----:B------:R-:W-:Y:S01]  /*3620*/  UMOV UR15, 0x40000040 ;  /* 0x40000040000f7882 */ /* 0x000fe20000000000 */
[----:B------:R-:W-:Y:S01]  /*3630*/  UIADD3 UR14, UR10, 0x2, URZ ;  /* 0x000000020a0e7890 */ /* 0x000fe2000fffe03f */
[----:B------:R-:W-:Y:S01]  /*3640*/  IADD3 R0, -R2, 0xb, RZ ;  /* 0x0000000b02007810 */ /* 0x000fe20007ffe1ff */
        /* <DEDUP_REMOVED lines=18> */
.L_x_4532:
[----:B------:R-:W-:Y:S01]  /*3770*/  UISETP.NE.AND UP0, UPT, UR43, URZ, UPT ;  /* 0x0000003f2b00728c */ /* 0x000fe2000bf05270 */
[----:B------:R-:W-:Y:S01]  /*3780*/  IMAD.MOV.U32 R13, RZ, RZ, R6 ;  /* 0x000000ffff0d7224 */ /* 0x000fe200078e0006 */
[----:B------:R-:W-:Y:S01]  /*3790*/  MOV R16, 0xfffffffe ;  /* 0xfffffffe00107802 */ /* 0x000fe20000000f00 */
[----:B------:R-:W-:-:S03]  /*37a0*/  IMAD.U32 R14, RZ, RZ, UR30 ;  /* 0x0000001eff0e7e24 */ /* 0x000fc6000f8e00ff */
[----:B------:R-:W-:Y:S02]  /*37b0*/  PLOP3.LUT P1, PT, PT, PT, UP0, 0x80, 0x0 ;  /* 0x000000000000781c */ /* 0x000fe40003f2f008 */
[----:B------:R-:W-:-:S03]  /*37c0*/  PLOP3.LUT P2, PT, PT, PT, UP0, 0x80, 0x0 ;  /* 0x000000000000781c */ /* 0x000fc60003f4f008 */
[----:B------:R-:W-:-:S08]  /*37d0*/  @UP0 ULDC UR10, c[0x0][0x44c] ;  /* 0x00011300000a0ab9 */ /* 0x000fd00000000800 */
[----:B------:R-:W-:Y:S01]  /*37e0*/  @P1 IMAD.HI.U32 R8, R6, UR10, RZ ;  /* 0x0000000a06081c27 */ /* 0x000fe2000f8e00ff */
[----:B------:R-:W-:-:S04]  /*37f0*/  @UP0 ULDC UR10, c[0x0][0x450] ;  /* 0x00011400000a0ab9 */ /* 0x000fc80000000800 */
[----:B------:R-:W-:Y:S01]  /*3800*/  @P2 SHF.R.U32.HI R13, RZ, UR10, R8 ;  /* 0x0000000aff0d2c19 */ /* 0x000fe20008011608 */
[----:B------:R-:W-:Y:S02]  /*3810*/  UMOV UR10, 0x1 ;  /* 0x00000001000a7882 */ /* 0x000fe40000000000 */
[----:B------:R-:W-:Y:S02]  /*3820*/  UIMAD UR10, UR27, -0x60, UR10 ;  /* 0xffffffa01b0a78a4 */ /* 0x000fe4000f8e020a */
[----:B------:R-:W1:Y:S04]  /*3830*/  SHFL.IDX PT, R8, R13, 0x1, 0x1c1f ;  /* 0x003c1f000d087f89 */ /* 0x000e6800000e0000 */
[----:B------:R-:W-:Y:S01]  /*3840*/  IMAD R19, R7, R16, UR10 ;  /* 0x0000000a07137e24 */ /* 0x000fe2000f8e0210 */
[----:B------:R-:W-:-:S03]  /*3850*/  UIADD3 UR10, UR28, 0x22840, URZ ;  /* 0x000228401c0a7890 */ /* 0x000fc6000fffe03f */
[----:B------:R-:W-:Y:S01]  /*3860*/  IMAD R19, R14, UR40, R19 ;  /* 0x000000280e137c24 */ /* 0x000fe2000f8e0213 */
[----:B------:R-:W-:-:S09]  /*3870*/  UPRMT UR10, UR25, 0x654, UR10 ;  /* 0x00000654190a7896 */ /* 0x000fd2000800000a */
[----:B------:R-:W-:Y:S01]  /*3880*/  SYNCS.ARRIVE.TRANS64.RED.A1T0 RZ, [UR10], RZ ;  /* 0x000000ffffff79a7 */ /* 0x000fe2000810040a */
[----:B-1----:R-:W-:-:S04]  /*3890*/  IADD3 R9, R8, -UR29, R19 ;  /* 0x8000001d08097c10 */ /* 0x002fc8000fffe013 */
[C---:B------:R-:W-:Y:S02]  /*38a0*/  ISETP.GT.AND P1, PT, R9.reuse, RZ, PT ;  /* 0x000000ff0900720c */ /* 0x040fe40003f24270 */
[C---:B------:R-:W-:Y:S02]  /*38b0*/  ISETP.GT.AND P2, PT, R9.reuse, 0x1, PT ;  /* 0x000000010900780c */ /* 0x040fe40003f44270 */
[----:B------:R-:W-:Y:S02]  /*38c0*/  FSEL R154, R154, -INF , P1 ;  /* 0xff8000009a9a7808 */ /* 0x000fe40000800000 */
[----:B------:R-:W-:Y:S02]  /*38d0*/  ISETP.GT.AND P1, PT, R9, 0x8, PT ;  /* 0x000000080900780c */ /* 0x000fe40003f24270 */
[----:B------:R-:W-:Y:S02]  /*38e0*/  FSEL R16, R155, -INF , P2 ;  /* 0xff8000009b107808 */ /* 0x000fe40001000000 */
[----:B------:R-:W-:-:S02]  /*38f0*/  FMNMX.FTZ R15, R154, R12, !PT ;  /* 0x0000000c9a0f7209 */ /* 0x000fc40007810000 */
[C---:B------:R-:W-:Y:S02]  /*3900*/  ISETP.GT.AND P2, PT, R9.reuse, 0x9, PT ;  /* 0x000000090900780c */ /* 0x040fe40003f44270 */
[----:B------:R-:W-:Y:S02]  /*3910*/  FSEL R158, R158, -INF , P1 ;  /* 0xff8000009e9e7808 */ /* 0x000fe40000800000 */
[----:B------:R-:W-:Y:S02]  /*3920*/  FMNMX.FTZ R15, R16, R15, !PT ;  /* 0x0000000f100f7209 */ /* 0x000fe40007810000 */
        /* <DEDUP_REMOVED lines=9> */
[----:B------:R-:W-:Y:S02]  /*39c0*/  ISETP.GT.AND P2, PT, R9, 0x19, PT ;  /* 0x000000190900780c */ /* 0x000fe40003f44270 */
        /* <DEDUP_REMOVED lines=50> */
[----:B------:R-:W-:Y:S02]  /*3cf0*/  FSEL R199, R199, -INF , P2 ;  /* 0xff800000c7c77808 */ /* 0x000fe40001000000 */
[----:B------:R-:W-:-:S04]  /*3d00*/  FMNMX.FTZ R14, R198, R9, !PT ;  /* 0x00000009c60e7209 */ /* 0x000fc80007810000 */
[----:B------:R-:W-:Y:S02]  /*3d10*/  FMNMX.FTZ R9, R199, R14, !PT ;  /* 0x0000000ec7097209 */ /* 0x000fe40007810000 */
[----:B------:R-:W1:Y:S04]  /*3d20*/  SHFL.IDX PT, R14, R13, RZ, 0x1c1f ;  /* 0x001c1fff0d0e7589 */ /* 0x000e6800000e0000 */
[----:B------:R-:W3:Y:S01]  /*3d30*/  SHFL.BFLY PT, R18, R9, 0x2, 0x1f ;  /* 0x0c401f0009127f89 */ /* 0x000ee200000e0000 */
[----:B-1----:R-:W-:Y:S02]  /*3d40*/  IADD3 R19, R14, -UR29, R19 ;  /* 0x8000001d0e137c10 */ /* 0x002fe4000fffe013 */
[----:B---3--:R-:W-:Y:S02]  /*3d50*/  FMNMX.FTZ R18, R9, R18, !PT ;  /* 0x0000001209127209 */ /* 0x008fe40007810000 */
[----:B------:R-:W-:-:S02]  /*3d60*/  ISETP.GT.AND P1, PT, R19, RZ, PT ;  /* 0x000000ff1300720c */ /* 0x000fc40003f24270 */
[C---:B------:R-:W-:Y:S01]  /*3d70*/  ISETP.GT.AND P2, PT, R19.reuse, 0x1, PT ;  /* 0x000000011300780c */ /* 0x040fe20003f44270 */
[----:B------:R-:W1:Y:S01]  /*3d80*/  SHFL.BFLY PT, R15, R18, 0x1, 0x1f ;  /* 0x0c201f00120f7f89 */ /* 0x000e6200000e0000 */
[----:B------:R-:W-:Y:S02]  /*3d90*/  FSEL R152, R152, -INF , P1 ;  /* 0xff80000098987808 */ /* 0x000fe40000800000 */
        /* <DEDUP_REMOVED lines=11> */
[----:B-1----:R-:W-:Y:S02]  /*3e50*/  FMNMX.FTZ R9, R18, R15, !PT ;  /* 0x0000000f12097209 */ /* 0x002fe40007810000 */
[----:B------:R-:W-:Y:S02]  /*3e60*/  FMNMX.FTZ R13, R157, R14, !PT ;  /* 0x0000000e9d0d7209 */ /* 0x000fe40007810000 */
[C---:B------:R-:W-:Y:S01]  /*3e70*/  FSETP.NEU.FTZ.AND P1, PT, R9.reuse, -INF , PT ;  /* 0xff8000000900780b */ /* 0x040fe20003f3d000 */
[----:B------:R-:W-:Y:S01]  /*3e80*/  FMUL.FTZ R15, R9, UR7 ;  /* 0x00000007090f7c20 */ /* 0x000fe20008410000 */
[----:B------:R-:W-:Y:S02]  /*3e90*/  ISETP.GT.AND P3, PT, R19, 0x18, PT ;  /* 0x000000181300780c */ /* 0x000fe40003f64270 */
[----:B------:R-:W-:-:S02]  /*3ea0*/  FSEL R161, R161, -INF , P2 ;  /* 0xff800000a1a17808 */ /* 0x000fc40001000000 */
[----:B------:R-:W-:Y:S02]  /*3eb0*/  FMNMX.FTZ R14, R160, R13, !PT ;  /* 0x0000000da00e7209 */ /* 0x000fe40007810000 */
[----:B------:R-:W-:Y:S02]  /*3ec0*/  FSEL R13, R15, RZ, P1 ;  /* 0x000000ff0f0d7208 */ /* 0x000fe40000800000 */
[----:B------:R-:W-:Y:S02]  /*3ed0*/  ISETP.GT.AND P2, PT, R19, 0x19, PT ;  /* 0x000000191300780c */ /* 0x000fe40003f44270 */
        /* <DEDUP_REMOVED lines=25> */
[----:B------:R1:W-:Y:S01]  /*4070*/  MUFU.EX2 R15, R18 ;  /* 0x00000012000f7308 */ /* 0x0003e20000000800 */
        /* <DEDUP_REMOVED lines=9> */
[--C-:B-1----:R-:W-:Y:S01]  /*4110*/  FFMA.FTZ R18, R8, UR7, -R13.reuse ;  /* 0x0000000708127c23 */ /* 0x102fe2000801080d */
        /* <DEDUP_REMOVED lines=13> */
[----:B------:R-:W-:Y:S01]  /*41f0*/  FFMA.FTZ R175, R198, UR7, -R13 ;  /* 0x00000007c6af7c23 */ /* 0x000fe2000801080d */
[----:B------:R-:W-:Y:S01]  /*4200*/  FMNMX.FTZ R17, R177, R8, !PT ;  /* 0x00000008b1117209 */ /* 0x000fe20007810000 */
[----:B------:R-:W-:Y:S01]  /*4210*/  MUFU.EX2 R16, R16 ;  /* 0x0000001000107308 */ /* 0x000fe20000000800 */
[----:B------:R-:W-:-:S02]  /*4220*/  ISETP.GT.AND P3, PT, R19, 0x40, PT ;  /* 0x000000401300780c */ /* 0x000fc40003f64270 */
[----:B------:R-:W-:Y:S02]  /*4230*/  FSEL R181, R181, -INF , P2 ;  /* 0xff800000b5b57808 */ /* 0x000fe40001000000 */
[----:B------:R-:W-:Y:S02]  /*4240*/  FMNMX.FTZ R8, R180, R17, !PT ;  /* 0x00000011b4087209 */ /* 0x000fe40007810000 */
[----:B------:R-:W-:Y:S01]  /*4250*/  ISETP.GT.AND P2, PT, R19, 0x41, PT ;  /* 0x000000411300780c */ /* 0x000fe20003f44270 */
[----:B------:R-:W-:Y:S01]  /*4260*/  MUFU.EX2 R20, R20 ;  /* 0x0000001400147308 */ /* 0x000fe20000000800 */
[----:B------:R-:W-:Y:S02]  /*4270*/  FSEL R184, R184, -INF , P3 ;  /* 0xff800000b8b87808 */ /* 0x000fe40001800000 */
[----:B------:R-:W-:Y:S02]  /*4280*/  FMNMX.FTZ R17, R181, R8, !PT ;  /* 0x00000008b5117209 */ /* 0x000fe40007810000 */
[----:B------:R-:W-:-:S02]  /*4290*/  ISETP.GT.AND P3, PT, R19, 0x48, PT ;  /* 0x000000481300780c */ /* 0x000fc40003f64270 */
[----:B------:R-:W-:Y:S01]  /*42a0*/  FSEL R185, R185, -INF , P2 ;  /* 0xff800000b9b97808 */ /* 0x000fe20001000000 */
[----:B------:R-:W-:Y:S01]  /*42b0*/  MUFU.EX2 R23, R23 ;  /* 0x0000001700177308 */ /* 0x000fe20000000800 */
[----:B------:R-:W-:Y:S02]  /*42c0*/  FMNMX.FTZ R8, R184, R17, !PT ;  /* 0x00000011b8087209 */ /* 0x000fe40007810000 */
[----:B------:R-:W-:Y:S02]  /*42d0*/  ISETP.GT.AND P2, PT, R19, 0x49, PT ;  /* 0x000000491300780c */ /* 0x000fe40003f44270 */
[----:B------:R-:W-:Y:S02]  /*42e0*/  FSEL R188, R188, -INF , P3 ;  /* 0xff800000bcbc7808 */ /* 0x000fe40001800000 */
[----:B------:R-:W-:Y:S01]  /*42f0*/  FMNMX.FTZ R21, R185, R8, !PT ;  /* 0x00000008b9157209 */ /* 0x000fe20007810000 */
[----:B------:R1:W-:Y:S01]  /*4300*/  MUFU.EX2 R17, R163 ;  /* 0x000000a300117308 */ /* 0x0003e20000000800 */
[----:B------:R-:W-:-:S02]  /*4310*/  ISETP.GT.AND P3, PT, R19, 0x50, PT ;  /* 0x000000501300780c */ /* 0x000fc40003f64270 */
[----:B------:R-:W-:Y:S02]  /*4320*/  FSEL R189, R189, -INF , P2 ;  /* 0xff800000bdbd7808 */ /* 0x000fe40001000000 */
[----:B------:R-:W-:Y:S02]  /*4330*/  FMNMX.FTZ R8, R188, R21, !PT ;  /* 0x00000015bc087209 */ /* 0x000fe40007810000 */
[----:B------:R-:W-:Y:S01]  /*4340*/  ISETP.GT.AND P2, PT, R19, 0x51, PT ;  /* 0x000000511300780c */ /* 0x000fe20003f44270 */
[----:B------:R-:W-:Y:S01]  /*4350*/  MUFU.EX2 R170, R170 ;  /* 0x000000aa00aa7308 */ /* 0x000fe20000000800 */
[----:B------:R-:W-:Y:S01]  /*4360*/  FSEL R192, R192, -INF , P3 ;  /* 0xff800000c0c07808 */ /* 0x000fe20001800000 */
[----:B-1----:R-:W-:Y:S01]  /*4370*/  FFMA.FTZ R163, R190, UR7, -R13 ;  /* 0x00000007bea37c23 */ /* 0x002fe2000801080d */
[----:B------:R-:W-:Y:S02]  /*4380*/  FMNMX.FTZ R21, R189, R8, !PT ;  /* 0x00000008bd157209 */ /* 0x000fe40007810000 */
[----:B------:R-:W-:-:S02]  /*4390*/  ISETP.GT.AND P3, PT, R19, 0x58, PT ;  /* 0x000000581300780c */ /* 0x000fc40003f64270 */
[----:B------:R-:W-:Y:S01]  /*43a0*/  FSEL R193, R193, -INF , P2 ;  /* 0xff800000c1c17808 */ /* 0x000fe20001000000 */
[----:B------:R-:W-:Y:S01]  /*43b0*/  MUFU.EX2 R171, R171 ;  /* 0x000000ab00ab7308 */ /* 0x000fe20000000800 */
[----:B------:R-:W-:Y:S01]  /*43c0*/  FMNMX.FTZ R8, R192, R21, !PT ;  /* 0x00000015c0087209 */ /* 0x000fe20007810000 */
[----:B------:R-:W-:Y:S01]  /*43d0*/  FFMA.FTZ R21, R186, UR7, -R13 ;  /* 0x00000007ba157c23 */ /* 0x000fe2000801080d */
[----:B------:R-:W-:Y:S02]  /*43e0*/  ISETP.GT.AND P2, PT, R19, 0x59, PT ;  /* 0x000000591300780c */ /* 0x000fe40003f44270 */
[----:B------:R-:W-:Y:S02]  /*43f0*/  FSEL R196, R196, -INF , P3 ;  /* 0xff800000c4c47808 */ /* 0x000fe40001800000 */
[----:B------:R-:W-:Y:S01]  /*4400*/  FMNMX.FTZ R19, R193, R8, !PT ;  /* 0x00000008c1137209 */ /* 0x000fe20007810000 */
[----:B------:R-:W-:Y:S01]  /*4410*/  MUFU.EX2 R166, R166 ;  /* 0x000000a600a67308 */ /* 0x000fe20000000800 */
[----:B------:R-:W-:-:S02]  /*4420*/  FSEL R197, R197, -INF , P2 ;  /* 0xff800000c5c57808 */ /* 0x000fc40001000000 */
[----:B------:R-:W-:-:S04]  /*4430*/  FMNMX.FTZ R8, R196, R19, !PT ;  /* 0x00000013c4087209 */ /* 0x000fc80007810000 */
[----:B------:R-:W-:Y:S01]  /*4440*/  FMNMX.FTZ R8, R197, R8, !PT ;  /* 0x00000008c5087209 */ /* 0x000fe20007810000 */
[----:B------:R-:W-:Y:S04]  /*4450*/  MUFU.EX2 R22, R22 ;  /* 0x0000001600167308 */ /* 0x000fe80000000800 */
[----:B------:R-:W1:Y:S04]  /*4460*/  SHFL.BFLY PT, R19, R8, 0x2, 0x1f ;  /* 0x0c401f0008137f89 */ /* 0x000e6800000e0000 */
        /* <DEDUP_REMOVED lines=9> */
[----:B-1----:R-:W-:Y:S01]  /*4500*/  FMNMX.FTZ R8, R19, R8, !PT ;  /* 0x0000000813087209 */ /* 0x002fe20007810000 */
[--C-:B------:R-:W-:Y:S01]  /*4510*/  FFMA.FTZ R19, R194, UR7, -R13.reuse ;  /* 0x00000007c2137c23 */ /* 0x100fe2000801080d */
[----:B------:R-:W-:-:S02]  /*4520*/  FFMA.FTZ R13, R199, UR7, -R13 ;  /* 0x00000007c70d7c23 */ /* 0x000fc4000801080d */
[C---:B------:R-:W-:Y:S01]  /*4530*/  FSETP.NEU.FTZ.AND P2, PT, R8.reuse, -INF , PT ;  /* 0xff8000000800780b */ /* 0x040fe20003f5d000 */
[----:B------:R-:W-:Y:S02]  /*4540*/  FMUL.FTZ R154, R8, UR7 ;  /* 0x00000007089a7c20 */ /* 0x000fe40008410000 */
[----:B------:R-:W-:Y:S03]  /*4550*/  MUFU.EX2 R19, R19 ;  /* 0x0000001300137308 */ /* 0x000fe60000000800 */
[----:B------:R-:W-:-:S05]  /*4560*/  FSEL R154, R154, RZ, P2 ;  /* 0x000000ff9a9a7208 */ /* 0x000fca0001000000 */
[--C-:B------:R-:W-:Y:S01]  /*4570*/  FFMA.FTZ R183, R152, UR7, -R154.reuse ;  /* 0x0000000798b77c23 */ /* 0x100fe2000801089a */
[--C-:B------:R-:W-:Y:S01]  /*4580*/  FFMA.FTZ R152, R153, UR7, -R154.reuse ;  /* 0x0000000799987c23 */ /* 0x100fe2000801089a */
[----:B------:R-:W-:Y:S01]  /*4590*/  FSEL R153, R9, RZ, P1 ;  /* 0x000000ff09997208 */ /* 0x000fe20000800000 */
[--C-:B------:R-:W-:Y:S01]  /*45a0*/  FFMA.FTZ R156, R156, UR7, -R154.reuse ;  /* 0x000000079c9c7c23 */ /* 0x100fe2000801089a */
[--C-:B------:R-:W-:Y:S01]  /*45b0*/  FFMA.FTZ R157, R157, UR7, -R154.reuse ;  /* 0x000000079d9d7c23 */ /* 0x100fe2000801089a */
[----:B------:R-:W-:Y:S01]  /*45c0*/  FFMA.FTZ R158, R160, UR7, -R154 ;  /* 0x00000007a09e7c23 */ /* 0x000fe2000801089a */
[----:B------:R-:W-:Y:S01]  /*45d0*/  MUFU.EX2 R183, R183 ;  /* 0x000000b700b77308 */ /* 0x000fe20000000800 */
[----:B------:R-:W-:Y:S01]  /*45e0*/  FADD.FTZ R153, -R153, R12 ;  /* 0x0000000c99997221 */ /* 0x000fe20000010100 */
[----:B------:R-:W-:Y:S01]  /*45f0*/  FSEL R12, R8, RZ, P2 ;  /* 0x000000ff080c7208 */ /* 0x000fe20001000000 */
[--C-:B------:R-:W-:Y:S01]  /*4600*/  FFMA.FTZ R161, R161, UR7, -R154.reuse ;  /* 0x00000007a1a17c23 */ /* 0x100fe2000801089a */
[--C-:B------:R-:W-:Y:S01]  /*4610*/  FFMA.FTZ R160, R164, UR7, -R154.reuse ;  /* 0x00000007a4a07c23 */ /* 0x100fe2000801089a */
[----:B------:R-:W-:Y:S01]  /*4620*/  FMUL.FTZ R153, R153, UR7 ;  /* 0x0000000799997c20 */ /* 0x000fe20008410000 */
[--C-:B------:R-:W-:Y:S01]  /*4630*/  FFMA.FTZ R164, R172, UR7, -R154.reuse ;  /* 0x00000007aca47c23 */ /* 0x100fe2000801089a */
        /* <DEDUP_REMOVED lines=18> */
[----:B------:R-:W-:-:S07]  /*4760*/  FFMA.FTZ R197, R197, UR7, -R154 ;  /* 0x00000007c5c57c23 */ /* 0x000fce000801089a */
[----:B------:R-:W4:Y:S01]  /*4770*/  MUFU.EX2 R156, R156 ;  /* 0x0000009c009c7308 */ /* 0x000f220000000800 */
[-C--:B-1----:R-:W-:Y:S01]  /*4780*/  FMUL.FTZ R26, R26, R11.reuse ;  /* 0x0000000b1a1a7220 */ /* 0x082fe20000410000 */
[-C--:B------:R-:W-:Y:S01]  /*4790*/  FMUL.FTZ R27, R27, R11.reuse ;  /* 0x0000000b1b1b7220 */ /* 0x080fe20000410000 */
[-C--:B------:R-:W-:Y:S01]  /*47a0*/  FMUL.FTZ R30, R30, R11.reuse ;  /* 0x0000000b1e1e7220 */ /* 0x080fe20000410000 */
[-C--:B------:R-:W-:Y:S01]  /*47b0*/  FMUL.FTZ R31, R31, R11.reuse ;  /* 0x0000000b1f1f7220 */ /* 0x080fe20000410000 */
[-C--:B------:R-:W-:Y:S01]  /*47c0*/  FMUL.FTZ R34, R34, R11.reuse ;  /* 0x0000000b22227220 */ /* 0x080fe20000410000 */
[-C--:B------:R-:W-:Y:S01]  /*47d0*/  FMUL.FTZ R35, R35, R11.reuse ;  /* 0x0000000b23237220 */ /* 0x080fe20000410000 */
[----:B------:R-:W-:Y:S01]  /*47e0*/  FMUL.FTZ R38, R38, R11 ;  /* 0x0000000b26267220 */ /* 0x000fe20000410000 */
[----:B------:R-:W1:Y:S01]  /*47f0*/  MUFU.EX2 R157, R157 ;  /* 0x0000009d009d7308 */ /* 0x000e620000000800 */
[----:B---3--:R-:W-:Y:S01]  /*4800*/  FFMA.FTZ R187, R12, R4, R183 ;  /* 0x000000040cbb7223 */ /* 0x008fe200000100b7 */
[----:B------:R-:W-:Y:S01]  /*4810*/  FFMA.FTZ R4, R11, R5, R14 ;  /* 0x000000050b047223 */ /* 0x000fe2000001000e */
[-C--:B------:R-:W-:Y:S01]  /*4820*/  FMUL.FTZ R24, R24, R12.reuse ;  /* 0x0000000c18187220 */ /* 0x080fe20000410000 */
[-C--:B------:R-:W-:Y:S01]  /*4830*/  FMUL.FTZ R25, R25, R12.reuse ;  /* 0x0000000c19197220 */ /* 0x080fe20000410000 */
[----:B------:R-:W-:Y:S01]  /*4840*/  FADD.FTZ R187, R152, R187 ;  /* 0x000000bb98bb7221 */ /* 0x000fe20000010000 */
[----:B------:R-:W-:Y:S01]  /*4850*/  FADD.FTZ R180, R15, R4 ;  /* 0x000000040fb47221 */ /* 0x000fe20000010000 */
[----:B------:R-:W-:Y:S01]  /*4860*/  FFMA.FTZ R4, R184, UR7, -R154 ;  /* 0x00000007b8047c23 */ /* 0x000fe2000801089a */
[----:B------:R-:W3:Y:S01]  /*4870*/  MUFU.EX2 R158, R158 ;  /* 0x0000009e009e7308 */ /* 0x000ee20000000800 */
[----:B----4-:R-:W-:Y:S01]  /*4880*/  FADD.FTZ R186, R156, R187 ;  /* 0x000000bb9cba7221 */ /* 0x010fe20000010000 */
[----:B------:R-:W-:Y:S01]  /*4890*/  FADD.FTZ R153, R155, R180 ;  /* 0x000000b49b997221 */ /* 0x000fe20000010000 */
[----:B------:R-:W-:Y:S01]  /*48a0*/  F2FP.F16.F32.PACK_AB R155, R18, R155 ;  /* 0x0000009b129b723e */ /* 0x000fe200000000ff */
[----:B------:R-:W-:Y:S01]  /*48b0*/  FFMA.FTZ R180, R188, UR7, -R154 ;  /* 0x00000007bcb47c23 */ /* 0x000fe2000801089a */
[----:B------:R-:W-:Y:S01]  /*48c0*/  F2FP.F16.F32.PACK_AB R152, R152, R183 ;  /* 0x000000b79898723e */ /* 0x000fe200000000ff */
[----:B------:R-:W-:Y:S01]  /*48d0*/  FADD.FTZ R153, R18, R153 ;  /* 0x0000009912997221 */ /* 0x000fe20000010000 */
[----:B------:R-:W-:Y:S01]  /*48e0*/  FMUL.FTZ R28, R28, R12 ;  /* 0x0000000c1c1c7220 */ /* 0x000fe20000410000 */
[----:B------:R-:W4:Y:S01]  /*48f0*/  MUFU.EX2 R161, R161 ;  /* 0x000000a100a17308 */ /* 0x000f220000000800 */
[C---:B-1----:R-:W-:Y:S01]  /*4900*/  FADD.FTZ R187, R157.reuse, R186 ;  /* 0x000000ba9dbb7221 */ /* 0x042fe20000010000 */
[----:B------:R-:W-:Y:S01]  /*4910*/  FADD.FTZ R186, R16, R153 ;  /* 0x0000009910ba7221 */ /* 0x000fe20000010000 */
[----:B------:R-:W-:Y:S01]  /*4920*/  F2FP.F16.F32.PACK_AB R154, R157, R156 ;  /* 0x0000009c9d9a723e */ /* 0x000fe200000000ff */
[-C--:B------:R-:W-:Y:S01]  /*4930*/  FMUL.FTZ R29, R29, R12.reuse ;  /* 0x0000000c1d1d7220 */ /* 0x080fe20000410000 */
[-C--:B------:R-:W-:Y:S01]  /*4940*/  FMUL.FTZ R32, R32, R12.reuse ;  /* 0x0000000c20207220 */ /* 0x080fe20000410000 */
[----:B------:R-:W-:Y:S01]  /*4950*/  FADD.FTZ R186, R17, R186 ;  /* 0x000000ba11ba7221 */ /* 0x000fe20000010000 */
        /* <DEDUP_REMOVED lines=13> */
[----:B------:R-:W-:Y:S01]  /*4a30*/  F2FP.F16.F32.PACK_AB R161, R174, R21 ;  /* 0x00000015aea1723e */ /* 0x000fe200000000ff */
[-C--:B------:R-:W-:Y:S01]  /*4a40*/  FMUL.FTZ R49, R49, R12.reuse ;  /* 0x0000000c31317220 */ /* 0x080fe20000410000 */
[-C--:B------:R-:W-:Y:S01]  /*4a50*/  FMUL.FTZ R52, R52, R12.reuse ;  /* 0x0000000c34347220 */ /* 0x080fe20000410000 */
[-C--:B------:R-:W-:Y:S01]  /*4a60*/  FMUL.FTZ R53, R53, R12.reuse ;  /* 0x0000000c35357220 */ /* 0x080fe20000410000 */
[----:B------:R-:W4:Y:S01]  /*4a70*/  MUFU.EX2 R168, R168 ;  /* 0x000000a800a87308 */ /* 0x000f220000000800 */
[----:B-1----:R-:W-:Y:S01]  /*4a80*/  FADD.FTZ R184, R160, R153 ;  /* 0x00000099a0b87221 */ /* 0x002fe20000010000 */
[----:B------:R-:W-:Y:S01]  /*4a90*/  FADD.FTZ R153, R159, R186 ;  /* 0x000000ba9f997221 */ /* 0x000fe20000010000 */
[----:B------:R-:W-:Y:S01]  /*4aa0*/  F2FP.F16.F32.PACK_AB R159, R20, R159 ;  /* 0x0000009f149f723e */ /* 0x000fe200000000ff */
[-C--:B------:R-:W-:Y:S01]  /*4ab0*/  FMUL.FTZ R56, R56, R12.reuse ;  /* 0x0000000c38387220 */ /* 0x080fe20000410000 */
[-C--:B------:R-:W-:Y:S01]  /*4ac0*/  FMUL.FTZ R57, R57, R12.reuse ;  /* 0x0000000c39397220 */ /* 0x080fe20000410000 */
[-C--:B------:R-:W-:Y:S01]  /*4ad0*/  FMUL.FTZ R60, R60, R12.reuse ;  /* 0x0000000c3c3c7220 */ /* 0x080fe20000410000 */
[----:B------:R-:W-:Y:S01]  /*4ae0*/  FMUL.FTZ R61, R61, R12 ;  /* 0x0000000c3d3d7220 */ /* 0x000fe20000410000 */
[----:B------:R-:W1:Y:S01]  /*4af0*/  MUFU.EX2 R169, R169 ;  /* 0x000000a900a97308 */ /* 0x000e620000000800 */
        /* <DEDUP_REMOVED lines=19> */
[----:B------:R-:W-:Y:S01]  /*4c30*/  F2FP.F16.F32.PACK_AB R169, R170, R23 ;  /* 0x00000017aaa9723e */ /* 0x000fe200000000ff */
        /* <DEDUP_REMOVED lines=11> */
[----:B------:R-:W-:Y:S01]  /*4cf0*/  MUFU.EX2 R5, R181 ;  /* 0x000000b500057308 */ /* 0x000fe20000000800 */
[----:B----4-:R-:W-:Y:S01]  /*4d00*/  FADD.FTZ R157, R173, R18 ;  /* 0x00000012ad9d7221 */ /* 0x010fe20000010000 */
[-C--:B------:R-:W-:Y:S01]  /*4d10*/  FMUL.FTZ R100, R100, R12.reuse ;  /* 0x0000000c64647220 */ /* 0x080fe20000410000 */
[-C--:B------:R-:W-:Y:S01]  /*4d20*/  FMUL.FTZ R101, R101, R12.reuse ;  /* 0x0000000c65657220 */ /* 0x080fe20000410000 */
[-C--:B------:R-:W-:Y:S01]  /*4d30*/  FMUL.FTZ R104, R104, R12.reuse ;  /* 0x0000000c68687220 */ /* 0x080fe20000410000 */
[-C--:B------:R-:W-:Y:S01]  /*4d40*/  FMUL.FTZ R105, R105, R12.reuse ;  /* 0x0000000c69697220 */ /* 0x080fe20000410000 */
[-C--:B------:R-:W-:Y:S01]  /*4d50*/  FMUL.FTZ R108, R108, R12.reuse ;  /* 0x0000000c6c6c7220 */ /* 0x080fe20000410000 */
[-C--:B------:R-:W-:Y:S01]  /*4d60*/  FMUL.FTZ R109, R109, R12.reuse ;  /* 0x0000000c6d6d7220 */ /* 0x080fe20000410000 */
[----:B------:R3:W-:Y:S01]  /*4d70*/  MUFU.EX2 R181, R185 ;  /* 0x000000b900b57308 */ /* 0x0007e20000000800 */
        /* <DEDUP_REMOVED lines=11> */
[----:B------:R-:W-:Y:S01]  /*4e30*/  FMUL.FTZ R129, R129, R12 ;  /* 0x0000000c81817220 */ /* 0x000fe20000410000 */
[----:B------:R-:W-:Y:S01]  /*4e40*/  FADD.FTZ R14, R170, R185 ;  /* 0x000000b9aa0e7221 */ /* 0x000fe20000010000 */
[----:B------:R-:W-:Y:S01]  /*4e50*/  F2FP.F16.F32.PACK_AB R170, R173, R164 ;  /* 0x000000a4adaa723e */ /* 0x000fe200000000ff */
[----:B------:R-:W-:Y:S01]  /*4e60*/  FMUL.FTZ R132, R132, R12 ;  /* 0x0000000c84847220 */ /* 0x000fe20000410000 */
[----:B------:R-:W3:Y:S01]  /*4e70*/  MUFU.EX2 R176, R176 ;  /* 0x000000b000b07308 */ /* 0x000ee20000000800 */
[----:B------:R-:W-:Y:S01]  /*4e80*/  FADD.FTZ R183, R171, R14 ;  /* 0x0000000eabb77221 */ /* 0x000fe20000010000 */
[----:B-1----:R-:W-:Y:S01]  /*4e90*/  FADD.FTZ R14, R172, R157 ;  /* 0x0000009dac0e7221 */ /* 0x002fe20000010000 */
[----:B------:R-:W-:Y:S01]  /*4ea0*/  F2FP.F16.F32.PACK_AB R157, R17, R16 ;  /* 0x00000010119d723e */ /* 0x000fe200000000ff */
[-C--:B------:R-:W-:Y:S01]  /*4eb0*/  FMUL.FTZ R133, R133, R12.reuse ;  /* 0x0000000c85857220 */ /* 0x080fe20000410000 */
[C---:B------:R-:W-:Y:S01]  /*4ec0*/  FADD.FTZ R183, R166.reuse, R183 ;  /* 0x000000b7a6b77221 */ /* 0x040fe20000010000 */
[----:B------:R-:W-:Y:S01]  /*4ed0*/  F2FP.F16.F32.PACK_AB R171, R166, R171 ;  /* 0x000000aba6ab723e */ /* 0x000fe200000000ff */
[----:B------:R-:W-:Y:S01]  /*4ee0*/  FMUL.FTZ R136, R136, R12 ;  /* 0x0000000c88887220 */ /* 0x000fe20000410000 */
[----:B------:R-:W1:Y:S01]  /*4ef0*/  MUFU.EX2 R4, R4 ;  /* 0x0000000400047308 */ /* 0x000e620000000800 */
[----:B------:R-:W-:Y:S01]  /*4f00*/  FADD.FTZ R16, R22, R183 ;  /* 0x000000b716107221 */ /* 0x000fe20000010000 */
[C---:B----4-:R-:W-:Y:S01]  /*4f10*/  FADD.FTZ R17, R177.reuse, R14 ;  /* 0x0000000eb1117221 */ /* 0x050fe20000010000 */
[----:B------:R-:W-:Y:S01]  /*4f20*/  F2FP.F16.F32.PACK_AB R164, R177, R172 ;  /* 0x000000acb1a4723e */ /* 0x000fe200000000ff */
[-C--:B------:R-:W-:Y:S01]  /*4f30*/  FMUL.FTZ R137, R137, R12.reuse ;  /* 0x0000000c89897220 */ /* 0x080fe20000410000 */
[----:B------:R-:W-:Y:S01]  /*4f40*/  FADD.FTZ R16, R179, R16 ;  /* 0x00000010b3107221 */ /* 0x000fe20000010000 */
[-C--:B------:R-:W-:Y:S01]  /*4f50*/  FMUL.FTZ R140, R140, R12.reuse ;  /* 0x0000000c8c8c7220 */ /* 0x080fe20000410000 */
[----:B------:R-:W-:Y:S01]  /*4f60*/  FMUL.FTZ R141, R141, R12 ;  /* 0x0000000c8d8d7220 */ /* 0x000fe20000410000 */
[----:B------:R-:W4:Y:S01]  /*4f70*/  MUFU.EX2 R180, R180 ;  /* 0x000000b400b47308 */ /* 0x000f220000000800 */
[----:B---3--:R-:W-:Y:S01]  /*4f80*/  FADD.FTZ R14, R176, R17 ;  /* 0x00000011b00e7221 */ /* 0x008fe20000010000 */
[----:B------:R-:W-:Y:S01]  /*4f90*/  FADD.FTZ R17, R167, R16 ;  /* 0x00000010a7117221 */ /* 0x000fe20000010000 */
[C---:B------:R-:W-:Y:S01]  /*4fa0*/  F2FP.F16.F32.PACK_AB R166, R5.reuse, R176 ;  /* 0x000000b005a6723e */ /* 0x040fe200000000ff */
[----:B------:R-:W-:Y:S01]  /*4fb0*/  FMUL.FTZ R144, R144, R12 ;  /* 0x0000000c90907220 */ /* 0x000fe20000410000 */
[----:B------:R-:W-:Y:S01]  /*4fc0*/  FADD.FTZ R23, R5, R14 ;  /* 0x0000000e05177221 */ /* 0x000fe20000010000 */
[C---:B------:R-:W-:Y:S01]  /*4fd0*/  FADD.FTZ R14, R162.reuse, R17 ;  /* 0x00000011a20e7221 */ /* 0x040fe20000010000 */
[----:B------:R-:W-:Y:S01]  /*4fe0*/  F2FP.F16.F32.PACK_AB R167, R162, R167 ;  /* 0x000000a7a2a7723e */ /* 0x000fe200000000ff */
[----:B------:R-:W3:Y:S01]  /*4ff0*/  MUFU.EX2 R15, R189 ;  /* 0x000000bd000f7308 */ /* 0x000ee20000000800 */
[----:B-1----:R-:W-:Y:S01]  /*5000*/  FADD.FTZ R16, R4, R23 ;  /* 0x0000001704107221 */ /* 0x002fe20000010000 */
[----:B------:R-:W-:Y:S01]  /*5010*/  FADD.FTZ R17, R21, R14 ;  /* 0x0000000e15117221 */ /* 0x000fe20000010000 */
[----:B------:R-:W-:Y:S01]  /*5020*/  F2FP.F16.F32.PACK_AB R160, R181, R4 ;  /* 0x00000004b5a0723e */ /* 0x000fe200000000ff */
[-C--:B------:R-:W-:Y:S01]  /*5030*/  FMUL.FTZ R145, R145, R12.reuse ;  /* 0x0000000c91917220 */ /* 0x080fe20000410000 */
[----:B------:R-:W-:Y:S01]  /*5040*/  FADD.FTZ R23, R181, R16 ;  /* 0x00000010b5177221 */ /* 0x000fe20000010000 */
[----:B------:R-:W-:Y:S01]  /*5050*/  FADD.FTZ R14, R174, R17 ;  /* 0x00000011ae0e7221 */ /* 0x000fe20000010000 */
[-C--:B------:R-:W-:Y:S01]  /*5060*/  FMUL.FTZ R148, R148, R12.reuse ;  /* 0x0000000c94947220 */ /* 0x080fe20000410000 */
[----:B------:R-:W1:Y:S01]  /*5070*/  MUFU.EX2 R192, R192 ;  /* 0x000000c000c07308 */ /* 0x000e620000000800 */
[----:B----4-:R-:W-:Y:S01]  /*5080*/  FADD.FTZ R16, R180, R23 ;  /* 0x00000017b4107221 */ /* 0x010fe20000010000 */
[----:B------:R-:W-:Y:S01]  /*5090*/  FADD.FTZ R5, R163, R14 ;  /* 0x0000000ea3057221 */ /* 0x000fe20000010000 */
[----:B------:R-:W-:Y:S01]  /*50a0*/  F2FP.F16.F32.PACK_AB R163, R178, R163 ;  /* 0x000000a3b2a3723e */ /* 0x000fe200000000ff */
[----:B------:R-:W-:Y:S01]  /*50b0*/  FMUL.FTZ R149, R149, R12 ;  /* 0x0000000c95957220 */ /* 0x000fe20000410000 */
[-C--:B------:R-:W-:Y:S01]  /*50c0*/  FMUL.FTZ R39, R39, R11.reuse ;  /* 0x0000000b27277220 */ /* 0x080fe20000410000 */
[-C--:B------:R-:W-:Y:S01]  /*50d0*/  FMUL.FTZ R42, R42, R11.reuse ;  /* 0x0000000b2a2a7220 */ /* 0x080fe20000410000 */
[-C--:B------:R-:W-:Y:S01]  /*50e0*/  FMUL.FTZ R43, R43, R11.reuse ;  /* 0x0000000b2b2b7220 */ /* 0x080fe20000410000 */
[----:B------:R-:W4:Y:S01]  /*50f0*/  MUFU.EX2 R193, R193 ;  /* 0x000000c100c17308 */ /* 0x000f220000000800 */
[C---:B---3--:R-:W-:Y:S01]  /*5100*/  FADD.FTZ R17, R15.reuse, R16 ;  /* 0x000000100f117221 */ /* 0x048fe20000010000 */
[----:B------:R-:W-:Y:S01]  /*5110*/  FADD.FTZ R16, R178, R5 ;  /* 0x00000005b2107221 */ /* 0x000fe20000010000 */
[----:B------:R-:W-:Y:S01]  /*5120*/  F2FP.F16.F32.PACK_AB R162, R15, R180 ;  /* 0x000000b40fa2723e */ /* 0x000fe200000000ff */
[-C--:B------:R-:W-:Y:S01]  /*5130*/  FMUL.FTZ R46, R46, R11.reuse ;  /* 0x0000000b2e2e7220 */ /* 0x080fe20000410000 */
[-C--:B------:R-:W-:Y:S01]  /*5140*/  FMUL.FTZ R47, R47, R11.reuse ;  /* 0x0000000b2f2f7220 */ /* 0x080fe20000410000 */
[----:B------:R-:W-:Y:S01]  /*5150*/  FADD.FTZ R5, R19, R16 ;  /* 0x0000001013057221 */ /* 0x000fe20000010000 */
[-C--:B------:R-:W-:Y:S01]  /*5160*/  FMUL.FTZ R50, R50, R11.reuse ;  /* 0x0000000b32327220 */ /* 0x080fe20000410000 */
[----:B------:R-:W3:Y:S01]  /*5170*/  MUFU.EX2 R182, R182 ;  /* 0x000000b600b67308 */ /* 0x000ee20000000800 */
        /* <DEDUP_REMOVED lines=40> */
[C---:B---3--:R-:W-:Y:S01]  /*5400*/  FADD.FTZ R4, R197.reuse, R16 ;  /* 0x00000010c5047221 */ /* 0x048fe20000010000 */
[----:B------:R-:W-:Y:S01]  /*5410*/  F2FP.F16.F32.PACK_AB R174, R197, R196 ;  /* 0x000000c4c5ae723e */ /* 0x000fe200000000ff */
[-C--:B------:R-:W-:Y:S01]  /*5420*/  FMUL.FTZ R110, R110, R11.reuse ;  /* 0x0000000b6e6e7220 */ /* 0x080fe20000410000 */
[-C--:B------:R-:W-:Y:S01]  /*5430*/  FMUL.FTZ R111, R111, R11.reuse ;  /* 0x0000000b6f6f7220 */ /* 0x080fe20000410000 */
[-C--:B------:R-:W-:Y:S01]  /*5440*/  FMUL.FTZ R114, R114, R11.reuse ;  /* 0x0000000b72727220 */ /* 0x080fe20000410000 */
[-C--:B------:R-:W-:Y:S01]  /*5450*/  FMUL.FTZ R115, R115, R11.reuse ;  /* 0x0000000b73737220 */ /* 0x080fe20000410000 */
[-C--:B------:R-:W-:Y:S01]  /*5460*/  FMUL.FTZ R118, R118, R11.reuse ;  /* 0x0000000b76767220 */ /* 0x080fe20000410000 */
[----:B------:R-:W-:Y:S01]  /*5470*/  FMUL.FTZ R119, R119, R11 ;  /* 0x0000000b77777220 */ /* 0x000fe20000410000 */
[C---:B-1----:R-:W-:Y:S01]  /*5480*/  FADD.FTZ R5, R14.reuse, R5 ;  /* 0x000000050e057221 */ /* 0x042fe20000010000 */
[----:B------:R-:W-:Y:S01]  /*5490*/  F2FP.F16.F32.PACK_AB R175, R14, R175 ;  /* 0x000000af0eaf723e */ /* 0x000fe200000000ff */
        /* <DEDUP_REMOVED lines=16> */
[----:B------:R-:W-:Y:S06]  /*55a0*/  @!P0 BRA `(.L_x_4533) ;  /* 0x0000000000048947 */ /* 0x000fec0003800000 */
[----:B------:R-:W-:Y:S01]  /*55b0*/  BPT.TRAP 0x1 ;  /* 0x000000040000795c */ /* 0x000fe20000300000 */
.L_x_4533:
[----:B------:R1:W3:Y:S01]  /*55c0*/  SYNCS.PHASECHK.TRANS64.TRYWAIT P1, [UR28+0x22850], R10 ;  /* 0x0228500aff0075a7 */ /* 0x0002e2000802015c */
[----:B------:R-:W-:Y:S05]  /*55d0*/  @!P0 BRA `(.L_x_4534) ;  /* 0x0000000000048947 */ /* 0x000fea0003800000 */
[----:B------:R-:W-:Y:S01]  /*55e0*/  BPT.TRAP 0x1 ;  /* 0x000000040000795c */ /* 0x000fe20000300000 */
.L_x_4534:
[----:B---3--:R-:W-:Y:S05]  /*55f0*/  @P1 BRA `(.L_x_4535) ;  /* 0x0000000000081947 */ /* 0x008fea0003800000 */
[----:B------:R-:W3:Y:S02]  /*5600*/  SYNCS.PHASECHK.TRANS64.TRYWAIT P1, [UR28+0x22850], R10 ;  /* 0x0228500aff0075a7 */ /* 0x000ee4000802015c */
[----:B---3--:R-:W-:Y:S05]  /*5610*/  @!P1 BRA `(.L_x_4536) ;  /* 0x0000008800249947 */ /* 0x008fea0003800000 */
.L_x_4535:
[----:B------:R4:W-:Y:S01]  /*5620*/  BAR.SYNC.DEFER_BLOCKING R3, 0x100 ;  /* 0x000400030000751d */ /* 0x0009e20000010000 */
[----:B------:R-:W-:-:S05]  /*5630*/  UIMAD UR14, UR4, 0xc00, UR24 ;  /* 0x00000c00040e78a4 */ /* 0x000fca000f8e0218 */
        /* <DEDUP_REMOVED lines=37> */
.L_x_4537:
[----:B------:R-:W-:Y:S01]  /*5890*/  UISETP.GT.AND UP0, UPT, UR27, UR26, UPT ;  /* 0x0000001a1b00728c */ /* 0x000fe2000bf04270 */
[----:B------:R-:W-:Y:S01]  /*58a0*/  IMAD.MOV.U32 R12, RZ, RZ, R9 ;  /* 0x000000ffff0c7224 */ /* 0x000fe200078e0009 */
[----:B------:R-:W-:Y:S01]  /*58b0*/  UIADD3 UR28, UR28, 0x22860, URZ ;  /* 0x000228601c1c7890 */ /* 0x000fe2000fffe03f */
[----:B---3--:R-:W-:Y:S01]  /*58c0*/  IMAD.MOV.U32 R11, RZ, RZ, R8 ;  /* 0x000000ffff0b7224 */ /* 0x008fe200078e0008 */
[----:B------:R-:W-:Y:S02]  /*58d0*/  UIADD3 UR27, UR27, -0x1, URZ ;  /* 0xffffffff1b1b7890 */ /* 0x000fe4000fffe03f */
[----:B------:R-:W-:Y:S01]  /*58e0*/  PLOP3.LUT P1, PT, PT, PT, UP0, 0x80, 0x0 ;  /* 0x000000000000781c */ /* 0x000fe20003f2f008 */
[----:B------:R-:W-:-:S09]  /*58f0*/  UPRMT UR28, UR25, 0x654, UR28 ;  /* 0x00000654191c7896 */ /* 0x000fd2000800001c */
[----:B------:R-:W-:Y:S03]  /*5900*/  SYNCS.ARRIVE.TRANS64.RED.A1T0 RZ, [UR28], RZ ;  /* 0x000000ffffff79a7 */ /* 0x000fe6000810041c */
[----:B------:R-:W-:Y:S05]  /*5910*/  @P1 BRA `(.L_x_4538) ;  /* 0xffffffd800f41947 */ /* 0x000fea000383ffff */
.L_x_4527:
[----:B------:R-:W-:-:S06]  /*5920*/  UISETP.GE.AND UP0, UPT, UR27, UR41, UPT ;  /* 0x000000291b00728c */ /* 0x000fcc000bf06270 */
[----:B------:R-:W-:-:S13]  /*5930*/  PLOP3.LUT P1, PT, PT, PT, UP0, 0x80, 0x0 ;  /* 0x000000000000781c */ /* 0x000fda0003f2f008 */
[----:B------:R-:W-:Y:S05]  /*5940*/  @!P1 BRA `(.L_x_4539) ;  /* 0x0000001c00349947 */ /* 0x000fea0003800000 */
[----:B------:R-:W-:Y:S01]  /*5950*/  IMAD.MOV.U32 R202, RZ, RZ, R9 ;  /* 0x000000ffffca7224 */ /* 0x000fe200078e0009 */
[----:B------:R-:W-:Y:S01]  /*5960*/  MOV R7, R8 ;  /* 0x0000000800077202 */ /* 0x000fe20000000f00 */
[----:B------:R-:W-:-:S06]  /*5970*/  ULDC UR7, c[0x0][0x988] ;  /* 0x0002620000077ab9 */ /* 0x000fcc0000000800 */
.L_x_4550:
[----:B------:R-:W-:-:S04]  /*5980*/  UIADD3 UR4, UR4, 0x1, URZ ;  /* 0x0000000104047890 */ /* 0x000fc8000fffe03f */
[----:B------:R-:W-:-:S04]  /*5990*/  UISETP.NE.AND UP0, UPT, UR4, 0x2, UPT ;  /* 0x000000020400788c */ /* 0x000fc8000bf05270 */
[----:B------:R-:W-:Y:S02]  /*59a0*/  USEL UR10, URZ, 0x1, UP0 ;  /* 0x000000013f0a7887 */ /* 0x000fe40008000000 */
[----:B------:R-:W-:Y:S02]  /*59b0*/  USEL UR4, UR4, URZ, UP0 ;  /* 0x0000003f04047287 */ /* 0x000fe40008000000 */
[----:B------:R-:W-:Y:S01]  /*59c0*/  ULOP3.LUT UR5, UR5, UR10, URZ, 0x3c, !UPT ;  /* 0x0000000a05057292 */ /* 0x000fe2000f8e3c3f */
[----:B0--3--:R-:W-:Y:S11]  /*59d0*/  @!P0 BRA `(.L_x_4540) ;  /* 0x0000000000048947 */ /* 0x009ff60003800000 */
[----:B------:R-:W-:Y:S01]  /*59e0*/  BPT.TRAP 0x1 ;  /* 0x000000040000795c */ /* 0x000fe20000300000 */
.L_x_4540:
[----:B------:R-:W-:Y:S01]  /*59f0*/  ULEA UR26, UR4, UR42, 0x3 ;  /* 0x0000002a041a7291 */ /* 0x000fe2000f8e183f */
[----:B------:R-:W-:-:S05]  /*5a00*/  IMAD.U32 R6, RZ, RZ, UR5 ;  /* 0x00000005ff067e24 */ /* 0x000fca000f8e00ff */
[----:B------:R-:W-:-:S04]  /*5a10*/  SHF.L.U32 R6, R6, 0x1f, RZ ;  /* 0x0000001f06067819 */ /* 0x000fc800000006ff */
[----:B------:R3:W4:Y:S01]  /*5a20*/  SYNCS.PHASECHK.TRANS64.TRYWAIT P1, [UR26+0x22830], R6 ;  /* 0x02283006ff0075a7 */ /* 0x000722000802015a */
[----:B------:R-:W-:Y:S05]  /*5a30*/  @!P0 BRA `(.L_x_4541) ;  /* 0x0000000000048947 */ /* 0x000fea0003800000 */
[----:B------:R-:W-:Y:S01]  /*5a40*/  BPT.TRAP 0x1 ;  /* 0x000000040000795c */ /* 0x000fe20000300000 */
.L_x_4541:
[----:B----4-:R-:W-:Y:S05]  /*5a50*/  @P1 BRA `(.L_x_4542) ;  /* 0x0000000000081947 */ /* 0x010fea0003800000 */
[----:B------:R-:W4:Y:S02]  /*5a60*/  SYNCS.PHASECHK.TRANS64.TRYWAIT P1, [UR26+0x22830], R6 ;  /* 0x02283006ff0075a7 */ /* 0x000f24000802015a */
[----:B----4-:R-:W-:Y:S05]  /*5a70*/  @!P1 BRA `(.L_x_4543) ;  /* 0x0000008400249947 */ /* 0x010fea0003800000 */
.L_x_4542:
[----:B------:R-:W-:Y:S01]  /*5a80*/  UIMAD UR10, UR4, 0x300, UR6 ;  /* 0x00000300040a78a4 */ /* 0x000fe2000f8e0206 */
[----:B------:R-:W-:Y:S01]  /*5a90*/  WARPGROUP.ARRIVE ;  /* 0x00000000000079c5 */ /* 0x000fe20000000000 */
[----:B------:R-:W-:Y:S01]  /*5aa0*/  UMOV UR11, 0x40000040 ;  /* 0x40000040000b7882 */ /* 0x000fe20000000000 */
[----:B------:R-:W-:Y:S01]  /*5ab0*/  UMOV UR15, 0x40000040 ;  /* 0x40000040000f7882 */ /* 0x000fe20000000000 */
[----:B------:R-:W-:Y:S02]  /*5ac0*/  UIADD3 UR14, UR10, 0x2, URZ ;  /* 0x000000020a0e7890 */ /* 0x000fe4000fffe03f */
        /* <DEDUP_REMOVED lines=18> */
.L_x_4544:
[----:B------:R-:W-:Y:S01]  /*5bf0*/  FMNMX.FTZ R8, R152, R7, !PT ;  /* 0x0000000798087209 */ /* 0x000fe20007810000 */
[----:B------:R-:W-:Y:S01]  /*5c00*/  UIADD3 UR10, UR26, 0x22840, URZ ;  /* 0x000228401a0a7890 */ /* 0x000fe2000fffe03f */
[----:B01----:R-:W-:Y:S02]  /*5c10*/  FMNMX.FTZ R10, R154, R202, !PT ;  /* 0x000000ca9a0a7209 */ /* 0x003fe40007810000 */
[----:B----4-:R-:W-:Y:S01]  /*5c20*/  FMNMX.FTZ R9, R153, R8, !PT ;  /* 0x0000000899097209 */ /* 0x010fe20007810000 */
[----:B------:R-:W-:-:S03]  /*5c30*/  UPRMT UR10, UR25, 0x654, UR10 ;  /* 0x00000654190a7896 */ /* 0x000fc6000800000a */
[----:B------:R-:W-:-:S04]  /*5c40*/  FMNMX.FTZ R8, R156, R9, !PT ;  /* 0x000000099c087209 */ /* 0x000fc80007810000 */
[----:B------:R-:W-:Y:S02]  /*5c50*/  FMNMX.FTZ R9, R157, R8, !PT ;  /* 0x000000089d097209 */ /* 0x000fe40007810000 */
[----:B------:R-:W-:Y:S02]  /*5c60*/  SYNCS.ARRIVE.TRANS64.RED.A1T0 RZ, [UR10], RZ ;  /* 0x000000ffffff79a7 */ /* 0x000fe4000810040a */
        /* <DEDUP_REMOVED lines=32> */
[C---:B------:R-:W-:Y:S01]  /*5e70*/  FMUL.FTZ R204, R8.reuse, UR7 ;  /* 0x0000000708cc7c20 */ /* 0x040fe20008410000 */
[----:B------:R-:W-:Y:S01]  /*5e80*/  FMNMX.FTZ R9, R171, R10, !PT ;  /* 0x0000000aab097209 */ /* 0x000fe20007810000 */
[----:B------:R-:W-:Y:S02]  /*5e90*/  FADD.FTZ R7, -R8, R7 ;  /* 0x0000000708077221 */ /* 0x000fe40000010100 */
        /* <DEDUP_REMOVED lines=35> */
[----:B0-----:R-:W-:Y:S01]  /*60d0*/  FFMA.FTZ R164, R7, R4, R16 ;  /* 0x0000000407a47223 */ /* 0x001fe20000010010 */
[--C-:B------:R-:W-:Y:S01]  /*60e0*/  FFMA.FTZ R23, R193, UR7, -R204.reuse ;  /* 0x00000007c1177c23 */ /* 0x100fe200080108cc */
[----:B------:R-:W-:Y:S01]  /*60f0*/  FMNMX.FTZ R9, R191, R10, !PT ;  /* 0x0000000abf097209 */ /* 0x000fe20007810000 */
[--C-:B------:R-:W-:Y:S01]  /*6100*/  FFMA.FTZ R196, R196, UR7, -R204.reuse ;  /* 0x00000007c4c47c23 */ /* 0x100fe200080108cc */
[----:B------:R-:W-:Y:S01]  /*6110*/  FFMA.FTZ R177, R197, UR7, -R204 ;  /* 0x00000007c5b17c23 */ /* 0x000fe200080108cc */
[----:B------:R-:W-:Y:S01]  /*6120*/  FMUL.FTZ R24, R24, R7 ;  /* 0x0000000718187220 */ /* 0x000fe20000410000 */
[----:B------:R-:W-:Y:S01]  /*6130*/  FMNMX.FTZ R10, R194, R9, !PT ;  /* 0x00000009c20a7209 */ /* 0x000fe20007810000 */
[----:B------:R-:W0:Y:S01]  /*6140*/  MUFU.EX2 R203, R203 ;  /* 0x000000cb00cb7308 */ /* 0x000e220000000800 */
[----:B-1----:R-:W-:Y:S01]  /*6150*/  F2FP.F16.F32.PACK_AB R168, R201, R16 ;  /* 0x00000010c9a8723e */ /* 0x002fe200000000ff */
[-C--:B------:R-:W-:Y:S01]  /*6160*/  FMUL.FTZ R25, R25, R7.reuse ;  /* 0x0000000719197220 */ /* 0x080fe20000410000 */
        /* <DEDUP_REMOVED lines=79> */
[----:B------:R-:W-:Y:S01]  /*6660*/  FMUL.FTZ R145, R145, R7 ;  /* 0x0000000791917220 */ /* 0x000fe20000410000 */
        /* <DEDUP_REMOVED lines=9> */
[----:B------:R-:W-:Y:S01]  /*6700*/  FADD.FTZ R167, R201, R164 ;  /* 0x000000a4c9a77221 */ /* 0x000fe20000010000 */
[--C-:B------:R-:W-:Y:S01]  /*6710*/  FFMA.FTZ R163, R170, UR7, -R161.reuse ;  /* 0x00000007aaa37c23 */ /* 0x100fe200080108a1 */
[--C-:B------:R-:W-:Y:S01]  /*6720*/  FFMA.FTZ R184, R171, UR7, -R161.reuse ;  /* 0x00000007abb87c23 */ /* 0x100fe200080108a1 */
[----:B------:R-:W-:Y:S01]  /*6730*/  FFMA.FTZ R173, R174, UR7, -R161 ;  /* 0x00000007aead7c23 */ /* 0x000fe200080108a1 */
[----:B----4-:R-:W-:Y:S01]  /*6740*/  FADD.FTZ R166, R200, R167 ;  /* 0x000000a7c8a67221 */ /* 0x010fe20000010000 */
[----:B------:R-:W1:Y:S01]  /*6750*/  MUFU.EX2 R169, R169 ;  /* 0x000000a900a97308 */ /* 0x000e620000000800 */
[--C-:B------:R-:W-:Y:S01]  /*6760*/  FFMA.FTZ R188, R175, UR7, -R161.reuse ;  /* 0x00000007afbc7c23 */ /* 0x100fe200080108a1 */
[--C-:B------:R-:W-:Y:S01]  /*6770*/  FFMA.FTZ R174, R178, UR7, -R161.reuse ;  /* 0x00000007b2ae7c23 */ /* 0x100fe200080108a1 */
[----:B0-----:R-:W-:Y:S01]  /*6780*/  FADD.FTZ R166, R203, R166 ;  /* 0x000000a6cba67221 */ /* 0x001fe20000010000 */
[--C-:B------:R-:W-:Y:S01]  /*6790*/  FFMA.FTZ R175, R179, UR7, -R161.reuse ;  /* 0x00000007b3af7c23 */ /* 0x100fe200080108a1 */
[--C-:B------:R-:W-:Y:S01]  /*67a0*/  FFMA.FTZ R4, R182, UR7, -R161.reuse ;  /* 0x00000007b6047c23 */ /* 0x100fe200080108a1 */
[--C-:B------:R-:W-:Y:S01]  /*67b0*/  FFMA.FTZ R178, R186, UR7, -R161.reuse ;  /* 0x00000007bab27c23 */ /* 0x100fe200080108a1 */
[--C-:B------:R-:W-:Y:S01]  /*67c0*/  FFMA.FTZ R179, R187, UR7, -R161.reuse ;  /* 0x00000007bbb37c23 */ /* 0x100fe200080108a1 */
[----:B------:R-:W0:Y:S01]  /*67d0*/  MUFU.EX2 R154, R154 ;  /* 0x0000009a009a7308 */ /* 0x000e220000000800 */
[--C-:B------:R-:W-:Y:S01]  /*67e0*/  FFMA.FTZ R190, R190, UR7, -R161.reuse ;  /* 0x00000007bebe7c23 */ /* 0x100fe200080108a1 */
[--C-:B------:R-:W-:Y:S01]  /*67f0*/  FFMA.FTZ R191, R191, UR7, -R161.reuse ;  /* 0x00000007bfbf7c23 */ /* 0x100fe200080108a1 */
[--C-:B------:R-:W-:Y:S01]  /*6800*/  FFMA.FTZ R194, R194, UR7, -R161.reuse ;  /* 0x00000007c2c27c23 */ /* 0x100fe200080108a1 */
[--C-:B------:R-:W-:Y:S01]  /*6810*/  FFMA.FTZ R195, R195, UR7, -R161.reuse ;  /* 0x00000007c3c37c23 */ /* 0x100fe200080108a1 */
[--C-:B------:R-:W-:Y:S01]  /*6820*/  FFMA.FTZ R198, R198, UR7, -R161.reuse ;  /* 0x00000007c6c67c23 */ /* 0x100fe200080108a1 */
[----:B------:R-:W-:Y:S01]  /*6830*/  FFMA.FTZ R199, R199, UR7, -R161 ;  /* 0x00000007c7c77c23 */ /* 0x000fe200080108a1 */
[----:B------:R-:W-:Y:S01]  /*6840*/  F2FP.F16.F32.PACK_AB R170, R203, R200 ;  /* 0x000000c8cbaa723e */ /* 0x000fe200000000ff */
[----:B------:R-:W4:Y:S01]  /*6850*/  MUFU.EX2 R155, R155 ;  /* 0x0000009b009b7308 */ /* 0x000f220000000800 */
[----:B-1----:R-:W-:Y:S01]  /*6860*/  FFMA.FTZ R5, R176, R5, R169 ;  /* 0x00000005b0057223 */ /* 0x002fe200000100a9 */
[-C--:B------:R-:W-:Y:S01]  /*6870*/  FMUL.FTZ R148, R148, R7.reuse ;  /* 0x0000000794947220 */ /* 0x080fe20000410000 */
[----:B------:R-:W-:Y:S01]  /*6880*/  FMUL.FTZ R149, R149, R7 ;  /* 0x0000000795957220 */ /* 0x000fe20000410000 */
[-C--:B------:R-:W-:Y:S01]  /*6890*/  FMUL.FTZ R26, R26, R176.reuse ;  /* 0x000000b01a1a7220 */ /* 0x080fe20000410000 */
[-C--:B------:R-:W-:Y:S01]  /*68a0*/  FMUL.FTZ R27, R27, R176.reuse ;  /* 0x000000b01b1b7220 */ /* 0x080fe20000410000 */
[-C--:B------:R-:W-:Y:S01]  /*68b0*/  FMUL.FTZ R30, R30, R176.reuse ;  /* 0x000000b01e1e7220 */ /* 0x080fe20000410000 */
[-C--:B------:R-:W-:Y:S01]  /*68c0*/  FMUL.FTZ R31, R31, R176.reuse ;  /* 0x000000b01f1f7220 */ /* 0x080fe20000410000 */
[----:B------:R-:W1:Y:S01]  /*68d0*/  MUFU.EX2 R158, R158 ;  /* 0x0000009e009e7308 */ /* 0x000e620000000800 */
[C---:B0-----:R-:W-:Y:S01]  /*68e0*/  FADD.FTZ R164, R154.reuse, R5 ;  /* 0x000000059aa47221 */ /* 0x041fe20000010000 */
[----:B------:R-:W-:Y:S01]  /*68f0*/  FFMA.FTZ R5, R183, UR7, -R161 ;  /* 0x00000007b7057c23 */ /* 0x000fe200080108a1 */
[----:B------:R-:W-:Y:S01]  /*6900*/  F2FP.F16.F32.PACK_AB R169, R154, R169 ;  /* 0x000000a99aa9723e */ /* 0x000fe200000000ff */
        /* <DEDUP_REMOVED lines=21> */
[----:B0-----:R-:W-:Y:S01]  /*6a60*/  FADD.FTZ R171, R165, R164 ;  /* 0x000000a4a5ab7221 */ /* 0x001fe20000010000 */
[----:B------:R-:W-:Y:S01]  /*6a70*/  FADD.FTZ R166, R14, R167 ;  /* 0x000000a70ea67221 */ /* 0x000fe20000010000 */
[-C--:B------:R-:W-:Y:S01]  /*6a80*/  FMUL.FTZ R62, R62, R176.reuse ;  /* 0x000000b03e3e7220 */ /* 0x080fe20000410000 */
[-C--:B------:R-:W-:Y:S01]  /*6a90*/  FMUL.FTZ R63, R63, R176.reuse ;  /* 0x000000b03f3f7220 */ /* 0x080fe20000410000 */
[-C--:B------:R-:W-:Y:S01]  /*6aa0*/  FMUL.FTZ R66, R66, R176.reuse ;  /* 0x000000b042427220 */ /* 0x080fe20000410000 */
[-C--:B------:R-:W-:Y:S01]  /*6ab0*/  FMUL.FTZ R67, R67, R176.reuse ;  /* 0x000000b043437220 */ /* 0x080fe20000410000 */
[-C--:B------:R-:W-:Y:S01]  /*6ac0*/  FMUL.FTZ R70, R70, R176.reuse ;  /* 0x000000b046467220 */ /* 0x080fe20000410000 */
[----:B------:R-:W0:Y:S01]  /*6ad0*/  MUFU.EX2 R180, R180 ;  /* 0x000000b400b47308 */ /* 0x000e220000000800 */
[C---:B----4-:R-:W-:Y:S01]  /*6ae0*/  FADD.FTZ R164, R162.reuse, R171 ;  /* 0x000000aba2a47221 */ /* 0x050fe20000010000 */
[----:B------:R-:W-:Y:S01]  /*6af0*/  FADD.FTZ R171, R157, R166 ;  /* 0x000000a69dab7221 */ /* 0x000fe20000010000 */
[----:B------:R-:W-:Y:S01]  /*6b00*/  F2FP.F16.F32.PACK_AB R165, R162, R165 ;  /* 0x000000a5a2a5723e */ /* 0x000fe200000000ff */
[----:B------:R-:W-:Y:S01]  /*6b10*/  FMUL.FTZ R71, R71, R176 ;  /* 0x000000b047477220 */ /* 0x000fe20000410000 */
[----:B------:R-:W-:Y:S01]  /*6b20*/  F2FP.F16.F32.PACK_AB R162, R20, R13 ;  /* 0x0000000d14a2723e */ /* 0x000fe200000000ff */
[----:B------:R-:W-:Y:S01]  /*6b30*/  FADD.FTZ R166, R160, R171 ;  /* 0x000000aba0a67221 */ /* 0x000fe20000010000 */
[----:B------:R-:W-:Y:S01]  /*6b40*/  F2FP.F16.F32.PACK_AB R171, R158, R155 ;  /* 0x0000009b9eab723e */ /* 0x000fe200000000ff */
[----:B------:R-:W4:Y:S01]  /*6b50*/  MUFU.EX2 R163, R163 ;  /* 0x000000a300a37308 */ /* 0x000f220000000800 */
[----:B-1----:R-:W-:Y:S01]  /*6b60*/  FADD.FTZ R167, R159, R164 ;  /* 0x000000a49fa77221 */ /* 0x002fe20000010000 */
[C---:B------:R-:W-:Y:S01]  /*6b70*/  FADD.FTZ R166, R17.reuse, R166 ;  /* 0x000000a611a67221 */ /* 0x040fe20000010000 */
[----:B------:R-:W-:Y:S01]  /*6b80*/  F2FP.F16.F32.PACK_AB R160, R17, R160 ;  /* 0x000000a011a0723e */ /* 0x000fe200000000ff */
[-C--:B------:R-:W-:Y:S01]  /*6b90*/  FMUL.FTZ R74, R74, R176.reuse ;  /* 0x000000b04a4a7220 */ /* 0x080fe20000410000 */
[-C--:B------:R-:W-:Y:S01]  /*6ba0*/  FMUL.FTZ R75, R75, R176.reuse ;  /* 0x000000b04b4b7220 */ /* 0x080fe20000410000 */
        /* <DEDUP_REMOVED lines=19> */
[----:B-1----:R-:W-:Y:S01]  /*6ce0*/  FADD.FTZ R164, R184, R161 ;  /* 0x000000a1b8a47221 */ /* 0x002fe20000010000 */
[----:B------:R-:W-:Y:S01]  /*6cf0*/  FADD.FTZ R161, R13, R166 ;  /* 0x000000a60da17221 */ /* 0x000fe20000010000 */
[----:B------:R-:W-:Y:S01]  /*6d00*/  F2FP.F16.F32.PACK_AB R166, R157, R14 ;  /* 0x0000000e9da6723e */ /* 0x000fe200000000ff */
[-C--:B------:R-:W-:Y:S01]  /*6d10*/  FMUL.FTZ R106, R106, R176.reuse ;  /* 0x000000b06a6a7220 */ /* 0x080fe20000410000 */
[-C--:B------:R-:W-:Y:S01]  /*6d20*/  FMUL.FTZ R107, R107, R176.reuse ;  /* 0x000000b06b6b7220 */ /* 0x080fe20000410000 */
[----:B------:R-:W-:Y:S01]  /*6d30*/  FADD.FTZ R161, R20, R161 ;  /* 0x000000a114a17221 */ /* 0x000fe20000010000 */
[-C--:B------:R-:W-:Y:S01]  /*6d40*/  FMUL.FTZ R110, R110, R176.reuse ;  /* 0x000000b06e6e7220 */ /* 0x080fe20000410000 */
[----:B------:R-:W1:Y:S01]  /*6d50*/  MUFU.EX2 R174, R174 ;  /* 0x000000ae00ae7308 */ /* 0x000e620000000800 */
[----:B0-----:R-:W-:Y:S01]  /*6d60*/  FADD.FTZ R167, R173, R164 ;  /* 0x000000a4ada77221 */ /* 0x001fe20000010000 */
[----:B------:R-:W-:Y:S01]  /*6d70*/  F2FP.F16.F32.PACK_AB R164, R18, R15 ;  /* 0x0000000f12a4723e */ /* 0x000fe200000000ff */
[----:B------:R-:W-:Y:S01]  /*6d80*/  FADD.FTZ R18, R156, R161 ;  /* 0x000000a19c127221 */ /* 0x000fe20000010000 */
[----:B------:R-:W-:Y:S01]  /*6d90*/  F2FP.F16.F32.PACK_AB R161, R184, R163 ;  /* 0x000000a3b8a1723e */ /* 0x000fe200000000ff */
[----:B------:R-:W-:Y:S01]  /*6da0*/  FMUL.FTZ R111, R111, R176 ;  /* 0x000000b06f6f7220 */ /* 0x000fe20000410000 */
[C---:B------:R-:W-:Y:S01]  /*6db0*/  F2FP.F16.F32.PACK_AB R156, R153.reuse, R156 ;  /* 0x0000009c999c723e */ /* 0x040fe200000000ff */
[----:B------:R-:W-:Y:S01]  /*6dc0*/  FADD.FTZ R15, R153, R18 ;  /* 0x00000012990f7221 */ /* 0x000fe20000010000 */
[----:B------:R-:W0:Y:S01]  /*6dd0*/  MUFU.EX2 R175, R175 ;  /* 0x000000af00af7308 */ /* 0x000e220000000800 */
        /* <DEDUP_REMOVED lines=9> */
[----:B------:R-:W-:Y:S01]  /*6e70*/  F2FP.F16.F32.PACK_AB R167, R180, R159 ;  /* 0x0000009fb4a7723e */ /* 0x000fe200000000ff */
[-C--:B------:R-:W-:Y:S01]  /*6e80*/  FMUL.FTZ R123, R123, R176.reuse ;  /* 0x000000b07b7b7220 */ /* 0x080fe20000410000 */
        /* <DEDUP_REMOVED lines=13> */
[----:B----4-:R-:W-:Y:S01]  /*6f60*/  FADD.FTZ R18, R4, R157 ;  /* 0x0000009d04127221 */ /* 0x010fe20000010000 */
[----:B------:R-:W-:Y:S01]  /*6f70*/  F2FP.F16.F32.PACK_AB R157, R175, R174 ;  /* 0x000000aeaf9d723e */ /* 0x000fe200000000ff */
[-C--:B------:R-:W-:Y:S01]  /*6f80*/  FMUL.FTZ R146, R146, R176.reuse ;  /* 0x000000b092927220 */ /* 0x080fe20000410000 */
[-C--:B------:R-:W-:Y:S01]  /*6f90*/  FMUL.FTZ R147, R147, R176.reuse ;  /* 0x000000b093937220 */ /* 0x080fe20000410000 */
[-C--:B------:R-:W-:Y:S01]  /*6fa0*/  FMUL.FTZ R150, R150, R176.reuse ;  /* 0x000000b096967220 */ /* 0x080fe20000410000 */
[----:B------:R-:W-:-:S02]  /*6fb0*/  FMUL.FTZ R151, R151, R176 ;  /* 0x000000b097977220 */ /* 0x000fc40000410000 */
[----:B------:R-:W4:Y:S01]  /*6fc0*/  MUFU.EX2 R19, R19 ;  /* 0x0000001300137308 */ /* 0x000f220000000800 */
[----:B-1----:R-:W-:-:S07]  /*6fd0*/  FADD.FTZ R14, R12, R15 ;  /* 0x0000000f0c0e7221 */ /* 0x002fce0000010000 */
[----:B------:R-:W1:Y:S01]  /*6fe0*/  MUFU.EX2 R178, R178 ;  /* 0x000000b200b27308 */ /* 0x000e620000000800 */
[C---:B0-----:R-:W-:Y:S01]  /*6ff0*/  FADD.FTZ R17, R5.reuse, R18 ;  /* 0x0000001205117221 */ /* 0x041fe20000010000 */
[----:B------:R-:W-:-:S06]  /*7000*/  F2FP.F16.F32.PACK_AB R159, R5, R4 ;  /* 0x00000004059f723e */ /* 0x000fcc00000000ff */
[----:B------:R-:W0:Y:S01]  /*7010*/  MUFU.EX2 R152, R152 ;  /* 0x0000009800987308 */ /* 0x000e220000000800 */
[C---:B----4-:R-:W-:Y:S01]  /*7020*/  FADD.FTZ R15, R19.reuse, R14 ;  /* 0x0000000e130f7221 */ /* 0x050fe20000010000 */
[----:B------:R-:W-:-:S06]  /*7030*/  F2FP.F16.F32.PACK_AB R158, R19, R12 ;  /* 0x0000000c139e723e */ /* 0x000fcc00000000ff */
[----:B------:R-:W4:Y:S01]  /*7040*/  MUFU.EX2 R179, R179 ;  /* 0x000000b300b37308 */ /* 0x000f220000000800 */
[----:B-1----:R-:W-:-:S07]  /*7050*/  FADD.FTZ R18, R178, R17 ;  /* 0x00000011b2127221 */ /* 0x002fce0000010000 */
[----:B------:R-:W1:Y:S01]  /*7060*/  MUFU.EX2 R21, R21 ;  /* 0x0000001500157308 */ /* 0x000e620000000800 */
[----:B0-----:R-:W-:-:S07]  /*7070*/  FADD.FTZ R14, R152, R15 ;  /* 0x0000000f980e7221 */ /* 0x001fce0000010000 */
[----:B------:R-:W0:Y:S01]  /*7080*/  MUFU.EX2 R16, R190 ;  /* 0x000000be00107308 */ /* 0x000e220000000800 */
[C---:B----4-:R-:W-:Y:S01]  /*7090*/  FADD.FTZ R13, R179.reuse, R18 ;  /* 0x00000012b30d7221 */ /* 0x050fe20000010000 */
[----:B------:R-:W-:-:S06]  /*70a0*/  F2FP.F16.F32.PACK_AB R153, R179, R178 ;  /* 0x000000b2b399723e */ /* 0x000fcc00000000ff */
[----:B------:R-:W4:Y:S01]  /*70b0*/  MUFU.EX2 R11, R11 ;  /* 0x0000000b000b7308 */ /* 0x000f220000000800 */
[C---:B-1----:R-:W-:Y:S01]  /*70c0*/  FADD.FTZ R14, R21.reuse, R14 ;  /* 0x0000000e150e7221 */ /* 0x042fe20000010000 */
[----:B------:R-:W-:-:S06]  /*70d0*/  F2FP.F16.F32.PACK_AB R152, R21, R152 ;  /* 0x000000981598723e */ /* 0x000fcc00000000ff */
[----:B------:R-:W1:Y:S01]  /*70e0*/  MUFU.EX2 R155, R191 ;  /* 0x000000bf009b7308 */ /* 0x000e620000000800 */
[----:B0-----:R-:W-:-:S07]  /*70f0*/  FADD.FTZ R12, R16, R13 ;  /* 0x0000000d100c7221 */ /* 0x001fce0000010000 */
[----:B------:R-:W0:Y:S01]  /*7100*/  MUFU.EX2 R22, R22 ;  /* 0x0000001600167308 */ /* 0x000e220000000800 */
[----:B----4-:R-:W-:-:S07]  /*7110*/  FADD.FTZ R15, R11, R14 ;  /* 0x0000000e0b0f7221 */ /* 0x010fce0000010000 */
[----:B------:R-:W4:Y:S01]  /*7120*/  MUFU.EX2 R194, R194 ;  /* 0x000000c200c27308 */ /* 0x000f220000000800 */
[C---:B-1----:R-:W-:Y:S01]  /*7130*/  FADD.FTZ R5, R155.reuse, R12 ;  /* 0x0000000c9b057221 */ /* 0x042fe20000010000 */
[----:B------:R-:W-:-:S06]  /*7140*/  F2FP.F16.F32.PACK_AB R155, R155, R16 ;  /* 0x000000109b9b723e */ /* 0x000fcc00000000ff */
[----:B------:R-:W1:Y:S01]  /*7150*/  MUFU.EX2 R172, R172 ;  /* 0x000000ac00ac7308 */ /* 0x000e620000000800 */
[C---:B0-----:R-:W-:Y:S01]  /*7160*/  FADD.FTZ R15, R22.reuse, R15 ;  /* 0x0000000f160f7221 */ /* 0x041fe20000010000 */
[----:B------:R-:W-:-:S06]  /*7170*/  F2FP.F16.F32.PACK_AB R154, R22, R11 ;  /* 0x0000000b169a723e */ /* 0x000fcc00000000ff */
[----:B------:R-:W0:Y:S01]  /*7180*/  MUFU.EX2 R195, R195 ;  /* 0x000000c300c37308 */ /* 0x000e220000000800 */
[----:B----4-:R-:W-:-:S07]  /*7190*/  FADD.FTZ R12, R194, R5 ;  /* 0x00000005c20c7221 */ /* 0x010fce0000010000 */
        /* <DEDUP_REMOVED lines=11> */
[----:B0-----:R-:W-:Y:S01]  /*7250*/  FADD.FTZ R4, R10, R5 ;  /* 0x000000050a047221 */ /* 0x001fe20000010000 */
[C---:B----4-:R-:W-:Y:S01]  /*7260*/  FADD.FTZ R5, R175.reuse, R12 ;  /* 0x0000000caf057221 */ /* 0x050fe20000010000 */
[----:B------:R-:W-:Y:S02]  /*7270*/  F2FP.F16.F32.PACK_AB R175, R175, R198 ;  /* 0x000000c6afaf723e */ /* 0x000fe400000000ff */
[C---:B-1----:R-:W-:Y:S01]  /*7280*/  FADD.FTZ R4, R177.reuse, R4 ;  /* 0x00000004b1047221 */ /* 0x042fe20000010000 */
[----:B------:R-:W-:Y:S01]  /*7290*/  F2FP.F16.F32.PACK_AB R174, R177, R10 ;  /* 0x0000000ab1ae723e */ /* 0x000fe200000000ff */
[----:B------:R-:W-:Y:S06]  /*72a0*/  @!P0 BRA `(.L_x_4545) ;  /* 0x0000000000048947 */ /* 0x000fec0003800000 */
[----:B------:R-:W-:Y:S01]  /*72b0*/  BPT.TRAP 0x1 ;  /* 0x000000040000795c */ /* 0x000fe20000300000 */
.L_x_4545:
[----:B------:R0:W1:Y:S01]  /*72c0*/  SYNCS.PHASECHK.TRANS64.TRYWAIT P1, [UR26+0x22850], R6 ;  /* 0x02285006ff0075a7 */ /* 0x000062000802015a */
[----:B------:R-:W-:Y:S05]  /*72d0*/  @!P0 BRA `(.L_x_4546) ;  /* 0x0000000000048947 */ /* 0x000fea0003800000 */
[----:B------:R-:W-:Y:S01]  /*72e0*/  BPT.TRAP 0x1 ;  /* 0x000000040000795c */ /* 0x000fe20000300000 */
.L_x_4546:
[----:B-1----:R-:W-:Y:S05]  /*72f0*/  @P1 BRA `(.L_x_4547) ;  /* 0x0000000000081947 */ /* 0x002fea0003800000 */
[----:B------:R-:W1:Y:S02]  /*7300*/  SYNCS.PHASECHK.TRANS64.TRYWAIT P1, [UR26+0x22850], R6 ;  /* 0x02285006ff0075a7 */ /* 0x000e64000802015a */
[----:B-1----:R-:W-:Y:S05]  /*7310*/  @!P1 BRA `(.L_x_4548) ;  /* 0x0000006c00149947 */ /* 0x002fea0003800000 */
.L_x_4547:
        /* <DEDUP_REMOVED lines=39> */
.L_x_4549:
[----:B------:R-:W-:Y:S01]  /*7590*/  UISETP.GT.AND UP0, UPT, UR27, UR41, UPT ;  /* 0x000000291b00728c */ /* 0x000fe2000bf04270 */
[----:B------:R-:W-:Y:S01]  /*75a0*/  IMAD.MOV.U32 R202, RZ, RZ, R9 ;  /* 0x000000ffffca7224 */ /* 0x000fe200078e0009 */
[----:B------:R-:W-:Y:S01]  /*75b0*/  UIADD3 UR26, UR26, 0x22860, URZ ;  /* 0x000228601a1a7890 */ /* 0x000fe2000fffe03f */
[----:B-1----:R-:W-:Y:S01]  /*75c0*/  IMAD.MOV.U32 R7, RZ, RZ, R8 ;  /* 0x000000ffff077224 */ /* 0x002fe200078e0008 */
[----:B------:R-:W-:Y:S02]  /*75d0*/  UIADD3 UR27, UR27, -0x1, URZ ;  /* 0xffffffff1b1b7890 */ /* 0x000fe4000fffe03f */
[----:B------:R-:W-:Y:S01]  /*75e0*/  PLOP3.LUT P1, PT, PT, PT, UP0, 0x80, 0x0 ;  /* 0x000000000000781c */ /* 0x000fe20003f2f008 */
[----:B------:R-:W-:-:S09]  /*75f0*/  UPRMT UR26, UR25, 0x654, UR26 ;  /* 0x00000654191a7896 */ /* 0x000fd2000800001a */
[----:B------:R-:W-:Y:S03]  /*7600*/  SYNCS.ARRIVE.TRANS64.RED.A1T0 RZ, [UR26], RZ ;  /* 0x000000ffffff79a7 */ /* 0x000fe6000810041a */
[----:B------:R-:W-:Y:S05]  /*7610*/  @P1 BRA `(.L_x_4550) ;  /* 0xffffffe000d81947 */ /* 0x000fea000383ffff */
.L_x_4539:
[----:B------:R-:W4:Y:S01]  /*7620*/  SHFL.BFLY PT, R3, R4, 0x2, 0x1f ;  /* 0x0c401f0004037f89 */ /* 0x000f2200000e0000 */
[----:B------:R-:W-:-:S03]  /*7630*/  PLOP3.LUT P0, PT, PT, PT, PT, 0x8, 0x0 ;  /* 0x000000000000781c */ /* 0x000fc60003f0e170 */
[----:B0--3--:R-:W0:Y:S01]  /*7640*/  SHFL.BFLY PT, R6, R5, 0x2, 0x1f ;  /* 0x0c401f0005067f89 */ /* 0x009e2200000e0000 */
[----:B----4-:R-:W-:Y:S01]  /*7650*/  FADD.FTZ R3, R3, R4 ;  /* 0x0000000403037221 */ /* 0x010fe20000010000 */
[----:B------:R-:W-:Y:S02]  /*7660*/  IMAD.MOV.U32 R4, RZ, RZ, -0x800000 ;  /* 0xff800000ff047424 */ /* 0x000fe400078e00ff */
[----:B0-----:R-:W-:Y:S02]  /*7670*/  FADD.FTZ R6, R6, R5 ;  /* 0x0000000506067221 */ /* 0x001fe40000010000 */
[----:B--2---:R-:W1:Y:S01]  /*7680*/  SHFL.BFLY PT, R0, R3, 0x1, 0x1f ;  /* 0x0c201f0003007f89 */ /* 0x004e6200000e0000 */
[----:B------:R-:W-:-:S03]  /*7690*/  IMAD.U32 R5, RZ, RZ, UR7 ;  /* 0x00000007ff057e24 */ /* 0x000fc6000f8e00ff */
[----:B------:R-:W0:Y:S01]  /*76a0*/  SHFL.BFLY PT, R7, R6, 0x1, 0x1f ;  /* 0x0c201f0006077f89 */ /* 0x000e2200000e0000 */
[----:B-1----:R-:W-:Y:S01]  /*76b0*/  FADD.FTZ R11, R3, R0 ;  /* 0x00000000030b7221 */ /* 0x002fe20000010000 */
[----:B------:R-:W-:Y:S01]  /*76c0*/  IADD3 R3, -R2, 0xb, RZ ;  /* 0x0000000b02037810 */ /* 0x000fe20007ffe1ff */
[----:B------:R-:W-:Y:S02]  /*76d0*/  IMAD.MOV.U32 R0, RZ, RZ, RZ ;  /* 0x000000ffff007224 */ /* 0x000fe400078e00ff */
[----:B0-----:R-:W-:Y:S02]  /*76e0*/  FADD.FTZ R12, R6, R7 ;  /* 0x00000007060c7221 */ /* 0x001fe40000010000 */
[----:B------:R0:W-:Y:S08]  /*76f0*/  BAR.ARV R3, 0x100 ;  /* 0x000400030000751d */ /* 0x0001f00000002000 */
[----:B------:R-:W-:Y:S06]  /*7700*/  BAR.ARV 0x8, 0x180 ;  /* 0x0206000000007b1d */ /* 0x000fec0000002000 */
[----:B------:R-:W-:Y:S01]  /*7710*/  FSETP.NE.FTZ.AND P1, PT, R11, RZ, PT ;  /* 0x000000ff0b00720b */ /* 0x000fe20003f35000 */
[----:B0-----:R-:W-:Y:S01]  /*7720*/  IMAD.MOV.U32 R3, RZ, RZ, -0x800000 ;  /* 0xff800000ff037424 */ /* 0x001fe200078e00ff */
[----:B------:R-:W-:-:S02]  /*7730*/  FSETP.NE.FTZ.AND P2, PT, R12, RZ, PT ;  /* 0x000000ff0c00720b */ /* 0x000fc40003f55000 */
[----:B------:R-:W-:-:S09]  /*7740*/  MOV R7, RZ ;  /* 0x000000ff00077202 */ /* 0x000fd20000000f00 */
[----:B------:R-:W0:Y:S01]  /*7750*/  @P1 MUFU.RCP R7, R11 ;  /* 0x0000000b00071308 */ /* 0x000e220000001000 */
[----:B------:R-:W-:-:S07]  /*7760*/  @P1 FMUL.FTZ R5, R5, 0.69314718246459960938 ;  /* 0x3f31721805051820 */ /* 0x000fce0000410000 */
[----:B------:R-:W1:Y:S08]  /*7770*/  @P1 MUFU.LG2 R10, R11 ;  /* 0x0000000b000a1308 */ /* 0x000e700000000c00 */
[----:B------:R-:W2:Y:S01]  /*7780*/  @P2 MUFU.LG2 R2, R12 ;  /* 0x0000000c00022308 */ /* 0x000ea20000000c00 */
[-C--:B0-----:R-:W-:Y:S01]  /*7790*/  FMUL.FTZ R24, R24, R7.reuse ;  /* 0x0000000718187220 */ /* 0x081fe20000410000 */
[-C--:B------:R-:W-:Y:S01]  /*77a0*/  FMUL.FTZ R25, R25, R7.reuse ;  /* 0x0000000719197220 */ /* 0x080fe20000410000 */
[-C--:B------:R-:W-:Y:S01]  /*77b0*/  FMUL.FTZ R28, R28, R7.reuse ;  /* 0x000000071c1c7220 */ /* 0x080fe20000410000 */
[-C--:B------:R-:W-:Y:S01]  /*77c0*/  FMUL.FTZ R29, R29, R7.reuse ;  /* 0x000000071d1d7220 */ /* 0x080fe20000410000 */
[-C--:B------:R-:W-:Y:S01]  /*77d0*/  FMUL.FTZ R32, R32, R7.reuse ;  /* 0x0000000720207220 */ /* 0x080fe20000410000 */
[-C--:B------:R-:W-:Y:S01]  /*77e0*/  FMUL.FTZ R33, R33, R7.reuse ;  /* 0x0000000721217220 */ /* 0x080fe20000410000 */
[-C--:B------:R-:W-:Y:S01]  /*77f0*/  FMUL.FTZ R36, R36, R7.reuse ;  /* 0x0000000724247220 */ /* 0x080fe20000410000 */
        /* <DEDUP_REMOVED lines=58> */
[----:B------:R-:W-:Y:S01]  /*7ba0*/  MOV R7, UR7 ;  /* 0x0000000700077c02 */ /* 0x000fe20008000f00 */
[----:B-1----:R-:W-:Y:S01]  /*7bb0*/  @P1 FMUL.FTZ R10, R10, 0.69314718246459960938 ;  /* 0x3f3172180a0a1820 */ /* 0x002fe20000410000 */
[----:B--2---:R-:W-:Y:S01]  /*7bc0*/  @P2 FMUL.FTZ R2, R2, 0.69314718246459960938 ;  /* 0x3f31721802022820 */ /* 0x004fe20000410000 */
[-C--:B0-----:R-:W-:Y:S01]  /*7bd0*/  FMUL.FTZ R26, R26, R0.reuse ;  /* 0x000000001a1a7220 */ /* 0x081fe20000410000 */
[-C--:B------:R-:W-:Y:S01]  /*7be0*/  FMUL.FTZ R27, R27, R0.reuse ;  /* 0x000000001b1b7220 */ /* 0x080fe20000410000 */
[----:B------:R-:W-:Y:S01]  /*7bf0*/  @P2 FMUL.FTZ R7, R7, 0.69314718246459960938 ;  /* 0x3f31721807072820 */ /* 0x000fe20000410000 */
        /* <DEDUP_REMOVED lines=64> */
.L_x_4514:
        /* <DEDUP_REMOVED lines=32> */
[----:B------:R-:W-:Y:S02]  /*8200*/  IADD3 R13, R5, -R6, RZ ;  /* 0x80000006050d7210 */ /* 0x000fe40007ffe0ff */
[----:B------:R-:W-:Y:S01]  /*8210*/  LEA.HI R10, R9, R0, RZ, 0x2 ;  /* 0x00000000090a7211 */ /* 0x000fe200078f10ff */
[----:B------:R-:W5:Y:S01]  /*8220*/  @P0 LDC R152, c[0x0][0xbec] ;  /* 0x0002fb00ff980b82 */ /* 0x000f620000000800 */
[----:B------:R-:W-:-:S02]  /*8230*/  LEA.HI R6, R13, R13, RZ, 0x1 ;  /* 0x0000000d0d067211 */ /* 0x000fc400078f08ff */
[--C-:B------:R-:W-:Y:S02]  /*8240*/  SHF.R.S32.HI R11, RZ, 0x2, R10.reuse ;  /* 0x00000002ff0b7819 */ /* 0x100fe4000001140a */
[----:B------:R-:W-:Y:S02]  /*8250*/  SHF.R.S32.HI R12, RZ, 0x1f, R10 ;  /* 0x0000001fff0c7819 */ /* 0x000fe4000001140a */
[----:B------:R-:W-:Y:S01]  /*8260*/  LEA.HI R9, R9, R0, RZ, 0x5 ;  /* 0x0000000009097211 */ /* 0x000fe200078f28ff */
[----:B------:R-:W5:Y:S01]  /*8270*/  @P0 LDC R17, c[0x0][0xbf0] ;  /* 0x0002fc00ff110b82 */ /* 0x000f620000000800 */
[----:B------:R-:W-:Y:S02]  /*8280*/  LEA.HI R12, R12, R11, RZ, 0x3 ;  /* 0x0000000b0c0c7211 */ /* 0x000fe400078f18ff */
[----:B------:R-:W-:Y:S02]  /*8290*/  LOP3.LUT R2, R2, 0x3fffffe, RZ, 0xc0, !PT ;  /* 0x03fffffe02027812 */ /* 0x000fe400078ec0ff */
[----:B------:R-:W-:-:S03]  /*82a0*/  LOP3.LUT R12, R12, 0xfffffff8, RZ, 0xc0, !PT ;  /* 0xfffffff80c0c7812 */ /* 0x000fc600078ec0ff */
[----:B------:R-:W-:Y:S01]  /*82b0*/  IMAD.IADD R2, R7, 0x1, -R2 ;  /* 0x0000000107027824 */ /* 0x000fe200078e0a02 */
[----:B------:R-:W5:Y:S01]  /*82c0*/  @P0 LDC R153, c[0x0][0xbf0] ;  /* 0x0002fc00ff990b82 */ /* 0x000f620000000800 */
[----:B------:R-:W-:Y:S01]  /*82d0*/  IMAD.IADD R5, R11, 0x1, -R12 ;  /* 0x000000010b057824 */ /* 0x000fe200078e0a0c */
[----:B------:R-:W-:Y:S01]  /*82e0*/  LOP3.LUT R12, R6, 0x1ffffffe, RZ, 0xc0, !PT ;  /* 0x1ffffffe060c7812 */ /* 0x000fe200078ec0ff */
[----:B------:R-:W-:Y:S01]  /*82f0*/  IMAD.U32 R7, RZ, RZ, UR5 ;  /* 0x00000005ff077e24 */ /* 0x000fe2000f8e00ff */
[----:B------:R-:W-:Y:S01]  /*8300*/  SHF.R.S32.HI R6, RZ, 0x5, R9 ;  /* 0x00000005ff067819 */ /* 0x000fe20000011409 */
[----:B------:R-:W-:Y:S01]  /*8310*/  IMAD.U32 R7, RZ, RZ, UR6 ;  /* 0x00000006ff077e24 */ /* 0x000fe2000f8e00ff */
[----:B------:R-:W-:Y:S01]  /*8320*/  UIMAD UR6, UR38, UR9, UR7 ;  /* 0x00000009260672a4 */ /* 0x000fe2000f8e0207 */
[----:B------:R-:W-:Y:S01]  /*8330*/  IMAD.IADD R16, R13, 0x1, -R12 ;  /* 0x000000010d107824 */ /* 0x000fe200078e0a0c */
[----:B------:R-:W-:Y:S01]  /*8340*/  LEA R5, R6, R5, 0x4 ;  /* 0x0000000506057211 */ /* 0x000fe200078e20ff */
[----:B------:R-:W-:Y:S01]  /*8350*/  IMAD.U32 R6, RZ, RZ, UR4 ;  /* 0x00000004ff067e24 */ /* 0x000fe2000f8e00ff */
[----:B------:R-:W-:Y:S01]  /*8360*/  UIMAD.WIDE.U32 UR4, UR38, UR8, URZ ;  /* 0x00000008260472a5 */ /* 0x000fe2000f8e003f */
[----:B----4-:R-:W-:Y:S01]  /*8370*/  IMAD R12, R18, UR10, RZ ;  /* 0x0000000a120c7c24 */ /* 0x010fe2000f8e02ff */
[----:B------:R-:W-:Y:S01]  /*8380*/  LEA R9, R2, R5, 0x6 ;  /* 0x0000000502097211 */ /* 0x000fe200078e30ff */
[----:B------:R-:W-:Y:S01]  /*8390*/  IMAD.WIDE.U32 R6, R18, UR12, R6 ;  /* 0x0000000c12067c25 */ /* 0x000fe2000f8e0006 */
[----:B------:R-:W-:-:S02]  /*83a0*/  UIADD3 UR6, UR5, UR6, URZ ;  /* 0x0000000605067290 */ /* 0x000fc4000fffe03f */
[----:B------:R-:W-:Y:S01]  /*83b0*/  MOV R13, UR5 ;  /* 0x00000005000d7c02 */ /* 0x000fe20008000f00 */
[----:B------:R-:W-:Y:S01]  /*83c0*/  IMAD R2, R16, 0x8, R9 ;  /* 0x0000000810027824 */ /* 0x000fe200078e0209 */
[----:B------:R-:W-:Y:S01]  /*83d0*/  ULDC.64 UR8, c[0x0][0xb28] ;  /* 0x0002ca0000087ab9 */ /* 0x000fe20000000a00 */
[----:B------:R-:W-:Y:S02]  /*83e0*/  IMAD R16, RZ, RZ, -UR38 ;  /* 0x80000026ff107e24 */ /* 0x000fe4000f8e02ff */
[----:B------:R-:W-:Y:S02]  /*83f0*/  IMAD R15, R19, UR12, R12 ;  /* 0x0000000c130f7c24 */ /* 0x000fe4000f8e020c */
[----:B--2---:R-:W-:Y:S02]  /*8400*/  IMAD R5, R22, 0x80, R2 ;  /* 0x0000008016057824 */ /* 0x004fe400078e0202 */
[----:B-1----:R-:W-:Y:S01]  /*8410*/  IMAD R23, R23, R16, UR11 ;  /* 0x0000000b17177e24 */ /* 0x002fe2000f8e0210 */
[----:B------:R-:W-:Y:S01]  /*8420*/  IADD3 R7, R7, R15, RZ ;  /* 0x0000000f07077210 */ /* 0x000fe20007ffe0ff */
[----:B0-----:R-:W-:-:S03]  /*8430*/  @P0 IMAD.HI.U32 R2, R5, R14, RZ ;  /* 0x0000000e05020227 */ /* 0x001fc600078e00ff */
[----:B------:R-:W-:Y:S01]  /*8440*/  SHF.R.S32.HI R16, RZ, 0x1f, R23 ;  /* 0x0000001fff107819 */ /* 0x000fe20000011417 */
[----:B------:R-:W-:Y:S01]  /*8450*/  IMAD.U32 R12, RZ, RZ, UR4 ;  /* 0x00000004ff0c7e24 */ /* 0x000fe2000f8e00ff */
[----:B------:R-:W-:Y:S01]  /*8460*/  ULDC.64 UR4, c[0x0][0xbe0] ;  /* 0x0002f80000047ab9 */ /* 0x000fe20000000a00 */
[----:B------:R-:W-:Y:S01]  /*8470*/  IMAD.U32 R13, RZ, RZ, UR6 ;  /* 0x00000006ff0d7e24 */ /* 0x000fe2000f8e00ff */
[----:B------:R-:W-:Y:S01]  /*8480*/  ULDC.64 UR6, c[0x0][0xb48] ;  /* 0x0002d20000067ab9 */ /* 0x000fe20000000a00 */
        /* <DEDUP_REMOVED lines=12> */
[----:B------:R-:W-:Y:S01]  /*8550*/  IMAD R16, R16, UR6, RZ ;  /* 0x0000000610107c24 */ /* 0x000fe2000f8e02ff */
[----:B------:R-:W-:Y:S01]  /*8560*/  IADD3 R6, P0, R11, R6, RZ ;  /* 0x000000060b067210 */ /* 0x000fe20007f1e0ff */
[C---:B------:R-:W-:Y:S01]  /*8570*/  IMAD R14, R23.reuse, UR5, R2 ;  /* 0x00000005170e7c24 */ /* 0x040fe2000f8e0202 */
[----:B------:R-:W-:Y:S01]  /*8580*/  SHF.R.S32.HI R2, RZ, 0x1f, R15 ;  /* 0x0000001fff027819 */ /* 0x000fe2000001140f */
[----:B------:R-:W-:Y:S01]  /*8590*/  IMAD.MOV R11, RZ, RZ, -R11 ;  /* 0x000000ffff0b7224 */ /* 0x000fe200078e0a0b */
[----:B------:R-:W-:Y:S01]  /*85a0*/  ULDC.64 UR4, c[0x0][0xb30] ;  /* 0x0002cc0000047ab9 */ /* 0x000fe20000000a00 */
[----:B------:R-:W-:Y:S01]  /*85b0*/  IMAD R19, R23, UR7, R16 ;  /* 0x0000000717137c24 */ /* 0x000fe2000f8e0210 */
[----:B------:R-:W-:Y:S01]  /*85c0*/  IADD3 R16, -R15, RZ, RZ ;  /* 0x000000ff0f107210 */ /* 0x000fe20007ffe1ff */
[----:B------:R-:W-:Y:S01]  /*85d0*/  IMAD R2, R2, UR4, RZ ;  /* 0x0000000402027c24 */ /* 0x000fe2000f8e02ff */
[----:B------:R-:W-:Y:S01]  /*85e0*/  IADD3.X R7, R17, R7, R14, P0, !PT ;  /* 0x0000000711077210 */ /* 0x000fe200007fe40e */
[----:B------:R-:W-:-:S02]  /*85f0*/  IMAD R11, R8, R11, R5 ;  /* 0x0000000b080b7224 */ /* 0x000fc400078e0205 */
        /* <DEDUP_REMOVED lines=22> */
[----:B------:R-:W-:Y:S01]  /*8760*/  IADD3 R5, R13, R11, RZ ;  /* 0x0000000b0d057210 */ /* 0x000fe20007ffe0ff */
[----:B------:R-:W-:Y:S01]  /*8770*/  SHFL.IDX PT, R14, R16, 0x1, 0x1c1f ;  /* 0x003c1f00100e7f89 */ /* 0x000fe200000e0000 */
[----:B------:R-:W-:Y:S01]  /*8780*/  LEA R2, P1, R12, UR8, 0x2 ;  /* 0x000000080c027c11 */ /* 0x000fe2000f8210ff */
        /* <DEDUP_REMOVED lines=19> */
[----:B------:R-:W-:-:S05]  /*88c0*/  IMAD.IADD R0, R0, 0x1, -R17 ;  /* 0x0000000100007824 */ /* 0x000fca00078e0a11 */
[----:B------:R-:W-:Y:S01]  /*88d0*/  SHF.L.U32 R0, R0, 0x1, RZ ;  /* 0x0000000100007819 */ /* 0x000fe200000006ff */
[----:B0-----:R3:W-:Y:S04]  /*88e0*/  @!P1 ST.E desc[UR36][R12.64], R4 ;  /* 0x000000040c009985 */ /* 0x0017e8000c101924 */
[----:B--2---:R3:W-:Y:S01]  /*88f0*/  @!P0 ST.E desc[UR36][R14.64], R3 ;  /* 0x000000030e008985 */ /* 0x0047e2000c101924 */
[----:B------:R-:W-:Y:S05]  /*8900*/  @P2 BRA `(.L_x_4553) ;  /* 0x0000000800f82947 */ /* 0x000fea0003800000 */
[C---:B---3--:R-:W-:Y:S01]  /*8910*/  VIADD R3, R0.reuse, 0x8 ;  /* 0x0000000800037836 */ /* 0x048fe20000000000 */
        /* <DEDUP_REMOVED lines=22> */
[--C-:B-1--4-:R-:W-:Y:S01]  /*8a80*/  @!P2 IMAD.WIDE R10, R0, 0x4, R6.reuse ;  /* 0x00000004000aa825 */ /* 0x112fe200078e0206 */
        /* <DEDUP_REMOVED lines=15> */
[----:B------:R-:W-:Y:S02]  /*8b80*/  ISETP.GE.AND P5, PT, R21, UR4, PT ;  /* 0x0000000415007c0c */ /* 0x000fe4000bfa6270 */
[----:B0-----:R-:W-:Y:S02]  /*8b90*/  @!P0 LOP3.LUT R11, R18, 0xfffffffe, RZ, 0xc0, !PT ;  /* 0xfffffffe120b8812 */ /* 0x001fe400078ec0ff */
        /* <DEDUP_REMOVED lines=12> */
[C---:B------:R-:W-:Y:S01]  /*8c60*/  VIADD R4, R0.reuse, 0x70 ;  /* 0x0000007000047836 */ /* 0x040fe20000000000 */
[----:B------:R-:W-:Y:S01]  /*8c70*/  @!P5 LOP3.LUT R21, R21, 0xfffffffe, RZ, 0xc0, !PT ;  /* 0xfffffffe1515d812 */ /* 0x000fe200078ec0ff */
[----:B------:R-:W-:Y:S01]  /*8c80*/  VIADD R20, R0, 0x78 ;  /* 0x0000007800147836 */ /* 0x000fe20000000000 */
[----:B------:R-:W-:Y:S01]  /*8c90*/  @!P6 LOP3.LUT R19, R22, 0xfffffffe, RZ, 0xc0, !PT ;  /* 0xfffffffe1613e812 */ /* 0x000fe200078ec0ff */
[C---:B------:R-:W-:Y:S01]  /*8ca0*/  VIADD R22, R0.reuse, 0x88 ;  /* 0x0000008800167836 */ /* 0x040fe20000000000 */
[----:B------:R-:W-:-:S02]  /*8cb0*/  IADD3 R24, R0, 0x60, RZ ;  /* 0x0000006000187810 */ /* 0x000fc40007ffe0ff */
        /* <DEDUP_REMOVED lines=10> */
[----:B------:R-:W-:-:S02]  /*8d60*/  IADD3 R21, R0, 0x80, RZ ;  /* 0x0000008000157810 */ /* 0x000fc40007ffe0ff */
[----:B------:R-:W-:Y:S01]  /*8d70*/  VIADD R3, R0, 0x68 ;  /* 0x0000006800037836 */ /* 0x000fe20000000000 */
[----:B------:R3:W-:Y:S01]  /*8d80*/  @!P5 ST.E.64 desc[UR36][R16.64], R60 ;  /* 0x0000003c1000d985 */ /* 0x0007e2000c101b24 */
[----:B------:R-:W-:Y:S01]  /*8d90*/  @!P6 IMAD.WIDE R18, R19, 0x4, R6 ;  /* 0x000000041312e825 */ /* 0x000fe200078e0206 */
[----:B------:R-:W-:Y:S02]  /*8da0*/  ISETP.GE.AND P5, PT, R20, UR4, PT ;  /* 0x0000000414007c0c */ /* 0x000fe4000bfa6270 */
[----:B------:R-:W-:Y:S02]  /*8db0*/  ISETP.GE.AND P2, PT, R3, UR4, PT ;  /* 0x0000000403007c0c */ /* 0x000fe4000bf46270 */
[----:B------:R4:W-:Y:S01]  /*8dc0*/  @!P6 ST.E.64 desc[UR36][R18.64], R64 ;  /* 0x000000401200e985 */ /* 0x0009e2000c101b24 */
[----:B------:R-:W-:Y:S02]  /*8dd0*/  ISETP.GE.AND P6, PT, R4, UR4, PT ;  /* 0x0000000404007c0c */ /* 0x000fe4000bfc6270 */
[----:B------:R-:W-:-:S02]  /*8de0*/  ISETP.GE.AND P4, PT, R21, UR4, PT ;  /* 0x0000000415007c0c */ /* 0x000fc4000bf86270 */
[----:B------:R-:W-:Y:S02]  /*8df0*/  @!P1 LEA.HI R23, R23, R23, RZ, 0x1 ;  /* 0x0000001717179211 */ /* 0x000fe400078f08ff */
[----:B------:R-:W-:Y:S02]  /*8e00*/  @!P0 LEA.HI R24, R24, R24, RZ, 0x1 ;  /* 0x0000001818188211 */ /* 0x000fe400078f08ff */
[----:B0-----:R-:W-:Y:S01]  /*8e10*/  @!P1 LOP3.LUT R11, R23, 0xfffffffe, RZ, 0xc0, !PT ;  /* 0xfffffffe170b9812 */ /* 0x001fe200078ec0ff */
[----:B------:R-:W-:Y:S01]  /*8e20*/  VIADD R23, R0, 0x90 ;  /* 0x0000009000177836 */ /* 0x000fe20000000000 */
[----:B-1----:R-:W-:Y:S01]  /*8e30*/  @!P0 LOP3.LUT R13, R24, 0xfffffffe, RZ, 0xc0, !PT ;  /* 0xfffffffe180d8812 */ /* 0x002fe200078ec0ff */
[----:B------:R-:W-:Y:S01]  /*8e40*/  VIADD R24, R0, 0x98 ;  /* 0x0000009800187836 */ /* 0x000fe20000000000 */
[----:B------:R-:W-:Y:S01]  /*8e50*/  @!P2 LEA.HI R3, R3, R3, RZ, 0x1 ;  /* 0x000000030303a211 */ /* 0x000fe200078f08ff */
[----:B------:R-:W-:Y:S01]  /*8e60*/  @!P1 IMAD.WIDE R10, R11, 0x4, R6 ;  /* 0x000000040b0a9825 */ /* 0x000fe200078e0206 */
[----:B------:R-:W-:-:S02]  /*8e70*/  @!P6 LEA.HI R4, R4, R4, RZ, 0x1 ;  /* 0x000000040404e211 */ /* 0x000fc400078f08ff */
[----:B------:R-:W-:Y:S01]  /*8e80*/  @!P5 LEA.HI R20, R20, R20, RZ, 0x1 ;  /* 0x000000141414d211 */ /* 0x000fe200078f08ff */
[----:B------:R-:W-:Y:S01]  /*8e90*/  @!P0 IMAD.WIDE R12, R13, 0x4, R6 ;  /* 0x000000040d0c8825 */ /* 0x000fe200078e0206 */
[----:B------:R-:W-:Y:S01]  /*8ea0*/  @!P4 LEA.HI R21, R21, R21, RZ, 0x1 ;  /* 0x000000151515c211 */ /* 0x000fe200078f08ff */
[----:B------:R0:W-:Y:S01]  /*8eb0*/  @!P1 ST.E.64 desc[UR36][R10.64], R68 ;  /* 0x000000440a009985 */ /* 0x0001e2000c101b24 */
[----:B------:R-:W-:Y:S02]  /*8ec0*/  @!P2 LOP3.LUT R3, R3, 0xfffffffe, RZ, 0xc0, !PT ;  /* 0xfffffffe0303a812 */ /* 0x000fe400078ec0ff */
[----:B------:R-:W-:Y:S01]  /*8ed0*/  @!P3 LEA.HI R22, R22, R22, RZ, 0x1 ;  /* 0x000000161616b211 */ /* 0x000fe200078f08ff */
[----:B------:R1:W-:Y:S01]  /*8ee0*/  @!P0 ST.E.64 desc[UR36][R12.64], R72 ;  /* 0x000000480c008985 */ /* 0x0003e2000c101b24 */
[----:B--2---:R-:W-:Y:S01]  /*8ef0*/  @!P6 LOP3.LUT R15, R4, 0xfffffffe, RZ, 0xc0, !PT ;  /* 0xfffffffe040fe812 */ /* 0x004fe200078ec0ff */
[----:B------:R-:W-:Y:S01]  /*8f00*/  VIADD R4, R0, 0xa8 ;  /* 0x000000a800047836 */ /* 0x000fe20000000000 */
[----:B---3--:R-:W-:Y:S01]  /*8f10*/  @!P5 LOP3.LUT R17, R20, 0xfffffffe, RZ, 0xc0, !PT ;  /* 0xfffffffe1411d812 */ /* 0x008fe200078ec0ff */
[----:B------:R-:W-:Y:S01]  /*8f20*/  VIADD R20, R0, 0xb0 ;  /* 0x000000b000147836 */ /* 0x000fe20000000000 */
[----:B------:R-:W-:-:S02]  /*8f30*/  @!P4 LOP3.LUT R21, R21, 0xfffffffe, RZ, 0xc0, !PT ;  /* 0xfffffffe1515c812 */ /* 0x000fc400078ec0ff */
[----:B----4-:R-:W-:Y:S02]  /*8f40*/  @!P3 LOP3.LUT R19, R22, 0xfffffffe, RZ, 0xc0, !PT ;  /* 0xfffffffe1613b812 */ /* 0x010fe400078ec0ff */
[----:B------:R-:W-:Y:S01]  /*8f50*/  ISETP.GE.AND P0, PT, R23, UR4, PT ;  /* 0x0000000417007c0c */ /* 0x000fe2000bf06270 */
[--C-:B0-----:R-:W-:Y:S01]  /*8f60*/  @!P2 IMAD.WIDE R10, R3, 0x4, R6.reuse ;  /* 0x00000004030aa825 */ /* 0x101fe200078e0206 */
[----:B------:R-:W-:Y:S02]  /*8f70*/  IADD3 R3, R0, 0xa0, RZ ;  /* 0x000000a000037810 */ /* 0x000fe40007ffe0ff */
[----:B------:R-:W-:Y:S01]  /*8f80*/  ISETP.GE.AND P1, PT, R24, UR4, PT ;  /* 0x0000000418007c0c */ /* 0x000fe2000bf26270 */
[--C-:B-1----:R-:W-:Y:S01]  /*8f90*/  @!P6 IMAD.WIDE R12, R15, 0x4, R6.reuse ;  /* 0x000000040f0ce825 */ /* 0x102fe200078e0206 */
[----:B------:R0:W-:Y:S01]  /*8fa0*/  @!P2 ST.E.64 desc[UR36][R10.64], R76 ;  /* 0x0000004c0a00a985 */ /* 0x0001e2000c101b24 */
[----:B------:R-:W-:Y:S02]  /*8fb0*/  ISETP.GE.AND P2, PT, R3, UR4, PT ;  /* 0x0000000403007c0c */ /* 0x000fe4000bf46270 */
[----:B------:R-:W-:Y:S01]  /*8fc0*/  @!P5 IMAD.WIDE R14, R17, 0x4, R6 ;  /* 0x00000004110ed825 */ /* 0x000fe200078e0206 */
[----:B------:R1:W-:Y:S01]  /*8fd0*/  @!P6 ST.E.64 desc[UR36][R12.64], R80 ;  /* 0x000000500c00e985 */ /* 0x0003e2000c101b24 */
[----:B------:R-:W-:-:S02]  /*8fe0*/  IADD3 R22, R0, 0xc0, RZ ;  /* 0x000000c000167810 */ /* 0x000fc40007ffe0ff */
[--C-:B------:R-:W-:Y:S01]  /*8ff0*/  @!P4 IMAD.WIDE R16, R21, 0x4, R6.reuse ;  /* 0x000000041510c825 */ /* 0x100fe200078e0206 */
[----:B------:R2:W-:Y:S01]  /*9000*/  @!P5 ST.E.64 desc[UR36][R14.64], R84 ;  /* 0x000000540e00d985 */ /* 0x0005e2000c101b24 */
[----:B------:R-:W-:Y:S02]  /*9010*/  ISETP.GE.AND P6, PT, R22, UR4, PT ;  /* 0x0000000416007c0c */ /* 0x000fe4000bfc6270 */
[----:B------:R-:W-:Y:S01]  /*9020*/  @!P3 IMAD.WIDE R18, R19, 0x4, R6 ;  /* 0x000000041312b825 */ /* 0x000fe200078e0206 */
[----:B------:R3:W-:Y:S01]  /*9030*/  @!P4 ST.E.64 desc[UR36][R16.64], R88 ;  /* 0x000000581000c985 */ /* 0x0007e2000c101b24 */
[----:B------:R-:W-:Y:S02]  /*9040*/  ISETP.GE.AND P4, PT, R20, UR4, PT ;  /* 0x0000000414007c0c */ /* 0x000fe4000bf86270 */
[----:B------:R-:W-:Y:S01]  /*9050*/  VIADD R21, R0, 0xb8 ;  /* 0x000000b800157836 */ /* 0x000fe20000000000 */
[----:B------:R4:W-:Y:S01]  /*9060*/  @!P3 ST.E.64 desc[UR36][R18.64], R92 ;  /* 0x0000005c1200b985 */ /* 0x0009e2000c101b24 */
[----:B------:R-:W-:-:S02]  /*9070*/  ISETP.GE.AND P3, PT, R4, UR4, PT ;  /* 0x0000000404007c0c */ /* 0x000fc4000bf66270 */
[----:B------:R-:W-:Y:S02]  /*9080*/  @!P0 LEA.HI R23, R23, R23, RZ, 0x1 ;  /* 0x0000001717178211 */ /* 0x000fe400078f08ff */
[----:B------:R-:W-:Y:S02]  /*9090*/  ISETP.GE.AND P5, PT, R21, UR4, PT ;  /* 0x0000000415007c0c */ /* 0x000fe4000bfa6270 */
[----:B------:R-:W-:Y:S02]  /*90a0*/  @!P1 LEA.HI R24, R24, R24, RZ, 0x1 ;  /* 0x0000001818189211 */ /* 0x000fe400078f08ff */
[----:B------:R-:W-:Y:S02]  /*90b0*/  @!P2 LEA.HI R3, R3, R3, RZ, 0x1 ;  /* 0x000000030303a211 */ /* 0x000fe400078f08ff */
[----:B0-----:R-:W-:Y:S02]  /*90c0*/  @!P0 LOP3.LUT R11, R23, 0xfffffffe, RZ, 0xc0, !PT ;  /* 0xfffffffe170b8812 */ /* 0x001fe400078ec0ff */
[----:B-1----:R-:W-:-:S02]  /*90d0*/  @!P1 LOP3.LUT R13, R24, 0xfffffffe, RZ, 0xc0, !PT ;  /* 0xfffffffe180d9812 */ /* 0x002fc400078ec0ff */
        /* <DEDUP_REMOVED lines=22> */
[----:B------:R-:W-:Y:S01]  /*9240*/  @!P6 IMAD.WIDE R18, R3, 0x4, R6 ;  /* 0x000000040312e825 */ /* 0x000fe200078e0206 */
[----:B------:R1:W-:Y:S03]  /*9250*/  @!P4 ST.E.64 desc[UR36][R12.64], R112 ;  /* 0x000000700c00c985 */ /* 0x0003e6000c101b24 */
[----:B------:R-:W-:Y:S01]  /*9260*/  @!P1 LEA.HI R4, R4, R4, RZ, 0x1 ;  /* 0x0000000404049211 */ /* 0x000fe200078f08ff */
[----:B------:R-:W-:-:S02]  /*9270*/  VIADD R3, R0, 0xc8 ;  /* 0x000000c800037836 */ /* 0x000fc40000000000 */
[----:B------:R-:W-:Y:S01]  /*9280*/  @!P5 IMAD.WIDE R16, R21, 0x4, R6 ;  /* 0x000000041510d825 */ /* 0x000fe200078e0206 */
[C---:B------:R-:W-:Y:S02]  /*9290*/  IADD3 R21, R0.reuse, 0xe0, RZ ;  /* 0x000000e000157810 */ /* 0x040fe40007ffe0ff */
[----:B------:R-:W-:Y:S01]  /*92a0*/  ISETP.GE.AND P0, PT, R3, UR4, PT ;  /* 0x0000000403007c0c */ /* 0x000fe2000bf06270 */
[C---:B--2---:R-:W-:Y:S01]  /*92b0*/  VIADD R14, R0.reuse, 0xe8 ;  /* 0x000000e8000e7836 */ /* 0x044fe20000000000 */
[----:B------:R2:W-:Y:S01]  /*92c0*/  @!P5 ST.E.64 desc[UR36][R16.64], R116 ;  /* 0x000000741000d985 */ /* 0x0005e2000c101b24 */
[C---:B------:R-:W-:Y:S01]  /*92d0*/  VIADD R15, R0.reuse, 0xf0 ;  /* 0x000000f0000f7836 */ /* 0x040fe20000000000 */
[----:B------:R-:W-:Y:S01]  /*92e0*/  ISETP.GE.AND P3, PT, R21, UR4, PT ;  /* 0x0000000415007c0c */ /* 0x000fe2000bf66270 */
[----:B0-----:R-:W-:Y:S01]  /*92f0*/  VIADD R11, R0, 0xf8 ;  /* 0x000000f8000b7836 */ /* 0x001fe20000000000 */
[----:B------:R0:W-:Y:S01]  /*9300*/  @!P6 ST.E.64 desc[UR36][R18.64], R120 ;  /* 0x000000781200e985 */ /* 0x0001e2000c101b24 */
[----:B------:R-:W-:-:S02]  /*9310*/  ISETP.GE.AND P4, PT, R14, UR4, PT ;  /* 0x000000040e007c0c */ /* 0x000fc4000bf86270 */
[----:B------:R-:W-:Y:S02]  /*9320*/  ISETP.GE.AND P5, PT, R15, UR4, PT ;  /* 0x000000040f007c0c */ /* 0x000fe4000bfa6270 */
[----:B------:R-:W-:Y:S02]  /*9330*/  ISETP.GE.AND P6, PT, R11, UR4, PT ;  /* 0x000000040b007c0c */ /* 0x000fe4000bfc6270 */
[----:B------:R-:W-:Y:S02]  /*9340*/  @!P0 LEA.HI R3, R3, R3, RZ, 0x1 ;  /* 0x0000000303038211 */ /* 0x000fe400078f08ff */
[----:B------:R-:W-:Y:S02]  /*9350*/  @!P2 LEA.HI R20, R20, R20, RZ, 0x1 ;  /* 0x000000141414a211 */ /* 0x000fe400078f08ff */
[----:B------:R-:W-:Y:S02]  /*9360*/  @!P3 LEA.HI R21, R21, R21, RZ, 0x1 ;  /* 0x000000151515b211 */ /* 0x000fe400078f08ff */
[----:B------:R-:W-:-:S02]  /*9370*/  @!P0 LOP3.LUT R3, R3, 0xfffffffe, RZ, 0xc0, !PT ;  /* 0xfffffffe03038812 */ /* 0x000fc400078ec0ff */
[----:B------:R-:W-:Y:S02]  /*9380*/  @!P4 LEA.HI R14, R14, R14, RZ, 0x1 ;  /* 0x0000000e0e0ec211 */ /* 0x000fe400078f08ff */
[----:B------:R-:W-:Y:S02]  /*9390*/  @!P5 LEA.HI R10, R15, R15, RZ, 0x1 ;  /* 0x0000000f0f0ad211 */ /* 0x000fe400078f08ff */
[----:B------:R-:W-:Y:S02]  /*93a0*/  @!P6 LEA.HI R11, R11, R11, RZ, 0x1 ;  /* 0x0000000b0b0be211 */ /* 0x000fe400078f08ff */
[----:B-1----:R-:W-:Y:S02]  /*93b0*/  @!P1 LOP3.LUT R13, R4, 0xfffffffe, RZ, 0xc0, !PT ;  /* 0xfffffffe040d9812 */ /* 0x002fe400078ec0ff */
[----:B------:R-:W-:Y:S02]  /*93c0*/  @!P2 LOP3.LUT R15, R20, 0xfffffffe, RZ, 0xc0, !PT ;  /* 0xfffffffe140fa812 */ /* 0x000fe400078ec0ff */
[----:B--2---:R-:W-:Y:S01]  /*93d0*/  @!P3 LOP3.LUT R17, R21, 0xfffffffe, RZ, 0xc0, !PT ;  /* 0xfffffffe1511b812 */ /* 0x004fe200078ec0ff */
[----:B------:R-:W-:Y:S01]  /*93e0*/  @!P1 IMAD.WIDE R12, R13, 0x4, R6 ;  /* 0x000000040d0c9825 */ /* 0x000fe200078e0206 */
[----:B0-----:R-:W-:-:S02]  /*93f0*/  @!P4 LOP3.LUT R19, R14, 0xfffffffe, RZ, 0xc0, !PT ;  /* 0xfffffffe0e13c812 */ /* 0x001fc400078ec0ff */
[----:B------:R-:W-:Y:S01]  /*9400*/  @!P5 LOP3.LUT R21, R10, 0xfffffffe, RZ, 0xc0, !PT ;  /* 0xfffffffe0a15d812 */ /* 0x000fe200078ec0ff */
[----:B------:R-:W-:Y:S01]  /*9410*/  @!P2 IMAD.WIDE R14, R15, 0x4, R6 ;  /* 0x000000040f0ea825 */ /* 0x000fe200078e0206 */
[----:B------:R-:W-:-:S03]  /*9420*/  @!P6 LOP3.LUT R23, R11, 0xfffffffe, RZ, 0xc0, !PT ;  /* 0xfffffffe0b17e812 */ /* 0x000fc600078ec0ff */
        /* <DEDUP_REMOVED lines=12> */
.L_x_4553:
[----:B------:R-:W-:Y:S05]  /*94f0*/  BSYNC B0 ;  /* 0x0000000000007941 */ /* 0x000fea0003800000 */
.L_x_4552:
[----:B------:R-:W-:Y:S01]  /*9500*/  ISETP.GE.AND P0, PT, R9, R8, PT ;  /* 0x000000080900720c */ /* 0x000fe20003f06270 */
[----:B---3--:R2:W3:Y:S04]  /*9510*/  SHFL.IDX PT, R3, R5, 0x1, 0x1c1f ;  /* 0x003c1f0005037f89 */ /* 0x0084e800000e0000 */
[----:B------:R-:W0:Y:S08]  /*9520*/  SHFL.IDX PT, R2, R2, 0x1, 0x1c1f ;  /* 0x003c1f0002027f89 */ /* 0x000e3000000e0000 */
[----:B--2---:R-:W-:Y:S05]  /*9530*/  @P0 BRA `(.L_x_4512) ;  /* 0x0000004400f40947 */ /* 0x004fea0003800000 */
[C---:B------:R-:W-:Y:S01]  /*9540*/  IADD3 R4, R0.reuse, 0x8, RZ ;  /* 0x0000000800047810 */ /* 0x040fe20007ffe0ff */
[C---:B------:R-:W-:Y:S01]  /*9550*/  VIADD R5, R0.reuse, 0x10 ;  /* 0x0000001000057836 */ /* 0x040fe20000000000 */
[----:B------:R-:W-:Y:S01]  /*9560*/  ULDC UR4, c[0x0][0xac8] ;  /* 0x0002b20000047ab9 */ /* 0x000fe20000000800 */
[----:B0-----:R-:W-:Y:S01]  /*9570*/  VIADD R10, R0, 0x18 ;  /* 0x00000018000a7836 */ /* 0x001fe20000000000 */
[----:B------:R-:W-:Y:S01]  /*9580*/  ISETP.GE.AND P1, PT, R4, UR4, PT ;  /* 0x0000000404007c0c */ /* 0x000fe2000bf26270 */
[C---:B------:R-:W-:Y:S01]  /*9590*/  VIADD R11, R0.reuse, 0x20 ;  /* 0x00000020000b7836 */ /* 0x040fe20000000000 */
[----:B------:R-:W-:Y:S01]  /*95a0*/  ISETP.GE.AND P2, PT, R5, UR4, PT ;  /* 0x0000000405007c0c */ /* 0x000fe2000bf46270 */
[C---:B------:R-:W-:Y:S01]  /*95b0*/  VIADD R13, R0.reuse, 0x30 ;  /* 0x00000030000d7836 */ /* 0x040fe20000000000 */
        /* <DEDUP_REMOVED lines=8> */
[C---:B------:R-:W-:Y:S01]  /*9640*/  IADD3 R16, R0.reuse, 0x48, RZ ;  /* 0x0000004800107810 */ /* 0x040fe20007ffe0ff */
[----:B------:R-:W-:Y:S01]  /*9650*/  VIADD R20, R0, 0x80 ;  /* 0x0000008000147836 */ /* 0x000fe20000000000 */
[----:B------:R-:W-:-:S02]  /*9660*/  @!P1 LEA.HI R4, R4, R4, RZ, 0x1 ;  /* 0x0000000404049211 */ /* 0x000fc400078f08ff */
[----:B------:R-:W-:Y:S02]  /*9670*/  @!P2 LEA.HI R5, R5, R5, RZ, 0x1 ;  /* 0x000000050505a211 */ /* 0x000fe400078f08ff */
[----:B-1----:R-:W-:Y:S02]  /*9680*/  @!P1 LOP3.LUT R7, R4, 0xfffffffe, RZ, 0xc0, !PT ;  /* 0xfffffffe04079812 */ /* 0x002fe400078ec0ff */
[----:B------:R-:W-:Y:S01]  /*9690*/  @!P2 LOP3.LUT R9, R5, 0xfffffffe, RZ, 0xc0, !PT ;  /* 0xfffffffe0509a812 */ /* 0x000fe200078ec0ff */
[--C-:B---3--:R-:W-:Y:S01]  /*96a0*/  @!P0 IMAD.WIDE R4, R0, 0x4, R2.reuse ;  /* 0x0000000400048825 */ /* 0x108fe200078e0202 */
[----:B------:R-:W-:Y:S02]  /*96b0*/  ISETP.GE.AND P3, PT, R15, UR4, PT ;  /* 0x000000040f007c0c */ /* 0x000fe4000bf66270 */
[----:B------:R-:W-:Y:S01]  /*96c0*/  ISETP.GE.AND P4, PT, R16, UR4, PT ;  /* 0x0000000410007c0c */ /* 0x000fe2000bf86270 */
[----:B----4-:R-:W-:Y:S01]  /*96d0*/  @!P1 IMAD.WIDE R6, R7, 0x4, R2 ;  /* 0x0000000407069825 */ /* 0x010fe200078e0202 */
        /* <DEDUP_REMOVED lines=17> */
[----:B------:R-:W-:Y:S01]  /*97f0*/  @!P4 LEA.HI R16, R16, R16, RZ, 0x1 ;  /* 0x000000101010c211 */ /* 0x000fe200078f08ff */
[----:B------:R0:W-:Y:S01]  /*9800*/  @!P5 ST.E.64 desc[UR36][R4.64], R38 ;  /* 0x000000260400d985 */ /* 0x0001e2000c101b24 */
[----:B--2---:R-:W-:-:S02]  /*9810*/  @!P0 LOP3.LUT R9, R12, 0xfffffffe, RZ, 0xc0, !PT ;  /* 0xfffffffe0c098812 */ /* 0x004fc400078ec0ff */
[----:B------:R-:W-:Y:S01]  /*9820*/  @!P1 LOP3.LUT R13, R13, 0xfffffffe, RZ, 0xc0, !PT ;  /* 0xfffffffe0d0d9812 */ /* 0x000fe200078ec0ff */
[----:B------:R1:W-:Y:S01]  /*9830*/  @!P6 ST.E.64 desc[UR36][R6.64], R42 ;  /* 0x0000002a0600e985 */ /* 0x0003e2000c101b24 */
[----:B------:R-:W-:Y:S01]  /*9840*/  @!P2 LOP3.LUT R11, R14, 0xfffffffe, RZ, 0xc0, !PT ;  /* 0xfffffffe0e0ba812 */ /* 0x000fe200078ec0ff */
[----:B------:R-:W-:Y:S01]  /*9850*/  VIADD R14, R0, 0x60 ;  /* 0x00000060000e7836 */ /* 0x000fe20000000000 */
[----:B------:R-:W-:Y:S02]  /*9860*/  @!P3 LOP3.LUT R15, R15, 0xfffffffe, RZ, 0xc0, !PT ;  /* 0xfffffffe0f0fb812 */ /* 0x000fe400078ec0ff */
        /* <DEDUP_REMOVED lines=23> */
[----:B0-----:R-:W-:Y:S02]  /*99e0*/  @!P5 LOP3.LUT R5, R18, 0xfffffffe, RZ, 0xc0, !PT ;  /* 0xfffffffe1205d812 */ /* 0x001fe400078ec0ff */
        /* <DEDUP_REMOVED lines=17> */
[C---:B------:R-:W-:Y:S01]  /*9b00*/  VIADD R20, R0.reuse, 0xb8 ;  /* 0x000000b800147836 */ /* 0x040fe20000000000 */
[----:B------:R-:W-:Y:S01]  /*9b10*/  IADD3 R18, R0, 0x88, RZ ;  /* 0x0000008800127810 */ /* 0x000fe20007ffe0ff */
[----:B0-----:R-:W-:Y:S01]  /*9b20*/  @!P4 IMAD.WIDE R4, R9, 0x4, R2 ;  /* 0x000000040904c825 */ /* 0x001fe200078e0202 */
[----:B------:R-:W-:-:S02]  /*9b30*/  ISETP.GE.AND P5, PT, R19, UR4, PT ;  /* 0x0000000413007c0c */ /* 0x000fc4000bfa6270 */
[----:B------:R-:W-:Y:S01]  /*9b40*/  ISETP.GE.AND P6, PT, R18, UR4, PT ;  /* 0x0000000412007c0c */ /* 0x000fe2000bfc6270 */
[--C-:B-1----:R-:W-:Y:S01]  /*9b50*/  @!P3 IMAD.WIDE R6, R15, 0x4, R2.reuse ;  /* 0x000000040f06b825 */ /* 0x102fe200078e0202 */
[----:B------:R-:W-:Y:S01]  /*9b60*/  @!P4 ST.E.64 desc[UR36][R4.64], R74 ;  /* 0x0000004a0400c985 */ /* 0x000fe2000c101b24 */
        /* <DEDUP_REMOVED lines=17> */
[----:B0-----:R-:W-:Y:S02]  /*9c80*/  @!P5 LOP3.LUT R7, R19, 0xfffffffe, RZ, 0xc0, !PT ;  /* 0xfffffffe1307d812 */ /* 0x001fe400078ec0ff */
[----:B------:R-:W-:Y:S01]  /*9c90*/  @!P6 LOP3.LUT R5, R18, 0xfffffffe, RZ, 0xc0, !PT ;  /* 0xfffffffe1205e812 */ /* 0x000fe200078ec0ff */
[----:B------:R-:W-:Y:S01]  /*9ca0*/  VIADD R18, R0, 0xc0 ;  /* 0x000000c000127836 */ /* 0x000fe20000000000 */
[----:B------:R-:W-:Y:S01]  /*9cb0*/  @!P3 LEA.HI R16, R16, R16, RZ, 0x1 ;  /* 0x000000101010b211 */ /* 0x000fe200078f08ff */
[--C-:B------:R-:W-:Y:S01]  /*9cc0*/  @!P5 IMAD.WIDE R6, R7, 0x4, R2.reuse ;  /* 0x000000040706d825 */ /* 0x100fe200078e0202 */
[----:B------:R-:W-:Y:S02]  /*9cd0*/  @!P0 LEA.HI R14, R14, R14, RZ, 0x1 ;  /* 0x0000000e0e0e8211 */ /* 0x000fe400078f08ff */
[----:B------:R-:W-:Y:S01]  /*9ce0*/  @!P4 LEA.HI R15, R15, R15, RZ, 0x1 ;  /* 0x0000000f0f0fc211 */ /* 0x000fe200078f08ff */
[----:B------:R-:W-:Y:S01]  /*9cf0*/  @!P6 IMAD.WIDE R4, R5, 0x4, R2 ;  /* 0x000000040504e825 */ /* 0x000fe200078e0202 */
[----:B------:R-:W-:-:S02]  /*9d00*/  @!P2 LEA.HI R17, R17, R17, RZ, 0x1 ;  /* 0x000000111111a211 */ /* 0x000fc400078f08ff */
[----:B------:R-:W-:Y:S02]  /*9d10*/  @!P1 LEA.HI R20, R20, R20, RZ, 0x1 ;  /* 0x0000001414149211 */ /* 0x000fe400078f08ff */
[----:B-1----:R-:W-:Y:S01]  /*9d20*/  @!P0 LOP3.LUT R9, R14, 0xfffffffe, RZ, 0xc0, !PT ;  /* 0xfffffffe0e098812 */ /* 0x002fe200078ec0ff */
[----:B------:R0:W-:Y:S01]  /*9d30*/  @!P6 ST.E.64 desc[UR36][R4.64], R94 ;  /* 0x0000005e0400e985 */ /* 0x0001e2000c101b24 */
[----:B------:R-:W-:Y:S01]  /*9d40*/  @!P4 LOP3.LUT R15, R15, 0xfffffffe, RZ, 0xc0, !PT ;  /* 0xfffffffe0f0fc812 */ /* 0x000fe200078ec0ff */
[----:B------:R-:W-:Y:S01]  /*9d50*/  VIADD R14, R0, 0xd0 ;  /* 0x000000d0000e7836 */ /* 0x000fe20000000000 */
[----:B--2---:R-:W-:Y:S01]  /*9d60*/  @!P3 LOP3.LUT R11, R16, 0xfffffffe, RZ, 0xc0, !PT ;  /* 0xfffffffe100bb812 */ /* 0x004fe200078ec0ff */
[----:B------:R1:W-:Y:S01]  /*9d70*/  @!P5 ST.E.64 desc[UR36][R6.64], R98 ;  /* 0x000000620600d985 */ /* 0x0003e2000c101b24 */
[----:B------:R-:W-:Y:S01]  /*9d80*/  @!P2 LOP3.LUT R17, R17, 0xfffffffe, RZ, 0xc0, !PT ;  /* 0xfffffffe1111a812 */ /* 0x000fe200078ec0ff */
[----:B------:R-:W-:Y:S01]  /*9d90*/  VIADD R16, R0, 0xe0 ;  /* 0x000000e000107836 */ /* 0x000fe20000000000 */
[----:B---3--:R-:W-:Y:S01]  /*9da0*/  @!P1 LOP3.LUT R13, R20, 0xfffffffe, RZ, 0xc0, !PT ;  /* 0xfffffffe140d9812 */ /* 0x008fe200078ec0ff */
[C---:B------:R-:W-:Y:S01]  /*9db0*/  VIADD R20, R0.reuse, 0xf0 ;  /* 0x000000f000147836 */ /* 0x040fe20000000000 */
[----:B------:R-:W-:-:S02]  /*9dc0*/  IADD3 R19, R0, 0xc8, RZ ;  /* 0x000000c800137810 */ /* 0x000fc40007ffe0ff */
[----:B------:R-:W-:Y:S01]  /*9dd0*/  ISETP.GE.AND P5, PT, R18, UR4, PT ;  /* 0x0000000412007c0c */ /* 0x000fe2000bfa6270 */
[----:B------:R-:W-:Y:S01]  /*9de0*/  @!P1 IMAD.WIDE R12, R13, 0x4, R2 ;  /* 0x000000040d0c9825 */ /* 0x000fe200078e0202 */
[----:B------:R-:W-:-:S03]  /*9df0*/  ISETP.GE.AND P6, PT, R19, UR4, PT ;  /* 0x0000000413007c0c */ /* 0x000fc6000bfc6270 */
[----:B0-----:R-:W-:-:S04]  /*9e00*/  @!P0 IMAD.WIDE R4, R9, 0x4, R2 ;  /* 0x0000000409048825 */ /* 0x001fc800078e0202 */
        /* <DEDUP_REMOVED lines=11> */
[----:B------:R-:W-:Y:S01]  /*9ec0*/  ISETP.GE.AND P2, PT, R16, UR4, PT ;  /* 0x0000000410007c0c */ /* 0x000fe2000bf46270 */
[----:B------:R-:W-:Y:S01]  /*9ed0*/  VIADD R0, R0, 0xf8 ;  /* 0x000000f800007836 */ /* 0x000fe20000000000 */
[----:B------:R-:W-:Y:S01]  /*9ee0*/  ISETP.GE.AND P3, PT, R17, UR4, PT ;  /* 0x0000000411007c0c */ /* 0x000fe2000bf66270 */
[----:B------:R4:W-:Y:S01]  /*9ef0*/  @!P1 ST.E.64 desc[UR36][R12.64], R118 ;  /* 0x000000760c009985 */ /* 0x0009e2000c101b24 */
[----:B------:R-:W-:Y:S02]  /*9f00*/  ISETP.GE.AND P1, PT, R15, UR4, PT ;  /* 0x000000040f007c0c */ /* 0x000fe4000bf26270 */
[----:B------:R-:W-:Y:S02]  /*9f10*/  @!P5 LEA.HI R18, R18, R18, RZ, 0x1 ;  /* 0x000000121212d211 */ /* 0x000fe400078f08ff */
[----:B------:R-:W-:-:S02]  /*9f20*/  @!P6 LEA.HI R19, R19, R19, RZ, 0x1 ;  /* 0x000000131313e211 */ /* 0x000fc400078f08ff */
        /* <DEDUP_REMOVED lines=33> */
.L_x_4551:
        /* <DEDUP_REMOVED lines=22> */
[----:B------:R-:W-:Y:S01]  /*a2a0*/  MOV R3, UR5 ;  /* 0x0000000500037c02 */ /* 0x000fe20008000f00 */
[----:B------:R-:W-:Y:S01]  /*a2b0*/  IMAD.U32 R2, RZ, RZ, UR4 ;  /* 0x00000004ff027e24 */ /* 0x000fe2000f8e00ff */
[----:B------:R-:W2:Y:S01]  /*a2c0*/  @P0 LDC R7, c[0x0][0xbec] ;  /* 0x0002fb00ff070b82 */ /* 0x000ea20000000800 */
[----:B------:R-:W-:Y:S01]  /*a2d0*/  ULDC.64 UR4, c[0x0][0xbe0] ;  /* 0x0002f80000047ab9 */ /* 0x000fe20000000a00 */
[----:B------:R-:W-:-:S06]  /*a2e0*/  IMAD.U32 R3, RZ, RZ, UR6 ;  /* 0x00000006ff037e24 */ /* 0x000fcc000f8e00ff */
[----:B------:R-:W3:Y:S01]  /*a2f0*/  @P0 LDC R9, c[0x0][0xbf0] ;  /* 0x0002fc00ff090b82 */ /* 0x000ee20000000800 */
[----:B0-----:R-:W-:-:S07]  /*a300*/  USHF.R.S32.HI UR8, URZ, 0x1f, UR7 ;  /* 0x0000001f3f087899 */ /* 0x001fce0008011407 */
[----:B------:R-:W0:Y:S01]  /*a310*/  S2UR UR10, SR_CTAID.Y ;  /* 0x00000000000a79c3 */ /* 0x000e220000002600 */
[C---:B-1----:R-:W-:Y:S02]  /*a320*/  IMAD R12, R10.reuse, UR8, RZ ;  /* 0x000000080a0c7c24 */ /* 0x042fe4000f8e02ff */
[----:B------:R-:W-:-:S04]  /*a330*/  IMAD.WIDE.U32 R2, R10, UR7, R2 ;  /* 0x000000070a027c25 */ /* 0x000fc8000f8e0002 */
[----:B------:R-:W-:Y:S01]  /*a340*/  IMAD R11, R11, UR7, R12 ;  /* 0x000000070b0b7c24 */ /* 0x000fe2000f8e020c */
[----:B------:R-:W0:Y:S01]  /*a350*/  LDC R8, c[0x0][0xc50] ;  /* 0x00031400ff087b82 */ /* 0x000e220000000800 */
[----:B--2---:R-:W-:-:S03]  /*a360*/  @P0 IMAD.HI.U32 R4, R0, R7, RZ ;  /* 0x0000000700040227 */ /* 0x004fc600078e00ff */
[----:B------:R-:W-:Y:S01]  /*a370*/  IADD3 R3, R11, R3, RZ ;  /* 0x000000030b037210 */ /* 0x000fe20007ffe0ff */
[----:B------:R-:W-:Y:S01]  /*a380*/  IMAD R7, RZ, RZ, -UR38 ;  /* 0x80000026ff077e24 */ /* 0x000fe2000f8e02ff */
[----:B---3--:R-:W-:-:S03]  /*a390*/  @P0 SHF.R.U32.HI R5, RZ, R9, R4 ;  /* 0x00000009ff050219 */ /* 0x008fc60000011604 */
[----:B0-----:R-:W-:Y:S02]  /*a3a0*/  IMAD R9, R8, R7, UR10 ;  /* 0x0000000a08097e24 */ /* 0x001fe4000f8e0207 */
        /* <DEDUP_REMOVED lines=21> */
.L_x_4510:
        /* <DEDUP_REMOVED lines=18> */
.L_x_4554:
[----:B------:R-:W-:Y:S01]  /*a620*/  ULDC UR44, c[0x0][0xc50] ;  /* 0x00031400002c7ab9 */ /* 0x000fe20000000800 */
[----:B------:R-:W-:Y:S01]  /*a630*/  UMOV UR40, UR6 ;  /* 0x0000000600287c82 */ /* 0x000fe20008000000 */
[----:B------:R-:W-:-:S11]  /*a640*/  UISETP.NE.AND UP0, UPT, UR44, 0x1, UPT ;  /* 0x000000012c00788c */ /* 0x000fd6000bf05270 */
[----:B------:R-:W-:Y:S01]  /*a650*/  @UP0 ULDC UR4, c[0x0][0xc54] ;  /* 0x0003150000040ab9 */ /* 0x000fe20000000800 */
[----:B------:R-:W-:Y:S01]  /*a660*/  @UP0 ULDC UR7, c[0x0][0xc58] ;  /* 0x0003160000070ab9 */ /* 0x000fe20000000800 */
[----:B------:R-:W-:-:S04]  /*a670*/  UIMAD.WIDE.U32 UR4, UR6, UR4, URZ ;  /* 0x00000004060472a5 */ /* 0x000fc8000f8e003f */
[----:B------:R-:W-:-:S12]  /*a680*/  @UP0 USHF.R.U32.HI UR40, URZ, UR7, UR5 ;  /* 0x000000073f280299 */ /* 0x000fd80008011605 */
.L_x_4555:
[----:B------:R-:W-:Y:S01]  /*a690*/  ISETP.GE.AND P0, PT, R33, RZ, PT ;  /* 0x000000ff2100720c */ /* 0x000fe20003f06270 */
[----:B------:R-:W-:Y:S01]  /*a6a0*/  UIADD3 UR4, -UR40, URZ, URZ ;  /* 0x0000003f28047290 */ /* 0x000fe2000fffe13f */
[----:B------:R-:W-:Y:S01]  /*a6b0*/  IMAD.MOV.U32 R20, RZ, RZ, 0x1 ;  /* 0x00000001ff147424 */ /* 0x000fe200078e00ff */
[----:B------:R-:W-:Y:S01]  /*a6c0*/  MOV R21, RZ ;  /* 0x000000ff00157202 */ /* 0x000fe20000000f00 */
[----:B------:R-:W-:Y:S01]  /*a6d0*/  IMAD.MOV.U32 R8, RZ, RZ, 0x1 ;  /* 0x00000001ff087424 */ /* 0x000fe200078e00ff */
[----:B------:R-:W-:-:S08]  /*a6e0*/  UIMAD UR44, UR44, UR4, UR6 ;  /* 0x000000042c2c72a4 */ /* 0x000fd0000f8e0206 */
[----:B------:R-:W-:Y:S05]  /*a6f0*/  @!P0 BRA `(.L_x_4556) ;  /* 0x0000003000c88947 */ /* 0x000fea0003800000 */
[----:B------:R-:W0:Y:S01]  /*a700*/  LDC.64 R4, c[0x0][0xa28] ;  /* 0x00028a00ff047b82 */ /* 0x000e220000000a00 */
[----:B------:R-:W-:Y:S01]  /*a710*/  ULDC UR4, c[0x0][0x448] ;  /* 0x0001120000047ab9 */ /* 0x000fe20000000800 */
[----:B------:R-:W-:Y:S01]  /*a720*/  ULDC UR7, c[0x0][0x2f0] ;  /* 0x0000bc0000077ab9 */ /* 0x000fe20000000800 */
[----:B------:R-:W-:-:S05]  /*a730*/  IMAD.MOV.U32 R32, RZ, RZ, RZ ;  /* 0x000000ffff207224 */ /* 0x000fca00078e00ff */
[----:B------:R-:W1:Y:S01]  /*a740*/  S2UR UR46, SR_CTAID.X ;  /* 0x00000000002e79c3 */ /* 0x000e620000002500 */
[----:B------:R-:W-:Y:S01]  /*a750*/  UISETP.NE.AND UP1, UPT, UR4, 0x1, UPT ;  /* 0x000000010400788c */ /* 0x000fe2000bf25270 */
[----:B------:R-:W-:Y:S02]  /*a760*/  ULDC UR8, c[0x0][0x288] ;  /* 0x0000a20000087ab9 */ /* 0x000fe40000000800 */
[----:B------:R-:W-:Y:S02]  /*a770*/  ULDC.64 UR4, c[0x0][0x418] ;  /* 0x0001060000047ab9 */ /* 0x000fe40000000a00 */
[----:B------:R-:W-:-:S03]  /*a780*/  UISETP.NE.U32.AND UP0, UPT, UR4, URZ, UPT ;  /* 0x0000003f0400728c */ /* 0x000fc6000bf05070 */
[----:B------:R-:W-:Y:S01]  /*a790*/  ULDC UR4, c[0x0][0x424] ;  /* 0x0001090000047ab9 */ /* 0x000fe20000000800 */
[----:B------:R-:W-:-:S03]  /*a7a0*/  UISETP.NE.AND.EX UP0, UPT, UR5, URZ, UPT, UP0 ;  /* 0x0000003f0500728c */ /* 0x000fc6000bf05300 */
[----:B------:R-:W-:Y:S01]  /*a7b0*/  @UP1 ULDC UR5, c[0x0][0x44c] ;  /* 0x0001130000051ab9 */ /* 0x000fe20000000800 */
[----:B0-----:R-:W-:Y:S01]  /*a7c0*/  ISETP.NE.U32.AND P0, PT, R4, RZ, PT ;  /* 0x000000ff0400720c */ /* 0x001fe20003f05070 */
[----:B------:R-:W-:-:S03]  /*a7d0*/  USEL UR41, UR4, 0x1, UP0 ;  /* 0x0000000104297887 */ /* 0x000fc60008000000 */
[----:B------:R-:W-:Y:S01]  /*a7e0*/  ISETP.NE.AND.EX P0, PT, R5, RZ, PT, P0 ;  /* 0x000000ff0500720c */ /* 0x000fe20003f05300 */
[----:B-1----:R-:W-:Y:S02]  /*a7f0*/  ULEA UR6, UR46, 0x7f, 0x7 ;  /* 0x0000007f2e067891 */ /* 0x002fe4000f8e383f */
[----:B------:R-:W-:Y:S02]  /*a800*/  UIMAD UR41, UR41, UR7, URZ ;  /* 0x00000007292972a4 */ /* 0x000fe4000f8e023f */
[----:B------:R-:W-:Y:S01]  /*a810*/  UIMAD.WIDE.U32 UR4, UR6, UR5, URZ ;  /* 0x00000005060472a5 */ /* 0x000fe2000f8e003f */
[----:B------:R-:W-:Y:S01]  /*a820*/  @UP1 ULDC UR7, c[0x0][0x450] ;  /* 0x0001140000071ab9 */ /* 0x000fe20000000800 */
[----:B------:R-:W-:Y:S02]  /*a830*/  UIADD3 UR8, UR41, 0x60, -UR8 ;  /* 0x0000006029087890 */ /* 0x000fe4000fffe808 */
[----:B------:R-:W-:-:S04]  /*a840*/  @UP1 USHF.R.U32.HI UR6, URZ, UR7, UR5 ;  /* 0x000000073f061299 */ /* 0x000fc80008011605 */
[----:B------:R-:W0:Y:S01]  /*a850*/  @P0 LDC.64 R4, c[0x0][0xa28] ;  /* 0x00028a00ff040b82 */ /* 0x000e220000000a00 */
[----:B------:R-:W-:Y:S02]  /*a860*/  UIADD3 UR4, UR41, 0x5f, URZ ;  /* 0x0000005f29047890 */ /* 0x000fe4000fffe03f */
[----:B------:R-:W-:Y:S02]  /*a870*/  UIADD3 UR6, UR8, UR6, URZ ;  /* 0x0000000608067290 */ /* 0x000fe4000fffe03f */
[----:B------:R-:W-:Y:S02]  /*a880*/  UIMAD.WIDE UR4, UR4, 0x2aaaaaab, URZ ;  /* 0x2aaaaaab040478a5 */ /* 0x000fe4000f8e023f */
[----:B------:R-:W-:Y:S02]  /*a890*/  UIMAD.WIDE UR6, UR6, 0x2aaaaaab, URZ ;  /* 0x2aaaaaab060678a5 */ /* 0x000fe4000f8e023f */
[----:B------:R-:W-:Y:S02]  /*a8a0*/  USHF.R.U32.HI UR42, URZ, 0x1f, UR5 ;  /* 0x0000001f3f2a7899 */ /* 0x000fe40008011605 */
[----:B------:R-:W-:-:S02]  /*a8b0*/  USHF.R.U32.HI UR43, URZ, 0x1f, UR7 ;  /* 0x0000001f3f2b7899 */ /* 0x000fc40008011607 */
[----:B------:R-:W-:Y:S02]  /*a8c0*/  ULEA.HI.SX32 UR42, UR5, UR42, 0x1c ;  /* 0x0000002a052a7291 */ /* 0x000fe4000f8fe23f */
[----:B------:R-:W-:-:S04]  /*a8d0*/  ULEA.HI.SX32 UR43, UR7, UR43, 0x1c ;  /* 0x0000002b072b7291 */ /* 0x000fc8000f8fe23f */
[----:B------:R-:W-:-:S04]  /*a8e0*/  UISETP.LT.AND UP0, UPT, UR42, UR43, UPT ;  /* 0x0000002b2a00728c */ /* 0x000fc8000bf01270 */
[----:B------:R-:W-:Y:S01]  /*a8f0*/  USEL UR11, UR42, UR43, UP0 ;  /* 0x0000002b2a0b7287 */ /* 0x000fe20008000000 */
[----:B0-----:R-:W-:Y:S01]  /*a900*/  @P0 IMAD.WIDE R4, R33, 0x4, R4 ;  /* 0x0000000421040825 */ /* 0x001fe200078e0204 */
[----:B------:R-:W-:Y:S02]  /*a910*/  UP2UR UR47, UPR, URZ, 0x2 ;  /* 0x000000023f2f7883 */ /* 0x000fe40008000000 */
[----:B------:R-:W-:Y:S02]  /*a920*/  UISETP.GE.AND UP1, UPT, UR11, 0x1, UPT ;  /* 0x000000010b00788c */ /* 0x000fe4000bf26270 */
[----:B------:R-:W-:Y:S01]  /*a930*/  USHF.R.U32.HI UR9, URZ, 0x10, UR44 ;  /* 0x000000103f097899 */ /* 0x000fe2000801162c */
[----:B------:R0:W5:Y:S01]  /*a940*/  @P0 LDG.E R32, desc[UR36][R4.64] ;  /* 0x0000002404200981 */ /* 0x000162000c1e1900 */
[----:B------:R-:W-:Y:S02]  /*a950*/  ULOP3.LUT UR44, UR44, 0xffff, URZ, 0xc0, !UPT ;  /* 0x0000ffff2c2c7892 */ /* 0x000fe4000f8ec03f */
[----:B------:R-:W-:Y:S01]  /*a960*/  PLOP3.LUT P0, PT, PT, PT, UP1, 0x80, 0x0 ;  /* 0x000000000000781c */ /* 0x000fe20003f0f018 */
[----:B------:R-:W-:Y:S01]  /*a970*/  UISETP.NE.AND UP0, UPT, UR9, URZ, UPT ;  /* 0x0000003f0900728c */ /* 0x000fe2000bf05270 */
[----:B------:R-:W-:-:S10]  /*a980*/  UMOV UR38, URZ ;  /* 0x0000003f00267c82 */ /* 0x000fd40008000000 */
[----:B------:R-:W-:Y:S01]  /*a990*/  @!UP0 ULDC UR9, c[0x0][0x9f0] ;  /* 0x00027c0000098ab9 */ /* 0x000fe20000000800 */
[----:B0-----:R-:W-:Y:S05]  /*a9a0*/  @!P0 BRA `(.L_x_4557) ;  /* 0x0000000000788947 */ /* 0x001fea0003800000 */
[----:B------:R-:W-:Y:S01]  /*a9b0*/  IABS R0, UR9 ;  /* 0x0000000900007c13 */ /* 0x000fe20008000000 */
[----:B------:R-:W-:Y:S02]  /*a9c0*/  UIADD3 UR6, UR9, -0x1, UR11 ;  /* 0xffffffff09067890 */ /* 0x000fe4000fffe00b */
[----:B------:R-:W-:Y:S01]  /*a9d0*/  IABS R5, UR9 ;  /* 0x0000000900057c13 */ /* 0x000fe20008000000 */
[----:B------:R-:W-:Y:S01]  /*a9e0*/  UMOV UR4, URZ ;  /* 0x0000003f00047c82 */ /* 0x000fe20008000000 */
[----:B------:R-:W-:Y:S02]  /*a9f0*/  R2UR UR10, R0 ;  /* 0x00000000000a72ca */ /* 0x000fe400000e0000 */
[----:B------:R-:W-:Y:S01]  /*aa00*/  IABS R4, UR6 ;  /* 0x0000000600047c13 */ /* 0x000fe20008000000 */
[----:B------:R-:W-:-:S03]  /*aa10*/  ULOP3.LUT UR6, UR6, UR9, URZ, 0x3c, !UPT ;  /* 0x0000000906067292 */ /* 0x000fc6000f8e3c3f */
[----:B------:R-:W-:-:S07]  /*aa20*/  R2UR UR8, R4 ;  /* 0x00000000040872ca */ /* 0x000fce00000e0000 */
        /* <DEDUP_REMOVED lines=22> */
.L_x_4557:
[----:B------:R-:W-:Y:S02]  /*ab90*/  UIMAD UR48, UR44, UR38, URZ ;  /* 0x000000262c3072a4 */ /* 0x000fe4000f8e023f */
[----:B------:R-:W-:Y:S01]  /*aba0*/  IMAD.U32 R0, RZ, RZ, UR38 ;  /* 0x00000026ff007e24 */ /* 0x000fe2000f8e00ff */
[----:B------:R-:W-:Y:S01]  /*abb0*/  MOV R8, 0x1 ;  /* 0x0000000100087802 */ /* 0x000fe20000000f00 */
[----:B------:R-:W-:Y:S02]  /*abc0*/  IMAD.MOV.U32 R21, RZ, RZ, RZ ;  /* 0x000000ffff157224 */ /* 0x000fe400078e00ff */
[----:B------:R-:W-:-:S05]  /*abd0*/  IMAD.U32 R31, RZ, RZ, UR48 ;  /* 0x00000030ff1f7e24 */ /* 0x000fca000f8e00ff */
        /* <DEDUP_REMOVED lines=14> */
[----:B------:R-:W-:Y:S01]  /*acc0*/  MOV R7, UR7 ;  /* 0x0000000700077c02 */ /* 0x000fe20008000f00 */
[----:B------:R-:W-:Y:S01]  /*acd0*/  IMAD.U32 R5, RZ, RZ, UR5 ;  /* 0x00000005ff057e24 */ /* 0x000fe2000f8e00ff */
[----:B------:R-:W0:Y:S01]  /*ace0*/  LDC.64 R14, c[0x4][R14] ;  /* 0x010000000e0e7b82 */ /* 0x000e220000000a00 */
[----:B------:R-:W-:Y:S01]  /*acf0*/  ULDC.64 UR4, c[0x4][0x8] ;  /* 0x0100020000047ab9 */ /* 0x000fe20000000a00 */
[----:B------:R-:W-:Y:S01]  /*ad00*/  IMAD.U32 R6, RZ, RZ, UR6 ;  /* 0x00000006ff067e24 */ /* 0x000fe2000f8e00ff */
[----:B------:R-:W-:Y:S01]  /*ad10*/  MOV R12, 0x1 ;  /* 0x00000001000c7802 */ /* 0x000fe20000000f00 */
[----:B------:R-:W-:-:S02]  /*ad20*/  IMAD.U32 R10, RZ, RZ, UR4 ;  /* 0x00000004ff0a7e24 */ /* 0x000fc4000f8e00ff */
[----:B------:R-:W-:Y:S02]  /*ad30*/  IMAD.U32 R11, RZ, RZ, UR5 ;  /* 0x00000005ff0b7e24 */ /* 0x000fe4000f8e00ff */
[----:B------:R-:W-:Y:S02]  /*ad40*/  IMAD.MOV.U32 R8, RZ, RZ, 0x70 ;  /* 0x00000070ff087424 */ /* 0x000fe400078e00ff */
[----:B------:R-:W-:-:S07]  /*ad50*/  IMAD.MOV.U32 R13, RZ, RZ, RZ ;  /* 0x000000ffff0d7224 */ /* 0x000fce00078e00ff */
[----:B------:R-:W-:-:S07]  /*ad60*/  LEPC R20, `(.L_x_4558) ;  /* 0x000000001014794e */ /* 0x000fce0000000000 */
[----:B0----5:R-:W-:Y:S05]  /*ad70*/  CALL.ABS.NOINC R14 ;  /* 0x000000000e007343 */ /* 0x021fea0003c00000 */
.L_x_4558:
        /* <DEDUP_REMOVED lines=12> */
[----:B------:R-:W-:Y:S01]  /*ae40*/  IMAD.U32 R7, RZ, RZ, UR7 ;  /* 0x00000007ff077e24 */ /* 0x000fe2000f8e00ff */
[----:B------:R-:W-:Y:S01]  /*ae50*/  MOV R8, 0x70 ;  /* 0x0000007000087802 */ /* 0x000fe20000000f00 */
[----:B------:R-:W-:-:S02]  /*ae60*/  IMAD.U32 R10, RZ, RZ, UR4 ;  /* 0x00000004ff0a7e24 */ /* 0x000fc4000f8e00ff */
[----:B------:R-:W-:Y:S02]  /*ae70*/  IMAD.U32 R11, RZ, RZ, UR5 ;  /* 0x00000005ff0b7e24 */ /* 0x000fe4000f8e00ff */
[----:B------:R-:W-:Y:S02]  /*ae80*/  IMAD.MOV.U32 R12, RZ, RZ, 0x1 ;  /* 0x00000001ff0c7424 */ /* 0x000fe400078e00ff */
[----:B0-----:R-:W-:-:S07]  /*ae90*/  IMAD.MOV.U32 R13, RZ, RZ, RZ ;  /* 0x000000ffff0d7224 */ /* 0x001fce00078e00ff */
[----:B------:R-:W-:-:S07]  /*aea0*/  LEPC R20, `(.L_x_4560) ;  /* 0x000000001014794e */ /* 0x000fce0000000000 */
[----:B-1---5:R-:W-:Y:S05]  /*aeb0*/  CALL.ABS.NOINC R14 ;  /* 0x000000000e007343 */ /* 0x022fea0003c00000 */
.L_x_4560:
[----:B------:R0:W1:Y:S01]  /*aec0*/  LDC.64 R14, c[0x4][R17] ;  /* 0x01000000110e7b82 */ /* 0x0000620000000a00 */
[----:B------:R-:W-:Y:S01]  /*aed0*/  ULDC.64 UR4, c[0x4][0x98] ;  /* 0x0100260000047ab9 */ /* 0x000fe20000000a00 */
[----:B------:R-:W-:Y:S01]  /*aee0*/  ULDC.64 UR6, c[0x4][0xa0] ;  /* 0x0100280000067ab9 */ /* 0x000fe20000000a00 */
[----:B------:R-:W-:Y:S01]  /*aef0*/  IMAD.U32 R4, RZ, RZ, UR4 ;  /* 0x00000004ff047e24 */ /* 0x000fe2000f8e00ff */
[----:B------:R-:W-:Y:S01]  /*af00*/  MOV R5, UR5 ;  /* 0x0000000500057c02 */ /* 0x000fe20008000f00 */
        /* <DEDUP_REMOVED lines=10> */
.L_x_4559:
[----:B------:R-:W0:Y:S01]  /*afb0*/  LDC.64 R4, c[0x0][0x9f8] ;  /* 0x00027e00ff047b82 */ /* 0x000e220000000a00 */
[----:B------:R-:W-:-:S07]  /*afc0*/  MOV R30, R33 ;  /* 0x00000021001e7202 */ /* 0x000fce0000000f00 */
[----:B------:R-:W1:Y:S01]  /*afd0*/  LDC R29, c[0x0][0x430] ;  /* 0x00010c00ff1d7b82 */ /* 0x000e620000000800 */
[C---:B------:R-:W-:Y:S01]  /*afe0*/  IMAD.SHL.U32 R28, R16.reuse, 0x10, RZ ;  /* 0x00000010101c7824 */ /* 0x040fe200078e00ff */
[C---:B------:R-:W-:Y:S01]  /*aff0*/  LOP3.LUT R7, R16.reuse, 0x7f, RZ, 0xc0, !PT ;  /* 0x0000007f10077812 */ /* 0x040fe200078ec0ff */
        /* <DEDUP_REMOVED lines=22> */
[----:B-1----:R-:W-:Y:S01]  /*b160*/  @P1 IMAD.HI.U32 R0, R22, R3, RZ ;  /* 0x0000000316001227 */ /* 0x002fe200078e00ff */
[----:B------:R-:W-:-:S04]  /*b170*/  MOV R3, R22 ;  /* 0x0000001600037202 */ /* 0x000fc80000000f00 */
[----:B0-----:R-:W-:-:S04]  /*b180*/  @P1 SHF.R.U32.HI R3, RZ, R5, R0 ;  /* 0x00000005ff031219 */ /* 0x001fc80000011600 */
[--C-:B------:R-:W-:Y:S01]  /*b190*/  @!P0 SHF.R.S32.HI R5, RZ, 0x1f, R3.reuse ;  /* 0x0000001fff058819 */ /* 0x100fe20000011403 */
[----:B------:R-:W-:Y:S01]  /*b1a0*/  @!P0 IMAD.MOV.U32 R4, RZ, RZ, R3 ;  /* 0x000000ffff048224 */ /* 0x000fe200078e0003 */
[----:B--2---:R-:W-:-:S05]  /*b1b0*/  SHF.R.S32.HI R25, RZ, 0x1f, R30 ;  /* 0x0000001fff197819 */ /* 0x004fca000001141e */
[----:B---3--:R-:W-:-:S04]  /*b1c0*/  @!P0 IMAD R0, R25, R10, RZ ;  /* 0x0000000a19008224 */ /* 0x008fc800078e02ff */
[C---:B------:R-:W-:Y:S02]  /*b1d0*/  @!P0 IMAD R15, R30.reuse, R11, R0 ;  /* 0x0000000b1e0f8224 */ /* 0x040fe400078e0200 */
        /* <DEDUP_REMOVED lines=23> */
.L_x_4602:
[----:B------:R-:W-:Y:S01]  /*b350*/  ULOP3.LUT UR4, UR39, 0x2, URZ, 0xfc, !UPT ;  /* 0x0000000227047892 */ /* 0x000fe2000f8efc3f */
[----:B-----5:R-:W-:Y:S02]  /*b360*/  @!P0 SHF.R.S32.HI R5, RZ, 0x1f, R4 ;  /* 0x0000001fff058819 */ /* 0x020fe40000011404 */
[----:B------:R-:W-:Y:S02]  /*b370*/  CS2R R36, SRZ ;  /* 0x0000000000247805 */ /* 0x000fe4000001ff00 */
[----:B------:R-:W-:Y:S01]  /*b380*/  LOP3.LUT R23, R23, 0xffffffdf, RZ, 0xc0, !PT ;  /* 0xffffffdf17177812 */ /* 0x000fe200078ec0ff */
[----:B------:R-:W-:Y:S01]  /*b390*/  IMAD.MOV R0, RZ, RZ, -R3 ;  /* 0x000000ffff007224 */ /* 0x000fe200078e0a03 */
[----:B------:R-:W-:Y:S01]  /*b3a0*/  @!P0 MOV R36, R4 ;  /* 0x0000000400248202 */ /* 0x000fe20000000f00 */
[----:B------:R-:W-:Y:S01]  /*b3b0*/  IMAD.U32 R34, RZ, RZ, UR4 ;  /* 0x00000004ff227e24 */ /* 0x000fe2000f8e00ff */
[----:B------:R-:W-:Y:S01]  /*b3c0*/  LOP3.LUT R23, R23, 0xffffff7f, RZ, 0xc0, !PT ;  /* 0xffffff7f17177812 */ /* 0x000fe200078ec0ff */
[----:B------:R-:W-:Y:S01]  /*b3d0*/  @!P0 IMAD.MOV.U32 R37, RZ, RZ, R5 ;  /* 0x000000ffff258224 */ /* 0x000fe200078e0005 */
[----:B------:R-:W-:Y:S01]  /*b3e0*/  ISETP.GT.U32.AND P0, PT, R26, 0x5f, PT ;  /* 0x0000005f1a00780c */ /* 0x000fe20003f04070 */
[----:B------:R-:W-:Y:S01]  /*b3f0*/  IMAD R22, R29, R0, R22 ;  /* 0x000000001d167224 */ /* 0x000fe200078e0216 */
[----:B------:R-:W-:-:S02]  /*b400*/  ISETP.NE.AND P1, PT, R34, 0x3, PT ;  /* 0x000000032200780c */ /* 0x000fc40003f25270 */
[----:B------:R-:W-:Y:S02]  /*b410*/  MOV R19, UR40 ;  /* 0x0000002800137c02 */ /* 0x000fe40008000f00 */
[----:B------:R-:W-:Y:S02]  /*b420*/  SEL R18, RZ, 0x1, P2 ;  /* 0x00000001ff127807 */ /* 0x000fe40001000000 */
[----:B------:R-:W-:-:S05]  /*b430*/  SHF.R.S32.HI R19, RZ, 0x1f, R19 ;  /* 0x0000001fff137819 */ /* 0x000fca0000011413 */
[----:B------:R-:W-:-:S04]  /*b440*/  @P0 LOP3.LUT R23, R23, 0x80, RZ, 0xfc, !PT ;  /* 0x0000008017170812 */ /* 0x000fc800078efcff */
[----:B------:R-:W-:Y:S01]  /*b450*/  @P1 LOP3.LUT R23, R23, 0x20, RZ, 0xfc, !PT ;  /* 0x0000002017171812 */ /* 0x000fe200078efcff */
[----:B------:R-:W-:Y:S06]  /*b460*/  @!P1 BRA `(.L_x_4562) ;  /* 0x0000000000049947 */ /* 0x000fec0003800000 */
[----:B------:R-:W-:Y:S01]  /*b470*/  BPT.TRAP 0x1 ;  /* 0x000000040000795c */ /* 0x000fe20000300000 */
.L_x_4562:
[----:B------:R-:W-:-:S05]  /*b480*/  IMAD.MOV.U32 R0, RZ, RZ, 0x1 ;  /* 0x00000001ff007424 */ /* 0x000fca00078e00ff */
[----:B------:R-:W-:-:S04]  /*b490*/  SHF.L.U32 R0, R0, 0x1f, RZ ;  /* 0x0000001f00007819 */ /* 0x000fc800000006ff */
[----:B------:R-:W0:Y:S02]  /*b4a0*/  SYNCS.PHASECHK.TRANS64.TRYWAIT P0, [UR45+0x22840], R0 ;  /* 0x02284000ff0075a7 */ /* 0x000e24000800016d */
[----:B0-----:R-:W-:Y:S05]  /*b4b0*/  @!P0 BRA `(.L_x_4563) ;  /* 0x0000002800e48947 */ /* 0x001fea0003800000 */
.L_x_4603:
        /* <DEDUP_REMOVED lines=13> */
[----:B------:R-:W-:Y:S01]  /*b590*/  IMAD.IADD R5, R5, 0x1, R3 ;  /* 0x0000000105057824 */ /* 0x000fe200078e0203 */
[----:B------:R-:W-:Y:S01]  /*b5a0*/  MOV R3, UR4 ;  /* 0x0000000400037c02 */ /* 0x000fe20008000f00 */
[----:B------:R-:W-:-:S03]  /*b5b0*/  UIMAD UR4, UR6, UR4, URZ ;  /* 0x00000004060472a4 */ /* 0x000fc6000f8e023f */
[----:B------:R-:W-:Y:S01]  /*b5c0*/  ULDC.64 UR6, c[0x0][0x2e8] ;  /* 0x0000ba0000067ab9 */ /* 0x000fe20000000a00 */
[----:B------:R-:W-:Y:S02]  /*b5d0*/  UIMAD UR4, UR40, UR5, UR4 ;  /* 0x00000005280472a4 */ /* 0x000fe4000f8e0204 */
[----:B------:R-:W-:Y:S01]  /*b5e0*/  IMAD.WIDE.U32 R4, R3, UR40, R4 ;  /* 0x0000002803047c25 */ /* 0x000fe2000f8e0004 */
[----:B------:R-:W-:-:S03]  /*b5f0*/  UMOV UR5, 0xffffffff ;  /* 0xffffffff00057882 */ /* 0x000fc60000000000 */
[----:B------:R-:W-:Y:S01]  /*b600*/  VIADD R5, R5, UR4 ;  /* 0x0000000405057c36 */ /* 0x000fe20008000000 */
[----:B------:R-:W-:Y:S01]  /*b610*/  LEA R3, P0, R4, UR6, 0x1 ;  /* 0x0000000604037c11 */ /* 0x000fe2000f8008ff */
[----:B------:R-:W-:Y:S02]  /*b620*/  ULDC UR4, c[0x0][0x2f4] ;  /* 0x0000bd0000047ab9 */ /* 0x000fe40000000800 */
[----:B------:R-:W-:Y:S02]  /*b630*/  ISETP.GE.AND P2, PT, R24, UR4, PT ;  /* 0x0000000418007c0c */ /* 0x000fe4000bf46270 */
[----:B------:R-:W-:Y:S01]  /*b640*/  LEA.HI.X R0, R4, UR7, R5, 0x1, P0 ;  /* 0x0000000704007c11 */ /* 0x000fe200080f0c05 */
[----:B------:R-:W-:Y:S01]  /*b650*/  IMAD.MOV.U32 R4, RZ, RZ, -0x60 ;  /* 0xffffffa0ff047424 */ /* 0x000fe200078e00ff */
[----:B------:R-:W-:-:S03]  /*b660*/  LOP3.LUT R5, R6, 0x1c0, RZ, 0xc0, !PT ;  /* 0x000001c006057812 */ /* 0x000fc600078ec0ff */
[----:B------:R-:W-:Y:S01]  /*b670*/  IMAD R4, R9, R4, UR41 ;  /* 0x0000002909047e24 */ /* 0x000fe2000f8e0204 */
[----:B------:R-:W-:-:S04]  /*b680*/  LOP3.LUT R5, R5, 0x38, R6, 0xf8, !PT ;  /* 0x0000003805057812 */ /* 0x000fc800078ef806 */
[----:B------:R-:W-:Y:S01]  /*b690*/  LOP3.LUT R5, R5, 0x38, R16, 0x78, !PT ;  /* 0x0000003805057812 */ /* 0x000fe200078e7810 */
[----:B------:R-:W-:Y:S01]  /*b6a0*/  IMAD.SHL.U32 R16, R7, 0x8, RZ ;  /* 0x0000000807107824 */ /* 0x000fe200078e00ff */
[----:B------:R-:W-:Y:S02]  /*b6b0*/  IADD3 R35, -R27, R4, RZ ;  /* 0x000000041b237210 */ /* 0x000fe40007ffe1ff */
[----:B------:R-:W-:Y:S02]  /*b6c0*/  @P2 LOP3.LUT R23, R23, 0x2, RZ, 0xfc, !PT ;  /* 0x0000000217172812 */ /* 0x000fe400078efcff */
        /* <DEDUP_REMOVED lines=40> */
.L_x_4617:
        /* <DEDUP_REMOVED lines=15> */
.L_x_4565:
        /* <DEDUP_REMOVED lines=11> */
[----:B------:R-:W-:Y:S01]  /*baf0*/  MOV R4, UR6 ;  /* 0x0000000600047c02 */ /* 0x000fe20008000f00 */
[----:B------:R-:W-:Y:S01]  /*bb00*/  IMAD.U32 R5, RZ, RZ, UR7 ;  /* 0x00000007ff057e24 */ /* 0x000fe2000f8e00ff */
[----:B------:R-:W0:Y:S01]  /*bb10*/  LDC.64 R14, c[0x4][R14] ;  /* 0x010000000e0e7b82 */ /* 0x000e220000000a00 */
[----:B------:R-:W-:Y:S01]  /*bb20*/  IMAD.U32 R6, RZ, RZ, UR8 ;  /* 0x00000008ff067e24 */ /* 0x000fe2000f8e00ff */
[----:B------:R-:W-:Y:S01]  /*bb30*/  MOV R10, UR4 ;  /* 0x00000004000a7c02 */ /* 0x000fe20008000f00 */
[----:B------:R-:W-:Y:S01]  /*bb40*/  IMAD.U32 R7, RZ, RZ, UR9 ;  /* 0x00000009ff077e24 */ /* 0x000fe2000f8e00ff */
[----:B------:R-:W-:Y:S01]  /*bb50*/  MOV R13, RZ ;  /* 0x000000ff000d7202 */ /* 0x000fe20000000f00 */
[----:B------:R-:W-:-:S02]  /*bb60*/  IMAD.U32 R11, RZ, RZ, UR5 ;  /* 0x00000005ff0b7e24 */ /* 0x000fc4000f8e00ff */
[----:B------:R-:W-:Y:S02]  /*bb70*/  IMAD.MOV.U32 R8, RZ, RZ, 0x70 ;  /* 0x00000070ff087424 */ /* 0x000fe400078e00ff */
[----:B------:R-:W-:-:S07]  /*bb80*/  IMAD.MOV.U32 R12, RZ, RZ, 0x1 ;  /* 0x00000001ff0c7424 */ /* 0x000fce00078e00ff */
[----:B------:R-:W-:-:S07]  /*bb90*/  LEPC R20, `(.L_x_4566) ;  /* 0x000000001014794e */ /* 0x000fce0000000000 */
[----:B0-----:R-:W-:Y:S05]  /*bba0*/  CALL.ABS.NOINC R14 ;  /* 0x000000000e007343 */ /* 0x001fea0003c00000 */
.L_x_4566:
[----:B------:R-:W-:Y:S01]  /*bbb0*/  UISETP.NE.AND UP0, UPT, UR47, URZ, UPT ;  /* 0x0000003f2f00728c */ /* 0x000fe2000bf05270 */
[----:B------:R-:W-:Y:S01]  /*bbc0*/  IMAD.U32 R3, RZ, RZ, UR46 ;  /* 0x0000002eff037e24 */ /* 0x000fe2000f8e00ff */
[----:B------:R-:W-:Y:S01]  /*bbd0*/  R2UR UR6, R19 ;  /* 0x00000000130672ca */ /* 0x000fe200000e0000 */
[----:B------:R-:W-:Y:S01]  /*bbe0*/  ULDC.64 UR8, c[0x0][0x2d8] ;  /* 0x0000b60000087ab9 */ /* 0x000fe20000000a00 */
[----:B------:R-:W-:Y:S01]  /*bbf0*/  SHF.R.S32.HI R8, RZ, 0x1f, R33 ;  /* 0x0000001fff087819 */ /* 0x000fe20000011421 */
[----:B------:R-:W-:Y:S01]  /*bc00*/  IMAD R0, R3, 0x80, R26 ;  /* 0x0000008003007824 */ /* 0x000fe200078e021a */
[----:B------:R-:W-:-:S03]  /*bc10*/  PLOP3.LUT P0, PT, PT, PT, UP0, 0x80, 0x0 ;  /* 0x000000000000781c */ /* 0x000fc60003f0f008 */
[----:B------:R-:W-:Y:S02]  /*bc20*/  IMAD.MOV.U32 R9, RZ, RZ, R0 ;  /* 0x000000ffff097224 */ /* 0x000fe400078e0000 */
        /* <DEDUP_REMOVED lines=14> */
[----:B------:R-:W-:Y:S01]  /*bd10*/  MOV R7, UR6 ;  /* 0x0000000600077c02 */ /* 0x000fe20008000f00 */
[----:B------:R-:W-:Y:S01]  /*bd20*/  IMAD.MOV.U32 R6, RZ, RZ, R4 ;  /* 0x000000ffff067224 */ /* 0x000fe200078e0004 */
[----:B------:R-:W-:Y:S01]  /*bd30*/  ULDC.64 UR4, c[0x0][0x2d0] ;  /* 0x0000b40000047ab9 */ /* 0x000fe20000000a00 */
[----:B------:R-:W-:-:S02]  /*bd40*/  IMAD R11, R33, UR9, R8 ;  /* 0x00000009210b7c24 */ /* 0x000fc4000f8e0208 */
[----:B------:R-:W-:Y:S01]  /*bd50*/  IMAD.WIDE.U32 R4, R33, UR8, R6 ;  /* 0x0000000821047c25 */ /* 0x000fe2000f8e0006 */
[----:B------:R-:W-:-:S04]  /*bd60*/  SHF.R.S32.HI R6, RZ, 0x1f, R9 ;  /* 0x0000001fff067819 */ /* 0x000fc80000011409 */
[----:B------:R-:W-:Y:S01]  /*bd70*/  IADD3 R5, R5, R11, RZ ;  /* 0x0000000b05057210 */ /* 0x000fe20007ffe0ff */
        /* <DEDUP_REMOVED lines=20> */
[----:B------:R-:W-:Y:S01]  /*bec0*/  MOV R0, UR46 ;  /* 0x0000002e00007c02 */ /* 0x000fe20008000f00 */
[----:B------:R-:W-:Y:S02]  /*bed0*/  ULDC UR4, c[0x0][0x288] ;  /* 0x0000a20000047ab9 */ /* 0x000fe40000000800 */
[----:B------:R-:W1:Y:S01]  /*bee0*/  SHFL.IDX PT, R4, R6, RZ, 0x181f ;  /* 0x00181fff06047589 */ /* 0x000e6200000e0000 */
[----:B------:R-:W-:Y:S02]  /*bef0*/  IMAD R3, R3, UR4, RZ ;  /* 0x0000000403037c24 */ /* 0x000fe4000f8e02ff */
[----:B------:R-:W-:Y:S01]  /*bf00*/  IMAD R0, R0, 0x80, R27 ;  /* 0x0000008000007824 */ /* 0x000fe200078e021b */
[----:B------:R-:W-:Y:S04]  /*bf10*/  SHFL.IDX PT, R8, R6, 0x1, 0x181f ;  /* 0x00381f0006087f89 */ /* 0x000fe800000e0000 */
[----:B------:R-:W-:-:S02]  /*bf20*/  ISETP.GE.AND P0, PT, R0, R3, PT ;  /* 0x000000030000720c */ /* 0x000fc40003f06270 */
[----:B------:R-:W-:-:S11]  /*bf30*/  IADD3 R10, R0, 0x10, RZ ;  /* 0x00000010000a7810 */ /* 0x000fd60007ffe0ff */
[----:B0-----:R-:W-:Y:S02]  /*bf40*/  @!P0 LEA R14, P2, R24, R14, 0x1 ;  /* 0x0000000e180e8211 */ /* 0x001fe400078408ff */
[----:B------:R-:W-:-:S03]  /*bf50*/  @!P0 LEA R9, R16, UR45, 0x1 ;  /* 0x0000002d10098c11 */ /* 0x000fc6000f8e08ff */
        /* <DEDUP_REMOVED lines=51> */
.L_x_4634:
[----:B------:R-:W-:-:S04]  /*c290*/  IADD3 R0, R0, 0x70, RZ ;  /* 0x0000007000007810 */ /* 0x000fc80007ffe0ff */
        /* <DEDUP_REMOVED lines=17> */
.L_x_4635:
[----:B------:R-:W-:-:S13]  /*c3b0*/  ISETP.NE.AND P0, PT, R34, 0x3, PT ;  /* 0x000000032200780c */ /* 0x000fda0003f05270 */
[----:B------:R-:W-:Y:S05]  /*c3c0*/  @!P0 BRA `(.L_x_4569) ;  /* 0x0000000000048947 */ /* 0x000fea0003800000 */
[----:B------:R-:W-:Y:S01]  /*c3d0*/  BPT.TRAP 0x1 ;  /* 0x000000040000795c */ /* 0x000fe20000300000 */
.L_x_4569:
[----:B------:R-:W1:Y:S02]  /*c3e0*/  SYNCS.PHASECHK.TRANS64.TRYWAIT P0, [UR45+0x22860], R0 ;  /* 0x02286000ff0075a7 */ /* 0x000e64000800016d */
[----:B-1----:R-:W-:Y:S05]  /*c3f0*/  @!P0 BRA `(.L_x_4570) ;  /* 0x0000002c004c8947 */ /* 0x002fea0003800000 */
.L_x_4636:
        /* <DEDUP_REMOVED lines=67> */
[----:B------:R-:W1:Y:S01]  /*c830*/  SHFL.IDX PT, R14, R3, 0x4, 0x181f ;  /* 0x00981f00030e7f89 */ /* 0x000e6200000e0000 */
[----:B0-----:R-:W-:Y:S02]  /*c840*/  IADD3.X R7, RZ, R0, RZ, P3, !PT ;  /* 0x00000000ff077210 */ /* 0x001fe40001ffe4ff */
        /* <DEDUP_REMOVED lines=31> */
.L_x_4650:
[----:B01----:R-:W-:Y:S02]  /*ca40*/  IADD3 R4, P3, R14, R24, RZ ;  /* 0x000000180e047210 */ /* 0x003fe40007f7e0ff */
        /* <DEDUP_REMOVED lines=19> */
.L_x_4572:
        /* <DEDUP_REMOVED lines=8> */
[----:B------:R-:W-:Y:S01]  /*cc00*/  IADD3 R27, R28, R32, R27 ;  /* 0x000000201c1b7210 */ /* 0x000fe20007ffe01b */
[----:B------:R-:W-:Y:S01]  /*cc10*/  ULOP3.LUT UR5, URZ, UR43, URZ, 0x33, !UPT ;  /* 0x0000002b3f057292 */ /* 0x000fe2000f8e333f */
[----:B------:R-:W-:Y:S01]  /*cc20*/  LOP3.LUT R3, RZ, UR42, RZ, 0x33, !PT ;  /* 0x0000002aff037c12 */ /* 0x000fe2000f8e33ff */
[----:B------:R-:W-:Y:S01]  /*cc30*/  UIMAD UR4, UR4, UR38, URZ ;  /* 0x00000026040472a4 */ /* 0x000fe2000f8e023f */
[----:B------:R-:W-:Y:S01]  /*cc40*/  IADD3 R36, R27, -0x120, RZ ;  /* 0xfffffee01b247810 */ /* 0x000fe20007ffe0ff */
[----:B------:R-:W-:Y:S02]  /*cc50*/  IMAD.MOV.U32 R21, RZ, RZ, 0x1 ;  /* 0x00000001ff157424 */ /* 0x000fe400078e00ff */
[----:B------:R-:W-:Y:S02]  /*cc60*/  IMAD.MOV.U32 R20, RZ, RZ, 0x1 ;  /* 0x00000001ff147424 */ /* 0x000fe400078e00ff */
[----:B------:R-:W-:-:S04]  /*cc70*/  LOP3.LUT R4, RZ, UR4, RZ, 0x33, !PT ;  /* 0x00000004ff047c12 */ /* 0x000fc8000f8e33ff */
[----:B------:R-:W-:-:S04]  /*cc80*/  VIMNMX3 R3, R3, UR5, R4, !PT ;  /* 0x0000000503037c0f */ /* 0x000fc8000f800104 */
[C---:B------:R-:W-:Y:S01]  /*cc90*/  IADD3 R35, -R3.reuse, -0x2, RZ ;  /* 0xfffffffe03237810 */ /* 0x040fe20007ffe1ff */
[----:B------:R-:W-:-:S07]  /*cca0*/  IMAD R36, R3, -0x60, R36 ;  /* 0xffffffa003247824 */ /* 0x000fce00078e0224 */
.L_x_4588:
[----:B------:R-:W-:Y:S01]  /*ccb0*/  ISETP.NE.AND P1, PT, R29, 0x1, PT ;  /* 0x000000011d00780c */ /* 0x000fe20003f25270 */
[----:B------:R-:W-:Y:S01]  /*ccc0*/  BSSY B1, `(.L_x_4574) ;  /* 0x0000014000017945 */ /* 0x000fe20003800000 */
[----:B------:R-:W-:Y:S02]  /*ccd0*/  ISETP.GT.U32.AND P0, PT, R26, 0x5f, PT ;  /* 0x0000005f1a00780c */ /* 0x000fe40003f04070 */
[----:B------:R-:W-:-:S09]  /*cce0*/  MOV R33, RZ ;  /* 0x000000ff00217202 */ /* 0x000fd20000000f00 */
[----:B0-----:R-:W0:Y:S08]  /*ccf0*/  @P1 LDC R3, c[0x0][0x434] ;  /* 0x00010d00ff031b82 */ /* 0x001e300000000800 */
[----:B------:R-:W1:Y:S01]  /*cd00*/  @P1 LDC R5, c[0x0][0x438] ;  /* 0x00010e00ff051b82 */ /* 0x000e620000000800 */
        /* <DEDUP_REMOVED lines=15> */
.L_x_4575:
[----:B------:R-:W-:Y:S05]  /*ce00*/  BSYNC B1 ;  /* 0x0000000000017941 */ /* 0x000fea0003800000 */
.L_x_4574:
[----:B------:R-:W-:-:S13]  /*ce10*/  ISETP.NE.AND P0, PT, R34, 0x3, PT ;  /* 0x000000032200780c */ /* 0x000fda0003f05270 */
[----:B------:R-:W-:Y:S05]  /*ce20*/  @!P0 BRA `(.L_x_4576) ;  /* 0x0000000000048947 */ /* 0x000fea0003800000 */
[----:B------:R-:W-:Y:S01]  /*ce30*/  BPT.TRAP 0x1 ;  /* 0x000000040000795c */ /* 0x000fe20000300000 */
.L_x_4576:
[----:B------:R-:W-:Y:S01]  /*ce40*/  LEA R32, R21, UR45, 0x3 ;  /* 0x0000002d15207c11 */ /* 0x000fe2000f8e18ff */
[----:B------:R-:W-:Y:S01]  /*ce50*/  BSSY B1, `(.L_x_4577) ;  /* 0x0000004000017945 */ /* 0x000fe20003800000 */
[----:B------:R-:W-:-:S04]  /*ce60*/  SHF.L.U32 R31, R20, 0x1f, RZ ;  /* 0x0000001f141f7819 */ /* 0x000fc800000006ff */
[----:B------:R-:W1:Y:S02]  /*ce70*/  SYNCS.PHASECHK.TRANS64.TRYWAIT P0, [R32+URZ+0x22840], R31 ;  /* 0x0228401f200075a7 */ /* 0x000e64000800017f */
[----:B-1----:R-:W-:Y:S05]  /*ce80*/  @!P0 BRA `(.L_x_4578) ;  /* 0x0000002c002c8947 */ /* 0x002fea0003800000 */
.L_x_4651:
[----:B------:R-:W-:Y:S05]  /*ce90*/  BSYNC B1 ;  /* 0x0000000000017941 */ /* 0x000fea0003800000 */
.L_x_4577:
        /* <DEDUP_REMOVED lines=57> */
.L_x_4665:
[----:B--2---:R-:W-:-:S04]  /*d230*/  IADD3 R4, P0, R37, R24, RZ ;  /* 0x0000001825047210 */ /* 0x004fc80007f1e0ff */
[----:B0-----:R-:W-:Y:S02]  /*d240*/  IADD3.X R5, RZ, R18, RZ, P0, !PT ;  /* 0x00000012ff057210 */ /* 0x001fe400007fe4ff */
[----:B------:R-:W-:-:S03]  /*d250*/  PLOP3.LUT P0, PT, PT, PT, PT, 0x80, 0x0 ;  /* 0x000000000000781c */ /* 0x000fc60003f0f070 */
[----:B------:R-:W-:Y:S01]  /*d260*/  @!PT LDS RZ, [RZ] ;  /* 0x00000000fffff984 */ /* 0x000fe20000000800 */
[----:B------:R-:W-:Y:S01]  /*d270*/  @!PT LDS RZ, [RZ] ;  /* 0x00000000fffff984 */ /* 0x000fe20000000800 */
[----:B------:R-:W-:Y:S01]  /*d280*/  @!PT LDS RZ, [RZ] ;  /* 0x00000000fffff984 */ /* 0x000fe20000000800 */
[----:B------:R0:W-:Y:S01]  /*d290*/  LDGSTS.E.BYPASS.LTC128B.128 [R17+0x1ec00], desc[UR36][R4.64], !P1 ;  /* 0x1ec0000004117fae */ /* 0x0001e2000c901d64 */
[----:B------:R-:W-:-:S09]  /*d2a0*/  NOP ;  /* 0x0000000000007918 */ /* 0x000fd20000000000 */
.L_x_4580:
        /* <DEDUP_REMOVED lines=10> */
.L_x_4581:
[----:B------:R2:W-:Y:S01]  /*d350*/  SYNCS.ARRIVE.TRANS64.A1T0 RZ, [R32+URZ+0x22830], RZ ;  /* 0x022830ff20ff79a7 */ /* 0x0005e2000810003f */
[----:B------:R-:W-:Y:S05]  /*d360*/  @!P2 BRA `(.L_x_4582) ;  /* 0x000000000004a947 */ /* 0x000fea0003800000 */
[----:B------:R-:W-:Y:S01]  /*d370*/  BPT.TRAP 0x1 ;  /* 0x000000040000795c */ /* 0x000fe20000300000 */
.L_x_4582:
[----:B------:R-:W3:Y:S01]  /*d380*/  SYNCS.PHASECHK.TRANS64.TRYWAIT P0, [R32+URZ+0x22860], R31 ;  /* 0x0228601f200075a7 */ /* 0x000ee2000800017f */
[----:B------:R-:W-:Y:S04]  /*d390*/  BSSY B1, `(.L_x_4583) ;  /* 0x0000002000017945 */ /* 0x000fe80003800000 */
[----:B---3--:R-:W-:Y:S05]  /*d3a0*/  @!P0 BRA `(.L_x_4584) ;  /* 0x0000002c00888947 */ /* 0x008fea0003800000 */
.L_x_4666:
[----:B------:R-:W-:Y:S05]  /*d3b0*/  BSYNC B1 ;  /* 0x0000000000017941 */ /* 0x000fea0003800000 */
.L_x_4583:
        /* <DEDUP_REMOVED lines=20> */
[----:B------:R-:W-:-:S04]  /*d500*/  ULDC.64 UR6, c[0x0][0x318] ;  /* 0x0000c60000067ab9 */ /* 0x000fc80000000a00 */
[----:B------:R-:W-:Y:S01]  /*d510*/  IADD3 R5, R5, UR4, RZ ;  /* 0x0000000405057c10 */ /* 0x000fe2000fffe0ff */
[----:B------:R-:W-:Y:S01]  /*d520*/  UMOV UR4, 0xffffffff ;  /* 0xffffffff00047882 */ /* 0x000fe20000000000 */
[----:B------:R-:W-:-:S04]  /*d530*/  LEA R3, P0, R4, UR6, 0x1 ;  /* 0x0000000604037c11 */ /* 0x000fc8000f8008ff */
        /* <DEDUP_REMOVED lines=8> */
[----:B0-----:R-:W-:-:S05]  /*d5c0*/  IADD3 R14, P0, R14, R24, RZ ;  /* 0x000000180e0e7210 */ /* 0x001fca0007f1e0ff */
[----:B----4-:R-:W-:Y:S02]  /*d5d0*/  IMAD.X R15, RZ, RZ, R5, P0 ;  /* 0x000000ffff0f7224 */ /* 0x010fe400000e0605 */
        /* <DEDUP_REMOVED lines=22> */
[----:B------:R-:W0:Y:S01]  /*d740*/  SHFL.IDX PT, R5, R3, 0x4, 0x181f ;  /* 0x00981f0003057f89 */ /* 0x000e2200000e0000 */
[----:B------:R-:W-:-:S03]  /*d750*/  IADD3.X R7, RZ, R7, RZ, P0, !PT ;  /* 0x00000007ff077210 */ /* 0x000fc600007fe4ff */
[----:B------:R-:W1:Y:S01]  /*d760*/  SHFL.IDX PT, R3, R3, 0x5, 0x181f ;  /* 0x00b81f0003037f89 */ /* 0x000e6200000e0000 */
[----:B----4-:R-:W-:-:S03]  /*d770*/  IMAD.MOV.U32 R8, RZ, RZ, RZ ;  /* 0x000000ffff087224 */ /* 0x010fc600078e00ff */
[----:B------:R4:W-:Y:S04]  /*d780*/  LDGSTS.E.BYPASS.LTC128B.128 [R17+0x1800], desc[UR36][R6.64], !P4 ;  /* 0x0180000006117fae */ /* 0x0009e8000e101d64 */
[----:B------:R4:W-:Y:S04]  /*d790*/  LDGSTS.E.BYPASS.LTC128B.128 [R17+0x4800], desc[UR36][R6.64+0x80], !P3 ;  /* 0x0480008006117fae */ /* 0x0009e8000d901d64 */
[----:B------:R4:W-:Y:S04]  /*d7a0*/  LDGSTS.E.BYPASS.LTC128B.128 [R17+0x7800], desc[UR36][R6.64+0x100], !P2 ;  /* 0x0780010006117fae */ /* 0x0009e8000d101d64 */
[----:B------:R4:W-:Y:S01]  /*d7b0*/  LDGSTS.E.BYPASS.LTC128B.128 [R17+0xa800], desc[UR36][R6.64+0x180], !P1 ;  /* 0x0a80018006117fae */ /* 0x0009e2000c901d64 */
[----:B0-----:R-:W-:-:S05]  /*d7c0*/  IADD3 R4, P0, R5, R24, RZ ;  /* 0x0000001805047210 */ /* 0x001fca0007f1e0ff */
[----:B------:R-:W-:-:S05]  /*d7d0*/  IMAD.X R5, RZ, RZ, R22, P0 ;  /* 0x000000ffff057224 */ /* 0x000fca00000e0616 */
[----:B------:R4:W-:Y:S04]  /*d7e0*/  LDGSTS.E.BYPASS.LTC128B.128 [R17+0x2000], desc[UR36][R4.64], !P4 ;  /* 0x0200000004117fae */ /* 0x0009e8000e101d64 */
[----:B------:R4:W-:Y:S04]  /*d7f0*/  LDGSTS.E.BYPASS.LTC128B.128 [R17+0x5000], desc[UR36][R4.64+0x80], !P3 ;  /* 0x0500008004117fae */ /* 0x0009e8000d901d64 */
[----:B------:R4:W-:Y:S04]  /*d800*/  LDGSTS.E.BYPASS.LTC128B.128 [R17+0x8000], desc[UR36][R4.64+0x100], !P2 ;  /* 0x0800010004117fae */ /* 0x0009e8000d101d64 */
[----:B-1----:R4:W-:Y:S02]  /*d810*/  LDGSTS.E.BYPASS.LTC128B.128 [R17+0xb000], desc[UR36][R4.64+0x180], !P1 ;  /* 0x0b00018004117fae */ /* 0x0029e4000c901d64 */
.L_x_4680:
        /* <DEDUP_REMOVED lines=11> */
.L_x_4586:
        /* <DEDUP_REMOVED lines=10> */
.L_x_4587:
[----:B------:R-:W-:Y:S01]  /*d970*/  IADD3 R21, R21, 0x1, RZ ;  /* 0x0000000115157810 */ /* 0x000fe20007ffe0ff */
[----:B------:R-:W-:Y:S01]  /*d980*/  VIADD R35, R35, 0xffffffff ;  /* 0xffffffff23237836 */ /* 0x000fe20000000000 */
[----:B------:R1:W-:Y:S01]  /*d990*/  SYNCS.ARRIVE.TRANS64.A1T0 RZ, [R32+URZ+0x22850], RZ ;  /* 0x022850ff20ff79a7 */ /* 0x0003e2000810003f */
[----:B------:R-:W-:Y:S01]  /*d9a0*/  VIADD R36, R36, 0xffffffa0 ;  /* 0xffffffa024247836 */ /* 0x000fe20000000000 */
[----:B------:R-:W-:-:S04]  /*d9b0*/  ISETP.NE.AND P0, PT, R21, 0x2, PT ;  /* 0x000000021500780c */ /* 0x000fc80003f05270 */
[----:B------:R-:W-:Y:S02]  /*d9c0*/  SEL R21, R21, RZ, P0 ;  /* 0x000000ff15157207 */ /* 0x000fe40000000000 */
[----:B------:R-:W-:Y:S02]  /*d9d0*/  SEL R3, RZ, 0x1, P0 ;  /* 0x00000001ff037807 */ /* 0x000fe40000000000 */
[----:B------:R-:W-:Y:S02]  /*d9e0*/  ISETP.GT.AND P0, PT, R35, UR48, PT ;  /* 0x0000003023007c0c */ /* 0x000fe4000bf04270 */
[----:B------:R-:W-:-:S11]  /*d9f0*/  LOP3.LUT R20, R20, R3, RZ, 0x3c, !PT ;  /* 0x0000000314147212 */ /* 0x000fd600078e3cff */
[----:B-1----:R-:W-:Y:S05]  /*da00*/  @P0 BRA `(.L_x_4588) ;  /* 0xfffffff000a80947 */ /* 0x002fea000383ffff */
.L_x_4573:
[----:B------:R-:W-:Y:S05]  /*da10*/  BSYNC B0 ;  /* 0x0000000000007941 */ /* 0x000fea0003800000 */
.L_x_4556:
[----:B------:R-:W0:Y:S01]  /*da20*/  S2R R3, SR_CgaCtaId ;  /* 0x0000000000037919 */ /* 0x000e220000008800 */
[----:B------:R-:W-:Y:S01]  /*da30*/  MOV R0, 0x400 ;  /* 0x0000040000007802 */ /* 0x000fe20000000f00 */
[----:B------:R-:W-:Y:S01]  /*da40*/  BSSY B0, `(.L_x_4589) ;  /* 0x0000005000007945 */ /* 0x000fe20003800000 */
[----:B------:R-:W-:Y:S02]  /*da50*/  SHF.L.U32 R8, R8, 0x1f, RZ ;  /* 0x0000001f08087819 */ /* 0x000fe400000006ff */
[----:B0-----:R-:W-:-:S04]  /*da60*/  LEA R4, R3, R0, 0x18 ;  /* 0x0000000003047211 */ /* 0x001fc800078ec0ff */
[----:B------:R-:W0:Y:S02]  /*da70*/  SYNCS.PHASECHK.TRANS64.TRYWAIT P0, [R4+URZ+0x22820], R8 ;  /* 0x02282008040075a7 */ /* 0x000e24000800017f */
[----:B0-----:R-:W-:Y:S05]  /*da80*/  @!P0 BRA `(.L_x_4590) ;  /* 0x0000002c00c48947 */ /* 0x001fea0003800000 */
.L_x_4681:
[----:B------:R-:W-:Y:S05]  /*da90*/  BSYNC B0 ;  /* 0x0000000000007941 */ /* 0x000fea0003800000 */
.L_x_4589:
[----:B------:R-:W-:-:S03]  /*daa0*/  UMOV UR4, 0xffffffff ;  /* 0xffffffff00047882 */ /* 0x000fc60000000000 */
[----:B------:R-:W-:Y:S05]  /*dab0*/  BRA.DIV UR4, `(.L_x_4591) ;  /* 0x0000002e04cc7947 */ /* 0x000fea000b800000 */
[----:B------:R1:W4:Y:S02]  /*dac0*/  SHFL.IDX PT, R14, R2, RZ, 0x1f ;  /* 0x00001fff020e7589 */ /* 0x00032400000e0000 */
.L_x_4684:
[----:B----4-:R-:W-:-:S13]  /*dad0*/  ISETP.NE.AND P0, PT, R14, RZ, PT ;  /* 0x000000ff0e00720c */ /* 0x010fda0003f05270 */
[----:B------:R-:W-:Y:S05]  /*dae0*/  @P0 BRA `(.L_x_4512) ;  /* 0x0000000000880947 */ /* 0x000fea0003800000 */
[----:B------:R-:W-:-:S03]  /*daf0*/  UMOV UR4, 0xffffffff ;  /* 0xffffffff00047882 */ /* 0x000fc60000000000 */
[----:B------:R-:W-:Y:S05]  /*db00*/  BRA.DIV UR4, `(.L_x_4592) ;  /* 0x0000002e04e07947 */ /* 0x000fea000b800000 */
[----:B------:R-:W-:-:S13]  /*db10*/  ELECT P6, URZ, PT ;  /* 0x00000000003f782f */ /* 0x000fda00038c0000 */
.L_x_4687:
[----:B------:R-:W-:Y:S05]  /*db20*/  @!P6 BRA `(.L_x_4512) ;  /* 0x000000000078e947 */ /* 0x000fea0003800000 */
[----:B------:R-:W-:-:S06]  /*db30*/  ULOP3.LUT UR4, UR39, 0x2, URZ, 0xfc, !UPT ;  /* 0x0000000227047892 */ /* 0x000fcc000f8efc3f */
[----:B------:R-:W-:-:S05]  /*db40*/  IMAD.U32 R0, RZ, RZ, UR4 ;  /* 0x00000004ff007e24 */ /* 0x000fca000f8e00ff */
[----:B------:R-:W-:-:S13]  /*db50*/  ISETP.NE.AND P0, PT, R0, 0x3, PT ;  /* 0x000000030000780c */ /* 0x000fda0003f05270 */
[----:B------:R-:W-:Y:S05]  /*db60*/  @!P0 BRA `(.L_x_4593) ;  /* 0x0000000000048947 */ /* 0x000fea0003800000 */
[----:B------:R-:W-:Y:S01]  /*db70*/  BPT.TRAP 0x1 ;  /* 0x000000040000795c */ /* 0x000fe20000300000 */
.L_x_4593:
[C---:B------:R-:W-:Y:S01]  /*db80*/  LEA R5, R21.reuse, R4, 0x3 ;  /* 0x0000000415057211 */ /* 0x040fe200078e18ff */
[----:B------:R-:W-:Y:S01]  /*db90*/  VIADD R21, R21, 0x1 ;  /* 0x0000000115157836 */ /* 0x000fe20000000000 */
[----:B------:R-:W-:-:S04]  /*dba0*/  SHF.L.U32 R0, R20, 0x1f, RZ ;  /* 0x0000001f14007819 */ /* 0x000fc800000006ff */
[----:B------:R-:W4:Y:S01]  /*dbb0*/  SYNCS.PHASECHK.TRANS64.TRYWAIT P1, [R5+URZ+0x22840], R0 ;  /* 0x02284000050075a7 */ /* 0x000f22000802017f */
[----:B------:R-:W-:-:S04]  /*dbc0*/  ISETP.NE.AND P2, PT, R21, 0x2, PT ;  /* 0x000000021500780c */ /* 0x000fc80003f45270 */
[----:B------:R-:W-:Y:S01]  /*dbd0*/  SEL R3, RZ, 0x1, P2 ;  /* 0x00000001ff037807 */ /* 0x000fe20001000000 */
[----:B----4-:R-:W-:Y:S08]  /*dbe0*/  @!P1 BRA `(.L_x_4594) ;  /* 0x0000002c00c89947 */ /* 0x010ff00003800000 */
.L_x_4688:
[----:B------:R-:W-:Y:S02]  /*dbf0*/  SEL R21, R21, RZ, P2 ;  /* 0x000000ff15157207 */ /* 0x000fe40001000000 */
[----:B-1----:R-:W-:Y:S01]  /*dc00*/  LOP3.LUT R2, R20, R3, RZ, 0x3c, !PT ;  /* 0x0000000314027212 */ /* 0x002fe200078e3cff */
[----:B------:R-:W-:Y:S06]  /*dc10*/  @!P0 BRA `(.L_x_4595) ;  /* 0x0000000000048947 */ /* 0x000fec0003800000 */
[----:B------:R-:W-:Y:S01]  /*dc20*/  BPT.TRAP 0x1 ;  /* 0x000000040000795c */ /* 0x000fe20000300000 */
.L_x_4595:
[----:B------:R-:W-:Y:S01]  /*dc30*/  IMAD R21, R21, 0x8, R4 ;  /* 0x0000000815157824 */ /* 0x000fe200078e0204 */
[----:B------:R-:W-:-:S04]  /*dc40*/  SHF.L.U32 R2, R2, 0x1f, RZ ;  /* 0x0000001f02027819 */ /* 0x000fc800000006ff */
[----:B------:R-:W1:Y:S02]  /*dc50*/  SYNCS.PHASECHK.TRANS64.TRYWAIT P1, [R21+URZ+0x22840], R2 ;  /* 0x02284002150075a7 */ /* 0x000e64000802017f */
[----:B-1----:R-:W-:Y:S05]  /*dc60*/  @!P1 BRA `(.L_x_4596) ;  /* 0x0000002c00bc9947 */ /* 0x002fea0003800000 */
.L_x_4689:
[----:B------:R-:W-:Y:S05]  /*dc70*/  @!P0 BRA `(.L_x_4597) ;  /* 0x0000000000048947 */ /* 0x000fea0003800000 */
[----:B------:R-:W-:Y:S01]  /*dc80*/  BPT.TRAP 0x1 ;  /* 0x000000040000795c */ /* 0x000fe20000300000 */
.L_x_4597:
[----:B------:R-:W0:Y:S02]  /*dc90*/  SYNCS.PHASECHK.TRANS64.TRYWAIT P1, [R5+URZ+0x22860], R0 ;  /* 0x02286000050075a7 */ /* 0x000e24000802017f */
[----:B0-----:R-:W-:Y:S05]  /*dca0*/  @!P1 BRA `(.L_x_4598) ;  /* 0x0000002c00c09947 */ /* 0x001fea0003800000 */
.L_x_4690:
[----:B------:R-:W-:Y:S05]  /*dcb0*/  @!P0 BRA `(.L_x_4599) ;  /* 0x0000000000048947 */ /* 0x000fea0003800000 */
[----:B------:R-:W-:Y:S01]  /*dcc0*/  BPT.TRAP 0x1 ;  /* 0x000000040000795c */ /* 0x000fe20000300000 */
.L_x_4599:
[----:B------:R0:W0:Y:S02]  /*dcd0*/  SYNCS.PHASECHK.TRANS64.TRYWAIT P0, [R21+URZ+0x22860], R2 ;  /* 0x02286002150075a7 */ /* 0x000024000800017f */
[----:B0-----:R-:W-:Y:S05]  /*dce0*/  @!P0 NANOSLEEP.SYNCS 0x989680 ;  /* 0x009896800000895d */ /* 0x001fea0003900000 */
[----:B------:R-:W0:Y:S02]  /*dcf0*/  @!P0 SYNCS.PHASECHK.TRANS64 P0, [R21+URZ+0x22860], R2 ;  /* 0x02286002150085a7 */ /* 0x000e24000800007f */
[----:B0-----:R-:W-:Y:S05]  /*dd00*/  @!P0 BRA `(.L_x_4599) ;  /* 0xfffffffc00f08947 */ /* 0x001fea000383ffff */
.L_x_4512:
[----:B------:R-:W-:Y:S05]  /*dd10*/  BSYNC B6 ;  /* 0x0000000000067941 */ /* 0x000fea0003800000 */
.L_x_4509:
[----:B------:R-:W-:Y:S05]  /*dd20*/  EXIT ;  /* 0x000000000000794d */ /* 0x000fea0003800000 */
.L_x_4516:
[----:B0-----:R-:W-:-:S04]  /*dd30*/  IMAD.U32 R5, RZ, RZ, UR42 ;  /* 0x0000002aff057e24 */ /* 0x001fc8000f8e00ff */
[----:B------:R0:W1:Y:S03]  /*dd40*/  SYNCS.PHASECHK.TRANS64.TRYWAIT P0, [R5+URZ+0x22800], R10 ;  /* 0x0228000a050075a7 */ /* 0x000066000800017f */
[----:B-1----:R-:W-:Y:S05]  /*dd50*/  @!P0 NANOSLEEP.SYNCS 0x989680 ;  /* 0x009896800000895d */ /* 0x002fea0003900000 */
[----:B------:R-:W1:Y:S02]  /*dd60*/  @!P0 SYNCS.PHASECHK.TRANS64 P0, [R5+URZ+0x22800], R10 ;  /* 0x0228000a050085a7 */ /* 0x000e64000800007f */
[----:B-1----:R-:W-:Y:S05]  /*dd70*/  @!P0 BRA `(.L_x_4516) ;  /* 0xfffffffc00ec8947 */ /* 0x002fea000383ffff */
[----:B------:R-:W-:Y:S05]  /*dd80*/  BRA `(.L_x_4600) ;  /* 0xffffff3400f47947 */ /* 0x000fea000383ffff */
.L_x_4520:
[----:B0-----:R-:W-:-:S04]  /*dd90*/  MOV R5, UR42 ;  /* 0x0000002a00057c02 */ /* 0x001fc80008000f00 */
[----:B------:R0:W2:Y:S03]  /*dda0*/  SYNCS.PHASECHK.TRANS64.TRYWAIT P1, [R5+URZ+0x22830], R10 ;  /* 0x0228300a050075a7 */ /* 0x0000a6000802017f */
[----:B--2---:R-:W-:Y:S05]  /*ddb0*/  @!P1 NANOSLEEP.SYNCS 0x989680 ;  /* 0x009896800000995d */ /* 0x004fea0003900000 */
[----:B------:R-:W2:Y:S02]  /*ddc0*/  @!P1 SYNCS.PHASECHK.TRANS64 P1, [R5+URZ+0x22830], R10 ;  /* 0x0228300a050095a7 */ /* 0x000ea4000802007f */
[----:B--2---:R-:W-:Y:S05]  /*ddd0*/  @!P1 BRA `(.L_x_4520) ;  /* 0xfffffffc00ec9947 */ /* 0x004fea000383ffff */
[----:B------:R-:W-:Y:S05]  /*dde0*/  BRA `(.L_x_4519) ;  /* 0xffffff3800107947 */ /* 0x000fea000383ffff */
.L_x_4525:
[----:B-1----:R-:W-:-:S04]  /*ddf0*/  IMAD.U32 R11, RZ, RZ, UR42 ;  /* 0x0000002aff0b7e24 */ /* 0x002fc8000f8e00ff */
[----:B------:R1:W2:Y:S03]  /*de00*/  SYNCS.PHASECHK.TRANS64.TRYWAIT P1, [R11+URZ+0x22850], R10 ;  /* 0x0228500a0b0075a7 */ /* 0x0002a6000802017f */
[----:B--2---:R-:W-:Y:S05]  /*de10*/  @!P1 NANOSLEEP.SYNCS 0x989680 ;  /* 0x009896800000995d */ /* 0x004fea0003900000 */
[----:B------:R-:W2:Y:S02]  /*de20*/  @!P1 SYNCS.PHASECHK.TRANS64 P1, [R11+URZ+0x22850], R10 ;  /* 0x0228500a0b0095a7 */ /* 0x000ea4000802007f */
[----:B--2---:R-:W-:Y:S05]  /*de30*/  @!P1 BRA `(.L_x_4525) ;  /* 0xfffffffc00ec9947 */ /* 0x004fea000383ffff */
[----:B------:R-:W-:Y:S05]  /*de40*/  BRA `(.L_x_4524) ;  /* 0xffffff5000787947 */ /* 0x000fea000383ffff */
.L_x_4531:
[----:B-1----:R-:W-:-:S04]  /*de50*/  IMAD.U32 R9, RZ, RZ, UR28 ;  /* 0x0000001cff097e24 */ /* 0x002fc8000f8e00ff */
[----:B------:R1:W2:Y:S03]  /*de60*/  SYNCS.PHASECHK.TRANS64.TRYWAIT P1, [R9+URZ+0x22830], R10 ;  /* 0x0228300a090075a7 */ /* 0x0002a6000802017f */
[----:B--2---:R-:W-:Y:S05]  /*de70*/  @!P1 NANOSLEEP.SYNCS 0x989680 ;  /* 0x009896800000995d */ /* 0x004fea0003900000 */
[----:B------:R-:W2:Y:S02]  /*de80*/  @!P1 SYNCS.PHASECHK.TRANS64 P1, [R9+URZ+0x22830], R10 ;  /* 0x0228300a090095a7 */ /* 0x000ea4000802007f */
[----:B--2---:R-:W-:Y:S05]  /*de90*/  @!P1 BRA `(.L_x_4531) ;  /* 0xfffffffc00ec9947 */ /* 0x004fea000383ffff */
[----:B------:R-:W-:Y:S05]  /*dea0*/  BRA `(.L_x_4530) ;  /* 0xffffff5400d07947 */ /* 0x000fea000383ffff */
.L_x_4536:
[----:B---3--:R-:W-:-:S04]  /*deb0*/  IMAD.U32 R11, RZ, RZ, UR28 ;  /* 0x0000001cff0b7e24 */ /* 0x008fc8000f8e00ff */
[----:B------:R3:W4:Y:S03]  /*dec0*/  SYNCS.PHASECHK.TRANS64.TRYWAIT P1, [R11+URZ+0x22850], R10 ;  /* 0x0228500a0b0075a7 */ /* 0x000726000802017f */
[----:B----4-:R-:W-:Y:S05]  /*ded0*/  @!P1 NANOSLEEP.SYNCS 0x989680 ;  /* 0x009896800000995d */ /* 0x010fea0003900000 */
[----:B------:R-:W4:Y:S02]  /*dee0*/  @!P1 SYNCS.PHASECHK.TRANS64 P1, [R11+URZ+0x22850], R10 ;  /* 0x0228500a0b0095a7 */ /* 0x000f24000802007f */
[----:B----4-:R-:W-:Y:S05]  /*def0*/  @!P1 BRA `(.L_x_4536) ;  /* 0xfffffffc00ec9947 */ /* 0x010fea000383ffff */
[----:B------:R-:W-:Y:S05]  /*df00*/  BRA `(.L_x_4535) ;  /* 0xffffff7400c47947 */ /* 0x000fea000383ffff */
.L_x_4543:
[----:B----4-:R-:W-:-:S04]  /*df10*/  MOV R9, UR26 ;  /* 0x0000001a00097c02 */ /* 0x010fc80008000f00 */
[----:B------:R4:W0:Y:S03]  /*df20*/  SYNCS.PHASECHK.TRANS64.TRYWAIT P1, [R9+URZ+0x22830], R6 ;  /* 0x02283006090075a7 */ /* 0x000826000802017f */
[----:B0-----:R-:W-:Y:S05]  /*df30*/  @!P1 NANOSLEEP.SYNCS 0x989680 ;  /* 0x009896800000995d */ /* 0x001fea0003900000 */
[----:B------:R-:W0:Y:S02]  /*df40*/  @!P1 SYNCS.PHASECHK.TRANS64 P1, [R9+URZ+0x22830], R6 ;  /* 0x02283006090095a7 */ /* 0x000e24000802007f */
[----:B0-----:R-:W-:Y:S05]  /*df50*/  @!P1 BRA `(.L_x_4543) ;  /* 0xfffffffc00ec9947 */ /* 0x001fea000383ffff */
[----:B------:R-:W-:Y:S05]  /*df60*/  BRA `(.L_x_4542) ;  /* 0xffffff7800c47947 */ /* 0x000fea000383ffff */
.L_x_4548:
[----:B-1----:R-:W-:-:S04]  /*df70*/  IMAD.U32 R7, RZ, RZ, UR26 ;  /* 0x0000001aff077e24 */ /* 0x002fc8000f8e00ff */
[----:B------:R1:W4:Y:S03]  /*df80*/  SYNCS.PHASECHK.TRANS64.TRYWAIT P1, [R7+URZ+0x22850], R6 ;  /* 0x02285006070075a7 */ /* 0x000326000802017f */
[----:B----4-:R-:W-:Y:S05]  /*df90*/  @!P1 NANOSLEEP.SYNCS 0x989680 ;  /* 0x009896800000995d */ /* 0x010fea0003900000 */
[----:B------:R-:W4:Y:S02]  /*dfa0*/  @!P1 SYNCS.PHASECHK.TRANS64 P1, [R7+URZ+0x22850], R6 ;  /* 0x02285006070095a7 */ /* 0x000f24000802007f */
[----:B----4-:R-:W-:Y:S05]  /*dfb0*/  @!P1 BRA `(.L_x_4548) ;  /* 0xfffffffc00ec9947 */ /* 0x010fea000383ffff */
[----:B------:R-:W-:Y:S05]  /*dfc0*/  BRA `(.L_x_4547) ;  /* 0xffffff9000d47947 */ /* 0x000fea000383ffff */
.L_x_4561:
[----:B------:R-:W-:Y:S01]  /*dfd0*/  IMAD.MOV.U32 R13, RZ, RZ, R2 ;  /* 0x000000ffff0d7224 */ /* 0x000fe200078e0002 */
[----:B------:R-:W-:Y:S01]  /*dfe0*/  MOV R11, 0x1f ;  /* 0x0000001f000b7802 */ /* 0x000fe20000000f00 */
[----:B------:R-:W-:Y:S02]  /*dff0*/  IMAD.MOV.U32 R12, RZ, RZ, RZ ;  /* 0x000000ffff0c7224 */ /* 0x000fe400078e00ff */
[----:B------:R-:W-:-:S07]  /*e000*/  IMAD.MOV.U32 R15, RZ, RZ, -0x1 ;  /* 0xffffffffff0f7424 */ /* 0x000fce00078e00ff */
[----:B-----5:R-:W-:Y:S05]  /*e010*/  WARPSYNC.COLLECTIVE R15, `(.L_x_4601) ;  /* 0x000000000f087348 */ /* 0x020fea0003c00000 */
[----:B------:R0:W1:Y:S02]  /*e020*/  SHFL.IDX P6, R14, R13, R12, R11 ;  /* 0x0000000c0d0e7389 */ /* 0x00006400000c000b */
[----:B01---5:R-:W-:Y:S01]  /*e030*/  ENDCOLLECTIVE ;  /* 0x000000000000791b */ /* 0x023fe20003800000 */
.L_x_4601:
[----:B------:R-:W-:Y:S05]  /*e040*/  BRA `(.L_x_4602) ;  /* 0xffffffd000c07947 */ /* 0x000fea000383ffff */
.L_x_4563:
[----:B0-----:R-:W-:-:S04]  /*e050*/  IMAD.U32 R3, RZ, RZ, UR45 ;  /* 0x0000002dff037e24 */ /* 0x001fc8000f8e00ff */
[----:B------:R0:W1:Y:S03]  /*e060*/  SYNCS.PHASECHK.TRANS64.TRYWAIT P0, [R3+URZ+0x22840], R0 ;  /* 0x02284000030075a7 */ /* 0x000066000800017f */
[----:B-1----:R-:W-:Y:S05]  /*e070*/  @!P0 NANOSLEEP.SYNCS 0x989680 ;  /* 0x009896800000895d */ /* 0x002fea0003900000 */
[----:B------:R-:W1:Y:S02]  /*e080*/  @!P0 SYNCS.PHASECHK.TRANS64 P0, [R3+URZ+0x22840], R0 ;  /* 0x02284000030085a7 */ /* 0x000e64000800007f */
[----:B-1----:R-:W-:Y:S05]  /*e090*/  @!P0 BRA `(.L_x_4563) ;  /* 0xfffffffc00ec8947 */ /* 0x002fea000383ffff */
[----:B------:R-:W-:Y:S05]  /*e0a0*/  BRA `(.L_x_4603) ;  /* 0xffffffd400047947 */ /* 0x000fea000383ffff */
.L_x_4564:
[----:B------:R-:W-:Y:S01]  /*e0b0*/  BSSY B0, `(.L_x_4604) ;  /* 0x0000008000007945 */ /* 0x000fe20003800000 */
[----:B------:R-:W-:Y:S01]  /*e0c0*/  IMAD.MOV.U32 R13, RZ, RZ, R0 ;  /* 0x000000ffff0d7224 */ /* 0x000fe200078e0000 */
[----:B------:R-:W-:Y:S01]  /*e0d0*/  MOV R12, RZ ;  /* 0x000000ff000c7202 */ /* 0x000fe20000000f00 */
[----:B------:R-:W-:Y:S02]  /*e0e0*/  IMAD.MOV.U32 R11, RZ, RZ, 0x181f ;  /* 0x0000181fff0b7424 */ /* 0x000fe400078e00ff */
[----:B------:R-:W-:-:S07]  /*e0f0*/  IMAD.MOV.U32 R15, RZ, RZ, -0x1 ;  /* 0xffffffffff0f7424 */ /* 0x000fce00078e00ff */
[----:B------:R-:W-:Y:S05]  /*e100*/  WARPSYNC.COLLECTIVE R15, `(.L_x_4605) ;  /* 0x000000000f087348 */ /* 0x000fea0003c00000 */
[----:B------:R0:W1:Y:S02]  /*e110*/  SHFL.IDX P6, R14, R13, R12, R11 ;  /* 0x0000000c0d0e7389 */ /* 0x00006400000c000b */
[----:B01----:R-:W-:Y:S01]  /*e120*/  ENDCOLLECTIVE ;  /* 0x000000000000791b */ /* 0x003fe20003800000 */
.L_x_4605:
[----:B------:R-:W-:Y:S05]  /*e130*/  BSYNC B0 ;  /* 0x0000000000007941 */ /* 0x000fea0003800000 */
.L_x_4604:
[----:B------:R-:W-:Y:S01]  /*e140*/  MOV R13, R3 ;  /* 0x00000003000d7202 */ /* 0x000fe20000000f00 */
[----:B------:R-:W-:Y:S01]  /*e150*/  IMAD.MOV.U32 R12, RZ, RZ, RZ ;  /* 0x000000ffff0c7224 */ /* 0x000fe200078e00ff */
[----:B------:R-:W-:Y:S01]  /*e160*/  @P0 LEA R7, R16, UR45, 0x1 ;  /* 0x0000002d10070c11 */ /* 0x000fe2000f8e08ff */
[----:B------:R-:W-:Y:S02]  /*e170*/  IMAD.MOV.U32 R11, RZ, RZ, 0x181f ;  /* 0x0000181fff0b7424 */ /* 0x000fe400078e00ff */
[----:B------:R-:W-:Y:S02]  /*e180*/  IMAD.MOV.U32 R15, RZ, RZ, -0x1 ;  /* 0xffffffffff0f7424 */ /* 0x000fe400078e00ff */
[----:B------:R-:W-:-:S07]  /*e190*/  IMAD.MOV.U32 R4, RZ, RZ, R14 ;  /* 0x000000ffff047224 */ /* 0x000fce00078e000e */
[----:B------:R-:W-:Y:S05]  /*e1a0*/  WARPSYNC.COLLECTIVE R15, `(.L_x_4606) ;  /* 0x000000000f087348 */ /* 0x000fea0003c00000 */
[----:B------:R0:W1:Y:S02]  /*e1b0*/  SHFL.IDX P6, R14, R13, R12, R11 ;  /* 0x0000000c0d0e7389 */ /* 0x00006400000c000b */
[----:B01----:R-:W-:Y:S01]  /*e1c0*/  ENDCOLLECTIVE ;  /* 0x000000000000791b */ /* 0x003fe20003800000 */
.L_x_4606:
[----:B------:R-:W-:Y:S02]  /*e1d0*/  IMAD.MOV.U32 R13, RZ, RZ, R0 ;  /* 0x000000ffff0d7224 */ /* 0x000fe400078e0000 */
[----:B------:R-:W-:Y:S01]  /*e1e0*/  IMAD.MOV.U32 R12, RZ, RZ, 0x1 ;  /* 0x00000001ff0c7424 */ /* 0x000fe200078e00ff */
[----:B------:R-:W-:-:S04]  /*e1f0*/  @P0 LEA R14, P1, R24, R14, 0x1 ;  /* 0x0000000e180e0211 */ /* 0x000fc800078208ff */
[----:B------:R-:W-:Y:S01]  /*e200*/  @P0 IADD3.X R5, RZ, R4, RZ, P1, !PT ;  /* 0x00000004ff050210 */ /* 0x000fe20000ffe4ff */
[----:B------:R-:W-:-:S08]  /*e210*/  @P0 IMAD.MOV.U32 R4, RZ, RZ, R14 ;  /* 0x000000ffff040224 */ /* 0x000fd000078e000e */
[----:B------:R-:W-:Y:S05]  /*e220*/  WARPSYNC.COLLECTIVE R15, `(.L_x_4607) ;  /* 0x000000000f087348 */ /* 0x000fea0003c00000 */
[----:B------:R0:W1:Y:S02]  /*e230*/  SHFL.IDX P6, R14, R13, R12, R11 ;  /* 0x0000000c0d0e7389 */ /* 0x00006400000c000b */
[----:B01----:R-:W-:Y:S01]  /*e240*/  ENDCOLLECTIVE ;  /* 0x000000000000791b */ /* 0x003fe20003800000 */
.L_x_4607:
        /* <DEDUP_REMOVED lines=11> */
.L_x_4608:
[----:B------:R-:W-:Y:S01]  /*e300*/  IMAD.MOV.U32 R13, RZ, RZ, R0 ;  /* 0x000000ffff0d7224 */ /* 0x000fe200078e0000 */
[----:B------:R-:W-:Y:S02]  /*e310*/  MOV R12, 0x2 ;  /* 0x00000002000c7802 */ /* 0x000fe40000000f00 */
[----:B------:R-:W-:-:S13]  /*e320*/  @P0 LEA R4, P1, R24, R14, 0x1 ;  /* 0x0000000e18040211 */ /* 0x000fda00078208ff */
[----:B------:R-:W-:Y:S05]  /*e330*/  WARPSYNC.COLLECTIVE R15, `(.L_x_4609) ;  /* 0x000000000f087348 */ /* 0x000fea0003c00000 */
[----:B------:R0:W1:Y:S02]  /*e340*/  SHFL.IDX P6, R14, R13, R12, R11 ;  /* 0x0000000c0d0e7389 */ /* 0x00006400000c000b */
[----:B01----:R-:W-:Y:S01]  /*e350*/  ENDCOLLECTIVE ;  /* 0x000000000000791b */ /* 0x003fe20003800000 */
.L_x_4609:
        /* <DEDUP_REMOVED lines=12> */
.L_x_4610:
[----:B------:R-:W-:Y:S01]  /*e420*/  MOV R13, R0 ;  /* 0x00000000000d7202 */ /* 0x000fe20000000f00 */
[----:B------:R-:W-:Y:S01]  /*e430*/  IMAD.MOV.U32 R12, RZ, RZ, 0x3 ;  /* 0x00000003ff0c7424 */ /* 0x000fe200078e00ff */
[----:B------:R-:W-:-:S13]  /*e440*/  @P0 LEA R4, P1, R24, R14, 0x1 ;  /* 0x0000000e18040211 */ /* 0x000fda00078208ff */
[----:B------:R-:W-:Y:S05]  /*e450*/  WARPSYNC.COLLECTIVE R15, `(.L_x_4611) ;  /* 0x000000000f087348 */ /* 0x000fea0003c00000 */
[----:B------:R0:W1:Y:S02]  /*e460*/  SHFL.IDX P6, R14, R13, R12, R11 ;  /* 0x0000000c0d0e7389 */ /* 0x00006400000c000b */
[----:B01----:R-:W-:Y:S01]  /*e470*/  ENDCOLLECTIVE ;  /* 0x000000000000791b */ /* 0x003fe20003800000 */
.L_x_4611:
        /* <DEDUP_REMOVED lines=12> */
.L_x_4612:
[----:B------:R-:W-:Y:S02]  /*e540*/  IMAD.MOV.U32 R13, RZ, RZ, R0 ;  /* 0x000000ffff0d7224 */ /* 0x000fe400078e0000 */
[----:B------:R-:W-:Y:S01]  /*e550*/  IMAD.MOV.U32 R12, RZ, RZ, 0x4 ;  /* 0x00000004ff0c7424 */ /* 0x000fe200078e00ff */
[----:B------:R-:W-:-:S13]  /*e560*/  @P0 LEA R4, P1, R24, R14, 0x1 ;  /* 0x0000000e18040211 */ /* 0x000fda00078208ff */
[----:B------:R-:W-:Y:S05]  /*e570*/  WARPSYNC.COLLECTIVE R15, `(.L_x_4613) ;  /* 0x000000000f087348 */ /* 0x000fea0003c00000 */
[----:B------:R0:W1:Y:S02]  /*e580*/  SHFL.IDX P6, R14, R13, R12, R11 ;  /* 0x0000000c0d0e7389 */ /* 0x00006400000c000b */
[----:B01----:R-:W-:Y:S01]  /*e590*/  ENDCOLLECTIVE ;  /* 0x000000000000791b */ /* 0x003fe20003800000 */
.L_x_4613:
        /* <DEDUP_REMOVED lines=12> */
.L_x_4614:
[----:B------:R-:W-:Y:S02]  /*e660*/  IMAD.MOV.U32 R13, RZ, RZ, R0 ;  /* 0x000000ffff0d7224 */ /* 0x000fe400078e0000 */
[----:B------:R-:W-:Y:S01]  /*e670*/  IMAD.MOV.U32 R12, RZ, RZ, 0x5 ;  /* 0x00000005ff0c7424 */ /* 0x000fe200078e00ff */
[----:B------:R-:W-:-:S13]  /*e680*/  @P0 LEA R4, P1, R24, R14, 0x1 ;  /* 0x0000000e18040211 */ /* 0x000fda00078208ff */
[----:B------:R-:W-:Y:S05]  /*e690*/  WARPSYNC.COLLECTIVE R15, `(.L_x_4615) ;  /* 0x000000000f087348 */ /* 0x000fea0003c00000 */
[----:B------:R0:W1:Y:S02]  /*e6a0*/  SHFL.IDX P6, R14, R13, R12, R11 ;  /* 0x0000000c0d0e7389 */ /* 0x00006400000c000b */
[----:B01----:R-:W-:Y:S01]  /*e6b0*/  ENDCOLLECTIVE ;  /* 0x000000000000791b */ /* 0x003fe20003800000 */
.L_x_4615:
        /* <DEDUP_REMOVED lines=10> */
.L_x_4616:
[----:B------:R-:W-:Y:S05]  /*e760*/  BRA `(.L_x_4617) ;  /* 0xffffffd000787947 */ /* 0x000fea000383ffff */
.L_x_4567:
[----:B------:R-:W-:Y:S01]  /*e770*/  IMAD.MOV.U32 R13, RZ, RZ, R6 ;  /* 0x000000ffff0d7224 */ /* 0x000fe200078e0006 */
[----:B------:R-:W-:Y:S01]  /*e780*/  MOV R11, 0x181f ;  /* 0x0000181f000b7802 */ /* 0x000fe20000000f00 */
[----:B------:R-:W-:Y:S01]  /*e790*/  IMAD.MOV.U32 R12, RZ, RZ, RZ ;  /* 0x000000ffff0c7224 */ /* 0x000fe200078e00ff */
[----:B------:R-:W-:Y:S01]  /*e7a0*/  MOV R0, UR46 ;  /* 0x0000002e00007c02 */ /* 0x000fe20008000f00 */
[----:B------:R-:W-:-:S04]  /*e7b0*/  IMAD.MOV.U32 R15, RZ, RZ, -0x1 ;  /* 0xffffffffff0f7424 */ /* 0x000fc800078e00ff */
[----:B------:R-:W-:-:S07]  /*e7c0*/  IMAD R0, R0, 0x80, R27 ;  /* 0x0000008000007824 */ /* 0x000fce00078e021b */
[----:B------:R-:W-:Y:S05]  /*e7d0*/  WARPSYNC.COLLECTIVE R15, `(.L_x_4618) ;  /* 0x000000000f087348 */ /* 0x000fea0003c00000 */
[----:B------:R0:W1:Y:S02]  /*e7e0*/  SHFL.IDX P6, R14, R13, R12, R11 ;  /* 0x0000000c0d0e7389 */ /* 0x00006400000c000b */
[----:B01----:R-:W-:Y:S01]  /*e7f0*/  ENDCOLLECTIVE ;  /* 0x000000000000791b */ /* 0x003fe20003800000 */
.L_x_4618:
[----:B------:R-:W-:Y:S01]  /*e800*/  IADD3 R8, R0, 0x10, RZ ;  /* 0x0000001000087810 */ /* 0x000fe20007ffe0ff */
[----:B------:R-:W-:Y:S02]  /*e810*/  IMAD.MOV.U32 R13, RZ, RZ, R7 ;  /* 0x000000ffff0d7224 */ /* 0x000fe400078e0007 */
[----:B------:R-:W-:-:S07]  /*e820*/  IMAD.MOV.U32 R4, RZ, RZ, R14 ;  /* 0x000000ffff047224 */ /* 0x000fce00078e000e */
[----:B------:R-:W-:Y:S05]  /*e830*/  WARPSYNC.COLLECTIVE R15, `(.L_x_4619) ;  /* 0x000000000f087348 */ /* 0x000fea0003c00000 */
[----:B------:R0:W1:Y:S02]  /*e840*/  SHFL.IDX P6, R14, R13, R12, R11 ;  /* 0x0000000c0d0e7389 */ /* 0x00006400000c000b */
[----:B01----:R-:W-:Y:S01]  /*e850*/  ENDCOLLECTIVE ;  /* 0x000000000000791b */ /* 0x003fe20003800000 */
.L_x_4619:
        /* <DEDUP_REMOVED lines=12> */
.L_x_4620:
        /* <DEDUP_REMOVED lines=11> */
.L_x_4621:
[----:B------:R-:W-:Y:S01]  /*e9d0*/  IMAD.MOV.U32 R13, RZ, RZ, R6 ;  /* 0x000000ffff0d7224 */ /* 0x000fe200078e0006 */
[----:B------:R-:W-:Y:S02]  /*e9e0*/  MOV R12, 0x2 ;  /* 0x00000002000c7802 */ /* 0x000fe40000000f00 */
[----:B------:R-:W-:-:S13]  /*e9f0*/  @!P0 LEA R4, P2, R24, R14, 0x1 ;  /* 0x0000000e18048211 */ /* 0x000fda00078408ff */
[----:B------:R-:W-:Y:S05]  /*ea00*/  WARPSYNC.COLLECTIVE R15, `(.L_x_4622) ;  /* 0x000000000f087348 */ /* 0x000fea0003c00000 */
[----:B------:R0:W1:Y:S02]  /*ea10*/  SHFL.IDX P6, R14, R13, R12, R11 ;  /* 0x0000000c0d0e7389 */ /* 0x00006400000c000b */
[----:B01----:R-:W-:Y:S01]  /*ea20*/  ENDCOLLECTIVE ;  /* 0x000000000000791b */ /* 0x003fe20003800000 */
.L_x_4622:
        /* <DEDUP_REMOVED lines=13> */
.L_x_4623:
[----:B------:R-:W-:Y:S02]  /*eb00*/  IMAD.MOV.U32 R13, RZ, RZ, R6 ;  /* 0x000000ffff0d7224 */ /* 0x000fe400078e0006 */
[----:B------:R-:W-:Y:S01]  /*eb10*/  IMAD.MOV.U32 R12, RZ, RZ, 0x3 ;  /* 0x00000003ff0c7424 */ /* 0x000fe200078e00ff */
[----:B------:R-:W-:-:S13]  /*eb20*/  @!P0 LEA R4, P2, R24, R14, 0x1 ;  /* 0x0000000e18048211 */ /* 0x000fda00078408ff */
[----:B------:R-:W-:Y:S05]  /*eb30*/  WARPSYNC.COLLECTIVE R15, `(.L_x_4624) ;  /* 0x000000000f087348 */ /* 0x000fea0003c00000 */
[----:B------:R0:W1:Y:S02]  /*eb40*/  SHFL.IDX P6, R14, R13, R12, R11 ;  /* 0x0000000c0d0e7389 */ /* 0x00006400000c000b */
[----:B01----:R-:W-:Y:S01]  /*eb50*/  ENDCOLLECTIVE ;  /* 0x000000000000791b */ /* 0x003fe20003800000 */
.L_x_4624:
[----:B------:R-:W-:Y:S01]  /*eb60*/  @!P0 IMAD.X R5, RZ, RZ, R8, P2 ;  /* 0x000000ffff058224 */ /* 0x000fe200010e0608 */
[----:B------:R-:W-:-:S04]  /*eb70*/  IADD3 R8, R0, 0x30, RZ ;  /* 0x0000003000087810 */ /* 0x000fc80007ffe0ff */
        /* <DEDUP_REMOVED lines=11> */
.L_x_4625:
[----:B------:R-:W-:Y:S01]  /*ec30*/  IMAD.MOV.U32 R13, RZ, RZ, R6 ;  /* 0x000000ffff0d7224 */ /* 0x000fe200078e0006 */
[----:B------:R-:W-:Y:S02]  /*ec40*/  MOV R12, 0x4 ;  /* 0x00000004000c7802 */ /* 0x000fe40000000f00 */
[----:B------:R-:W-:-:S13]  /*ec50*/  @!P0 LEA R4, P2, R24, R14, 0x1 ;  /* 0x0000000e18048211 */ /* 0x000fda00078408ff */
[----:B------:R-:W-:Y:S05]  /*ec60*/  WARPSYNC.COLLECTIVE R15, `(.L_x_4626) ;  /* 0x000000000f087348 */ /* 0x000fea0003c00000 */
[----:B------:R0:W1:Y:S02]  /*ec70*/  SHFL.IDX P6, R14, R13, R12, R11 ;  /* 0x0000000c0d0e7389 */ /* 0x00006400000c000b */
[----:B01----:R-:W-:Y:S01]  /*ec80*/  ENDCOLLECTIVE ;  /* 0x000000000000791b */ /* 0x003fe20003800000 */
.L_x_4626:
        /* <DEDUP_REMOVED lines=13> */
.L_x_4627:
[----:B------:R-:W-:Y:S02]  /*ed60*/  IMAD.MOV.U32 R13, RZ, RZ, R6 ;  /* 0x000000ffff0d7224 */ /* 0x000fe400078e0006 */
[----:B------:R-:W-:Y:S01]  /*ed70*/  IMAD.MOV.U32 R12, RZ, RZ, 0x5 ;  /* 0x00000005ff0c7424 */ /* 0x000fe200078e00ff */
[----:B------:R-:W-:-:S13]  /*ed80*/  @!P0 LEA R4, P2, R24, R14, 0x1 ;  /* 0x0000000e18048211 */ /* 0x000fda00078408ff */
[----:B------:R-:W-:Y:S05]  /*ed90*/  WARPSYNC.COLLECTIVE R15, `(.L_x_4628) ;  /* 0x000000000f087348 */ /* 0x000fea0003c00000 */
[----:B------:R0:W1:Y:S02]  /*eda0*/  SHFL.IDX P6, R14, R13, R12, R11 ;  /* 0x0000000c0d0e7389 */ /* 0x00006400000c000b */
[----:B01----:R-:W-:Y:S01]  /*edb0*/  ENDCOLLECTIVE ;  /* 0x000000000000791b */ /* 0x003fe20003800000 */
.L_x_4628:
        /* <DEDUP_REMOVED lines=13> */
.L_x_4629:
[----:B------:R-:W-:Y:S02]  /*ee90*/  IMAD.MOV.U32 R13, RZ, RZ, R6 ;  /* 0x000000ffff0d7224 */ /* 0x000fe400078e0006 */
[----:B------:R-:W-:Y:S01]  /*eea0*/  IMAD.MOV.U32 R12, RZ, RZ, 0x6 ;  /* 0x00000006ff0c7424 */ /* 0x000fe200078e00ff */
[----:B------:R-:W-:-:S13]  /*eeb0*/  @!P0 LEA R4, P2, R24, R14, 0x1 ;  /* 0x0000000e18048211 */ /* 0x000fda00078408ff */
[----:B------:R-:W-:Y:S05]  /*eec0*/  WARPSYNC.COLLECTIVE R15, `(.L_x_4630) ;  /* 0x000000000f087348 */ /* 0x000fea0003c00000 */
[----:B------:R0:W1:Y:S02]  /*eed0*/  SHFL.IDX P6, R14, R13, R12, R11 ;  /* 0x0000000c0d0e7389 */ /* 0x00006400000c000b */
[----:B01----:R-:W-:Y:S01]  /*eee0*/  ENDCOLLECTIVE ;  /* 0x000000000000791b */ /* 0x003fe20003800000 */
.L_x_4630:
        /* <DEDUP_REMOVED lines=11> */
.L_x_4631:
        /* <DEDUP_REMOVED lines=8> */
.L_x_4632:
        /* <DEDUP_REMOVED lines=10> */
.L_x_4633:
[----:B------:R-:W-:Y:S05]  /*f0c0*/  BRA `(.L_x_4634) ;  /* 0xffffffd000707947 */ /* 0x000fea000383ffff */
.L_x_4568:
[----:B0-----:R-:W-:-:S04]  /*f0d0*/  MOV R3, UR45 ;  /* 0x0000002d00037c02 */ /* 0x001fc80008000f00 */
[----:B------:R0:W1:Y:S03]  /*f0e0*/  SYNCS.PHASECHK.TRANS64.TRYWAIT P0, [R3+URZ+0x22820], R0 ;  /* 0x02282000030075a7 */ /* 0x000066000800017f */
[----:B-1----:R-:W-:Y:S05]  /*f0f0*/  @!P0 NANOSLEEP.SYNCS 0x989680 ;  /* 0x009896800000895d */ /* 0x002fea0003900000 */
[----:B------:R-:W1:Y:S02]  /*f100*/  @!P0 SYNCS.PHASECHK.TRANS64 P0, [R3+URZ+0x22820], R0 ;  /* 0x02282000030085a7 */ /* 0x000e64000800007f */
[----:B-1----:R-:W-:Y:S05]  /*f110*/  @!P0 BRA `(.L_x_4568) ;  /* 0xfffffffc00ec8947 */ /* 0x002fea000383ffff */
[----:B------:R-:W-:Y:S05]  /*f120*/  BRA `(.L_x_4635) ;  /* 0xffffffd000a07947 */ /* 0x000fea000383ffff */
.L_x_4570:
[----:B0-----:R-:W-:-:S04]  /*f130*/  IMAD.U32 R3, RZ, RZ, UR45 ;  /* 0x0000002dff037e24 */ /* 0x001fc8000f8e00ff */
[----:B------:R0:W1:Y:S03]  /*f140*/  SYNCS.PHASECHK.TRANS64.TRYWAIT P0, [R3+URZ+0x22860], R0 ;  /* 0x02286000030075a7 */ /* 0x000066000800017f */
[----:B-1----:R-:W-:Y:S05]  /*f150*/  @!P0 NANOSLEEP.SYNCS 0x989680 ;  /* 0x009896800000895d */ /* 0x002fea0003900000 */
[----:B------:R-:W1:Y:S02]  /*f160*/  @!P0 SYNCS.PHASECHK.TRANS64 P0, [R3+URZ+0x22860], R0 ;  /* 0x02286000030085a7 */ /* 0x000e64000800007f */
[----:B-1----:R-:W-:Y:S05]  /*f170*/  @!P0 BRA `(.L_x_4570) ;  /* 0xfffffffc00ec8947 */ /* 0x002fea000383ffff */
[----:B------:R-:W-:Y:S05]  /*f180*/  BRA `(.L_x_4636) ;  /* 0xffffffd0009c7947 */ /* 0x000fea000383ffff */
.L_x_4571:
        /* <DEDUP_REMOVED lines=8> */
.L_x_4638:
[----:B------:R-:W-:Y:S05]  /*f210*/  BSYNC B0 ;  /* 0x0000000000007941 */ /* 0x000fea0003800000 */
.L_x_4637:
        /* <DEDUP_REMOVED lines=12> */
.L_x_4639:
[----:B------:R-:W-:Y:S01]  /*f2e0*/  ISETP.LT.OR P3, PT, R35, 0x1, !P1 ;  /* 0x000000012300780c */ /* 0x000fe20004f61670 */
[----:B------:R-:W-:Y:S02]  /*f2f0*/  IMAD.MOV.U32 R13, RZ, RZ, R10 ;  /* 0x000000ffff0d7224 */ /* 0x000fe400078e000a */
[----:B------:R-:W-:Y:S01]  /*f300*/  IMAD.MOV.U32 R12, RZ, RZ, 0x1 ;  /* 0x00000001ff0c7424 */ /* 0x000fe200078e00ff */
[----:B------:R-:W-:-:S13]  /*f310*/  IADD3 R4, P0, R14, R24, RZ ;  /* 0x000000180e047210 */ /* 0x000fda0007f1e0ff */
[----:B------:R-:W-:Y:S05]  /*f320*/  WARPSYNC.COLLECTIVE R15, `(.L_x_4640) ;  /* 0x000000000f087348 */ /* 0x000fea0003c00000 */
[----:B------:R0:W1:Y:S02]  /*f330*/  SHFL.IDX P6, R14, R13, R12, R11 ;  /* 0x0000000c0d0e7389 */ /* 0x00006400000c000b */
[----:B01----:R-:W-:Y:S01]  /*f340*/  ENDCOLLECTIVE ;  /* 0x000000000000791b */ /* 0x003fe20003800000 */
.L_x_4640:
        /* <DEDUP_REMOVED lines=12> */
.L_x_4641:
        /* <DEDUP_REMOVED lines=15> */
.L_x_4642:
        /* <DEDUP_REMOVED lines=12> */
.L_x_4643:
        /* <DEDUP_REMOVED lines=14> */
.L_x_4644:
        /* <DEDUP_REMOVED lines=12> */
.L_x_4645:
        /* <DEDUP_REMOVED lines=14> */
.L_x_4646:
        /* <DEDUP_REMOVED lines=12> */
.L_x_4647:
        /* <DEDUP_REMOVED lines=14> */
.L_x_4648:
        /* <DEDUP_REMOVED lines=13> */
.L_x_4649:
        /* <DEDUP_REMOVED lines=9> */
.L_x_4578:
[----:B-1----:R1:W2:Y:S02]  /*fb40*/  SYNCS.PHASECHK.TRANS64.TRYWAIT P0, [R32+URZ+0x22840], R31 ;  /* 0x0228401f200075a7 */ /* 0x0022a4000800017f */
[----:B--2---:R-:W-:Y:S05]  /*fb50*/  @!P0 NANOSLEEP.SYNCS 0x989680 ;  /* 0x009896800000895d */ /* 0x004fea0003900000 */
[----:B------:R-:W2:Y:S02]  /*fb60*/  @!P0 SYNCS.PHASECHK.TRANS64 P0, [R32+URZ+0x22840], R31 ;  /* 0x0228401f200085a7 */ /* 0x000ea4000800007f */
[----:B--2---:R-:W-:Y:S05]  /*fb70*/  @!P0 BRA `(.L_x_4578) ;  /* 0xfffffffc00f08947 */ /* 0x004fea000383ffff */
[----:B------:R-:W-:Y:S05]  /*fb80*/  BRA `(.L_x_4651) ;  /* 0xffffffd000c07947 */ /* 0x000fea000383ffff */
.L_x_4579:
        /* <DEDUP_REMOVED lines=8> */
.L_x_4653:
[----:B------:R-:W-:Y:S05]  /*fc10*/  BSYNC B1 ;  /* 0x0000000000017941 */ /* 0x000fea0003800000 */
.L_x_4652:
        /* <DEDUP_REMOVED lines=9> */
.L_x_4654:
[----:B------:R-:W-:Y:S02]  /*fcb0*/  IMAD.MOV.U32 R13, RZ, RZ, R3 ;  /* 0x000000ffff0d7224 */ /* 0x000fe400078e0003 */
[----:B------:R-:W-:Y:S01]  /*fcc0*/  IMAD.MOV.U32 R12, RZ, RZ, 0x1 ;  /* 0x00000001ff0c7424 */ /* 0x000fe200078e00ff */
[----:B------:R-:W-:-:S13]  /*fcd0*/  IADD3 R4, P0, R14, R24, RZ ;  /* 0x000000180e047210 */ /* 0x000fda0007f1e0ff */
[----:B------:R-:W-:Y:S05]  /*fce0*/  WARPSYNC.COLLECTIVE R15, `(.L_x_4655) ;  /* 0x000000000f087348 */ /* 0x000fea0003c00000 */
[----:B------:R0:W1:Y:S02]  /*fcf0*/  SHFL.IDX P6, R14, R13, R12, R11 ;  /* 0x0000000c0d0e7389 */ /* 0x00006400000c000b */
[----:B01----:R-:W-:Y:S01]  /*fd00*/  ENDCOLLECTIVE ;  /* 0x000000000000791b */ /* 0x003fe20003800000 */
.L_x_4655:
        /* <DEDUP_REMOVED lines=10> */
.L_x_4656:
[----:B------:R-:W-:Y:S02]  /*fdb0*/  IMAD.MOV.U32 R13, RZ, RZ, R3 ;  /* 0x000000ffff0d7224 */ /* 0x000fe400078e0003 */
[----:B------:R-:W-:Y:S01]  /*fdc0*/  IMAD.MOV.U32 R12, RZ, RZ, 0x2 ;  /* 0x00000002ff0c7424 */ /* 0x000fe200078e00ff */
[----:B------:R-:W-:-:S13]  /*fdd0*/  IADD3 R6, P0, R14, R24, RZ ;  /* 0x000000180e067210 */ /* 0x000fda0007f1e0ff */
[----:B------:R-:W-:Y:S05]  /*fde0*/  WARPSYNC.COLLECTIVE R15, `(.L_x_4657) ;  /* 0x000000000f087348 */ /* 0x000fea0003c00000 */
[----:B------:R0:W1:Y:S02]  /*fdf0*/  SHFL.IDX P6, R14, R13, R12, R11 ;  /* 0x0000000c0d0e7389 */ /* 0x00006400000c000b */
[----:B01----:R-:W-:Y:S01]  /*fe00*/  ENDCOLLECTIVE ;  /* 0x000000000000791b */ /* 0x003fe20003800000 */
.L_x_4657:
        /* <DEDUP_REMOVED lines=10> */
.L_x_4658:
[----:B------:R-:W-:Y:S01]  /*feb0*/  IMAD.MOV.U32 R13, RZ, RZ, R3 ;  /* 0x000000ffff0d7224 */ /* 0x000fe200078e0003 */
[----:B------:R-:W-:Y:S02]  /*fec0*/  MOV R12, 0x3 ;  /* 0x00000003000c7802 */ /* 0x000fe40000000f00 */
[----:B------:R-:W-:-:S13]  /*fed0*/  IADD3 R6, P0, R14, R24, RZ ;  /* 0x000000180e067210 */ /* 0x000fda0007f1e0ff */
[----:B------:R-:W-:Y:S05]  /*fee0*/  WARPSYNC.COLLECTIVE R15, `(.L_x_4659) ;  /* 0x000000000f087348 */ /* 0x000fea0003c00000 */
[----:B------:R0:W1:Y:S02]  /*fef0*/  SHFL.IDX P6, R14, R13, R12, R11 ;  /* 0x0000000c0d0e7389 */ /* 0x00006400000c000b */
[----:B01----:R-:W-:Y:S01]  /*ff00*/  ENDCOLLECTIVE ;  /* 0x000000000000791b */ /* 0x003fe20003800000 */
.L_x_4659:
        /* <DEDUP_REMOVED lines=10> */
.L_x_4660:
[----:B------:R-:W-:Y:S01]  /*ffb0*/  MOV R13, R3 ;  /* 0x00000003000d7202 */ /* 0x000fe20000000f00 */
[----:B------:R-:W-:Y:S01]  /*ffc0*/  IMAD.MOV.U32 R12, RZ, RZ, 0x4 ;  /* 0x00000004ff0c7424 */ /* 0x000fe200078e00ff */
[----:B------:R-:W-:-:S13]  /*ffd0*/  IADD3 R4, P0, R14, R24, RZ ;  /* 0x000000180e047210 */ /* 0x000fda0007f1e0ff */
[----:B------:R-:W-:Y:S05]  /*ffe0*/  WARPSYNC.COLLECTIVE R15, `(.L_x_4661) ;  /* 0x000000000f087348 */ /* 0x000fea0003c00000 */
[----:B------:R0:W1:Y:S02]  /*fff0*/  SHFL.IDX P6, R14, R13, R12, R11 ;  /* 0x0000000c0d0e7389 */ /* 0x00006400000c000b */
[----:B01----:R-:W-:Y:S01]  /*10000*/  ENDCOLLECTIVE ;  /* 0x000000000000791b */ /* 0x003fe20003800000 */
.L_x_4661:
        /* <DEDUP_REMOVED lines=10> */
.L_x_4662:
[----:B------:R-:W-:Y:S02]  /*100b0*/  IMAD.MOV.U32 R13, RZ, RZ, R3 ;  /* 0x000000ffff0d7224 */ /* 0x000fe400078e0003 */
[----:B------:R-:W-:Y:S01]  /*100c0*/  IMAD.MOV.U32 R12, RZ, RZ, 0x5 ;  /* 0x00000005ff0c7424 */ /* 0x000fe200078e00ff */
[----:B------:R-:W-:-:S13]  /*100d0*/  IADD3 R4, P0, R14, R24, RZ ;  /* 0x000000180e047210 */ /* 0x000fda0007f1e0ff */
[----:B------:R-:W-:Y:S05]  /*100e0*/  WARPSYNC.COLLECTIVE R15, `(.L_x_4663) ;  /* 0x000000000f087348 */ /* 0x000fea0003c00000 */
[----:B------:R0:W1:Y:S02]  /*100f0*/  SHFL.IDX P6, R14, R13, R12, R11 ;  /* 0x0000000c0d0e7389 */ /* 0x00006400000c000b */
[----:B01----:R-:W-:Y:S01]  /*10100*/  ENDCOLLECTIVE ;  /* 0x000000000000791b */ /* 0x003fe20003800000 */
.L_x_4663:
        /* <DEDUP_REMOVED lines=10> */
.L_x_4664:
[----:B------:R-:W-:Y:S01]  /*101b0*/  IMAD.MOV.U32 R37, RZ, RZ, R14 ;  /* 0x000000ffff257224 */ /* 0x000fe200078e000e */
[----:B------:R-:W-:Y:S06]  /*101c0*/  BRA `(.L_x_4665) ;  /* 0xffffffd000187947 */ /* 0x000fec000383ffff */
.L_x_4584:
[----:B---3--:R3:W4:Y:S02]  /*101d0*/  SYNCS.PHASECHK.TRANS64.TRYWAIT P0, [R32+URZ+0x22860], R31 ;  /* 0x0228601f200075a7 */ /* 0x008724000800017f */
[----:B----4-:R-:W-:Y:S05]  /*101e0*/  @!P0 NANOSLEEP.SYNCS 0x989680 ;  /* 0x009896800000895d */ /* 0x010fea0003900000 */
[----:B------:R-:W4:Y:S02]  /*101f0*/  @!P0 SYNCS.PHASECHK.TRANS64 P0, [R32+URZ+0x22860], R31 ;  /* 0x0228601f200085a7 */ /* 0x000f24000800007f */
[----:B----4-:R-:W-:Y:S05]  /*10200*/  @!P0 BRA `(.L_x_4584) ;  /* 0xfffffffc00f08947 */ /* 0x010fea000383ffff */
[----:B------:R-:W-:Y:S05]  /*10210*/  BRA `(.L_x_4666) ;  /* 0xffffffd000647947 */ /* 0x000fea000383ffff */
.L_x_4585:
        /* <DEDUP_REMOVED lines=8> */
.L_x_4668:
[----:B------:R-:W-:Y:S05]  /*102a0*/  BSYNC B1 ;  /* 0x0000000000017941 */ /* 0x000fea0003800000 */
.L_x_4667:
        /* <DEDUP_REMOVED lines=9> */
.L_x_4669:
[----:B------:R-:W-:Y:S01]  /*10340*/  IMAD.MOV.U32 R8, RZ, RZ, RZ ;  /* 0x000000ffff087224 */ /* 0x000fe200078e00ff */
[----:B------:R-:W-:Y:S01]  /*10350*/  MOV R13, R18 ;  /* 0x00000012000d7202 */ /* 0x000fe20000000f00 */
[----:B------:R-:W-:Y:S01]  /*10360*/  IMAD.MOV.U32 R12, RZ, RZ, 0x1 ;  /* 0x00000001ff0c7424 */ /* 0x000fe200078e00ff */
[----:B------:R-:W-:-:S13]  /*10370*/  IADD3 R4, P0, R14, R24, RZ ;  /* 0x000000180e047210 */ /* 0x000fda0007f1e0ff */
[----:B------:R-:W-:Y:S05]  /*10380*/  WARPSYNC.COLLECTIVE R15, `(.L_x_4670) ;  /* 0x000000000f087348 */ /* 0x000fea0003c00000 */
[----:B------:R0:W1:Y:S02]  /*10390*/  SHFL.IDX P6, R14, R13, R12, R11 ;  /* 0x0000000c0d0e7389 */ /* 0x00006400000c000b */
[----:B01----:R-:W-:Y:S01]  /*103a0*/  ENDCOLLECTIVE ;  /* 0x000000000000791b */ /* 0x003fe20003800000 */
.L_x_4670:
        /* <DEDUP_REMOVED lines=13> */
.L_x_4671:
[----:B------:R-:W-:Y:S02]  /*10480*/  IMAD.MOV.U32 R13, RZ, RZ, R18 ;  /* 0x000000ffff0d7224 */ /* 0x000fe400078e0012 */
[----:B------:R-:W-:Y:S01]  /*10490*/  IMAD.MOV.U32 R12, RZ, RZ, 0x2 ;  /* 0x00000002ff0c7424 */ /* 0x000fe200078e00ff */
[----:B------:R-:W-:-:S07]  /*104a0*/  MOV R5, R14 ;  /* 0x0000000e00057202 */ /* 0x000fce0000000f00 */
[----:B------:R-:W-:Y:S05]  /*104b0*/  WARPSYNC.COLLECTIVE R15, `(.L_x_4672) ;  /* 0x000000000f087348 */ /* 0x000fea0003c00000 */
[----:B------:R0:W1:Y:S02]  /*104c0*/  SHFL.IDX P6, R14, R13, R12, R11 ;  /* 0x0000000c0d0e7389 */ /* 0x00006400000c000b */
[----:B01----:R-:W-:Y:S01]  /*104d0*/  ENDCOLLECTIVE ;  /* 0x000000000000791b */ /* 0x003fe20003800000 */
.L_x_4672:
        /* <DEDUP_REMOVED lines=14> */
.L_x_4673:
[----:B------:R-:W-:Y:S01]  /*105c0*/  MOV R13, R18 ;  /* 0x00000012000d7202 */ /* 0x000fe20000000f00 */
[----:B------:R-:W-:Y:S02]  /*105d0*/  IMAD.MOV.U32 R12, RZ, RZ, 0x3 ;  /* 0x00000003ff0c7424 */ /* 0x000fe400078e00ff */
[----:B------:R-:W-:-:S07]  /*105e0*/  IMAD.MOV.U32 R5, RZ, RZ, R14 ;  /* 0x000000ffff057224 */ /* 0x000fce00078e000e */
[----:B------:R-:W-:Y:S05]  /*105f0*/  WARPSYNC.COLLECTIVE R15, `(.L_x_4674) ;  /* 0x000000000f087348 */ /* 0x000fea0003c00000 */
[----:B------:R0:W1:Y:S02]  /*10600*/  SHFL.IDX P6, R14, R13, R12, R11 ;  /* 0x0000000c0d0e7389 */ /* 0x00006400000c000b */
[----:B01----:R-:W-:Y:S01]  /*10610*/  ENDCOLLECTIVE ;  /* 0x000000000000791b */ /* 0x003fe20003800000 */
.L_x_4674:
        /* <DEDUP_REMOVED lines=14> */
.L_x_4675:
[----:B------:R-:W-:Y:S02]  /*10700*/  IMAD.MOV.U32 R13, RZ, RZ, R18 ;  /* 0x000000ffff0d7224 */ /* 0x000fe400078e0012 */
[----:B------:R-:W-:Y:S01]  /*10710*/  IMAD.MOV.U32 R12, RZ, RZ, 0x4 ;  /* 0x00000004ff0c7424 */ /* 0x000fe200078e00ff */
[----:B------:R-:W-:-:S07]  /*10720*/  MOV R5, R14 ;  /* 0x0000000e00057202 */ /* 0x000fce0000000f00 */
[----:B------:R-:W-:Y:S05]  /*10730*/  WARPSYNC.COLLECTIVE R15, `(.L_x_4676) ;  /* 0x000000000f087348 */ /* 0x000fea0003c00000 */
[----:B------:R0:W1:Y:S02]  /*10740*/  SHFL.IDX P6, R14, R13, R12, R11 ;  /* 0x0000000c0d0e7389 */ /* 0x00006400000c000b */
[----:B01----:R-:W-:Y:S01]  /*10750*/  ENDCOLLECTIVE ;  /* 0x000000000000791b */ /* 0x003fe20003800000 */
.L_x_4676:
        /* <DEDUP_REMOVED lines=14> */
.L_x_4677:
[----:B------:R-:W-:Y:S01]  /*10840*/  MOV R13, R18 ;  /* 0x00000012000d7202 */ /* 0x000fe20000000f00 */
[----:B------:R-:W-:Y:S02]  /*10850*/  IMAD.MOV.U32 R12, RZ, RZ, 0x5 ;  /* 0x00000005ff0c7424 */ /* 0x000fe400078e00ff */
[----:B------:R-:W-:-:S07]  /*10860*/  IMAD.MOV.U32 R5, RZ, RZ, R14 ;  /* 0x000000ffff057224 */ /* 0x000fce00078e000e */
[----:B------:R-:W-:Y:S05]  /*10870*/  WARPSYNC.COLLECTIVE R15, `(.L_x_4678) ;  /* 0x000000000f087348 */ /* 0x000fea0003c00000 */
[----:B------:R0:W1:Y:S02]  /*10880*/  SHFL.IDX P6, R14, R13, R12, R11 ;  /* 0x0000000c0d0e7389 */ /* 0x00006400000c000b */
[----:B01----:R-:W-:Y:S01]  /*10890*/  ENDCOLLECTIVE ;  /* 0x000000000000791b */ /* 0x003fe20003800000 */
.L_x_4678:
        /* <DEDUP_REMOVED lines=14> */
.L_x_4679:
[----:B------:R-:W-:Y:S01]  /*10980*/  MOV R3, R14 ;  /* 0x0000000e00037202 */ /* 0x000fe20000000f00 */
[----:B------:R-:W-:Y:S06]  /*10990*/  BRA `(.L_x_4680) ;  /* 0xffffffcc00a07947 */ /* 0x000fec000383ffff */
.L_x_4590:
[----:B0-----:R0:W1:Y:S02]  /*109a0*/  SYNCS.PHASECHK.TRANS64.TRYWAIT P0, [R4+URZ+0x22820], R8 ;  /* 0x02282008040075a7 */ /* 0x001064000800017f */
[----:B-1----:R-:W-:Y:S05]  /*109b0*/  @!P0 NANOSLEEP.SYNCS 0x989680 ;  /* 0x009896800000895d */ /* 0x002fea0003900000 */
[----:B------:R-:W1:Y:S02]  /*109c0*/  @!P0 SYNCS.PHASECHK.TRANS64 P0, [R4+URZ+0x22820], R8 ;  /* 0x02282008040085a7 */ /* 0x000e64000800007f */
[----:B-1----:R-:W-:Y:S05]  /*109d0*/  @!P0 BRA `(.L_x_4590) ;  /* 0xfffffffc00f08947 */ /* 0x002fea000383ffff */
[----:B------:R-:W-:Y:S05]  /*109e0*/  BRA `(.L_x_4681) ;  /* 0xffffffd000287947 */ /* 0x000fea000383ffff */
.L_x_4591:
        /* <DEDUP_REMOVED lines=8> */
.L_x_4683:
[----:B------:R-:W-:Y:S05]  /*10a70*/  BSYNC B0 ;  /* 0x0000000000007941 */ /* 0x000fea0003800000 */
.L_x_4682:
[----:B------:R-:W-:Y:S05]  /*10a80*/  BRA `(.L_x_4684) ;  /* 0xffffffd000107947 */ /* 0x000fea000383ffff */
.L_x_4592:
[----:B------:R-:W-:Y:S01]  /*10a90*/  BSSY B0, `(.L_x_4685) ;  /* 0x0000006000007945 */ /* 0x000fe20003800000 */
[----:B------:R-:W-:-:S07]  /*10aa0*/  IMAD.MOV.U32 R15, RZ, RZ, -0x1 ;  /* 0xffffffffff0f7424 */ /* 0x000fce00078e00ff */
[----:B0123-5:R-:W-:Y:S05]  /*10ab0*/  WARPSYNC.COLLECTIVE R15, `(.L_x_4686) ;  /* 0x000000000f0c7348 */ /* 0x02ffea0003c00000 */
[----:B------:R-:W-:Y:S02]  /*10ac0*/  ELECT P6, UR62, PT ;  /* 0x00000000003e782f */ /* 0x000fe400038c0000 */
[----:B------:R-:W-:Y:S01]  /*10ad0*/  MOV R14, UR62 ;  /* 0x0000003e000e7c02 */ /* 0x000fe20008000f00 */
[----:B0123-5:R-:W-:Y:S10]  /*10ae0*/  ENDCOLLECTIVE ;  /* 0x000000000000791b */ /* 0x02fff40003800000 */
.L_x_4686:
[----:B------:R-:W-:Y:S05]  /*10af0*/  BSYNC B0 ;  /* 0x0000000000007941 */ /* 0x000fea0003800000 */
.L_x_4685:
[----:B------:R-:W-:Y:S05]  /*10b00*/  BRA `(.L_x_4687) ;  /* 0xffffffd000047947 */ /* 0x000fea000383ffff */
.L_x_4594:
[----:B----4-:R4:W0:Y:S02]  /*10b10*/  SYNCS.PHASECHK.TRANS64.TRYWAIT P1, [R5+URZ+0x22840], R0 ;  /* 0x02284000050075a7 */ /* 0x010824000802017f */
[----:B0-----:R-:W-:Y:S05]  /*10b20*/  @!P1 NANOSLEEP.SYNCS 0x989680 ;  /* 0x009896800000995d */ /* 0x001fea0003900000 */
[----:B------:R-:W0:Y:S02]  /*10b30*/  @!P1 SYNCS.PHASECHK.TRANS64 P1, [R5+URZ+0x22840], R0 ;  /* 0x02284000050095a7 */ /* 0x000e24000802007f */
[----:B0-----:R-:W-:Y:S05]  /*10b40*/  @!P1 BRA `(.L_x_4594) ;  /* 0xfffffffc00f09947 */ /* 0x001fea000383ffff */
[----:B------:R-:W-:Y:S05]  /*10b50*/  BRA `(.L_x_4688) ;  /* 0xffffffd000247947 */ /* 0x000fea000383ffff */
.L_x_4596:
[----:B-1----:R1:W0:Y:S02]  /*10b60*/  SYNCS.PHASECHK.TRANS64.TRYWAIT P1, [R21+URZ+0x22840], R2 ;  /* 0x02284002150075a7 */ /* 0x002224000802017f */
[----:B0-----:R-:W-:Y:S05]  /*10b70*/  @!P1 NANOSLEEP.SYNCS 0x989680 ;  /* 0x009896800000995d */ /* 0x001fea0003900000 */
[----:B------:R-:W0:Y:S02]  /*10b80*/  @!P1 SYNCS.PHASECHK.TRANS64 P1, [R21+URZ+0x22840], R2 ;  /* 0x02284002150095a7 */ /* 0x000e24000802007f */
[----:B0-----:R-:W-:Y:S05]  /*10b90*/  @!P1 BRA `(.L_x_4596) ;  /* 0xfffffffc00f09947 */ /* 0x001fea000383ffff */
[----:B------:R-:W-:Y:S05]  /*10ba0*/  BRA `(.L_x_4689) ;  /* 0xffffffd000307947 */ /* 0x000fea000383ffff */
.L_x_4598:
[----:B------:R0:W0:Y:S02]  /*10bb0*/  SYNCS.PHASECHK.TRANS64.TRYWAIT P1, [R5+URZ+0x22860], R0 ;  /* 0x02286000050075a7 */ /* 0x000024000802017f */
[----:B0-----:R-:W-:Y:S05]  /*10bc0*/  @!P1 NANOSLEEP.SYNCS 0x989680 ;  /* 0x009896800000995d */ /* 0x001fea0003900000 */
[----:B------:R-:W0:Y:S02]  /*10bd0*/  @!P1 SYNCS.PHASECHK.TRANS64 P1, [R5+URZ+0x22860], R0 ;  /* 0x02286000050095a7 */ /* 0x000e24000802007f */
[----:B0-----:R-:W-:Y:S05]  /*10be0*/  @!P1 BRA `(.L_x_4598) ;  /* 0xfffffffc00f09947 */ /* 0x001fea000383ffff */
[----:B------:R-:W-:Y:S05]  /*10bf0*/  BRA `(.L_x_4690) ;  /* 0xffffffd0002c7947 */ /* 0x000fea000383ffff */
.L_x_4691:
        /* <DEDUP_REMOVED lines=16> */
.L_x_6571:


//--------------------- .text._ZN7cutlass13device_kernelIN5flash11enable_sm90INS1_16FlashAttnFwdSm90INS1_25CollectiveMainloopFwdSm90ILi2EN4cute5tupleIJNS5_1CILi1EEES8_S8_EEENS6_IJNS7_ILi128EEENS7_ILi96EEENS7_ILi64EEEEEELi256ENS_6half_tEfNS_4arch4Sm90ELb1ELb0ELb0ELb0ELb1ELb0ELb1ELb1ELb0ELb1ELb1ELb0EEENS1_21CollectiveEpilogueFwdINS6_IJSA_NS7_ILi256EEESB_EEES9_SE_SG_Li256ELb0ELb1ELb1ELb0EEENS1_19SingleTileSchedulerILb0ELb1ELb1ELi128EEEEEEEEEvNT_6ParamsE --------------------------
	.section	.text._ZN7cutlass13device_kernelIN5flash11enable_sm90INS1_16FlashAttnFwdSm90INS1_25CollectiveMainloopFwdSm90ILi2EN4cute5tupleIJNS5_1CILi1EEES8_S8_EEENS6_IJNS7_ILi128EEENS7_ILi96EEENS7_ILi64EEEEEELi256ENS_6half_tEfNS_4arch4Sm90ELb1ELb0ELb0ELb0ELb1ELb0ELb1ELb1ELb0ELb1ELb1ELb0EEENS1_21CollectiveEpilogueFwdINS6_IJSA_NS7_ILi256EEESB_EEES9_SE_SG_Li256ELb0ELb1ELb1ELb0EEENS1_19SingleTileSchedulerILb0ELb1ELb1ELi128EEEEEEEEEvNT_6ParamsE,"ax",@progbits
	.align	128
.text._ZN7cutlass13device_kernelIN5flash11enable_sm90INS1_16FlashAttnFwdSm90INS1_25CollectiveMainloopFwdSm90ILi2EN4cute5tupleIJNS5_1CILi1EEES8_S8_EEENS6_IJNS7_ILi128EEENS7_ILi96EEENS7_ILi64EEEEEELi256ENS_6half_tEfNS_4arch4Sm90ELb1ELb0ELb0ELb0ELb1ELb0ELb1ELb1ELb0ELb1ELb1ELb0EEENS1_21CollectiveEpilogueFwdINS6_IJSA_NS7_ILi256EEESB_EEES9_SE_SG_Li256ELb0ELb1ELb1ELb0EEENS1_19SingleTileSchedulerILb0ELb1ELb1ELi128EEEEEEEEEvNT_6ParamsE:
        .type           _ZN7cutlass13device_kernelIN5flash11enable_sm90INS1_16FlashAttnFwdSm90INS1_25CollectiveMainloopFwdSm90ILi2EN4cute5tupleIJNS5_1CILi1EEES8_S8_EEENS6_IJNS7_ILi128EEENS7_ILi96EEENS7_ILi64EEEEEELi256ENS_6half_tEfNS_4arch4Sm90ELb1ELb0ELb0ELb0ELb1ELb0ELb1ELb1ELb0ELb1ELb1ELb0EEENS1_21CollectiveEpilogueFwdINS6_IJSA_NS7_ILi256EEESB_EEES9_SE_SG_Li256ELb0ELb1ELb1ELb0EEENS1_19SingleTileSchedulerILb0ELb1ELb1ELi128EEEEEEEEEvNT_6ParamsE,@function
        .size           _ZN7cutlass13device_kernelIN5flash11enable_sm90INS1_16FlashAttnFwdSm90INS1_25CollectiveMainloopFwdSm90ILi2EN4cute5tupleIJNS5_1CILi1EEES8_S8_EEENS6_IJNS7_ILi128EEENS7_ILi96EEENS7_ILi64EEEEEELi256ENS_6half_tEfNS_4arch4Sm90ELb1ELb0ELb0ELb0ELb1ELb0ELb1ELb1ELb0ELb1ELb1ELb0EEENS1_21CollectiveEpilogueFwdINS6_IJSA_NS7_ILi256EEESB_EEES9_SE_SG_Li256ELb0ELb1ELb1ELb0EEENS1_19SingleTileSchedulerILb0ELb1ELb1ELi128EEEEEEEEEvNT_6ParamsE,(.L_x_6572 - _ZN7cutlass13device_kernelIN5flash11enable_sm90INS1_16FlashAttnFwdSm90INS1_25CollectiveMainloopFwdSm90ILi2EN4cute5tupleIJNS5_1CILi1EEES8_S8_EEENS6_IJNS7_ILi128EEENS7_ILi96EEENS7_ILi64EEEEEELi256ENS_6half_tEfNS_4arch4Sm90ELb1ELb0ELb0ELb0ELb1ELb0ELb1ELb1ELb0ELb1ELb1ELb0EEENS1_21CollectiveEpilogueFwdINS6_IJSA_NS7_ILi256EEESB_EEES9_SE_SG_Li256ELb0ELb1ELb1ELb0EEENS1_19SingleTileSchedulerILb0ELb1ELb1ELi128EEEEEEEEEvNT_6ParamsE)
        .other          _ZN7cutlass13device_kernelIN5flash11enable_sm90INS1_16FlashAttnFwdSm90INS1_25CollectiveMainloopFwdSm90ILi2EN4cute5tupleIJNS5_1CILi1EEES8_S8_EEENS6_IJNS7_ILi128EEENS7_ILi96EEENS7_ILi64EEEEEELi256ENS_6half_tEfNS_4arch4Sm90ELb1ELb0ELb0ELb0ELb1ELb0ELb1ELb1ELb0ELb1ELb1ELb0EEENS1_21CollectiveEpilogueFwdINS6_IJSA_NS7_ILi256EEESB_EEES9_SE_SG_Li256ELb0ELb1ELb1ELb0EEENS1_19SingleTileSchedulerILb0ELb1ELb1ELi128EEEEEEEEEvNT_6ParamsE,@"STO_CUDA_ENTRY STV_DEFAULT"
_ZN7cutlass13device_kernelIN5flash11enable_sm90INS1_16FlashAttnFwdSm90INS1_25CollectiveMainloopFwdSm90ILi2EN4cute5tupleIJNS5_1CILi1EEES8_S8_EEENS6_IJNS7_ILi128EEENS7_ILi96EEENS7_ILi64EEEEEELi256ENS_6half_tEfNS_4arch4Sm90ELb1ELb0ELb0ELb0ELb1ELb0ELb1ELb1ELb0ELb1ELb1ELb0EEENS1_21CollectiveEpilogueFwdINS6_IJSA_NS7_ILi256EEESB_EEES9_SE_SG_Li256ELb0ELb1ELb1ELb0EEENS1_19SingleTileSchedulerILb0ELb1ELb1ELi128EEEEEEEEEvNT_6ParamsE:
        /* <DEDUP_REMOVED lines=47> */
.L_x_4692:
        /* <DEDUP_REMOVED lines=22> */
.L_x_4693:
        /* <DEDUP_REMOVED lines=18> */
.L_x_4694:
        /* <DEDUP_REMOVED lines=22> */
.L_x_4695:
        /* <DEDUP_REMOVED lines=23> */
.L_x_4696:
        /* <DEDUP_REMOVED lines=11> */
.L_x_4699:
        /* <DEDUP_REMOVED lines=23> */
[----:B------:R-:W2:Y:S01]  /*0a60*/  S2UR UR39, SR_CTAID.X ;  /* 0x00000000002779c3 */ /* 0x000ea20000002500 */
        /* <DEDUP_REMOVED lines=14> */
[----:B--2---:R-:W-:-:S04]  /*0b50*/  USHF.L.U32 UR39, UR39, 0x7, URZ ;  /* 0x0000000727277899 */ /* 0x004fc8000800063f */
[----:B------:R-:W-:Y:S02]  /*0b60*/  @UP1 UIADD3 UR4, UR39, 0x7f, URZ ;  /* 0x0000007f27041890 */ /* 0x000fe4000fffe03f */
[----:B------:R-:W-:Y:S02]  /*0b70*/  UIADD3 UR6, UR39, 0x7f, URZ ;  /* 0x0000007f27067890 */ /* 0x000fe4000fffe03f */
        /* <DEDUP_REMOVED lines=10> */
[----:B------:R-:W-:Y:S02]  /*0c20*/  ULEA.HI.SX32 UR6, UR7, UR6, 0x1c ;  /* 0x0000000607067291 */ /* 0x000fe4000f8fe23f */
[----:B------:R-:W-:Y:S02]  /*0c30*/  ULOP3.LUT UR7, UR8, 0xffff, URZ, 0xc0, !UPT ;  /* 0x0000ffff08077892 */ /* 0x000fe4000f8ec03f */
        /* <DEDUP_REMOVED lines=41> */
.L_x_4701:
[----:B------:R-:W-:Y:S01]  /*0ed0*/  UIMAD UR5, UR7, UR4, URZ ;  /* 0x00000004070572a4 */ /* 0x000fe2000f8e023f */
[----:B-1----:R-:W-:Y:S01]  /*0ee0*/  IMAD.U32 R0, RZ, RZ, UR10 ;  /* 0x0000000aff007e24 */ /* 0x002fe2000f8e00ff */
[----:B------:R-:W-:Y:S01]  /*0ef0*/  PLOP3.LUT P0, PT, PT, PT, PT, 0x80, 0x0 ;  /* 0x000000000000781c */ /* 0x000fe20003f0f070 */
[----:B------:R-:W-:Y:S01]  /*0f00*/  IMAD.U32 R3, RZ, RZ, UR4 ;  /* 0x00000004ff037e24 */ /* 0x000fe2000f8e00ff */
[----:B------:R-:W-:Y:S01]  /*0f10*/  CS2R R150, SRZ ;  /* 0x0000000000967805 */ /* 0x000fe2000001ff00 */
[----:B------:R-:W-:Y:S01]  /*0f20*/  VIADD R152, R18, 0xffffff80 ;  /* 0xffffff8012987836 */ /* 0x000fe20000000000 */
[----:B------:R-:W-:Y:S01]  /*0f30*/  CS2R R148, SRZ ;  /* 0x0000000000947805 */ /* 0x000fe2000001ff00 */
[----:B------:R-:W-:Y:S01]  /*0f40*/  IMAD.U32 R212, RZ, RZ, UR5 ;  /* 0x00000005ffd47e24 */ /* 0x000fe2000f8e00ff */
[----:B------:R-:W-:Y:S02]  /*0f50*/  VIADDMNMX R0, R3, UR5, R0, PT ;  /* 0x0000000503007c46 */ /* 0x000fe4000b800100 */
[----:B0-----:R-:W-:-:S02]  /*0f60*/  CS2R R2, SRZ ;  /* 0x0000000000027805 */ /* 0x001fc4000001ff00 */
[----:B------:R-:W-:Y:S02]  /*0f70*/  CS2R R146, SRZ ;  /* 0x0000000000927805 */ /* 0x000fe4000001ff00 */
[----:B------:R-:W-:Y:S02]  /*0f80*/  CS2R R144, SRZ ;  /* 0x0000000000907805 */ /* 0x000fe4000001ff00 */
[----:B------:R-:W-:Y:S02]  /*0f90*/  R2UR UR43, R0 ;  /* 0x00000000002b72ca */ /* 0x000fe400000e0000 */
        /* <DEDUP_REMOVED lines=12> */
[----:B------:R-:W-:Y:S01]  /*1060*/  UISETP.GT.AND UP0, UPT, UR43, UR5, UPT ;  /* 0x000000052b00728c */ /* 0x000fe2000bf04270 */
[----:B------:R-:W-:Y:S02]  /*1070*/  CS2R R118, SRZ ;  /* 0x0000000000767805 */ /* 0x000fe4000001ff00 */
[----:B------:R-:W-:Y:S02]  /*1080*/  CS2R R116, SRZ ;  /* 0x0000000000747805 */ /* 0x000fe4000001ff00 */
[----:B------:R-:W-:-:S02]  /*1090*/  CS2R R114, SRZ ;  /* 0x0000000000727805 */ /* 0x000fc4000001ff00 */
[----:B------:R-:W-:Y:S02]  /*10a0*/  CS2R R112, SRZ ;  /* 0x0000000000707805 */ /* 0x000fe4000001ff00 */
[----:B------:R-:W-:Y:S02]  /*10b0*/  CS2R R110, SRZ ;  /* 0x00000000006e7805 */ /* 0x000fe4000001ff00 */
[----:B------:R-:W-:Y:S02]  /*10c0*/  PLOP3.LUT P1, PT, PT, PT, UP0, 0x80, 0x0 ;  /* 0x000000000000781c */ /* 0x000fe40003f2f008 */
        /* <DEDUP_REMOVED lines=59> */
[----:B------:R-:W-:Y:S02]  /*1480*/  USHF.R.U32.HI UR4, URZ, 0x4, UR5 ;  /* 0x000000043f047899 */ /* 0x000fe40008011605 */
[----:B------:R-:W-:Y:S02]  /*1490*/  UIADD3 UR5, UR5, 0xa000, URZ ;  /* 0x0000a00005057890 */ /* 0x000fe4000fffe03f */
[----:B------:R-:W-:Y:S02]  /*14a0*/  ULOP3.LUT UR4, UR4, 0x3fff, URZ, 0xc0, !UPT ;  /* 0x00003fff04047892 */ /* 0x000fe4000f8ec03f */
[----:B------:R-:W-:Y:S02]  /*14b0*/  USHF.R.U32.HI UR5, URZ, 0x4, UR5 ;  /* 0x000000043f057899 */ /* 0x000fe40008011605 */
[----:B------:R-:W-:Y:S02]  /*14c0*/  ULOP3.LUT UR40, UR4, 0x10000, URZ, 0xfc, !UPT ;  /* 0x0001000004287892 */ /* 0x000fe4000f8efc3f */
[----:B------:R-:W-:-:S03]  /*14d0*/  ULOP3.LUT UR38, UR5, 0x3fff, URZ, 0xc0, !UPT ;  /* 0x00003fff05267892 */ /* 0x000fc6000f8ec03f */
[----:B------:R-:W-:Y:S02]  /*14e0*/  UMOV UR5, 0x40000040 ;  /* 0x4000004000057882 */ /* 0x000fe40000000000 */
[----:B------:R-:W-:Y:S01]  /*14f0*/  UMOV UR4, UR40 ;  /* 0x0000002800047c82 */ /* 0x000fe20008000000 */
[----:B------:R-:W-:Y:S01]  /*1500*/  MOV R23, UR5 ;  /* 0x0000000500177c02 */ /* 0x000fe20008000f00 */
[----:B------:R-:W-:Y:S01]  /*1510*/  IMAD.U32 R22, RZ, RZ, UR4 ;  /* 0x00000004ff167e24 */ /* 0x000fe2000f8e00ff */
[----:B------:R-:W-:Y:S06]  /*1520*/  @!P0 BRA `(.L_x_4703) ;  /* 0x0000000000408947 */ /* 0x000fec0003800000 */
        /* <DEDUP_REMOVED lines=16> */
.L_x_4703:
[----:B------:R-:W-:Y:S01]  /*1630*/  SHF.L.U32 R0, RZ, 0x1f, RZ ;  /* 0x0000001fff007819 */ /* 0x000fe200000006ff */
[----:B------:R-:W-:-:S03]  /*1640*/  VIADD R213, R16, 0x8 ;  /* 0x0000000810d57836 */ /* 0x000fc60000000000 */
[----:B------:R-:W0:Y:S02]  /*1650*/  SYNCS.PHASECHK.TRANS64.TRYWAIT P0, [UR61+0x32400], R0 ;  /* 0x03240000ff0075a7 */ /* 0x000e24000800017d */
[----:B0-----:R-:W-:Y:S05]  /*1660*/  @!P0 BRA `(.L_x_4704) ;  /* 0x000000ec00d48947 */ /* 0x001fea0003800000 */
.L_x_4793:
[----:B------:R-:W-:Y:S05]  /*1670*/  WARPSYNC.ALL ;  /* 0x0000000000007948 */ /* 0x000fea0003800000 */
[----:B------:R-:W2:Y:S01]  /*1680*/  LDL R2, [R1] ;  /* 0x0000000001027983 */ /* 0x000ea20000100800 */
[----:B------:R1:W-:Y:S01]  /*1690*/  BAR.SYNC.DEFER_BLOCKING R213, 0x100 ;  /* 0x000400d50000751d */ /* 0x0003e20000010000 */
[----:B--2---:R-:W-:-:S13]  /*16a0*/  R2UR UR4, R2 ;  /* 0x00000000020472ca */ /* 0x004fda00000e0000 */
[----:B------:R-:W-:-:S04]  /*16b0*/  ULOP3.LUT UR4, UR4, 0x1, URZ, 0xfc, !UPT ;  /* 0x0000000104047892 */ /* 0x000fc8000f8efc3f */
[----:B------:R-:W-:-:S06]  /*16c0*/  UISETP.NE.AND UP0, UPT, UR4, 0x3, UPT ;  /* 0x000000030400788c */ /* 0x000fcc000bf05270 */
[----:B------:R-:W-:-:S13]  /*16d0*/  PLOP3.LUT P0, PT, PT, PT, UP0, 0x80, 0x0 ;  /* 0x000000000000781c */ /* 0x000fda0003f0f008 */
[----:B-1----:R-:W-:Y:S05]  /*16e0*/  @!P0 BRA `(.L_x_4705) ;  /* 0x0000000000048947 */ /* 0x002fea0003800000 */
[----:B------:R-:W-:Y:S01]  /*16f0*/  BPT.TRAP 0x1 ;  /* 0x000000040000795c */ /* 0x000fe20000300000 */
.L_x_4705:
[----:B------:R1:W2:Y:S01]  /*1700*/  SYNCS.PHASECHK.TRANS64.TRYWAIT P1, [UR61+0x32430], R0 ;  /* 0x03243000ff0075a7 */ /* 0x0002a2000802017d */
[----:B------:R-:W-:Y:S05]  /*1710*/  @!P0 BRA `(.L_x_4706) ;  /* 0x0000000000048947 */ /* 0x000fea0003800000 */
[----:B------:R-:W-:Y:S01]  /*1720*/  BPT.TRAP 0x1 ;  /* 0x000000040000795c */ /* 0x000fe20000300000 */
.L_x_4706:
[----:B--2---:R-:W-:Y:S05]  /*1730*/  @P1 BRA `(.L_x_4707) ;  /* 0x0000000000081947 */ /* 0x004fea0003800000 */
[----:B------:R-:W2:Y:S02]  /*1740*/  SYNCS.PHASECHK.TRANS64.TRYWAIT P1, [UR61+0x32430], R0 ;  /* 0x03243000ff0075a7 */ /* 0x000ea4000802017d */
[----:B--2---:R-:W-:Y:S05]  /*1750*/  @!P1 BRA `(.L_x_4708) ;  /* 0x000000ec00b09947 */ /* 0x004fea0003800000 */
.L_x_4707:
[----:B------:R-:W-:Y:S01]  /*1760*/  UIADD3 UR4, UR61, 0x1c400, URZ ;  /* 0x0001c4003d047890 */ /* 0x000fe2000fffe03f */
[----:B------:R-:W-:Y:S01]  /*1770*/  WARPGROUP.ARRIVE ;  /* 0x00000000000079c5 */ /* 0x000fe20000000000 */
[----:B------:R-:W-:Y:S01]  /*1780*/  UMOV UR6, UR40 ;  /* 0x0000002800067c82 */ /* 0x000fe20008000000 */
[----:B------:R-:W-:Y:S01]  /*1790*/  UMOV UR7, 0x40000040 ;  /* 0x4000004000077882 */ /* 0x000fe20000000000 */
[----:B------:R-:W-:Y:S01]  /*17a0*/  USHF.R.U32.HI UR4, URZ, 0x4, UR4 ;  /* 0x000000043f047899 */ /* 0x000fe20008011604 */
[----:B------:R-:W-:Y:S01]  /*17b0*/  UMOV UR5, UR7 ;  /* 0x0000000700057c82 */ /* 0x000fe20008000000 */
[----:B------:R-:W-:Y:S02]  /*17c0*/  UMOV UR11, 0x40000040 ;  /* 0x40000040000b7882 */ /* 0x000fe40000000000 */
[----:B------:R-:W-:Y:S01]  /*17d0*/  ULOP3.LUT UR4, UR4, 0x3fff, URZ, 0xc0, !UPT ;  /* 0x00003fff04047892 */ /* 0x000fe2000f8ec03f */
[----:B------:R-:W-:-:S03]  /*17e0*/  IMAD.U32 R15, RZ, RZ, UR11 ;  /* 0x0000000bff0f7e24 */ /* 0x000fc6000f8e00ff */
[----:B------:R-:W-:-:S03]  /*17f0*/  ULOP3.LUT UR8, UR4, 0x10000, URZ, 0xfc, !UPT ;  /* 0x0001000004087892 */ /* 0x000fc6000f8efc3f */
[----:B------:R-:W-:-:S03]  /*1800*/  UMOV UR4, UR6 ;  /* 0x0000000600047c82 */ /* 0x000fc60008000000 */
[----:B------:R-:W-:Y:S01]  /*1810*/  IMAD.U32 R210, RZ, RZ, UR8 ;  /* 0x00000008ffd27e24 */ /* 0x000fe2000f8e00ff */
[----:B------:R-:W-:Y:S02]  /*1820*/  UMOV UR6, UR8 ;  /* 0x0000000800067c82 */ /* 0x000fe40008000000 */
[----:B------:R-:W-:Y:S01]  /*1830*/  HGMMA.64x96x16.F32 R24, gdesc[UR4], RZ, !UPT, gsb0 ;  /* 0x01600000041879f0 */ /* 0x000fe2000c0008ff */
[----:B------:R-:W-:Y:S02]  /*1840*/  UIADD3 UR4, UR40, 0x2, URZ ;  /* 0x0000000228047890 */ /* 0x000fe4000fffe03f */
[----:B------:R-:W-:Y:S01]  /*1850*/  UIADD3 UR6, UR8, 0x2, URZ ;  /* 0x0000000208067890 */ /* 0x000fe2000fffe03f */
[----:B------:R-:W-:Y:S01]  /*1860*/  UMOV UR5, UR11 ;  /* 0x0000000b00057c82 */ /* 0x000fe20008000000 */
[----:B------:R-:W-:Y:S01]  /*1870*/  UMOV UR7, 0x40000040 ;  /* 0x4000004000077882 */ /* 0x000fe20000000000 */
[----:B------:R-:W-:Y:S02]  /*1880*/  UMOV UR11, 0x40000040 ;  /* 0x40000040000b7882 */ /* 0x000fe40000000000 */
[----:B------:R-:W-:Y:S01]  /*1890*/  UMOV UR10, UR4 ;  /* 0x00000004000a7c82 */ /* 0x000fe20008000000 */
[----:B------:R-:W-:Y:S01]  /*18a0*/  IMAD.U32 R13, RZ, RZ, UR11 ;  /* 0x0000000bff0d7e24 */ /* 0x000fe2000f8e00ff */
[----:B------:R-:W-:Y:S01]  /*18b0*/  UMOV UR4, UR10 ;  /* 0x0000000a00047c82 */ /* 0x000fe20008000000 */
[----:B------:R-:W-:Y:S01]  /*18c0*/  IMAD.U32 R14, RZ, RZ, UR10 ;  /* 0x0000000aff0e7e24 */ /* 0x000fe2000f8e00ff */
[----:B------:R-:W-:-:S02]  /*18d0*/  WARPGROUP.DEPBAR.LE gsb0, 0x0 ;  /* 0x00008000000079c5 */ /* 0x000fc40000010000 */
        /* <DEDUP_REMOVED lines=8> */
[----:B------:R-:W-:Y:S01]  /*1960*/  MOV R12, UR10 ;  /* 0x0000000a000c7c02 */ /* 0x000fe20008000f00 */
        /* <DEDUP_REMOVED lines=15> */
.L_x_4794:
[----:B------:R-:W-:Y:S05]  /*1a60*/  @!P0 BRA `(.L_x_4710) ;  /* 0x0000000000048947 */ /* 0x000fea0003800000 */
[----:B------:R-:W-:Y:S01]  /*1a70*/  BPT.TRAP 0x1 ;  /* 0x000000040000795c */ /* 0x000fe20000300000 */
.L_x_4710:
[----:B------:R2:W3:Y:S01]  /*1a80*/  SYNCS.PHASECHK.TRANS64.TRYWAIT P1, [UR61+0x32450], R0 ;  /* 0x03245000ff0075a7 */ /* 0x0004e2000802017d */
[----:B------:R-:W-:Y:S05]  /*1a90*/  @!P0 BRA `(.L_x_4711) ;  /* 0x0000000000048947 */ /* 0x000fea0003800000 */
[----:B------:R-:W-:Y:S01]  /*1aa0*/  BPT.TRAP 0x1 ;  /* 0x000000040000795c */ /* 0x000fe20000300000 */
.L_x_4711:
[----:B---3--:R-:W-:Y:S05]  /*1ab0*/  @P1 BRA `(.L_x_4712) ;  /* 0x0000000000081947 */ /* 0x008fea0003800000 */
[----:B------:R-:W3:Y:S02]  /*1ac0*/  SYNCS.PHASECHK.TRANS64.TRYWAIT P1, [UR61+0x32450], R0 ;  /* 0x03245000ff0075a7 */ /* 0x000ee4000802017d */
[----:B---3--:R-:W-:Y:S05]  /*1ad0*/  @!P1 BRA `(.L_x_4713) ;  /* 0x000000ec00009947 */ /* 0x008fea0003800000 */
.L_x_4712:
[----:B------:R-:W-:Y:S01]  /*1ae0*/  UIADD3 UR4, UR61, 0x400, URZ ;  /* 0x000004003d047890 */ /* 0x000fe2000fffe03f */
[----:B------:R-:W-:Y:S01]  /*1af0*/  WARPGROUP.ARRIVE ;  /* 0x00000000000079c5 */ /* 0x000fe20000000000 */
[----:B------:R-:W-:-:S05]  /*1b00*/  ULOP3.LUT UR10, UR38, 0x10000, URZ, 0xfc, !UPT ;  /* 0x00010000260a7892 */ /* 0x000fca000f8efc3f */
[----:B------:R-:W3:Y:S01]  /*1b10*/  S2R R4, SR_TID.X ;  /* 0x0000000000047919 */ /* 0x000ee20000002100 */
[----:B------:R-:W-:Y:S01]  /*1b20*/  USHF.R.U32.HI UR4, URZ, 0x4, UR4 ;  /* 0x000000043f047899 */ /* 0x000fe20008011604 */
[----:B------:R-:W-:Y:S01]  /*1b30*/  UMOV UR7, 0x40000040 ;  /* 0x4000004000077882 */ /* 0x000fe20000000000 */
[----:B------:R-:W-:Y:S02]  /*1b40*/  UMOV UR9, 0x40000040 ;  /* 0x4000004000097882 */ /* 0x000fe40000000000 */
[----:B------:R-:W-:Y:S01]  /*1b50*/  ULOP3.LUT UR60, UR4, 0x3fff, URZ, 0xc0, !UPT ;  /* 0x00003fff043c7892 */ /* 0x000fe2000f8ec03f */
[----:B------:R-:W-:Y:S01]  /*1b60*/  IMAD.U32 R9, RZ, RZ, UR7 ;  /* 0x00000007ff097e24 */ /* 0x000fe2000f8e00ff */
[----:B------:R-:W-:Y:S01]  /*1b70*/  UMOV UR6, UR10 ;  /* 0x0000000a00067c82 */ /* 0x000fe20008000000 */
[----:B------:R-:W-:Y:S01]  /*1b80*/  UMOV UR5, UR7 ;  /* 0x0000000700057c82 */ /* 0x000fe20008000000 */
[----:B------:R-:W-:Y:S01]  /*1b90*/  ULOP3.LUT UR38, UR60, 0x10000, URZ, 0xfc, !UPT ;  /* 0x000100003c267892 */ /* 0x000fe2000f8efc3f */
[----:B------:R-:W-:Y:S01]  /*1ba0*/  IMAD.U32 R8, RZ, RZ, UR6 ;  /* 0x00000006ff087e24 */ /* 0x000fe2000f8e00ff */
[----:B------:R-:W-:Y:S01]  /*1bb0*/  UMOV UR4, UR6 ;  /* 0x0000000600047c82 */ /* 0x000fe20008000000 */
[----:B------:R-:W-:Y:S01]  /*1bc0*/  IMAD.U32 R7, RZ, RZ, UR9 ;  /* 0x00000009ff077e24 */ /* 0x000fe2000f8e00ff */
[----:B------:R-:W-:Y:S01]  /*1bd0*/  UIADD3 UR12, UR10, 0x402, URZ ;  /* 0x000004020a0c7890 */ /* 0x000fe2000fffe03f */
[----:B------:R-:W-:-:S02]  /*1be0*/  UMOV UR13, 0x40000040 ;  /* 0x40000040000d7882 */ /* 0x000fc40000000000 */
[----:B------:R-:W-:Y:S01]  /*1bf0*/  UMOV UR6, UR38 ;  /* 0x0000002600067c82 */ /* 0x000fe20008000000 */
[----:B------:R-:W-:Y:S01]  /*1c00*/  UIADD3 UR16, UR10, 0x404, URZ ;  /* 0x000004040a107890 */ /* 0x000fe2000fffe03f */
[----:B------:R-:W-:Y:S01]  /*1c10*/  HGMMA.64x96x16.F32 R24, gdesc[UR4], R24, gsb0 ;  /* 0x01600000041879f0 */ /* 0x000fe20008000818 */
[----:B------:R-:W-:Y:S02]  /*1c20*/  UIADD3 UR4, UR10, 0x2, URZ ;  /* 0x000000020a047890 */ /* 0x000fe4000fffe03f */
[----:B------:R-:W-:Y:S01]  /*1c30*/  UIADD3 UR6, UR38, 0x2, URZ ;  /* 0x0000000226067890 */ /* 0x000fe2000fffe03f */
[----:B------:R-:W-:Y:S01]  /*1c40*/  UMOV UR5, UR9 ;  /* 0x0000000900057c82 */ /* 0x000fe20008000000 */
[----:B------:R-:W-:Y:S01]  /*1c50*/  UMOV UR7, 0x40000040 ;  /* 0x4000004000077882 */ /* 0x000fe20000000000 */
[----:B------:R-:W-:Y:S02]  /*1c60*/  UMOV UR9, 0x40000040 ;  /* 0x4000004000097882 */ /* 0x000fe40000000000 */
[----:B------:R-:W-:Y:S01]  /*1c70*/  UMOV UR8, UR4 ;  /* 0x0000000400087c82 */ /* 0x000fe20008000000 */
[----:B0-----:R-:W-:Y:S01]  /*1c80*/  IMAD.U32 R3, RZ, RZ, UR9 ;  /* 0x00000009ff037e24 */ /* 0x001fe2000f8e00ff */
[----:B------:R-:W-:Y:S01]  /*1c90*/  UMOV UR4, UR8 ;  /* 0x0000000800047c82 */ /* 0x000fe20008000000 */
[----:B------:R-:W-:Y:S01]  /*1ca0*/  MOV R6, UR8 ;  /* 0x0000000800067c02 */ /* 0x000fe20008000f00 */
[----:B------:R-:W-:Y:S01]  /*1cb0*/  UMOV UR17, 0x40000040 ;  /* 0x4000004000117882 */ /* 0x000fe20000000000 */
[----:B------:R-:W-:Y:S01]  /*1cc0*/  UIADD3 UR20, UR10, 0x406, URZ ;  /* 0x000004060a147890 */ /* 0x000fe2000fffe03f */
[----:B---3--:R-:W-:Y:S01]  /*1cd0*/  SHF.R.U32.HI R4, RZ, 0x7, R4 ;  /* 0x00000007ff047819 */ /* 0x008fe20000011604 */
[----:B------:R-:W-:Y:S01]  /*1ce0*/  UMOV UR21, 0x40000040 ;  /* 0x4000004000157882 */ /* 0x000fe20000000000 */
[----:B------:R-:W-:Y:S01]  /*1cf0*/  UIADD3 UR24, UR10, 0x800, URZ ;  /* 0x000008000a187890 */ /* 0x000fe2000fffe03f */
[----:B------:R-:W-:Y:S01]  /*1d00*/  UMOV UR25, 0x40000040 ;  /* 0x4000004000197882 */ /* 0x000fe20000000000 */
[----:B------:R-:W-:Y:S01]  /*1d10*/  UIADD3 UR28, UR10, 0x802, URZ ;  /* 0x000008020a1c7890 */ /* 0x000fe2000fffe03f */
[----:B------:R-:W-:Y:S01]  /*1d20*/  IADD3 R20, -R4, 0xb, RZ ;  /* 0x0000000b04147810 */ /* 0x000fe20007ffe1ff */
        /* <DEDUP_REMOVED lines=11> */
[----:B------:R-:W-:-:S02]  /*1de0*/  UMOV UR15, 0x40000040 ;  /* 0x40000040000f7882 */ /* 0x000fc40000000000 */
[----:B------:R-:W-:Y:S01]  /*1df0*/  IMAD.U32 R17, RZ, RZ, UR15 ;  /* 0x0000000fff117e24 */ /* 0x000fe2000f8e00ff */
[----:B------:R-:W-:Y:S02]  /*1e00*/  WARPGROUP.DEPBAR.LE gsb0, 0x0 ;  /* 0x00008000000079c5 */ /* 0x000fe40000010000 */
[----:B------:R-:W-:-:S06]  /*1e10*/  WARPGROUP.ARRIVE ;  /* 0x00000000000079c5 */ /* 0x000fcc0000000000 */
[----:B------:R-:W-:Y:S01]  /*1e20*/  HGMMA.64x96x16.F32 R24, gdesc[UR4], R24, gsb0 ;  /* 0x01600000041879f0 */ /* 0x000fe20008000818 */
        /* <DEDUP_REMOVED lines=15> */
[----:B------:R-:W-:Y:S01]  /*1f20*/  UMOV UR7, 0x40000040 ;  /* 0x4000004000077882 */ /* 0x000fe20000000000 */
[----:B------:R-:W-:Y:S02]  /*1f30*/  UMOV UR9, 0x40000040 ;  /* 0x4000004000097882 */ /* 0x000fe40000000000 */
[----:B------:R-:W-:Y:S02]  /*1f40*/  UMOV UR8, UR4 ;  /* 0x0000000400087c82 */ /* 0x000fe40008000000 */
[----:B------:R-:W-:Y:S01]  /*1f50*/  UMOV UR4, UR8 ;  /* 0x0000000800047c82 */ /* 0x000fe20008000000 */
[----:B------:R-:W-:Y:S01]  /*1f60*/  IMAD.U32 R18, RZ, RZ, UR8 ;  /* 0x00000008ff127e24 */ /* 0x000fe2000f8e00ff */
[----:B------:R-:W-:Y:S01]  /*1f70*/  UIADD3 UR8, UR10, 0x400, URZ ;  /* 0x000004000a087890 */ /* 0x000fe2000fffe03f */
[----:B------:R-:W-:-:S02]  /*1f80*/  WARPGROUP.DEPBAR.LE gsb0, 0x0 ;  /* 0x00008000000079c5 */ /* 0x000fc40000010000 */
        /* <DEDUP_REMOVED lines=88> */
[----:B------:R-:W-:Y:S03]  /*2510*/  HGMMA.64x96x16.F32 R24, gdesc[UR4], R24, gsb0 ;  /* 0x01600000041879f0 */ /* 0x000fe60008000818 */
[----:B------:R-:W-:Y:S02]  /*2520*/  WARPGROUP.DEPBAR.LE gsb0, 0x0 ;  /* 0x00008000000079c5 */ /* 0x000fe40000010000 */
[----:B------:R0:W-:Y:S06]  /*2530*/  BAR.ARV R20, 0x100 ;  /* 0x000400140000751d */ /* 0x0001ec0000002000 */
[----:B------:R-:W-:Y:S05]  /*2540*/  @!P0 BRA `(.L_x_4714) ;  /* 0x0000000000048947 */ /* 0x000fea0003800000 */
[----:B------:R-:W-:Y:S01]  /*2550*/  BPT.TRAP 0x1 ;  /* 0x000000040000795c */ /* 0x000fe20000300000 */
.L_x_4714:
[----:B------:R-:W-:Y:S01]  /*2560*/  LOP3.LUT R5, R72, 0xffffff80, RZ, 0xc0, !PT ;  /* 0xffffff8048057812 */ /* 0x000fe200078ec0ff */
[----:B------:R-:W-:Y:S01]  /*2570*/  UISETP.NE.AND UP0, UPT, UR56, URZ, UPT ;  /* 0x0000003f3800728c */ /* 0x000fe2000bf05270 */
[----:B------:R-:W-:Y:S01]  /*2580*/  LEA.HI R73, R73, R152, RZ, 0x2 ;  /* 0x0000009849497211 */ /* 0x000fe200078f10ff */
[----:B------:R-:W-:Y:S01]  /*2590*/  ULDC UR11, c[0x0][0x288] ;  /* 0x0000a200000b7ab9 */ /* 0x000fe20000000800 */
[----:B------:R-:W-:Y:S01]  /*25a0*/  LEA.HI R72, R74, R74, RZ, 0x1 ;  /* 0x0000004a4a487211 */ /* 0x000fe200078f08ff */
[C---:B------:R-:W-:Y:S01]  /*25b0*/  IMAD.IADD R5, R152.reuse, 0x1, -R5 ;  /* 0x0000000198057824 */ /* 0x040fe200078e0a05 */
[----:B------:R-:W-:Y:S01]  /*25c0*/  LOP3.LUT R75, R73, 0xfffffffc, RZ, 0xc0, !PT ;  /* 0xfffffffc494b7812 */ /* 0x000fe200078ec0ff */
[----:B------:R-:W3:Y:S01]  /*25d0*/  S2UR UR5, SR_CgaCtaId ;  /* 0x00000000000579c3 */ /* 0x000ee20000008800 */
[----:B------:R-:W-:Y:S01]  /*25e0*/  PLOP3.LUT P1, PT, PT, PT, UP0, 0x80, 0x0 ;  /* 0x000000000000781c */ /* 0x000fe20003f2f008 */
[----:B------:R-:W-:Y:S01]  /*25f0*/  ULDC UR10, c[0x0][0xa80] ;  /* 0x0002a000000a7ab9 */ /* 0x000fe20000000800 */
[----:B-12---:R-:W-:Y:S01]  /*2600*/  SHF.R.S32.HI R0, RZ, 0x1f, R5 ;  /* 0x0000001fff007819 */ /* 0x006fe20000011405 */
[----:B------:R-:W-:Y:S01]  /*2610*/  IMAD.IADD R152, R152, 0x1, -R75 ;  /* 0x0000000198987824 */ /* 0x000fe200078e0a4b */
[----:B------:R-:W-:Y:S01]  /*2620*/  LOP3.LUT R75, R72, 0x3fffffe, RZ, 0xc0, !PT ;  /* 0x03fffffe484b7812 */ /* 0x000fe200078ec0ff */
[----:B------:R-:W-:Y:S01]  /*2630*/  @UP0 ULDC UR4, c[0x0][0x44c] ;  /* 0x0001130000040ab9 */ /* 0x000fe20000000800 */
[CC--:B------:R-:W-:Y:S01]  /*2640*/  LEA.HI R4, R0.reuse, R5.reuse, RZ, 0x2 ;  /* 0x0000000500047211 */ /* 0x0c0fe200078f10ff */
[----:B------:R-:W-:Y:S01]  /*2650*/  ULOP3.LUT UR60, UR60, 0x3000000, URZ, 0xfc, !UPT ;  /* 0x030000003c3c7892 */ /* 0x000fe2000f8efc3f */
[----:B------:R-:W-:Y:S01]  /*2660*/  LEA.HI R21, R0, R5, RZ, 0x5 ;  /* 0x0000000500157211 */ /* 0x000fe200078f28ff */
[----:B------:R-:W-:Y:S01]  /*2670*/  IMAD.IADD R75, R74, 0x1, -R75 ;  /* 0x000000014a4b7824 */ /* 0x000fe200078e0a4b */
[--C-:B------:R-:W-:Y:S01]  /*2680*/  SHF.R.S32.HI R0, RZ, 0x2, R4.reuse ;  /* 0x00000002ff007819 */ /* 0x100fe20000011404 */
[----:B------:R-:W-:Y:S01]  /*2690*/  UMOV UR7, 0x40000040 ;  /* 0x4000004000077882 */ /* 0x000fe20000000000 */
[----:B------:R-:W-:-:S02]  /*26a0*/  SHF.R.S32.HI R73, RZ, 0x1f, R4 ;  /* 0x0000001fff497819 */ /* 0x000fc40000011404 */
[----:B------:R-:W-:Y:S01]  /*26b0*/  SHF.R.S32.HI R21, RZ, 0x5, R21 ;  /* 0x00000005ff157819 */ /* 0x000fe20000011415 */
[----:B------:R-:W-:Y:S01]  /*26c0*/  UMOV UR6, UR60 ;  /* 0x0000003c00067c82 */ /* 0x000fe20008000000 */
[----:B------:R-:W-:Y:S02]  /*26d0*/  LEA.HI R73, R73, R0, RZ, 0x3 ;  /* 0x0000000049497211 */ /* 0x000fe400078f18ff */
[----:B------:R-:W-:Y:S02]  /*26e0*/  LEA.HI R72, R152, R152, RZ, 0x1 ;  /* 0x0000009898487211 */ /* 0x000fe400078f08ff */
[----:B------:R-:W-:Y:S02]  /*26f0*/  LEA R76, R21, UR39, 0x4 ;  /* 0x00000027154c7c11 */ /* 0x000fe4000f8e20ff */
[----:B------:R-:W-:Y:S02]  /*2700*/  LOP3.LUT R73, R73, 0xfffffff8, RZ, 0xc0, !PT ;  /* 0xfffffff849497812 */ /* 0x000fe400078ec0ff */
[----:B------:R-:W-:-:S02]  /*2710*/  LOP3.LUT R21, R72, 0x1ffffffe, RZ, 0xc0, !PT ;  /* 0x1ffffffe48157812 */ /* 0x000fc400078ec0ff */
[----:B------:R-:W-:Y:S02]  /*2720*/  IADD3 R76, R76, R0, -R73 ;  /* 0x000000004c4c7210 */ /* 0x000fe40007ffe849 */
[----:B------:R-:W-:Y:S01]  /*2730*/  PLOP3.LUT P2, PT, PT, PT, UP0, 0x80, 0x0 ;  /* 0x000000000000781c */ /* 0x000fe20003f4f008 */
[----:B------:R-:W-:Y:S01]  /*2740*/  IMAD.IADD R21, R152, 0x1, -R21 ;  /* 0x0000000198157824 */ /* 0x000fe200078e0a15 */
[----:B------:R-:W-:Y:S02]  /*2750*/  LEA R76, R75, R76, 0x6 ;  /* 0x0000004c4b4c7211 */ /* 0x000fe400078e30ff */
[----:B------:R-:W-:-:S03]  /*2760*/  LOP3.LUT R4, R4, 0x7ffffffc, RZ, 0xc0, !PT ;  /* 0x7ffffffc04047812 */ /* 0x000fc600078ec0ff */
[----:B------:R-:W-:Y:S02]  /*2770*/  IMAD R21, R21, 0x8, R76 ;  /* 0x0000000815157824 */ /* 0x000fe400078e024c */
[----:B------:R-:W-:Y:S02]  /*2780*/  IMAD.IADD R211, R5, 0x1, -R4 ;  /* 0x0000000105d37824 */ /* 0x000fe400078e0a04 */
[----:B------:R-:W-:Y:S01]  /*2790*/  @P1 IMAD.HI.U32 R72, R21, UR4, RZ ;  /* 0x0000000415481c27 */ /* 0x000fe2000f8e00ff */
[----:B------:R-:W-:-:S03]  /*27a0*/  @UP0 ULDC UR4, c[0x0][0x450] ;  /* 0x0001140000040ab9 */ /* 0x000fc60000000800 */
[----:B------:R-:W-:Y:S01]  /*27b0*/  IMAD.MOV.U32 R0, RZ, RZ, R21 ;  /* 0x000000ffff007224 */ /* 0x000fe200078e0015 */
[----:B------:R-:W-:Y:S01]  /*27c0*/  @P2 SHF.R.U32.HI R0, RZ, UR4, R72 ;  /* 0x00000004ff002c19 */ /* 0x000fe20008011648 */
[----:B------:R-:W-:Y:S01]  /*27d0*/  UIMAD UR4, UR43, -0x60, UR42 ;  /* 0xffffffa02b0478a4 */ /* 0x000fe2000f8e022a */
[----:B------:R-:W-:-:S03]  /*27e0*/  IMAD.U32 R5, RZ, RZ, UR11 ;  /* 0x0000000bff057e24 */ /* 0x000fc6000f8e00ff */
[----:B------:R-:W1:Y:S01]  /*27f0*/  SHFL.IDX PT, R72, R0, RZ, 0x1c1f ;  /* 0x001c1fff00487589 */ /* 0x000e6200000e0000 */
[----:B------:R-:W-:-:S03]  /*2800*/  UIADD3 UR4, UR4, 0x60, URZ ;  /* 0x0000006004047890 */ /* 0x000fc6000fffe03f */
[----:B------:R-:W2:Y:S03]  /*2810*/  SHFL.IDX PT, R73, R0, 0x1, 0x1c1f ;  /* 0x003c1f0000497f89 */ /* 0x000ea600000e0000 */
[----:B------:R-:W-:Y:S01]  /*2820*/  IMAD.U32 R4, RZ, RZ, UR4 ;  /* 0x00000004ff047e24 */ /* 0x000fe2000f8e00ff */
[----:B------:R-:W-:-:S03]  /*2830*/  UIADD3 UR4, UR61, 0x32440, URZ ;  /* 0x000324403d047890 */ /* 0x000fc6000fffe03f */
[----:B------:R-:W-:Y:S01]  /*2840*/  IMAD R4, R211, -0x2, R4 ;  /* 0xfffffffed3047824 */ /* 0x000fe200078e0204 */
[----:B---3--:R-:W-:-:S04]  /*2850*/  UPRMT UR4, UR5, 0x654, UR4 ;  /* 0x0000065405047896 */ /* 0x008fc80008000004 */
[----:B------:R-:W-:-:S05]  /*2860*/  IADD3 R5, R4, 0x1, -R5 ;  /* 0x0000000104057810 */ /* 0x000fca0007ffe805 */
[----:B------:R-:W-:Y:S01]  /*2870*/  SYNCS.ARRIVE.TRANS64.RED.A1T0 RZ, [UR4], RZ ;  /* 0x000000ffffff79a7 */ /* 0x000fe20008100404 */
[-CC-:B-1----:R-:W-:Y:S01]  /*2880*/  VIADDMNMX R72, R72, R5.reuse, R4.reuse, PT ;  /* 0x0000000548487246 */ /* 0x182fe20003800104 */
[----:B------:R1:W-:Y:S03]  /*2890*/  BAR.SYNC.DEFER_BLOCKING R213, 0x100 ;  /* 0x000400d50000751d */ /* 0x0003e60000010000 */
[C---:B------:R-:W-:Y:S02]  /*28a0*/  ISETP.GT.AND P1, PT, R72.reuse, RZ, PT ;  /* 0x000000ff4800720c */ /* 0x040fe40003f24270 */
[C---:B------:R-:W-:Y:S02]  /*28b0*/  ISETP.GT.AND P6, PT, R72.reuse, 0x1, PT ;  /* 0x000000014800780c */ /* 0x040fe40003fc4270 */
[----:B--2---:R-:W-:Y:S02]  /*28c0*/  VIADDMNMX R74, R73, R5, R4, PT ;  /* 0x00000005494a7246 */ /* 0x004fe40003800104 */
[----:B------:R-:W-:-:S02]  /*28d0*/  ISETP.GT.AND P5, PT, R72, 0x8, PT ;  /* 0x000000084800780c */ /* 0x000fc40003fa4270 */
[----:B------:R-:W-:Y:S02]  /*28e0*/  FSEL R73, R24, -INF , P1 ;  /* 0xff80000018497808 */ /* 0x000fe40000800000 */
[----:B------:R-:W-:Y:S02]  /*28f0*/  FSEL R25, R25, -INF , P6 ;  /* 0xff80000019197808 */ /* 0x000fe40003000000 */
[C---:B------:R-:W-:Y:S02]  /*2900*/  ISETP.GT.AND P1, PT, R72.reuse, 0x18, PT ;  /* 0x000000184800780c */ /* 0x040fe40003f24270 */
[C---:B------:R-:W-:Y:S02]  /*2910*/  ISETP.GT.AND P6, PT, R72.reuse, 0x19, PT ;  /* 0x000000194800780c */ /* 0x040fe40003fc4270 */
[----:B------:R-:W-:Y:S02]  /*2920*/  ISETP.GT.AND P3, PT, R72, 0x9, PT ;  /* 0x000000094800780c */ /* 0x000fe40003f64270 */
[----:B------:R-:W-:-:S02]  /*2930*/  FSEL R75, R28, -INF , P5 ;  /* 0xff8000001c4b7808 */ /* 0x000fc40002800000 */
[----:B------:R-:W-:Y:S02]  /*2940*/  ISETP.GT.AND P5, PT, R72, 0x20, PT ;  /* 0x000000204800780c */ /* 0x000fe40003fa4270 */
[----:B------:R-:W-:Y:S02]  /*2950*/  FSEL R164, R36, -INF , P1 ;  /* 0xff80000024a47808 */ /* 0x000fe40000800000 */
[----:B------:R-:W-:Y:S02]  /*2960*/  FSEL R168, R37, -INF , P6 ;  /* 0xff80000025a87808 */ /* 0x000fe40003000000 */
[C---:B------:R-:W-:Y:S02]  /*2970*/  ISETP.GT.AND P1, PT, R72.reuse, 0x30, PT ;  /* 0x000000304800780c */ /* 0x040fe40003f24270 */
[----:B------:R-:W-:Y:S02]  /*2980*/  ISETP.GT.AND P6, PT, R72, 0x31, PT ;  /* 0x000000314800780c */ /* 0x000fe40003fc4270 */
[----:B------:R-:W-:-:S02]  /*2990*/  FMNMX.FTZ R0, R73, R25, !PT ;  /* 0x0000001949007209 */ /* 0x000fc40007810000 */
[----:B------:R-:W-:Y:S02]  /*29a0*/  FSEL R29, R29, -INF , P3 ;  /* 0xff8000001d1d7808 */ /* 0x000fe40001800000 */
[----:B------:R-:W-:Y:S02]  /*29b0*/  ISETP.GT.AND P3, PT, R72, 0x21, PT ;  /* 0x000000214800780c */ /* 0x000fe40003f64270 */
[----:B------:R-:W-:Y:S02]  /*29c0*/  FSEL R5, R40, -INF , P5 ;  /* 0xff80000028057808 */ /* 0x000fe40002800000 */
[C---:B------:R-:W-:Y:S02]  /*29d0*/  ISETP.GT.AND P2, PT, R72.reuse, 0x11, PT ;  /* 0x000000114800780c */ /* 0x040fe40003f44270 */
[----:B------:R-:W-:Y:S02]  /*29e0*/  ISETP.GT.AND P5, PT, R72, 0x38, PT ;  /* 0x000000384800780c */ /* 0x000fe40003fa4270 */
[----:B------:R-:W-:-:S02]  /*29f0*/  FSEL R157, R48, -INF , P1 ;  /* 0xff800000309d7808 */ /* 0x000fc40000800000 */
[----:B------:R-:W-:Y:S02]  /*2a00*/  FSEL R161, R49, -INF , P6 ;  /* 0xff80000031a17808 */ /* 0x000fe40003000000 */
[C---:B------:R-:W-:Y:S02]  /*2a10*/  ISETP.GT.AND P4, PT, R72.reuse, 0x10, PT ;  /* 0x000000104800780c */ /* 0x040fe40003f84270 */
[C---:B------:R-:W-:Y:S02]  /*2a20*/  ISETP.GT.AND P1, PT, R72.reuse, 0x48, PT ;  /* 0x000000484800780c */ /* 0x040fe40003f24270 */
[----:B------:R-:W-:Y:S02]  /*2a30*/  ISETP.GT.AND P6, PT, R72, 0x49, PT ;  /* 0x000000494800780c */ /* 0x000fe40003fc4270 */
[----:B------:R-:W-:Y:S02]  /*2a40*/  FMNMX.FTZ R24, R75, R0, !PT ;  /* 0x000000004b187209 */ /* 0x000fe40007810000 */
[----:B------:R-:W-:-:S02]  /*2a50*/  FSEL R160, R41, -INF , P3 ;  /* 0xff80000029a07808 */ /* 0x000fc40001800000 */
[----:B------:R-:W-:Y:S02]  /*2a60*/  FSEL R159, R33, -INF , P2 ;  /* 0xff800000219f7808 */ /* 0x000fe40001000000 */
[----:B------:R-:W-:Y:S02]  /*2a70*/  ISETP.GT.AND P3, PT, R72, 0x39, PT ;  /* 0x000000394800780c */ /* 0x000fe40003f64270 */
[----:B------:R-:W-:Y:S02]  /*2a80*/  FSEL R166, R52, -INF , P5 ;  /* 0xff80000034a67808 */ /* 0x000fe40002800000 */
[----:B------:R-:W-:Y:S02]  /*2a90*/  FSEL R4, R32, -INF , P4 ;  /* 0xff80000020047808 */ /* 0x000fe40002000000 */
[----:B------:R-:W-:Y:S02]  /*2aa0*/  ISETP.GT.AND P5, PT, R72, 0x50, PT ;  /* 0x000000504800780c */ /* 0x000fe40003fa4270 */
[----:B------:R-:W-:-:S02]  /*2ab0*/  FSEL R167, R60, -INF , P1 ;  /* 0xff8000003ca77808 */ /* 0x000fc40000800000 */
[----:B------:R-:W-:Y:S02]  /*2ac0*/  FSEL R171, R61, -INF , P6 ;  /* 0xff8000003dab7808 */ /* 0x000fe40003000000 */
[----:B------:R-:W-:Y:S02]  /*2ad0*/  FMNMX.FTZ R33, R29, R24, !PT ;  /* 0x000000181d217209 */ /* 0x000fe40007810000 */
[C---:B------:R-:W-:Y:S02]  /*2ae0*/  ISETP.GT.AND P1, PT, R74.reuse, RZ, PT ;  /* 0x000000ff4a00720c */ /* 0x040fe40003f24270 */
[----:B------:R-:W-:Y:S02]  /*2af0*/  ISETP.GT.AND P6, PT, R74, 0x1, PT ;  /* 0x000000014a00780c */ /* 0x000fe40003fc4270 */
[----:B------:R-:W-:Y:S02]  /*2b00*/  FSEL R170, R53, -INF , P3 ;  /* 0xff80000035aa7808 */ /* 0x000fe40001800000 */
[----:B------:R-:W-:-:S02]  /*2b10*/  ISETP.GT.AND P3, PT, R72, 0x51, PT ;  /* 0x000000514800780c */ /* 0x000fc40003f64270 */
[----:B------:R-:W-:Y:S02]  /*2b20*/  FSEL R0, R64, -INF , P5 ;  /* 0xff80000040007808 */ /* 0x000fe40002800000 */
[----:B------:R-:W-:Y:S02]  /*2b30*/  FMNMX.FTZ R24, R4, R33, !PT ;  /* 0x0000002104187209 */ /* 0x000fe40007810000 */
[----:B------:R-:W-:Y:S02]  /*2b40*/  ISETP.GT.AND P5, PT, R74, 0x8, PT ;  /* 0x000000084a00780c */ /* 0x000fe40003fa4270 */
[----:B------:R-:W-:Y:S02]  /*2b50*/  FSEL R33, R26, -INF , P1 ;  /* 0xff8000001a217808 */ /* 0x000fe40000800000 */
[----:B------:R-:W-:Y:S02]  /*2b60*/  FSEL R27, R27, -INF , P6 ;  /* 0xff8000001b1b7808 */ /* 0x000fe40003000000 */
[----:B------:R-:W-:-:S02]  /*2b70*/  FSEL R163, R65, -INF , P3 ;  /* 0xff80000041a37808 */ /* 0x000fc40001800000 */
[----:B------:R-:W-:Y:S02]  /*2b80*/  FMNMX.FTZ R41, R159, R24, !PT ;  /* 0x000000189f297209 */ /* 0x000fe40007810000 */
[----:B------:R-:W-:Y:S02]  /*2b90*/  ISETP.GT.AND P3, PT, R74, 0x9, PT ;  /* 0x000000094a00780c */ /* 0x000fe40003f64270 */
[----:B------:R-:W-:Y:S02]  /*2ba0*/  FSEL R37, R30, -INF , P5 ;  /* 0xff8000001e257808 */ /* 0x000fe40002800000 */
[----:B------:R-:W-:Y:S02]  /*2bb0*/  FMNMX.FTZ R24, R33, R27, !PT ;  /* 0x0000001b21187209 */ /* 0x000fe40007810000 */
[----:B------:R-:W-:Y:S02]  /*2bc0*/  FMNMX.FTZ R41, R164, R41, !PT ;  /* 0x00000029a4297209 */ /* 0x000fe40007810000 */
[----:B------:R-:W-:-:S02]  /*2bd0*/  ISETP.GT.AND P1, PT, R74, 0x10, PT ;  /* 0x000000104a00780c */ /* 0x000fc40003f24270 */
[----:B------:R-:W-:Y:S02]  /*2be0*/  FSEL R31, R31, -INF , P3 ;  /* 0xff8000001f1f7808 */ /* 0x000fe40001800000 */
[----:B------:R-:W-:Y:S02]  /*2bf0*/  FMNMX.FTZ R24, R37, R24, !PT ;  /* 0x0000001825187209 */ /* 0x000fe40007810000 */
        /* <DEDUP_REMOVED lines=11> */
[----:B------:R-:W-:Y:S02]  /*2cb0*/  ISETP.GT.AND P1, PT, R74, 0x20, PT ;  /* 0x000000204a00780c */ /* 0x000fe40003f24270 */
[----:B------:R-:W-:Y:S02]  /*2cc0*/  FSEL R194, R39, -INF , P3 ;  /* 0xff80000027c27808 */ /* 0x000fe40001800000 */
[----:B------:R-:W-:Y:S02]  /*2cd0*/  FMNMX.FTZ R35, R188, R35, !PT ;  /* 0x00000023bc237209 */ /* 0x000fe40007810000 */
[----:B------:R-:W-:Y:S02]  /*2ce0*/  FSEL R169, R45, -INF , P2 ;  /* 0xff8000002da97808 */ /* 0x000fe40001000000 */
[----:B------:R-:W-:-:S02]  /*2cf0*/  ISETP.GT.AND P4, PT, R72, 0x28, PT ;  /* 0x000000284800780c */ /* 0x000fc40003f84270 */
[----:B------:R-:W-:Y:S02]  /*2d00*/  FMNMX.FTZ R45, R5, R26, !PT ;  /* 0x0000001a052d7209 */ /* 0x000fe40007810000 */
[----:B------:R-:W-:Y:S02]  /*2d10*/  ISETP.GT.AND P6, PT, R74, 0x21, PT ;  /* 0x000000214a00780c */ /* 0x000fe40003fc4270 */
[----:B------:R-:W-:Y:S02]  /*2d20*/  FSEL R175, R42, -INF , P1 ;  /* 0xff8000002aaf7808 */ /* 0x000fe40000800000 */
[----:B------:R-:W-:Y:S02]  /*2d30*/  FMNMX.FTZ R24, R194, R35, !PT ;  /* 0x00000023c2187209 */ /* 0x000fe40007810000 */
[----:B------:R-:W-:Y:S02]  /*2d40*/  FSEL R165, R44, -INF , P4 ;  /* 0xff8000002ca57808 */ /* 0x000fe40002000000 */
[----:B------:R-:W-:-:S02]  /*2d50*/  FMNMX.FTZ R26, R160, R45, !PT ;  /* 0x0000002da01a7209 */ /* 0x000fc40007810000 */
[C---:B------:R-:W-:Y:S02]  /*2d60*/  ISETP.GT.AND P5, PT, R74.reuse, 0x28, PT ;  /* 0x000000284a00780c */ /* 0x040fe40003fa4270 */
[----:B------:R-:W-:Y:S02]  /*2d70*/  FSEL R182, R43, -INF , P6 ;  /* 0xff8000002bb67808 */ /* 0x000fe40003000000 */
[----:B------:R-:W-:Y:S02]  /*2d80*/  FMNMX.FTZ R35, R175, R24, !PT ;  /* 0x00000018af237209 */ /* 0x000fe40007810000 */
[----:B------:R-:W-:Y:S02]  /*2d90*/  FMNMX.FTZ R26, R165, R26, !PT ;  /* 0x0000001aa51a7209 */ /* 0x000fe40007810000 */
[----:B------:R-:W-:Y:S02]  /*2da0*/  ISETP.GT.AND P3, PT, R74, 0x29, PT ;  /* 0x000000294a00780c */ /* 0x000fe40003f64270 */
[----:B------:R-:W-:-:S02]  /*2db0*/  FSEL R190, R46, -INF , P5 ;  /* 0xff8000002ebe7808 */ /* 0x000fc40002800000 */
[----:B------:R-:W-:Y:S02]  /*2dc0*/  FMNMX.FTZ R35, R182, R35, !PT ;  /* 0x00000023b6237209 */ /* 0x000fe40007810000 */
[----:B------:R-:W-:Y:S02]  /*2dd0*/  FMNMX.FTZ R26, R169, R26, !PT ;  /* 0x0000001aa91a7209 */ /* 0x000fe40007810000 */
        /* <DEDUP_REMOVED lines=8> */
[----:B------:R-:W-:Y:S02]  /*2e60*/  ISETP.GT.AND P5, PT, R74, 0x38, PT ;  /* 0x000000384a00780c */ /* 0x000fe40003fa4270 */
[----:B------:R-:W-:-:S02]  /*2e70*/  FSEL R183, R51, -INF , P6 ;  /* 0xff80000033b77808 */ /* 0x000fc40003000000 */
[----:B------:R-:W-:Y:S02]  /*2e80*/  FMNMX.FTZ R24, R176, R35, !PT ;  /* 0x00000023b0187209 */ /* 0x000fe40007810000 */
[----:B------:R-:W-:Y:S02]  /*2e90*/  ISETP.GT.AND P4, PT, R72, 0x40, PT ;  /* 0x000000404800780c */ /* 0x000fe40003f84270 */
        /* <DEDUP_REMOVED lines=29> */
[----:B------:R-:W-:Y:S02]  /*3070*/  FMNMX.FTZ R26, R0, R39, !PT ;  /* 0x00000027001a7209 */ /* 0x000fe40007810000 */
[----:B------:R-:W-:Y:S02]  /*3080*/  FSEL R173, R69, -INF , P2 ;  /* 0xff80000045ad7808 */ /* 0x000fe40001000000 */
        /* <DEDUP_REMOVED lines=36> */
[----:B------:R-:W-:Y:S01]  /*32d0*/  FFMA.FTZ R4, R4, UR10, -R202 ;  /* 0x0000000a04047c23 */ /* 0x000fe200080108ca */
[--C-:B------:R-:W-:Y:S01]  /*32e0*/  FFMA.FTZ R184, R33, UR10, -R204.reuse ;  /* 0x0000000a21b87c23 */ /* 0x100fe200080108cc */
[--C-:B------:R-:W-:Y:S01]  /*32f0*/  FFMA.FTZ R187, R27, UR10, -R204.reuse ;  /* 0x0000000a1bbb7c23 */ /* 0x100fe200080108cc */
[--C-:B------:R-:W-:Y:S01]  /*3300*/  FFMA.FTZ R186, R37, UR10, -R204.reuse ;  /* 0x0000000a25ba7c23 */ /* 0x100fe200080108cc */
[--C-:B------:R-:W-:Y:S01]  /*3310*/  FFMA.FTZ R189, R31, UR10, -R204.reuse ;  /* 0x0000000a1fbd7c23 */ /* 0x100fe200080108cc */
[----:B------:R-:W-:Y:S01]  /*3320*/  FFMA.FTZ R168, R174, UR10, -R204 ;  /* 0x0000000aaea87c23 */ /* 0x000fe200080108cc */
[--C-:B------:R-:W-:Y:S01]  /*3330*/  FFMA.FTZ R159, R159, UR10, -R202.reuse ;  /* 0x0000000a9f9f7c23 */ /* 0x100fe200080108ca */
[----:B------:R-:W2:Y:S01]  /*3340*/  MUFU.EX2 R178, R178 ;  /* 0x000000b200b27308 */ /* 0x000ea20000000800 */
[----:B------:R-:W-:Y:S01]  /*3350*/  FFMA.FTZ R164, R164, UR10, -R202 ;  /* 0x0000000aa4a47c23 */ /* 0x000fe200080108ca */
[--C-:B------:R-:W-:Y:S01]  /*3360*/  FFMA.FTZ R181, R181, UR10, -R204.reuse ;  /* 0x0000000ab5b57c23 */ /* 0x100fe200080108cc */
[--C-:B------:R-:W-:Y:S01]  /*3370*/  FFMA.FTZ R174, R188, UR10, -R204.reuse ;  /* 0x0000000abcae7c23 */ /* 0x100fe200080108cc */
[----:B------:R-:W-:Y:S01]  /*3380*/  FFMA.FTZ R207, R194, UR10, -R204 ;  /* 0x0000000ac2cf7c23 */ /* 0x000fe200080108cc */
[----:B------:R-:W-:Y:S01]  /*3390*/  FFMA.FTZ R188, R169, UR10, -R202 ;  /* 0x0000000aa9bc7c23 */ /* 0x000fe200080108ca */
[--C-:B------:R-:W-:Y:S01]  /*33a0*/  FFMA.FTZ R169, R175, UR10, -R204.reuse ;  /* 0x0000000aafa97c23 */ /* 0x100fe200080108cc */
[----:B------:R-:W-:Y:S01]  /*33b0*/  FFMA.FTZ R175, R190, UR10, -R204 ;  /* 0x0000000abeaf7c23 */ /* 0x000fe200080108cc */
[----:B------:R-:W-:Y:S01]  /*33c0*/  MUFU.EX2 R180, R180 ;  /* 0x000000b400b47308 */ /* 0x000fe20000000800 */
[--C-:B------:R-:W-:Y:S01]  /*33d0*/  FFMA.FTZ R5, R5, UR10, -R202.reuse ;  /* 0x0000000a05057c23 */ /* 0x100fe200080108ca */
[--C-:B------:R-:W-:Y:S01]  /*33e0*/  FFMA.FTZ R160, R160, UR10, -R202.reuse ;  /* 0x0000000aa0a07c23 */ /* 0x100fe200080108ca */
[----:B------:R-:W-:Y:S01]  /*33f0*/  FFMA.FTZ R165, R165, UR10, -R202 ;  /* 0x0000000aa5a57c23 */ /* 0x000fe200080108ca */
[--C-:B------:R-:W-:Y:S01]  /*3400*/  FFMA.FTZ R182, R182, UR10, -R204.reuse ;  /* 0x0000000ab6b67c23 */ /* 0x100fe200080108cc */
[----:B------:R-:W-:Y:S01]  /*3410*/  FFMA.FTZ R190, R195, UR10, -R204 ;  /* 0x0000000ac3be7c23 */ /* 0x000fe200080108cc */
[--C-:B------:R-:W-:Y:S01]  /*3420*/  FFMA.FTZ R194, R161, UR10, -R202.reuse ;  /* 0x0000000aa1c27c23 */ /* 0x100fe200080108ca */
[--C-:B------:R-:W-:Y:S01]  /*3430*/  FFMA.FTZ R161, R166, UR10, -R202.reuse ;  /* 0x0000000aa6a17c23 */ /* 0x100fe200080108ca */
[----:B------:R-:W3:Y:S01]  /*3440*/  MUFU.EX2 R185, R185 ;  /* 0x000000b900b97308 */ /* 0x000ee20000000800 */
[----:B--2---:R-:W-:Y:S01]  /*3450*/  F2FP.F16.F32.PACK_AB R152, R178, R179 ;  /* 0x000000b3b298723e */ /* 0x004fe200000000ff */
[----:B------:R-:W-:Y:S01]  /*3460*/  FFMA.FTZ R166, R170, UR10, -R202 ;  /* 0x0000000aaaa67c23 */ /* 0x000fe200080108ca */
        /* <DEDUP_REMOVED lines=9> */
[----:B------:R-:W-:Y:S01]  /*3500*/  FFMA.FTZ R171, R177, UR10, -R204 ;  /* 0x0000000ab1ab7c23 */ /* 0x000fe200080108cc */
[----:B------:R-:W-:Y:S01]  /*3510*/  FFMA.FTZ R158, R158, UR10, -R202 ;  /* 0x0000000a9e9e7c23 */ /* 0x000fe200080108ca */
[--C-:B------:R-:W-:Y:S01]  /*3520*/  FFMA.FTZ R192, R192, UR10, -R204.reuse ;  /* 0x0000000ac0c07c23 */ /* 0x100fe200080108cc */
[--C-:B------:R-:W-:Y:S01]  /*3530*/  FFMA.FTZ R177, R198, UR10, -R204.reuse ;  /* 0x0000000ac6b17c23 */ /* 0x100fe200080108cc */
[----:B------:R-:W2:Y:S01]  /*3540*/  MUFU.EX2 R187, R187 ;  /* 0x000000bb00bb7308 */ /* 0x000ea20000000800 */
[----:B---3--:R-:W-:Y:S01]  /*3550*/  F2FP.F16.F32.PACK_AB R154, R185, R180 ;  /* 0x000000b4b99a723e */ /* 0x008fe200000000ff */
[----:B------:R-:W-:Y:S01]  /*3560*/  FFMA.FTZ R196, R201, UR10, -R204 ;  /* 0x0000000ac9c47c23 */ /* 0x000fe200080108cc */
[--C-:B------:R-:W-:Y:S01]  /*3570*/  FFMA.FTZ R0, R0, UR10, -R202.reuse ;  /* 0x0000000a00007c23 */ /* 0x100fe200080108ca */
[--C-:B------:R-:W-:Y:S01]  /*3580*/  FFMA.FTZ R163, R163, UR10, -R202.reuse ;  /* 0x0000000aa3a37c23 */ /* 0x100fe200080108ca */
[--C-:B------:R-:W-:Y:S01]  /*3590*/  FFMA.FTZ R172, R172, UR10, -R202.reuse ;  /* 0x0000000aacac7c23 */ /* 0x100fe200080108ca */
[----:B------:R-:W-:Y:S01]  /*35a0*/  FFMA.FTZ R173, R173, UR10, -R202 ;  /* 0x0000000aadad7c23 */ /* 0x000fe200080108ca */
[--C-:B------:R-:W-:Y:S01]  /*35b0*/  FFMA.FTZ R198, R197, UR10, -R204.reuse ;  /* 0x0000000ac5c67c23 */ /* 0x100fe200080108cc */
[----:B------:R-:W-:Y:S01]  /*35c0*/  MUFU.EX2 R186, R186 ;  /* 0x000000ba00ba7308 */ /* 0x000fe20000000800 */
[--C-:B------:R-:W-:Y:S01]  /*35d0*/  FFMA.FTZ R193, R193, UR10, -R204.reuse ;  /* 0x0000000ac1c17c23 */ /* 0x100fe200080108cc */
[--C-:B------:R-:W-:Y:S01]  /*35e0*/  FFMA.FTZ R197, R199, UR10, -R204.reuse ;  /* 0x0000000ac7c57c23 */ /* 0x100fe200080108cc */
[----:B------:R-:W-:Y:S01]  /*35f0*/  FFMA.FTZ R202, R203, UR10, -R204 ;  /* 0x0000000acbca7c23 */ /* 0x000fe200080108cc */
[----:B------:R-:W-:-:S04]  /*3600*/  FADD.FTZ R179, R179, R178 ;  /* 0x000000b2b3b37221 */ /* 0x000fc80000010000 */
        /* <DEDUP_REMOVED lines=12> */
[----:B------:R-:W-:Y:S01]  /*36d0*/  HGMMA.64x256x16.F32 R24, R152, gdesc[UR4].tnspB, RZ, !UPT, gsb0 ;  /* 0x43e0000498187df0 */ /* 0x000fe2000c0008ff */
[----:B------:R-:W-:Y:S01]  /*36e0*/  UIADD3 UR6, UR60, 0x80, URZ ;  /* 0x000000803c067890 */ /* 0x000fe2000fffe03f */
[----:B------:R-:W-:-:S03]  /*36f0*/  UMOV UR7, 0x40000040 ;  /* 0x4000004000077882 */ /* 0x000fc60000000000 */
        /* <DEDUP_REMOVED lines=37> */
[----:B---3--:R-:W-:Y:S01]  /*3950*/  F2FP.F16.F32.PACK_AB R153, R181, R168 ;  /* 0x000000a8b599723e */ /* 0x008fe200000000ff */
        /* <DEDUP_REMOVED lines=85> */
.L_x_4715:
[----:B------:R-:W-:Y:S01]  /*3eb0*/  UISETP.NE.AND UP0, UPT, UR56, URZ, UPT ;  /* 0x0000003f3800728c */ /* 0x000fe2000bf05270 */
[----:B------:R-:W0:Y:S01]  /*3ec0*/  S2UR UR7, SR_CgaCtaId ;  /* 0x00000000000779c3 */ /* 0x000e220000008800 */
[----:B------:R-:W-:Y:S01]  /*3ed0*/  R2UR UR14, R212 ;  /* 0x00000000d40e72ca */ /* 0x000fe200000e0000 */
[----:B------:R-:W-:Y:S01]  /*3ee0*/  UIADD3 UR6, UR61, 0x32460, URZ ;  /* 0x000324603d067890 */ /* 0x000fe2000fffe03f */
[----:B------:R-:W-:-:S07]  /*3ef0*/  MOV R5, RZ ;  /* 0x000000ff00057202 */ /* 0x000fce0000000f00 */
[----:B------:R-:W-:Y:S02]  /*3f00*/  @UP0 ULDC UR4, c[0x0][0x44c] ;  /* 0x0001130000040ab9 */ /* 0x000fe40000000800 */
[----:B------:R-:W-:-:S07]  /*3f10*/  UIMAD.WIDE.U32 UR4, UR39, UR4, URZ ;  /* 0x00000004270472a5 */ /* 0x000fce000f8e003f */
[----:B------:R-:W-:Y:S01]  /*3f20*/  @UP0 UMOV UR4, UR5 ;  /* 0x0000000500040c82 */ /* 0x000fe20008000000 */
[----:B------:R-:W-:Y:S02]  /*3f30*/  @UP0 ULDC UR5, c[0x0][0x450] ;  /* 0x0001140000050ab9 */ /* 0x000fe40000000800 */
[----:B------:R-:W-:Y:S02]  /*3f40*/  @UP0 USHF.R.U32.HI UR39, URZ, UR5, UR4 ;  /* 0x000000053f270299 */ /* 0x000fe40008011604 */
[----:B0-----:R-:W-:Y:S02]  /*3f50*/  UPRMT UR6, UR7, 0x654, UR6 ;  /* 0x0000065407067896 */ /* 0x001fe40008000006 */
[----:B------:R-:W-:Y:S02]  /*3f60*/  UIADD3 UR4, UR39, -UR11, UR42 ;  /* 0x8000000b27047290 */ /* 0x000fe4000fffe02a */
[----:B------:R-:W-:Y:S02]  /*3f70*/  UIADD3 UR7, UR43, -0x2, URZ ;  /* 0xfffffffe2b077890 */ /* 0x000fe4000fffe03f */
[----:B------:R-:W-:-:S03]  /*3f80*/  UIMAD.WIDE UR4, UR4, 0x2aaaaaab, URZ ;  /* 0x2aaaaaab040478a5 */ /* 0x000fc6000f8e023f */
[----:B------:R-:W-:Y:S01]  /*3f90*/  SYNCS.ARRIVE.TRANS64.RED.A1T0 RZ, [UR6], RZ ;  /* 0x000000ffffff79a7 */ /* 0x000fe20008100406 */
[----:B------:R-:W-:-:S04]  /*3fa0*/  USHF.R.U32.HI UR4, URZ, 0x1f, UR5 ;  /* 0x0000001f3f047899 */ /* 0x000fc80008011605 */
[----:B------:R-:W-:-:S04]  /*3fb0*/  ULEA.HI.SX32 UR4, UR5, UR4, 0x1c ;  /* 0x0000000405047291 */ /* 0x000fc8000f8fe23f */
[----:B------:R-:W-:-:S04]  /*3fc0*/  UISETP.LT.AND UP0, UPT, UR14, UR4, UPT ;  /* 0x000000040e00728c */ /* 0x000fc8000bf01270 */
[----:B------:R-:W-:-:S03]  /*3fd0*/  USEL UR39, UR14, UR4, !UP0 ;  /* 0x000000040e277287 */ /* 0x000fc6000c000000 */
[----:B------:R-:W-:Y:S01]  /*3fe0*/  UMOV UR4, URZ ;  /* 0x0000003f00047c82 */ /* 0x000fe20008000000 */
[----:B------:R-:W-:-:S06]  /*3ff0*/  UISETP.GE.AND UP0, UPT, UR7, UR39, UPT ;  /* 0x000000270700728c */ /* 0x000fcc000bf06270 */
[----:B------:R-:W-:-:S13]  /*4000*/  PLOP3.LUT P1, PT, PT, PT, UP0, 0x80, 0x0 ;  /* 0x000000000000781c */ /* 0x000fda0003f2f008 */
[----:B------:R-:W-:Y:S05]  /*4010*/  @!P1 BRA `(.L_x_4716) ;  /* 0x0000002c00509947 */ /* 0x000fea0003800000 */
[----:B------:R-:W-:Y:S01]  /*4020*/  IMAD.MOV.U32 R201, RZ, RZ, R156 ;  /* 0x000000ffffc97224 */ /* 0x000fe200078e009c */
[----:B------:R-:W-:Y:S01]  /*4030*/  UMOV UR4, URZ ;  /* 0x0000003f00047c82 */ /* 0x000fe20008000000 */
[----:B------:R-:W-:Y:S02]  /*4040*/  IMAD.MOV.U32 R202, RZ, RZ, R200 ;  /* 0x000000ffffca7224 */ /* 0x000fe400078e00c8 */
[----:B------:R-:W-:-:S07]  /*4050*/  IMAD.MOV.U32 R5, RZ, RZ, RZ ;  /* 0x000000ffff057224 */ /* 0x000fce00078e00ff */
.L_x_4727:
[----:B------:R-:W-:-:S04]  /*4060*/  UIADD3 UR4, UR4, 0x1, URZ ;  /* 0x0000000104047890 */ /* 0x000fc8000fffe03f */
[----:B------:R-:W-:-:S04]  /*4070*/  UISETP.NE.AND UP0, UPT, UR4, 0x2, UPT ;  /* 0x000000020400788c */ /* 0x000fc8000bf05270 */
[----:B------:R-:W-:Y:S02]  /*4080*/  USEL UR5, URZ, 0x1, UP0 ;  /* 0x000000013f057887 */ /* 0x000fe40008000000 */
[----:B------:R-:W-:-:S04]  /*4090*/  USEL UR4, UR4, URZ, UP0 ;  /* 0x0000003f04047287 */ /* 0x000fc80008000000 */
[----:B------:R-:W-:Y:S01]  /*40a0*/  LOP3.LUT R5, R5, UR5, RZ, 0x3c, !PT ;  /* 0x0000000505057c12 */ /* 0x000fe2000f8e3cff */
[----:B------:R-:W-:Y:S07]  /*40b0*/  @!P0 BRA `(.L_x_4717) ;  /* 0x0000000000048947 */ /* 0x000fee0003800000 */
[----:B------:R-:W-:Y:S01]  /*40c0*/  BPT.TRAP 0x1 ;  /* 0x000000040000795c */ /* 0x000fe20000300000 */
.L_x_4717:
[----:B------:R-:W-:Y:S01]  /*40d0*/  ULEA UR5, UR4, UR61, 0x3 ;  /* 0x0000003d04057291 */ /* 0x000fe2000f8e183f */
[----:B------:R-:W-:-:S08]  /*40e0*/  SHF.L.U32 R20, R5, 0x1f, RZ ;  /* 0x0000001f05147819 */ /* 0x000fd000000006ff */
[----:B------:R0:W1:Y:S01]  /*40f0*/  SYNCS.PHASECHK.TRANS64.TRYWAIT P1, [UR5+0x32430], R20 ;  /* 0x03243014ff0075a7 */ /* 0x0000620008020145 */
[----:B------:R-:W-:Y:S05]  /*4100*/  @!P0 BRA `(.L_x_4718) ;  /* 0x0000000000048947 */ /* 0x000fea0003800000 */
[----:B------:R-:W-:Y:S01]  /*4110*/  BPT.TRAP 0x1 ;  /* 0x000000040000795c */ /* 0x000fe20000300000 */
.L_x_4718:
[----:B-1----:R-:W-:Y:S05]  /*4120*/  @P1 BRA `(.L_x_4719) ;  /* 0x0000000000081947 */ /* 0x002fea0003800000 */
[----:B------:R-:W1:Y:S02]  /*4130*/  SYNCS.PHASECHK.TRANS64.TRYWAIT P1, [UR5+0x32430], R20 ;  /* 0x03243014ff0075a7 */ /* 0x000e640008020145 */
[----:B-1----:R-:W-:Y:S05]  /*4140*/  @!P1 BRA `(.L_x_4720) ;  /* 0x000000c4007c9947 */ /* 0x002fea0003800000 */
.L_x_4719:
        /* <DEDUP_REMOVED lines=51> */
.L_x_4721:
[----:B------:R1:W2:Y:S01]  /*4480*/  SYNCS.PHASECHK.TRANS64.TRYWAIT P1, [UR5+0x32450], R20 ;  /* 0x03245014ff0075a7 */ /* 0x0002a20008020145 */
[----:B------:R-:W-:Y:S05]  /*4490*/  @!P0 BRA `(.L_x_4722) ;  /* 0x0000000000048947 */ /* 0x000fea0003800000 */
[----:B------:R-:W-:Y:S01]  /*44a0*/  BPT.TRAP 0x1 ;  /* 0x000000040000795c */ /* 0x000fe20000300000 */
.L_x_4722:
[----:B--2---:R-:W-:Y:S05]  /*44b0*/  @P1 BRA `(.L_x_4723) ;  /* 0x0000000000081947 */ /* 0x004fea0003800000 */
[----:B------:R-:W2:Y:S02]  /*44c0*/  SYNCS.PHASECHK.TRANS64.TRYWAIT P1, [UR5+0x32450], R20 ;  /* 0x03245014ff0075a7 */ /* 0x000ea40008020145 */
[----:B--2---:R-:W-:Y:S05]  /*44d0*/  @!P1 BRA `(.L_x_4724) ;  /* 0x000000c000b09947 */ /* 0x004fea0003800000 */
.L_x_4723:
[----:B012---:R-:W-:Y:S01]  /*44e0*/  MOV R20, UR45 ;  /* 0x0000002d00147c02 */ /* 0x007fe20008000f00 */
[----:B------:R-:W-:Y:S01]  /*44f0*/  UIMAD UR6, UR4, 0xc00, UR38 ;  /* 0x00000c00040678a4 */ /* 0x000fe2000f8e0226 */
[----:B------:R-:W-:Y:S01]  /*4500*/  MOV R200, UR44 ;  /* 0x0000002c00c87c02 */ /* 0x000fe20008000f00 */
[----:B------:R-:W-:Y:S01]  /*4510*/  WARPGROUP.ARRIVE ;  /* 0x00000000000079c5 */ /* 0x000fe20000000000 */
[----:B------:R-:W-:Y:S01]  /*4520*/  R2UR UR44, R8 ;  /* 0x00000000082c72ca */ /* 0x000fe200000e0000 */
[----:B------:R-:W-:Y:S01]  /*4530*/  UMOV UR47, 0x40000040 ;  /* 0x40000040002f7882 */ /* 0x000fe20000000000 */
[----:B------:R-:W-:Y:S01]  /*4540*/  R2UR UR45, R9 ;  /* 0x00000000092d72ca */ /* 0x000fe200000e0000 */
[----:B------:R-:W-:Y:S01]  /*4550*/  UIADD3 UR10, UR6, 0x2, URZ ;  /* 0x00000002060a7890 */ /* 0x000fe2000fffe03f */
[----:B------:R-:W-:Y:S01]  /*4560*/  MOV R203, UR49 ;  /* 0x0000003100cb7c02 */ /* 0x000fe20008000f00 */
[----:B------:R-:W-:Y:S01]  /*4570*/  UMOV UR46, UR6 ;  /* 0x00000006002e7c82 */ /* 0x000fe20008000000 */
[----:B------:R-:W-:Y:S01]  /*4580*/  MOV R204, UR48 ;  /* 0x0000003000cc7c02 */ /* 0x000fe20008000f00 */
[----:B------:R-:W-:Y:S01]  /*4590*/  UMOV UR51, 0x40000040 ;  /* 0x4000004000337882 */ /* 0x000fe20000000000 */
[----:B------:R-:W-:Y:S01]  /*45a0*/  R2UR UR48, R6 ;  /* 0x00000000063072ca */ /* 0x000fe200000e0000 */
[----:B------:R-:W-:Y:S01]  /*45b0*/  UMOV UR55, 0x40000040 ;  /* 0x4000004000377882 */ /* 0x000fe20000000000 */
[----:B------:R-:W-:Y:S01]  /*45c0*/  R2UR UR49, R7 ;  /* 0x00000000073172ca */ /* 0x000fe200000e0000 */
[----:B------:R-:W-:Y:S01]  /*45d0*/  UMOV UR50, UR10 ;  /* 0x0000000a00327c82 */ /* 0x000fe20008000000 */
[----:B------:R-:W-:Y:S01]  /*45e0*/  MOV R205, UR53 ;  /* 0x0000003500cd7c02 */ /* 0x000fe20008000f00 */
[----:B------:R-:W-:Y:S01]  /*45f0*/  UIADD3 UR10, UR6, 0x4, URZ ;  /* 0x00000004060a7890 */ /* 0x000fe2000fffe03f */
[----:B------:R-:W-:Y:S01]  /*4600*/  MOV R206, UR52 ;  /* 0x0000003400ce7c02 */ /* 0x000fe20008000f00 */
[----:B------:R-:W-:Y:S01]  /*4610*/  HGMMA.64x96x16.F32 R152, gdesc[UR44], R152, gsb0 ;  /* 0x016000002c9879f0 */ /* 0x000fe20008000898 */
[----:B------:R-:W-:Y:S01]  /*4620*/  R2UR UR52, R2 ;  /* 0x00000000023472ca */ /* 0x000fe200000e0000 */
[----:B------:R-:W-:Y:S01]  /*4630*/  UMOV UR59, 0x40000040 ;  /* 0x40000040003b7882 */ /* 0x000fe20000000000 */
[----:B------:R-:W-:Y:S01]  /*4640*/  R2UR UR53, R3 ;  /* 0x00000000033572ca */ /* 0x000fe200000e0000 */
[----:B------:R-:W-:Y:S01]  /*4650*/  UMOV UR11, 0x40000040 ;  /* 0x40000040000b7882 */ /* 0x000fe20000000000 */
[----:B------:R-:W-:Y:S01]  /*4660*/  UMOV UR54, UR10 ;  /* 0x0000000a00367c82 */ /* 0x000fe20008000000 */
[----:B------:R-:W-:Y:S01]  /*4670*/  MOV R207, UR57 ;  /* 0x0000003900cf7c02 */ /* 0x000fe20008000f00 */
[----:B------:R-:W-:Y:S01]  /*4680*/  UIADD3 UR10, UR6, 0x6, URZ ;  /* 0x00000006060a7890 */ /* 0x000fe2000fffe03f */
[----:B------:R-:W-:Y:S01]  /*4690*/  MOV R208, UR56 ;  /* 0x0000003800d07c02 */ /* 0x000fe20008000f00 */
[----:B------:R-:W-:Y:S01]  /*46a0*/  UIADD3 UR14, UR6, 0x302, URZ ;  /* 0x00000302060e7890 */ /* 0x000fe2000fffe03f */
[----:B------:R-:W-:Y:S01]  /*46b0*/  R2UR UR56, R18 ;  /* 0x00000000123872ca */ /* 0x000fe200000e0000 */
[----:B------:R-:W-:Y:S01]  /*46c0*/  UMOV UR15, 0x40000040 ;  /* 0x40000040000f7882 */ /* 0x000fe20000000000 */
[----:B------:R-:W-:Y:S01]  /*46d0*/  R2UR UR57, R19 ;  /* 0x00000000133972ca */ /* 0x000fe200000e0000 */
[----:B------:R-:W-:Y:S01]  /*46e0*/  UIADD3 UR18, UR6, 0x304, URZ ;  /* 0x0000030406127890 */ /* 0x000fe2000fffe03f */
[----:B------:R-:W-:Y:S01]  /*46f0*/  R2UR UR45, R20 ;  /* 0x00000000142d72ca */ /* 0x000fe200000e0000 */
[----:B------:R-:W-:Y:S01]  /*4700*/  UMOV UR58, UR10 ;  /* 0x0000000a003a7c82 */ /* 0x000fe20008000000 */
[----:B------:R-:W-:Y:S01]  /*4710*/  UIADD3 UR10, UR6, 0x300, URZ ;  /* 0x00000300060a7890 */ /* 0x000fe2000fffe03f */
[----:B------:R-:W-:Y:S01]  /*4720*/  R2UR UR44, R200 ;  /* 0x00000000c82c72ca */ /* 0x000fe200000e0000 */
[----:B------:R-:W-:Y:S01]  /*4730*/  UMOV UR19, 0x40000040 ;  /* 0x4000004000137882 */ /* 0x000fe20000000000 */
[----:B------:R-:W-:Y:S01]  /*4740*/  UIADD3 UR22, UR6, 0x306, URZ ;  /* 0x0000030606167890 */ /* 0x000fe2000fffe03f */
[----:B------:R-:W0:Y:S01]  /*4750*/  S2R R209, SR_TID.X ;  /* 0x0000000000d17919 */ /* 0x000e220000002100 */
        /* <DEDUP_REMOVED lines=27> */
[----:B------:R-:W-:Y:S01]  /*4910*/  UIADD3 UR6, UR6, 0x906, URZ ;  /* 0x0000090606067890 */ /* 0x000fe2000fffe03f */
[----:B------:R-:W-:Y:S02]  /*4920*/  WARPGROUP.DEPBAR.LE gsb0, 0x0 ;  /* 0x00008000000079c5 */ /* 0x000fe40000010000 */
[----:B------:R-:W-:-:S06]  /*4930*/  WARPGROUP.ARRIVE ;  /* 0x00000000000079c5 */ /* 0x000fcc0000000000 */
[----:B------:R-:W-:Y:S01]  /*4940*/  HGMMA.64x96x16.F32 R152, gdesc[UR56], R152, gsb0 ;  /* 0x01600000389879f0 */ /* 0x000fe20008000898 */
[----:B------:R-:W-:Y:S01]  /*4950*/  R2UR UR56, R16 ;  /* 0x00000000103872ca */ /* 0x000fe200000e0000 */
[----:B------:R-:W-:Y:S01]  /*4960*/  UMOV UR58, UR6 ;  /* 0x00000006003a7c82 */ /* 0x000fe20008000000 */
        /* <DEDUP_REMOVED lines=37> */
[----:B------:R-:W-:Y:S01]  /*4bc0*/  HGMMA.64x96x16.F32 R152, gdesc[UR56], R152, gsb0 ;  /* 0x01600000389879f0 */ /* 0x000fe20008000898 */
[----:B------:R-:W-:Y:S02]  /*4bd0*/  R2UR UR57, R207 ;  /* 0x00000000cf3972ca */ /* 0x000fe400000e0000 */
[----:B------:R-:W-:Y:S01]  /*4be0*/  R2UR UR56, R208 ;  /* 0x00000000d03872ca */ /* 0x000fe200000e0000 */
[----:B------:R-:W-:Y:S02]  /*4bf0*/  WARPGROUP.DEPBAR.LE gsb0, 0x0 ;  /* 0x00008000000079c5 */ /* 0x000fe40000010000 */
[----:B------:R0:W-:Y:S06]  /*4c00*/  BAR.ARV R20, 0x100 ;  /* 0x000400140000751d */ /* 0x0001ec0000002000 */
[----:B------:R-:W-:Y:S06]  /*4c10*/  @!P0 BRA `(.L_x_4725) ;  /* 0x0000000000048947 */ /* 0x000fec0003800000 */
[----:B------:R-:W-:Y:S01]  /*4c20*/  BPT.TRAP 0x1 ;  /* 0x000000040000795c */ /* 0x000fe20000300000 */
.L_x_4725:
[----:B------:R-:W-:Y:S01]  /*4c30*/  UISETP.NE.AND UP0, UPT, UR56, URZ, UPT ;  /* 0x0000003f3800728c */ /* 0x000fe2000bf05270 */
[----:B------:R-:W-:Y:S01]  /*4c40*/  IMAD.MOV.U32 R204, RZ, RZ, R21 ;  /* 0x000000ffffcc7224 */ /* 0x000fe200078e0015 */
[----:B------:R-:W-:Y:S01]  /*4c50*/  ULDC UR10, c[0x0][0x2f0] ;  /* 0x0000bc00000a7ab9 */ /* 0x000fe20000000800 */
[----:B------:R-:W1:Y:S01]  /*4c60*/  S2UR UR14, SR_CgaCtaId ;  /* 0x00000000000e79c3 */ /* 0x000e620000008800 */
[----:B------:R-:W-:Y:S01]  /*4c70*/  MOV R207, UR10 ;  /* 0x0000000a00cf7c02 */ /* 0x000fe20008000f00 */
[----:B------:R-:W-:Y:S01]  /*4c80*/  ULDC UR10, c[0x0][0xa80] ;  /* 0x0002a000000a7ab9 */ /* 0x000fe20000000800 */
[----:B------:R-:W-:Y:S01]  /*4c90*/  PLOP3.LUT P1, PT, PT, PT, UP0, 0x80, 0x0 ;  /* 0x000000000000781c */ /* 0x000fe20003f2f008 */
[----:B------:R-:W-:Y:S01]  /*4ca0*/  UIADD3 UR11, UR5, 0x32440, URZ ;  /* 0x00032440050b7890 */ /* 0x000fe2000fffe03f */
[----:B------:R-:W-:Y:S01]  /*4cb0*/  PLOP3.LUT P2, PT, PT, PT, UP0, 0x80, 0x0 ;  /* 0x000000000000781c */ /* 0x000fe20003f4f008 */
[----:B------:R-:W-:Y:S02]  /*4cc0*/  UMOV UR15, 0x40000040 ;  /* 0x40000040000f7882 */ /* 0x000fe40000000000 */
[----:B------:R-:W-:-:S08]  /*4cd0*/  @UP0 ULDC UR6, c[0x0][0x44c] ;  /* 0x0001130000060ab9 */ /* 0x000fd00000000800 */
[----:B------:R-:W-:Y:S01]  /*4ce0*/  @P1 IMAD.HI.U32 R200, R21, UR6, RZ ;  /* 0x0000000615c81c27 */ /* 0x000fe2000f8e00ff */
[----:B------:R-:W-:-:S04]  /*4cf0*/  @UP0 ULDC UR6, c[0x0][0x450] ;  /* 0x0001140000060ab9 */ /* 0x000fc80000000800 */
[----:B------:R-:W-:Y:S01]  /*4d00*/  @P2 SHF.R.U32.HI R204, RZ, UR6, R200 ;  /* 0x00000006ffcc2c19 */ /* 0x000fe200080116c8 */
[----:B------:R-:W-:Y:S01]  /*4d10*/  UMOV UR6, 0x1 ;  /* 0x0000000100067882 */ /* 0x000fe20000000000 */
[----:B------:R-:W-:Y:S01]  /*4d20*/  IMAD.MOV.U32 R200, RZ, RZ, -0x2 ;  /* 0xfffffffeffc87424 */ /* 0x000fe200078e00ff */
[----:B------:R-:W-:Y:S02]  /*4d30*/  UIMAD UR6, UR7, -0x60, UR6 ;  /* 0xffffffa0070678a4 */ /* 0x000fe4000f8e0206 */
[----:B------:R-:W2:Y:S01]  /*4d40*/  SHFL.IDX PT, R203, R204, RZ, 0x1c1f ;  /* 0x001c1fffcccb7589 */ /* 0x000ea200000e0000 */
[----:B-1----:R-:W-:-:S03]  /*4d50*/  UPRMT UR11, UR14, 0x654, UR11 ;  /* 0x000006540e0b7896 */ /* 0x002fc6000800000b */
[----:B------:R-:W1:Y:S01]  /*4d60*/  SHFL.IDX PT, R205, R204, 0x1, 0x1c1f ;  /* 0x003c1f00cccd7f89 */ /* 0x000e6200000e0000 */
[----:B------:R-:W-:Y:S01]  /*4d70*/  IMAD R200, R211, R200, UR6 ;  /* 0x00000006d3c87e24 */ /* 0x000fe2000f8e02c8 */
[----:B------:R-:W-:-:S03]  /*4d80*/  ULDC UR6, c[0x0][0x288] ;  /* 0x0000a20000067ab9 */ /* 0x000fc60000000800 */
[----:B------:R-:W-:Y:S01]  /*4d90*/  IMAD R200, R207, UR57, R200 ;  /* 0x00000039cfc87c24 */ /* 0x000fe2000f8e02c8 */
[----:B------:R-:W-:Y:S04]  /*4da0*/  SYNCS.ARRIVE.TRANS64.RED.A1T0 RZ, [UR11], RZ ;  /* 0x000000ffffff79a7 */ /* 0x000fe8000810040b */
[----:B--2---:R-:W-:Y:S01]  /*4db0*/  IADD3 R203, R203, -UR6, R200 ;  /* 0x80000006cbcb7c10 */ /* 0x004fe2000fffe0c8 */
[----:B------:R2:W-:Y:S03]  /*4dc0*/  BAR.SYNC.DEFER_BLOCKING R213, 0x100 ;  /* 0x000400d50000751d */ /* 0x0005e60000010000 */
[C---:B------:R-:W-:Y:S02]  /*4dd0*/  ISETP.GT.AND P4, PT, R203.reuse, RZ, PT ;  /* 0x000000ffcb00720c */ /* 0x040fe40003f84270 */
[----:B------:R-:W-:-:S02]  /*4de0*/  ISETP.GT.AND P6, PT, R203, 0x11, PT ;  /* 0x00000011cb00780c */ /* 0x000fc40003fc4270 */
[C---:B------:R-:W-:Y:S02]  /*4df0*/  ISETP.GT.AND P3, PT, R203.reuse, 0x1, PT ;  /* 0x00000001cb00780c */ /* 0x040fe40003f64270 */
[----:B------:R-:W-:Y:S02]  /*4e00*/  FSEL R152, R152, -INF , P4 ;  /* 0xff80000098987808 */ /* 0x000fe40002000000 */
[----:B------:R-:W-:Y:S02]  /*4e10*/  ISETP.GT.AND P4, PT, R203, 0x18, PT ;  /* 0x00000018cb00780c */ /* 0x000fe40003f84270 */
[----:B------:R-:W-:Y:S02]  /*4e20*/  FSEL R161, R161, -INF , P6 ;  /* 0xff800000a1a17808 */ /* 0x000fe40003000000 */
[----:B------:R-:W-:Y:S02]  /*4e30*/  ISETP.GT.AND P6, PT, R203, 0x29, PT ;  /* 0x00000029cb00780c */ /* 0x000fe40003fc4270 */
[----:B-1----:R-:W-:Y:S01]  /*4e40*/  IADD3 R200, R205, -UR6, R200 ;  /* 0x80000006cdc87c10 */ /* 0x002fe2000fffe0c8 */
[----:B------:R-:W-:Y:S01]  /*4e50*/  UIMAD UR6, UR4, 0xc00, UR60 ;  /* 0x00000c00040678a4 */ /* 0x000fe2000f8e023c */
[----:B------:R-:W-:-:S02]  /*4e60*/  FSEL R153, R153, -INF , P3 ;  /* 0xff80000099997808 */ /* 0x000fc40001800000 */
[C---:B------:R-:W-:Y:S02]  /*4e70*/  ISETP.GT.AND P3, PT, R203.reuse, 0x19, PT ;  /* 0x00000019cb00780c */ /* 0x040fe40003f64270 */
[----:B------:R-:W-:Y:S02]  /*4e80*/  FSEL R164, R164, -INF , P4 ;  /* 0xff800000a4a47808 */ /* 0x000fe40002000000 */
[----:B------:R-:W-:Y:S01]  /*4e90*/  ISETP.GT.AND P4, PT, R203, 0x30, PT ;  /* 0x00000030cb00780c */ /* 0x000fe20003f84270 */
[----:B------:R-:W-:Y:S01]  /*4ea0*/  UMOV UR14, UR6 ;  /* 0x00000006000e7c82 */ /* 0x000fe20008000000 */
[----:B------:R-:W-:Y:S02]  /*4eb0*/  FSEL R173, R173, -INF , P6 ;  /* 0xff800000adad7808 */ /* 0x000fe40003000000 */
[----:B------:R-:W-:Y:S02]  /*4ec0*/  ISETP.GT.AND P6, PT, R200, RZ, PT ;  /* 0x000000ffc800720c */ /* 0x000fe40003fc4270 */
[----:B------:R-:W-:-:S02]  /*4ed0*/  ISETP.GT.AND P1, PT, R203, 0x8, PT ;  /* 0x00000008cb00780c */ /* 0x000fc40003f24270 */
[----:B------:R-:W-:Y:S02]  /*4ee0*/  FSEL R165, R165, -INF , P3 ;  /* 0xff800000a5a57808 */ /* 0x000fe40001800000 */
[C---:B------:R-:W-:Y:S02]  /*4ef0*/  ISETP.GT.AND P3, PT, R203.reuse, 0x31, PT ;  /* 0x00000031cb00780c */ /* 0x040fe40003f64270 */
[----:B------:R-:W-:Y:S02]  /*4f00*/  FSEL R176, R176, -INF , P4 ;  /* 0xff800000b0b07808 */ /* 0x000fe40002000000 */
[----:B------:R-:W-:Y:S02]  /*4f10*/  ISETP.GT.AND P4, PT, R200, 0x1, PT ;  /* 0x00000001c800780c */ /* 0x000fe40003f84270 */
[----:B------:R-:W-:Y:S02]  /*4f20*/  FSEL R154, R154, -INF , P6 ;  /* 0xff8000009a9a7808 */ /* 0x000fe40003000000 */
[----:B------:R-:W-:-:S02]  /*4f30*/  ISETP.GT.AND P2, PT, R203, 0x9, PT ;  /* 0x00000009cb00780c */ /* 0x000fc40003f44270 */
[----:B------:R-:W-:Y:S02]  /*4f40*/  FSEL R204, R156, -INF , P1 ;  /* 0xff8000009ccc7808 */ /* 0x000fe40000800000 */
[----:B------:R-:W-:Y:S02]  /*4f50*/  ISETP.GT.AND P1, PT, R203, 0x20, PT ;  /* 0x00000020cb00780c */ /* 0x000fe40003f24270 */
[----:B------:R-:W-:Y:S02]  /*4f60*/  FSEL R177, R177, -INF , P3 ;  /* 0xff800000b1b17808 */ /* 0x000fe40001800000 */
[----:B------:R-:W-:Y:S02]  /*4f70*/  ISETP.GT.AND P3, PT, R200, 0x8, PT ;  /* 0x00000008c800780c */ /* 0x000fe40003f64270 */
[----:B------:R-:W-:Y:S02]  /*4f80*/  FSEL R155, R155, -INF , P4 ;  /* 0xff8000009b9b7808 */ /* 0x000fe40002000000 */
[----:B------:R-:W-:-:S02]  /*4f90*/  FMNMX.FTZ R156, R154, R201, !PT ;  /* 0x000000c99a9c7209 */ /* 0x000fc40007810000 */
[----:B------:R-:W-:Y:S02]  /*4fa0*/  FSEL R157, R157, -INF , P2 ;  /* 0xff8000009d9d7808 */ /* 0x000fe40001000000 */
[C---:B------:R-:W-:Y:S02]  /*4fb0*/  ISETP.GT.AND P2, PT, R203.reuse, 0x21, PT ;  /* 0x00000021cb00780c */ /* 0x040fe40003f44270 */
[----:B------:R-:W-:Y:S02]  /*4fc0*/  FSEL R168, R168, -INF , P1 ;  /* 0xff800000a8a87808 */ /* 0x000fe40000800000 */
[----:B------:R-:W-:Y:S02]  /*4fd0*/  ISETP.GT.AND P1, PT, R203, 0x38, PT ;  /* 0x00000038cb00780c */ /* 0x000fe40003f24270 */
[----:B------:R-:W-:Y:S02]  /*4fe0*/  ISETP.GT.AND P6, PT, R200, 0x9, PT ;  /* 0x00000009c800780c */ /* 0x000fe40003fc4270 */
[----:B------:R-:W-:-:S02]  /*4ff0*/  FSEL R158, R158, -INF , P3 ;  /* 0xff8000009e9e7808 */ /* 0x000fc40001800000 */
[----:B------:R-:W-:Y:S02]  /*5000*/  FMNMX.FTZ R205, R155, R156, !PT ;  /* 0x0000009c9bcd7209 */ /* 0x000fe40007810000 */
[----:B------:R-:W-:Y:S02]  /*5010*/  FSEL R169, R169, -INF , P2 ;  /* 0xff800000a9a97808 */ /* 0x000fe40001000000 */
[----:B------:R-:W-:Y:S02]  /*5020*/  ISETP.GT.AND P2, PT, R203, 0x39, PT ;  /* 0x00000039cb00780c */ /* 0x000fe40003f44270 */
[----:B------:R-:W-:Y:S02]  /*5030*/  FSEL R180, R180, -INF , P1 ;  /* 0xff800000b4b47808 */ /* 0x000fe40000800000 */
[----:B------:R-:W-:Y:S02]  /*5040*/  ISETP.GT.AND P1, PT, R200, 0x10, PT ;  /* 0x00000010c800780c */ /* 0x000fe40003f24270 */
[----:B------:R-:W-:-:S02]  /*5050*/  FSEL R159, R159, -INF , P6 ;  /* 0xff8000009f9f7808 */ /* 0x000fc40003000000 */
[----:B------:R-:W-:Y:S02]  /*5060*/  FMNMX.FTZ R156, R158, R205, !PT ;  /* 0x000000cd9e9c7209 */ /* 0x000fe40007810000 */
[----:B------:R-:W-:Y:S02]  /*5070*/  ISETP.GT.AND P5, PT, R203, 0x10, PT ;  /* 0x00000010cb00780c */ /* 0x000fe40003fa4270 */
[----:B------:R-:W-:Y:S02]  /*5080*/  FSEL R181, R181, -INF , P2 ;  /* 0xff800000b5b57808 */ /* 0x000fe40001000000 */
[----:B------:R-:W-:Y:S02]  /*5090*/  ISETP.GT.AND P2, PT, R200, 0x11, PT ;  /* 0x00000011c800780c */ /* 0x000fe40003f44270 */
[----:B------:R-:W-:Y:S02]  /*50a0*/  FSEL R162, R162, -INF , P1 ;  /* 0xff800000a2a27808 */ /* 0x000fe40000800000 */
[----:B------:R-:W-:-:S02]  /*50b0*/  FMNMX.FTZ R205, R159, R156, !PT ;  /* 0x0000009c9fcd7209 */ /* 0x000fc40007810000 */
[----:B------:R-:W-:Y:S02]  /*50c0*/  FSEL R160, R160, -INF , P5 ;  /* 0xff800000a0a07808 */ /* 0x000fe40002800000 */
[----:B------:R-:W-:Y:S02]  /*50d0*/  ISETP.GT.AND P5, PT, R203, 0x28, PT ;  /* 0x00000028cb00780c */ /* 0x000fe40003fa4270 */
[----:B------:R-:W-:Y:S02]  /*50e0*/  ISETP.GT.AND P3, PT, R200, 0x18, PT ;  /* 0x00000018c800780c */ /* 0x000fe40003f64270 */
[----:B------:R-:W-:Y:S02]  /*50f0*/  FSEL R163, R163, -INF , P2 ;  /* 0xff800000a3a37808 */ /* 0x000fe40001000000 */
[----:B------:R-:W-:Y:S02]  /*5100*/  FMNMX.FTZ R206, R162, R205, !PT ;  /* 0x000000cda2ce7209 */ /* 0x000fe40007810000 */
        /* <DEDUP_REMOVED lines=56> */
[C---:B------:R-:W-:Y:S02]  /*5490*/  ISETP.GT.AND P5, PT, R200.reuse, 0x50, PT ;  /* 0x00000050c800780c */ /* 0x040fe40003fa4270 */
[C---:B------:R-:W-:Y:S02]  /*54a0*/  ISETP.GT.AND P6, PT, R200.reuse, 0x51, PT ;  /* 0x00000051c800780c */ /* 0x040fe40003fc4270 */
[C---:B------:R-:W-:Y:S02]  /*54b0*/  ISETP.GT.AND P1, PT, R200.reuse, 0x58, PT ;  /* 0x00000058c800780c */ /* 0x040fe40003f24270 */
[----:B------:R-:W-:Y:S02]  /*54c0*/  ISETP.GT.AND P2, PT, R200, 0x59, PT ;  /* 0x00000059c800780c */ /* 0x000fe40003f44270 */
[----:B------:R-:W-:-:S02]  /*54d0*/  FSEL R191, R191, -INF , P4 ;  /* 0xff800000bfbf7808 */ /* 0x000fc40002000000 */
[----:B------:R-:W-:Y:S02]  /*54e0*/  FMNMX.FTZ R200, R190, R207, !PT ;  /* 0x000000cfbec87209 */ /* 0x000fe40007810000 */
        /* <DEDUP_REMOVED lines=31> */
[----:B------:R-:W-:Y:S02]  /*56e0*/  FMNMX.FTZ R200, R199, R200, !PT ;  /* 0x000000c8c7c87209 */ /* 0x000fe40007810000 */
[----:B------:R-:W-:-:S03]  /*56f0*/  FMNMX.FTZ R189, R206, R189, !PT ;  /* 0x000000bdcebd7209 */ /* 0x000fc60007810000 */
[----:B------:R-:W1:Y:S04]  /*5700*/  SHFL.BFLY PT, R207, R200, 0x2, 0x1f ;  /* 0x0c401f00c8cf7f89 */ /* 0x000e6800000e0000 */
[----:B------:R-:W3:Y:S01]  /*5710*/  SHFL.BFLY PT, R156, R189, 0x2, 0x1f ;  /* 0x0c401f00bd9c7f89 */ /* 0x000ee200000e0000 */
[----:B-1----:R-:W-:Y:S02]  /*5720*/  FMNMX.FTZ R196, R200, R207, !PT ;  /* 0x000000cfc8c47209 */ /* 0x002fe40007810000 */
[----:B---3--:R-:W-:-:S03]  /*5730*/  FMNMX.FTZ R207, R189, R156, !PT ;  /* 0x0000009cbdcf7209 */ /* 0x008fc60007810000 */
[----:B------:R-:W1:Y:S04]  /*5740*/  SHFL.BFLY PT, R197, R196, 0x1, 0x1f ;  /* 0x0c201f00c4c57f89 */ /* 0x000e6800000e0000 */
[----:B------:R-:W3:Y:S01]  /*5750*/  SHFL.BFLY PT, R200, R207, 0x1, 0x1f ;  /* 0x0c201f00cfc87f89 */ /* 0x000ee200000e0000 */
[----:B-1----:R-:W-:Y:S02]  /*5760*/  FMNMX.FTZ R156, R196, R197, !PT ;  /* 0x000000c5c49c7209 */ /* 0x002fe40007810000 */
[----:B---3--:R-:W-:-:S03]  /*5770*/  FMNMX.FTZ R200, R207, R200, !PT ;  /* 0x000000c8cfc87209 */ /* 0x008fc60007810000 */
[C---:B------:R-:W-:Y:S01]  /*5780*/  FMUL.FTZ R197, R156.reuse, UR10 ;  /* 0x0000000a9cc57c20 */ /* 0x040fe20008410000 */
[----:B------:R-:W-:Y:S02]  /*5790*/  FSETP.NEU.FTZ.AND P2, PT, R156, -INF , PT ;  /* 0xff8000009c00780b */ /* 0x000fe40003f5d000 */
[C---:B------:R-:W-:Y:S01]  /*57a0*/  FSETP.NEU.FTZ.AND P1, PT, R200.reuse, -INF , PT ;  /* 0xff800000c800780b */ /* 0x040fe20003f3d000 */
[----:B------:R-:W-:Y:S01]  /*57b0*/  FMUL.FTZ R209, R200, UR10 ;  /* 0x0000000ac8d17c20 */ /* 0x000fe20008410000 */
[----:B------:R-:W-:-:S04]  /*57c0*/  FSEL R197, R197, RZ, P2 ;  /* 0x000000ffc5c57208 */ /* 0x000fc80001000000 */
[----:B------:R-:W-:Y:S01]  /*57d0*/  FSEL R209, R209, RZ, P1 ;  /* 0x000000ffd1d17208 */ /* 0x000fe20000800000 */
[--C-:B------:R-:W-:Y:S01]  /*57e0*/  FFMA.FTZ R154, R154, UR10, -R197.reuse ;  /* 0x0000000a9a9a7c23 */ /* 0x100fe200080108c5 */
[--C-:B------:R-:W-:Y:S01]  /*57f0*/  FFMA.FTZ R196, R155, UR10, -R197.reuse ;  /* 0x0000000a9bc47c23 */ /* 0x100fe200080108c5 */
[--C-:B------:R-:W-:Y:S01]  /*5800*/  FFMA.FTZ R158, R158, UR10, -R197.reuse ;  /* 0x0000000a9e9e7c23 */ /* 0x100fe200080108c5 */
[----:B------:R-:W-:Y:S01]  /*5810*/  FFMA.FTZ R159, R159, UR10, -R197 ;  /* 0x0000000a9f9f7c23 */ /* 0x000fe200080108c5 */
[--C-:B------:R-:W-:Y:S01]  /*5820*/  FFMA.FTZ R207, R152, UR10, -R209.reuse ;  /* 0x0000000a98cf7c23 */ /* 0x100fe200080108d1 */
[--C-:B------:R-:W-:Y:S01]  /*5830*/  FFMA.FTZ R208, R153, UR10, -R209.reuse ;  /* 0x0000000a99d07c23 */ /* 0x100fe200080108d1 */
[----:B------:R-:W-:Y:S01]  /*5840*/  FSEL R153, R200, RZ, P1 ;  /* 0x000000ffc8997208 */ /* 0x000fe20000800000 */
[----:B------:R1:W-:Y:S01]  /*5850*/  MUFU.EX2 R189, R154 ;  /* 0x0000009a00bd7308 */ /* 0x0003e20000000800 */
[----:B------:R-:W-:Y:S01]  /*5860*/  FSEL R152, R156, RZ, P2 ;  /* 0x000000ff9c987208 */ /* 0x000fe20001000000 */
[----:B------:R-:W-:Y:S01]  /*5870*/  FFMA.FTZ R204, R204, UR10, -R209 ;  /* 0x0000000acccc7c23 */ /* 0x000fe200080108d1 */
[--C-:B------:R-:W-:Y:S01]  /*5880*/  FFMA.FTZ R162, R162, UR10, -R197.reuse ;  /* 0x0000000aa2a27c23 */ /* 0x100fe200080108c5 */
[----:B------:R-:W-:Y:S01]  /*5890*/  FADD.FTZ R153, -R153, R202 ;  /* 0x000000ca99997221 */ /* 0x000fe20000010100 */
[----:B------:R-:W-:Y:S01]  /*58a0*/  FFMA.FTZ R163, R163, UR10, -R197 ;  /* 0x0000000aa3a37c23 */ /* 0x000fe200080108c5 */
[----:B------:R-:W-:Y:S01]  /*58b0*/  FADD.FTZ R152, -R152, R201 ;  /* 0x000000c998987221 */ /* 0x000fe20000010100 */
[----:B------:R-:W-:Y:S01]  /*58c0*/  FFMA.FTZ R166, R166, UR10, -R197 ;  /* 0x0000000aa6a67c23 */ /* 0x000fe200080108c5 */
[----:B------:R-:W3:Y:S01]  /*58d0*/  MUFU.EX2 R196, R196 ;  /* 0x000000c400c47308 */ /* 0x000ee20000000800 */
[--C-:B-1----:R-:W-:Y:S01]  /*58e0*/  FFMA.FTZ R154, R157, UR10, -R209.reuse ;  /* 0x0000000a9d9a7c23 */ /* 0x102fe200080108d1 */
[----:B------:R-:W-:Y:S01]  /*58f0*/  FMUL.FTZ R157, R153, UR10 ;  /* 0x0000000a999d7c20 */ /* 0x000fe20008410000 */
[----:B------:R-:W-:Y:S01]  /*5900*/  FMUL.FTZ R201, R152, UR10 ;  /* 0x0000000a98c97c20 */ /* 0x000fe20008410000 */
[--C-:B------:R-:W-:Y:S01]  /*5910*/  FFMA.FTZ R160, R160, UR10, -R209.reuse ;  /* 0x0000000aa0a07c23 */ /* 0x100fe200080108d1 */
[--C-:B------:R-:W-:Y:S01]  /*5920*/  FFMA.FTZ R161, R161, UR10, -R209.reuse ;  /* 0x0000000aa1a17c23 */ /* 0x100fe200080108d1 */
[--C-:B------:R-:W-:Y:S01]  /*5930*/  FFMA.FTZ R164, R164, UR10, -R209.reuse ;  /* 0x0000000aa4a47c23 */ /* 0x100fe200080108d1 */
[----:B------:R-:W-:Y:S01]  /*5940*/  FFMA.FTZ R165, R165, UR10, -R209 ;  /* 0x0000000aa5a57c23 */ /* 0x000fe200080108d1 */
[----:B------:R-:W1:Y:S01]  /*5950*/  MUFU.EX2 R157, R157 ;  /* 0x0000009d009d7308 */ /* 0x000e620000000800 */
[--C-:B------:R-:W-:Y:S01]  /*5960*/  FFMA.FTZ R167, R167, UR10, -R197.reuse ;  /* 0x0000000aa7a77c23 */ /* 0x100fe200080108c5 */
[--C-:B------:R-:W-:Y:S01]  /*5970*/  FFMA.FTZ R170, R170, UR10, -R197.reuse ;  /* 0x0000000aaaaa7c23 */ /* 0x100fe200080108c5 */
[--C-:B------:R-:W-:Y:S01]  /*5980*/  FFMA.FTZ R171, R171, UR10, -R197.reuse ;  /* 0x0000000aabab7c23 */ /* 0x100fe200080108c5 */
[----:B------:R-:W-:Y:S01]  /*5990*/  FFMA.FTZ R174, R174, UR10, -R197 ;  /* 0x0000000aaeae7c23 */ /* 0x000fe200080108c5 */
[--C-:B------:R-:W-:Y:S01]  /*59a0*/  FFMA.FTZ R168, R168, UR10, -R209.reuse ;  /* 0x0000000aa8a87c23 */ /* 0x100fe200080108d1 */
[--C-:B------:R-:W-:Y:S01]  /*59b0*/  FFMA.FTZ R169, R169, UR10, -R209.reuse ;  /* 0x0000000aa9a97c23 */ /* 0x100fe200080108d1 */
[--C-:B------:R-:W-:Y:S01]  /*59c0*/  FFMA.FTZ R172, R172, UR10, -R209.reuse ;  /* 0x0000000aacac7c23 */ /* 0x100fe200080108d1 */
[----:B------:R-:W4:Y:S01]  /*59d0*/  MUFU.EX2 R201, R201 ;  /* 0x000000c900c97308 */ /* 0x000f220000000800 */
        /* <DEDUP_REMOVED lines=8> */
[-C--:B-1----:R-:W-:Y:S01]  /*5a60*/  FMUL.FTZ R24, R24, R157.reuse ;  /* 0x0000009d18187220 */ /* 0x082fe20000410000 */
[-C--:B------:R-:W-:Y:S01]  /*5a70*/  FMUL.FTZ R25, R25, R157.reuse ;  /* 0x0000009d19197220 */ /* 0x080fe20000410000 */
[-C--:B------:R-:W-:Y:S01]  /*5a80*/  FMUL.FTZ R28, R28, R157.reuse ;  /* 0x0000009d1c1c7220 */ /* 0x080fe20000410000 */
[-C--:B------:R-:W-:Y:S01]  /*5a90*/  FMUL.FTZ R29, R29, R157.reuse ;  /* 0x0000009d1d1d7220 */ /* 0x080fe20000410000 */
        /* <DEDUP_REMOVED lines=65> */
[-C--:B----4-:R-:W-:Y:S01]  /*5eb0*/  FMUL.FTZ R26, R26, R201.reuse ;  /* 0x000000c91a1a7220 */ /* 0x090fe20000410000 */
        /* <DEDUP_REMOVED lines=64> */
[----:B------:R-:W-:Y:S01]  /*62c0*/  MUFU.EX2 R162, R162 ;  /* 0x000000a200a27308 */ /* 0x000fe20000000800 */
[----:B---3--:R-:W-:Y:S01]  /*62d0*/  F2FP.F16.F32.PACK_AB R152, R208, R207 ;  /* 0x000000cfd098723e */ /* 0x008fe200000000ff */
[--C-:B------:R-:W-:Y:S01]  /*62e0*/  FFMA.FTZ R177, R177, UR10, -R209.reuse ;  /* 0x0000000ab1b17c23 */ /* 0x100fe200080108d1 */
[----:B-----5:R-:W-:Y:S01]  /*62f0*/  F2FP.F16.F32.PACK_AB R154, R202, R204 ;  /* 0x000000ccca9a723e */ /* 0x020fe200000000ff */
[--C-:B------:R-:W-:Y:S01]  /*6300*/  FFMA.FTZ R180, R180, UR10, -R209.reuse ;  /* 0x0000000ab4b47c23 */ /* 0x100fe200080108d1 */
[----:B------:R-:W-:Y:S01]  /*6310*/  FFMA.FTZ R181, R181, UR10, -R209 ;  /* 0x0000000ab5b57c23 */ /* 0x000fe200080108d1 */
[--C-:B------:R-:W-:Y:S01]  /*6320*/  FFMA.FTZ R183, R183, UR10, -R197.reuse ;  /* 0x0000000ab7b77c23 */ /* 0x100fe200080108c5 */
[----:B------:R-:W-:Y:S01]  /*6330*/  WARPGROUP.ARRIVE ;  /* 0x00000000000079c5 */ /* 0x000fe20000000000 */
[----:B------:R-:W-:Y:S01]  /*6340*/  MUFU.EX2 R163, R163 ;  /* 0x000000a300a37308 */ /* 0x000fe20000000800 */
[--C-:B------:R-:W-:Y:S01]  /*6350*/  FFMA.FTZ R186, R186, UR10, -R197.reuse ;  /* 0x0000000ababa7c23 */ /* 0x100fe200080108c5 */
[--C-:B------:R-:W-:Y:S01]  /*6360*/  FFMA.FTZ R187, R187, UR10, -R197.reuse ;  /* 0x0000000abbbb7c23 */ /* 0x100fe200080108c5 */
[----:B------:R-:W-:Y:S01]  /*6370*/  FFMA.FTZ R190, R190, UR10, -R197 ;  /* 0x0000000abebe7c23 */ /* 0x000fe200080108c5 */
[--C-:B------:R-:W-:Y:S01]  /*6380*/  FFMA.FTZ R184, R184, UR10, -R209.reuse ;  /* 0x0000000ab8b87c23 */ /* 0x100fe200080108d1 */
[----:B------:R-:W-:Y:S01]  /*6390*/  HGMMA.64x256x16.F32 R24, R152, gdesc[UR12].tnspB, R24, gsb0 ;  /* 0x43e0000c98187df0 */ /* 0x000fe20008000818 */
[----:B------:R-:W-:Y:S01]  /*63a0*/  UIADD3 UR14, UR6, 0x80, URZ ;  /* 0x00000080060e7890 */ /* 0x000fe2000fffe03f */
[--C-:B------:R-:W-:Y:S01]  /*63b0*/  FFMA.FTZ R185, R185, UR10, -R209.reuse ;  /* 0x0000000ab9b97c23 */ /* 0x100fe200080108d1 */
[----:B------:R-:W-:Y:S01]  /*63c0*/  MUFU.EX2 R166, R166 ;  /* 0x000000a600a67308 */ /* 0x000fe20000000800 */
[----:B------:R-:W-:Y:S01]  /*63d0*/  UMOV UR15, 0x40000040 ;  /* 0x40000040000f7882 */ /* 0x000fe20000000000 */
[--C-:B------:R-:W-:Y:S01]  /*63e0*/  FFMA.FTZ R188, R188, UR10, -R209.reuse ;  /* 0x0000000abcbc7c23 */ /* 0x100fe200080108d1 */
[----:B------:R-:W-:Y:S01]  /*63f0*/  FFMA.FTZ R205, R205, UR10, -R209 ;  /* 0x0000000acdcd7c23 */ /* 0x000fe200080108d1 */
[--C-:B------:R-:W-:Y:S01]  /*6400*/  FFMA.FTZ R191, R191, UR10, -R197.reuse ;  /* 0x0000000abfbf7c23 */ /* 0x100fe200080108c5 */
[--C-:B------:R-:W-:Y:S01]  /*6410*/  FFMA.FTZ R194, R194, UR10, -R197.reuse ;  /* 0x0000000ac2c27c23 */ /* 0x100fe200080108c5 */
[--C-:B------:R-:W-:Y:S01]  /*6420*/  FFMA.FTZ R195, R195, UR10, -R197.reuse ;  /* 0x0000000ac3c37c23 */ /* 0x100fe200080108c5 */
[----:B------:R-:W-:Y:S01]  /*6430*/  FFMA.FTZ R198, R198, UR10, -R197 ;  /* 0x0000000ac6c67c23 */ /* 0x000fe200080108c5 */
[----:B------:R-:W-:Y:S01]  /*6440*/  MUFU.EX2 R160, R160 ;  /* 0x000000a000a07308 */ /* 0x000fe20000000800 */
[--C-:B------:R-:W-:Y:S01]  /*6450*/  FFMA.FTZ R192, R192, UR10, -R209.reuse ;  /* 0x0000000ac0c07c23 */ /* 0x100fe200080108d1 */
[--C-:B------:R-:W-:Y:S01]  /*6460*/  FFMA.FTZ R193, R193, UR10, -R209.reuse ;  /* 0x0000000ac1c17c23 */ /* 0x100fe200080108d1 */
[--C-:B------:R-:W-:Y:S01]  /*6470*/  FFMA.FTZ R203, R203, UR10, -R209.reuse ;  /* 0x0000000acbcb7c23 */ /* 0x100fe200080108d1 */
[----:B------:R-:W-:Y:S01]  /*6480*/  FFMA.FTZ R206, R206, UR10, -R209 ;  /* 0x0000000acece7c23 */ /* 0x000fe200080108d1 */
[----:B------:R-:W-:Y:S01]  /*6490*/  FFMA.FTZ R197, R199, UR10, -R197 ;  /* 0x0000000ac7c57c23 */ /* 0x000fe200080108c5 */
[----:B------:R-:W-:Y:S01]  /*64a0*/  FFMA.FTZ R189, R201, R4, R189 ;  /* 0x00000004c9bd7223 */ /* 0x000fe200000100bd */
[----:B------:R-:W-:Y:S01]  /*64b0*/  FFMA.FTZ R157, R157, R0, R207 ;  /* 0x000000009d9d7223 */ /* 0x000fe200000100cf */
[----:B------:R-:W1:Y:S02]  /*64c0*/  MUFU.EX2 R161, R161 ;  /* 0x000000a100a17308 */ /* 0x000e640000000800 */
[----:B------:R-:W-:Y:S01]  /*64d0*/  FADD.FTZ R189, R196, R189 ;  /* 0x000000bdc4bd7221 */ /* 0x000fe20000010000 */
[----:B------:R-:W-:-:S03]  /*64e0*/  FADD.FTZ R157, R208, R157 ;  /* 0x0000009dd09d7221 */ /* 0x000fc60000010000 */
[----:B------:R-:W-:Y:S01]  /*64f0*/  FADD.FTZ R158, R158, R189 ;  /* 0x000000bd9e9e7221 */ /* 0x000fe20000010000 */
[----:B------:R-:W-:Y:S01]  /*6500*/  FADD.FTZ R157, R204, R157 ;  /* 0x0000009dcc9d7221 */ /* 0x000fe20000010000 */
[----:B------:R-:W-:Y:S02]  /*6510*/  MUFU.EX2 R164, R164 ;  /* 0x000000a400a47308 */ /* 0x000fe40000000800 */
[----:B------:R-:W-:Y:S01]  /*6520*/  FADD.FTZ R159, R159, R158 ;  /* 0x0000009e9f9f7221 */ /* 0x000fe20000010000 */
[----:B------:R-:W-:-:S05]  /*6530*/  FADD.FTZ R157, R202, R157 ;  /* 0x0000009dca9d7221 */ /* 0x000fca0000010000 */
[----:B------:R-:W3:Y:S08]  /*6540*/  MUFU.EX2 R165, R165 ;  /* 0x000000a500a57308 */ /* 0x000ef00000000800 */
[----:B------:R-:W4:Y:S08]  /*6550*/  MUFU.EX2 R167, R167 ;  /* 0x000000a700a77308 */ /* 0x000f300000000800 */
[----:B------:R-:W-:Y:S08]  /*6560*/  MUFU.EX2 R170, R170 ;  /* 0x000000aa00aa7308 */ /* 0x000ff00000000800 */
[----:B------:R-:W-:Y:S08]  /*6570*/  MUFU.EX2 R171, R171 ;  /* 0x000000ab00ab7308 */ /* 0x000ff00000000800 */
[----:B------:R-:W-:Y:S08]  /*6580*/  MUFU.EX2 R174, R174 ;  /* 0x000000ae00ae7308 */ /* 0x000ff00000000800 */
[----:B------:R-:W-:Y:S08]  /*6590*/  MUFU.EX2 R168, R168 ;  /* 0x000000a800a87308 */ /* 0x000ff00000000800 */
[----:B------:R-:W5:Y:S08]  /*65a0*/  MUFU.EX2 R169, R169 ;  /* 0x000000a900a97308 */ /* 0x000f700000000800 */
[----:B------:R-:W-:Y:S08]  /*65b0*/  MUFU.EX2 R172, R172 ;  /* 0x000000ac00ac7308 */ /* 0x000ff00000000800 */
[----:B------:R-:W0:Y:S08]  /*65c0*/  MUFU.EX2 R173, R173 ;  /* 0x000000ad00ad7308 */ /* 0x000e300000000800 */
[----:B------:R-:W2:Y:S08]  /*65d0*/  MUFU.EX2 R175, R175 ;  /* 0x000000af00af7308 */ /* 0x000eb00000000800 */
[----:B------:R-:W-:Y:S08]  /*65e0*/  MUFU.EX2 R178, R178 ;  /* 0x000000b200b27308 */ /* 0x000ff00000000800 */
[----:B------:R-:W-:Y:S08]  /*65f0*/  MUFU.EX2 R179, R179 ;  /* 0x000000b300b37308 */ /* 0x000ff00000000800 */
[----:B------:R-:W-:Y:S08]  /*6600*/  MUFU.EX2 R182, R182 ;  /* 0x000000b600b67308 */ /* 0x000ff00000000800 */
[----:B------:R-:W-:Y:S08]  /*6610*/  MUFU.EX2 R176, R176 ;  /* 0x000000b000b07308 */ /* 0x000ff00000000800 */
[----:B------:R-:W2:Y:S08]  /*6620*/  MUFU.EX2 R177, R177 ;  /* 0x000000b100b17308 */ /* 0x000eb00000000800 */
[----:B------:R-:W-:Y:S08]  /*6630*/  MUFU.EX2 R180, R180 ;  /* 0x000000b400b47308 */ /* 0x000ff00000000800 */
[----:B------:R-:W2:Y:S08]  /*6640*/  MUFU.EX2 R181, R181 ;  /* 0x000000b500b57308 */ /* 0x000eb00000000800 */
        /* <DEDUP_REMOVED lines=12> */
[----:B------:R-:W-:Y:S01]  /*6710*/  MUFU.EX2 R192, R192 ;  /* 0x000000c000c07308 */ /* 0x000fe20000000800 */
[----:B------:R-:W-:-:S02]  /*6720*/  WARPGROUP.DEPBAR.LE gsb0, 0x0 ;  /* 0x00008000000079c5 */ /* 0x000fc40000010000 */
[----:B-1----:R-:W-:Y:S01]  /*6730*/  F2FP.F16.F32.PACK_AB R152, R161, R160 ;  /* 0x000000a0a198723e */ /* 0x002fe200000000ff */
[----:B------:R-:W-:Y:S01]  /*6740*/  FADD.FTZ R160, R160, R157 ;  /* 0x0000009da0a07221 */ /* 0x000fe20000010000 */
[----:B------:R-:W-:-:S03]  /*6750*/  F2FP.F16.F32.PACK_AB R153, R163, R162 ;  /* 0x000000a2a399723e */ /* 0x000fc600000000ff */
[----:B------:R-:W1:Y:S01]  /*6760*/  MUFU.EX2 R193, R193 ;  /* 0x000000c100c17308 */ /* 0x000e620000000800 */
[----:B---3--:R-:W-:Y:S01]  /*6770*/  F2FP.F16.F32.PACK_AB R154, R165, R164 ;  /* 0x000000a4a59a723e */ /* 0x008fe200000000ff */
[----:B------:R-:W-:Y:S01]  /*6780*/  FADD.FTZ R162, R162, R159 ;  /* 0x0000009fa2a27221 */ /* 0x000fe20000010000 */
[----:B----4-:R-:W-:Y:S01]  /*6790*/  F2FP.F16.F32.PACK_AB R155, R167, R166 ;  /* 0x000000a6a79b723e */ /* 0x010fe200000000ff */
[----:B------:R-:W-:Y:S02]  /*67a0*/  FADD.FTZ R161, R161, R160 ;  /* 0x000000a0a1a17221 */ /* 0x000fe40000010000 */
[----:B------:R-:W-:Y:S01]  /*67b0*/  FADD.FTZ R163, R163, R162 ;  /* 0x000000a2a3a37221 */ /* 0x000fe20000010000 */
[----:B------:R-:W-:Y:S01]  /*67c0*/  WARPGROUP.ARRIVE ;  /* 0x00000000000079c5 */ /* 0x000fe20000000000 */
[----:B------:R-:W-:Y:S01]  /*67d0*/  MUFU.EX2 R203, R203 ;  /* 0x000000cb00cb7308 */ /* 0x000fe20000000800 */
[----:B------:R-:W-:Y:S01]  /*67e0*/  FADD.FTZ R164, R164, R161 ;  /* 0x000000a1a4a47221 */ /* 0x000fe20000010000 */
[----:B------:R-:W-:-:S03]  /*67f0*/  FADD.FTZ R166, R166, R163 ;  /* 0x000000a3a6a67221 */ /* 0x000fc60000010000 */
[----:B------:R-:W-:Y:S01]  /*6800*/  HGMMA.64x256x16.F32 R24, R152, gdesc[UR12].tnspB, R24, gsb0 ;  /* 0x43e0000c98187df0 */ /* 0x000fe20008000818 */
[----:B------:R-:W-:Y:S01]  /*6810*/  UIADD3 UR14, UR6, 0x100, URZ ;  /* 0x00000100060e7890 */ /* 0x000fe2000fffe03f */
[----:B------:R-:W-:Y:S01]  /*6820*/  FADD.FTZ R167, R167, R166 ;  /* 0x000000a6a7a77221 */ /* 0x000fe20000010000 */
[----:B------:R-:W-:Y:S01]  /*6830*/  UMOV UR15, 0x40000040 ;  /* 0x40000040000f7882 */ /* 0x000fe20000000000 */
[----:B------:R-:W3:Y:S01]  /*6840*/  MUFU.EX2 R206, R206 ;  /* 0x000000ce00ce7308 */ /* 0x000ee20000000800 */
[----:B------:R-:W-:-:S07]  /*6850*/  FADD.FTZ R165, R165, R164 ;  /* 0x000000a4a5a57221 */ /* 0x000fce0000010000 */
[----:B------:R-:W4:Y:S01]  /*6860*/  MUFU.EX2 R197, R197 ;  /* 0x000000c500c57308 */ /* 0x000f220000000800 */
[----:B------:R-:W-:Y:S02]  /*6870*/  WARPGROUP.DEPBAR.LE gsb0, 0x0 ;  /* 0x00008000000079c5 */ /* 0x000fe40000010000 */
[----:B-----5:R-:W-:Y:S01]  /*6880*/  F2FP.F16.F32.PACK_AB R152, R169, R168 ;  /* 0x000000a8a998723e */ /* 0x020fe200000000ff */
[----:B------:R-:W-:Y:S01]  /*6890*/  FADD.FTZ R168, R168, R165 ;  /* 0x000000a5a8a87221 */ /* 0x000fe20000010000 */
[----:B------:R-:W-:Y:S01]  /*68a0*/  F2FP.F16.F32.PACK_AB R153, R171, R170 ;  /* 0x000000aaab99723e */ /* 0x000fe200000000ff */
[----:B------:R-:W-:Y:S01]  /*68b0*/  FADD.FTZ R170, R170, R167 ;  /* 0x000000a7aaaa7221 */ /* 0x000fe20000010000 */
[----:B0-----:R-:W-:Y:S01]  /*68c0*/  F2FP.F16.F32.PACK_AB R154, R173, R172 ;  /* 0x000000acad9a723e */ /* 0x001fe200000000ff */
[----:B------:R-:W-:Y:S01]  /*68d0*/  FADD.FTZ R169, R169, R168 ;  /* 0x000000a8a9a97221 */ /* 0x000fe20000010000 */
[----:B--2---:R-:W-:Y:S01]  /*68e0*/  F2FP.F16.F32.PACK_AB R155, R175, R174 ;  /* 0x000000aeaf9b723e */ /* 0x004fe200000000ff */
[----:B------:R-:W-:-:S02]  /*68f0*/  FADD.FTZ R171, R171, R170 ;  /* 0x000000aaabab7221 */ /* 0x000fc40000010000 */
[----:B------:R-:W-:Y:S01]  /*6900*/  FADD.FTZ R172, R172, R169 ;  /* 0x000000a9acac7221 */ /* 0x000fe20000010000 */
[----:B------:R-:W-:Y:S01]  /*6910*/  WARPGROUP.ARRIVE ;  /* 0x00000000000079c5 */ /* 0x000fe20000000000 */
[----:B------:R-:W-:Y:S02]  /*6920*/  FADD.FTZ R174, R174, R171 ;  /* 0x000000abaeae7221 */ /* 0x000fe40000010000 */
[----:B------:R-:W-:Y:S02]  /*6930*/  FADD.FTZ R173, R173, R172 ;  /* 0x000000acadad7221 */ /* 0x000fe40000010000 */
[----:B------:R-:W-:Y:S01]  /*6940*/  FADD.FTZ R175, R175, R174 ;  /* 0x000000aeafaf7221 */ /* 0x000fe20000010000 */
[----:B------:R-:W-:Y:S01]  /*6950*/  HGMMA.64x256x16.F32 R24, R152, gdesc[UR12].tnspB, R24, gsb0 ;  /* 0x43e0000c98187df0 */ /* 0x000fe20008000818 */
[----:B------:R-:W-:Y:S01]  /*6960*/  UIADD3 UR14, UR6, 0x180, URZ ;  /* 0x00000180060e7890 */ /* 0x000fe2000fffe03f */
[----:B------:R-:W-:Y:S01]  /*6970*/  UMOV UR15, 0x40000040 ;  /* 0x40000040000f7882 */ /* 0x000fe20000000000 */
[----:B------:R-:W-:-:S02]  /*6980*/  WARPGROUP.DEPBAR.LE gsb0, 0x0 ;  /* 0x00008000000079c5 */ /* 0x000fc40000010000 */
[----:B------:R-:W-:Y:S01]  /*6990*/  F2FP.F16.F32.PACK_AB R152, R177, R176 ;  /* 0x000000b0b198723e */ /* 0x000fe200000000ff */
[----:B------:R-:W-:Y:S01]  /*69a0*/  FADD.FTZ R176, R176, R173 ;  /* 0x000000adb0b07221 */ /* 0x000fe20000010000 */
[----:B------:R-:W-:Y:S01]  /*69b0*/  F2FP.F16.F32.PACK_AB R153, R179, R178 ;  /* 0x000000b2b399723e */ /* 0x000fe200000000ff */
[----:B------:R-:W-:Y:S01]  /*69c0*/  FADD.FTZ R178, R178, R175 ;  /* 0x000000afb2b27221 */ /* 0x000fe20000010000 */
[----:B------:R-:W-:Y:S01]  /*69d0*/  F2FP.F16.F32.PACK_AB R154, R181, R180 ;  /* 0x000000b4b59a723e */ /* 0x000fe200000000ff */
[----:B------:R-:W-:Y:S01]  /*69e0*/  FADD.FTZ R177, R177, R176 ;  /* 0x000000b0b1b17221 */ /* 0x000fe20000010000 */
[----:B------:R-:W-:Y:S01]  /*69f0*/  F2FP.F16.F32.PACK_AB R155, R183, R182 ;  /* 0x000000b6b79b723e */ /* 0x000fe200000000ff */
[----:B------:R-:W-:Y:S02]  /*6a00*/  FADD.FTZ R179, R179, R178 ;  /* 0x000000b2b3b37221 */ /* 0x000fe40000010000 */
[----:B------:R-:W-:Y:S01]  /*6a10*/  FADD.FTZ R180, R180, R177 ;  /* 0x000000b1b4b47221 */ /* 0x000fe20000010000 */
[----:B------:R-:W-:Y:S01]  /*6a20*/  WARPGROUP.ARRIVE ;  /* 0x00000000000079c5 */ /* 0x000fe20000000000 */
[----:B------:R-:W-:-:S02]  /*6a30*/  FADD.FTZ R182, R182, R179 ;  /* 0x000000b3b6b67221 */ /* 0x000fc40000010000 */
        /* <DEDUP_REMOVED lines=23> */
[----:B-1----:R-:W-:Y:S01]  /*6bb0*/  F2FP.F16.F32.PACK_AB R152, R193, R192 ;  /* 0x000000c0c198723e */ /* 0x002fe200000000ff */
[----:B------:R-:W-:Y:S01]  /*6bc0*/  FADD.FTZ R192, R192, R205 ;  /* 0x000000cdc0c07221 */ /* 0x000fe20000010000 */
[----:B------:R-:W-:Y:S01]  /*6bd0*/  F2FP.F16.F32.PACK_AB R153, R195, R194 ;  /* 0x000000c2c399723e */ /* 0x000fe200000000ff */
[----:B------:R-:W-:Y:S01]  /*6be0*/  FADD.FTZ R194, R194, R191 ;  /* 0x000000bfc2c27221 */ /* 0x000fe20000010000 */
[----:B---3--:R-:W-:Y:S01]  /*6bf0*/  F2FP.F16.F32.PACK_AB R154, R206, R203 ;  /* 0x000000cbce9a723e */ /* 0x008fe200000000ff */
[----:B------:R-:W-:Y:S01]  /*6c00*/  FADD.FTZ R192, R193, R192 ;  /* 0x000000c0c1c07221 */ /* 0x000fe20000010000 */
[----:B----4-:R-:W-:Y:S01]  /*6c10*/  F2FP.F16.F32.PACK_AB R155, R197, R198 ;  /* 0x000000c6c59b723e */ /* 0x010fe200000000ff */
        /* <DEDUP_REMOVED lines=10> */
.L_x_4726:
[----:B------:R-:W0:Y:S01]  /*6cc0*/  S2UR UR6, SR_CgaCtaId ;  /* 0x00000000000679c3 */ /* 0x000e220000008800 */
[----:B------:R-:W-:Y:S01]  /*6cd0*/  UISETP.GT.AND UP0, UPT, UR7, UR39, UPT ;  /* 0x000000270700728c */ /* 0x000fe2000bf04270 */
[----:B------:R-:W-:Y:S01]  /*6ce0*/  IMAD.MOV.U32 R201, RZ, RZ, R156 ;  /* 0x000000ffffc97224 */ /* 0x000fe200078e009c */
[----:B------:R-:W-:Y:S01]  /*6cf0*/  UIADD3 UR5, UR5, 0x32460, URZ ;  /* 0x0003246005057890 */ /* 0x000fe2000fffe03f */
[----:B------:R-:W-:Y:S01]  /*6d00*/  IMAD.MOV.U32 R202, RZ, RZ, R200 ;  /* 0x000000ffffca7224 */ /* 0x000fe200078e00c8 */
[----:B------:R-:W-:Y:S02]  /*6d10*/  UIADD3 UR7, UR7, -0x1, URZ ;  /* 0xffffffff07077890 */ /* 0x000fe4000fffe03f */
[----:B------:R-:W-:Y:S01]  /*6d20*/  PLOP3.LUT P1, PT, PT, PT, UP0, 0x80, 0x0 ;  /* 0x000000000000781c */ /* 0x000fe20003f2f008 */
[----:B0-----:R-:W-:-:S09]  /*6d30*/  UPRMT UR5, UR6, 0x654, UR5 ;  /* 0x0000065406057896 */ /* 0x001fd20008000005 */
[----:B------:R-:W-:Y:S03]  /*6d40*/  SYNCS.ARRIVE.TRANS64.RED.A1T0 RZ, [UR5], RZ ;  /* 0x000000ffffff79a7 */ /* 0x000fe60008100405 */
[----:B------:R-:W-:Y:S05]  /*6d50*/  @P1 BRA `(.L_x_4727) ;  /* 0xffffffd000c01947 */ /* 0x000fea000383ffff */
.L_x_4716:
[----:B------:R-:W-:-:S13]  /*6d60*/  R2UR UR5, R212 ;  /* 0x00000000d40572ca */ /* 0x000fda00000e0000 */
[----:B------:R-:W-:-:S06]  /*6d70*/  UISETP.GE.AND UP0, UPT, UR7, UR5, UPT ;  /* 0x000000050700728c */ /* 0x000fcc000bf06270 */
[----:B------:R-:W-:-:S13]  /*6d80*/  PLOP3.LUT P1, PT, PT, PT, UP0, 0x80, 0x0 ;  /* 0x000000000000781c */ /* 0x000fda0003f2f008 */
[----:B------:R-:W-:Y:S05]  /*6d90*/  @!P1 BRA `(.L_x_4728) ;  /* 0x0000002000c09947 */ /* 0x000fea0003800000 */
[----:B------:R-:W-:Y:S01]  /*6da0*/  IMAD.MOV.U32 R207, RZ, RZ, R156 ;  /* 0x000000ffffcf7224 */ /* 0x000fe200078e009c */
[----:B------:R-:W-:Y:S01]  /*6db0*/  ULDC UR39, c[0x0][0xa80] ;  /* 0x0002a00000277ab9 */ /* 0x000fe20000000800 */
[----:B------:R-:W-:-:S07]  /*6dc0*/  IMAD.MOV.U32 R21, RZ, RZ, R200 ;  /* 0x000000ffff157224 */ /* 0x000fce00078e00c8 */
.L_x_4739:
[----:B------:R-:W-:-:S04]  /*6dd0*/  UIADD3 UR4, UR4, 0x1, URZ ;  /* 0x0000000104047890 */ /* 0x000fc8000fffe03f */
[----:B------:R-:W-:-:S04]  /*6de0*/  UISETP.NE.AND UP0, UPT, UR4, 0x2, UPT ;  /* 0x000000020400788c */ /* 0x000fc8000bf05270 */
[----:B------:R-:W-:Y:S02]  /*6df0*/  USEL UR5, URZ, 0x1, UP0 ;  /* 0x000000013f057887 */ /* 0x000fe40008000000 */
[----:B------:R-:W-:-:S04]  /*6e00*/  USEL UR4, UR4, URZ, UP0 ;  /* 0x0000003f04047287 */ /* 0x000fc80008000000 */
[----:B------:R-:W-:Y:S01]  /*6e10*/  LOP3.LUT R5, R5, UR5, RZ, 0x3c, !PT ;  /* 0x0000000505057c12 */ /* 0x000fe2000f8e3cff */
[----:B------:R-:W-:Y:S07]  /*6e20*/  @!P0 BRA `(.L_x_4729) ;  /* 0x0000000000048947 */ /* 0x000fee0003800000 */
[----:B------:R-:W-:Y:S01]  /*6e30*/  BPT.TRAP 0x1 ;  /* 0x000000040000795c */ /* 0x000fe20000300000 */
.L_x_4729:
[----:B------:R-:W-:Y:S01]  /*6e40*/  ULEA UR6, UR4, UR61, 0x3 ;  /* 0x0000003d04067291 */ /* 0x000fe2000f8e183f */
[----:B------:R-:W-:-:S08]  /*6e50*/  SHF.L.U32 R200, R5, 0x1f, RZ ;  /* 0x0000001f05c87819 */ /* 0x000fd000000006ff */
[----:B------:R0:W1:Y:S01]  /*6e60*/  SYNCS.PHASECHK.TRANS64.TRYWAIT P1, [UR6+0x32430], R200 ;  /* 0x032430c8ff0075a7 */ /* 0x0000620008020146 */
[----:B------:R-:W-:Y:S05]  /*6e70*/  @!P0 BRA `(.L_x_4730) ;  /* 0x0000000000048947 */ /* 0x000fea0003800000 */
[----:B------:R-:W-:Y:S01]  /*6e80*/  BPT.TRAP 0x1 ;  /* 0x000000040000795c */ /* 0x000fe20000300000 */
.L_x_4730:
[----:B-1----:R-:W-:Y:S05]  /*6e90*/  @P1 BRA `(.L_x_4731) ;  /* 0x0000000000081947 */ /* 0x002fea0003800000 */
[----:B------:R-:W1:Y:S02]  /*6ea0*/  SYNCS.PHASECHK.TRANS64.TRYWAIT P1, [UR6+0x32430], R200 ;  /* 0x032430c8ff0075a7 */ /* 0x000e640008020146 */
[----:B-1----:R-:W-:Y:S05]  /*6eb0*/  @!P1 BRA `(.L_x_4732) ;  /* 0x0000009800509947 */ /* 0x002fea0003800000 */
.L_x_4731:
[----:B------:R-:W-:Y:S01]  /*6ec0*/  R2UR UR5, R210 ;  /* 0x00000000d20572ca */ /* 0x000fe200000e0000 */
[----:B-1----:R-:W-:Y:S01]  /*6ed0*/  WARPGROUP.ARRIVE ;  /* 0x00000000000079c5 */ /* 0x002fe20000000000 */
[----:B------:R-:W-:Y:S01]  /*6ee0*/  R2UR UR56, R22 ;  /* 0x00000000163872ca */ /* 0x000fe200000e0000 */
[----:B------:R-:W-:Y:S01]  /*6ef0*/  UMOV UR59, 0x40000040 ;  /* 0x40000040003b7882 */ /* 0x000fe20000000000 */
[----:B------:R-:W-:-:S09]  /*6f00*/  R2UR UR57, R23 ;  /* 0x00000000173972ca */ /* 0x000fd200000e0000 */
[----:B------:R-:W-:-:S07]  /*6f10*/  UIMAD UR5, UR4, 0x300, UR5 ;  /* 0x00000300040578a4 */ /* 0x000fce000f8e0205 */
[----:B------:R-:W-:Y:S02]  /*6f20*/  UMOV UR58, UR5 ;  /* 0x00000005003a7c82 */ /* 0x000fe40008000000 */
        /* <DEDUP_REMOVED lines=25> */
.L_x_4733:
[----:B------:R1:W2:Y:S01]  /*70c0*/  SYNCS.PHASECHK.TRANS64.TRYWAIT P1, [UR6+0x32450], R200 ;  /* 0x032450c8ff0075a7 */ /* 0x0002a20008020146 */
[----:B------:R-:W-:Y:S05]  /*70d0*/  @!P0 BRA `(.L_x_4734) ;  /* 0x0000000000048947 */ /* 0x000fea0003800000 */
[----:B------:R-:W-:Y:S01]  /*70e0*/  BPT.TRAP 0x1 ;  /* 0x000000040000795c */ /* 0x000fe20000300000 */
.L_x_4734:
[----:B--2---:R-:W-:Y:S05]  /*70f0*/  @P1 BRA `(.L_x_4735) ;  /* 0x0000000000081947 */ /* 0x004fea0003800000 */
[----:B------:R-:W2:Y:S02]  /*7100*/  SYNCS.PHASECHK.TRANS64.TRYWAIT P1, [UR6+0x32450], R200 ;  /* 0x032450c8ff0075a7 */ /* 0x000ea40008020146 */
[----:B--2---:R-:W-:Y:S05]  /*7110*/  @!P1 BRA `(.L_x_4736) ;  /* 0x0000009400d09947 */ /* 0x004fea0003800000 */
.L_x_4735:
[----:B------:R-:W-:Y:S01]  /*7120*/  R2UR UR56, R8 ;  /* 0x00000000083872ca */ /* 0x000fe200000e0000 */
[----:B------:R-:W-:Y:S01]  /*7130*/  UIMAD UR5, UR4, 0xc00, UR38 ;  /* 0x00000c00040578a4 */ /* 0x000fe2000f8e0226 */
[----:B------:R-:W-:Y:S01]  /*7140*/  R2UR UR57, R9 ;  /* 0x00000000093972ca */ /* 0x000fe200000e0000 */
[----:B------:R-:W-:Y:S01]  /*7150*/  WARPGROUP.ARRIVE ;  /* 0x00000000000079c5 */ /* 0x000fe20000000000 */
[----:B------:R-:W-:Y:S01]  /*7160*/  UMOV UR59, 0x40000040 ;  /* 0x40000040003b7882 */ /* 0x000fe20000000000 */
[----:B------:R-:W-:Y:S01]  /*7170*/  UIADD3 UR10, UR5, 0x300, URZ ;  /* 0x00000300050a7890 */ /* 0x000fe2000fffe03f */
[----:B------:R-:W-:Y:S02]  /*7180*/  UMOV UR11, 0x40000040 ;  /* 0x40000040000b7882 */ /* 0x000fe40000000000 */
[----:B------:R-:W-:Y:S01]  /*7190*/  UMOV UR58, UR5 ;  /* 0x00000005003a7c82 */ /* 0x000fe20008000000 */
[----:B------:R-:W-:Y:S01]  /*71a0*/  UIADD3 UR14, UR5, 0x302, URZ ;  /* 0x00000302050e7890 */ /* 0x000fe2000fffe03f */
[----:B------:R-:W-:Y:S01]  /*71b0*/  UMOV UR15, 0x40000040 ;  /* 0x40000040000f7882 */ /* 0x000fe20000000000 */
[----:B------:R-:W-:Y:S01]  /*71c0*/  UIADD3 UR18, UR5, 0x304, URZ ;  /* 0x0000030405127890 */ /* 0x000fe2000fffe03f */
[----:B------:R-:W-:-:S03]  /*71d0*/  UMOV UR19, 0x40000040 ;  /* 0x4000004000137882 */ /* 0x000fc60000000000 */
        /* <DEDUP_REMOVED lines=21> */
[----:B------:R-:W-:-:S02]  /*7330*/  WARPGROUP.DEPBAR.LE gsb0, 0x0 ;  /* 0x00008000000079c5 */ /* 0x000fc40000010000 */
        /* <DEDUP_REMOVED lines=60> */
.L_x_4737:
[----:B012---:R-:W-:Y:S01]  /*7700*/  FMNMX.FTZ R200, R152, R21, !PT ;  /* 0x0000001598c87209 */ /* 0x007fe20007810000 */
[----:B------:R-:W0:Y:S01]  /*7710*/  S2UR UR11, SR_CgaCtaId ;  /* 0x00000000000b79c3 */ /* 0x000e220000008800 */
[----:B------:R-:W-:Y:S01]  /*7720*/  UMOV UR10, UR39 ;  /* 0x00000027000a7c82 */ /* 0x000fe20008000000 */
[----:B------:R-:W-:Y:S01]  /*7730*/  UIADD3 UR5, UR6, 0x32440, URZ ;  /* 0x0003244006057890 */ /* 0x000fe2000fffe03f */
[----:B------:R-:W-:Y:S01]  /*7740*/  FMNMX.FTZ R201, R153, R200, !PT ;  /* 0x000000c899c97209 */ /* 0x000fe20007810000 */
[----:B------:R-:W-:-:S03]  /*7750*/  UMOV UR15, 0x40000040 ;  /* 0x40000040000f7882 */ /* 0x000fc60000000000 */
[----:B------:R-:W-:-:S04]  /*7760*/  FMNMX.FTZ R200, R156, R201, !PT ;  /* 0x000000c99cc87209 */ /* 0x000fc80007810000 */
[----:B------:R-:W-:-:S04]  /*7770*/  FMNMX.FTZ R201, R157, R200, !PT ;  /* 0x000000c89dc97209 */ /* 0x000fc80007810000 */
[----:B------:R-:W-:-:S04]  /*7780*/  FMNMX.FTZ R200, R160, R201, !PT ;  /* 0x000000c9a0c87209 */ /* 0x000fc80007810000 */
[----:B------:R-:W-:Y:S02]  /*7790*/  FMNMX.FTZ R201, R161, R200, !PT ;  /* 0x000000c8a1c97209 */ /* 0x000fe40007810000 */
[----:B------:R-:W-:Y:S02]  /*77a0*/  FMNMX.FTZ R200, R154, R207, !PT ;  /* 0x000000cf9ac87209 */ /* 0x000fe40007810000 */
[----:B------:R-:W-:Y:S01]  /*77b0*/  FMNMX.FTZ R202, R164, R201, !PT ;  /* 0x000000c9a4ca7209 */ /* 0x000fe20007810000 */
[----:B0-----:R-:W-:Y:S01]  /*77c0*/  UPRMT UR11, UR11, 0x654, UR5 ;  /* 0x000006540b0b7896 */ /* 0x001fe20008000005 */
[----:B------:R-:W-:Y:S01]  /*77d0*/  FMNMX.FTZ R201, R155, R200, !PT ;  /* 0x000000c89bc97209 */ /* 0x000fe20007810000 */
[----:B------:R-:W-:Y:S01]  /*77e0*/  UIMAD UR5, UR4, 0xc00, UR60 ;  /* 0x00000c00040578a4 */ /* 0x000fe2000f8e023c */
[----:B------:R-:W-:Y:S02]  /*77f0*/  FMNMX.FTZ R203, R165, R202, !PT ;  /* 0x000000caa5cb7209 */ /* 0x000fe40007810000 */
[----:B------:R-:W-:-:S02]  /*7800*/  FMNMX.FTZ R200, R158, R201, !PT ;  /* 0x000000c99ec87209 */ /* 0x000fc40007810000 */
[----:B------:R-:W-:Y:S02]  /*7810*/  FMNMX.FTZ R202, R168, R203, !PT ;  /* 0x000000cba8ca7209 */ /* 0x000fe40007810000 */
[----:B------:R-:W-:Y:S01]  /*7820*/  FMNMX.FTZ R201, R159, R200, !PT ;  /* 0x000000c89fc97209 */ /* 0x000fe20007810000 */
[----:B------:R-:W-:Y:S01]  /*7830*/  SYNCS.ARRIVE.TRANS64.RED.A1T0 RZ, [UR11], RZ ;  /* 0x000000ffffff79a7 */ /* 0x000fe2000810040b */
[----:B------:R-:W-:Y:S01]  /*7840*/  FMNMX.FTZ R203, R169, R202, !PT ;  /* 0x000000caa9cb7209 */ /* 0x000fe20007810000 */
[----:B------:R-:W-:Y:S01]  /*7850*/  UMOV UR14, UR5 ;  /* 0x00000005000e7c82 */ /* 0x000fe20008000000 */
        /* <DEDUP_REMOVED lines=29> */
[----:B------:R-:W0:Y:S01]  /*7a30*/  SHFL.BFLY PT, R203, R202, 0x2, 0x1f ;  /* 0x0c401f00cacb7f89 */ /* 0x000e2200000e0000 */
[----:B------:R-:W-:-:S04]  /*7a40*/  FMNMX.FTZ R201, R191, R200, !PT ;  /* 0x000000c8bfc97209 */ /* 0x000fc80007810000 */
[----:B------:R-:W-:-:S04]  /*7a50*/  FMNMX.FTZ R200, R194, R201, !PT ;  /* 0x000000c9c2c87209 */ /* 0x000fc80007810000 */
[----:B------:R-:W-:-:S04]  /*7a60*/  FMNMX.FTZ R201, R195, R200, !PT ;  /* 0x000000c8c3c97209 */ /* 0x000fc80007810000 */
[----:B------:R-:W-:-:S04]  /*7a70*/  FMNMX.FTZ R200, R198, R201, !PT ;  /* 0x000000c9c6c87209 */ /* 0x000fc80007810000 */
[----:B------:R-:W-:-:S05]  /*7a80*/  FMNMX.FTZ R201, R199, R200, !PT ;  /* 0x000000c8c7c97209 */ /* 0x000fca0007810000 */
[----:B------:R-:W1:Y:S01]  /*7a90*/  SHFL.BFLY PT, R204, R201, 0x2, 0x1f ;  /* 0x0c401f00c9cc7f89 */ /* 0x000e6200000e0000 */
[----:B0-----:R-:W-:-:S05]  /*7aa0*/  FMNMX.FTZ R203, R202, R203, !PT ;  /* 0x000000cbcacb7209 */ /* 0x001fca0007810000 */
[----:B------:R-:W0:Y:S01]  /*7ab0*/  SHFL.BFLY PT, R200, R203, 0x1, 0x1f ;  /* 0x0c201f00cbc87f89 */ /* 0x000e2200000e0000 */
[----:B-1----:R-:W-:-:S05]  /*7ac0*/  FMNMX.FTZ R204, R201, R204, !PT ;  /* 0x000000ccc9cc7209 */ /* 0x002fca0007810000 */
[----:B------:R-:W1:Y:S01]  /*7ad0*/  SHFL.BFLY PT, R209, R204, 0x1, 0x1f ;  /* 0x0c201f00ccd17f89 */ /* 0x000e6200000e0000 */
[----:B0-----:R-:W-:-:S05]  /*7ae0*/  FMNMX.FTZ R200, R203, R200, !PT ;  /* 0x000000c8cbc87209 */ /* 0x001fca0007810000 */
[C---:B------:R-:W-:Y:S01]  /*7af0*/  FMUL.FTZ R205, R200.reuse, UR10 ;  /* 0x0000000ac8cd7c20 */ /* 0x040fe20008410000 */
[----:B------:R-:W-:-:S03]  /*7b00*/  FADD.FTZ R21, -R200, R21 ;  /* 0x00000015c8157221 */ /* 0x000fc60000010100 */
[--C-:B------:R-:W-:Y:S01]  /*7b10*/  FFMA.FTZ R203, R156, UR10, -R205.reuse ;  /* 0x0000000a9ccb7c23 */ /* 0x100fe200080108cd */
[--C-:B------:R-:W-:Y:S01]  /*7b20*/  FFMA.FTZ R206, R152, UR10, -R205.reuse ;  /* 0x0000000a98ce7c23 */ /* 0x100fe200080108cd */
[----:B------:R-:W-:Y:S01]  /*7b30*/  FMUL.FTZ R21, R21, UR10 ;  /* 0x0000000a15157c20 */ /* 0x000fe20008410000 */
        /* <DEDUP_REMOVED lines=9> */
[--C-:B------:R-:W-:Y:S01]  /*7bd0*/  FFMA.FTZ R173, R173, UR10, -R205.reuse ;  /* 0x0000000aadad7c23 */ /* 0x100fe200080108cd */
[----:B-1----:R-:W-:Y:S01]  /*7be0*/  FMNMX.FTZ R156, R204, R209, !PT ;  /* 0x000000d1cc9c7209 */ /* 0x002fe20007810000 */
[--C-:B------:R-:W-:Y:S01]  /*7bf0*/  FFMA.FTZ R204, R157, UR10, -R205.reuse ;  /* 0x0000000a9dcc7c23 */ /* 0x100fe200080108cd */
[----:B------:R-:W1:Y:S01]  /*7c00*/  MUFU.EX2 R21, R21 ;  /* 0x0000001500157308 */ /* 0x000e620000000800 */
[--C-:B------:R-:W-:Y:S01]  /*7c10*/  FFMA.FTZ R176, R176, UR10, -R205.reuse ;  /* 0x0000000ab0b07c23 */ /* 0x100fe200080108cd */
[----:B------:R-:W-:Y:S01]  /*7c20*/  FFMA.FTZ R177, R177, UR10, -R205 ;  /* 0x0000000ab1b17c23 */ /* 0x000fe200080108cd */
[C---:B------:R-:W-:Y:S01]  /*7c30*/  FADD.FTZ R152, -R156.reuse, R207 ;  /* 0x000000cf9c987221 */ /* 0x040fe20000010100 */
[----:B------:R-:W-:Y:S01]  /*7c40*/  FMUL.FTZ R208, R156, UR10 ;  /* 0x0000000a9cd07c20 */ /* 0x000fe20008410000 */
[--C-:B------:R-:W-:Y:S01]  /*7c50*/  FFMA.FTZ R180, R180, UR10, -R205.reuse ;  /* 0x0000000ab4b47c23 */ /* 0x100fe200080108cd */
[--C-:B------:R-:W-:Y:S01]  /*7c60*/  FFMA.FTZ R181, R181, UR10, -R205.reuse ;  /* 0x0000000ab5b57c23 */ /* 0x100fe200080108cd */
[----:B------:R-:W-:Y:S01]  /*7c70*/  FMUL.FTZ R152, R152, UR10 ;  /* 0x0000000a98987c20 */ /* 0x000fe20008410000 */
[--C-:B0-----:R-:W-:Y:S01]  /*7c80*/  FFMA.FTZ R206, R154, UR10, -R208.reuse ;  /* 0x0000000a9ace7c23 */ /* 0x101fe200080108d0 */
        /* <DEDUP_REMOVED lines=8> */
[-C--:B-1----:R-:W-:Y:S01]  /*7d10*/  FMUL.FTZ R24, R24, R21.reuse ;  /* 0x0000001518187220 */ /* 0x082fe20000410000 */
        /* <DEDUP_REMOVED lines=136> */
[----:B--2---:R-:W-:Y:S01]  /*85a0*/  F2FP.F16.F32.PACK_AB R154, R204, R203 ;  /* 0x000000cbcc9a723e */ /* 0x004fe200000000ff */
[--C-:B------:R-:W-:Y:S01]  /*85b0*/  FFMA.FTZ R170, R170, UR10, -R208.reuse ;  /* 0x0000000aaaaa7c23 */ /* 0x100fe200080108d0 */
        /* <DEDUP_REMOVED lines=23> */
[----:B------:R-:W-:Y:S01]  /*8730*/  FFMA.FTZ R197, R197, UR10, -R205 ;  /* 0x0000000ac5c57c23 */ /* 0x000fe200080108cd */
[--C-:B------:R-:W-:Y:S01]  /*8740*/  FFMA.FTZ R194, R194, UR10, -R208.reuse ;  /* 0x0000000ac2c27c23 */ /* 0x100fe200080108d0 */
[----:B------:R-:W-:Y:S01]  /*8750*/  MUFU.EX2 R165, R165 ;  /* 0x000000a500a57308 */ /* 0x000fe20000000800 */
[--C-:B------:R-:W-:Y:S01]  /*8760*/  FFMA.FTZ R195, R195, UR10, -R208.reuse ;  /* 0x0000000ac3c37c23 */ /* 0x100fe200080108d0 */
[----:B------:R-:W-:Y:S01]  /*8770*/  WARPGROUP.ARRIVE ;  /* 0x00000000000079c5 */ /* 0x000fe20000000000 */
[--C-:B------:R-:W-:Y:S01]  /*8780*/  FFMA.FTZ R198, R198, UR10, -R208.reuse ;  /* 0x0000000ac6c67c23 */ /* 0x100fe200080108d0 */
[----:B------:R-:W-:Y:S01]  /*8790*/  FFMA.FTZ R199, R199, UR10, -R208 ;  /* 0x0000000ac7c77c23 */ /* 0x000fe200080108d0 */
[----:B------:R-:W-:Y:S01]  /*87a0*/  FFMA.FTZ R21, R21, R0, R201 ;  /* 0x0000000015157223 */ /* 0x000fe200000100c9 */
[----:B------:R-:W-:-:S02]  /*87b0*/  FFMA.FTZ R4, R157, R4, R206 ;  /* 0x000000049d047223 */ /* 0x000fc400000100ce */
[----:B------:R-:W-:Y:S01]  /*87c0*/  HGMMA.64x256x16.F32 R24, R152, gdesc[UR12].tnspB, R24, gsb0 ;  /* 0x43e0000c98187df0 */ /* 0x000fe20008000818 */
[----:B------:R-:W-:Y:S01]  /*87d0*/  MUFU.EX2 R162, R162 ;  /* 0x000000a200a27308 */ /* 0x000fe20000000800 */
[----:B------:R-:W-:Y:S01]  /*87e0*/  UIADD3 UR14, UR5, 0x80, URZ ;  /* 0x00000080050e7890 */ /* 0x000fe2000fffe03f */
[----:B------:R-:W-:Y:S01]  /*87f0*/  FADD.FTZ R202, R202, R21 ;  /* 0x00000015caca7221 */ /* 0x000fe20000010000 */
[----:B------:R-:W-:Y:S01]  /*8800*/  UMOV UR15, 0x40000040 ;  /* 0x40000040000f7882 */ /* 0x000fe20000000000 */
[----:B------:R-:W-:Y:S02]  /*8810*/  FADD.FTZ R207, R207, R4 ;  /* 0x00000004cfcf7221 */ /* 0x000fe40000010000 */
[----:B------:R-:W-:Y:S02]  /*8820*/  FADD.FTZ R203, R203, R202 ;  /* 0x000000cacbcb7221 */ /* 0x000fe40000010000 */
[----:B------:R-:W2:Y:S01]  /*8830*/  MUFU.EX2 R163, R163 ;  /* 0x000000a300a37308 */ /* 0x000ea20000000800 */
        /* <DEDUP_REMOVED lines=10> */
[----:B------:R-:W3:Y:S08]  /*88e0*/  MUFU.EX2 R171, R171 ;  /* 0x000000ab00ab7308 */ /* 0x000ef00000000800 */
[----:B------:R-:W-:Y:S08]  /*88f0*/  MUFU.EX2 R174, R174 ;  /* 0x000000ae00ae7308 */ /* 0x000ff00000000800 */
[----:B------:R-:W0:Y:S08]  /*8900*/  MUFU.EX2 R175, R175 ;  /* 0x000000af00af7308 */ /* 0x000e300000000800 */
[----:B------:R-:W-:Y:S08]  /*8910*/  MUFU.EX2 R176, R176 ;  /* 0x000000b000b07308 */ /* 0x000ff00000000800 */
[----:B------:R-:W0:Y:S08]  /*8920*/  MUFU.EX2 R177, R177 ;  /* 0x000000b100b17308 */ /* 0x000e300000000800 */
[----:B------:R-:W-:Y:S08]  /*8930*/  MUFU.EX2 R180, R180 ;  /* 0x000000b400b47308 */ /* 0x000ff00000000800 */
[----:B------:R-:W-:Y:S08]  /*8940*/  MUFU.EX2 R181, R181 ;  /* 0x000000b500b57308 */ /* 0x000ff00000000800 */
[----:B------:R-:W-:Y:S08]  /*8950*/  MUFU.EX2 R178, R178 ;  /* 0x000000b200b27308 */ /* 0x000ff00000000800 */
[----:B------:R-:W0:Y:S08]  /*8960*/  MUFU.EX2 R179, R179 ;  /* 0x000000b300b37308 */ /* 0x000e300000000800 */
        /* <DEDUP_REMOVED lines=15> */
[----:B------:R-:W0:Y:S01]  /*8a60*/  MUFU.EX2 R195, R195 ;  /* 0x000000c300c37308 */ /* 0x000e220000000800 */
[----:B------:R-:W-:-:S02]  /*8a70*/  WARPGROUP.DEPBAR.LE gsb0, 0x0 ;  /* 0x00008000000079c5 */ /* 0x000fc40000010000 */
[----:B-1----:R-:W-:-:S05]  /*8a80*/  F2FP.F16.F32.PACK_AB R152, R161, R160 ;  /* 0x000000a0a198723e */ /* 0x002fca00000000ff */
[----:B------:R-:W-:Y:S01]  /*8a90*/  MUFU.EX2 R198, R198 ;  /* 0x000000c600c67308 */ /* 0x000fe20000000800 */
[----:B--2---:R-:W-:Y:S01]  /*8aa0*/  F2FP.F16.F32.PACK_AB R153, R163, R162 ;  /* 0x000000a2a399723e */ /* 0x004fe200000000ff */
[----:B------:R-:W-:Y:S01]  /*8ab0*/  FADD.FTZ R160, R160, R203 ;  /* 0x000000cba0a07221 */ /* 0x000fe20000010000 */
[----:B------:R-:W-:Y:S01]  /*8ac0*/  F2FP.F16.F32.PACK_AB R154, R165, R164 ;  /* 0x000000a4a59a723e */ /* 0x000fe200000000ff */
[----:B------:R-:W-:Y:S01]  /*8ad0*/  FADD.FTZ R162, R162, R159 ;  /* 0x0000009fa2a27221 */ /* 0x000fe20000010000 */
[----:B----4-:R-:W-:Y:S01]  /*8ae0*/  F2FP.F16.F32.PACK_AB R155, R167, R166 ;  /* 0x000000a6a79b723e */ /* 0x010fe200000000ff */
[----:B------:R-:W-:Y:S02]  /*8af0*/  FADD.FTZ R161, R161, R160 ;  /* 0x000000a0a1a17221 */ /* 0x000fe40000010000 */
[----:B------:R-:W1:Y:S01]  /*8b00*/  MUFU.EX2 R199, R199 ;  /* 0x000000c700c77308 */ /* 0x000e620000000800 */
        /* <DEDUP_REMOVED lines=12> */
[----:B---3--:R-:W-:Y:S01]  /*8bd0*/  F2FP.F16.F32.PACK_AB R153, R171, R170 ;  /* 0x000000aaab99723e */ /* 0x008fe200000000ff */
[----:B------:R-:W-:Y:S01]  /*8be0*/  FADD.FTZ R170, R170, R167 ;  /* 0x000000a7aaaa7221 */ /* 0x000fe20000010000 */
[----:B------:R-:W-:Y:S01]  /*8bf0*/  F2FP.F16.F32.PACK_AB R154, R173, R172 ;  /* 0x000000acad9a723e */ /* 0x000fe200000000ff */
[----:B------:R-:W-:Y:S01]  /*8c00*/  FADD.FTZ R169, R169, R168 ;  /* 0x000000a8a9a97221 */ /* 0x000fe20000010000 */
[----:B0-----:R-:W-:Y:S01]  /*8c10*/  F2FP.F16.F32.PACK_AB R155, R175, R174 ;  /* 0x000000aeaf9b723e */ /* 0x001fe200000000ff */
        /* <DEDUP_REMOVED lines=61> */
.L_x_4738:
[----:B------:R-:W0:Y:S01]  /*8ff0*/  S2UR UR11, SR_CgaCtaId ;  /* 0x00000000000b79c3 */ /* 0x000e220000008800 */
[----:B------:R-:W-:Y:S01]  /*9000*/  R2UR UR5, R212 ;  /* 0x00000000d40572ca */ /* 0x000fe200000e0000 */
[----:B------:R-:W-:Y:S01]  /*9010*/  UIADD3 UR6, UR6, 0x32460, URZ ;  /* 0x0003246006067890 */ /* 0x000fe2000fffe03f */
[----:B------:R-:W-:Y:S01]  /*9020*/  IMAD.MOV.U32 R207, RZ, RZ, R156 ;  /* 0x000000ffffcf7224 */ /* 0x000fe200078e009c */
[----:B------:R-:W-:-:S10]  /*9030*/  MOV R21, R200 ;  /* 0x000000c800157202 */ /* 0x000fd40000000f00 */
[----:B------:R-:W-:Y:S02]  /*9040*/  UISETP.GT.AND UP0, UPT, UR7, UR5, UPT ;  /* 0x000000050700728c */ /* 0x000fe4000bf04270 */
[----:B------:R-:W-:-:S04]  /*9050*/  UIADD3 UR7, UR7, -0x1, URZ ;  /* 0xffffffff07077890 */ /* 0x000fc8000fffe03f */
[----:B------:R-:W-:Y:S01]  /*9060*/  PLOP3.LUT P1, PT, PT, PT, UP0, 0x80, 0x0 ;  /* 0x000000000000781c */ /* 0x000fe20003f2f008 */
[----:B0-----:R-:W-:-:S09]  /*9070*/  UPRMT UR6, UR11, 0x654, UR6 ;  /* 0x000006540b067896 */ /* 0x001fd20008000006 */
[----:B------:R-:W-:Y:S03]  /*9080*/  SYNCS.ARRIVE.TRANS64.RED.A1T0 RZ, [UR6], RZ ;  /* 0x000000ffffff79a7 */ /* 0x000fe60008100406 */
[----:B------:R-:W-:Y:S05]  /*9090*/  @P1 BRA `(.L_x_4739) ;  /* 0xffffffdc004c1947 */ /* 0x000fea000383ffff */
.L_x_4728:
[----:B------:R-:W0:Y:S01]  /*90a0*/  SHFL.BFLY PT, R3, R0, 0x2, 0x1f ;  /* 0x0c401f0000037f89 */ /* 0x000e2200000e0000 */
[----:B------:R-:W-:-:S03]  /*90b0*/  PLOP3.LUT P0, PT, PT, PT, PT, 0x8, 0x0 ;  /* 0x000000000000781c */ /* 0x000fc60003f0e170 */
[----:B------:R-:W1:Y:S01]  /*90c0*/  SHFL.BFLY PT, R5, R4, 0x2, 0x1f ;  /* 0x0c401f0004057f89 */ /* 0x000e6200000e0000 */
[----:B------:R-:W2:Y:S01]  /*90d0*/  S2R R152, SR_TID.X ;  /* 0x0000000000987919 */ /* 0x000ea20000002100 */
[----:B0-----:R-:W-:Y:S01]  /*90e0*/  FADD.FTZ R3, R3, R0 ;  /* 0x0000000003037221 */ /* 0x001fe20000010000 */
[----:B------:R-:W-:Y:S02]  /*90f0*/  IMAD.MOV.U32 R0, RZ, RZ, RZ ;  /* 0x000000ffff007224 */ /* 0x000fe400078e00ff */
[----:B-1----:R-:W-:Y:S02]  /*9100*/  FADD.FTZ R5, R5, R4 ;  /* 0x0000000405057221 */ /* 0x002fe40000010000 */
[----:B------:R-:W0:Y:S04]  /*9110*/  SHFL.BFLY PT, R2, R3, 0x1, 0x1f ;  /* 0x0c201f0003027f89 */ /* 0x000e2800000e0000 */
[----:B------:R-:W1:Y:S01]  /*9120*/  SHFL.BFLY PT, R6, R5, 0x1, 0x1f ;  /* 0x0c201f0005067f89 */ /* 0x000e6200000e0000 */
[----:B--2---:R-:W-:Y:S01]  /*9130*/  SHF.R.U32.HI R152, RZ, 0x7, R152 ;  /* 0x00000007ff987819 */ /* 0x004fe20000011698 */
[----:B0-----:R-:W-:-:S03]  /*9140*/  FADD.FTZ R7, R3, R2 ;  /* 0x0000000203077221 */ /* 0x001fc60000010000 */
[----:B------:R-:W-:Y:S01]  /*9150*/  IADD3 R3, -R152, 0xb, RZ ;  /* 0x0000000b98037810 */ /* 0x000fe20007ffe1ff */
[----:B------:R-:W-:Y:S02]  /*9160*/  IMAD.MOV.U32 R2, RZ, RZ, RZ ;  /* 0x000000ffff027224 */ /* 0x000fe400078e00ff */
[----:B-1----:R-:W-:Y:S02]  /*9170*/  FADD.FTZ R8, R5, R6 ;  /* 0x0000000605087221 */ /* 0x002fe40000010000 */
[----:B------:R0:W-:Y:S08]  /*9180*/  BAR.ARV R3, 0x100 ;  /* 0x000400030000751d */ /* 0x0001f00000002000 */
[----:B------:R-:W-:Y:S06]  /*9190*/  BAR.ARV 0x8, 0x180 ;  /* 0x0206000000007b1d */ /* 0x000fec0000002000 */
[----:B------:R-:W-:Y:S01]  /*91a0*/  FSETP.NE.FTZ.AND P1, PT, R7, RZ, PT ;  /* 0x000000ff0700720b */ /* 0x000fe20003f35000 */
[----:B------:R-:W-:Y:S01]  /*91b0*/  IMAD.U32 R5, RZ, RZ, UR10 ;  /* 0x0000000aff057e24 */ /* 0x000fe2000f8e00ff */
[----:B------:R-:W-:Y:S01]  /*91c0*/  FSETP.NE.FTZ.AND P2, PT, R8, RZ, PT ;  /* 0x000000ff0800720b */ /* 0x000fe20003f55000 */
[----:B0-----:R-:W-:-:S10]  /*91d0*/  IMAD.MOV.U32 R3, RZ, RZ, -0x800000 ;  /* 0xff800000ff037424 */ /* 0x001fd400078e00ff */
[----:B------:R-:W0:Y:S01]  /*91e0*/  @P1 MUFU.LG2 R4, R7 ;  /* 0x0000000700041308 */ /* 0x000e220000000c00 */
[----:B------:R-:W-:-:S07]  /*91f0*/  @P1 FMUL.FTZ R5, R5, 0.69314718246459960938 ;  /* 0x3f31721805051820 */ /* 0x000fce0000410000 */
[----:B------:R-:W1:Y:S08]  /*9200*/  @P2 MUFU.LG2 R6, R8 ;  /* 0x0000000800062308 */ /* 0x000e700000000c00 */
[----:B------:R1:W2:Y:S01]  /*9210*/  @P1 MUFU.RCP R2, R7 ;  /* 0x0000000700021308 */ /* 0x0002a20000001000 */
[----:B0-----:R-:W-:-:S04]  /*9220*/  @P1 FMUL.FTZ R4, R4, 0.69314718246459960938 ;  /* 0x3f31721804041820 */ /* 0x001fc80000410000 */
[----:B------:R-:W-:-:S03]  /*9230*/  @P1 FFMA.FTZ R3, R5, R200, R4 ;  /* 0x000000c805031223 */ /* 0x000fc60000010004 */
[----:B------:R0:W3:Y:S01]  /*9240*/  @P2 MUFU.RCP R0, R8 ;  /* 0x0000000800002308 */ /* 0x0000e20000001000 */
[----:B-1----:R-:W-:Y:S01]  /*9250*/  @P2 FMUL.FTZ R7, R6, 0.69314718246459960938 ;  /* 0x3f31721806072820 */ /* 0x002fe20000410000 */
[----:B0-----:R-:W-:Y:S02]  /*9260*/  IMAD.U32 R8, RZ, RZ, UR10 ;  /* 0x0000000aff087e24 */ /* 0x001fe4000f8e00ff */
[-C--:B--2---:R-:W-:Y:S01]  /*9270*/  FMUL.FTZ R24, R24, R2.reuse ;  /* 0x0000000218187220 */ /* 0x084fe20000410000 */
[-C--:B------:R-:W-:Y:S01]  /*9280*/  FMUL.FTZ R25, R25, R2.reuse ;  /* 0x0000000219197220 */ /* 0x080fe20000410000 */
        /* <DEDUP_REMOVED lines=63> */
[----:B------:R-:W-:Y:S01]  /*9680*/  MOV R2, 0xff800000 ;  /* 0xff80000000027802 */ /* 0x000fe20000000f00 */
        /* <DEDUP_REMOVED lines=65> */
.L_x_4702:
[----:B------:R-:W-:Y:S05]  /*9aa0*/  @P0 BRA `(.L_x_4740) ;  /* 0x0000002000540947 */ /* 0x000fea0003800000 */
[----:B------:R-:W2:Y:S01]  /*9ab0*/  LDL R0, [R1+0x4] ;  /* 0x0000040001007983 */ /* 0x000ea20000100800 */
[----:B------:R-:W0:Y:S01]  /*9ac0*/  LDC R8, c[0x0][0xce8] ;  /* 0x00033a00ff087b82 */ /* 0x000e220000000800 */
[----:B------:R-:W-:Y:S01]  /*9ad0*/  ULDC.64 UR8, c[0x0][0xcd0] ;  /* 0x0003340000087ab9 */ /* 0x000fe20000000a00 */
[----:B------:R-:W-:Y:S06]  /*9ae0*/  BSSY B0, `(.L_x_4741) ;  /* 0x000014d000007945 */ /* 0x000fec0003800000 */
[----:B------:R-:W1:Y:S08]  /*9af0*/  S2UR UR12, SR_CTAID.Z ;  /* 0x00000000000c79c3 */ /* 0x000e700000002700 */
[----:B------:R-:W3:Y:S08]  /*9b00*/  LDC.64 R18, c[0x0][0xcd8] ;  /* 0x00033600ff127b82 */ /* 0x000ef00000000a00 */
[----:B------:R-:W-:Y:S01]  /*9b10*/  BAR.SYNC.DEFER_BLOCKING 0x1, 0x100 ;  /* 0x0044000000007b1d */ /* 0x000fe20000010000 */
[----:B0-----:R-:W-:-:S07]  /*9b20*/  ISETP.NE.AND P0, PT, R8, 0x1, PT ;  /* 0x000000010800780c */ /* 0x001fce0003f05270 */
[----:B------:R-:W0:Y:S01]  /*9b30*/  S2UR UR11, SR_CTAID.Y ;  /* 0x00000000000b79c3 */ /* 0x000e220000002600 */
[----:B-1----:R-:W-:-:S07]  /*9b40*/  USHF.R.S32.HI UR10, URZ, 0x1f, UR12 ;  /* 0x0000001f3f0a7899 */ /* 0x002fce000801140c */
[----:B------:R-:W0:Y:S08]  /*9b50*/  LDC R23, c[0x0][0xd50] ;  /* 0x00035400ff177b82 */ /* 0x000e300000000800 */
[----:B------:R-:W1:Y:S08]  /*9b60*/  @P0 LDC R14, c[0x0][0xcec] ;  /* 0x00033b00ff0e0b82 */ /* 0x000e700000000800 */
[----:B------:R-:W4:Y:S08]  /*9b70*/  LDC.64 R20, c[0x0][0xc40] ;  /* 0x00031000ff147b82 */ /* 0x000f300000000a00 */
[----:B------:R-:W5:Y:S08]  /*9b80*/  @P0 LDC R17, c[0x0][0xcf0] ;  /* 0x00033c00ff110b82 */ /* 0x000f700000000800 */
[----:B------:R-:W5:Y:S08]  /*9b90*/  @P0 LDC R22, c[0x0][0xcec] ;  /* 0x00033b00ff160b82 */ /* 0x000f700000000800 */
[----:B------:R-:W5:Y:S01]  /*9ba0*/  @P0 LDC R153, c[0x0][0xcf0] ;  /* 0x00033c00ff990b82 */ /* 0x000f620000000800 */
        /* <DEDUP_REMOVED lines=11> */
[CC--:B------:R-:W-:Y:S02]  /*9c60*/  LEA.HI R6, R4.reuse, R5.reuse, RZ, 0x7 ;  /* 0x0000000504067211 */ /* 0x0c0fe400078f38ff */
[----:B------:R-:W-:Y:S02]  /*9c70*/  LEA.HI R13, R4, R5, RZ, 0x2 ;  /* 0x00000005040d7211 */ /* 0x000fe400078f10ff */
[----:B------:R-:W-:Y:S02]  /*9c80*/  LOP3.LUT R0, R6, 0xffffff80, RZ, 0xc0, !PT ;  /* 0xffffff8006007812 */ /* 0x000fe400078ec0ff */
[----:B------:R-:W-:-:S03]  /*9c90*/  SHF.R.S32.HI R7, RZ, 0x7, R6 ;  /* 0x00000007ff077819 */ /* 0x000fc60000011406 */
[----:B------:R-:W-:Y:S01]  /*9ca0*/  IMAD.IADD R0, R5, 0x1, -R0 ;  /* 0x0000000105007824 */ /* 0x000fe200078e0a00 */
[----:B------:R-:W-:Y:S02]  /*9cb0*/  LEA.HI R4, R6, R7, RZ, 0x1 ;  /* 0x0000000706047211 */ /* 0x000fe400078f08ff */
[----:B------:R-:W-:Y:S02]  /*9cc0*/  LOP3.LUT R6, R13, 0xfffffffc, RZ, 0xc0, !PT ;  /* 0xfffffffc0d067812 */ /* 0x000fe400078ec0ff */
[----:B------:R-:W-:Y:S02]  /*9cd0*/  SHF.R.S32.HI R11, RZ, 0x1f, R0 ;  /* 0x0000001fff0b7819 */ /* 0x000fe40000011400 */
[----:B------:R-:W-:Y:S01]  /*9ce0*/  LOP3.LUT R4, R4, 0x3fffffe, RZ, 0xc0, !PT ;  /* 0x03fffffe04047812 */ /* 0x000fe200078ec0ff */
[----:B------:R-:W-:Y:S01]  /*9cf0*/  IMAD.IADD R5, R5, 0x1, -R6 ;  /* 0x0000000105057824 */ /* 0x000fe200078e0a06 */
[CC--:B------:R-:W-:Y:S02]  /*9d00*/  LEA.HI R10, R11.reuse, R0.reuse, RZ, 0x2 ;  /* 0x000000000b0a7211 */ /* 0x0c0fe400078f10ff */
[----:B------:R-:W-:Y:S01]  /*9d10*/  LEA.HI R11, R11, R0, RZ, 0x5 ;  /* 0x000000000b0b7211 */ /* 0x000fe200078f28ff */
[----:B------:R-:W-:Y:S01]  /*9d20*/  IMAD.IADD R6, R7, 0x1, -R4 ;  /* 0x0000000107067824 */ /* 0x000fe200078e0a04 */
[----:B------:R-:W-:-:S02]  /*9d30*/  SHF.R.S32.HI R9, RZ, 0x2, R10 ;  /* 0x00000002ff097819 */ /* 0x000fc4000001140a */
[----:B------:R-:W-:Y:S02]  /*9d40*/  SHF.R.S32.HI R12, RZ, 0x1f, R10 ;  /* 0x0000001fff0c7819 */ /* 0x000fe4000001140a */
[----:B------:R-:W-:Y:S02]  /*9d50*/  LEA.HI R7, R5, R5, RZ, 0x1 ;  /* 0x0000000505077211 */ /* 0x000fe400078f08ff */
[----:B------:R-:W-:-:S04]  /*9d60*/  LEA.HI R12, R12, R9, RZ, 0x3 ;  /* 0x000000090c0c7211 */ /* 0x000fc800078f18ff */
[----:B------:R-:W-:-:S05]  /*9d70*/  LOP3.LUT R12, R12, 0xfffffff8, RZ, 0xc0, !PT ;  /* 0xfffffff80c0c7812 */ /* 0x000fca00078ec0ff */
[----:B------:R-:W-:Y:S01]  /*9d80*/  IMAD.IADD R4, R9, 0x1, -R12 ;  /* 0x0000000109047824 */ /* 0x000fe200078e0a0c */
[----:B------:R-:W-:Y:S01]  /*9d90*/  LOP3.LUT R12, R7, 0x1ffffffe, RZ, 0xc0, !PT ;  /* 0x1ffffffe070c7812 */ /* 0x000fe200078ec0ff */
[----:B------:R-:W2:Y:S01]  /*9da0*/  S2R R9, SR_CTAID.X ;  /* 0x0000000000097919 */ /* 0x000ea20000002500 */
[----:B------:R-:W-:Y:S02]  /*9db0*/  SHF.R.S32.HI R7, RZ, 0x5, R11 ;  /* 0x00000005ff077819 */ /* 0x000fe4000001140b */
[----:B------:R-:W-:Y:S01]  /*9dc0*/  IADD3 R11, R5, -R12, RZ ;  /* 0x8000000c050b7210 */ /* 0x000fe20007ffe0ff */
[----:B------:R-:W-:Y:S02]  /*9dd0*/  IMAD.U32 R5, RZ, RZ, UR5 ;  /* 0x00000005ff057e24 */ /* 0x000fe4000f8e00ff */
[----:B------:R-:W-:Y:S02]  /*9de0*/  IMAD R7, R7, 0x10, R4 ;  /* 0x0000001007077824 */ /* 0x000fe400078e0204 */
[----:B------:R-:W-:Y:S01]  /*9df0*/  IMAD.U32 R4, RZ, RZ, UR4 ;  /* 0x00000004ff047e24 */ /* 0x000fe2000f8e00ff */
[----:B------:R-:W-:Y:S01]  /*9e00*/  UIMAD.WIDE.U32 UR4, UR13, UR8, URZ ;  /* 0x000000080d0472a5 */ /* 0x000fe2000f8e003f */
[----:B------:R-:W-:-:S02]  /*9e10*/  IMAD R16, R6, 0x40, R7 ;  /* 0x0000004006107824 */ /* 0x000fc400078e0207 */
[----:B------:R-:W-:Y:S01]  /*9e20*/  IMAD.U32 R5, RZ, RZ, UR6 ;  /* 0x00000006ff057e24 */ /* 0x000fe2000f8e00ff */
[----:B------:R-:W-:Y:S01]  /*9e30*/  UIMAD UR6, UR13, UR9, UR7 ;  /* 0x000000090d0672a4 */ /* 0x000fe2000f8e0207 */
[C---:B---3--:R-:W-:Y:S01]  /*9e40*/  IMAD R12, R18.reuse, UR10, RZ ;  /* 0x0000000a120c7c24 */ /* 0x048fe2000f8e02ff */
[----:B------:R-:W-:Y:S01]  /*9e50*/  LEA R6, R11, R16, 0x3 ;  /* 0x000000100b067211 */ /* 0x000fe200078e18ff */
[----:B------:R-:W-:Y:S01]  /*9e60*/  IMAD.WIDE.U32 R4, R18, UR12, R4 ;  /* 0x0000000c12047c25 */ /* 0x000fe2000f8e0004 */
[----:B------:R-:W-:Y:S01]  /*9e70*/  UIADD3 UR6, UR5, UR6, URZ ;  /* 0x0000000605067290 */ /* 0x000fe2000fffe03f */
[----:B------:R-:W-:Y:S02]  /*9e80*/  ULDC.64 UR8, c[0x0][0xc28] ;  /* 0x00030a0000087ab9 */ /* 0x000fe40000000a00 */
[----:B------:R-:W-:Y:S02]  /*9e90*/  IMAD R18, RZ, RZ, -UR13 ;  /* 0x8000000dff127e24 */ /* 0x000fe4000f8e02ff */
[----:B------:R-:W-:-:S02]  /*9ea0*/  IMAD R15, R19, UR12, R12 ;  /* 0x0000000c130f7c24 */ /* 0x000fc4000f8e020c */
[----:B------:R-:W-:Y:S02]  /*9eb0*/  IMAD.U32 R7, RZ, RZ, UR5 ;  /* 0x00000005ff077e24 */ /* 0x000fe4000f8e00ff */
[----:B0-----:R-:W-:Y:S02]  /*9ec0*/  IMAD R23, R23, R18, UR11 ;  /* 0x0000000b17177e24 */ /* 0x001fe4000f8e0212 */
[----:B------:R-:W-:Y:S01]  /*9ed0*/  IMAD.U32 R7, RZ, RZ, UR6 ;  /* 0x00000006ff077e24 */ /* 0x000fe2000f8e00ff */
[----:B------:R-:W-:Y:S01]  /*9ee0*/  ULDC.64 UR6, c[0x0][0xc48] ;  /* 0x0003120000067ab9 */ /* 0x000fe20000000a00 */
[----:B------:R-:W-:Y:S02]  /*9ef0*/  IMAD.IADD R5, R5, 0x1, R15 ;  /* 0x0000000105057824 */ /* 0x000fe400078e020f */
[----:B--2---:R-:W-:Y:S02]  /*9f00*/  IMAD R11, R9, 0x80, R6 ;  /* 0x00000080090b7824 */ /* 0x004fe400078e0206 */
[----:B------:R-:W-:Y:S01]  /*9f10*/  IMAD.U32 R6, RZ, RZ, UR4 ;  /* 0x00000004ff067e24 */ /* 0x000fe2000f8e00ff */
[----:B------:R-:W-:Y:S01]  /*9f20*/  ULDC.64 UR4, c[0x0][0xce0] ;  /* 0x0003380000047ab9 */ /* 0x000fe20000000a00 */
[----:B-1----:R-:W-:Y:S01]  /*9f30*/  @P0 IMAD.HI.U32 R12, R11, R14, RZ ;  /* 0x0000000e0b0c0227 */ /* 0x002fe200078e00ff */
[----:B------:R-:W-:-:S03]  /*9f40*/  MOV R13, R11 ;  /* 0x0000000b000d7202 */ /* 0x000fc60000000f00 */
[C---:B----4-:R-:W-:Y:S01]  /*9f50*/  IMAD R14, R20.reuse, UR10, RZ ;  /* 0x0000000a140e7c24 */ /* 0x050fe2000f8e02ff */
[----:B-----5:R-:W-:Y:S01]  /*9f60*/  @P0 SHF.R.U32.HI R13, RZ, R17, R12 ;  /* 0x00000011ff0d0219 */ /* 0x020fe2000001160c */
[----:B------:R-:W-:-:S04]  /*9f70*/  IMAD.WIDE.U32 R6, R20, UR12, R6 ;  /* 0x0000000c14067c25 */ /* 0x000fc8000f8e0006 */
[----:B------:R-:W-:Y:S01]  /*9f80*/  IMAD R17, R21, UR12, R14 ;  /* 0x0000000c15117c24 */ /* 0x000fe2000f8e020e */
[----:B------:R-:W-:Y:S01]  /*9f90*/  SHF.R.S32.HI R14, RZ, 0x1f, R23 ;  /* 0x0000001fff0e7819 */ /* 0x000fe20000011417 */
[----:B------:R-:W-:-:S04]  /*9fa0*/  @P0 IMAD.HI.U32 R22, R11, R22, RZ ;  /* 0x000000160b160227 */ /* 0x000fc800078e00ff */
[----:B------:R-:W-:Y:S02]  /*9fb0*/  IMAD.IADD R7, R7, 0x1, R17 ;  /* 0x0000000107077824 */ /* 0x000fe400078e0211 */
[----:B------:R-:W-:Y:S01]  /*9fc0*/  IMAD.MOV.U32 R15, RZ, RZ, R11 ;  /* 0x000000ffff0f7224 */ /* 0x000fe200078e000b */
        /* <DEDUP_REMOVED lines=14> */
[----:B------:R-:W-:Y:S01]  /*a0b0*/  IMAD.MOV R18, RZ, RZ, -R15 ;  /* 0x000000ffff127224 */ /* 0x000fe200078e0a0f */
[----:B------:R-:W-:Y:S01]  /*a0c0*/  IADD3 R7, R7, R19, RZ ;  /* 0x0000001307077210 */ /* 0x000fe20007ffe0ff */
[----:B------:R-:W-:-:S02]  /*a0d0*/  IMAD R12, R12, UR4, RZ ;  /* 0x000000040c0c7c24 */ /* 0x000fc4000f8e02ff */
[C-C-:B------:R-:W-:Y:S02]  /*a0e0*/  IMAD R13, R8.reuse, R13, R11.reuse ;  /* 0x0000000d080d7224 */ /* 0x140fe400078e020b */
[----:B------:R-:W-:Y:S02]  /*a0f0*/  IMAD R11, R8, R18, R11 ;  /* 0x00000012080b7224 */ /* 0x000fe400078e020b */
[C---:B------:R-:W-:Y:S01]  /*a100*/  IMAD R17, R15.reuse, UR5, R12 ;  /* 0x000000050f117c24 */ /* 0x040fe2000f8e020c */
[----:B------:R-:W-:Y:S01]  /*a110*/  SHF.R.S32.HI R12, RZ, 0x1f, R13 ;  /* 0x0000001fff0c7819 */ /* 0x000fe2000001140d */
[----:B------:R-:W-:Y:S01]  /*a120*/  IMAD.WIDE.U32 R6, R15, UR4, R6 ;  /* 0x000000040f067c25 */ /* 0x000fe2000f8e0006 */
[----:B------:R-:W-:Y:S01]  /*a130*/  SHF.R.S32.HI R14, RZ, 0x1f, R11 ;  /* 0x0000001fff0e7819 */ /* 0x000fe2000001140b */
[----:B------:R-:W0:Y:S01]  /*a140*/  S2UR UR5, SR_CgaCtaId ;  /* 0x00000000000579c3 */ /* 0x000e220000008800 */
[----:B------:R-:W-:Y:S01]  /*a150*/  UMOV UR4, 0x400 ;  /* 0x0000040000047882 */ /* 0x000fe20000000000 */
[----:B------:R-:W-:-:S02]  /*a160*/  IMAD R12, R12, UR6, RZ ;  /* 0x000000060c0c7c24 */ /* 0x000fc4000f8e02ff */
[----:B------:R-:W-:Y:S02]  /*a170*/  IMAD.IADD R7, R7, 0x1, R17 ;  /* 0x0000000107077824 */ /* 0x000fe400078e0211 */
[----:B------:R-:W-:Y:S02]  /*a180*/  IMAD R14, R14, UR8, RZ ;  /* 0x000000080e0e7c24 */ /* 0x000fe4000f8e02ff */
        /* <DEDUP_REMOVED lines=31> */
[----:B------:R-:W-:-:S05]  /*a380*/  IADD3 R0, R0, -R17, RZ ;  /* 0x8000001100007210 */ /* 0x000fca0007ffe0ff */
        /* <DEDUP_REMOVED lines=18> */
[C---:B------:R-:W-:Y:S01]  /*a4b0*/  VIADD R21, R0.reuse, 0x48 ;  /* 0x0000004800157836 */ /* 0x040fe20000000000 */
[----:B------:R-:W-:Y:S01]  /*a4c0*/  ISETP.GE.AND P1, PT, R17, UR4, PT ;  /* 0x0000000411007c0c */ /* 0x000fe2000bf26270 */
[C---:B------:R-:W-:Y:S01]  /*a4d0*/  VIADD R22, R0.reuse, 0x50 ;  /* 0x0000005000167836 */ /* 0x040fe20000000000 */
[----:B------:R-:W-:-:S02]  /*a4e0*/  IADD3 R23, R0, 0x58, RZ ;  /* 0x0000005800177810 */ /* 0x000fc40007ffe0ff */
[----:B------:R-:W-:Y:S02]  /*a4f0*/  @!P3 LEA.HI R2, R2, R2, RZ, 0x1 ;  /* 0x000000020202b211 */ /* 0x000fe400078f08ff */
[----:B------:R-:W-:Y:S02]  /*a500*/  @!P4 LEA.HI R3, R3, R3, RZ, 0x1 ;  /* 0x000000030303c211 */ /* 0x000fe400078f08ff */
        /* <DEDUP_REMOVED lines=37> */
[----:B------:R-:W-:Y:S02]  /*a760*/  @!P6 LOP3.LUT R17, R22, 0xfffffffe, RZ, 0xc0, !PT ;  /* 0xfffffffe1611e812 */ /* 0x000fe400078ec0ff */
[----:B------:R-:W-:Y:S01]  /*a770*/  ISETP.GE.AND P1, PT, R23, UR4, PT ;  /* 0x0000000417007c0c */ /* 0x000fe2000bf26270 */
[--C-:B0-----:R-:W-:Y:S01]  /*a780*/  @!P2 IMAD.WIDE R2, R13, 0x4, R4.reuse ;  /* 0x000000040d02a825 */ /* 0x101fe200078e0204 */
[----:B------:R-:W-:Y:S02]  /*a790*/  ISETP.GE.AND P0, PT, R24, UR4, PT ;  /* 0x0000000418007c0c */ /* 0x000fe4000bf06270 */
[----:B------:R-:W-:Y:S01]  /*a7a0*/  IADD3 R22, R0, 0x88, RZ ;  /* 0x0000008800167810 */ /* 0x000fe20007ffe0ff */
[--C-:B-1----:R-:W-:Y:S01]  /*a7b0*/  @!P3 IMAD.WIDE R10, R19, 0x4, R4.reuse ;  /* 0x00000004130ab825 */ /* 0x102fe200078e0204 */
[----:B------:R0:W-:Y:S01]  /*a7c0*/  @!P2 ST.E.64 desc[UR36][R2.64], R48 ;  /* 0x000000300200a985 */ /* 0x0001e2000c101b24 */
[----:B------:R-:W-:Y:S02]  /*a7d0*/  ISETP.GE.AND P2, PT, R18, UR4, PT ;  /* 0x0000000412007c0c */ /* 0x000fe4000bf46270 */
[----:B------:R-:W-:Y:S01]  /*a7e0*/  @!P4 IMAD.WIDE R12, R15, 0x4, R4 ;  /* 0x000000040f0cc825 */ /* 0x000fe200078e0204 */
[----:B------:R1:W-:Y:S01]  /*a7f0*/  @!P3 ST.E.64 desc[UR36][R10.64], R52 ;  /* 0x000000340a00b985 */ /* 0x0003e2000c101b24 */
[----:B------:R-:W-:-:S02]  /*a800*/  ISETP.GE.AND P3, PT, R22, UR4, PT ;  /* 0x0000000416007c0c */ /* 0x000fc4000bf66270 */
[--C-:B------:R-:W-:Y:S01]  /*a810*/  @!P5 IMAD.WIDE R14, R21, 0x4, R4.reuse ;  /* 0x00000004150ed825 */ /* 0x100fe200078e0204 */
[----:B------:R2:W-:Y:S01]  /*a820*/  @!P4 ST.E.64 desc[UR36][R12.64], R56 ;  /* 0x000000380c00c985 */ /* 0x0005e2000c101b24 */
[----:B------:R-:W-:Y:S02]  /*a830*/  @!P1 LEA.HI R23, R23, R23, RZ, 0x1 ;  /* 0x0000001717179211 */ /* 0x000fe400078f08ff */
[----:B------:R-:W-:Y:S01]  /*a840*/  @!P6 IMAD.WIDE R16, R17, 0x4, R4 ;  /* 0x000000041110e825 */ /* 0x000fe200078e0204 */
[----:B------:R3:W-:Y:S01]  /*a850*/  @!P5 ST.E.64 desc[UR36][R14.64], R60 ;  /* 0x0000003c0e00d985 */ /* 0x0007e2000c101b24 */
[----:B------:R-:W-:Y:S02]  /*a860*/  ISETP.GE.AND P5, PT, R20, UR4, PT ;  /* 0x0000000414007c0c */ /* 0x000fe4000bfa6270 */
[C---:B------:R-:W-:Y:S01]  /*a870*/  VIADD R19, R0.reuse, 0x70 ;  /* 0x0000007000137836 */ /* 0x040fe20000000000 */
[----:B------:R4:W-:Y:S01]  /*a880*/  @!P6 ST.E.64 desc[UR36][R16.64], R64 ;  /* 0x000000401000e985 */ /* 0x0009e2000c101b24 */
[----:B------:R-:W-:Y:S01]  /*a890*/  VIADD R21, R0, 0x80 ;  /* 0x0000008000157836 */ /* 0x000fe20000000000 */
[----:B------:R-:W-:-:S02]  /*a8a0*/  @!P0 LEA.HI R24, R24, R24, RZ, 0x1 ;  /* 0x0000001818188211 */ /* 0x000fc400078f08ff */
[----:B------:R-:W-:Y:S02]  /*a8b0*/  ISETP.GE.AND P6, PT, R19, UR4, PT ;  /* 0x0000000413007c0c */ /* 0x000fe4000bfc6270 */
[----:B------:R-:W-:Y:S02]  /*a8c0*/  ISETP.GE.AND P4, PT, R21, UR4, PT ;  /* 0x0000000415007c0c */ /* 0x000fe4000bf86270 */
        /* <DEDUP_REMOVED lines=58> */
[----:B------:R2:W-:Y:S01]  /*ac70*/  @!P2 ST.E.64 desc[UR36][R12.64], R104 ;  /* 0x000000680c00a985 */ /* 0x0005e2000c101b24 */
        /* <DEDUP_REMOVED lines=9> */
[----:B------:R1:W-:Y:S01]  /*ad10*/  @!P4 ST.E.64 desc[UR36][R10.64], R112 ;  /* 0x000000700a00c985 */ /* 0x0003e2000c101b24 */
[C---:B--2---:R-:W-:Y:S02]  /*ad20*/  IADD3 R12, R0.reuse, 0xe8, RZ ;  /* 0x000000e8000c7810 */ /* 0x044fe40007ffe0ff */
[----:B------:R-:W-:Y:S01]  /*ad30*/  VIADD R19, R0, 0xd0 ;  /* 0x000000d000137836 */ /* 0x000fe20000000000 */
[----:B------:R2:W-:Y:S01]  /*ad40*/  @!P5 ST.E.64 desc[UR36][R14.64], R116 ;  /* 0x000000740e00d985 */ /* 0x0005e2000c101b24 */
[----:B------:R-:W-:Y:S01]  /*ad50*/  @!P6 IMAD.WIDE R16, R17, 0x4, R4 ;  /* 0x000000041110e825 */ /* 0x000fe200078e0204 */
[----:B------:R-:W-:-:S02]  /*ad60*/  ISETP.GE.AND P4, PT, R12, UR4, PT ;  /* 0x000000040c007c0c */ /* 0x000fc4000bf86270 */
[----:B------:R-:W-:Y:S01]  /*ad70*/  ISETP.GE.AND P1, PT, R19, UR4, PT ;  /* 0x0000000413007c0c */ /* 0x000fe2000bf26270 */
[C---:B------:R-:W-:Y:S01]  /*ad80*/  VIADD R21, R0.reuse, 0xe0 ;  /* 0x000000e000157836 */ /* 0x040fe20000000000 */
[----:B------:R3:W-:Y:S01]  /*ad90*/  @!P6 ST.E.64 desc[UR36][R16.64], R120 ;  /* 0x000000781000e985 */ /* 0x0007e2000c101b24 */
[----:B0-----:R-:W-:Y:S01]  /*ada0*/  VIADD R3, R0, 0xf8 ;  /* 0x000000f800037836 */ /* 0x001fe20000000000 */
[----:B------:R-:W-:Y:S01]  /*adb0*/  @!P0 LEA.HI R18, R18, R18, RZ, 0x1 ;  /* 0x0000001212128211 */ /* 0x000fe200078f08ff */
[----:B------:R-:W-:Y:S01]  /*adc0*/  VIADD R13, R0, 0xf0 ;  /* 0x000000f0000d7836 */ /* 0x000fe20000000000 */
[----:B------:R-:W-:Y:S02]  /*add0*/  ISETP.GE.AND P3, PT, R21, UR4, PT ;  /* 0x0000000415007c0c */ /* 0x000fe4000bf66270 */
[----:B------:R-:W-:Y:S02]  /*ade0*/  ISETP.GE.AND P6, PT, R3, UR4, PT ;  /* 0x0000000403007c0c */ /* 0x000fe4000bfc6270 */
[----:B------:R-:W-:-:S02]  /*adf0*/  ISETP.GE.AND P5, PT, R13, UR4, PT ;  /* 0x000000040d007c0c */ /* 0x000fc4000bfa6270 */
[----:B------:R-:W-:Y:S02]  /*ae00*/  @!P2 LEA.HI R20, R20, R20, RZ, 0x1 ;  /* 0x000000141414a211 */ /* 0x000fe400078f08ff */
[----:B------:R-:W-:Y:S02]  /*ae10*/  @!P1 LEA.HI R19, R19, R19, RZ, 0x1 ;  /* 0x0000001313139211 */ /* 0x000fe400078f08ff */
[----:B------:R-:W-:Y:S02]  /*ae20*/  @!P4 LEA.HI R12, R12, R12, RZ, 0x1 ;  /* 0x0000000c0c0cc211 */ /* 0x000fe400078f08ff */
[----:B-1----:R-:W-:Y:S02]  /*ae30*/  @!P1 LOP3.LUT R11, R19, 0xfffffffe, RZ, 0xc0, !PT ;  /* 0xfffffffe130b9812 */ /* 0x002fe400078ec0ff */
[----:B------:R-:W-:Y:S02]  /*ae40*/  @!P3 LEA.HI R21, R21, R21, RZ, 0x1 ;  /* 0x000000151515b211 */ /* 0x000fe400078f08ff */
[----:B------:R-:W-:-:S02]  /*ae50*/  @!P6 LEA.HI R10, R3, R3, RZ, 0x1 ;  /* 0x00000003030ae211 */ /* 0x000fc400078f08ff */
[----:B------:R-:W-:Y:S02]  /*ae60*/  @!P5 LEA.HI R2, R13, R13, RZ, 0x1 ;  /* 0x0000000d0d02d211 */ /* 0x000fe400078f08ff */
[----:B------:R-:W-:Y:S02]  /*ae70*/  @!P0 LOP3.LUT R3, R18, 0xfffffffe, RZ, 0xc0, !PT ;  /* 0xfffffffe12038812 */ /* 0x000fe400078ec0ff */
[----:B------:R-:W-:Y:S02]  /*ae80*/  @!P2 LOP3.LUT R13, R20, 0xfffffffe, RZ, 0xc0, !PT ;  /* 0xfffffffe140da812 */ /* 0x000fe400078ec0ff */
[----:B--2---:R-:W-:Y:S02]  /*ae90*/  @!P3 LOP3.LUT R15, R21, 0xfffffffe, RZ, 0xc0, !PT ;  /* 0xfffffffe150fb812 */ /* 0x004fe400078ec0ff */
[----:B---3--:R-:W-:Y:S01]  /*aea0*/  @!P4 LOP3.LUT R17, R12, 0xfffffffe, RZ, 0xc0, !PT ;  /* 0xfffffffe0c11c812 */ /* 0x008fe200078ec0ff */
        /* <DEDUP_REMOVED lines=16> */
.L_x_4742:
[----:B------:R-:W-:Y:S05]  /*afb0*/  BSYNC B0 ;  /* 0x0000000000007941 */ /* 0x000fea0003800000 */
.L_x_4741:
[----:B------:R-:W-:Y:S01]  /*afc0*/  ISETP.GE.AND P0, PT, R9, R8, PT ;  /* 0x000000080900720c */ /* 0x000fe20003f06270 */
[----:B0--3--:R2:W3:Y:S04]  /*afd0*/  SHFL.IDX PT, R3, R7, 0x1, 0x1c1f ;  /* 0x003c1f0007037f89 */ /* 0x0094e800000e0000 */
[----:B------:R2:W0:Y:S08]  /*afe0*/  SHFL.IDX PT, R2, R6, 0x1, 0x1c1f ;  /* 0x003c1f0006027f89 */ /* 0x00043000000e0000 */
[----:B--2---:R-:W-:Y:S05]  /*aff0*/  @P0 BRA `(.L_x_4700) ;  /* 0x0000005400680947 */ /* 0x004fea0003800000 */
        /* <DEDUP_REMOVED lines=15> */
[C---:B------:R-:W-:Y:S01]  /*b0f0*/  IADD3 R18, R0.reuse, 0x50, RZ ;  /* 0x0000005000127810 */ /* 0x040fe20007ffe0ff */
[----:B------:R-:W-:Y:S01]  /*b100*/  VIADD R19, R0, 0x58 ;  /* 0x0000005800137836 */ /* 0x000fe20000000000 */
[----:B------:R-:W-:-:S02]  /*b110*/  ISETP.GE.AND P3, PT, R15, UR4, PT ;  /* 0x000000040f007c0c */ /* 0x000fc4000bf66270 */
[----:B------:R-:W-:Y:S02]  /*b120*/  @!P1 LEA.HI R4, R4, R4, RZ, 0x1 ;  /* 0x0000000404049211 */ /* 0x000fe400078f08ff */
[----:B------:R-:W-:Y:S02]  /*b130*/  @!P2 LEA.HI R5, R5, R5, RZ, 0x1 ;  /* 0x000000050505a211 */ /* 0x000fe400078f08ff */
[----:B------:R-:W-:Y:S02]  /*b140*/  @!P1 LOP3.LUT R7, R4, 0xfffffffe, RZ, 0xc0, !PT ;  /* 0xfffffffe04079812 */ /* 0x000fe400078ec0ff */
[----:B------:R-:W-:Y:S01]  /*b150*/  @!P2 LOP3.LUT R9, R5, 0xfffffffe, RZ, 0xc0, !PT ;  /* 0xfffffffe0509a812 */ /* 0x000fe200078ec0ff */
[--C-:B0--3--:R-:W-:Y:S01]  /*b160*/  @!P0 IMAD.WIDE R4, R0, 0x4, R2.reuse ;  /* 0x0000000400048825 */ /* 0x109fe200078e0202 */
        /* <DEDUP_REMOVED lines=92> */
[----:B------:R-:W-:Y:S02]  /*b730*/  @!P5 LEA.HI R19, R19, R19, RZ, 0x1 ;  /* 0x000000131313d211 */ /* 0x000fe400078f08ff */
[----:B0-----:R-:W-:Y:S01]  /*b740*/  @!P6 LOP3.LUT R5, R18, 0xfffffffe, RZ, 0xc0, !PT ;  /* 0xfffffffe1205e812 */ /* 0x001fe200078ec0ff */
[C---:B------:R-:W-:Y:S01]  /*b750*/  VIADD R18, R0.reuse, 0xc0 ;  /* 0x000000c000127836 */ /* 0x040fe20000000000 */
        /* <DEDUP_REMOVED lines=14> */
[----:B---3--:R-:W-:-:S02]  /*b840*/  @!P3 LOP3.LUT R11, R16, 0xfffffffe, RZ, 0xc0, !PT ;  /* 0xfffffffe100bb812 */ /* 0x008fc400078ec0ff */
[----:B------:R-:W-:Y:S02]  /*b850*/  @!P2 LOP3.LUT R17, R17, 0xfffffffe, RZ, 0xc0, !PT ;  /* 0xfffffffe1111a812 */ /* 0x000fe400078ec0ff */
[----:B----4-:R-:W-:Y:S01]  /*b860*/  @!P1 LOP3.LUT R13, R20, 0xfffffffe, RZ, 0xc0, !PT ;  /* 0xfffffffe140d9812 */ /* 0x010fe200078ec0ff */
[----:B------:R-:W-:Y:S01]  /*b870*/  VIADD R20, R0, 0xf0 ;  /* 0x000000f000147836 */ /* 0x000fe20000000000 */
[----:B------:R-:W-:Y:S01]  /*b880*/  ISETP.GE.AND P5, PT, R18, UR4, PT ;  /* 0x0000000412007c0c */ /* 0x000fe2000bfa6270 */
[--C-:B0-----:R-:W-:Y:S01]  /*b890*/  @!P0 IMAD.WIDE R4, R9, 0x4, R2.reuse ;  /* 0x0000000409048825 */ /* 0x101fe200078e0202 */
[----:B------:R-:W-:Y:S02]  /*b8a0*/  ISETP.GE.AND P6, PT, R19, UR4, PT ;  /* 0x0000000413007c0c */ /* 0x000fe4000bfc6270 */
[----:B------:R-:W-:Y:S01]  /*b8b0*/  IADD3 R16, R0, 0xe0, RZ ;  /* 0x000000e000107810 */ /* 0x000fe20007ffe0ff */
[----:B-1----:R-:W-:Y:S01]  /*b8c0*/  @!P4 IMAD.WIDE R6, R15, 0x4, R2 ;  /* 0x000000040f06c825 */ /* 0x002fe200078e0202 */
[----:B------:R0:W-:Y:S01]  /*b8d0*/  @!P0 ST.E.64 desc[UR36][R4.64], R102 ;  /* 0x0000006604008985 */ /* 0x0001e2000c101b24 */
[----:B------:R-:W-:-:S02]  /*b8e0*/  ISETP.GE.AND P0, PT, R14, UR4, PT ;  /* 0x000000040e007c0c */ /* 0x000fc4000bf06270 */
        /* <DEDUP_REMOVED lines=9> */
[C---:B------:R-:W-:Y:S01]  /*b980*/  VIADD R15, R0.reuse, 0xd8 ;  /* 0x000000d8000f7836 */ /* 0x040fe20000000000 */
[----:B------:R4:W-:Y:S01]  /*b990*/  @!P1 ST.E.64 desc[UR36][R12.64], R118 ;  /* 0x000000760c009985 */ /* 0x0009e2000c101b24 */
[C---:B------:R-:W-:Y:S01]  /*b9a0*/  VIADD R17, R0.reuse, 0xe8 ;  /* 0x000000e800117836 */ /* 0x040fe20000000000 */
[----:B------:R-:W-:Y:S01]  /*b9b0*/  @!P6 LEA.HI R19, R19, R19, RZ, 0x1 ;  /* 0x000000131313e211 */ /* 0x000fe200078f08ff */
[----:B------:R-:W-:Y:S01]  /*b9c0*/  VIADD R0, R0, 0xf8 ;  /* 0x000000f800007836 */ /* 0x000fe20000000000 */
[----:B------:R-:W-:Y:S02]  /*b9d0*/  ISETP.GE.AND P1, PT, R15, UR4, PT ;  /* 0x000000040f007c0c */ /* 0x000fe4000bf26270 */
        /* <DEDUP_REMOVED lines=8> */
[----:B------:R-:W-:Y:S01]  /*ba60*/  @!P1 LEA.HI R15, R15, R15, RZ, 0x1 ;  /* 0x0000000f0f0f9211 */ /* 0x000fe200078f08ff */
[----:B------:R0:W-:Y:S01]  /*ba70*/  @!P5 ST.E.64 desc[UR36][R4.64], R122 ;  /* 0x0000007a0400d985 */ /* 0x0001e2000c101b24 */
[----:B------:R-:W-:Y:S02]  /*ba80*/  @!P3 LEA.HI R17, R17, R17, RZ, 0x1 ;  /* 0x000000111111b211 */ /* 0x000fe400078f08ff */
[----:B--2---:R-:W-:Y:S01]  /*ba90*/  @!P0 LOP3.LUT R9, R14, 0xfffffffe, RZ, 0xc0, !PT ;  /* 0xfffffffe0e098812 */ /* 0x004fe200078ec0ff */
[----:B------:R1:W-:Y:S01]  /*baa0*/  @!P6 ST.E.64 desc[UR36][R6.64], R126 ;  /* 0x0000007e0600e985 */ /* 0x0003e2000c101b24 */
[----:B------:R-:W-:-:S02]  /*bab0*/  @!P1 LOP3.LUT R15, R15, 0xfffffffe, RZ, 0xc0, !PT ;  /* 0xfffffffe0f0f9812 */ /* 0x000fc400078ec0ff */
        /* <DEDUP_REMOVED lines=20> */
.L_x_4740:
        /* <DEDUP_REMOVED lines=8> */
[----:B-1----:R-:W-:-:S03]  /*bc80*/  IMAD R3, R6, UR4, RZ ;  /* 0x0000000406037c24 */ /* 0x002fc6000f8e02ff */
[----:B------:R-:W-:-:S04]  /*bc90*/  IADD3 R0, R0, -0x80, RZ ;  /* 0xffffff8000007810 */ /* 0x000fc80007ffe0ff */
        /* <DEDUP_REMOVED lines=21> */
[----:B------:R-:W-:Y:S01]  /*bdf0*/  IADD3 R7, -R5, RZ, RZ ;  /* 0x000000ff05077210 */ /* 0x000fe20007ffe1ff */
        /* <DEDUP_REMOVED lines=8> */
[----:B------:R-:W-:Y:S02]  /*be80*/  IMAD.U32 R3, RZ, RZ, UR6 ;  /* 0x00000006ff037e24 */ /* 0x000fe4000f8e00ff */
[----:B------:R-:W-:Y:S01]  /*be90*/  IMAD R11, R11, UR7, R12 ;  /* 0x000000070b0b7c24 */ /* 0x000fe2000f8e020c */
[----:B------:R-:W-:Y:S01]  /*bea0*/  SHF.R.S32.HI R0, RZ, 0x1f, R7 ;  /* 0x0000001fff007819 */ /* 0x000fe20000011407 */
[----:B------:R-:W-:-:S04]  /*beb0*/  IMAD.WIDE.U32 R2, R10, UR7, R2 ;  /* 0x000000070a027c25 */ /* 0x000fc8000f8e0002 */
[----:B------:R-:W-:Y:S02]  /*bec0*/  IMAD.IADD R3, R11, 0x1, R3 ;  /* 0x000000010b037824 */ /* 0x000fe400078e0203 */
[----:B------:R-:W-:Y:S02]  /*bed0*/  IMAD R4, R4, UR4, RZ ;  /* 0x0000000404047c24 */ /* 0x000fe4000f8e02ff */
[----:B------:R-:W-:-:S04]  /*bee0*/  IMAD.WIDE.U32 R2, R9, UR4, R2 ;  /* 0x0000000409027c25 */ /* 0x000fc8000f8e0002 */
[----:B------:R-:W-:Y:S01]  /*bef0*/  IMAD R4, R9, UR5, R4 ;  /* 0x0000000509047c24 */ /* 0x000fe2000f8e0204 */
[----:B------:R-:W-:Y:S01]  /*bf00*/  SHF.R.S32.HI R9, RZ, 0x1f, R5 ;  /* 0x0000001fff097819 */ /* 0x000fe20000011405 */
[----:B------:R-:W-:Y:S01]  /*bf10*/  ULDC.64 UR4, c[0x0][0xcc8] ;  /* 0x0003320000047ab9 */ /* 0x000fe20000000a00 */
[----:B------:R-:W-:Y:S01]  /*bf20*/  IADD3 R2, P0, R5, R2, RZ ;  /* 0x0000000205027210 */ /* 0x000fe20007f1e0ff */
[----:B------:R-:W-:-:S03]  /*bf30*/  IMAD R0, R0, UR4, RZ ;  /* 0x0000000400007c24 */ /* 0x000fc6000f8e02ff */
[----:B------:R-:W-:Y:S01]  /*bf40*/  IADD3.X R3, R9, R3, R4, P0, !PT ;  /* 0x0000000309037210 */ /* 0x000fe200007fe404 */
        /* <DEDUP_REMOVED lines=9> */
.L_x_4698:
        /* <DEDUP_REMOVED lines=18> */
.L_x_4743:
[----:B------:R-:W-:Y:S01]  /*c100*/  ULDC UR43, c[0x0][0xd50] ;  /* 0x00035400002b7ab9 */ /* 0x000fe20000000800 */
[----:B------:R-:W-:Y:S01]  /*c110*/  UMOV UR39, UR6 ;  /* 0x0000000600277c82 */ /* 0x000fe20008000000 */
[----:B------:R-:W-:-:S11]  /*c120*/  UISETP.NE.AND UP0, UPT, UR43, 0x1, UPT ;  /* 0x000000012b00788c */ /* 0x000fd6000bf05270 */
[----:B------:R-:W-:Y:S01]  /*c130*/  @UP0 ULDC UR4, c[0x0][0xd54] ;  /* 0x0003550000040ab9 */ /* 0x000fe20000000800 */
[----:B------:R-:W-:Y:S01]  /*c140*/  @UP0 ULDC UR7, c[0x0][0xd58] ;  /* 0x0003560000070ab9 */ /* 0x000fe20000000800 */
[----:B------:R-:W-:-:S04]  /*c150*/  UIMAD.WIDE.U32 UR4, UR6, UR4, URZ ;  /* 0x00000004060472a5 */ /* 0x000fc8000f8e003f */
[----:B------:R-:W-:-:S12]  /*c160*/  @UP0 USHF.R.U32.HI UR39, URZ, UR7, UR5 ;  /* 0x000000073f270299 */ /* 0x000fd80008011605 */
.L_x_4744:
[----:B------:R-:W-:Y:S01]  /*c170*/  ISETP.LE.AND P0, PT, RZ, UR45, PT ;  /* 0x0000002dff007c0c */ /* 0x000fe2000bf03270 */
[----:B------:R-:W-:Y:S01]  /*c180*/  UIADD3 UR4, -UR39, URZ, URZ ;  /* 0x0000003f27047290 */ /* 0x000fe2000fffe13f */
[----:B------:R-:W-:Y:S01]  /*c190*/  IMAD.MOV.U32 R26, RZ, RZ, 0x1 ;  /* 0x00000001ff1a7424 */ /* 0x000fe200078e00ff */
[----:B------:R-:W-:Y:S01]  /*c1a0*/  MOV R6, 0x1 ;  /* 0x0000000100067802 */ /* 0x000fe20000000f00 */
[----:B------:R-:W-:Y:S01]  /*c1b0*/  IMAD.MOV.U32 R0, RZ, RZ, RZ ;  /* 0x000000ffff007224 */ /* 0x000fe200078e00ff */
[----:B------:R-:W-:-:S08]  /*c1c0*/  UIMAD UR43, UR43, UR4, UR6 ;  /* 0x000000042b2b72a4 */ /* 0x000fd0000f8e0206 */
[----:B------:R-:W-:Y:S05]  /*c1d0*/  @!P0 BRA `(.L_x_4745) ;  /* 0x0000004000208947 */ /* 0x000fea0003800000 */
[----:B------:R-:W-:Y:S01]  /*c1e0*/  ULDC.64 UR4, c[0x0][0xb20] ;  /* 0x0002c80000047ab9 */ /* 0x000fe20000000a00 */
[----:B------:R-:W0:Y:S01]  /*c1f0*/  S2UR UR46, SR_CTAID.X ;  /* 0x00000000002e79c3 */ /* 0x000e220000002500 */
[----:B------:R-:W-:Y:S01]  /*c200*/  UISETP.NE.U32.AND UP0, UPT, UR4, URZ, UPT ;  /* 0x0000003f0400728c */ /* 0x000fe2000bf05070 */
[----:B------:R-:W-:Y:S01]  /*c210*/  IMAD.MOV.U32 R27, RZ, RZ, RZ ;  /* 0x000000ffff1b7224 */ /* 0x000fe200078e00ff */
[----:B------:R-:W-:Y:S01]  /*c220*/  ULDC UR6, c[0x0][0x448] ;  /* 0x0001120000067ab9 */ /* 0x000fe20000000800 */
[----:B------:R-:W-:Y:S01]  /*c230*/  ULDC UR7, c[0x0][0x2f0] ;  /* 0x0000bc0000077ab9 */ /* 0x000fe20000000800 */
[----:B------:R-:W-:Y:S02]  /*c240*/  UISETP.NE.AND.EX UP0, UPT, UR5, URZ, UPT, UP0 ;  /* 0x0000003f0500728c */ /* 0x000fe4000bf05300 */
[----:B------:R-:W-:-:S04]  /*c250*/  UISETP.NE.AND UP1, UPT, UR6, 0x1, UPT ;  /* 0x000000010600788c */ /* 0x000fc8000bf25270 */
[----:B------:R-:W-:-:S05]  /*c260*/  PLOP3.LUT P0, PT, PT, PT, UP0, 0x80, 0x0 ;  /* 0x000000000000781c */ /* 0x000fca0003f0f008 */
[----:B------:R-:W-:Y:S02]  /*c270*/  @UP0 ULDC.64 UR4, c[0x0][0xb20] ;  /* 0x0002c80000040ab9 */ /* 0x000fe40000000a00 */
[----:B------:R-:W-:Y:S01]  /*c280*/  @UP0 UIMAD.WIDE UR4, UR45, 0x4, UR4 ;  /* 0x000000042d0408a5 */ /* 0x000fe2000f8e0204 */
[----:B------:R-:W-:-:S05]  /*c290*/  @UP1 ULDC UR8, c[0x0][0x450] ;  /* 0x0001140000081ab9 */ /* 0x000fca0000000800 */
[----:B------:R-:W-:Y:S02]  /*c2a0*/  IMAD.U32 R2, RZ, RZ, UR4 ;  /* 0x00000004ff027e24 */ /* 0x000fe4000f8e00ff */
[----:B------:R-:W-:Y:S01]  /*c2b0*/  IMAD.U32 R3, RZ, RZ, UR5 ;  /* 0x00000005ff037e24 */ /* 0x000fe2000f8e00ff */
[----:B------:R-:W-:Y:S02]  /*c2c0*/  ULDC.64 UR4, c[0x0][0x418] ;  /* 0x0001060000047ab9 */ /* 0x000fe40000000a00 */
[----:B------:R-:W-:Y:S02]  /*c2d0*/  UISETP.NE.U32.AND UP0, UPT, UR4, URZ, UPT ;  /* 0x0000003f0400728c */ /* 0x000fe4000bf05070 */
[----:B0-----:R-:W-:Y:S01]  /*c2e0*/  ULEA UR6, UR46, 0x7f, 0x7 ;  /* 0x0000007f2e067891 */ /* 0x001fe2000f8e383f */
[----:B------:R0:W5:Y:S01]  /*c2f0*/  @P0 LDG.E R27, desc[UR36][R2.64] ;  /* 0x00000024021b0981 */ /* 0x000162000c1e1900 */
[----:B------:R-:W-:Y:S01]  /*c300*/  UISETP.NE.AND.EX UP0, UPT, UR5, URZ, UPT, UP0 ;  /* 0x0000003f0500728c */ /* 0x000fe2000bf05300 */
[----:B------:R-:W-:Y:S01]  /*c310*/  ULDC UR4, c[0x0][0x424] ;  /* 0x0001090000047ab9 */ /* 0x000fe20000000800 */
[----:B------:R-:W-:-:S02]  /*c320*/  UP2UR UR47, UPR, URZ, 0x2 ;  /* 0x000000023f2f7883 */ /* 0x000fc40008000000 */
[----:B------:R-:W-:Y:S02]  /*c330*/  USEL UR40, UR4, 0x1, UP0 ;  /* 0x0000000104287887 */ /* 0x000fe40008000000 */
[----:B------:R-:W-:Y:S01]  /*c340*/  USHF.R.U32.HI UR9, URZ, 0x10, UR43 ;  /* 0x000000103f097899 */ /* 0x000fe2000801162b */
[----:B------:R-:W-:Y:S01]  /*c350*/  @UP1 ULDC UR4, c[0x0][0x44c] ;  /* 0x0001130000041ab9 */ /* 0x000fe20000000800 */
[----:B------:R-:W-:Y:S02]  /*c360*/  UIMAD UR40, UR40, UR7, URZ ;  /* 0x00000007282872a4 */ /* 0x000fe4000f8e023f */
[----:B------:R-:W-:Y:S01]  /*c370*/  UIMAD.WIDE.U32 UR4, UR6, UR4, URZ ;  /* 0x00000004060472a5 */ /* 0x000fe2000f8e003f */
[----:B------:R-:W-:Y:S01]  /*c380*/  ULDC UR7, c[0x0][0x288] ;  /* 0x0000a20000077ab9 */ /* 0x000fe20000000800 */
[----:B------:R-:W-:Y:S02]  /*c390*/  UIADD3 UR4, UR40, 0x5f, URZ ;  /* 0x0000005f28047890 */ /* 0x000fe4000fffe03f */
[----:B------:R-:W-:-:S02]  /*c3a0*/  UIADD3 UR7, UR40, 0x60, -UR7 ;  /* 0x0000006028077890 */ /* 0x000fc4000fffe807 */
[----:B------:R-:W-:Y:S02]  /*c3b0*/  @UP1 USHF.R.U32.HI UR6, URZ, UR8, UR5 ;  /* 0x000000083f061299 */ /* 0x000fe40008011605 */
[----:B------:R-:W-:Y:S02]  /*c3c0*/  UIMAD.WIDE UR4, UR4, 0x2aaaaaab, URZ ;  /* 0x2aaaaaab040478a5 */ /* 0x000fe4000f8e023f */
[----:B------:R-:W-:Y:S02]  /*c3d0*/  UIADD3 UR6, UR7, UR6, URZ ;  /* 0x0000000607067290 */ /* 0x000fe4000fffe03f */
[----:B------:R-:W-:Y:S02]  /*c3e0*/  USHF.R.U32.HI UR41, URZ, 0x1f, UR5 ;  /* 0x0000001f3f297899 */ /* 0x000fe40008011605 */
[----:B------:R-:W-:Y:S02]  /*c3f0*/  UIMAD.WIDE UR6, UR6, 0x2aaaaaab, URZ ;  /* 0x2aaaaaab060678a5 */ /* 0x000fe4000f8e023f */
[----:B------:R-:W-:-:S02]  /*c400*/  ULEA.HI.SX32 UR41, UR5, UR41, 0x1c ;  /* 0x0000002905297291 */ /* 0x000fc4000f8fe23f */
[----:B------:R-:W-:Y:S02]  /*c410*/  USHF.R.U32.HI UR42, URZ, 0x1f, UR7 ;  /* 0x0000001f3f2a7899 */ /* 0x000fe40008011607 */
[----:B------:R-:W-:Y:S02]  /*c420*/  ULOP3.LUT UR43, UR43, 0xffff, URZ, 0xc0, !UPT ;  /* 0x0000ffff2b2b7892 */ /* 0x000fe4000f8ec03f */
[----:B------:R-:W-:Y:S01]  /*c430*/  ULEA.HI.SX32 UR42, UR7, UR42, 0x1c ;  /* 0x0000002a072a7291 */ /* 0x000fe2000f8fe23f */
[----:B------:R-:W-:-:S03]  /*c440*/  UMOV UR38, URZ ;  /* 0x0000003f00267c82 */ /* 0x000fc60008000000 */
[----:B------:R-:W-:-:S04]  /*c450*/  UISETP.LT.AND UP0, UPT, UR41, UR42, UPT ;  /* 0x0000002a2900728c */ /* 0x000fc8000bf01270 */
[----:B------:R-:W-:Y:S02]  /*c460*/  USEL UR11, UR41, UR42, UP0 ;  /* 0x0000002a290b7287 */ /* 0x000fe40008000000 */
[----:B------:R-:W-:Y:S02]  /*c470*/  UISETP.NE.AND UP0, UPT, UR9, URZ, UPT ;  /* 0x0000003f0900728c */ /* 0x000fe4000bf05270 */
[----:B------:R-:W-:-:S06]  /*c480*/  UISETP.GE.AND UP1, UPT, UR11, 0x1, UPT ;  /* 0x000000010b00788c */ /* 0x000fcc000bf26270 */
[----:B------:R-:W-:-:S03]  /*c490*/  PLOP3.LUT P0, PT, PT, PT, UP1, 0x80, 0x0 ;  /* 0x000000000000781c */ /* 0x000fc60003f0f018 */
[----:B------:R-:W-:-:S10]  /*c4a0*/  @!UP0 ULDC UR9, c[0x0][0xae8] ;  /* 0x0002ba0000098ab9 */ /* 0x000fd40000000800 */
        /* <DEDUP_REMOVED lines=31> */
.L_x_4746:
[----:B------:R-:W-:Y:S02]  /*c6a0*/  UIMAD UR48, UR43, UR38, URZ ;  /* 0x000000262b3072a4 */ /* 0x000fe4000f8e023f */
[----:B------:R-:W-:Y:S01]  /*c6b0*/  MOV R0, UR38 ;  /* 0x0000002600007c02 */ /* 0x000fe20008000f00 */
[----:B------:R-:W-:-:S03]  /*c6c0*/  IMAD.MOV.U32 R6, RZ, RZ, 0x1 ;  /* 0x00000001ff067424 */ /* 0x000fc600078e00ff */
[----:B------:R-:W-:-:S05]  /*c6d0*/  IMAD.U32 R25, RZ, RZ, UR48 ;  /* 0x00000030ff197e24 */ /* 0x000fca000f8e00ff */
[----:B------:R-:W-:Y:S01]  /*c6e0*/  VIADDMNMX R25, R25, R0, UR11, PT ;  /* 0x0000000b19197e46 */ /* 0x000fe2000b800100 */
[----:B------:R-:W-:-:S03]  /*c6f0*/  IMAD.MOV.U32 R0, RZ, RZ, RZ ;  /* 0x000000ffff007224 */ /* 0x000fc600078e00ff */
        /* <DEDUP_REMOVED lines=18> */
[----:B------:R-:W-:Y:S01]  /*c820*/  MOV R13, RZ ;  /* 0x000000ff000d7202 */ /* 0x000fe20000000f00 */
[----:B------:R-:W-:-:S02]  /*c830*/  IMAD.U32 R10, RZ, RZ, UR4 ;  /* 0x00000004ff0a7e24 */ /* 0x000fc4000f8e00ff */
[----:B------:R-:W-:Y:S02]  /*c840*/  IMAD.U32 R11, RZ, RZ, UR5 ;  /* 0x00000005ff0b7e24 */ /* 0x000fe4000f8e00ff */
[----:B------:R-:W-:Y:S02]  /*c850*/  IMAD.MOV.U32 R8, RZ, RZ, 0x70 ;  /* 0x00000070ff087424 */ /* 0x000fe400078e00ff */
[----:B------:R-:W-:-:S07]  /*c860*/  IMAD.MOV.U32 R12, RZ, RZ, 0x1 ;  /* 0x00000001ff0c7424 */ /* 0x000fce00078e00ff */
[----:B------:R-:W-:-:S07]  /*c870*/  LEPC R20, `(.L_x_4747) ;  /* 0x000000001014794e */ /* 0x000fce0000000000 */
[----:B0----5:R-:W-:Y:S05]  /*c880*/  CALL.ABS.NOINC R2 ;  /* 0x0000000002007343 */ /* 0x021fea0003c00000 */
.L_x_4747:
        /* <DEDUP_REMOVED lines=20> */
.L_x_4749:
[----:B------:R0:W1:Y:S01]  /*c9d0*/  LDC.64 R2, c[0x4][R16] ;  /* 0x0100000010027b82 */ /* 0x0000620000000a00 */
[----:B------:R-:W-:Y:S01]  /*c9e0*/  ULDC.64 UR4, c[0x4][0x98] ;  /* 0x0100260000047ab9 */ /* 0x000fe20000000a00 */
[----:B------:R-:W-:Y:S01]  /*c9f0*/  ULDC.64 UR6, c[0x4][0xa0] ;  /* 0x0100280000067ab9 */ /* 0x000fe20000000a00 */
[----:B------:R-:W-:Y:S01]  /*ca00*/  IMAD.U32 R4, RZ, RZ, UR4 ;  /* 0x00000004ff047e24 */ /* 0x000fe2000f8e00ff */
[----:B------:R-:W-:Y:S01]  /*ca10*/  MOV R6, UR6 ;  /* 0x0000000600067c02 */ /* 0x000fe20008000f00 */
[----:B------:R-:W-:Y:S01]  /*ca20*/  IMAD.U32 R5, RZ, RZ, UR5 ;  /* 0x00000005ff057e24 */ /* 0x000fe2000f8e00ff */
[----:B------:R-:W-:Y:S01]  /*ca30*/  ULDC.64 UR4, c[0x4][0x18] ;  /* 0x0100060000047ab9 */ /* 0x000fe20000000a00 */
[----:B------:R-:W-:Y:S01]  /*ca40*/  IMAD.U32 R7, RZ, RZ, UR7 ;  /* 0x00000007ff077e24 */ /* 0x000fe2000f8e00ff */
[----:B------:R-:W-:Y:S01]  /*ca50*/  MOV R13, RZ ;  /* 0x000000ff000d7202 */ /* 0x000fe20000000f00 */
[----:B------:R-:W-:Y:S02]  /*ca60*/  IMAD.U32 R10, RZ, RZ, UR4 ;  /* 0x00000004ff0a7e24 */ /* 0x000fe4000f8e00ff */
[----:B------:R-:W-:-:S02]  /*ca70*/  IMAD.U32 R11, RZ, RZ, UR5 ;  /* 0x00000005ff0b7e24 */ /* 0x000fc4000f8e00ff */
[----:B------:R-:W-:Y:S02]  /*ca80*/  IMAD.MOV.U32 R8, RZ, RZ, 0x70 ;  /* 0x00000070ff087424 */ /* 0x000fe400078e00ff */
[----:B0-----:R-:W-:-:S07]  /*ca90*/  IMAD.MOV.U32 R12, RZ, RZ, 0x1 ;  /* 0x00000001ff0c7424 */ /* 0x001fce00078e00ff */
[----:B------:R-:W-:-:S07]  /*caa0*/  LEPC R20, `(.L_x_4748) ;  /* 0x000000001014794e */ /* 0x000fce0000000000 */
[----:B-1----:R-:W-:Y:S05]  /*cab0*/  CALL.ABS.NOINC R2 ;  /* 0x0000000002007343 */ /* 0x002fea0003c00000 */
.L_x_4748:
        /* <DEDUP_REMOVED lines=9> */
[C---:B------:R-:W-:Y:S01]  /*cb50*/  LOP3.LUT R7, R18.reuse, 0x7f, RZ, 0xc0, !PT ;  /* 0x0000007f12077812 */ /* 0x040fe200078ec0ff */
[----:B------:R-:W-:Y:S02]  /*cb60*/  IMAD.U32 R3, RZ, RZ, UR5 ;  /* 0x00000005ff037e24 */ /* 0x000fe4000f8e00ff */
[----:B------:R-:W-:Y:S01]  /*cb70*/  IMAD.SHL.U32 R0, R18, 0x10, RZ ;  /* 0x0000001012007824 */ /* 0x000fe200078e00ff */
        /* <DEDUP_REMOVED lines=11> */
[----:B------:R-:W-:-:S05]  /*cc30*/  IMAD R4, R0, 0x60, R32 ;  /* 0x0000006000047824 */ /* 0x000fca00078e0220 */
[C---:B------:R-:W-:Y:S01]  /*cc40*/  ISETP.GE.AND P0, PT, R4.reuse, UR40, PT ;  /* 0x0000002804007c0c */ /* 0x040fe2000bf06270 */
[----:B------:R-:W1:Y:S01]  /*cc50*/  @P1 LDC R3, c[0x0][0x438] ;  /* 0x00010e00ff031b82 */ /* 0x000e620000000800 */
[----:B-----5:R-:W-:Y:S02]  /*cc60*/  IADD3 R10, R4, R27, RZ ;  /* 0x0000001b040a7210 */ /* 0x020fe40007ffe0ff */
[----:B------:R-:W-:-:S03]  /*cc70*/  ISETP.GT.U32.OR P0, PT, R32, 0x5f, P0 ;  /* 0x0000005f2000780c */ /* 0x000fc60000704470 */
[----:B------:R-:W-:-:S10]  /*cc80*/  IMAD.MOV.U32 R11, RZ, RZ, R10 ;  /* 0x000000ffff0b7224 */ /* 0x000fd400078e000a */
        /* <DEDUP_REMOVED lines=34> */
.L_x_4796:
[----:B------:R-:W2:Y:S01]  /*ceb0*/  LDL R2, [R1] ;  /* 0x0000000001027983 */ /* 0x000ea20000100800 */
[----:B-----5:R-:W-:Y:S02]  /*cec0*/  @!P0 SHF.R.S32.HI R3, RZ, 0x1f, R4 ;  /* 0x0000001fff038819 */ /* 0x020fe40000011404 */
[----:B------:R-:W-:Y:S02]  /*ced0*/  CS2R R22, SRZ ;  /* 0x0000000000167805 */ /* 0x000fe4000001ff00 */
[----:B------:R-:W-:Y:S01]  /*cee0*/  LOP3.LUT R16, R16, 0xffff7fff, RZ, 0xc0, !PT ;  /* 0xffff7fff10107812 */ /* 0x000fe200078ec0ff */
[----:B------:R-:W-:Y:S01]  /*cef0*/  IMAD.U32 R29, RZ, RZ, UR39 ;  /* 0x00000027ff1d7e24 */ /* 0x000fe2000f8e00ff */
[----:B------:R-:W-:Y:S01]  /*cf00*/  @!P0 MOV R22, R4 ;  /* 0x0000000400168202 */ /* 0x000fe20000000f00 */
        /* <DEDUP_REMOVED lines=13> */
.L_x_4751:
[----:B------:R-:W-:-:S05]  /*cfe0*/  IMAD.MOV.U32 R2, RZ, RZ, 0x1 ;  /* 0x00000001ff027424 */ /* 0x000fca00078e00ff */
[----:B------:R-:W-:-:S04]  /*cff0*/  SHF.L.U32 R2, R2, 0x1f, RZ ;  /* 0x0000001f02027819 */ /* 0x000fc800000006ff */
[----:B------:R-:W0:Y:S02]  /*d000*/  SYNCS.PHASECHK.TRANS64.TRYWAIT P0, [UR44+0x32440], R2 ;  /* 0x03244002ff0075a7 */ /* 0x000e24000800016c */
[----:B0-----:R-:W-:Y:S05]  /*d010*/  @!P0 BRA `(.L_x_4752) ;  /* 0x0000003800488947 */ /* 0x001fea0003800000 */
.L_x_4797:
[----:B------:R-:W-:Y:S01]  /*d020*/  SHF.R.S32.HI R26, RZ, 0x1f, R19 ;  /* 0x0000001fff1a7819 */ /* 0x000fe20000011413 */
[----:B------:R-:W-:Y:S01]  /*d030*/  ULDC.64 UR4, c[0x0][0x300] ;  /* 0x0000c00000047ab9 */ /* 0x000fe20000000a00 */
[----:B------:R-:W-:Y:S01]  /*d040*/  R2UR UR6, R29 ;  /* 0x000000001d0672ca */ /* 0x000fe200000e0000 */
[----:B------:R-:W-:Y:S01]  /*d050*/  IMAD.MOV.U32 R9, RZ, RZ, -0x60 ;  /* 0xffffffa0ff097424 */ /* 0x000fe200078e00ff */
[----:B------:R-:W-:Y:S01]  /*d060*/  LOP3.LUT R16, R16, 0xfffffffd, RZ, 0xc0, !PT ;  /* 0xfffffffd10107812 */ /* 0x000fe200078ec0ff */
[----:B0-----:R-:W-:Y:S02]  /*d070*/  IMAD R2, R26, UR4, RZ ;  /* 0x000000041a027c24 */ /* 0x001fe4000f8e02ff */
[----:B------:R-:W-:Y:S02]  /*d080*/  IMAD.SHL.U32 R28, R7, 0x8, RZ ;  /* 0x00000008071c7824 */ /* 0x000fe400078e00ff */
[C---:B------:R-:W-:Y:S02]  /*d090*/  IMAD R5, R19.reuse, UR5, R2 ;  /* 0x0000000513057c24 */ /* 0x040fe4000f8e0202 */
[----:B------:R-:W-:Y:S01]  /*d0a0*/  IMAD.WIDE.U32 R2, R19, UR4, RZ ;  /* 0x0000000413027c25 */ /* 0x000fe2000f8e00ff */
[----:B------:R-:W-:-:S03]  /*d0b0*/  ULDC.64 UR4, c[0x0][0x310] ;  /* 0x0000c40000047ab9 */ /* 0x000fc60000000a00 */
[----:B------:R-:W-:Y:S02]  /*d0c0*/  IMAD.IADD R3, R3, 0x1, R5 ;  /* 0x0000000103037824 */ /* 0x000fe400078e0205 */
[----:B------:R-:W-:Y:S02]  /*d0d0*/  IMAD R5, R23, UR4, RZ ;  /* 0x0000000417057c24 */ /* 0x000fe4000f8e02ff */
[----:B------:R-:W-:-:S04]  /*d0e0*/  IMAD.WIDE.U32 R2, R22, UR4, R2 ;  /* 0x0000000416027c25 */ /* 0x000fc8000f8e0002 */
[----:B------:R-:W-:Y:S01]  /*d0f0*/  IMAD R5, R22, UR5, R5 ;  /* 0x0000000516057c24 */ /* 0x000fe2000f8e0205 */
[----:B------:R-:W-:-:S04]  /*d100*/  ULDC.64 UR4, c[0x0][0x308] ;  /* 0x0000c20000047ab9 */ /* 0x000fc80000000a00 */
[----:B------:R-:W-:Y:S01]  /*d110*/  IADD3 R3, R3, R5, RZ ;  /* 0x0000000503037210 */ /* 0x000fe20007ffe0ff */
        /* <DEDUP_REMOVED lines=8> */
[----:B------:R-:W-:Y:S01]  /*d1a0*/  LOP3.LUT R3, R6, 0x1c0, RZ, 0xc0, !PT ;  /* 0x000001c006037812 */ /* 0x000fe200078ec0ff */
[----:B------:R-:W-:Y:S02]  /*d1b0*/  ULDC UR4, c[0x0][0x2f4] ;  /* 0x0000bd0000047ab9 */ /* 0x000fe40000000800 */
[----:B------:R-:W-:-:S02]  /*d1c0*/  ISETP.GE.AND P2, PT, R17, UR4, PT ;  /* 0x0000000411007c0c */ /* 0x000fc4000bf46270 */
[----:B------:R-:W-:Y:S02]  /*d1d0*/  LOP3.LUT R3, R3, 0x38, R6, 0xf8, !PT ;  /* 0x0000003803037812 */ /* 0x000fe400078ef806 */
[----:B------:R-:W-:Y:S02]  /*d1e0*/  LEA.HI.X R5, R2, UR7, R5, 0x1, P0 ;  /* 0x0000000702057c11 */ /* 0x000fe400080f0c05 */
[----:B------:R-:W-:Y:S01]  /*d1f0*/  LOP3.LUT R3, R3, 0x38, R18, 0x78, !PT ;  /* 0x0000003803037812 */ /* 0x000fe200078e7812 */
[----:B------:R-:W-:-:S03]  /*d200*/  IMAD R18, R0, R9, UR40 ;  /* 0x0000002800127e24 */ /* 0x000fc6000f8e0209 */
[----:B------:R-:W-:Y:S01]  /*d210*/  LOP3.LUT R28, R3, 0x200, R28, 0xf8, !PT ;  /* 0x00000200031c7812 */ /* 0x000fe200078ef81c */
[----:B------:R-:W-:Y:S02]  /*d220*/  IMAD.IADD R18, R18, 0x1, -R37 ;  /* 0x0000000112127824 */ /* 0x000fe400078e0a25 */
[----:B------:R-:W-:-:S03]  /*d230*/  @P2 LOP3.LUT R16, R16, 0x2, RZ, 0xfc, !PT ;  /* 0x0000000210102812 */ /* 0x000fc600078efcff */
[----:B------:R-:W-:Y:S01]  /*d240*/  ISETP.GE.AND P0, PT, R18, 0x1, PT ;  /* 0x000000011200780c */ /* 0x000fe20003f06270 */
[----:B------:R-:W-:-:S12]  /*d250*/  BRA.DIV UR5, `(.L_x_4753) ;  /* 0x0000003605d07947 */ /* 0x000fd8000b800000 */
[----:B------:R-:W0:Y:S01]  /*d260*/  SHFL.IDX PT, R14, R4, RZ, 0x181f ;  /* 0x00181fff040e7589 */ /* 0x000e2200000e0000 */
[----:B------:R-:W-:-:S03]  /*d270*/  @P0 LEA R7, R28, UR44, 0x1 ;  /* 0x0000002c1c070c11 */ /* 0x000fc6000f8e08ff */
[----:B------:R-:W1:Y:S01]  /*d280*/  SHFL.IDX PT, R0, R5, RZ, 0x181f ;  /* 0x00181fff05007589 */ /* 0x000e6200000e0000 */
[----:B0-----:R-:W-:-:S03]  /*d290*/  @P0 LEA R2, P1, R17, R14, 0x1 ;  /* 0x0000000e11020211 */ /* 0x001fc600078208ff */
[----:B------:R-:W0:Y:S01]  /*d2a0*/  SHFL.IDX PT, R14, R4, 0x1, 0x181f ;  /* 0x00381f00040e7f89 */ /* 0x000e2200000e0000 */
[----:B-1----:R-:W-:-:S03]  /*d2b0*/  @P0 IADD3.X R3, RZ, R0, RZ, P1, !PT ;  /* 0x00000000ff030210 */ /* 0x002fc60000ffe4ff */
        /* <DEDUP_REMOVED lines=30> */
.L_x_4811:
        /* <DEDUP_REMOVED lines=15> */
.L_x_4754:
        /* <DEDUP_REMOVED lines=24> */
.L_x_4755:
[----:B------:R-:W-:Y:S01]  /*d710*/  UISETP.NE.AND UP0, UPT, UR47, URZ, UPT ;  /* 0x0000003f2f00728c */ /* 0x000fe2000bf05270 */
[----:B------:R-:W-:Y:S01]  /*d720*/  IMAD.U32 R3, RZ, RZ, UR46 ;  /* 0x0000002eff037e24 */ /* 0x000fe2000f8e00ff */
[----:B------:R-:W-:Y:S01]  /*d730*/  R2UR UR6, R29 ;  /* 0x000000001d0672ca */ /* 0x000fe200000e0000 */
[----:B------:R-:W-:Y:S01]  /*d740*/  ULDC.64 UR8, c[0x0][0x2d8] ;  /* 0x0000b60000087ab9 */ /* 0x000fe20000000a00 */
[----:B------:R-:W0:Y:S01]  /*d750*/  LDC R7, c[0x0][0x448] ;  /* 0x00011200ff077b82 */ /* 0x000e220000000800 */
        /* <DEDUP_REMOVED lines=10> */
[----:B------:R-:W-:-:S03]  /*d800*/  UIMAD.WIDE.U32 UR4, UR39, UR8, URZ ;  /* 0x00000008270472a5 */ /* 0x000fc6000f8e003f */
[----:B------:R-:W-:Y:S01]  /*d810*/  ULDC.64 UR8, c[0x0][0x2e0] ;  /* 0x0000b80000087ab9 */ /* 0x000fe20000000a00 */
[----:B------:R-:W-:Y:S01]  /*d820*/  UIADD3 UR5, UR5, UR6, URZ ;  /* 0x0000000605057290 */ /* 0x000fe2000fffe03f */
[----:B------:R-:W-:Y:S01]  /*d830*/  SHF.R.S32.HI R0, RZ, 0x1f, R9 ;  /* 0x0000001fff007819 */ /* 0x000fe20000011409 */
[----:B------:R-:W-:Y:S02]  /*d840*/  UIMAD UR6, UR49, UR8, URZ ;  /* 0x00000008310672a4 */ /* 0x000fe4000f8e023f */
[----:B------:R-:W-:Y:S02]  /*d850*/  UIMAD.WIDE.U32 UR4, UR45, UR8, UR4 ;  /* 0x000000082d0472a5 */ /* 0x000fe4000f8e0004 */
[----:B------:R-:W-:-:S04]  /*d860*/  UIMAD UR6, UR45, UR9, UR6 ;  /* 0x000000092d0672a4 */ /* 0x000fc8000f8e0206 */
[----:B------:R-:W-:Y:S02]  /*d870*/  UIADD3 UR6, UR5, UR6, URZ ;  /* 0x0000000605067290 */ /* 0x000fe4000fffe03f */
[----:B------:R-:W-:Y:S02]  /*d880*/  IMAD.U32 R5, RZ, RZ, UR5 ;  /* 0x00000005ff057e24 */ /* 0x000fe4000f8e00ff */
[----:B------:R-:W-:Y:S02]  /*d890*/  IMAD.MOV R5, RZ, RZ, -R9 ;  /* 0x000000ffff057224 */ /* 0x000fe400078e0a09 */
[----:B------:R-:W-:Y:S01]  /*d8a0*/  IMAD.U32 R4, RZ, RZ, UR4 ;  /* 0x00000004ff047e24 */ /* 0x000fe2000f8e00ff */
[----:B------:R-:W-:Y:S01]  /*d8b0*/  ULDC.64 UR4, c[0x0][0x2d0] ;  /* 0x0000b40000047ab9 */ /* 0x000fe20000000a00 */
[----:B0-----:R-:W-:Y:S01]  /*d8c0*/  IMAD R5, R7, R5, R24 ;  /* 0x0000000507057224 */ /* 0x001fe200078e0218 */
[----:B------:R-:W-:Y:S01]  /*d8d0*/  MOV R3, UR6 ;  /* 0x0000000600037c02 */ /* 0x000fe20008000f00 */
[----:B------:R-:W-:-:S02]  /*d8e0*/  IMAD R0, R0, UR4, RZ ;  /* 0x0000000400007c24 */ /* 0x000fc4000f8e02ff */
[----:B------:R-:W-:Y:S02]  /*d8f0*/  IMAD.MOV.U32 R2, RZ, RZ, R4 ;  /* 0x000000ffff027224 */ /* 0x000fe400078e0004 */
[C---:B------:R-:W-:Y:S01]  /*d900*/  IMAD R11, R9.reuse, UR5, R0 ;  /* 0x00000005090b7c24 */ /* 0x040fe2000f8e0200 */
[----:B------:R-:W-:Y:S01]  /*d910*/  SHF.R.S32.HI R0, RZ, 0x1f, R5 ;  /* 0x0000001fff007819 */ /* 0x000fe20000011405 */
[----:B------:R-:W-:Y:S01]  /*d920*/  IMAD.WIDE.U32 R2, R9, UR4, R2 ;  /* 0x0000000409027c25 */ /* 0x000fe2000f8e0002 */
[----:B------:R-:W-:-:S03]  /*d930*/  ULDC.64 UR4, c[0x0][0x2c8] ;  /* 0x0000b20000047ab9 */ /* 0x000fc60000000a00 */
[----:B------:R-:W-:Y:S02]  /*d940*/  IMAD.IADD R3, R3, 0x1, R11 ;  /* 0x0000000103037824 */ /* 0x000fe400078e020b */
[----:B------:R-:W-:Y:S02]  /*d950*/  IMAD R0, R0, UR4, RZ ;  /* 0x0000000400007c24 */ /* 0x000fe4000f8e02ff */
[----:B------:R-:W-:-:S04]  /*d960*/  IMAD.WIDE.U32 R2, R5, UR4, R2 ;  /* 0x0000000405027c25 */ /* 0x000fc8000f8e0002 */
[----:B------:R-:W-:Y:S01]  /*d970*/  IMAD R9, R5, UR5, R0 ;  /* 0x0000000505097c24 */ /* 0x000fe2000f8e0200 */
[----:B------:R-:W-:Y:S02]  /*d980*/  ULDC.64 UR4, c[0x0][0x280] ;  /* 0x0000a00000047ab9 */ /* 0x000fe40000000a00 */
[----:B------:R-:W-:Y:S01]  /*d990*/  LEA R0, P0, R2, UR4, 0x1 ;  /* 0x0000000402007c11 */ /* 0x000fe2000f8008ff */
[----:B------:R-:W-:Y:S01]  /*d9a0*/  ULDC UR4, c[0x0][0x2b8] ;  /* 0x0000ae0000047ab9 */ /* 0x000fe20000000800 */
[----:B------:R-:W-:-:S04]  /*d9b0*/  IADD3 R3, R3, R9, RZ ;  /* 0x0000000903037210 */ /* 0x000fc80007ffe0ff */
[----:B------:R-:W-:Y:S01]  /*d9c0*/  LEA.HI.X R6, R2, UR5, R3, 0x1, P0 ;  /* 0x0000000502067c11 */ /* 0x000fe200080f0c03 */
[----:B------:R-:W-:Y:S01]  /*d9d0*/  UMOV UR5, 0xffffffff ;  /* 0xffffffff00057882 */ /* 0x000fe20000000000 */
[----:B------:R-:W-:Y:S02]  /*d9e0*/  ISETP.GE.AND P0, PT, R17, UR4, PT ;  /* 0x0000000411007c0c */ /* 0x000fe4000bf06270 */
[----:B------:R-:W-:Y:S11]  /*d9f0*/  BRA.DIV UR5, `(.L_x_4756) ;  /* 0x0000003605947947 */ /* 0x000ff6000b800000 */
[----:B------:R-:W0:Y:S01]  /*da00*/  SHFL.IDX PT, R14, R0, RZ, 0x181f ;  /* 0x00181fff000e7589 */ /* 0x000e2200000e0000 */
[----:B------:R-:W-:Y:S01]  /*da10*/  IMAD.U32 R4, RZ, RZ, UR46 ;  /* 0x0000002eff047e24 */ /* 0x000fe2000f8e00ff */
[----:B------:R-:W-:Y:S01]  /*da20*/  ULDC UR4, c[0x0][0x288] ;  /* 0x0000a20000047ab9 */ /* 0x000fe20000000800 */
[----:B------:R-:W-:Y:S01]  /*da30*/  LOP3.LUT R16, R16, 0xffffefff, RZ, 0xc0, !PT ;  /* 0xffffefff10107812 */ /* 0x000fe200078ec0ff */
[----:B------:R-:W-:Y:S01]  /*da40*/  IMAD R5, R7, UR4, RZ ;  /* 0x0000000407057c24 */ /* 0x000fe2000f8e02ff */
[----:B------:R-:W1:Y:S01]  /*da50*/  SHFL.IDX PT, R3, R6, RZ, 0x181f ;  /* 0x00181fff06037589 */ /* 0x000e6200000e0000 */
[----:B------:R-:W-:-:S03]  /*da60*/  IMAD R4, R4, 0x80, R37 ;  /* 0x0000008004047824 */ /* 0x000fc600078e0225 */
[----:B------:R-:W-:Y:S01]  /*da70*/  SHFL.IDX PT, R7, R6, 0x1, 0x181f ;  /* 0x00381f0006077f89 */ /* 0x000fe200000e0000 */
[C---:B------:R-:W-:Y:S01]  /*da80*/  VIADD R2, R4.reuse, 0x10 ;  /* 0x0000001004027836 */ /* 0x040fe20000000000 */
[CC--:B------:R-:W-:Y:S01]  /*da90*/  ISETP.GE.AND P4, PT, R4.reuse, R5.reuse, PT ;  /* 0x000000050400720c */ /* 0x0c0fe20003f86270 */
[C---:B------:R-:W-:Y:S01]  /*daa0*/  VIADD R20, R4.reuse, 0x30 ;  /* 0x0000003004147836 */ /* 0x040fe20000000000 */
[C---:B------:R-:W-:Y:S01]  /*dab0*/  IADD3 R8, R4.reuse, 0x20, RZ ;  /* 0x0000002004087810 */ /* 0x040fe20007ffe0ff */
[----:B------:R-:W-:Y:S01]  /*dac0*/  VIADD R15, R4, 0x40 ;  /* 0x00000040040f7836 */ /* 0x000fe20000000000 */
[-C--:B------:R-:W-:Y:S02]  /*dad0*/  ISETP.GE.AND P3, PT, R2, R5.reuse, PT ;  /* 0x000000050200720c */ /* 0x080fe40003f66270 */
[----:B------:R-:W-:Y:S01]  /*dae0*/  SHFL.IDX PT, R2, R6, 0x2, 0x181f ;  /* 0x00581f0006027f89 */ /* 0x000fe200000e0000 */
[-C--:B------:R-:W-:Y:S02]  /*daf0*/  ISETP.GE.AND P2, PT, R8, R5.reuse, PT ;  /* 0x000000050800720c */ /* 0x080fe40003f46270 */
[----:B------:R-:W-:Y:S01]  /*db00*/  ISETP.GE.AND P5, PT, R20, R5, PT ;  /* 0x000000051400720c */ /* 0x000fe20003fa6270 */
[----:B------:R-:W-:Y:S03]  /*db10*/  SHFL.IDX PT, R8, R6, 0x3, 0x181f ;  /* 0x00781f0006087f89 */ /* 0x000fe600000e0000 */
[----:B0-----:R-:W-:Y:S01]  /*db20*/  @!P4 LEA R10, P1, R17, R14, 0x1 ;  /* 0x0000000e110ac211 */ /* 0x001fe200078208ff */
[----:B------:R-:W-:Y:S01]  /*db30*/  SHFL.IDX PT, R20, R0, 0x4, 0x181f ;  /* 0x00981f0000147f89 */ /* 0x000fe200000e0000 */
[----:B------:R-:W-:-:S02]  /*db40*/  @!P4 LEA R9, R28, UR44, 0x1 ;  /* 0x0000002c1c09cc11 */ /* 0x000fc4000f8e08ff */
[----:B------:R-:W-:Y:S01]  /*db50*/  @P4 LOP3.LUT R16, R16, 0x1000, RZ, 0xfc, !PT ;  /* 0x0000100010104812 */ /* 0x000fe200078efcff */
[----:B------:R-:W0:Y:S01]  /*db60*/  SHFL.IDX PT, R14, R0, 0x1, 0x181f ;  /* 0x00381f00000e7f89 */ /* 0x000e2200000e0000 */
[----:B-1----:R-:W-:Y:S02]  /*db70*/  @!P4 IMAD.X R3, RZ, RZ, R3, P1 ;  /* 0x000000ffff03c224 */ /* 0x002fe400008e0603 */
[----:B------:R-:W-:-:S04]  /*db80*/  LOP3.LUT R16, R16, 0xfffff7ff, RZ, 0xc0, !PT ;  /* 0xfffff7ff10107812 */ /* 0x000fc800078ec0ff */
[----:B------:R-:W-:-:S04]  /*db90*/  @P3 LOP3.LUT R16, R16, 0x800, RZ, 0xfc, !PT ;  /* 0x0000080010103812 */ /* 0x000fc800078efcff */
[----:B------:R-:W-:-:S04]  /*dba0*/  LOP3.LUT R16, R16, 0xfffffbff, RZ, 0xc0, !PT ;  /* 0xfffffbff10107812 */ /* 0x000fc800078ec0ff */
[----:B------:R-:W-:-:S04]  /*dbb0*/  @P2 LOP3.LUT R16, R16, 0x400, RZ, 0xfc, !PT ;  /* 0x0000040010102812 */ /* 0x000fc800078efcff */
[----:B------:R-:W-:-:S04]  /*dbc0*/  LOP3.LUT R16, R16, 0xfffffdff, RZ, 0xc0, !PT ;  /* 0xfffffdff10107812 */ /* 0x000fc800078ec0ff */
[----:B------:R-:W-:Y:S02]  /*dbd0*/  @P5 LOP3.LUT R16, R16, 0x200, RZ, 0xfc, !PT ;  /* 0x0000020010105812 */ /* 0x000fe400078efcff */
[C---:B0-----:R-:W-:Y:S02]  /*dbe0*/  @!P3 LEA R12, P1, R17.reuse, R14, 0x1 ;  /* 0x0000000e110cb211 */ /* 0x041fe400078208ff */
[----:B------:R-:W0:Y:S01]  /*dbf0*/  SHFL.IDX PT, R14, R0, 0x2, 0x181f ;  /* 0x00581f00000e7f89 */ /* 0x000e2200000e0000 */
[----:B------:R-:W-:Y:S02]  /*dc00*/  LOP3.LUT R16, R16, 0xfffffeff, RZ, 0xc0, !PT ;  /* 0xfffffeff10107812 */ /* 0x000fe400078ec0ff */
[----:B------:R-:W-:Y:S01]  /*dc10*/  @!P3 IMAD.X R11, RZ, RZ, R7, P1 ;  /* 0x000000ffff0bb224 */ /* 0x000fe200008e0607 */
[----:B0-----:R-:W-:-:S05]  /*dc20*/  @!P2 LEA R13, P1, R17, R14, 0x1 ;  /* 0x0000000e110da211 */ /* 0x001fca00078208ff */
[----:B------:R-:W-:Y:S02]  /*dc30*/  @!P2 IMAD.X R14, RZ, RZ, R2, P1 ;  /* 0x000000ffff0ea224 */ /* 0x000fe400008e0602 */
[----:B------:R-:W0:Y:S02]  /*dc40*/  SHFL.IDX PT, R2, R0, 0x3, 0x181f ;  /* 0x00781f0000027f89 */ /* 0x000e2400000e0000 */
[----:B0-----:R-:W-:Y:S01]  /*dc50*/  @!P5 LEA R7, P1, R17, R2, 0x1 ;  /* 0x000000021107d211 */ /* 0x001fe200078208ff */
[----:B------:R-:W-:Y:S02]  /*dc60*/  @!P4 IMAD.MOV.U32 R2, RZ, RZ, R10 ;  /* 0x000000ffff02c224 */ /* 0x000fe400078e000a */
[----:B------:R-:W0:Y:S02]  /*dc70*/  SHFL.IDX PT, R10, R6, 0x4, 0x181f ;  /* 0x00981f00060a7f89 */ /* 0x000e2400000e0000 */
[----:B------:R-:W-:Y:S02]  /*dc80*/  @!P5 IMAD.X R8, RZ, RZ, R8, P1 ;  /* 0x000000ffff08d224 */ /* 0x000fe400008e0608 */
[----:B------:R1:W-:Y:S01]  /*dc90*/  @!P4 LDGSTS.E.BYPASS.LTC128B.128 [R9+0x18400], desc[UR36][R2.64], !P0 ;  /* 0x184000000209cfae */ /* 0x0003e2000c101d64 */
[----:B------:R-:W-:-:S02]  /*dca0*/  ISETP.GE.AND P4, PT, R15, R5, PT ;  /* 0x000000050f00720c */ /* 0x000fc40003f86270 */
[----:B------:R-:W-:Y:S01]  /*dcb0*/  @!P3 LEA R15, R28, UR44, 0x1 ;  /* 0x0000002c1c0fbc11 */ /* 0x000fe2000f8e08ff */
[----:B-1----:R-:W-:-:S10]  /*dcc0*/  @!P3 IMAD.MOV.U32 R2, RZ, RZ, R12 ;  /* 0x000000ffff02b224 */ /* 0x002fd400078e000c */
[----:B------:R-:W-:Y:S01]  /*dcd0*/  @!P4 LEA R9, P1, R17, R20, 0x1 ;  /* 0x000000141109c211 */ /* 0x000fe200078208ff */
[----:B------:R-:W-:Y:S01]  /*dce0*/  @!P3 IMAD.MOV.U32 R3, RZ, RZ, R11 ;  /* 0x000000ffff03b224 */ /* 0x000fe200078e000b */
[----:B------:R-:W1:Y:S01]  /*dcf0*/  SHFL.IDX PT, R20, R0, 0x5, 0x181f ;  /* 0x00b81f0000147f89 */ /* 0x000e6200000e0000 */
[----:B------:R-:W-:Y:S01]  /*dd00*/  VIADD R12, R4, 0x50 ;  /* 0x00000050040c7836 */ /* 0x000fe20000000000 */
[----:B------:R-:W-:Y:S02]  /*dd10*/  @P4 LOP3.LUT R16, R16, 0x100, RZ, 0xfc, !PT ;  /* 0x0000010010104812 */ /* 0x000fe400078efcff */
[----:B------:R2:W-:Y:S01]  /*dd20*/  @!P3 LDGSTS.E.BYPASS.LTC128B.128 [R15+0x18c00], desc[UR36][R2.64], !P0 ;  /* 0x18c00000020fbfae */ /* 0x0005e2000c101d64 */
[----:B0-----:R-:W-:Y:S02]  /*dd30*/  @!P4 IADD3.X R10, RZ, R10, RZ, P1, !PT ;  /* 0x0000000aff0ac210 */ /* 0x001fe40000ffe4ff */
[----:B------:R-:W-:Y:S02]  /*dd40*/  ISETP.GE.AND P3, PT, R12, R5, PT ;  /* 0x000000050c00720c */ /* 0x000fe40003f66270 */
[----:B------:R-:W-:Y:S01]  /*dd50*/  LOP3.LUT R16, R16, 0xffffff7f, RZ, 0xc0, !PT ;  /* 0xffffff7f10107812 */ /* 0x000fe200078ec0ff */
[----:B--2---:R-:W0:Y:S01]  /*dd60*/  SHFL.IDX PT, R2, R6, 0x5, 0x181f ;  /* 0x00b81f0006027f89 */ /* 0x004e2200000e0000 */
[----:B------:R-:W-:-:S02]  /*dd70*/  @!P2 LEA R15, R28, UR44, 0x1 ;  /* 0x0000002c1c0fac11 */ /* 0x000fc4000f8e08ff */
[----:B------:R-:W-:Y:S02]  /*dd80*/  @!P2 MOV R3, R14 ;  /* 0x0000000e0003a202 */ /* 0x000fe40000000f00 */
[----:B------:R-:W2:Y:S05]  /*dd90*/  SHFL.IDX PT, R14, R0, 0x6, 0x181f ;  /* 0x00d81f00000e7f89 */ /* 0x000eaa00000e0000 */
[----:B------:R-:W-:Y:S02]  /*dda0*/  @P3 LOP3.LUT R16, R16, 0x80, RZ, 0xfc, !PT ;  /* 0x0000008010103812 */ /* 0x000fe400078efcff */
[----:B-1----:R-:W-:Y:S01]  /*ddb0*/  @!P3 LEA R11, P1, R17, R20, 0x1 ;  /* 0x00000014110bb211 */ /* 0x002fe200078208ff */
[----:B------:R-:W-:Y:S01]  /*ddc0*/  VIADD R20, R4, 0x60 ;  /* 0x0000006004147836 */ /* 0x000fe20000000000 */
[----:B------:R-:W-:-:S03]  /*ddd0*/  LOP3.LUT R16, R16, 0xffffffbf, RZ, 0xc0, !PT ;  /* 0xffffffbf10107812 */ /* 0x000fc600078ec0ff */
[----:B0-----:R-:W-:Y:S02]  /*dde0*/  @!P3 IMAD.X R12, RZ, RZ, R2, P1 ;  /* 0x000000ffff0cb224 */ /* 0x001fe400008e0602 */
[----:B------:R-:W-:-:S05]  /*ddf0*/  @!P2 IMAD.MOV.U32 R2, RZ, RZ, R13 ;  /* 0x000000ffff02a224 */ /* 0x000fca00078e000d */
[----:B------:R0:W-:Y:S01]  /*de00*/  @!P2 LDGSTS.E.BYPASS.LTC128B.128 [R15+0x19400], desc[UR36][R2.64], !P0 ;  /* 0x19400000020fafae */ /* 0x0001e2000c101d64 */
[----:B------:R-:W-:-:S03]  /*de10*/  ISETP.GE.AND P2, PT, R20, R5, PT ;  /* 0x000000051400720c */ /* 0x000fc60003f46270 */
[----:B0-----:R-:W0:Y:S01]  /*de20*/  SHFL.IDX PT, R2, R6, 0x6, 0x181f ;  /* 0x00d81f0006027f89 */ /* 0x001e2200000e0000 */
[----:B------:R-:W-:Y:S01]  /*de30*/  @!P5 LEA R15, R28, UR44, 0x1 ;  /* 0x0000002c1c0fdc11 */ /* 0x000fe2000f8e08ff */
[----:B------:R-:W-:-:S08]  /*de40*/  @!P5 IMAD.MOV.U32 R3, RZ, RZ, R8 ;  /* 0x000000ffff03d224 */ /* 0x000fd000078e0008 */
[----:B--2---:R-:W-:Y:S01]  /*de50*/  @!P2 LEA R13, P1, R17, R14, 0x1 ;  /* 0x0000000e110da211 */ /* 0x004fe200078208ff */
[----:B------:R-:W1:Y:S01]  /*de60*/  SHFL.IDX PT, R6, R6, 0x7, 0x181f ;  /* 0x00f81f0006067f89 */ /* 0x000e6200000e0000 */
[----:B------:R-:W-:Y:S02]  /*de70*/  @!P2 LEA R21, R28, UR44, 0x1 ;  /* 0x0000002c1c15ac11 */ /* 0x000fe4000f8e08ff */
[----:B------:R-:W-:Y:S01]  /*de80*/  @P2 LOP3.LUT R16, R16, 0x40, RZ, 0xfc, !PT ;  /* 0x0000004010102812 */ /* 0x000fe200078efcff */
[----:B0-----:R-:W-:Y:S02]  /*de90*/  @!P2 IMAD.X R14, RZ, RZ, R2, P1 ;  /* 0x000000ffff0ea224 */ /* 0x001fe400008e0602 */
[----:B------:R-:W-:Y:S01]  /*dea0*/  @!P5 IMAD.MOV.U32 R2, RZ, RZ, R7 ;  /* 0x000000ffff02d224 */ /* 0x000fe200078e0007 */
[----:B------:R-:W-:-:S04]  /*deb0*/  @!P4 LEA R7, R28, UR44, 0x1 ;  /* 0x0000002c1c07cc11 */ /* 0x000fc8000f8e08ff */
[----:B------:R0:W-:Y:S02]  /*dec0*/  @!P5 LDGSTS.E.BYPASS.LTC128B.128 [R15+0x19c00], desc[UR36][R2.64], !P0 ;  /* 0x19c00000020fdfae */ /* 0x0001e4000c101d64 */
[----:B0-----:R-:W-:Y:S01]  /*ded0*/  @!P4 IMAD.MOV.U32 R2, RZ, RZ, R9 ;  /* 0x000000ffff02c224 */ /* 0x001fe200078e0009 */
[----:B------:R-:W-:Y:S02]  /*dee0*/  @!P4 MOV R3, R10 ;  /* 0x0000000a0003c202 */ /* 0x000fe40000000f00 */
[----:B------:R-:W-:-:S03]  /*def0*/  @!P3 LEA R9, R28, UR44, 0x1 ;  /* 0x0000002c1c09bc11 */ /* 0x000fc6000f8e08ff */
[----:B------:R0:W-:Y:S02]  /*df00*/  @!P4 LDGSTS.E.BYPASS.LTC128B.128 [R7+0x1a400], desc[UR36][R2.64], !P0 ;  /* 0x1a4000000207cfae */ /* 0x0001e4000c101d64 */
[----:B0-----:R-:W-:Y:S02]  /*df10*/  @!P3 IMAD.MOV.U32 R2, RZ, RZ, R11 ;  /* 0x000000ffff02b224 */ /* 0x001fe400078e000b */
[----:B------:R-:W-:-:S05]  /*df20*/  @!P3 IMAD.MOV.U32 R3, RZ, RZ, R12 ;  /* 0x000000ffff03b224 */ /* 0x000fca00078e000c */
[----:B------:R0:W-:Y:S02]  /*df30*/  @!P3 LDGSTS.E.BYPASS.LTC128B.128 [R9+0x1ac00], desc[UR36][R2.64], !P0 ;  /* 0x1ac000000209bfae */ /* 0x0001e4000c101d64 */
[----:B0-----:R-:W-:Y:S02]  /*df40*/  @!P2 IMAD.MOV.U32 R2, RZ, RZ, R13 ;  /* 0x000000ffff02a224 */ /* 0x001fe400078e000d */
[----:B------:R-:W-:Y:S02]  /*df50*/  @!P2 IMAD.MOV.U32 R3, RZ, RZ, R14 ;  /* 0x000000ffff03a224 */ /* 0x000fe400078e000e */
[----:B------:R0:W2:Y:S04]  /*df60*/  SHFL.IDX PT, R14, R0, 0x7, 0x181f ;  /* 0x00f81f00000e7f89 */ /* 0x0000a800000e0000 */
[----:B-1----:R0:W-:Y:S02]  /*df70*/  @!P2 LDGSTS.E.BYPASS.LTC128B.128 [R21+0x1b400], desc[UR36][R2.64], !P0 ;  /* 0x1b4000000215afae */ /* 0x0021e4000c101d64 */
.L_x_4828:
[----:B------:R-:W-:Y:S01]  /*df80*/  VIADD R4, R4, 0x70 ;  /* 0x0000007004047836 */ /* 0x000fe20000000000 */
[----:B------:R-:W-:-:S04]  /*df90*/  LOP3.LUT R16, R16, 0xffffdfff, RZ, 0xc0, !PT ;  /* 0xffffdfff10107812 */ /* 0x000fc800078ec0ff */
[----:B------:R-:W-:-:S13]  /*dfa0*/  ISETP.GE.AND P2, PT, R4, R5, PT ;  /* 0x000000050400720c */ /* 0x000fda0003f46270 */
[----:B0-2---:R-:W-:Y:S02]  /*dfb0*/  @!P2 LEA R2, P1, R17, R14, 0x1 ;  /* 0x0000000e1102a211 */ /* 0x005fe400078208ff */
        /* <DEDUP_REMOVED lines=32> */
.L_x_4757:
[----:B------:R-:W-:Y:S01]  /*e1c0*/  UISETP.NE.AND UP0, UPT, UR47, URZ, UPT ;  /* 0x0000003f2f00728c */ /* 0x000fe2000bf05270 */
[----:B------:R-:W-:Y:S01]  /*e1d0*/  R2UR UR6, R29 ;  /* 0x000000001d0672ca */ /* 0x000fe200000e0000 */
[----:B------:R-:W-:Y:S01]  /*e1e0*/  ULDC.64 UR8, c[0x0][0x3d8] ;  /* 0x0000f60000087ab9 */ /* 0x000fe20000000a00 */
[----:B------:R-:W-:Y:S01]  /*e1f0*/  IMAD.MOV.U32 R2, RZ, RZ, R24 ;  /* 0x000000ffff027224 */ /* 0x000fe200078e0018 */
[----:B------:R-:W-:Y:S02]  /*e200*/  ULDC UR7, c[0x0][0x448] ;  /* 0x0001120000077ab9 */ /* 0x000fe40000000800 */
[----:B------:R-:W-:-:S05]  /*e210*/  PLOP3.LUT P0, PT, PT, PT, UP0, 0x80, 0x0 ;  /* 0x000000000000781c */ /* 0x000fca0003f0f008 */
[----:B------:R-:W-:-:S03]  /*e220*/  @UP0 ULDC UR4, c[0x0][0x44c] ;  /* 0x0001130000040ab9 */ /* 0x000fc60000000800 */
[----:B------:R-:W-:-:S04]  /*e230*/  UIMAD UR6, UR6, UR8, URZ ;  /* 0x00000008060672a4 */ /* 0x000fc8000f8e023f */
[----:B------:R-:W-:Y:S01]  /*e240*/  UIMAD UR6, UR39, UR9, UR6 ;  /* 0x00000009270672a4 */ /* 0x000fe2000f8e0206 */
[----:B------:R-:W-:Y:S01]  /*e250*/  @P0 IMAD.HI.U32 R0, R24, UR4, RZ ;  /* 0x0000000418000c27 */ /* 0x000fe2000f8e00ff */
[----:B------:R-:W-:Y:S01]  /*e260*/  PLOP3.LUT P0, PT, PT, PT, UP0, 0x80, 0x0 ;  /* 0x000000000000781c */ /* 0x000fe20003f0f008 */
[----:B------:R-:W-:-:S12]  /*e270*/  @UP0 ULDC UR4, c[0x0][0x450] ;  /* 0x0001140000040ab9 */ /* 0x000fd80000000800 */
[----:B------:R-:W-:Y:S01]  /*e280*/  @P0 SHF.R.U32.HI R2, RZ, UR4, R0 ;  /* 0x00000004ff020c19 */ /* 0x000fe20008011600 */
[----:B------:R-:W-:-:S03]  /*e290*/  UIMAD.WIDE.U32 UR4, UR39, UR8, URZ ;  /* 0x00000008270472a5 */ /* 0x000fc6000f8e003f */
[----:B------:R-:W-:Y:S01]  /*e2a0*/  ULDC.64 UR8, c[0x0][0x3e0] ;  /* 0x0000f80000087ab9 */ /* 0x000fe20000000a00 */
[----:B------:R-:W-:Y:S01]  /*e2b0*/  UIADD3 UR5, UR5, UR6, URZ ;  /* 0x0000000605057290 */ /* 0x000fe2000fffe03f */
[--C-:B------:R-:W-:Y:S01]  /*e2c0*/  IMAD.MOV R5, RZ, RZ, -R2.reuse ;  /* 0x000000ffff057224 */ /* 0x100fe200078e0a02 */
[----:B------:R-:W-:Y:S01]  /*e2d0*/  UIMAD UR6, UR49, UR8, URZ ;  /* 0x00000008310672a4 */ /* 0x000fe2000f8e023f */
[----:B------:R-:W-:Y:S01]  /*e2e0*/  SHF.R.S32.HI R0, RZ, 0x1f, R2 ;  /* 0x0000001fff007819 */ /* 0x000fe20000011402 */
[----:B------:R-:W-:Y:S01]  /*e2f0*/  UIMAD.WIDE.U32 UR4, UR45, UR8, UR4 ;  /* 0x000000082d0472a5 */ /* 0x000fe2000f8e0004 */
[----:B------:R-:W-:Y:S01]  /*e300*/  IMAD R5, R5, UR7, R24 ;  /* 0x0000000705057c24 */ /* 0x000fe2000f8e0218 */
[----:B------:R-:W-:-:S03]  /*e310*/  UIMAD UR6, UR45, UR9, UR6 ;  /* 0x000000092d0672a4 */ /* 0x000fc6000f8e0206 */
[----:B------:R-:W-:Y:S01]  /*e320*/  ULDC.64 UR8, c[0x0][0x3d0] ;  /* 0x0000f40000087ab9 */ /* 0x000fe20000000a00 */
[----:B------:R-:W-:Y:S01]  /*e330*/  UIADD3 UR5, UR5, UR6, URZ ;  /* 0x0000000605057290 */ /* 0x000fe2000fffe03f */
[----:B------:R-:W-:Y:S01]  /*e340*/  IMAD R3, R0, UR8, RZ ;  /* 0x0000000800037c24 */ /* 0x000fe2000f8e02ff */
[----:B------:R-:W-:Y:S02]  /*e350*/  MOV R9, UR8 ;  /* 0x0000000800097c02 */ /* 0x000fe40008000f00 */
[----:B------:R-:W-:Y:S01]  /*e360*/  SHF.R.S32.HI R0, RZ, 0x1f, R5 ;  /* 0x0000001fff007819 */ /* 0x000fe20000011405 */
        /* <DEDUP_REMOVED lines=62> */
[----:B0-----:R-:W-:-:S05]  /*e750*/  @!P6 LEA R14, P0, R17, R14, 0x1 ;  /* 0x0000000e110ee211 */ /* 0x001fca00078008ff */
[----:B-1----:R-:W-:Y:S01]  /*e760*/  @!P6 IMAD.X R5, RZ, RZ, R5, P0 ;  /* 0x000000ffff05e224 */ /* 0x002fe200000e0605 */
[----:B--2---:R-:W-:-:S03]  /*e770*/  @!P6 MOV R2, R14 ;  /* 0x0000000e0002e202 */ /* 0x004fc60000000f00 */
[----:B------:R-:W-:Y:S01]  /*e780*/  @!P6 IMAD.MOV.U32 R3, RZ, RZ, R5 ;  /* 0x000000ffff03e224 */ /* 0x000fe200078e0005 */
[----:B------:R-:W0:Y:S01]  /*e790*/  SHFL.IDX PT, R14, R0, 0x4, 0x181f ;  /* 0x00981f00000e7f89 */ /* 0x000e2200000e0000 */
[----:B------:R-:W-:Y:S02]  /*e7a0*/  P2R R7, PR, RZ, 0x20 ;  /* 0x00000020ff077803 */ /* 0x000fe40000000000 */
[----:B------:R-:W-:Y:S01]  /*e7b0*/  LOP3.LUT P5, RZ, R16, 0x100, RZ, 0xc0, !PT ;  /* 0x0000010010ff7812 */ /* 0x000fe200078ac0ff */
[----:B------:R-:W1:Y:S04]  /*e7c0*/  SHFL.IDX PT, R5, R4, 0x4, 0x181f ;  /* 0x00981f0004057f89 */ /* 0x000e6800000e0000 */
[----:B------:R-:W-:Y:S04]  /*e7d0*/  @!P6 LDGSTS.E.BYPASS.LTC128B.128 [R9+0x23c00], desc[UR36][R2.64], !P4 ;  /* 0x23c000000209efae */ /* 0x000fe8000e101d64 */
[----:B------:R-:W-:Y:S04]  /*e7e0*/  @!P6 LDGSTS.E.BYPASS.LTC128B.128 [R9+0x27c00], desc[UR36][R2.64+0x80], !P3 ;  /* 0x27c000800209efae */ /* 0x000fe8000d901d64 */
[----:B------:R-:W-:Y:S01]  /*e7f0*/  @!P6 LDGSTS.E.BYPASS.LTC128B.128 [R9+0x2bc00], desc[UR36][R2.64+0x100], !P2 ;  /* 0x2bc001000209efae */ /* 0x000fe2000d101d64 */
[----:B------:R-:W-:-:S03]  /*e800*/  @!P5 LEA R21, R28, UR44, 0x1 ;  /* 0x0000002c1c15dc11 */ /* 0x000fc6000f8e08ff */
[----:B------:R2:W-:Y:S01]  /*e810*/  @!P6 LDGSTS.E.BYPASS.LTC128B.128 [R9+0x2fc00], desc[UR36][R2.64+0x180], !P1 ;  /* 0x2fc001800209efae */ /* 0x0005e2000c901d64 */
[----:B------:R-:W-:Y:S02]  /*e820*/  ISETP.NE.AND P6, PT, R6, RZ, PT ;  /* 0x000000ff0600720c */ /* 0x000fe40003fc5270 */
        /* <DEDUP_REMOVED lines=13> */
[----:B-1----:R-:W-:Y:S01]  /*e900*/  @!P6 IMAD.X R5, RZ, RZ, R5, P0 ;  /* 0x000000ffff05e224 */ /* 0x002fe200000e0605 */
[----:B--2---:R-:W-:Y:S02]  /*e910*/  @!P6 MOV R2, R14 ;  /* 0x0000000e0002e202 */ /* 0x004fe40000000f00 */
        /* <DEDUP_REMOVED lines=18> */
.L_x_4846:
        /* <DEDUP_REMOVED lines=13> */
.L_x_4760:
[----:B------:R-:W-:Y:S05]  /*eb10*/  BSYNC B0 ;  /* 0x0000000000007941 */ /* 0x000fea0003800000 */
.L_x_4759:
        /* <DEDUP_REMOVED lines=9> */
.L_x_4847:
[----:B------:R-:W-:-:S13]  /*ebb0*/  LOP3.LUT P0, RZ, R16, 0x20, RZ, 0xc0, !PT ;  /* 0x0000002010ff7812 */ /* 0x000fda000780c0ff */
[----:B------:R-:W-:Y:S05]  /*ebc0*/  @!P0 BRA `(.L_x_4762) ;  /* 0x0000000000048947 */ /* 0x000fea0003800000 */
[----:B------:R-:W-:Y:S01]  /*ebd0*/  BPT.TRAP 0x1 ;  /* 0x000000040000795c */ /* 0x000fe20000300000 */
.L_x_4762:
[----:B------:R-:W4:Y:S02]  /*ebe0*/  SYNCS.PHASECHK.TRANS64.TRYWAIT P0, [UR44+0x32460], R0 ;  /* 0x03246000ff0075a7 */ /* 0x000f24000800016c */
[----:B----4-:R-:W-:Y:S05]  /*ebf0*/  @!P0 BRA `(.L_x_4763) ;  /* 0x0000003800d48947 */ /* 0x010fea0003800000 */
.L_x_4848:
        /* <DEDUP_REMOVED lines=33> */
[C---:B------:R-:W-:Y:S01]  /*ee10*/  LOP3.LUT P2, RZ, R5.reuse, 0x2, RZ, 0xc0, !PT ;  /* 0x0000000205ff7812 */ /* 0x040fe2000784c0ff */
[----:B------:R-:W1:Y:S01]  /*ee20*/  SHFL.IDX PT, R0, R19, RZ, 0x181f ;  /* 0x00181fff13007589 */ /* 0x000e6200000e0000 */
[----:B------:R-:W-:-:S03]  /*ee30*/  LOP3.LUT P1, RZ, R5, 0x4, RZ, 0xc0, !PT ;  /* 0x0000000405ff7812 */ /* 0x000fc6000782c0ff */
[----:B------:R-:W-:Y:S04]  /*ee40*/  SHFL.IDX PT, R4, R19, 0x1, 0x181f ;  /* 0x00381f0013047f89 */ /* 0x000fe800000e0000 */
[----:B------:R-:W-:Y:S01]  /*ee50*/  SHFL.IDX PT, R7, R19, 0x3, 0x181f ;  /* 0x00781f0013077f89 */ /* 0x000fe200000e0000 */
[----:B0-----:R-:W-:-:S03]  /*ee60*/  IADD3 R2, P0, R14, R17, RZ ;  /* 0x000000110e027210 */ /* 0x001fc60007f1e0ff */
[----:B------:R-:W0:Y:S02]  /*ee70*/  SHFL.IDX PT, R14, R10, 0x1, 0x181f ;  /* 0x00381f000a0e7f89 */ /* 0x000e2400000e0000 */
[----:B-1----:R-:W-:Y:S01]  /*ee80*/  IMAD.X R3, RZ, RZ, R0, P0 ;  /* 0x000000ffff037224 */ /* 0x002fe200000e0600 */
[----:B------:R-:W-:-:S05]  /*ee90*/  LEA R0, R28, UR44, 0x1 ;  /* 0x0000002c1c007c11 */ /* 0x000fca000f8e08ff */
[----:B------:R-:W-:Y:S01]  /*eea0*/  VIADD R31, R0, 0x400 ;  /* 0x00000400001f7836 */ /* 0x000fe20000000000 */
        /* <DEDUP_REMOVED lines=12> */
[----:B------:R-:W-:Y:S01]  /*ef70*/  LDGSTS.E.BYPASS.LTC128B.128 [R0+0x9400], desc[UR36][R2.64+0x180], !P3 ;  /* 0x0940018002007fae */ /* 0x000fe2000d901d64 */
        /* <DEDUP_REMOVED lines=12> */
[----:B------:R-:W0:Y:S02]  /*f040*/  SHFL.IDX PT, R14, R10, 0x4, 0x181f ;  /* 0x00981f000a0e7f89 */ /* 0x000e2400000e0000 */
[----:B------:R-:W-:Y:S01]  /*f050*/  IMAD.X R7, RZ, RZ, R7, P3 ;  /* 0x000000ffff077224 */ /* 0x000fe200018e0607 */
[C---:B------:R-:W-:Y:S01]  /*f060*/  ISETP.LT.OR P3, PT, R18.reuse, 0x21, P4 ;  /* 0x000000211200780c */ /* 0x040fe20002761670 */
[----:B-1----:R-:W1:Y:S04]  /*f070*/  SHFL.IDX PT, R8, R19, 0x4, 0x181f ;  /* 0x00981f0013087f89 */ /* 0x002e6800000e0000 */
[----:B------:R-:W2:Y:S08]  /*f080*/  SHFL.IDX PT, R19, R19, 0x5, 0x181f ;  /* 0x00b81f0013137f89 */ /* 0x000eb000000e0000 */
[----:B------:R-:W-:Y:S01]  /*f090*/  LDGSTS.E.BYPASS.LTC128B.128 [R0+0x1400], desc[UR36][R4.64], !P3 ;  /* 0x0140000004007fae */ /* 0x000fe2000d901d64 */
[----:B------:R-:W-:-:S13]  /*f0a0*/  ISETP.LT.OR P3, PT, R18, 0x21, !P2 ;  /* 0x000000211200780c */ /* 0x000fda0005761670 */
[----:B------:R-:W-:Y:S01]  /*f0b0*/  LDGSTS.E.BYPASS.LTC128B.128 [R0+0x4400], desc[UR36][R4.64+0x80], !P3 ;  /* 0x0440008004007fae */ /* 0x000fe2000d901d64 */
[----:B------:R-:W-:-:S13]  /*f0c0*/  ISETP.LT.OR P3, PT, R18, 0x21, !P1 ;  /* 0x000000211200780c */ /* 0x000fda0004f61670 */
[----:B------:R-:W-:Y:S01]  /*f0d0*/  LDGSTS.E.BYPASS.LTC128B.128 [R0+0x7400], desc[UR36][R4.64+0x100], !P3 ;  /* 0x0740010004007fae */ /* 0x000fe2000d901d64 */
[----:B------:R-:W-:-:S13]  /*f0e0*/  ISETP.LT.OR P3, PT, R18, 0x21, !P0 ;  /* 0x000000211200780c */ /* 0x000fda0004761670 */
[----:B------:R-:W-:Y:S01]  /*f0f0*/  LDGSTS.E.BYPASS.LTC128B.128 [R0+0xa400], desc[UR36][R4.64+0x180], !P3 ;  /* 0x0a40018004007fae */ /* 0x000fe2000d901d64 */
[----:B0-----:R-:W-:-:S03]  /*f100*/  IADD3 R2, P3, R14, R17, RZ ;  /* 0x000000110e027210 */ /* 0x001fc60007f7e0ff */
[----:B------:R3:W4:Y:S02]  /*f110*/  SHFL.IDX PT, R14, R10, 0x5, 0x181f ;  /* 0x00b81f000a0e7f89 */ /* 0x00072400000e0000 */
        /* <DEDUP_REMOVED lines=17> */
[----:B--2-4-:R3:W-:Y:S02]  /*f230*/  LDGSTS.E.BYPASS.LTC128B.128 [R0+0xb400], desc[UR36][R2.64+0x180], !P3 ;  /* 0x0b40018002007fae */ /* 0x0147e4000d901d64 */
.L_x_4862:
        /* <DEDUP_REMOVED lines=20> */
.L_x_4765:
        /* <DEDUP_REMOVED lines=10> */
[----:B------:R-:W-:Y:S01]  /*f420*/  ULOP3.LUT UR5, URZ, UR42, URZ, 0x33, !UPT ;  /* 0x0000002a3f057292 */ /* 0x000fe2000f8e333f */
[----:B------:R-:W-:Y:S01]  /*f430*/  IMAD.MOV.U32 R26, RZ, RZ, 0x1 ;  /* 0x00000001ff1a7424 */ /* 0x000fe200078e00ff */
[----:B------:R-:W-:-:S06]  /*f440*/  UIMAD UR4, UR4, UR38, URZ ;  /* 0x00000026040472a4 */ /* 0x000fcc000f8e023f */
[----:B------:R-:W-:-:S04]  /*f450*/  LOP3.LUT R3, RZ, UR4, RZ, 0x33, !PT ;  /* 0x00000004ff037c12 */ /* 0x000fc8000f8e33ff */
[----:B------:R-:W-:Y:S01]  /*f460*/  VIMNMX3 R3, R0, UR5, R3, !PT ;  /* 0x0000000500037c0f */ /* 0x000fe2000f800103 */
[----:B------:R-:W-:Y:S01]  /*f470*/  IMAD.MOV.U32 R0, RZ, RZ, 0x1 ;  /* 0x00000001ff007424 */ /* 0x000fe200078e00ff */
[----:B0-----:R-:W-:-:S04]  /*f480*/  SHF.L.U32 R2, R2, 0x4, RZ ;  /* 0x0000000402027819 */ /* 0x001fc800000006ff */
[----:B------:R-:W-:-:S04]  /*f490*/  LOP3.LUT R2, R2, 0x70, RZ, 0xc0, !PT ;  /* 0x0000007002027812 */ /* 0x000fc800078ec0ff */
[----:B------:R-:W-:-:S05]  /*f4a0*/  IADD3 R27, R2, R27, R37 ;  /* 0x0000001b021b7210 */ /* 0x000fca0007ffe025 */
[----:B------:R-:W-:Y:S01]  /*f4b0*/  VIADD R18, R27, 0xfffffee0 ;  /* 0xfffffee01b127836 */ /* 0x000fe20000000000 */
[----:B------:R-:W-:-:S03]  /*f4c0*/  IADD3 R27, -R3, -0x2, RZ ;  /* 0xfffffffe031b7810 */ /* 0x000fc60007ffe1ff */
[----:B------:R-:W-:-:S07]  /*f4d0*/  IMAD R18, R3, -0x60, R18 ;  /* 0xffffffa003127824 */ /* 0x000fce00078e0212 */
.L_x_4781:
        /* <DEDUP_REMOVED lines=12> */
[----:B------:R-:W-:Y:S01]  /*f5a0*/  SHF.R.S32.HI R3, RZ, 0x1f, R7 ;  /* 0x0000001fff037819 */ /* 0x000fe20000011407 */
[----:B------:R-:W-:Y:S01]  /*f5b0*/  IMAD R5, R33, UR4, RZ ;  /* 0x0000000421057c24 */ /* 0x000fe2000f8e02ff */
[----:B------:R-:W-:-:S03]  /*f5c0*/  MOV R2, R7 ;  /* 0x0000000700027202 */ /* 0x000fc60000000f00 */
[C---:B------:R-:W-:Y:S02]  /*f5d0*/  IMAD R5, R30.reuse, UR5, R5 ;  /* 0x000000051e057c24 */ /* 0x040fe4000f8e0205 */
[----:B------:R-:W-:Y:S01]  /*f5e0*/  IMAD.WIDE.U32 R2, R30, UR4, R2 ;  /* 0x000000041e027c25 */ /* 0x000fe2000f8e0002 */
[----:B------:R-:W-:-:S03]  /*f5f0*/  ULDC.64 UR4, c[0x0][0x418] ;  /* 0x0001060000047ab9 */ /* 0x000fc60000000a00 */
[----:B------:R-:W-:Y:S01]  /*f600*/  IMAD.IADD R3, R5, 0x1, R3 ;  /* 0x0000000105037824 */ /* 0x000fe200078e0203 */
[----:B------:R-:W-:-:S04]  /*f610*/  LEA R4, P0, R2, UR4, 0x2 ;  /* 0x0000000402047c11 */ /* 0x000fc8000f8010ff */
[----:B------:R-:W-:-:S05]  /*f620*/  LEA.HI.X R5, R2, UR5, R3, 0x2, P0 ;  /* 0x0000000502057c11 */ /* 0x000fca00080f1403 */
[----:B------:R0:W5:Y:S04]  /*f630*/  LDG.E R4, desc[UR36][R4.64] ;  /* 0x0000002404047981 */ /* 0x000168000c1e1900 */
.L_x_4768:
[----:B------:R-:W-:Y:S05]  /*f640*/  BSYNC B1 ;  /* 0x0000000000017941 */ /* 0x000fea0003800000 */
.L_x_4767:
[----:B------:R-:W-:-:S13]  /*f650*/  LOP3.LUT P0, RZ, R16, 0x20, RZ, 0xc0, !PT ;  /* 0x0000002010ff7812 */ /* 0x000fda000780c0ff */
[----:B------:R-:W-:Y:S05]  /*f660*/  @!P0 BRA `(.L_x_4769) ;  /* 0x0000000000048947 */ /* 0x000fea0003800000 */
[----:B------:R-:W-:Y:S01]  /*f670*/  BPT.TRAP 0x1 ;  /* 0x000000040000795c */ /* 0x000fe20000300000 */
.L_x_4769:
[----:B------:R-:W-:Y:S01]  /*f680*/  LEA R19, R0, UR44, 0x3 ;  /* 0x0000002c00137c11 */ /* 0x000fe2000f8e18ff */
[----:B------:R-:W-:Y:S01]  /*f690*/  BSSY B1, `(.L_x_4770) ;  /* 0x0000004000017945 */ /* 0x000fe20003800000 */
[----:B------:R-:W-:-:S04]  /*f6a0*/  SHF.L.U32 R23, R26, 0x1f, RZ ;  /* 0x0000001f1a177819 */ /* 0x000fc800000006ff */
[----:B------:R-:W1:Y:S02]  /*f6b0*/  SYNCS.PHASECHK.TRANS64.TRYWAIT P0, [R19+URZ+0x32440], R23 ;  /* 0x03244017130075a7 */ /* 0x000e64000800017f */
[----:B-1----:R-:W-:Y:S05]  /*f6c0*/  @!P0 BRA `(.L_x_4771) ;  /* 0x0000003800a48947 */ /* 0x002fea0003800000 */
.L_x_4863:
[----:B------:R-:W-:Y:S05]  /*f6d0*/  BSYNC B1 ;  /* 0x0000000000017941 */ /* 0x000fea0003800000 */
.L_x_4770:
        /* <DEDUP_REMOVED lines=35> */
[----:B------:R-:W0:Y:S01]  /*f910*/  SHFL.IDX PT, R14, R21, 0x1, 0x181f ;  /* 0x00381f00150e7f89 */ /* 0x000e2200000e0000 */
[----:B--2---:R-:W-:-:S03]  /*f920*/  IADD3.X R13, RZ, R3, RZ, P0, !PT ;  /* 0x00000003ff0d7210 */ /* 0x004fc600007fe4ff */
        /* <DEDUP_REMOVED lines=20> */
.L_x_4877:
        /* <DEDUP_REMOVED lines=8> */
.L_x_4773:
        /* <DEDUP_REMOVED lines=10> */
.L_x_4774:
[----:B------:R2:W-:Y:S01]  /*fb90*/  SYNCS.ARRIVE.TRANS64.A1T0 RZ, [R19+URZ+0x32430], RZ ;  /* 0x032430ff13ff79a7 */ /* 0x0005e2000810003f */
[----:B------:R-:W-:Y:S05]  /*fba0*/  @!P2 BRA `(.L_x_4775) ;  /* 0x000000000004a947 */ /* 0x000fea0003800000 */
[----:B------:R-:W-:Y:S01]  /*fbb0*/  BPT.TRAP 0x1 ;  /* 0x000000040000795c */ /* 0x000fe20000300000 */
.L_x_4775:
[----:B------:R-:W3:Y:S01]  /*fbc0*/  SYNCS.PHASECHK.TRANS64.TRYWAIT P0, [R19+URZ+0x32460], R23 ;  /* 0x03246017130075a7 */ /* 0x000ee2000800017f */
[----:B------:R-:W-:Y:S04]  /*fbd0*/  BSSY B1, `(.L_x_4776) ;  /* 0x0000002000017945 */ /* 0x000fe80003800000 */
[----:B---3--:R-:W-:Y:S05]  /*fbe0*/  @!P0 BRA `(.L_x_4777) ;  /* 0x0000003800fc8947 */ /* 0x008fea0003800000 */
.L_x_4878:
[----:B------:R-:W-:Y:S05]  /*fbf0*/  BSYNC B1 ;  /* 0x0000000000017941 */ /* 0x000fea0003800000 */
.L_x_4776:
        /* <DEDUP_REMOVED lines=50> */
[----:B-1----:R-:W-:-:S05]  /*ff20*/  IADD3.X R7, RZ, R4, RZ, P0, !PT ;  /* 0x00000004ff077210 */ /* 0x002fca00007fe4ff */
[----:B------:R-:W-:Y:S04]  /*ff30*/  LDGSTS.E.BYPASS.LTC128B.128 [R21+0x1000], desc[UR36][R6.64], !P4 ;  /* 0x0100000006157fae */ /* 0x000fe8000e101d64 */
[----:B------:R-:W-:Y:S04]  /*ff40*/  LDGSTS.E.BYPASS.LTC128B.128 [R21+0x4000], desc[UR36][R6.64+0x80], !P3 ;  /* 0x0400008006157fae */ /* 0x000fe8000d901d64 */
[----:B------:R-:W-:Y:S04]  /*ff50*/  LDGSTS.E.BYPASS.LTC128B.128 [R21+0x7000], desc[UR36][R6.64+0x100], !P2 ;  /* 0x0700010006157fae */ /* 0x000fe8000d101d64 */
[----:B------:R1:W-:Y:S01]  /*ff60*/  LDGSTS.E.BYPASS.LTC128B.128 [R21+0xa000], desc[UR36][R6.64+0x180], !P1 ;  /* 0x0a00018006157fae */ /* 0x0003e2000c901d64 */
[----:B0-----:R-:W-:-:S03]  /*ff70*/  IADD3 R4, P0, R14, R17, RZ ;  /* 0x000000110e047210 */ /* 0x001fc60007f1e0ff */
[----:B------:R-:W0:Y:S02]  /*ff80*/  SHFL.IDX PT, R14, R20, 0x4, 0x181f ;  /* 0x00981f00140e7f89 */ /* 0x000e2400000e0000 */
[----:B------:R-:W-:Y:S02]  /*ff90*/  IMAD.X R5, RZ, RZ, R5, P0 ;  /* 0x000000ffff057224 */ /* 0x000fe400000e0605 */
[----:B-1----:R-:W-:-:S03]  /*ffa0*/  IMAD.MOV.U32 R6, RZ, RZ, RZ ;  /* 0x000000ffff067224 */ /* 0x002fc600078e00ff */
        /* <DEDUP_REMOVED lines=11> */
.L_x_4892:
        /* <DEDUP_REMOVED lines=11> */
.L_x_4779:
        /* <DEDUP_REMOVED lines=10> */
.L_x_4780:
[----:B------:R-:W-:Y:S01]  /*101b0*/  VIADD R0, R0, 0x1 ;  /* 0x0000000100007836 */ /* 0x000fe20000000000 */
[----:B------:R-:W-:Y:S01]  /*101c0*/  IADD3 R27, R27, -0x1, RZ ;  /* 0xffffffff1b1b7810 */ /* 0x000fe20007ffe0ff */
[----:B------:R1:W-:Y:S01]  /*101d0*/  SYNCS.ARRIVE.TRANS64.A1T0 RZ, [R19+URZ+0x32450], RZ ;  /* 0x032450ff13ff79a7 */ /* 0x0003e2000810003f */
[----:B------:R-:W-:Y:S02]  /*101e0*/  VIADD R18, R18, 0xffffffa0 ;  /* 0xffffffa012127836 */ /* 0x000fe40000000000 */
[----:B------:R-:W-:-:S04]  /*101f0*/  ISETP.NE.AND P0, PT, R0, 0x2, PT ;  /* 0x000000020000780c */ /* 0x000fc80003f05270 */
[----:B------:R-:W-:Y:S02]  /*10200*/  SEL R0, R0, RZ, P0 ;  /* 0x000000ff00007207 */ /* 0x000fe40000000000 */
[----:B0-----:R-:W-:Y:S02]  /*10210*/  SEL R3, RZ, 0x1, P0 ;  /* 0x00000001ff037807 */ /* 0x001fe40000000000 */
[----:B------:R-:W-:Y:S02]  /*10220*/  ISETP.GT.AND P0, PT, R27, UR48, PT ;  /* 0x000000301b007c0c */ /* 0x000fe4000bf04270 */
[----:B------:R-:W-:-:S11]  /*10230*/  LOP3.LUT R26, R26, R3, RZ, 0x3c, !PT ;  /* 0x000000031a1a7212 */ /* 0x000fd600078e3cff */
[----:B-1----:R-:W-:Y:S05]  /*10240*/  @P0 BRA `(.L_x_4781) ;  /* 0xfffffff000a40947 */ /* 0x002fea000383ffff */
.L_x_4766:
[----:B------:R-:W-:Y:S05]  /*10250*/  BSYNC B0 ;  /* 0x0000000000007941 */ /* 0x000fea0003800000 */
.L_x_4745:
[----:B------:R-:W0:Y:S01]  /*10260*/  S2R R3, SR_CgaCtaId ;  /* 0x0000000000037919 */ /* 0x000e220000008800 */
[----:B------:R-:W-:Y:S01]  /*10270*/  MOV R2, 0x400 ;  /* 0x0000040000027802 */ /* 0x000fe20000000f00 */
[----:B------:R-:W-:Y:S01]  /*10280*/  BSSY B0, `(.L_x_4782) ;  /* 0x0000005000007945 */ /* 0x000fe20003800000 */
[----:B------:R-:W-:Y:S02]  /*10290*/  SHF.L.U32 R6, R6, 0x1f, RZ ;  /* 0x0000001f06067819 */ /* 0x000fe400000006ff */
[----:B0-----:R-:W-:-:S04]  /*102a0*/  LEA R7, R3, R2, 0x18 ;  /* 0x0000000203077211 */ /* 0x001fc800078ec0ff */
[----:B------:R-:W0:Y:S02]  /*102b0*/  SYNCS.PHASECHK.TRANS64.TRYWAIT P0, [R7+URZ+0x32420], R6 ;  /* 0x03242006070075a7 */ /* 0x000e24000800017f */
[----:B0-----:R-:W-:Y:S05]  /*102c0*/  @!P0 BRA `(.L_x_4783) ;  /* 0x0000003c00248947 */ /* 0x001fea0003800000 */
.L_x_4893:
[----:B------:R-:W-:Y:S05]  /*102d0*/  BSYNC B0 ;  /* 0x0000000000007941 */ /* 0x000fea0003800000 */
.L_x_4782:
[----:B------:R-:W-:-:S03]  /*102e0*/  UMOV UR4, 0xffffffff ;  /* 0xffffffff00047882 */ /* 0x000fc60000000000 */
[----:B------:R-:W-:Y:S05]  /*102f0*/  BRA.DIV UR4, `(.L_x_4784) ;  /* 0x0000003e042c7947 */ /* 0x000fea000b800000 */
[----:B------:R-:W1:Y:S02]  /*10300*/  S2R R2, SR_TID.X ;  /* 0x0000000000027919 */ /* 0x000e640000002100 */
[----:B-1----:R-:W-:-:S04]  /*10310*/  SHF.R.U32.HI R2, RZ, 0x5, R2 ;  /* 0x00000005ff027819 */ /* 0x002fc80000011602 */
[----:B------:R-:W-:-:S05]  /*10320*/  LOP3.LUT R2, R2, 0x3, RZ, 0xc0, !PT ;  /* 0x0000000302027812 */ /* 0x000fca00078ec0ff */
[----:B------:R1:W3:Y:S02]  /*10330*/  SHFL.IDX PT, R14, R2, RZ, 0x1f ;  /* 0x00001fff020e7589 */ /* 0x0002e400000e0000 */
.L_x_4896:
[----:B---3--:R-:W-:-:S13]  /*10340*/  ISETP.NE.AND P0, PT, R14, RZ, PT ;  /* 0x000000ff0e00720c */ /* 0x008fda0003f05270 */
[----:B------:R-:W-:Y:S05]  /*10350*/  @P0 BRA `(.L_x_4700) ;  /* 0x0000000000900947 */ /* 0x000fea0003800000 */
[----:B------:R-:W-:-:S03]  /*10360*/  UMOV UR4, 0xffffffff ;  /* 0xffffffff00047882 */ /* 0x000fc60000000000 */
[----:B------:R-:W-:Y:S05]  /*10370*/  BRA.DIV UR4, `(.L_x_4785) ;  /* 0x0000003e04407947 */ /* 0x000fea000b800000 */
[----:B------:R-:W-:-:S13]  /*10380*/  ELECT P6, URZ, PT ;  /* 0x00000000003f782f */ /* 0x000fda00038c0000 */
.L_x_4899:
        /* <DEDUP_REMOVED lines=8> */
.L_x_4786:
[----:B------:R-:W-:Y:S01]  /*10410*/  IMAD R5, R0, 0x8, R7 ;  /* 0x0000000800057824 */ /* 0x000fe200078e0207 */
[----:B------:R-:W-:Y:S01]  /*10420*/  SHF.L.U32 R2, R26, 0x1f, RZ ;  /* 0x0000001f1a027819 */ /* 0x000fe200000006ff */
[----:B------:R-:W-:-:S03]  /*10430*/  VIADD R0, R0, 0x1 ;  /* 0x0000000100007836 */ /* 0x000fc60000000000 */
[----:B------:R-:W1:Y:S02]  /*10440*/  SYNCS.PHASECHK.TRANS64.TRYWAIT P1, [R5+URZ+0x32440], R2 ;  /* 0x03244002050075a7 */ /* 0x000e64000802017f */
[----:B------:R-:W-:-:S04]  /*10450*/  ISETP.NE.AND P2, PT, R0, 0x2, PT ;  /* 0x000000020000780c */ /* 0x000fc80003f45270 */
[----:B------:R-:W-:Y:S01]  /*10460*/  SEL R3, RZ, 0x1, P2 ;  /* 0x00000001ff037807 */ /* 0x000fe20001000000 */
[----:B-1----:R-:W-:Y:S08]  /*10470*/  @!P1 BRA `(.L_x_4787) ;  /* 0x0000003c00209947 */ /* 0x002ff00003800000 */
.L_x_4900:
[----:B------:R-:W-:Y:S02]  /*10480*/  SEL R0, R0, RZ, P2 ;  /* 0x000000ff00007207 */ /* 0x000fe40001000000 */
[----:B------:R-:W-:Y:S01]  /*10490*/  LOP3.LUT R3, R26, R3, RZ, 0x3c, !PT ;  /* 0x000000031a037212 */ /* 0x000fe200078e3cff */
[----:B------:R-:W-:Y:S06]  /*104a0*/  @!P0 BRA `(.L_x_4788) ;  /* 0x0000000000048947 */ /* 0x000fec0003800000 */
[----:B------:R-:W-:Y:S01]  /*104b0*/  BPT.TRAP 0x1 ;  /* 0x000000040000795c */ /* 0x000fe20000300000 */
.L_x_4788:
[----:B0-----:R-:W-:Y:S01]  /*104c0*/  IMAD R7, R0, 0x8, R7 ;  /* 0x0000000800077824 */ /* 0x001fe200078e0207 */
[----:B------:R-:W-:-:S04]  /*104d0*/  SHF.L.U32 R0, R3, 0x1f, RZ ;  /* 0x0000001f03007819 */ /* 0x000fc800000006ff */
[----:B------:R-:W0:Y:S02]  /*104e0*/  SYNCS.PHASECHK.TRANS64.TRYWAIT P1, [R7+URZ+0x32440], R0 ;  /* 0x03244000070075a7 */ /* 0x000e24000802017f */
[----:B0-----:R-:W-:Y:S05]  /*104f0*/  @!P1 BRA `(.L_x_4789) ;  /* 0x0000003c00149947 */ /* 0x001fea0003800000 */
.L_x_4901:
[----:B------:R-:W-:Y:S05]  /*10500*/  @!P0 BRA `(.L_x_4790) ;  /* 0x0000000000048947 */ /* 0x000fea0003800000 */
[----:B------:R-:W-:Y:S01]  /*10510*/  BPT.TRAP 0x1 ;  /* 0x000000040000795c */ /* 0x000fe20000300000 */
.L_x_4790:
[----:B------:R-:W3:Y:S02]  /*10520*/  SYNCS.PHASECHK.TRANS64.TRYWAIT P1, [R5+URZ+0x32460], R2 ;  /* 0x03246002050075a7 */ /* 0x000ee4000802017f */
[----:B---3--:R-:W-:Y:S05]  /*10530*/  @!P1 BRA `(.L_x_4791) ;  /* 0x0000003c00189947 */ /* 0x008fea0003800000 */
.L_x_4902:
[----:B------:R-:W-:Y:S05]  /*10540*/  @!P0 BRA `(.L_x_4792) ;  /* 0x0000000000048947 */ /* 0x000fea0003800000 */
[----:B------:R-:W-:Y:S01]  /*10550*/  BPT.TRAP 0x1 ;  /* 0x000000040000795c */ /* 0x000fe20000300000 */
.L_x_4792:
[----:B----4-:R4:W0:Y:S02]  /*10560*/  SYNCS.PHASECHK.TRANS64.TRYWAIT P0, [R7+URZ+0x32460], R0 ;  /* 0x03246000070075a7 */ /* 0x010824000800017f */
[----:B0-----:R-:W-:Y:S05]  /*10570*/  @!P0 NANOSLEEP.SYNCS 0x989680 ;  /* 0x009896800000895d */ /* 0x001fea0003900000 */
[----:B------:R-:W0:Y:S02]  /*10580*/  @!P0 SYNCS.PHASECHK.TRANS64 P0, [R7+URZ+0x32460], R0 ;  /* 0x03246000070085a7 */ /* 0x000e24000800007f */
[----:B0-----:R-:W-:Y:S05]  /*10590*/  @!P0 BRA `(.L_x_4792) ;  /* 0xfffffffc00f08947 */ /* 0x001fea000383ffff */
.L_x_4700:
[----:B------:R-:W-:Y:S05]  /*105a0*/  BSYNC B6 ;  /* 0x0000000000067941 */ /* 0x000fea0003800000 */
.L_x_4697:
[----:B------:R-:W-:Y:S05]  /*105b0*/  EXIT ;  /* 0x000000000000794d */ /* 0x000fea0003800000 */
.L_x_4704:
[----:B0-----:R-:W-:-:S04]  /*105c0*/  MOV R3, UR61 ;  /* 0x0000003d00037c02 */ /* 0x001fc80008000f00 */
[----:B------:R0:W1:Y:S03]  /*105d0*/  SYNCS.PHASECHK.TRANS64.TRYWAIT P0, [R3+URZ+0x32400], R0 ;  /* 0x03240000030075a7 */ /* 0x000066000800017f */
[----:B-1----:R-:W-:Y:S05]  /*105e0*/  @!P0 NANOSLEEP.SYNCS 0x989680 ;  /* 0x009896800000895d */ /* 0x002fea0003900000 */
[----:B------:R-:W1:Y:S02]  /*105f0*/  @!P0 SYNCS.PHASECHK.TRANS64 P0, [R3+URZ+0x32400], R0 ;  /* 0x03240000030085a7 */ /* 0x000e64000800007f */
[----:B-1----:R-:W-:Y:S05]  /*10600*/  @!P0 BRA `(.L_x_4704) ;  /* 0xfffffffc00ec8947 */ /* 0x002fea000383ffff */
[----:B------:R-:W-:Y:S05]  /*10610*/  BRA `(.L_x_4793) ;  /* 0xffffff1000147947 */ /* 0x000fea000383ffff */
.L_x_4708:
[----:B0-----:R-:W-:-:S04]  /*10620*/  IMAD.U32 R3, RZ, RZ, UR61 ;  /* 0x0000003dff037e24 */ /* 0x001fc8000f8e00ff */
[----:B------:R0:W2:Y:S03]  /*10630*/  SYNCS.PHASECHK.TRANS64.TRYWAIT P1, [R3+URZ+0x32430], R0 ;  /* 0x03243000030075a7 */ /* 0x0000a6000802017f */
[----:B--2---:R-:W-:Y:S05]  /*10640*/  @!P1 NANOSLEEP.SYNCS 0x989680 ;  /* 0x009896800000995d */ /* 0x004fea0003900000 */
[----:B------:R-:W2:Y:S02]  /*10650*/  @!P1 SYNCS.PHASECHK.TRANS64 P1, [R3+URZ+0x32430], R0 ;  /* 0x03243000030095a7 */ /* 0x000ea4000802007f */
[----:B--2---:R-:W-:Y:S05]  /*10660*/  @!P1 BRA `(.L_x_4708) ;  /* 0xfffffffc00ec9947 */ /* 0x004fea000383ffff */
[----:B------:R-:W-:Y:S05]  /*10670*/  BRA `(.L_x_4707) ;  /* 0xffffff1000387947 */ /* 0x000fea000383ffff */
.L_x_4709:
[----:B0-----:R-:W-:-:S04]  /*10680*/  IMAD.U32 R3, RZ, RZ, UR61 ;  /* 0x0000003dff037e24 */ /* 0x001fc8000f8e00ff */
[----:B------:R0:W2:Y:S03]  /*10690*/  SYNCS.PHASECHK.TRANS64.TRYWAIT P1, [R3+URZ+0x32410], R0 ;  /* 0x03241000030075a7 */ /* 0x0000a6000802017f */
[----:B--2---:R-:W-:Y:S05]  /*106a0*/  @!P1 NANOSLEEP.SYNCS 0x989680 ;  /* 0x009896800000995d */ /* 0x004fea0003900000 */
[----:B------:R-:W2:Y:S02]  /*106b0*/  @!P1 SYNCS.PHASECHK.TRANS64 P1, [R3+URZ+0x32410], R0 ;  /* 0x03241000030095a7 */ /* 0x000ea4000802007f */
[----:B--2---:R-:W-:Y:S05]  /*106c0*/  @!P1 BRA `(.L_x_4709) ;  /* 0xfffffffc00ec9947 */ /* 0x004fea000383ffff */
[----:B------:R-:W-:Y:S05]  /*106d0*/  BRA `(.L_x_4794) ;  /* 0xffffff1000e07947 */ /* 0x000fea000383ffff */
.L_x_4713:
[----:B0-----:R-:W-:-:S04]  /*106e0*/  IMAD.U32 R3, RZ, RZ, UR61 ;  /* 0x0000003dff037e24 */ /* 0x001fc8000f8e00ff */
[----:B------:R0:W3:Y:S03]  /*106f0*/  SYNCS.PHASECHK.TRANS64.TRYWAIT P1, [R3+URZ+0x32450], R0 ;  /* 0x03245000030075a7 */ /* 0x0000e6000802017f */
[----:B---3--:R-:W-:Y:S05]  /*10700*/  @!P1 NANOSLEEP.SYNCS 0x989680 ;  /* 0x009896800000995d */ /* 0x008fea0003900000 */
[----:B------:R-:W3:Y:S02]  /*10710*/  @!P1 SYNCS.PHASECHK.TRANS64 P1, [R3+URZ+0x32450], R0 ;  /* 0x03245000030095a7 */ /* 0x000ee4000802007f */
[----:B---3--:R-:W-:Y:S05]  /*10720*/  @!P1 BRA `(.L_x_4713) ;  /* 0xfffffffc00ec9947 */ /* 0x008fea000383ffff */
[----:B------:R-:W-:Y:S05]  /*10730*/  BRA `(.L_x_4712) ;  /* 0xffffff1000e87947 */ /* 0x000fea000383ffff */
.L_x_4720:
[----:B-1----:R-:W-:-:S04]  /*10740*/  IMAD.U32 R153, RZ, RZ, UR5 ;  /* 0x00000005ff997e24 */ /* 0x002fc8000f8e00ff */
[----:B------:R1:W2:Y:S03]  /*10750*/  SYNCS.PHASECHK.TRANS64.TRYWAIT P1, [R153+URZ+0x32430], R20 ;  /* 0x03243014990075a7 */ /* 0x0002a6000802017f */
[----:B--2---:R-:W-:Y:S05]  /*10760*/  @!P1 NANOSLEEP.SYNCS 0x989680 ;  /* 0x009896800000995d */ /* 0x004fea0003900000 */
[----:B------:R-:W2:Y:S02]  /*10770*/  @!P1 SYNCS.PHASECHK.TRANS64 P1, [R153+URZ+0x32430], R20 ;  /* 0x03243014990095a7 */ /* 0x000ea4000802007f */
[----:B--2---:R-:W-:Y:S05]  /*10780*/  @!P1 BRA `(.L_x_4720) ;  /* 0xfffffffc00ec9947 */ /* 0x004fea000383ffff */
[----:B------:R-:W-:Y:S05]  /*10790*/  BRA `(.L_x_4719) ;  /* 0xffffff38006c7947 */ /* 0x000fea000383ffff */
.L_x_4724:
[----:B--2---:R-:W-:-:S04]  /*107a0*/  IMAD.U32 R203, RZ, RZ, UR5 ;  /* 0x00000005ffcb7e24 */ /* 0x004fc8000f8e00ff */
[----:B------:R2:W3:Y:S03]  /*107b0*/  SYNCS.PHASECHK.TRANS64.TRYWAIT P1, [R203+URZ+0x32450], R20 ;  /* 0x03245014cb0075a7 */ /* 0x0004e6000802017f */
[----:B---3--:R-:W-:Y:S05]  /*107c0*/  @!P1 NANOSLEEP.SYNCS 0x989680 ;  /* 0x009896800000995d */ /* 0x008fea0003900000 */
[----:B------:R-:W3:Y:S02]  /*107d0*/  @!P1 SYNCS.PHASECHK.TRANS64 P1, [R203+URZ+0x32450], R20 ;  /* 0x03245014cb0095a7 */ /* 0x000ee4000802007f */
[----:B---3--:R-:W-:Y:S05]  /*107e0*/  @!P1 BRA `(.L_x_4724) ;  /* 0xfffffffc00ec9947 */ /* 0x008fea000383ffff */
[----:B------:R-:W-:Y:S05]  /*107f0*/  BRA `(.L_x_4723) ;  /* 0xffffff3c00387947 */ /* 0x000fea000383ffff */
.L_x_4732:
[----:B-1----:R-:W-:-:S04]  /*10800*/  MOV R153, UR6 ;  /* 0x0000000600997c02 */ /* 0x002fc80008000f00 */
[----:B------:R1:W2:Y:S03]  /*10810*/  SYNCS.PHASECHK.TRANS64.TRYWAIT P1, [R153+URZ+0x32430], R200 ;  /* 0x032430c8990075a7 */ /* 0x0002a6000802017f */
[----:B--2---:R-:W-:Y:S05]  /*10820*/  @!P1 NANOSLEEP.SYNCS 0x989680 ;  /* 0x009896800000995d */ /* 0x004fea0003900000 */
[----:B------:R-:W2:Y:S02]  /*10830*/  @!P1 SYNCS.PHASECHK.TRANS64 P1, [R153+URZ+0x32430], R200 ;  /* 0x032430c8990095a7 */ /* 0x000ea4000802007f */
[----:B--2---:R-:W-:Y:S05]  /*10840*/  @!P1 BRA `(.L_x_4732) ;  /* 0xfffffffc00ec9947 */ /* 0x004fea000383ffff */
[----:B------:R-:W-:Y:S05]  /*10850*/  BRA `(.L_x_4731) ;  /* 0xffffff6400987947 */ /* 0x000fea000383ffff */
.L_x_4736:
[----:B--2---:R-:W-:-:S04]  /*10860*/  IMAD.U32 R201, RZ, RZ, UR6 ;  /* 0x00000006ffc97e24 */ /* 0x004fc8000f8e00ff */
[----:B------:R2:W3:Y:S03]  /*10870*/  SYNCS.PHASECHK.TRANS64.TRYWAIT P1, [R201+URZ+0x32450], R200 ;  /* 0x032450c8c90075a7 */ /* 0x0004e6000802017f */
[----:B---3--:R-:W-:Y:S05]  /*10880*/  @!P1 NANOSLEEP.SYNCS 0x989680 ;  /* 0x009896800000995d */ /* 0x008fea0003900000 */
[----:B------:R-:W3:Y:S02]  /*10890*/  @!P1 SYNCS.PHASECHK.TRANS64 P1, [R201+URZ+0x32450], R200 ;  /* 0x032450c8c90095a7 */ /* 0x000ee4000802007f */
[----:B---3--:R-:W-:Y:S05]  /*108a0*/  @!P1 BRA `(.L_x_4736) ;  /* 0xfffffffc00ec9947 */ /* 0x008fea000383ffff */
[----:B------:R-:W-:Y:S05]  /*108b0*/  BRA `(.L_x_4735) ;  /* 0xffffff6800187947 */ /* 0x000fea000383ffff */
.L_x_4750:
[----:B------:R-:W-:Y:S02]  /*108c0*/  IMAD.MOV.U32 R13, RZ, RZ, R22 ;  /* 0x000000ffff0d7224 */ /* 0x000fe400078e0016 */
[----:B------:R-:W-:Y:S02]  /*108d0*/  IMAD.MOV.U32 R12, RZ, RZ, RZ ;  /* 0x000000ffff0c7224 */ /* 0x000fe400078e00ff */
[----:B------:R-:W-:Y:S02]  /*108e0*/  IMAD.MOV.U32 R11, RZ, RZ, 0x1f ;  /* 0x0000001fff0b7424 */ /* 0x000fe400078e00ff */
[----:B------:R-:W-:-:S07]  /*108f0*/  IMAD.MOV.U32 R15, RZ, RZ, -0x1 ;  /* 0xffffffffff0f7424 */ /* 0x000fce00078e00ff */
[----:B-----5:R-:W-:Y:S05]  /*10900*/  WARPSYNC.COLLECTIVE R15, `(.L_x_4795) ;  /* 0x000000000f087348 */ /* 0x020fea0003c00000 */
[----:B------:R0:W1:Y:S02]  /*10910*/  SHFL.IDX P6, R14, R13, R12, R11 ;  /* 0x0000000c0d0e7389 */ /* 0x00006400000c000b */
[----:B01---5:R-:W-:Y:S01]  /*10920*/  ENDCOLLECTIVE ;  /* 0x000000000000791b */ /* 0x023fe20003800000 */
.L_x_4795:
[----:B------:R-:W-:Y:S05]  /*10930*/  BRA `(.L_x_4796) ;  /* 0xffffffc4005c7947 */ /* 0x000fea000383ffff */
.L_x_4752:
[----:B0-----:R-:W-:-:S04]  /*10940*/  MOV R3, UR44 ;  /* 0x0000002c00037c02 */ /* 0x001fc80008000f00 */
[----:B------:R0:W1:Y:S03]  /*10950*/  SYNCS.PHASECHK.TRANS64.TRYWAIT P0, [R3+URZ+0x32440], R2 ;  /* 0x03244002030075a7 */ /* 0x000066000800017f */
[----:B-1----:R-:W-:Y:S05]  /*10960*/  @!P0 NANOSLEEP.SYNCS 0x989680 ;  /* 0x009896800000895d */ /* 0x002fea0003900000 */
[----:B------:R-:W1:Y:S02]  /*10970*/  @!P0 SYNCS.PHASECHK.TRANS64 P0, [R3+URZ+0x32440], R2 ;  /* 0x03244002030085a7 */ /* 0x000e64000800007f */
[----:B-1----:R-:W-:Y:S05]  /*10980*/  @!P0 BRA `(.L_x_4752) ;  /* 0xfffffffc00ec8947 */ /* 0x002fea000383ffff */
[----:B------:R-:W-:Y:S05]  /*10990*/  BRA `(.L_x_4797) ;  /* 0xffffffc400a07947 */ /* 0x000fea000383ffff */
.L_x_4753:
        /* <DEDUP_REMOVED lines=8> */
.L_x_4799:
[----:B------:R-:W-:Y:S05]  /*10a20*/  BSYNC B0 ;  /* 0x0000000000007941 */ /* 0x000fea0003800000 */
.L_x_4798:
        /* <DEDUP_REMOVED lines=9> */
.L_x_4800:
[----:B------:R-:W-:Y:S01]  /*10ac0*/  IMAD.MOV.U32 R13, RZ, RZ, R5 ;  /* 0x000000ffff0d7224 */ /* 0x000fe200078e0005 */
[----:B------:R-:W-:Y:S02]  /*10ad0*/  MOV R12, 0x1 ;  /* 0x00000001000c7802 */ /* 0x000fe40000000f00 */
[----:B------:R-:W-:-:S13]  /*10ae0*/  @P0 LEA R2, P1, R17, R14, 0x1 ;  /* 0x0000000e11020211 */ /* 0x000fda00078208ff */
[----:B------:R-:W-:Y:S05]  /*10af0*/  WARPSYNC.COLLECTIVE R15, `(.L_x_4801) ;  /* 0x000000000f087348 */ /* 0x000fea0003c00000 */
[----:B------:R0:W1:Y:S02]  /*10b00*/  SHFL.IDX P6, R14, R13, R12, R11 ;  /* 0x0000000c0d0e7389 */ /* 0x00006400000c000b */
[----:B01----:R-:W-:Y:S01]  /*10b10*/  ENDCOLLECTIVE ;  /* 0x000000000000791b */ /* 0x003fe20003800000 */
.L_x_4801:
        /* <DEDUP_REMOVED lines=12> */
.L_x_4802:
[----:B------:R-:W-:Y:S02]  /*10be0*/  IMAD.MOV.U32 R13, RZ, RZ, R5 ;  /* 0x000000ffff0d7224 */ /* 0x000fe400078e0005 */
[----:B------:R-:W-:Y:S01]  /*10bf0*/  IMAD.MOV.U32 R12, RZ, RZ, 0x2 ;  /* 0x00000002ff0c7424 */ /* 0x000fe200078e00ff */
[----:B------:R-:W-:-:S13]  /*10c00*/  @P0 LEA R2, P1, R17, R14, 0x1 ;  /* 0x0000000e11020211 */ /* 0x000fda00078208ff */
[----:B------:R-:W-:Y:S05]  /*10c10*/  WARPSYNC.COLLECTIVE R15, `(.L_x_4803) ;  /* 0x000000000f087348 */ /* 0x000fea0003c00000 */
[----:B------:R0:W1:Y:S02]  /*10c20*/  SHFL.IDX P6, R14, R13, R12, R11 ;  /* 0x0000000c0d0e7389 */ /* 0x00006400000c000b */
[----:B01----:R-:W-:Y:S01]  /*10c30*/  ENDCOLLECTIVE ;  /* 0x000000000000791b */ /* 0x003fe20003800000 */
.L_x_4803:
        /* <DEDUP_REMOVED lines=12> */
.L_x_4804:
[----:B------:R-:W-:Y:S02]  /*10d00*/  IMAD.MOV.U32 R13, RZ, RZ, R5 ;  /* 0x000000ffff0d7224 */ /* 0x000fe400078e0005 */
[----:B------:R-:W-:Y:S01]  /*10d10*/  IMAD.MOV.U32 R12, RZ, RZ, 0x3 ;  /* 0x00000003ff0c7424 */ /* 0x000fe200078e00ff */
[----:B------:R-:W-:-:S13]  /*10d20*/  @P0 LEA R2, P1, R17, R14, 0x1 ;  /* 0x0000000e11020211 */ /* 0x000fda00078208ff */
[----:B------:R-:W-:Y:S05]  /*10d30*/  WARPSYNC.COLLECTIVE R15, `(.L_x_4805) ;  /* 0x000000000f087348 */ /* 0x000fea0003c00000 */
[----:B------:R0:W1:Y:S02]  /*10d40*/  SHFL.IDX P6, R14, R13, R12, R11 ;  /* 0x0000000c0d0e7389 */ /* 0x00006400000c000b */
[----:B01----:R-:W-:Y:S01]  /*10d50*/  ENDCOLLECTIVE ;  /* 0x000000000000791b */ /* 0x003fe20003800000 */
.L_x_4805:
[----:B------:R-:W-:-:S05]  /*10d60*/  @P0 IMAD.X R3, RZ, RZ, R0, P1 ;  /* 0x000000ffff030224 */ /* 0x000fca00008e0600 */
        /* <DEDUP_REMOVED lines=11> */
.L_x_4806:
[----:B------:R-:W-:Y:S02]  /*10e20*/  IMAD.MOV.U32 R13, RZ, RZ, R5 ;  /* 0x000000ffff0d7224 */ /* 0x000fe400078e0005 */
[----:B------:R-:W-:Y:S01]  /*10e30*/  IMAD.MOV.U32 R12, RZ, RZ, 0x4 ;  /* 0x00000004ff0c7424 */ /* 0x000fe200078e00ff */
[----:B------:R-:W-:-:S13]  /*10e40*/  @P0 LEA R2, P1, R17, R14, 0x1 ;  /* 0x0000000e11020211 */ /* 0x000fda00078208ff */
[----:B------:R-:W-:Y:S05]  /*10e50*/  WARPSYNC.COLLECTIVE R15, `(.L_x_4807) ;  /* 0x000000000f087348 */ /* 0x000fea0003c00000 */
[----:B------:R0:W1:Y:S02]  /*10e60*/  SHFL.IDX P6, R14, R13, R12, R11 ;  /* 0x0000000c0d0e7389 */ /* 0x00006400000c000b */
[----:B01----:R-:W-:Y:S01]  /*10e70*/  ENDCOLLECTIVE ;  /* 0x000000000000791b */ /* 0x003fe20003800000 */
.L_x_4807:
        /* <DEDUP_REMOVED lines=12> */
.L_x_4808:
[----:B------:R-:W-:Y:S02]  /*10f40*/  IMAD.MOV.U32 R13, RZ, RZ, R5 ;  /* 0x000000ffff0d7224 */ /* 0x000fe400078e0005 */
[----:B------:R-:W-:Y:S01]  /*10f50*/  IMAD.MOV.U32 R12, RZ, RZ, 0x5 ;  /* 0x00000005ff0c7424 */ /* 0x000fe200078e00ff */
[----:B------:R-:W-:-:S13]  /*10f60*/  @P0 LEA R2, P1, R17, R14, 0x1 ;  /* 0x0000000e11020211 */ /* 0x000fda00078208ff */
[----:B------:R-:W-:Y:S05]  /*10f70*/  WARPSYNC.COLLECTIVE R15, `(.L_x_4809) ;  /* 0x000000000f087348 */ /* 0x000fea0003c00000 */
[----:B------:R0:W1:Y:S02]  /*10f80*/  SHFL.IDX P6, R14, R13, R12, R11 ;  /* 0x0000000c0d0e7389 */ /* 0x00006400000c000b */
[----:B01----:R-:W-:Y:S01]  /*10f90*/  ENDCOLLECTIVE ;  /* 0x000000000000791b */ /* 0x003fe20003800000 */
.L_x_4809:
[----:B------:R-:W-:-:S05]  /*10fa0*/  @P0 IADD3.X R3, RZ, R0, RZ, P1, !PT ;  /* 0x00000000ff030210 */ /* 0x000fca0000ffe4ff */
        /* <DEDUP_REMOVED lines=9> */
.L_x_4810:
[----:B------:R-:W-:Y:S05]  /*11040*/  BRA `(.L_x_4811) ;  /* 0xffffffc400147947 */ /* 0x000fea000383ffff */
.L_x_4756:
[----:B------:R-:W-:Y:S01]  /*11050*/  IMAD.MOV.U32 R13, RZ, RZ, R6 ;  /* 0x000000ffff0d7224 */ /* 0x000fe200078e0006 */
[----:B------:R-:W-:Y:S01]  /*11060*/  MOV R12, RZ ;  /* 0x000000ff000c7202 */ /* 0x000fe20000000f00 */
[----:B------:R-:W-:Y:S01]  /*11070*/  IMAD.MOV.U32 R11, RZ, RZ, 0x181f ;  /* 0x0000181fff0b7424 */ /* 0x000fe200078e00ff */
[----:B------:R-:W-:Y:S01]  /*11080*/  LOP3.LUT R16, R16, 0xffffefff, RZ, 0xc0, !PT ;  /* 0xffffefff10107812 */ /* 0x000fe200078ec0ff */
[----:B------:R-:W-:Y:S02]  /*11090*/  IMAD.MOV.U32 R15, RZ, RZ, -0x1 ;  /* 0xffffffffff0f7424 */ /* 0x000fe400078e00ff */
[----:B------:R-:W-:-:S07]  /*110a0*/  IMAD.U32 R4, RZ, RZ, UR46 ;  /* 0x0000002eff047e24 */ /* 0x000fce000f8e00ff */
[----:B------:R-:W-:Y:S05]  /*110b0*/  WARPSYNC.COLLECTIVE R15, `(.L_x_4812) ;  /* 0x000000000f087348 */ /* 0x000fea0003c00000 */
[----:B------:R0:W1:Y:S02]  /*110c0*/  SHFL.IDX P6, R14, R13, R12, R11 ;  /* 0x0000000c0d0e7389 */ /* 0x00006400000c000b */
[----:B01----:R-:W-:Y:S01]  /*110d0*/  ENDCOLLECTIVE ;  /* 0x000000000000791b */ /* 0x003fe20003800000 */
.L_x_4812:
[----:B------:R-:W-:-:S05]  /*110e0*/  LEA R4, R4, R37, 0x7 ;  /* 0x0000002504047211 */ /* 0x000fca00078e38ff */
[----:B------:R-:W-:Y:S02]  /*110f0*/  VIADD R8, R4, 0x10 ;  /* 0x0000001004087836 */ /* 0x000fe40000000000 */
[----:B------:R-:W-:Y:S02]  /*11100*/  IMAD.MOV.U32 R13, RZ, RZ, R0 ;  /* 0x000000ffff0d7224 */ /* 0x000fe400078e0000 */
[----:B------:R-:W-:-:S07]  /*11110*/  IMAD.MOV.U32 R3, RZ, RZ, R14 ;  /* 0x000000ffff037224 */ /* 0x000fce00078e000e */
[----:B------:R-:W-:Y:S05]  /*11120*/  WARPSYNC.COLLECTIVE R15, `(.L_x_4813) ;  /* 0x000000000f087348 */ /* 0x000fea0003c00000 */
[----:B------:R0:W1:Y:S02]  /*11130*/  SHFL.IDX P6, R14, R13, R12, R11 ;  /* 0x0000000c0d0e7389 */ /* 0x00006400000c000b */
[----:B01----:R-:W-:Y:S01]  /*11140*/  ENDCOLLECTIVE ;  /* 0x000000000000791b */ /* 0x003fe20003800000 */
.L_x_4813:
        /* <DEDUP_REMOVED lines=11> */
.L_x_4814:
[----:B------:R-:W-:Y:S01]  /*11200*/  LOP3.LUT R16, R16, 0xfffff7ff, RZ, 0xc0, !PT ;  /* 0xfffff7ff10107812 */ /* 0x000fe200078ec0ff */
[----:B------:R-:W-:Y:S02]  /*11210*/  @!P2 IMAD.X R3, RZ, RZ, R3, P1 ;  /* 0x000000ffff03a224 */ /* 0x000fe400008e0603 */
[----:B------:R-:W-:-:S05]  /*11220*/  @!P2 IMAD.MOV.U32 R2, RZ, RZ, R10 ;  /* 0x000000ffff02a224 */ /* 0x000fca00078e000a */
[----:B------:R-:W-:Y:S01]  /*11230*/  @!PT LDS RZ, [RZ] ;  /* 0x00000000fffff984 */ /* 0x000fe20000000800 */
[----:B------:R-:W-:Y:S01]  /*11240*/  @!PT LDS RZ, [RZ] ;  /* 0x00000000fffff984 */ /* 0x000fe20000000800 */
[----:B------:R-:W-:Y:S01]  /*11250*/  @!PT LDS RZ, [RZ] ;  /* 0x00000000fffff984 */ /* 0x000fe20000000800 */
[----:B------:R0:W-:Y:S01]  /*11260*/  @!P2 LDGSTS.E.BYPASS.LTC128B.128 [R9+0x18400], desc[UR36][R2.64], !P0 ;  /* 0x184000000209afae */ /* 0x0001e2000c101d64 */
[----:B------:R-:W-:Y:S01]  /*11270*/  ISETP.GE.AND P2, PT, R8, R5, PT ;  /* 0x000000050800720c */ /* 0x000fe20003f46270 */
[----:B------:R-:W-:Y:S02]  /*11280*/  VIADD R8, R4, 0x20 ;  /* 0x0000002004087836 */ /* 0x000fe40000000000 */
[----:B------:R-:W-:Y:S01]  /*11290*/  IMAD.MOV.U32 R13, RZ, RZ, R0 ;  /* 0x000000ffff0d7224 */ /* 0x000fe200078e0000 */
[----:B------:R-:W-:-:S09]  /*112a0*/  MOV R7, R14 ;  /* 0x0000000e00077202 */ /* 0x000fd20000000f00 */
[----:B0-----:R-:W-:Y:S05]  /*112b0*/  WARPSYNC.COLLECTIVE R15, `(.L_x_4815) ;  /* 0x000000000f087348 */ /* 0x001fea0003c00000 */
[----:B------:R1:W2:Y:S02]  /*112c0*/  SHFL.IDX P6, R14, R13, R12, R11 ;  /* 0x0000000c0d0e7389 */ /* 0x0002a400000c000b */
[----:B012---:R-:W-:Y:S01]  /*112d0*/  ENDCOLLECTIVE ;  /* 0x000000000000791b */ /* 0x007fe20003800000 */
.L_x_4815:
[----:B------:R-:W-:-:S04]  /*112e0*/  @P2 LOP3.LUT R16, R16, 0x800, RZ, 0xfc, !PT ;  /* 0x0000080010102812 */ /* 0x000fc800078efcff */
[----:B------:R-:W-:Y:S02]  /*112f0*/  LOP3.LUT R16, R16, 0xfffffbff, RZ, 0xc0, !PT ;  /* 0xfffffbff10107812 */ /* 0x000fe400078ec0ff */
[----:B------:R-:W-:Y:S02]  /*11300*/  @!P2 LEA R15, R28, UR44, 0x1 ;  /* 0x0000002c1c0fac11 */ /* 0x000fe4000f8e08ff */
[----:B------:R-:W-:Y:S02]  /*11310*/  MOV R13, R6 ;  /* 0x00000006000d7202 */ /* 0x000fe40000000f00 */
        /* <DEDUP_REMOVED lines=11> */
[----:B------:R-:W-:-:S02]  /*113d0*/  VIADD R8, R4, 0x30 ;  /* 0x0000003004087836 */ /* 0x000fc40000000000 */
[----:B0-----:R-:W-:-:S10]  /*113e0*/  IMAD.MOV.U32 R15, RZ, RZ, -0x1 ;  /* 0xffffffffff0f7424 */ /* 0x001fd400078e00ff */
[----:B------:R-:W-:-:S07]  /*113f0*/  @P2 LOP3.LUT R16, R16, 0x400, RZ, 0xfc, !PT ;  /* 0x0000040010102812 */ /* 0x000fce00078efcff */
[----:B------:R-:W-:Y:S05]  /*11400*/  WARPSYNC.COLLECTIVE R15, `(.L_x_4816) ;  /* 0x000000000f087348 */ /* 0x000fea0003c00000 */
[----:B------:R0:W1:Y:S02]  /*11410*/  SHFL.IDX P6, R14, R13, R12, R11 ;  /* 0x0000000c0d0e7389 */ /* 0x00006400000c000b */
[----:B01----:R-:W-:Y:S01]  /*11420*/  ENDCOLLECTIVE ;  /* 0x000000000000791b */ /* 0x003fe20003800000 */
.L_x_4816:
[----:B------:R-:W-:Y:S01]  /*11430*/  LOP3.LUT R16, R16, 0xfffffdff, RZ, 0xc0, !PT ;  /* 0xfffffdff10107812 */ /* 0x000fe200078ec0ff */
[----:B------:R-:W-:Y:S02]  /*11440*/  IMAD.MOV.U32 R13, RZ, RZ, R0 ;  /* 0x000000ffff0d7224 */ /* 0x000fe400078e0000 */
[----:B------:R-:W-:-:S07]  /*11450*/  IMAD.MOV.U32 R2, RZ, RZ, R14 ;  /* 0x000000ffff027224 */ /* 0x000fce00078e000e */
[----:B------:R-:W-:Y:S05]  /*11460*/  WARPSYNC.COLLECTIVE R15, `(.L_x_4817) ;  /* 0x000000000f087348 */ /* 0x000fea0003c00000 */
[----:B------:R0:W1:Y:S02]  /*11470*/  SHFL.IDX P6, R14, R13, R12, R11 ;  /* 0x0000000c0d0e7389 */ /* 0x00006400000c000b */
[----:B01----:R-:W-:Y:S01]  /*11480*/  ENDCOLLECTIVE ;  /* 0x000000000000791b */ /* 0x003fe20003800000 */
.L_x_4817:
[----:B------:R-:W-:Y:S01]  /*11490*/  @!P2 LEA R15, R28, UR44, 0x1 ;  /* 0x0000002c1c0fac11 */ /* 0x000fe2000f8e08ff */
[----:B------:R-:W-:Y:S01]  /*114a0*/  IMAD.MOV.U32 R12, RZ, RZ, 0x3 ;  /* 0x00000003ff0c7424 */ /* 0x000fe200078e00ff */
[----:B------:R-:W-:-:S04]  /*114b0*/  @!P2 LEA R13, P1, R17, R14, 0x1 ;  /* 0x0000000e110da211 */ /* 0x000fc800078208ff */
[----:B------:R-:W-:Y:S01]  /*114c0*/  @!P2 IADD3.X R14, RZ, R2, RZ, P1, !PT ;  /* 0x00000002ff0ea210 */ /* 0x000fe20000ffe4ff */
[----:B------:R-:W-:Y:S02]  /*114d0*/  @!P2 IMAD.MOV.U32 R2, RZ, RZ, R13 ;  /* 0x000000ffff02a224 */ /* 0x000fe400078e000d */
[----:B------:R-:W-:Y:S02]  /*114e0*/  IMAD.MOV.U32 R13, RZ, RZ, R6 ;  /* 0x000000ffff0d7224 */ /* 0x000fe400078e0006 */
[----:B------:R-:W-:-:S05]  /*114f0*/  @!P2 IMAD.MOV.U32 R3, RZ, RZ, R14 ;  /* 0x000000ffff03a224 */ /* 0x000fca00078e000e */
[----:B------:R-:W-:Y:S01]  /*11500*/  @!PT LDS RZ, [RZ] ;  /* 0x00000000fffff984 */ /* 0x000fe20000000800 */
[----:B------:R-:W-:Y:S01]  /*11510*/  @!PT LDS RZ, [RZ] ;  /* 0x00000000fffff984 */ /* 0x000fe20000000800 */
[----:B------:R-:W-:Y:S01]  /*11520*/  @!PT LDS RZ, [RZ] ;  /* 0x00000000fffff984 */ /* 0x000fe20000000800 */
[----:B------:R0:W-:Y:S01]  /*11530*/  @!P2 LDGSTS.E.BYPASS.LTC128B.128 [R15+0x19400], desc[UR36][R2.64], !P0 ;  /* 0x19400000020fafae */ /* 0x0001e2000c101d64 */
[----:B------:R-:W-:Y:S02]  /*11540*/  ISETP.GE.AND P2, PT, R8, R5, PT ;  /* 0x000000050800720c */ /* 0x000fe40003f46270 */
[----:B0-----:R-:W-:-:S11]  /*11550*/  MOV R15, 0xffffffff ;  /* 0xffffffff000f7802 */ /* 0x001fd60000000f00 */
[----:B------:R-:W-:-:S07]  /*11560*/  @P2 LOP3.LUT R16, R16, 0x200, RZ, 0xfc, !PT ;  /* 0x0000020010102812 */ /* 0x000fce00078efcff */
[----:B------:R-:W-:Y:S05]  /*11570*/  WARPSYNC.COLLECTIVE R15, `(.L_x_4818) ;  /* 0x000000000f087348 */ /* 0x000fea0003c00000 */
[----:B------:R0:W1:Y:S02]  /*11580*/  SHFL.IDX P6, R14, R13, R12, R11 ;  /* 0x0000000c0d0e7389 */ /* 0x00006400000c000b */
[----:B01----:R-:W-:Y:S01]  /*11590*/  ENDCOLLECTIVE ;  /* 0x000000000000791b */ /* 0x003fe20003800000 */
.L_x_4818:
[----:B------:R-:W-:Y:S01]  /*115a0*/  LOP3.LUT R16, R16, 0xfffffeff, RZ, 0xc0, !PT ;  /* 0xfffffeff10107812 */ /* 0x000fe200078ec0ff */
[----:B------:R-:W-:Y:S02]  /*115b0*/  IMAD.MOV.U32 R13, RZ, RZ, R0 ;  /* 0x000000ffff0d7224 */ /* 0x000fe400078e0000 */
[----:B------:R-:W-:-:S07]  /*115c0*/  IMAD.MOV.U32 R8, RZ, RZ, R14 ;  /* 0x000000ffff087224 */ /* 0x000fce00078e000e */
[----:B------:R-:W-:Y:S05]  /*115d0*/  WARPSYNC.COLLECTIVE R15, `(.L_x_4819) ;  /* 0x000000000f087348 */ /* 0x000fea0003c00000 */
[----:B------:R0:W1:Y:S02]  /*115e0*/  SHFL.IDX P6, R14, R13, R12, R11 ;  /* 0x0000000c0d0e7389 */ /* 0x00006400000c000b */
[----:B01----:R-:W-:Y:S01]  /*115f0*/  ENDCOLLECTIVE ;  /* 0x000000000000791b */ /* 0x003fe20003800000 */
.L_x_4819:
[----:B------:R-:W-:Y:S01]  /*11600*/  @!P2 LEA R15, R28, UR44, 0x1 ;  /* 0x0000002c1c0fac11 */ /* 0x000fe2000f8e08ff */
[----:B------:R-:W-:Y:S02]  /*11610*/  IMAD.MOV.U32 R13, RZ, RZ, R6 ;  /* 0x000000ffff0d7224 */ /* 0x000fe400078e0006 */
[----:B------:R-:W-:Y:S02]  /*11620*/  IMAD.MOV.U32 R12, RZ, RZ, 0x4 ;  /* 0x00000004ff0c7424 */ /* 0x000fe400078e00ff */
[----:B------:R-:W-:-:S05]  /*11630*/  IMAD.MOV.U32 R2, RZ, RZ, R14 ;  /* 0x000000ffff027224 */ /* 0x000fca00078e000e */
[----:B------:R-:W-:-:S05]  /*11640*/  @!P2 LEA R7, P1, R17, R2, 0x1 ;  /* 0x000000021107a211 */ /* 0x000fca00078208ff */
[----:B------:R-:W-:Y:S02]  /*11650*/  @!P2 IMAD.X R8, RZ, RZ, R8, P1 ;  /* 0x000000ffff08a224 */ /* 0x000fe400008e0608 */
[----:B------:R-:W-:-:S03]  /*11660*/  @!P2 IMAD.MOV.U32 R2, RZ, RZ, R7 ;  /* 0x000000ffff02a224 */ /* 0x000fc600078e0007 */
[----:B------:R-:W-:Y:S01]  /*11670*/  @!P2 MOV R3, R8 ;  /* 0x000000080003a202 */ /* 0x000fe20000000f00 */
[----:B------:R-:W-:-:S04]  /*11680*/  VIADD R8, R4, 0x40 ;  /* 0x0000004004087836 */ /* 0x000fc80000000000 */
[----:B------:R-:W-:Y:S01]  /*11690*/  @!PT LDS RZ, [RZ] ;  /* 0x00000000fffff984 */ /* 0x000fe20000000800 */
[----:B------:R-:W-:Y:S01]  /*116a0*/  @!PT LDS RZ, [RZ] ;  /* 0x00000000fffff984 */ /* 0x000fe20000000800 */
[----:B------:R-:W-:Y:S01]  /*116b0*/  @!PT LDS RZ, [RZ] ;  /* 0x00000000fffff984 */ /* 0x000fe20000000800 */
[----:B------:R0:W-:Y:S01]  /*116c0*/  @!P2 LDGSTS.E.BYPASS.LTC128B.128 [R15+0x19c00], desc[UR36][R2.64], !P0 ;  /* 0x19c00000020fafae */ /* 0x0001e2000c101d64 */
[----:B------:R-:W-:Y:S01]  /*116d0*/  ISETP.GE.AND P2, PT, R8, R5, PT ;  /* 0x000000050800720c */ /* 0x000fe20003f46270 */
[----:B------:R-:W-:Y:S02]  /*116e0*/  VIADD R8, R4, 0x50 ;  /* 0x0000005004087836 */ /* 0x000fe40000000000 */
[----:B0-----:R-:W-:-:S10]  /*116f0*/  IMAD.MOV.U32 R15, RZ, RZ, -0x1 ;  /* 0xffffffffff0f7424 */ /* 0x001fd400078e00ff */
[----:B------:R-:W-:Y:S02]  /*11700*/  @!P2 LEA R7, R28, UR44, 0x1 ;  /* 0x0000002c1c07ac11 */ /* 0x000fe4000f8e08ff */
[----:B------:R-:W-:-:S07]  /*11710*/  @P2 LOP3.LUT R16, R16, 0x100, RZ, 0xfc, !PT ;  /* 0x0000010010102812 */ /* 0x000fce00078efcff */
[----:B------:R-:W-:Y:S05]  /*11720*/  WARPSYNC.COLLECTIVE R15, `(.L_x_4820) ;  /* 0x000000000f087348 */ /* 0x000fea0003c00000 */
[----:B------:R0:W1:Y:S02]  /*11730*/  SHFL.IDX P6, R14, R13, R12, R11 ;  /* 0x0000000c0d0e7389 */ /* 0x00006400000c000b */
[----:B01----:R-:W-:Y:S01]  /*11740*/  ENDCOLLECTIVE ;  /* 0x000000000000791b */ /* 0x003fe20003800000 */
.L_x_4820:
[----:B------:R-:W-:Y:S02]  /*11750*/  LOP3.LUT R16, R16, 0xffffff7f, RZ, 0xc0, !PT ;  /* 0xffffff7f10107812 */ /* 0x000fe400078ec0ff */
[----:B------:R-:W-:Y:S01]  /*11760*/  MOV R13, R0 ;  /* 0x00000000000d7202 */ /* 0x000fe20000000f00 */
[----:B------:R-:W-:-:S07]  /*11770*/  IMAD.MOV.U32 R10, RZ, RZ, R14 ;  /* 0x000000ffff0a7224 */ /* 0x000fce00078e000e */
[----:B------:R-:W-:Y:S05]  /*11780*/  WARPSYNC.COLLECTIVE R15, `(.L_x_4821) ;  /* 0x000000000f087348 */ /* 0x000fea0003c00000 */
[----:B------:R0:W1:Y:S02]  /*11790*/  SHFL.IDX P6, R14, R13, R12, R11 ;  /* 0x0000000c0d0e7389 */ /* 0x00006400000c000b */
[----:B01----:R-:W-:Y:S01]  /*117a0*/  ENDCOLLECTIVE ;  /* 0x000000000000791b */ /* 0x003fe20003800000 */
.L_x_4821:
[----:B------:R-:W-:Y:S01]  /*117b0*/  MOV R13, R6 ;  /* 0x00000006000d7202 */ /* 0x000fe20000000f00 */
[----:B------:R-:W-:Y:S02]  /*117c0*/  IMAD.MOV.U32 R12, RZ, RZ, 0x5 ;  /* 0x00000005ff0c7424 */ /* 0x000fe400078e00ff */
[----:B------:R-:W-:-:S07]  /*117d0*/  IMAD.MOV.U32 R20, RZ, RZ, R14 ;  /* 0x000000ffff147224 */ /* 0x000fce00078e000e */
[----:B------:R-:W-:Y:S05]  /*117e0*/  WARPSYNC.COLLECTIVE R15, `(.L_x_4822) ;  /* 0x000000000f087348 */ /* 0x000fea0003c00000 */
[----:B------:R0:W1:Y:S02]  /*117f0*/  SHFL.IDX P6, R14, R13, R12, R11 ;  /* 0x0000000c0d0e7389 */ /* 0x00006400000c000b */
[----:B01----:R-:W-:Y:S01]  /*11800*/  ENDCOLLECTIVE ;  /* 0x000000000000791b */ /* 0x003fe20003800000 */
.L_x_4822:
        /* <DEDUP_REMOVED lines=10> */
[----:B------:R-:W-:Y:S02]  /*118b0*/  VIADD R8, R4, 0x60 ;  /* 0x0000006004087836 */ /* 0x000fe40000000000 */
[----:B0-----:R-:W-:-:S10]  /*118c0*/  IMAD.MOV.U32 R2, RZ, RZ, R14 ;  /* 0x000000ffff027224 */ /* 0x001fd400078e000e */
[----:B------:R-:W-:Y:S05]  /*118d0*/  WARPSYNC.COLLECTIVE R15, `(.L_x_4823) ;  /* 0x000000000f087348 */ /* 0x000fea0003c00000 */
[----:B------:R0:W1:Y:S02]  /*118e0*/  SHFL.IDX P6, R14, R13, R12, R11 ;  /* 0x0000000c0d0e7389 */ /* 0x00006400000c000b */
[----:B01----:R-:W-:Y:S01]  /*118f0*/  ENDCOLLECTIVE ;  /* 0x000000000000791b */ /* 0x003fe20003800000 */
.L_x_4823:
[----:B------:R-:W-:Y:S02]  /*11900*/  @!P2 LEA R9, R28, UR44, 0x1 ;  /* 0x0000002c1c09ac11 */ /* 0x000fe4000f8e08ff */
[----:B------:R-:W-:-:S04]  /*11910*/  @P2 LOP3.LUT R16, R16, 0x80, RZ, 0xfc, !PT ;  /* 0x0000008010102812 */ /* 0x000fc800078efcff */
[----:B------:R-:W-:Y:S01]  /*11920*/  LOP3.LUT R16, R16, 0xffffffbf, RZ, 0xc0, !PT ;  /* 0xffffffbf10107812 */ /* 0x000fe200078ec0ff */
[----:B------:R-:W-:Y:S02]  /*11930*/  IMAD.MOV.U32 R13, RZ, RZ, R6 ;  /* 0x000000ffff0d7224 */ /* 0x000fe400078e0006 */
[----:B------:R-:W-:-:S05]  /*11940*/  IMAD.MOV.U32 R20, RZ, RZ, R14 ;  /* 0x000000ffff147224 */ /* 0x000fca00078e000e */
[----:B------:R-:W-:-:S05]  /*11950*/  @!P2 LEA R11, P1, R17, R20, 0x1 ;  /* 0x00000014110ba211 */ /* 0x000fca00078208ff */
[----:B------:R-:W-:Y:S01]  /*11960*/  @!P2 IMAD.X R12, RZ, RZ, R2, P1 ;  /* 0x000000ffff0ca224 */ /* 0x000fe200008e0602 */
[----:B------:R-:W-:Y:S01]  /*11970*/  @!P2 MOV R2, R11 ;  /* 0x0000000b0002a202 */ /* 0x000fe20000000f00 */
[----:B------:R-:W-:Y:S02]  /*11980*/  IMAD.MOV.U32 R11, RZ, RZ, 0x181f ;  /* 0x0000181fff0b7424 */ /* 0x000fe400078e00ff */
        /* <DEDUP_REMOVED lines=10> */
.L_x_4824:
[----:B------:R-:W-:Y:S02]  /*11a30*/  @!P2 LEA R21, R28, UR44, 0x1 ;  /* 0x0000002c1c15ac11 */ /* 0x000fe4000f8e08ff */
[----:B------:R-:W-:Y:S02]  /*11a40*/  @P2 LOP3.LUT R16, R16, 0x40, RZ, 0xfc, !PT ;  /* 0x0000004010102812 */ /* 0x000fe400078efcff */
[----:B------:R-:W-:Y:S01]  /*11a50*/  MOV R13, R0 ;  /* 0x00000000000d7202 */ /* 0x000fe20000000f00 */
[----:B------:R-:W-:-:S07]  /*11a60*/  IMAD.MOV.U32 R2, RZ, RZ, R14 ;  /* 0x000000ffff027224 */ /* 0x000fce00078e000e */
[----:B------:R-:W-:Y:S05]  /*11a70*/  WARPSYNC.COLLECTIVE R15, `(.L_x_4825) ;  /* 0x000000000f087348 */ /* 0x000fea0003c00000 */
[----:B------:R0:W1:Y:S02]  /*11a80*/  SHFL.IDX P6, R14, R13, R12, R11 ;  /* 0x0000000c0d0e7389 */ /* 0x00006400000c000b */
[----:B01----:R-:W-:Y:S01]  /*11a90*/  ENDCOLLECTIVE ;  /* 0x000000000000791b */ /* 0x003fe20003800000 */
.L_x_4825:
[----:B------:R-:W-:Y:S02]  /*11aa0*/  MOV R12, 0x7 ;  /* 0x00000007000c7802 */ /* 0x000fe40000000f00 */
        /* <DEDUP_REMOVED lines=8> */
.L_x_4826:
        /* <DEDUP_REMOVED lines=9> */
.L_x_4827:
[----:B------:R-:W-:Y:S05]  /*11bc0*/  BRA `(.L_x_4828) ;  /* 0xffffffc000ec7947 */ /* 0x000fea000383ffff */
.L_x_4758:
        /* <DEDUP_REMOVED lines=8> */
.L_x_4830:
[----:B------:R-:W-:Y:S05]  /*11c50*/  BSYNC B0 ;  /* 0x0000000000007941 */ /* 0x000fea0003800000 */
.L_x_4829:
        /* <DEDUP_REMOVED lines=9> */
.L_x_4831:
        /* <DEDUP_REMOVED lines=9> */
.L_x_4832:
        /* <DEDUP_REMOVED lines=13> */
.L_x_4833:
        /* <DEDUP_REMOVED lines=19> */
.L_x_4834:
[----:B------:R-:W-:Y:S01]  /*11f80*/  MOV R13, R0 ;  /* 0x00000000000d7202 */ /* 0x000fe20000000f00 */
[----:B------:R-:W-:-:S07]  /*11f90*/  IMAD.MOV.U32 R5, RZ, RZ, R14 ;  /* 0x000000ffff057224 */ /* 0x000fce00078e000e */
[----:B------:R-:W-:Y:S05]  /*11fa0*/  WARPSYNC.COLLECTIVE R15, `(.L_x_4835) ;  /* 0x000000000f087348 */ /* 0x000fea0003c00000 */
[----:B------:R0:W1:Y:S02]  /*11fb0*/  SHFL.IDX P6, R14, R13, R12, R11 ;  /* 0x0000000c0d0e7389 */ /* 0x00006400000c000b */
[----:B01----:R-:W-:Y:S01]  /*11fc0*/  ENDCOLLECTIVE ;  /* 0x000000000000791b */ /* 0x003fe20003800000 */
.L_x_4835:
[----:B------:R-:W-:Y:S02]  /*11fd0*/  IMAD.MOV.U32 R13, RZ, RZ, R4 ;  /* 0x000000ffff0d7224 */ /* 0x000fe400078e0004 */
[----:B------:R-:W-:Y:S01]  /*11fe0*/  IMAD.MOV.U32 R12, RZ, RZ, 0x3 ;  /* 0x00000003ff0c7424 */ /* 0x000fe200078e00ff */
[----:B------:R-:W-:-:S05]  /*11ff0*/  @!P5 LEA R14, P0, R17, R14, 0x1 ;  /* 0x0000000e110ed211 */ /* 0x000fca00078008ff */
[----:B------:R-:W-:-:S08]  /*12000*/  @!P5 IMAD.MOV.U32 R2, RZ, RZ, R14 ;  /* 0x000000ffff02d224 */ /* 0x000fd000078e000e */
[----:B------:R-:W-:Y:S05]  /*12010*/  WARPSYNC.COLLECTIVE R15, `(.L_x_4836) ;  /* 0x000000000f087348 */ /* 0x000fea0003c00000 */
[----:B------:R0:W1:Y:S02]  /*12020*/  SHFL.IDX P6, R14, R13, R12, R11 ;  /* 0x0000000c0d0e7389 */ /* 0x00006400000c000b */
[----:B01----:R-:W-:Y:S01]  /*12030*/  ENDCOLLECTIVE ;  /* 0x000000000000791b */ /* 0x003fe20003800000 */
.L_x_4836:
        /* <DEDUP_REMOVED lines=15> */
.L_x_4837:
        /* <DEDUP_REMOVED lines=19> */
.L_x_4838:
[----:B------:R-:W-:Y:S02]  /*12260*/  IMAD.MOV.U32 R13, RZ, RZ, R0 ;  /* 0x000000ffff0d7224 */ /* 0x000fe400078e0000 */
[----:B------:R-:W-:-:S07]  /*12270*/  IMAD.MOV.U32 R5, RZ, RZ, R14 ;  /* 0x000000ffff057224 */ /* 0x000fce00078e000e */
[----:B------:R-:W-:Y:S05]  /*12280*/  WARPSYNC.COLLECTIVE R15, `(.L_x_4839) ;  /* 0x000000000f087348 */ /* 0x000fea0003c00000 */
[----:B------:R0:W1:Y:S02]  /*12290*/  SHFL.IDX P6, R14, R13, R12, R11 ;  /* 0x0000000c0d0e7389 */ /* 0x00006400000c000b */
[----:B01----:R-:W-:Y:S01]  /*122a0*/  ENDCOLLECTIVE ;  /* 0x000000000000791b */ /* 0x003fe20003800000 */
.L_x_4839:
[----:B------:R-:W-:Y:S01]  /*122b0*/  MOV R13, R4 ;  /* 0x00000004000d7202 */ /* 0x000fe20000000f00 */
[----:B------:R-:W-:Y:S01]  /*122c0*/  IMAD.MOV.U32 R12, RZ, RZ, 0x5 ;  /* 0x00000005ff0c7424 */ /* 0x000fe200078e00ff */
[----:B------:R-:W-:-:S05]  /*122d0*/  @!P5 LEA R14, P0, R17, R14, 0x1 ;  /* 0x0000000e110ed211 */ /* 0x000fca00078008ff */
[----:B------:R-:W-:-:S08]  /*122e0*/  @!P5 IMAD.MOV.U32 R2, RZ, RZ, R14 ;  /* 0x000000ffff02d224 */ /* 0x000fd000078e000e */
[----:B------:R-:W-:Y:S05]  /*122f0*/  WARPSYNC.COLLECTIVE R15, `(.L_x_4840) ;  /* 0x000000000f087348 */ /* 0x000fea0003c00000 */
[----:B------:R0:W1:Y:S02]  /*12300*/  SHFL.IDX P6, R14, R13, R12, R11 ;  /* 0x0000000c0d0e7389 */ /* 0x00006400000c000b */
[----:B01----:R-:W-:Y:S01]  /*12310*/  ENDCOLLECTIVE ;  /* 0x000000000000791b */ /* 0x003fe20003800000 */
.L_x_4840:
        /* <DEDUP_REMOVED lines=15> */
.L_x_4841:
        /* <DEDUP_REMOVED lines=19> */
.L_x_4842:
[----:B------:R-:W-:Y:S02]  /*12540*/  IMAD.MOV.U32 R13, RZ, RZ, R0 ;  /* 0x000000ffff0d7224 */ /* 0x000fe400078e0000 */
[----:B------:R-:W-:-:S07]  /*12550*/  IMAD.MOV.U32 R5, RZ, RZ, R14 ;  /* 0x000000ffff057224 */ /* 0x000fce00078e000e */
[----:B------:R-:W-:Y:S05]  /*12560*/  WARPSYNC.COLLECTIVE R15, `(.L_x_4843) ;  /* 0x000000000f087348 */ /* 0x000fea0003c00000 */
[----:B------:R0:W1:Y:S02]  /*12570*/  SHFL.IDX P6, R14, R13, R12, R11 ;  /* 0x0000000c0d0e7389 */ /* 0x00006400000c000b */
[----:B01----:R-:W-:Y:S01]  /*12580*/  ENDCOLLECTIVE ;  /* 0x000000000000791b */ /* 0x003fe20003800000 */
.L_x_4843:
        /* <DEDUP_REMOVED lines=8> */
.L_x_4844:
        /* <DEDUP_REMOVED lines=13> */
.L_x_4845:
[----:B------:R-:W-:Y:S05]  /*126e0*/  BRA `(.L_x_4846) ;  /* 0xffffffc000d47947 */ /* 0x000fea000383ffff */
.L_x_4761:
[----:B0--3--:R-:W-:-:S04]  /*126f0*/  MOV R3, UR44 ;  /* 0x0000002c00037c02 */ /* 0x009fc80008000f00 */
[----:B------:R0:W3:Y:S03]  /*12700*/  SYNCS.PHASECHK.TRANS64.TRYWAIT P0, [R3+URZ+0x32420], R0 ;  /* 0x03242000030075a7 */ /* 0x0000e6000800017f */
[----:B---3--:R-:W-:Y:S05]  /*12710*/  @!P0 NANOSLEEP.SYNCS 0x989680 ;  /* 0x009896800000895d */ /* 0x008fea0003900000 */
[----:B------:R-:W3:Y:S02]  /*12720*/  @!P0 SYNCS.PHASECHK.TRANS64 P0, [R3+URZ+0x32420], R0 ;  /* 0x03242000030085a7 */ /* 0x000ee4000800007f */
[----:B---3--:R-:W-:Y:S05]  /*12730*/  @!P0 BRA `(.L_x_4761) ;  /* 0xfffffffc00ec8947 */ /* 0x008fea000383ffff */
[----:B------:R-:W-:Y:S05]  /*12740*/  BRA `(.L_x_4847) ;  /* 0xffffffc400187947 */ /* 0x000fea000383ffff */
.L_x_4763:
[----:B0--3--:R-:W-:-:S04]  /*12750*/  IMAD.U32 R3, RZ, RZ, UR44 ;  /* 0x0000002cff037e24 */ /* 0x009fc8000f8e00ff */
[----:B------:R0:W3:Y:S03]  /*12760*/  SYNCS.PHASECHK.TRANS64.TRYWAIT P0, [R3+URZ+0x32460], R0 ;  /* 0x03246000030075a7 */ /* 0x0000e6000800017f */
[----:B---3--:R-:W-:Y:S05]  /*12770*/  @!P0 NANOSLEEP.SYNCS 0x989680 ;  /* 0x009896800000895d */ /* 0x008fea0003900000 */
[----:B------:R-:W3:Y:S02]  /*12780*/  @!P0 SYNCS.PHASECHK.TRANS64 P0, [R3+URZ+0x32460], R0 ;  /* 0x03246000030085a7 */ /* 0x000ee4000800007f */
[----:B---3--:R-:W-:Y:S05]  /*12790*/  @!P0 BRA `(.L_x_4763) ;  /* 0xfffffffc00ec8947 */ /* 0x008fea000383ffff */
[----:B------:R-:W-:Y:S05]  /*127a0*/  BRA `(.L_x_4848) ;  /* 0xffffffc400147947 */ /* 0x000fea000383ffff */
.L_x_4764:
        /* <DEDUP_REMOVED lines=8> */
.L_x_4850:
[----:B------:R-:W-:Y:S05]  /*12830*/  BSYNC B0 ;  /* 0x0000000000007941 */ /* 0x000fea0003800000 */
.L_x_4849:
[----:B------:R-:W-:Y:S01]  /*12840*/  IMAD.MOV.U32 R13, RZ, RZ, R10 ;  /* 0x000000ffff0d7224 */ /* 0x000fe200078e000a */
[----:B------:R-:W-:Y:S01]  /*12850*/  MOV R0, R14 ;  /* 0x0000000e00007202 */ /* 0x000fe20000000f00 */
[----:B------:R-:W-:Y:S01]  /*12860*/  IMAD.MOV.U32 R12, RZ, RZ, RZ ;  /* 0x000000ffff0c7224 */ /* 0x000fe200078e00ff */
[C---:B------:R-:W-:Y:S01]  /*12870*/  LOP3.LUT P2, RZ, R5.reuse, 0x2, RZ, 0xc0, !PT ;  /* 0x0000000205ff7812 */ /* 0x040fe2000784c0ff */
[----:B------:R-:W-:Y:S01]  /*12880*/  IMAD.MOV.U32 R11, RZ, RZ, 0x181f ;  /* 0x0000181fff0b7424 */ /* 0x000fe200078e00ff */
[----:B------:R-:W-:Y:S01]  /*12890*/  LOP3.LUT P1, RZ, R5, 0x4, RZ, 0xc0, !PT ;  /* 0x0000000405ff7812 */ /* 0x000fe2000782c0ff */
[----:B------:R-:W-:Y:S02]  /*128a0*/  IMAD.MOV.U32 R15, RZ, RZ, -0x1 ;  /* 0xffffffffff0f7424 */ /* 0x000fe400078e00ff */
[----:B------:R-:W-:Y:S01]  /*128b0*/  IMAD.SHL.U32 R17, R17, 0x2, RZ ;  /* 0x0000000211117824 */ /* 0x000fe200078e00ff */
[----:B------:R-:W-:Y:S01]  /*128c0*/  ISETP.LT.OR P3, PT, R18, 0x1, !P1 ;  /* 0x000000011200780c */ /* 0x000fe20004f61670 */
[----:B------:R-:W-:-:S12]  /*128d0*/  IMAD.MOV.U32 R6, RZ, RZ, RZ ;  /* 0x000000ffff067224 */ /* 0x000fd800078e00ff */
[----:B------:R-:W-:Y:S05]  /*128e0*/  WARPSYNC.COLLECTIVE R15, `(.L_x_4851) ;  /* 0x000000000f087348 */ /* 0x000fea0003c00000 */
[----:B------:R0:W1:Y:S02]  /*128f0*/  SHFL.IDX P6, R14, R13, R12, R11 ;  /* 0x0000000c0d0e7389 */ /* 0x00006400000c000b */
[----:B01----:R-:W-:Y:S01]  /*12900*/  ENDCOLLECTIVE ;  /* 0x000000000000791b */ /* 0x003fe20003800000 */
.L_x_4851:
[----:B------:R-:W-:Y:S02]  /*12910*/  IMAD.MOV.U32 R13, RZ, RZ, R19 ;  /* 0x000000ffff0d7224 */ /* 0x000fe400078e0013 */
[----:B------:R-:W-:Y:S01]  /*12920*/  IMAD.MOV.U32 R12, RZ, RZ, 0x1 ;  /* 0x00000001ff0c7424 */ /* 0x000fe200078e00ff */
[----:B------:R-:W-:-:S13]  /*12930*/  IADD3 R2, P0, R14, R17, RZ ;  /* 0x000000110e027210 */ /* 0x000fda0007f1e0ff */
[----:B------:R-:W-:Y:S05]  /*12940*/  WARPSYNC.COLLECTIVE R15, `(.L_x_4852) ;  /* 0x000000000f087348 */ /* 0x000fea0003c00000 */
[----:B------:R0:W1:Y:S02]  /*12950*/  SHFL.IDX P6, R14, R13, R12, R11 ;  /* 0x0000000c0d0e7389 */ /* 0x00006400000c000b */
[----:B01----:R-:W-:Y:S01]  /*12960*/  ENDCOLLECTIVE ;  /* 0x000000000000791b */ /* 0x003fe20003800000 */
.L_x_4852:
[----:B------:R-:W-:Y:S02]  /*12970*/  IADD3.X R3, RZ, R0, RZ, P0, !PT ;  /* 0x00000000ff037210 */ /* 0x000fe400007fe4ff */
[----:B------:R-:W-:Y:S02]  /*12980*/  ISETP.LT.OR P0, PT, R18, 0x1, P4 ;  /* 0x000000011200780c */ /* 0x000fe40002701670 */
[----:B------:R-:W-:-:S05]  /*12990*/  LEA R0, R28, UR44, 0x1 ;  /* 0x0000002c1c007c11 */ /* 0x000fca000f8e08ff */
[----:B------:R-:W-:Y:S02]  /*129a0*/  VIADD R31, R0, 0x400 ;  /* 0x00000400001f7836 */ /* 0x000fe40000000000 */
[----:B------:R-:W-:-:S04]  /*129b0*/  IMAD.MOV.U32 R13, RZ, RZ, R10 ;  /* 0x000000ffff0d7224 */ /* 0x000fc800078e000a */
        /* <DEDUP_REMOVED lines=9> */
.L_x_4853:
        /* <DEDUP_REMOVED lines=14> */
.L_x_4854:
        /* <DEDUP_REMOVED lines=12> */
.L_x_4855:
        /* <DEDUP_REMOVED lines=14> */
.L_x_4856:
        /* <DEDUP_REMOVED lines=12> */
.L_x_4857:
        /* <DEDUP_REMOVED lines=14> */
.L_x_4858:
        /* <DEDUP_REMOVED lines=12> */
.L_x_4859:
        /* <DEDUP_REMOVED lines=14> */
.L_x_4860:
        /* <DEDUP_REMOVED lines=12> */
.L_x_4861:
        /* <DEDUP_REMOVED lines=9> */
.L_x_4771:
[----:B-1----:R1:W2:Y:S02]  /*13160*/  SYNCS.PHASECHK.TRANS64.TRYWAIT P0, [R19+URZ+0x32440], R23 ;  /* 0x03244017130075a7 */ /* 0x0022a4000800017f */
[----:B--2---:R-:W-:Y:S05]  /*13170*/  @!P0 NANOSLEEP.SYNCS 0x989680 ;  /* 0x009896800000895d */ /* 0x004fea0003900000 */
[----:B------:R-:W2:Y:S02]  /*13180*/  @!P0 SYNCS.PHASECHK.TRANS64 P0, [R19+URZ+0x32440], R23 ;  /* 0x03244017130085a7 */ /* 0x000ea4000800007f */
[----:B--2---:R-:W-:Y:S05]  /*13190*/  @!P0 BRA `(.L_x_4771) ;  /* 0xfffffffc00f08947 */ /* 0x004fea000383ffff */
[----:B------:R-:W-:Y:S05]  /*131a0*/  BRA `(.L_x_4863) ;  /* 0xffffffc400487947 */ /* 0x000fea000383ffff */
.L_x_4772:
        /* <DEDUP_REMOVED lines=8> */
.L_x_4865:
[----:B------:R-:W-:Y:S05]  /*13230*/  BSYNC B1 ;  /* 0x0000000000017941 */ /* 0x000fea0003800000 */
.L_x_4864:
        /* <DEDUP_REMOVED lines=9> */
.L_x_4866:
[----:B------:R-:W-:Y:S02]  /*132d0*/  IMAD.MOV.U32 R13, RZ, RZ, R24 ;  /* 0x000000ffff0d7224 */ /* 0x000fe400078e0018 */
[----:B------:R-:W-:Y:S01]  /*132e0*/  IMAD.MOV.U32 R12, RZ, RZ, 0x1 ;  /* 0x00000001ff0c7424 */ /* 0x000fe200078e00ff */
[----:B------:R-:W-:-:S13]  /*132f0*/  IADD3 R2, P0, R14, R17, RZ ;  /* 0x000000110e027210 */ /* 0x000fda0007f1e0ff */
[----:B------:R-:W-:Y:S05]  /*13300*/  WARPSYNC.COLLECTIVE R15, `(.L_x_4867) ;  /* 0x000000000f087348 */ /* 0x000fea0003c00000 */
[----:B------:R0:W1:Y:S02]  /*13310*/  SHFL.IDX P6, R14, R13, R12, R11 ;  /* 0x0000000c0d0e7389 */ /* 0x00006400000c000b */
[----:B01----:R-:W-:Y:S01]  /*13320*/  ENDCOLLECTIVE ;  /* 0x000000000000791b */ /* 0x003fe20003800000 */
.L_x_4867:
        /* <DEDUP_REMOVED lines=10> */
.L_x_4868:
[----:B------:R-:W-:Y:S01]  /*133d0*/  MOV R13, R24 ;  /* 0x00000018000d7202 */ /* 0x000fe20000000f00 */
[----:B------:R-:W-:Y:S01]  /*133e0*/  IMAD.MOV.U32 R12, RZ, RZ, 0x2 ;  /* 0x00000002ff0c7424 */ /* 0x000fe200078e00ff */
[----:B------:R-:W-:-:S13]  /*133f0*/  IADD3 R2, P0, R14, R17, RZ ;  /* 0x000000110e027210 */ /* 0x000fda0007f1e0ff */
[----:B------:R-:W-:Y:S05]  /*13400*/  WARPSYNC.COLLECTIVE R15, `(.L_x_4869) ;  /* 0x000000000f087348 */ /* 0x000fea0003c00000 */
[----:B------:R0:W1:Y:S02]  /*13410*/  SHFL.IDX P6, R14, R13, R12, R11 ;  /* 0x0000000c0d0e7389 */ /* 0x00006400000c000b */
[----:B01----:R-:W-:Y:S01]  /*13420*/  ENDCOLLECTIVE ;  /* 0x000000000000791b */ /* 0x003fe20003800000 */
.L_x_4869:
        /* <DEDUP_REMOVED lines=10> */
.L_x_4870:
[----:B------:R-:W-:Y:S01]  /*134d0*/  IMAD.MOV.U32 R13, RZ, RZ, R24 ;  /* 0x000000ffff0d7224 */ /* 0x000fe200078e0018 */
[----:B------:R-:W-:Y:S02]  /*134e0*/  MOV R12, 0x3 ;  /* 0x00000003000c7802 */ /* 0x000fe40000000f00 */
[----:B------:R-:W-:-:S13]  /*134f0*/  IADD3 R2, P0, R14, R17, RZ ;  /* 0x000000110e027210 */ /* 0x000fda0007f1e0ff */
[----:B------:R-:W-:Y:S05]  /*13500*/  WARPSYNC.COLLECTIVE R15, `(.L_x_4871) ;  /* 0x000000000f087348 */ /* 0x000fea0003c00000 */
[----:B------:R0:W1:Y:S02]  /*13510*/  SHFL.IDX P6, R14, R13, R12, R11 ;  /* 0x0000000c0d0e7389 */ /* 0x00006400000c000b */
[----:B01----:R-:W-:Y:S01]  /*13520*/  ENDCOLLECTIVE ;  /* 0x000000000000791b */ /* 0x003fe20003800000 */
.L_x_4871:
        /* <DEDUP_REMOVED lines=10> */
.L_x_4872:
[----:B------:R-:W-:Y:S02]  /*135d0*/  IMAD.MOV.U32 R13, RZ, RZ, R24 ;  /* 0x000000ffff0d7224 */ /* 0x000fe400078e0018 */
[----:B------:R-:W-:Y:S01]  /*135e0*/  IMAD.MOV.U32 R12, RZ, RZ, 0x4 ;  /* 0x00000004ff0c7424 */ /* 0x000fe200078e00ff */
[----:B------:R-:W-:-:S13]  /*135f0*/  IADD3 R2, P0, R14, R17, RZ ;  /* 0x000000110e027210 */ /* 0x000fda0007f1e0ff */
[----:B------:R-:W-:Y:S05]  /*13600*/  WARPSYNC.COLLECTIVE R15, `(.L_x_4873) ;  /* 0x000000000f087348 */ /* 0x000fea0003c00000 */
[----:B------:R0:W1:Y:S02]  /*13610*/  SHFL.IDX P6, R14, R13, R12, R11 ;  /* 0x0000000c0d0e7389 */ /* 0x00006400000c000b */
[----:B01----:R-:W-:Y:S01]  /*13620*/  ENDCOLLECTIVE ;  /* 0x000000000000791b */ /* 0x003fe20003800000 */
.L_x_4873:
        /* <DEDUP_REMOVED lines=10> */
.L_x_4874:
[----:B------:R-:W-:Y:S02]  /*136d0*/  IMAD.MOV.U32 R13, RZ, RZ, R24 ;  /* 0x000000ffff0d7224 */ /* 0x000fe400078e0018 */
[----:B------:R-:W-:Y:S01]  /*136e0*/  IMAD.MOV.U32 R12, RZ, RZ, 0x5 ;  /* 0x00000005ff0c7424 */ /* 0x000fe200078e00ff */
[----:B------:R-:W-:-:S13]  /*136f0*/  IADD3 R2, P0, R14, R17, RZ ;  /* 0x000000110e027210 */ /* 0x000fda0007f1e0ff */
[----:B------:R-:W-:Y:S05]  /*13700*/  WARPSYNC.COLLECTIVE R15, `(.L_x_4875) ;  /* 0x000000000f087348 */ /* 0x000fea0003c00000 */
[----:B------:R0:W1:Y:S02]  /*13710*/  SHFL.IDX P6, R14, R13, R12, R11 ;  /* 0x0000000c0d0e7389 */ /* 0x00006400000c000b */
[----:B01----:R-:W-:Y:S01]  /*13720*/  ENDCOLLECTIVE ;  /* 0x000000000000791b */ /* 0x003fe20003800000 */
.L_x_4875:
        /* <DEDUP_REMOVED lines=10> */
.L_x_4876:
[----:B------:R-:W-:Y:S05]  /*137d0*/  BRA `(.L_x_4877) ;  /* 0xffffffc000a47947 */ /* 0x000fea000383ffff */
.L_x_4777:
[----:B---3--:R3:W4:Y:S02]  /*137e0*/  SYNCS.PHASECHK.TRANS64.TRYWAIT P0, [R19+URZ+0x32460], R23 ;  /* 0x03246017130075a7 */ /* 0x008724000800017f */
[----:B----4-:R-:W-:Y:S05]  /*137f0*/  @!P0 NANOSLEEP.SYNCS 0x989680 ;  /* 0x009896800000895d */ /* 0x010fea0003900000 */
[----:B------:R-:W4:Y:S02]  /*13800*/  @!P0 SYNCS.PHASECHK.TRANS64 P0, [R19+URZ+0x32460], R23 ;  /* 0x03246017130085a7 */ /* 0x000f24000800007f */
[----:B----4-:R-:W-:Y:S05]  /*13810*/  @!P0 BRA `(.L_x_4777) ;  /* 0xfffffffc00f08947 */ /* 0x010fea000383ffff */
[----:B------:R-:W-:Y:S05]  /*13820*/  BRA `(.L_x_4878) ;  /* 0xffffffc000f07947 */ /* 0x000fea000383ffff */
.L_x_4778:
        /* <DEDUP_REMOVED lines=8> */
.L_x_4880:
[----:B------:R-:W-:Y:S05]  /*138b0*/  BSYNC B1 ;  /* 0x0000000000017941 */ /* 0x000fea0003800000 */
.L_x_4879:
        /* <DEDUP_REMOVED lines=9> */
.L_x_4881:
[----:B------:R-:W-:Y:S02]  /*13950*/  IMAD.MOV.U32 R6, RZ, RZ, RZ ;  /* 0x000000ffff067224 */ /* 0x000fe400078e00ff */
[----:B------:R-:W-:Y:S01]  /*13960*/  IMAD.MOV.U32 R13, RZ, RZ, R22 ;  /* 0x000000ffff0d7224 */ /* 0x000fe200078e0016 */
[----:B------:R-:W-:Y:S02]  /*13970*/  MOV R12, 0x1 ;  /* 0x00000001000c7802 */ /* 0x000fe40000000f00 */
[----:B------:R-:W-:-:S13]  /*13980*/  IADD3 R2, P0, R14, R17, RZ ;  /* 0x000000110e027210 */ /* 0x000fda0007f1e0ff */
[----:B------:R-:W-:Y:S05]  /*13990*/  WARPSYNC.COLLECTIVE R15, `(.L_x_4882) ;  /* 0x000000000f087348 */ /* 0x000fea0003c00000 */
[----:B------:R0:W1:Y:S02]  /*139a0*/  SHFL.IDX P6, R14, R13, R12, R11 ;  /* 0x0000000c0d0e7389 */ /* 0x00006400000c000b */
[----:B01----:R-:W-:Y:S01]  /*139b0*/  ENDCOLLECTIVE ;  /* 0x000000000000791b */ /* 0x003fe20003800000 */
.L_x_4882:
        /* <DEDUP_REMOVED lines=13> */
.L_x_4883:
[----:B------:R-:W-:Y:S02]  /*13a90*/  IMAD.MOV.U32 R13, RZ, RZ, R22 ;  /* 0x000000ffff0d7224 */ /* 0x000fe400078e0016 */
[----:B------:R-:W-:Y:S01]  /*13aa0*/  IMAD.MOV.U32 R12, RZ, RZ, 0x2 ;  /* 0x00000002ff0c7424 */ /* 0x000fe200078e00ff */
[----:B------:R-:W-:-:S13]  /*13ab0*/  IADD3 R2, P0, R14, R17, RZ ;  /* 0x000000110e027210 */ /* 0x000fda0007f1e0ff */
[----:B------:R-:W-:Y:S05]  /*13ac0*/  WARPSYNC.COLLECTIVE R15, `(.L_x_4884) ;  /* 0x000000000f087348 */ /* 0x000fea0003c00000 */
[----:B------:R0:W1:Y:S02]  /*13ad0*/  SHFL.IDX P6, R14, R13, R12, R11 ;  /* 0x0000000c0d0e7389 */ /* 0x00006400000c000b */
[----:B01----:R-:W-:Y:S01]  /*13ae0*/  ENDCOLLECTIVE ;  /* 0x000000000000791b */ /* 0x003fe20003800000 */
.L_x_4884:
        /* <DEDUP_REMOVED lines=13> */
.L_x_4885:
[----:B------:R-:W-:Y:S02]  /*13bc0*/  IMAD.MOV.U32 R13, RZ, RZ, R22 ;  /* 0x000000ffff0d7224 */ /* 0x000fe400078e0016 */
[----:B------:R-:W-:Y:S01]  /*13bd0*/  IMAD.MOV.U32 R12, RZ, RZ, 0x3 ;  /* 0x00000003ff0c7424 */ /* 0x000fe200078e00ff */
[----:B------:R-:W-:-:S13]  /*13be0*/  IADD3 R2, P0, R14, R17, RZ ;  /* 0x000000110e027210 */ /* 0x000fda0007f1e0ff */
[----:B------:R-:W-:Y:S05]  /*13bf0*/  WARPSYNC.COLLECTIVE R15, `(.L_x_4886) ;  /* 0x000000000f087348 */ /* 0x000fea0003c00000 */
[----:B------:R0:W1:Y:S02]  /*13c00*/  SHFL.IDX P6, R14, R13, R12, R11 ;  /* 0x0000000c0d0e7389 */ /* 0x00006400000c000b */
[----:B01----:R-:W-:Y:S01]  /*13c10*/  ENDCOLLECTIVE ;  /* 0x000000000000791b */ /* 0x003fe20003800000 */
.L_x_4886:
        /* <DEDUP_REMOVED lines=13> */
.L_x_4887:
[----:B------:R-:W-:Y:S02]  /*13cf0*/  IMAD.MOV.U32 R13, RZ, RZ, R22 ;  /* 0x000000ffff0d7224 */ /* 0x000fe400078e0016 */
[----:B------:R-:W-:Y:S01]  /*13d00*/  IMAD.MOV.U32 R12, RZ, RZ, 0x4 ;  /* 0x00000004ff0c7424 */ /* 0x000fe200078e00ff */
[----:B------:R-:W-:-:S13]  /*13d10*/  IADD3 R2, P0, R14, R17, RZ ;  /* 0x000000110e027210 */ /* 0x000fda0007f1e0ff */
[----:B------:R-:W-:Y:S05]  /*13d20*/  WARPSYNC.COLLECTIVE R15, `(.L_x_4888) ;  /* 0x000000000f087348 */ /* 0x000fea0003c00000 */
[----:B------:R0:W1:Y:S02]  /*13d30*/  SHFL.IDX P6, R14, R13, R12, R11 ;  /* 0x0000000c0d0e7389 */ /* 0x00006400000c000b */
[----:B01----:R-:W-:Y:S01]  /*13d40*/  ENDCOLLECTIVE ;  /* 0x000000000000791b */ /* 0x003fe20003800000 */
.L_x_4888:
        /* <DEDUP_REMOVED lines=13> */
.L_x_4889:
[----:B------:R-:W-:Y:S02]  /*13e20*/  IMAD.MOV.U32 R13, RZ, RZ, R22 ;  /* 0x000000ffff0d7224 */ /* 0x000fe400078e0016 */
[----:B------:R-:W-:Y:S01]  /*13e30*/  IMAD.MOV.U32 R12, RZ, RZ, 0x5 ;  /* 0x00000005ff0c7424 */ /* 0x000fe200078e00ff */
[----:B------:R-:W-:-:S13]  /*13e40*/  IADD3 R2, P0, R14, R17, RZ ;  /* 0x000000110e027210 */ /* 0x000fda0007f1e0ff */
[----:B------:R-:W-:Y:S05]  /*13e50*/  WARPSYNC.COLLECTIVE R15, `(.L_x_4890) ;  /* 0x000000000f087348 */ /* 0x000fea0003c00000 */
[----:B------:R0:W1:Y:S02]  /*13e60*/  SHFL.IDX P6, R14, R13, R12, R11 ;  /* 0x0000000c0d0e7389 */ /* 0x00006400000c000b */
[----:B01----:R-:W-:Y:S01]  /*13e70*/  ENDCOLLECTIVE ;  /* 0x000000000000791b */ /* 0x003fe20003800000 */
.L_x_4890:
        /* <DEDUP_REMOVED lines=13> */
.L_x_4891:
[----:B------:R-:W-:Y:S05]  /*13f50*/  BRA `(.L_x_4892) ;  /* 0xffffffc000407947 */ /* 0x000fea000383ffff */
.L_x_4783:
[----:B0-----:R0:W1:Y:S02]  /*13f60*/  SYNCS.PHASECHK.TRANS64.TRYWAIT P0, [R7+URZ+0x32420], R6 ;  /* 0x03242006070075a7 */ /* 0x001064000800017f */
[----:B-1----:R-:W-:Y:S05]  /*13f70*/  @!P0 NANOSLEEP.SYNCS 0x989680 ;  /* 0x009896800000895d */ /* 0x002fea0003900000 */
[----:B------:R-:W1:Y:S02]  /*13f80*/  @!P0 SYNCS.PHASECHK.TRANS64 P0, [R7+URZ+0x32420], R6 ;  /* 0x03242006070085a7 */ /* 0x000e64000800007f */
[----:B-1----:R-:W-:Y:S05]  /*13f90*/  @!P0 BRA `(.L_x_4783) ;  /* 0xfffffffc00f08947 */ /* 0x002fea000383ffff */
[----:B------:R-:W-:Y:S05]  /*13fa0*/  BRA `(.L_x_4893) ;  /* 0xffffffc000c87947 */ /* 0x000fea000383ffff */
.L_x_4784:
        /* <DEDUP_REMOVED lines=11> */
.L_x_4895:
[----:B------:R-:W-:Y:S05]  /*14060*/  BSYNC B0 ;  /* 0x0000000000007941 */ /* 0x000fea0003800000 */
.L_x_4894:
[----:B------:R-:W-:Y:S05]  /*14070*/  BRA `(.L_x_4896) ;  /* 0xffffffc000b07947 */ /* 0x000fea000383ffff */
.L_x_4785:
[----:B------:R-:W-:Y:S01]  /*14080*/  BSSY B0, `(.L_x_4897) ;  /* 0x0000006000007945 */ /* 0x000fe20003800000 */
[----:B------:R-:W-:-:S07]  /*14090*/  IMAD.MOV.U32 R15, RZ, RZ, -0x1 ;  /* 0xffffffffff0f7424 */ /* 0x000fce00078e00ff */
[----:B012--5:R-:W-:Y:S05]  /*140a0*/  WARPSYNC.COLLECTIVE R15, `(.L_x_4898) ;  /* 0x000000000f0c7348 */ /* 0x027fea0003c00000 */
[----:B------:R-:W-:Y:S02]  /*140b0*/  ELECT P6, UR62, PT ;  /* 0x00000000003e782f */ /* 0x000fe400038c0000 */
[----:B------:R-:W-:Y:S01]  /*140c0*/  MOV R14, UR62 ;  /* 0x0000003e000e7c02 */ /* 0x000fe20008000f00 */
[----:B012--5:R-:W-:Y:S10]  /*140d0*/  ENDCOLLECTIVE ;  /* 0x000000000000791b */ /* 0x027ff40003800000 */
.L_x_4898:
[----:B------:R-:W-:Y:S05]  /*140e0*/  BSYNC B0 ;  /* 0x0000000000007941 */ /* 0x000fea0003800000 */
.L_x_4897:
[----:B------:R-:W-:Y:S05]  /*140f0*/  BRA `(.L_x_4899) ;  /* 0xffffffc000a47947 */ /* 0x000fea000383ffff */
.L_x_4787:
[----:B-1----:R1:W3:Y:S02]  /*14100*/  SYNCS.PHASECHK.TRANS64.TRYWAIT P1, [R5+URZ+0x32440], R2 ;  /* 0x03244002050075a7 */ /* 0x0022e4000802017f */
[----:B---3--:R-:W-:Y:S05]  /*14110*/  @!P1 NANOSLEEP.SYNCS 0x989680 ;  /* 0x009896800000995d */ /* 0x008fea0003900000 */
[----:B------:R-:W3:Y:S02]  /*14120*/  @!P1 SYNCS.PHASECHK.TRANS64 P1, [R5+URZ+0x32440], R2 ;  /* 0x03244002050095a7 */ /* 0x000ee4000802007f */
[----:B---3--:R-:W-:Y:S05]  /*14130*/  @!P1 BRA `(.L_x_4787) ;  /* 0xfffffffc00f09947 */ /* 0x008fea000383ffff */
[----:B------:R-:W-:Y:S05]  /*14140*/  BRA `(.L_x_4900) ;  /* 0xffffffc000cc7947 */ /* 0x000fea000383ffff */
.L_x_4789:
[----:B0-----:R0:W3:Y:S02]  /*14150*/  SYNCS.PHASECHK.TRANS64.TRYWAIT P1, [R7+URZ+0x32440], R0 ;  /* 0x03244000070075a7 */ /* 0x0010e4000802017f */
[----:B---3--:R-:W-:Y:S05]  /*14160*/  @!P1 NANOSLEEP.SYNCS 0x989680 ;  /* 0x009896800000995d */ /* 0x008fea0003900000 */
[----:B------:R-:W3:Y:S02]  /*14170*/  @!P1 SYNCS.PHASECHK.TRANS64 P1, [R7+URZ+0x32440], R0 ;  /* 0x03244000070095a7 */ /* 0x000ee4000802007f */
[----:B---3--:R-:W-:Y:S05]  /*14180*/  @!P1 BRA `(.L_x_4789) ;  /* 0xfffffffc00f09947 */ /* 0x008fea000383ffff */
[----:B------:R-:W-:Y:S05]  /*14190*/  BRA `(.L_x_4901) ;  /* 0xffffffc000d87947 */ /* 0x000fea000383ffff */
.L_x_4791:
[----:B---3--:R3:W4:Y:S02]  /*141a0*/  SYNCS.PHASECHK.TRANS64.TRYWAIT P1, [R5+URZ+0x32460], R2 ;  /* 0x03246002050075a7 */ /* 0x008724000802017f */
[----:B----4-:R-:W-:Y:S05]  /*141b0*/  @!P1 NANOSLEEP.SYNCS 0x989680 ;  /* 0x009896800000995d */ /* 0x010fea0003900000 */
[----:B------:R-:W4:Y:S02]  /*141c0*/  @!P1 SYNCS.PHASECHK.TRANS64 P1, [R5+URZ+0x32460], R2 ;  /* 0x03246002050095a7 */ /* 0x000f24000802007f */
[----:B----4-:R-:W-:Y:S05]  /*141d0*/  @!P1 BRA `(.L_x_4791) ;  /* 0xfffffffc00f09947 */ /* 0x010fea000383ffff */
[----:B------:R-:W-:Y:S05]  /*141e0*/  BRA `(.L_x_4902) ;  /* 0xffffffc000d47947 */ /* 0x000fea000383ffff */
.L_x_4903:
        /* <DEDUP_REMOVED lines=9> */
.L_x_6572:


//--------------------- .text._ZN7cutlass13device_kernelIN5flash11enable_sm90INS1_16FlashAttnFwdSm90INS1_25CollectiveMainloopFwdSm90ILi2EN4cute5tupleIJNS5_1CILi1EEES8_S8_EEENS6_IJNS7_ILi128EEENS7_ILi96EEENS7_ILi64EEEEEELi256ENS_6half_tEfNS_4arch4Sm90ELb1ELb0ELb0ELb1ELb1ELb0ELb0ELb1ELb0ELb1ELb1ELb0EEENS1_21CollectiveEpilogueFwdINS6_IJSA_NS7_ILi256EEESB_EEES9_SE_SG_Li256ELb1ELb1ELb1ELb0EEENS1_36VarlenDynamicPersistentTileSchedulerILi128ELi96ELi256ELi128ELb1ELb1ELb1ELb1ELb1ELb1EEEEEEEEEvNT_6ParamsE --------------------------
	.section	.text._ZN7cutlass13device_kernelIN5flash11enable_sm90INS1_16FlashAttnFwdSm90INS1_25CollectiveMainloopFwdSm90ILi2EN4cute5tupleIJNS5_1CILi1EEES8_S8_EEENS6_IJNS7_ILi128EEENS7_ILi96EEENS7_ILi64EEEEEELi256ENS_6half_tEfNS_4arch4Sm90ELb1ELb0ELb0ELb1ELb1ELb0ELb0ELb1ELb0ELb1ELb1ELb0EEENS1_21CollectiveEpilogueFwdINS6_IJSA_NS7_ILi256EEESB_EEES9_SE_SG_Li256ELb1ELb1ELb1ELb0EEENS1_36VarlenDynamicPersistentTileSchedulerILi128ELi96ELi256ELi128ELb1ELb1ELb1ELb1ELb1ELb1EEEEEEEEEvNT_6ParamsE,"ax",@progbits
	.align	128
.text._ZN7cutlass13device_kernelIN5flash11enable_sm90INS1_16FlashAttnFwdSm90INS1_25CollectiveMainloopFwdSm90ILi2EN4cute5tupleIJNS5_1CILi1EEES8_S8_EEENS6_IJNS7_ILi128EEENS7_ILi96EEENS7_ILi64EEEEEELi256ENS_6half_tEfNS_4arch4Sm90ELb1ELb0ELb0ELb1ELb1ELb0ELb0ELb1ELb0ELb1ELb1ELb0EEENS1_21CollectiveEpilogueFwdINS6_IJSA_NS7_ILi256EEESB_EEES9_SE_SG_Li256ELb1ELb1ELb1ELb0EEENS1_36VarlenDynamicPersistentTileSchedulerILi128ELi96ELi256ELi128ELb1ELb1ELb1ELb1ELb1ELb1EEEEEEEEEvNT_6ParamsE:
        .type           _ZN7cutlass13device_kernelIN5flash11enable_sm90INS1_16FlashAttnFwdSm90INS1_25CollectiveMainloopFwdSm90ILi2EN4cute5tupleIJNS5_1CILi1EEES8_S8_EEENS6_IJNS7_ILi128EEENS7_ILi96EEENS7_ILi64EEEEEELi256ENS_6half_tEfNS_4arch4Sm90ELb1ELb0ELb0ELb1ELb1ELb0ELb0ELb1ELb0ELb1ELb1ELb0EEENS1_21CollectiveEpilogueFwdINS6_IJSA_NS7_ILi256EEESB_EEES9_SE_SG_Li256ELb1ELb1ELb1ELb0EEENS1_36VarlenDynamicPersistentTileSchedulerILi128ELi96ELi256ELi128ELb1ELb1ELb1ELb1ELb1ELb1EEEEEEEEEvNT_6ParamsE,@function
        .size           _ZN7cutlass13device_kernelIN5flash11enable_sm90INS1_16FlashAttnFwdSm90INS1_25CollectiveMainloopFwdSm90ILi2EN4cute5tupleIJNS5_1CILi1EEES8_S8_EEENS6_IJNS7_ILi128EEENS7_ILi96EEENS7_ILi64EEEEEELi256ENS_6half_tEfNS_4arch4Sm90ELb1ELb0ELb0ELb1ELb1ELb0ELb0ELb1ELb0ELb1ELb1ELb0EEENS1_21CollectiveEpilogueFwdINS6_IJSA_NS7_ILi256EEESB_EEES9_SE_SG_Li256ELb1ELb1ELb1ELb0EEENS1_36VarlenDynamicPersistentTileSchedulerILi128ELi96ELi256ELi128ELb1ELb1ELb1ELb1ELb1ELb1EEEEEEEEEvNT_6ParamsE,(.L_x_6573 - _ZN7cutlass13device_kernelIN5flash11enable_sm90INS1_16FlashAttnFwdSm90INS1_25CollectiveMainloopFwdSm90ILi2EN4cute5tupleIJNS5_1CILi1EEES8_S8_EEENS6_IJNS7_ILi128EEENS7_ILi96EEENS7_ILi64EEEEEELi256ENS_6half_tEfNS_4arch4Sm90ELb1ELb0ELb0ELb1ELb1ELb0ELb0ELb1ELb0ELb1ELb1ELb0EEENS1_21CollectiveEpilogueFwdINS6_IJSA_NS7_ILi256EEESB_EEES9_SE_SG_Li256ELb1ELb1ELb1ELb0EEENS1_36VarlenDynamicPersistentTileSchedulerILi128ELi96ELi256ELi128ELb1ELb1ELb1ELb1ELb1ELb1EEEEEEEEEvNT_6ParamsE)
        .other          _ZN7cutlass13device_kernelIN5flash11enable_sm90INS1_16FlashAttnFwdSm90INS1_25CollectiveMainloopFwdSm90ILi2EN4cute5tupleIJNS5_1CILi1EEES8_S8_EEENS6_IJNS7_ILi128EEENS7_ILi96EEENS7_ILi64EEEEEELi256ENS_6half_tEfNS_4arch4Sm90ELb1ELb0ELb0ELb1ELb1ELb0ELb0ELb1ELb0ELb1ELb1ELb0EEENS1_21CollectiveEpilogueFwdINS6_IJSA_NS7_ILi256EEESB_EEES9_SE_SG_Li256ELb1ELb1ELb1ELb0EEENS1_36VarlenDynamicPersistentTileSchedulerILi128ELi96ELi256ELi128ELb1ELb1ELb1ELb1ELb1ELb1EEEEEEEEEvNT_6ParamsE,@"STO_CUDA_ENTRY STV_DEFAULT"
_ZN7cutlass13device_kernelIN5flash11enable_sm90INS1_16FlashAttnFwdSm90INS1_25CollectiveMainloopFwdSm90ILi2EN4cute5tupleIJNS5_1CILi1EEES8_S8_EEENS6_IJNS7_ILi128EEENS7_ILi96EEENS7_ILi64EEEEEELi256ENS_6half_tEfNS_4arch4Sm90ELb1ELb0ELb0ELb1ELb1ELb0ELb0ELb1ELb0ELb1ELb1ELb0EEENS1_21CollectiveEpilogueFwdINS6_IJSA_NS7_ILi256EEESB_EEES9_SE_SG_Li256ELb1ELb1ELb1ELb0EEENS1_36VarlenDynamicPersistentTileSchedulerILi128ELi96ELi256ELi128ELb1ELb1ELb1ELb1ELb1ELb1EEEEEEEEEvNT_6ParamsE:
        /* <DEDUP_REMOVED lines=45> */
.L_x_4904:
        /* <DEDUP_REMOVED lines=22> */
.L_x_4905:
        /* <DEDUP_REMOVED lines=18> */
.L_x_4906:
        /* <DEDUP_REMOVED lines=22> */
.L_x_4907:
        /* <DEDUP_REMOVED lines=23> */
.L_x_4908:
        /* <DEDUP_REMOVED lines=8> */
.L_x_4910:
        /* <DEDUP_REMOVED lines=63> */
[----:B------:R-:W-:-:S02]  /*0c90*/  IMAD.IADD R5, R12, 0x1, -R5 ;  /* 0x000000010c057824 */ /* 0x000fc400078e0a05 */
        /* <DEDUP_REMOVED lines=57> */
.L_x_4974:
[----:B------:R-:W-:Y:S01]  /*1030*/  ULDC.64 UR8, c[0x0][0xc88] ;  /* 0x0003220000087ab9 */ /* 0x000fe20000000a00 */
[----:B------:R-:W-:Y:S01]  /*1040*/  ULDC.64 UR10, c[0x0][0xa18] ;  /* 0x00028600000a7ab9 */ /* 0x000fe20000000a00 */
[----:B------:R-:W-:Y:S02]  /*1050*/  UIMAD.WIDE UR8, UR7, 0x4, UR8 ;  /* 0x00000004070878a5 */ /* 0x000fe4000f8e0208 */
[----:B------:R-:W-:Y:S01]  /*1060*/  UISETP.NE.U32.AND UP1, UPT, UR10, URZ, UPT ;  /* 0x0000003f0a00728c */ /* 0x000fe2000bf25070 */
[----:B------:R-:W-:Y:S01]  /*1070*/  ULDC UR4, c[0x0][0x424] ;  /* 0x0001090000047ab9 */ /* 0x000fe20000000800 */
[----:B------:R-:W-:Y:S02]  /*1080*/  ULDC UR7, c[0x0][0x2f0] ;  /* 0x0000bc0000077ab9 */ /* 0x000fe40000000800 */
[----:B01-34-:R-:W-:Y:S02]  /*1090*/  IMAD.U32 R4, RZ, RZ, UR8 ;  /* 0x00000008ff047e24 */ /* 0x01bfe4000f8e00ff */
[----:B------:R-:W-:Y:S01]  /*10a0*/  IMAD.U32 R5, RZ, RZ, UR9 ;  /* 0x00000009ff057e24 */ /* 0x000fe2000f8e00ff */
[----:B------:R-:W-:-:S04]  /*10b0*/  ULDC.64 UR8, c[0x0][0xa28] ;  /* 0x00028a0000087ab9 */ /* 0x000fc80000000a00 */
[----:B--2---:R-:W2:Y:S01]  /*10c0*/  LDG.E R4, desc[UR52][R4.64] ;  /* 0x0000003404047981 */ /* 0x004ea2000c1e1900 */
        /* <DEDUP_REMOVED lines=16> */
[----:B------:R-:W2:Y:S01]  /*11d0*/  @P0 LDG.E R4, desc[UR52][R4.64] ;  /* 0x0000003404040981 */ /* 0x000ea2000c1e1900 */
[----:B------:R-:W-:Y:S01]  /*11e0*/  UISETP.NE.U32.AND UP0, UPT, UR8, URZ, UPT ;  /* 0x0000003f0800728c */ /* 0x000fe2000bf05070 */
[----:B------:R-:W-:Y:S02]  /*11f0*/  ULDC.64 UR10, c[0x0][0xa20] ;  /* 0x00028800000a7ab9 */ /* 0x000fe40000000a00 */
[----:B------:R-:W3:Y:S01]  /*1200*/  @P2 LDG.E R6, desc[UR52][R6.64] ;  /* 0x0000003406062981 */ /* 0x000ee2000c1e1900 */
[----:B------:R-:W-:Y:S01]  /*1210*/  UISETP.NE.AND.EX UP0, UPT, UR9, URZ, UPT, UP0 ;  /* 0x0000003f0900728c */ /* 0x000fe2000bf05300 */
[----:B------:R-:W-:Y:S01]  /*1220*/  ISETP.NE.U32.AND P1, PT, RZ, UR10, PT ;  /* 0x0000000aff007c0c */ /* 0x000fe2000bf25070 */
[----:B------:R-:W-:Y:S01]  /*1230*/  UMOV UR48, URZ ;  /* 0x0000003f00307c82 */ /* 0x000fe20008000000 */
[----:B------:R-:W-:Y:S02]  /*1240*/  ULOP3.LUT UR41, UR5, 0xffff, URZ, 0xc0, !UPT ;  /* 0x0000ffff05297892 */ /* 0x000fe4000f8ec03f */
[----:B------:R-:W-:Y:S01]  /*1250*/  USEL UR4, UR4, 0x1, UP0 ;  /* 0x0000000104047887 */ /* 0x000fe20008000000 */
[----:B------:R-:W-:-:S03]  /*1260*/  ISETP.NE.AND.EX P1, PT, RZ, UR11, PT, P1 ;  /* 0x0000000bff007c0c */ /* 0x000fc6000bf25310 */
[----:B------:R-:W-:Y:S01]  /*1270*/  UIMAD UR4, UR4, UR7, URZ ;  /* 0x00000007040472a4 */ /* 0x000fe2000f8e023f */
[----:B--2---:R-:W-:Y:S02]  /*1280*/  @P0 R2UR UR48, R4 ;  /* 0x00000000043002ca */ /* 0x004fe400000e0000 */
[----:B---3--:R-:W-:Y:S01]  /*1290*/  @P2 R2UR UR49, R6 ;  /* 0x00000000063122ca */ /* 0x008fe200000e0000 */
[----:B-----5:R-:W-:-:S14]  /*12a0*/  @P2 BRA `(.L_x_4911) ;  /* 0x0000000000382947 */ /* 0x020fdc0003800000 */
[----:B------:R-:W-:Y:S01]  /*12b0*/  ULDC.64 UR8, c[0x0][0xa00] ;  /* 0x0002800000087ab9 */ /* 0x000fe20000000a00 */
[----:B------:R-:W-:Y:S01]  /*12c0*/  ULDC UR49, c[0x0][0x288] ;  /* 0x0000a20000317ab9 */ /* 0x000fe20000000800 */
        /* <DEDUP_REMOVED lines=12> */
.L_x_4911:
[----:B------:R-:W-:Y:S05]  /*1390*/  @!P1 BRA `(.L_x_4912) ;  /* 0x00000000001c9947 */ /* 0x000fea0003800000 */
[----:B------:R-:W-:-:S04]  /*13a0*/  ULEA UR4, UP0, UR39, UR10, 0x2 ;  /* 0x0000000a27047291 */ /* 0x000fc8000f80103f */
[----:B------:R-:W-:Y:S02]  /*13b0*/  ULEA.HI.X UR7, UR39, UR11, UR40, 0x2, UP0 ;  /* 0x0000000b27077291 */ /* 0x000fe400080f1428 */
[----:B------:R-:W-:-:S04]  /*13c0*/  IMAD.U32 R4, RZ, RZ, UR4 ;  /* 0x00000004ff047e24 */ /* 0x000fc8000f8e00ff */
[----:B------:R-:W-:-:S05]  /*13d0*/  IMAD.U32 R5, RZ, RZ, UR7 ;  /* 0x00000007ff057e24 */ /* 0x000fca000f8e00ff */
[----:B------:R-:W2:Y:S02]  /*13e0*/  LDG.E R4, desc[UR52][R4.64] ;  /* 0x0000003404047981 */ /* 0x000ea4000c1e1900 */
[----:B--2---:R-:W-:Y:S01]  /*13f0*/  R2UR UR4, R4 ;  /* 0x00000000040472ca */ /* 0x004fe200000e0000 */
[----:B------:R-:W-:-:S14]  /*1400*/  BRA `(.L_x_4913) ;  /* 0x0000000000347947 */ /* 0x000fdc0003800000 */
.L_x_4912:
        /* <DEDUP_REMOVED lines=13> */
.L_x_4913:
[----:B------:R-:W-:Y:S01]  /*14e0*/  ULDC UR7, c[0x0][0x448] ;  /* 0x0001120000077ab9 */ /* 0x000fe20000000800 */
[----:B------:R-:W-:Y:S02]  /*14f0*/  USHF.L.U32 UR42, UR6, 0x7, URZ ;  /* 0x00000007062a7899 */ /* 0x000fe4000800063f */
[----:B------:R-:W-:Y:S02]  /*1500*/  UISETP.NE.AND UP0, UPT, UR7, 0x1, UPT ;  /* 0x000000010700788c */ /* 0x000fe4000bf05270 */
[----:B------:R-:W-:Y:S02]  /*1510*/  UIADD3 UR8, UR42, 0x7f, URZ ;  /* 0x0000007f2a087890 */ /* 0x000fe4000fffe03f */
[----:B------:R-:W-:Y:S02]  /*1520*/  UIADD3 UR48, -UR48, UR4, URZ ;  /* 0x0000000430307290 */ /* 0x000fe4000fffe13f */
[----:B------:R-:W-:Y:S02]  /*1530*/  UP2UR UR50, UPR, URZ, 0x1 ;  /* 0x000000013f327883 */ /* 0x000fe40008000000 */
[----:B------:R-:W-:-:S03]  /*1540*/  UIADD3 UR4, UR48, 0x60, -UR49 ;  /* 0x0000006030047890 */ /* 0x000fc6000fffe831 */
[----:B------:R-:W-:Y:S01]  /*1550*/  @UP0 ULDC UR6, c[0x0][0x44c] ;  /* 0x0001130000060ab9 */ /* 0x000fe20000000800 */
[----:B------:R-:W-:Y:S01]  /*1560*/  @UP0 ULDC UR9, c[0x0][0x450] ;  /* 0x0001140000090ab9 */ /* 0x000fe20000000800 */
[----:B------:R-:W-:Y:S02]  /*1570*/  UIMAD.WIDE.U32 UR6, UR8, UR6, URZ ;  /* 0x00000006080672a5 */ /* 0x000fe4000f8e003f */
[----:B------:R-:W-:Y:S02]  /*1580*/  UIADD3 UR6, UR48, 0x5f, URZ ;  /* 0x0000005f30067890 */ /* 0x000fe4000fffe03f */
[----:B------:R-:W-:Y:S02]  /*1590*/  @UP0 USHF.R.U32.HI UR8, URZ, UR9, UR7 ;  /* 0x000000093f080299 */ /* 0x000fe40008011607 */
[----:B------:R-:W-:Y:S02]  /*15a0*/  UIMAD.WIDE UR6, UR6, 0x2aaaaaab, URZ ;  /* 0x2aaaaaab060678a5 */ /* 0x000fe4000f8e023f */
[----:B------:R-:W-:-:S02]  /*15b0*/  UIADD3 UR8, UR4, UR8, URZ ;  /* 0x0000000804087290 */ /* 0x000fc4000fffe03f */
[----:B------:R-:W-:Y:S02]  /*15c0*/  USHF.R.U32.HI UR4, URZ, 0x1f, UR7 ;  /* 0x0000001f3f047899 */ /* 0x000fe40008011607 */
[----:B------:R-:W-:Y:S02]  /*15d0*/  UIMAD.WIDE UR8, UR8, 0x2aaaaaab, URZ ;  /* 0x2aaaaaab080878a5 */ /* 0x000fe4000f8e023f */
[----:B------:R-:W-:Y:S02]  /*15e0*/  ULEA.HI.SX32 UR7, UR7, UR4, 0x1c ;  /* 0x0000000407077291 */ /* 0x000fe4000f8fe23f */
[----:B------:R-:W-:Y:S02]  /*15f0*/  USHF.R.U32.HI UR6, URZ, 0x1f, UR9 ;  /* 0x0000001f3f067899 */ /* 0x000fe40008011609 */
[----:B------:R-:W-:Y:S02]  /*1600*/  ULOP3.LUT UR4, UR5, 0xff000000, URZ, 0xc0, !UPT ;  /* 0xff00000005047892 */ /* 0x000fe4000f8ec03f */
[----:B------:R-:W-:-:S02]  /*1610*/  ULEA.HI.SX32 UR6, UR9, UR6, 0x1c ;  /* 0x0000000609067291 */ /* 0x000fc4000f8fe23f */
[----:B------:R-:W-:Y:S02]  /*1620*/  ULOP3.LUT UR5, UR5, 0xff0000, URZ, 0xc0, !UPT ;  /* 0x00ff000005057892 */ /* 0x000fe4000f8ec03f */
[----:B------:R-:W-:Y:S02]  /*1630*/  UISETP.LT.AND UP0, UPT, UR7, UR6, UPT ;  /* 0x000000060700728c */ /* 0x000fe4000bf01270 */
[----:B------:R-:W-:Y:S02]  /*1640*/  USHF.R.U32.HI UR4, URZ, 0x8, UR4 ;  /* 0x000000083f047899 */ /* 0x000fe40008011604 */
[----:B------:R-:W-:Y:S02]  /*1650*/  USEL UR9, UR7, UR6, UP0 ;  /* 0x0000000607097287 */ /* 0x000fe40008000000 */
[----:B------:R-:W-:Y:S02]  /*1660*/  ULEA.HI UR5, UR5, UR4, URZ, 0x10 ;  /* 0x0000000405057291 */ /* 0x000fe4000f8f803f */
[----:B------:R-:W-:-:S02]  /*1670*/  UISETP.GE.AND UP0, UPT, UR9, 0x1, UPT ;  /* 0x000000010900788c */ /* 0x000fc4000bf06270 */
[----:B------:R-:W-:Y:S01]  /*1680*/  ULOP3.LUT UR43, UR5, 0xff, URZ, 0xc0, !UPT ;  /* 0x000000ff052b7892 */ /* 0x000fe2000f8ec03f */
[----:B------:R-:W-:Y:S01]  /*1690*/  UMOV UR4, URZ ;  /* 0x0000003f00047c82 */ /* 0x000fe20008000000 */
[----:B------:R-:W-:Y:S02]  /*16a0*/  USHF.R.U32.HI UR44, URZ, 0x10, UR5 ;  /* 0x000000103f2c7899 */ /* 0x000fe40008011605 */
[----:B------:R-:W-:-:S13]  /*16b0*/  PLOP3.LUT P0, PT, PT, PT, UP0, 0x80, 0x0 ;  /* 0x000000000000781c */ /* 0x000fda0003f0f008 */
[----:B------:R-:W-:Y:S05]  /*16c0*/  @!P0 BRA `(.L_x_4914) ;  /* 0x0000000000908947 */ /* 0x000fea0003800000 */
        /* <DEDUP_REMOVED lines=36> */
.L_x_4914:
        /* <DEDUP_REMOVED lines=111> */
.L_x_4916:
        /* <DEDUP_REMOVED lines=13> */
.L_x_5061:
[----:B0-----:R-:W-:Y:S01]  /*20d0*/  IMAD.U32 R0, RZ, RZ, UR47 ;  /* 0x0000002fff007e24 */ /* 0x001fe2000f8e00ff */
[----:B------:R-:W-:Y:S05]  /*20e0*/  WARPSYNC.ALL ;  /* 0x0000000000007948 */ /* 0x000fea0003800000 */
[----:B------:R0:W-:Y:S01]  /*20f0*/  BAR.SYNC.DEFER_BLOCKING R8, 0x100 ;  /* 0x000400080000751d */ /* 0x0001e20000010000 */
[----:B------:R-:W-:-:S13]  /*2100*/  ISETP.NE.AND P0, PT, R0, 0x3, PT ;  /* 0x000000030000780c */ /* 0x000fda0003f05270 */
[----:B0-----:R-:W-:Y:S05]  /*2110*/  @!P0 BRA `(.L_x_4918) ;  /* 0x0000000000048947 */ /* 0x001fea0003800000 */
[----:B------:R-:W-:Y:S01]  /*2120*/  BPT.TRAP 0x1 ;  /* 0x000000040000795c */ /* 0x000fe20000300000 */
.L_x_4918:
[----:B------:R-:W-:Y:S01]  /*2130*/  R2UR UR22, R7 ;  /* 0x00000000071672ca */ /* 0x000fe200000e0000 */
[----:B------:R-:W-:-:S05]  /*2140*/  IMAD.U32 R9, RZ, RZ, UR36 ;  /* 0x00000024ff097e24 */ /* 0x000fca000f8e00ff */
[----:B------:R-:W-:-:S07]  /*2150*/  SHF.L.U32 R9, R9, 0x1f, RZ ;  /* 0x0000001f09097819 */ /* 0x000fce00000006ff */
[----:B------:R-:W-:-:S09]  /*2160*/  ULEA UR22, UR37, UR22, 0x3 ;  /* 0x0000001625167291 */ /* 0x000fd2000f8e183f */
[----:B------:R0:W1:Y:S01]  /*2170*/  SYNCS.PHASECHK.TRANS64.TRYWAIT P1, [UR22+0x22830], R9 ;  /* 0x02283009ff0075a7 */ /* 0x0000620008020156 */
[----:B------:R-:W-:Y:S05]  /*2180*/  @!P0 BRA `(.L_x_4919) ;  /* 0x0000000000048947 */ /* 0x000fea0003800000 */
[----:B------:R-:W-:Y:S01]  /*2190*/  BPT.TRAP 0x1 ;  /* 0x000000040000795c */ /* 0x000fe20000300000 */
.L_x_4919:
[----:B-1----:R-:W-:Y:S05]  /*21a0*/  @P1 BRA `(.L_x_4920) ;  /* 0x0000000000081947 */ /* 0x002fea0003800000 */
[----:B------:R-:W1:Y:S02]  /*21b0*/  SYNCS.PHASECHK.TRANS64.TRYWAIT P1, [UR22+0x22830], R9 ;  /* 0x02283009ff0075a7 */ /* 0x000e640008020156 */
[----:B-1----:R-:W-:Y:S05]  /*21c0*/  @!P1 BRA `(.L_x_4921) ;  /* 0x0000011400089947 */ /* 0x002fea0003800000 */
.L_x_4920:
        /* <DEDUP_REMOVED lines=39> */
.L_x_4922:
[----:B------:R-:W-:Y:S01]  /*2440*/  UISETP.NE.AND UP0, UPT, UR50, URZ, UPT ;  /* 0x0000003f3200728c */ /* 0x000fe2000bf05270 */
[----:B------:R-:W-:Y:S01]  /*2450*/  VIADD R3, R16, UR42 ;  /* 0x0000002a10037c36 */ /* 0x000fe20008000000 */
[----:B------:R-:W-:Y:S01]  /*2460*/  ULDC UR10, c[0x0][0x988] ;  /* 0x00026200000a7ab9 */ /* 0x000fe20000000800 */
[----:B------:R-:W2:Y:S03]  /*2470*/  S2UR UR7, SR_CgaCtaId ;  /* 0x00000000000779c3 */ /* 0x000ea60000008800 */
[----:B------:R-:W-:Y:S02]  /*2480*/  PLOP3.LUT P1, PT, PT, PT, UP0, 0x80, 0x0 ;  /* 0x000000000000781c */ /* 0x000fe40003f2f008 */
[----:B------:R-:W-:-:S03]  /*2490*/  PLOP3.LUT P2, PT, PT, PT, UP0, 0x80, 0x0 ;  /* 0x000000000000781c */ /* 0x000fc60003f4f008 */
[----:B------:R-:W-:-:S08]  /*24a0*/  @UP0 ULDC UR6, c[0x0][0x44c] ;  /* 0x0001130000060ab9 */ /* 0x000fd00000000800 */
[----:B------:R-:W-:Y:S01]  /*24b0*/  @P1 IMAD.HI.U32 R4, R3, UR6, RZ ;  /* 0x0000000603041c27 */ /* 0x000fe2000f8e00ff */
[----:B------:R-:W-:-:S04]  /*24c0*/  @UP0 ULDC UR6, c[0x0][0x450] ;  /* 0x0001140000060ab9 */ /* 0x000fc80000000800 */
[----:B------:R-:W-:Y:S01]  /*24d0*/  @P2 SHF.R.U32.HI R3, RZ, UR6, R4 ;  /* 0x00000006ff032c19 */ /* 0x000fe20008011604 */
[----:B------:R-:W-:-:S04]  /*24e0*/  UIMAD UR6, UR51, -0x60, UR48 ;  /* 0xffffffa0330678a4 */ /* 0x000fc8000f8e0230 */
[----:B------:R-:W3:Y:S02]  /*24f0*/  SHFL.IDX PT, R6, R3, 0x1, 0x1c1f ;  /* 0x003c1f0003067f89 */ /* 0x000ee400000e0000 */
[----:B------:R-:W-:Y:S01]  /*2500*/  IMAD.U32 R11, RZ, RZ, UR6 ;  /* 0x00000006ff0b7e24 */ /* 0x000fe2000f8e00ff */
[----:B------:R-:W-:Y:S01]  /*2510*/  UIADD3 UR6, UR22, 0x22840, URZ ;  /* 0x0002284016067890 */ /* 0x000fe2000fffe03f */
[----:B------:R-:W4:Y:S03]  /*2520*/  SHFL.IDX PT, R3, R3, RZ, 0x1c1f ;  /* 0x001c1fff03037589 */ /* 0x000f2600000e0000 */
[C-C-:B------:R-:W-:Y:S01]  /*2530*/  IADD3 R5, -R2.reuse, 0x61, R11.reuse ;  /* 0x0000006102057810 */ /* 0x140fe20007ffe10b */
[----:B--2---:R-:W-:Y:S01]  /*2540*/  UPRMT UR6, UR7, 0x654, UR6 ;  /* 0x0000065407067896 */ /* 0x004fe20008000006 */
[----:B------:R-:W-:-:S03]  /*2550*/  IADD3 R4, -R2, 0x60, R11 ;  /* 0x0000006002047810 */ /* 0x000fc60007ffe10b */
[----:B------:R-:W-:-:S05]  /*2560*/  VIADD R5, R5, -UR49 ;  /* 0x8000003105057c36 */ /* 0x000fca0008000000 */
[----:B------:R-:W-:Y:S01]  /*2570*/  SYNCS.ARRIVE.TRANS64.RED.A1T0 RZ, [UR6], RZ ;  /* 0x000000ffffff79a7 */ /* 0x000fe20008100406 */
[----:B---3--:R-:W-:-:S04]  /*2580*/  VIADDMNMX R6, R6, R5, R4, PT ;  /* 0x0000000506067246 */ /* 0x008fc80003800104 */
        /* <DEDUP_REMOVED lines=8> */
[C---:B------:R-:W-:Y:S02]  /*2610*/  ISETP.GT.AND P2, PT, R6.reuse, 0x10, PT ;  /* 0x000000100600780c */ /* 0x040fe40003f44270 */
[----:B------:R-:W-:Y:S02]  /*2620*/  FSEL R31, R31, -INF , P1 ;  /* 0xff8000001f1f7808 */ /* 0x000fe40000800000 */
[----:B------:R-:W-:Y:S02]  /*2630*/  FMNMX.FTZ R10, R15, R10, !PT ;  /* 0x0000000a0f0a7209 */ /* 0x000fe40007810000 */
        /* <DEDUP_REMOVED lines=57> */
[----:B------:R-:W-:Y:S02]  /*29d0*/  FSEL R71, R71, -INF , P1 ;  /* 0xff80000047477808 */ /* 0x000fe40000800000 */
[----:B------:R-:W-:Y:S02]  /*29e0*/  FMNMX.FTZ R10, R89, R10, !PT ;  /* 0x0000000a590a7209 */ /* 0x000fe40007810000 */
[----:B----4-:R-:W-:Y:S02]  /*29f0*/  VIADDMNMX R6, R3, R5, R4, PT ;  /* 0x0000000503067246 */ /* 0x010fe40003800104 */
[----:B------:R-:W-:-:S02]  /*2a00*/  FMNMX.FTZ R10, R71, R10, !PT ;  /* 0x0000000a470a7209 */ /* 0x000fc40007810000 */
[C---:B------:R-:W-:Y:S02]  /*2a10*/  ISETP.GT.AND P1, PT, R6.reuse, RZ, PT ;  /* 0x000000ff0600720c */ /* 0x040fe40003f24270 */
[C---:B------:R-:W-:Y:S01]  /*2a20*/  ISETP.GT.AND P2, PT, R6.reuse, 0x1, PT ;  /* 0x000000010600780c */ /* 0x040fe20003f44270 */
[----:B------:R-:W2:Y:S01]  /*2a30*/  SHFL.BFLY PT, R11, R10, 0x2, 0x1f ;  /* 0x0c401f000a0b7f89 */ /* 0x000ea200000e0000 */
[----:B------:R-:W-:Y:S02]  /*2a40*/  ISETP.GT.AND P3, PT, R6, 0x8, PT ;  /* 0x000000080600780c */ /* 0x000fe40003f64270 */
[----:B------:R-:W-:Y:S02]  /*2a50*/  FSEL R34, R25, -INF , P2 ;  /* 0xff80000019227808 */ /* 0x000fe40001000000 */
[----:B------:R-:W-:Y:S02]  /*2a60*/  FSEL R3, R28, -INF , P3 ;  /* 0xff8000001c037808 */ /* 0x000fe40001800000 */
[----:B------:R-:W-:-:S02]  /*2a70*/  ISETP.GT.AND P2, PT, R6, 0x10, PT ;  /* 0x000000100600780c */ /* 0x000fc40003f44270 */
[----:B------:R-:W-:Y:S02]  /*2a80*/  ISETP.GT.AND P3, PT, R6, 0x18, PT ;  /* 0x000000180600780c */ /* 0x000fe40003f64270 */
[----:B------:R-:W-:Y:S02]  /*2a90*/  FSEL R32, R32, -INF , P2 ;  /* 0xff80000020207808 */ /* 0x000fe40001000000 */
[----:B------:R-:W-:Y:S02]  /*2aa0*/  FSEL R36, R36, -INF , P3 ;  /* 0xff80000024247808 */ /* 0x000fe40001800000 */
[----:B--2---:R-:W-:Y:S02]  /*2ab0*/  FMNMX.FTZ R12, R10, R11, !PT ;  /* 0x0000000b0a0c7209 */ /* 0x004fe40007810000 */
[----:B------:R-:W-:Y:S02]  /*2ac0*/  FSEL R11, R24, -INF , P1 ;  /* 0xff800000180b7808 */ /* 0x000fe40000800000 */
[----:B------:R-:W-:Y:S01]  /*2ad0*/  ISETP.GT.AND P1, PT, R6, 0x9, PT ;  /* 0x000000090600780c */ /* 0x000fe20003f24270 */
[----:B------:R-:W2:Y:S01]  /*2ae0*/  SHFL.BFLY PT, R91, R12, 0x1, 0x1f ;  /* 0x0c201f000c5b7f89 */ /* 0x000ea200000e0000 */
[----:B------:R-:W-:-:S02]  /*2af0*/  FMNMX.FTZ R4, R11, R34, !PT ;  /* 0x000000220b047209 */ /* 0x000fc40007810000 */
[----:B------:R-:W-:Y:S02]  /*2b00*/  FSEL R29, R29, -INF , P1 ;  /* 0xff8000001d1d7808 */ /* 0x000fe40000800000 */
[----:B------:R-:W-:Y:S02]  /*2b10*/  FMNMX.FTZ R4, R3, R4, !PT ;  /* 0x0000000403047209 */ /* 0x000fe40007810000 */
[----:B------:R-:W-:Y:S02]  /*2b20*/  ISETP.GT.AND P1, PT, R6, 0x11, PT ;  /* 0x000000110600780c */ /* 0x000fe40003f24270 */
[----:B------:R-:W-:Y:S02]  /*2b30*/  FMNMX.FTZ R25, R29, R4, !PT ;  /* 0x000000041d197209 */ /* 0x000fe40007810000 */
[----:B------:R-:W-:Y:S02]  /*2b40*/  FSEL R33, R33, -INF , P1 ;  /* 0xff80000021217808 */ /* 0x000fe40000800000 */
[----:B------:R-:W-:-:S02]  /*2b50*/  FMNMX.FTZ R10, R32, R25, !PT ;  /* 0x00000019200a7209 */ /* 0x000fc40007810000 */
[----:B------:R-:W-:Y:S02]  /*2b60*/  ISETP.GT.AND P1, PT, R6, 0x19, PT ;  /* 0x000000190600780c */ /* 0x000fe40003f24270 */
[----:B------:R-:W-:Y:S02]  /*2b70*/  FMNMX.FTZ R25, R33, R10, !PT ;  /* 0x0000000a21197209 */ /* 0x000fe40007810000 */
[----:B------:R-:W-:Y:S02]  /*2b80*/  FSEL R37, R37, -INF , P1 ;  /* 0xff80000025257808 */ /* 0x000fe40000800000 */
[----:B------:R-:W-:Y:S02]  /*2b90*/  FMNMX.FTZ R10, R36, R25, !PT ;  /* 0x00000019240a7209 */ /* 0x000fe40007810000 */
[----:B------:R-:W-:Y:S02]  /*2ba0*/  ISETP.GT.AND P1, PT, R6, 0x21, PT ;  /* 0x000000210600780c */ /* 0x000fe40003f24270 */
[----:B--2---:R-:W-:-:S02]  /*2bb0*/  FMNMX.FTZ R5, R12, R91, !PT ;  /* 0x0000005b0c057209 */ /* 0x004fc40007810000 */
[----:B------:R-:W-:Y:S02]  /*2bc0*/  FSEL R41, R41, -INF , P1 ;  /* 0xff80000029297808 */ /* 0x000fe40000800000 */
[C---:B------:R-:W-:Y:S01]  /*2bd0*/  FSETP.NEU.FTZ.AND P2, PT, R5.reuse, -INF , PT ;  /* 0xff8000000500780b */ /* 0x040fe20003f5d000 */
[----:B------:R-:W-:Y:S01]  /*2be0*/  FMUL.FTZ R4, R5, UR10 ;  /* 0x0000000a05047c20 */ /* 0x000fe20008410000 */
[----:B------:R-:W-:-:S04]  /*2bf0*/  ISETP.GT.AND P1, PT, R6, 0x29, PT ;  /* 0x000000290600780c */ /* 0x000fc80003f24270 */
[----:B------:R-:W-:Y:S02]  /*2c00*/  FSEL R4, R4, RZ, P2 ;  /* 0x000000ff04047208 */ /* 0x000fe40001000000 */
[----:B------:R-:W-:Y:S02]  /*2c10*/  ISETP.GT.AND P2, PT, R6, 0x20, PT ;  /* 0x000000200600780c */ /* 0x000fe40003f44270 */
[----:B------:R-:W-:Y:S01]  /*2c20*/  FSEL R45, R45, -INF , P1 ;  /* 0xff8000002d2d7808 */ /* 0x000fe20000800000 */
[--C-:B------:R-:W-:Y:S01]  /*2c30*/  FFMA.FTZ R201, R13, UR10, -R4.reuse ;  /* 0x0000000a0dc97c23 */ /* 0x100fe20008010804 */
[----:B------:R-:W-:Y:S01]  /*2c40*/  FSEL R40, R40, -INF , P2 ;  /* 0xff80000028287808 */ /* 0x000fe20001000000 */
[--C-:B------:R-:W-:Y:S01]  /*2c50*/  FFMA.FTZ R203, R15, UR10, -R4.reuse ;  /* 0x0000000a0fcb7c23 */ /* 0x100fe20008010804 */
[----:B------:R-:W-:Y:S01]  /*2c60*/  FMNMX.FTZ R13, R37, R10, !PT ;  /* 0x0000000a250d7209 */ /* 0x000fe20007810000 */
[--C-:B------:R-:W-:Y:S01]  /*2c70*/  FFMA.FTZ R10, R27, UR10, -R4.reuse ;  /* 0x0000000a1b0a7c23 */ /* 0x100fe20008010804 */
[----:B------:R-:W-:Y:S01]  /*2c80*/  ISETP.GT.AND P2, PT, R6, 0x28, PT ;  /* 0x000000280600780c */ /* 0x000fe20003f44270 */
[----:B------:R-:W-:Y:S01]  /*2c90*/  MUFU.EX2 R201, R201 ;  /* 0x000000c900c97308 */ /* 0x000fe20000000800 */
[----:B------:R-:W-:Y:S01]  /*2ca0*/  FMNMX.FTZ R12, R40, R13, !PT ;  /* 0x0000000d280c7209 */ /* 0x000fe20007810000 */
[--C-:B------:R-:W-:Y:S01]  /*2cb0*/  FFMA.FTZ R153, R21, UR10, -R4.reuse ;  /* 0x0000000a15997c23 */ /* 0x100fe20008010804 */
[----:B------:R-:W-:Y:S01]  /*2cc0*/  FSEL R44, R44, -INF , P2 ;  /* 0xff8000002c2c7808 */ /* 0x000fe20001000000 */
[--C-:B------:R-:W-:Y:S01]  /*2cd0*/  FFMA.FTZ R73, R73, UR10, -R4.reuse ;  /* 0x0000000a49497c23 */ /* 0x100fe20008010804 */
[----:B------:R-:W-:Y:S01]  /*2ce0*/  FMNMX.FTZ R13, R41, R12, !PT ;  /* 0x0000000c290d7209 */ /* 0x000fe20007810000 */
[--C-:B------:R-:W-:Y:S01]  /*2cf0*/  FFMA.FTZ R39, R39, UR10, -R4.reuse ;  /* 0x0000000a27277c23 */ /* 0x100fe20008010804 */
[----:B------:R-:W-:Y:S01]  /*2d00*/  ISETP.GT.AND P2, PT, R6, 0x30, PT ;  /* 0x000000300600780c */ /* 0x000fe20003f44270 */
[----:B------:R-:W2:Y:S01]  /*2d10*/  MUFU.EX2 R10, R10 ;  /* 0x0000000a000a7308 */ /* 0x000ea20000000800 */
        /* <DEDUP_REMOVED lines=9> */
[----:B------:R-:W3:Y:S01]  /*2db0*/  MUFU.EX2 R203, R203 ;  /* 0x000000cb00cb7308 */ /* 0x000ee20000000800 */
[----:B------:R-:W-:Y:S01]  /*2dc0*/  FSEL R49, R49, -INF , P1 ;  /* 0xff80000031317808 */ /* 0x000fe20000800000 */
[--C-:B------:R-:W-:Y:S01]  /*2dd0*/  FFMA.FTZ R47, R47, UR10, -R4.reuse ;  /* 0x0000000a2f2f7c23 */ /* 0x100fe20008010804 */
[----:B------:R-:W-:Y:S01]  /*2de0*/  FMNMX.FTZ R14, R48, R13, !PT ;  /* 0x0000000d300e7209 */ /* 0x000fe20007810000 */
[--C-:B------:R-:W-:Y:S01]  /*2df0*/  FFMA.FTZ R161, R79, UR10, -R4.reuse ;  /* 0x0000000a4fa17c23 */ /* 0x100fe20008010804 */
[----:B------:R-:W-:Y:S01]  /*2e00*/  ISETP.GT.AND P1, PT, R6, 0x39, PT ;  /* 0x000000390600780c */ /* 0x000fe20003f24270 */
[----:B------:R-:W-:Y:S01]  /*2e10*/  FFMA.FTZ R163, R81, UR10, -R4 ;  /* 0x0000000a51a37c23 */ /* 0x000fe20008010804 */
[----:B------:R-:W-:Y:S01]  /*2e20*/  FSEL R52, R52, -INF , P2 ;  /* 0xff80000034347808 */ /* 0x000fe20001000000 */
[----:B------:R-:W4:Y:S01]  /*2e30*/  MUFU.EX2 R12, R12 ;  /* 0x0000000c000c7308 */ /* 0x000f220000000800 */
[----:B------:R-:W-:Y:S01]  /*2e40*/  FMNMX.FTZ R13, R49, R14, !PT ;  /* 0x0000000e310d7209 */ /* 0x000fe20007810000 */
[----:B--2---:R-:W-:Y:S01]  /*2e50*/  FADD.FTZ R58, R201, R10 ;  /* 0x0000000ac93a7221 */ /* 0x004fe20000010000 */
[----:B------:R-:W-:Y:S01]  /*2e60*/  ISETP.GT.AND P2, PT, R6, 0x40, PT ;  /* 0x000000400600780c */ /* 0x000fe20003f44270 */
[--C-:B------:R-:W-:Y:S01]  /*2e70*/  FFMA.FTZ R24, R55, UR10, -R4.reuse ;  /* 0x0000000a37187c23 */ /* 0x100fe20008010804 */
[----:B------:R-:W-:Y:S01]  /*2e80*/  FSEL R53, R53, -INF , P1 ;  /* 0xff80000035357808 */ /* 0x000fe20000800000 */
[----:B------:R-:W-:Y:S01]  /*2e90*/  FFMA.FTZ R165, R83, UR10, -R4 ;  /* 0x0000000a53a57c23 */ /* 0x000fe20008010804 */
[----:B------:R-:W-:Y:S01]  /*2ea0*/  FMNMX.FTZ R14, R52, R13, !PT ;  /* 0x0000000d340e7209 */ /* 0x000fe20007810000 */
[----:B------:R-:W-:Y:S01]  /*2eb0*/  MUFU.EX2 R153, R153 ;  /* 0x0000009900997308 */ /* 0x000fe20000000800 */
[----:B------:R-:W-:Y:S01]  /*2ec0*/  ISETP.GT.AND P1, PT, R6, 0x41, PT ;  /* 0x000000410600780c */ /* 0x000fe20003f24270 */
[----:B---3--:R-:W-:Y:S01]  /*2ed0*/  FADD.FTZ R15, R203, R58 ;  /* 0x0000003acb0f7221 */ /* 0x008fe20000010000 */
        /* <DEDUP_REMOVED lines=17> */
[----:B------:R-:W-:Y:S01]  /*2ff0*/  FFMA.FTZ R171, R89, UR10, -R4 ;  /* 0x0000000a59ab7c23 */ /* 0x000fe20008010804 */
[----:B------:R-:W-:-:S02]  /*3000*/  FSEL R61, R61, -INF , P1 ;  /* 0xff8000003d3d7808 */ /* 0x000fc40000800000 */
[----:B------:R-:W-:Y:S01]  /*3010*/  FMNMX.FTZ R20, R60, R13, !PT ;  /* 0x0000000d3c147209 */ /* 0x000fe20007810000 */
[----:B------:R-:W2:Y:S01]  /*3020*/  MUFU.EX2 R42, R39 ;  /* 0x00000027002a7308 */ /* 0x000ea20000000800 */
[----:B------:R-:W-:Y:S02]  /*3030*/  ISETP.GT.AND P1, PT, R6, 0x51, PT ;  /* 0x000000510600780c */ /* 0x000fe40003f24270 */
[----:B------:R-:W-:Y:S02]  /*3040*/  FSEL R64, R64, -INF , P2 ;  /* 0xff80000040407808 */ /* 0x000fe40001000000 */
[----:B------:R-:W-:Y:S02]  /*3050*/  FMNMX.FTZ R13, R61, R20, !PT ;  /* 0x000000143d0d7209 */ /* 0x000fe40007810000 */
[----:B------:R-:W-:Y:S01]  /*3060*/  ISETP.GT.AND P2, PT, R6, 0x58, PT ;  /* 0x000000580600780c */ /* 0x000fe20003f44270 */
[----:B------:R-:W-:Y:S01]  /*3070*/  MUFU.EX2 R75, R75 ;  /* 0x0000004b004b7308 */ /* 0x000fe20000000800 */
[----:B------:R-:W-:-:S02]  /*3080*/  FSEL R65, R65, -INF , P1 ;  /* 0xff80000041417808 */ /* 0x000fc40000800000 */
[----:B------:R-:W-:Y:S02]  /*3090*/  FMNMX.FTZ R20, R64, R13, !PT ;  /* 0x0000000d40147209 */ /* 0x000fe40007810000 */
[----:B------:R-:W-:Y:S02]  /*30a0*/  ISETP.GT.AND P1, PT, R6, 0x59, PT ;  /* 0x000000590600780c */ /* 0x000fe40003f24270 */
[----:B------:R-:W-:Y:S01]  /*30b0*/  FSEL R68, R68, -INF , P2 ;  /* 0xff80000044447808 */ /* 0x000fe20001000000 */
[----:B------:R-:W3:Y:S01]  /*30c0*/  MUFU.EX2 R46, R43 ;  /* 0x0000002b002e7308 */ /* 0x000ee20000000800 */
[----:B------:R-:W-:Y:S01]  /*30d0*/  FMNMX.FTZ R13, R65, R20, !PT ;  /* 0x00000014410d7209 */ /* 0x000fe20007810000 */
[--C-:B------:R-:W-:Y:S01]  /*30e0*/  FFMA.FTZ R20, R51, UR10, -R4.reuse ;  /* 0x0000000a33147c23 */ /* 0x100fe20008010804 */
[----:B------:R-:W-:Y:S01]  /*30f0*/  FSEL R69, R69, -INF , P1 ;  /* 0xff80000045457808 */ /* 0x000fe20000800000 */
[----:B------:R-:W-:Y:S01]  /*3100*/  FFMA.FTZ R4, R71, UR10, -R4 ;  /* 0x0000000a47047c23 */ /* 0x000fe20008010804 */
[----:B------:R-:W-:-:S02]  /*3110*/  FMNMX.FTZ R6, R68, R13, !PT ;  /* 0x0000000d44067209 */ /* 0x000fc40007810000 */
[----:B------:R-:W-:Y:S01]  /*3120*/  F2FP.F16.F32.PACK_AB R201, R10, R201 ;  /* 0x000000c90ac9723e */ /* 0x000fe200000000ff */
[----:B------:R-:W-:Y:S01]  /*3130*/  MUFU.EX2 R77, R77 ;  /* 0x0000004d004d7308 */ /* 0x000fe20000000800 */
[----:B------:R-:W-:Y:S02]  /*3140*/  FMNMX.FTZ R6, R69, R6, !PT ;  /* 0x0000000645067209 */ /* 0x000fe40007810000 */
[----:B----4-:R-:W-:Y:S02]  /*3150*/  F2FP.F16.F32.PACK_AB R203, R12, R203 ;  /* 0x000000cb0ccb723e */ /* 0x010fe400000000ff */
[----:B--2---:R-:W-:Y:S01]  /*3160*/  F2FP.F16.F32.PACK_AB R155, R42, R73 ;  /* 0x000000492a9b723e */ /* 0x004fe200000000ff */
[----:B------:R-:W2:Y:S02]  /*3170*/  SHFL.BFLY PT, R13, R6, 0x2, 0x1f ;  /* 0x0c401f00060d7f89 */ /* 0x000ea400000e0000 */
[----:B------:R-:W4:Y:S01]  /*3180*/  MUFU.EX2 R50, R47 ;  /* 0x0000002f00327308 */ /* 0x000f220000000800 */
[----:B---3--:R-:W-:-:S07]  /*3190*/  F2FP.F16.F32.PACK_AB R157, R46, R75 ;  /* 0x0000004b2e9d723e */ /* 0x008fce00000000ff */
[----:B------:R-:W-:Y:S08]  /*31a0*/  MUFU.EX2 R161, R161 ;  /* 0x000000a100a17308 */ /* 0x000ff00000000800 */
[----:B------:R-:W-:Y:S01]  /*31b0*/  MUFU.EX2 R20, R20 ;  /* 0x0000001400147308 */ /* 0x000fe20000000800 */
[----:B----4-:R-:W-:Y:S02]  /*31c0*/  F2FP.F16.F32.PACK_AB R159, R50, R77 ;  /* 0x0000004d329f723e */ /* 0x010fe400000000ff */
[----:B--2---:R-:W-:-:S05]  /*31d0*/  FMNMX.FTZ R13, R6, R13, !PT ;  /* 0x0000000d060d7209 */ /* 0x004fca0007810000 */
[----:B------:R-:W-:Y:S01]  /*31e0*/  MUFU.EX2 R163, R163 ;  /* 0x000000a300a37308 */ /* 0x000fe20000000800 */
[----:B------:R-:W2:Y:S07]  /*31f0*/  SHFL.BFLY PT, R6, R13, 0x1, 0x1f ;  /* 0x0c201f000d067f89 */ /* 0x000eae00000e0000 */
[----:B------:R-:W-:Y:S08]  /*3200*/  MUFU.EX2 R24, R24 ;  /* 0x0000001800187308 */ /* 0x000ff00000000800 */
[----:B------:R-:W-:Y:S08]  /*3210*/  MUFU.EX2 R165, R165 ;  /* 0x000000a500a57308 */ /* 0x000ff00000000800 */
[----:B------:R-:W-:Y:S01]  /*3220*/  MUFU.EX2 R26, R26 ;  /* 0x0000001a001a7308 */ /* 0x000fe20000000800 */
[----:B--2---:R-:W-:-:S04]  /*3230*/  FMNMX.FTZ R6, R13, R6, !PT ;  /* 0x000000060d067209 */ /* 0x004fc80007810000 */
[C---:B------:R-:W-:Y:S01]  /*3240*/  FSETP.NEU.FTZ.AND P1, PT, R6.reuse, -INF , PT ;  /* 0xff8000000600780b */ /* 0x040fe20003f3d000 */
[----:B------:R-:W-:Y:S02]  /*3250*/  FMUL.FTZ R13, R6, UR10 ;  /* 0x0000000a060d7c20 */ /* 0x000fe40008410000 */
[----:B------:R-:W-:Y:S03]  /*3260*/  MUFU.EX2 R167, R167 ;  /* 0x000000a700a77308 */ /* 0x000fe60000000800 */
        /* <DEDUP_REMOVED lines=28> */
[----:B------:R-:W-:-:S05]  /*3430*/  FFMA.FTZ R38, R69, UR10, -R38 ;  /* 0x0000000a45267c23 */ /* 0x000fca0008010826 */
[----:B------:R-:W4:Y:S01]  /*3440*/  MUFU.EX2 R202, R29 ;  /* 0x0000001d00ca7308 */ /* 0x000f220000000800 */
[----:B--2---:R-:W-:Y:S01]  /*3450*/  FADD.FTZ R54, R11, R34 ;  /* 0x000000220b367221 */ /* 0x004fe20000010000 */
[----:B------:R-:W-:-:S06]  /*3460*/  F2FP.F16.F32.PACK_AB R200, R34, R11 ;  /* 0x0000000b22c8723e */ /* 0x000fcc00000000ff */
[----:B------:R-:W2:Y:S01]  /*3470*/  MUFU.EX2 R32, R32 ;  /* 0x0000002000207308 */ /* 0x000ea20000000800 */
[----:B---3--:R-:W-:Y:S01]  /*3480*/  FADD.FTZ R13, R3, R54 ;  /* 0x00000036030d7221 */ /* 0x008fe20000010000 */
[----:B------:R-:W-:-:S06]  /*3490*/  FADD.FTZ R54, R12, R15 ;  /* 0x0000000f0c367221 */ /* 0x000fcc0000010000 */
[----:B------:R-:W3:Y:S01]  /*34a0*/  MUFU.EX2 R33, R33 ;  /* 0x0000002100217308 */ /* 0x000ee20000000800 */
[C---:B----4-:R-:W-:Y:S01]  /*34b0*/  FADD.FTZ R13, R202.reuse, R13 ;  /* 0x0000000dca0d7221 */ /* 0x050fe20000010000 */
[----:B------:R-:W-:-:S06]  /*34c0*/  F2FP.F16.F32.PACK_AB R202, R202, R3 ;  /* 0x00000003caca723e */ /* 0x000fcc00000000ff */
[----:B------:R-:W4:Y:S01]  /*34d0*/  MUFU.EX2 R36, R36 ;  /* 0x0000002400247308 */ /* 0x000f220000000800 */
[----:B--2---:R-:W-:Y:S01]  /*34e0*/  FADD.FTZ R58, R32, R13 ;  /* 0x0000000d203a7221 */ /* 0x004fe20000010000 */
[----:B------:R-:W-:Y:S01]  /*34f0*/  FADD.FTZ R13, R153, R54 ;  /* 0x00000036990d7221 */ /* 0x000fe20000010000 */
[----:B------:R-:W-:-:S03]  /*3500*/  F2FP.F16.F32.PACK_AB R153, R14, R153 ;  /* 0x000000990e99723e */ /* 0x000fc600000000ff */
[----:B------:R-:W-:Y:S02]  /*3510*/  FADD.FTZ R54, R14, R13 ;  /* 0x0000000d0e367221 */ /* 0x000fe40000010000 */
[----:B------:R-:W2:Y:S01]  /*3520*/  MUFU.EX2 R37, R37 ;  /* 0x0000002500257308 */ /* 0x000ea20000000800 */
[----:B---3--:R-:W-:Y:S01]  /*3530*/  FADD.FTZ R15, R33, R58 ;  /* 0x0000003a210f7221 */ /* 0x008fe20000010000 */
[----:B------:R-:W-:Y:S01]  /*3540*/  FADD.FTZ R13, R73, R54 ;  /* 0x00000036490d7221 */ /* 0x000fe20000010000 */
[----:B------:R-:W-:-:S03]  /*3550*/  F2FP.F16.F32.PACK_AB R152, R33, R32 ;  /* 0x000000202198723e */ /* 0x000fc600000000ff */
[----:B------:R-:W-:Y:S02]  /*3560*/  FADD.FTZ R54, R42, R13 ;  /* 0x0000000d2a367221 */ /* 0x000fe40000010000 */
[----:B------:R-:W3:Y:S01]  /*3570*/  MUFU.EX2 R40, R40 ;  /* 0x0000002800287308 */ /* 0x000ee20000000800 */
[----:B----4-:R-:W-:Y:S01]  /*3580*/  FADD.FTZ R58, R36, R15 ;  /* 0x0000000f243a7221 */ /* 0x010fe20000010000 */
[----:B------:R-:W-:-:S06]  /*3590*/  FADD.FTZ R13, R75, R54 ;  /* 0x000000364b0d7221 */ /* 0x000fcc0000010000 */
[----:B------:R-:W4:Y:S01]  /*35a0*/  MUFU.EX2 R41, R41 ;  /* 0x0000002900297308 */ /* 0x000f220000000800 */
[C---:B--2---:R-:W-:Y:S01]  /*35b0*/  FADD.FTZ R15, R37.reuse, R58 ;  /* 0x0000003a250f7221 */ /* 0x044fe20000010000 */
[----:B------:R-:W-:-:S06]  /*35c0*/  F2FP.F16.F32.PACK_AB R154, R37, R36 ;  /* 0x00000024259a723e */ /* 0x000fcc00000000ff */
[----:B------:R-:W2:Y:S01]  /*35d0*/  MUFU.EX2 R44, R44 ;  /* 0x0000002c002c7308 */ /* 0x000ea20000000800 */
[----:B---3--:R-:W-:-:S07]  /*35e0*/  FADD.FTZ R10, R40, R15 ;  /* 0x0000000f280a7221 */ /* 0x008fce0000010000 */
[----:B------:R-:W3:Y:S01]  /*35f0*/  MUFU.EX2 R45, R45 ;  /* 0x0000002d002d7308 */ /* 0x000ee20000000800 */
[C---:B----4-:R-:W-:Y:S01]  /*3600*/  FADD.FTZ R15, R41.reuse, R10 ;  /* 0x0000000a290f7221 */ /* 0x050fe20000010000 */
[----:B------:R-:W-:Y:S01]  /*3610*/  FADD.FTZ R10, R46, R13 ;  /* 0x0000000d2e0a7221 */ /* 0x000fe20000010000 */
[----:B------:R-:W-:-:S03]  /*3620*/  F2FP.F16.F32.PACK_AB R156, R41, R40 ;  /* 0x00000028299c723e */ /* 0x000fc600000000ff */
[----:B------:R-:W-:Y:S02]  /*3630*/  FADD.FTZ R13, R77, R10 ;  /* 0x0000000a4d0d7221 */ /* 0x000fe40000010000 */
[----:B------:R-:W4:Y:S01]  /*3640*/  MUFU.EX2 R48, R48 ;  /* 0x0000003000307308 */ /* 0x000f220000000800 */
[----:B--2---:R-:W-:Y:S01]  /*3650*/  FADD.FTZ R12, R44, R15 ;  /* 0x0000000f2c0c7221 */ /* 0x004fe20000010000 */
[----:B------:R-:W-:-:S04]  /*3660*/  FADD.FTZ R10, R50, R13 ;  /* 0x0000000d320a7221 */ /* 0x000fc80000010000 */
[----:B------:R-:W-:Y:S01]  /*3670*/  FADD.FTZ R3, R161, R10 ;  /* 0x0000000aa1037221 */ /* 0x000fe20000010000 */
[C---:B------:R-:W-:Y:S01]  /*3680*/  F2FP.F16.F32.PACK_AB R161, R20.reuse, R161 ;  /* 0x000000a114a1723e */ /* 0x040fe200000000ff */
[----:B------:R-:W2:Y:S01]  /*3690*/  MUFU.EX2 R49, R49 ;  /* 0x0000003100317308 */ /* 0x000ea20000000800 */
[C---:B---3--:R-:W-:Y:S01]  /*36a0*/  FADD.FTZ R15, R45.reuse, R12 ;  /* 0x0000000c2d0f7221 */ /* 0x048fe20000010000 */
[----:B------:R-:W-:Y:S01]  /*36b0*/  FADD.FTZ R10, R20, R3 ;  /* 0x00000003140a7221 */ /* 0x000fe20000010000 */
[----:B------:R-:W-:-:S03]  /*36c0*/  F2FP.F16.F32.PACK_AB R158, R45, R44 ;  /* 0x0000002c2d9e723e */ /* 0x000fc600000000ff */
[----:B------:R-:W-:Y:S01]  /*36d0*/  FADD.FTZ R3, R163, R10 ;  /* 0x0000000aa3037221 */ /* 0x000fe20000010000 */
[----:B------:R-:W-:Y:S01]  /*36e0*/  F2FP.F16.F32.PACK_AB R163, R24, R163 ;  /* 0x000000a318a3723e */ /* 0x000fe200000000ff */
[----:B------:R-:W3:Y:S01]  /*36f0*/  MUFU.EX2 R52, R52 ;  /* 0x0000003400347308 */ /* 0x000ee20000000800 */
[----:B----4-:R-:W-:Y:S01]  /*3700*/  FADD.FTZ R12, R48, R15 ;  /* 0x0000000f300c7221 */ /* 0x010fe20000010000 */
[----:B------:R-:W-:-:S04]  /*3710*/  FADD.FTZ R10, R24, R3 ;  /* 0x00000003180a7221 */ /* 0x000fc80000010000 */
[----:B------:R-:W-:Y:S01]  /*3720*/  FADD.FTZ R3, R165, R10 ;  /* 0x0000000aa5037221 */ /* 0x000fe20000010000 */
[C---:B------:R-:W-:Y:S01]  /*3730*/  F2FP.F16.F32.PACK_AB R165, R26.reuse, R165 ;  /* 0x000000a51aa5723e */ /* 0x040fe200000000ff */
[----:B------:R-:W4:Y:S01]  /*3740*/  MUFU.EX2 R53, R53 ;  /* 0x0000003500357308 */ /* 0x000f220000000800 */
[C---:B--2---:R-:W-:Y:S01]  /*3750*/  FADD.FTZ R11, R49.reuse, R12 ;  /* 0x0000000c310b7221 */ /* 0x044fe20000010000 */
[----:B------:R-:W-:Y:S01]  /*3760*/  FADD.FTZ R10, R26, R3 ;  /* 0x000000031a0a7221 */ /* 0x000fe20000010000 */
[----:B------:R-:W-:-:S03]  /*3770*/  F2FP.F16.F32.PACK_AB R160, R49, R48 ;  /* 0x0000003031a0723e */ /* 0x000fc600000000ff */
[----:B------:R-:W-:Y:S01]  /*3780*/  FADD.FTZ R3, R167, R10 ;  /* 0x0000000aa7037221 */ /* 0x000fe20000010000 */
[----:B------:R-:W-:Y:S01]  /*3790*/  F2FP.F16.F32.PACK_AB R167, R28, R167 ;  /* 0x000000a71ca7723e */ /* 0x000fe200000000ff */
        /* <DEDUP_REMOVED lines=14> */
[----:B------:R-:W-:Y:S01]  /*3880*/  FADD.FTZ R12, R28, R3 ;  /* 0x000000031c0c7221 */ /* 0x000fe20000010000 */
[----:B------:R-:W-:-:S05]  /*3890*/  F2FP.F16.F32.PACK_AB R166, R61, R60 ;  /* 0x0000003c3da6723e */ /* 0x000fca00000000ff */
        /* <DEDUP_REMOVED lines=10> */
[----:B------:R-:W3:Y:S08]  /*3940*/  MUFU.EX2 R11, R38 ;  /* 0x00000026000b7308 */ /* 0x000ef00000000800 */
[----:B------:R4:W5:Y:S02]  /*3950*/  MUFU.EX2 R10, R4 ;  /* 0x00000004000a7308 */ /* 0x0009640000000800 */
[----:B----4-:R-:W-:Y:S01]  /*3960*/  FADD.FTZ R4, R68, R13 ;  /* 0x0000000d44047221 */ /* 0x010fe20000010000 */
[----:B--2---:R-:W-:Y:S01]  /*3970*/  FADD.FTZ R13, R171, R12 ;  /* 0x0000000cab0d7221 */ /* 0x004fe20000010000 */
[----:B---3--:R-:W-:-:S02]  /*3980*/  F2FP.F16.F32.PACK_AB R170, R11, R68 ;  /* 0x000000440baa723e */ /* 0x008fc400000000ff */
[----:B------:R-:W-:Y:S01]  /*3990*/  FADD.FTZ R3, R11, R4 ;  /* 0x000000040b037221 */ /* 0x000fe20000010000 */
[C---:B-----5:R-:W-:Y:S01]  /*39a0*/  FADD.FTZ R4, R10.reuse, R13 ;  /* 0x0000000d0a047221 */ /* 0x060fe20000010000 */
[----:B------:R-:W-:Y:S01]  /*39b0*/  F2FP.F16.F32.PACK_AB R171, R10, R171 ;  /* 0x000000ab0aab723e */ /* 0x000fe200000000ff */
[----:B------:R-:W-:Y:S06]  /*39c0*/  @!P0 BRA `(.L_x_4923) ;  /* 0x0000000000048947 */ /* 0x000fec0003800000 */
[----:B------:R-:W-:Y:S01]  /*39d0*/  BPT.TRAP 0x1 ;  /* 0x000000040000795c */ /* 0x000fe20000300000 */
.L_x_4923:
[----:B------:R2:W3:Y:S01]  /*39e0*/  SYNCS.PHASECHK.TRANS64.TRYWAIT P1, [UR22+0x22850], R9 ;  /* 0x02285009ff0075a7 */ /* 0x0004e20008020156 */
[----:B------:R-:W-:Y:S05]  /*39f0*/  @!P0 BRA `(.L_x_4924) ;  /* 0x0000000000048947 */ /* 0x000fea0003800000 */
[----:B------:R-:W-:Y:S01]  /*3a00*/  BPT.TRAP 0x1 ;  /* 0x000000040000795c */ /* 0x000fe20000300000 */
.L_x_4924:
[----:B---3--:R-:W-:Y:S05]  /*3a10*/  @P1 BRA `(.L_x_4925) ;  /* 0x0000000000081947 */ /* 0x008fea0003800000 */
[----:B------:R-:W3:Y:S02]  /*3a20*/  SYNCS.PHASECHK.TRANS64.TRYWAIT P1, [UR22+0x22850], R9 ;  /* 0x02285009ff0075a7 */ /* 0x000ee40008020156 */
[----:B---3--:R-:W-:Y:S05]  /*3a30*/  @!P1 BRA `(.L_x_4926) ;  /* 0x000000fc00049947 */ /* 0x008fea0003800000 */
.L_x_4925:
        /* <DEDUP_REMOVED lines=44> */
.L_x_4927:
[----:B------:R-:W-:Y:S01]  /*3d00*/  UISETP.NE.AND UP0, UPT, UR50, URZ, UPT ;  /* 0x0000003f3200728c */ /* 0x000fe2000bf05270 */
[----:B------:R-:W4:Y:S01]  /*3d10*/  S2UR UR14, SR_CgaCtaId ;  /* 0x00000000000e79c3 */ /* 0x000f220000008800 */
[----:B------:R-:W-:Y:S01]  /*3d20*/  UMOV UR11, UR42 ;  /* 0x0000002a000b7c82 */ /* 0x000fe20008000000 */
[----:B------:R-:W-:Y:S02]  /*3d30*/  UIADD3 UR25, UR51, -0x2, URZ ;  /* 0xfffffffe33197890 */ /* 0x000fe4000fffe03f */
[----:B------:R-:W-:-:S06]  /*3d40*/  UIADD3 UR22, UR22, 0x22860, URZ ;  /* 0x0002286016167890 */ /* 0x000fcc000fffe03f */
[----:B------:R-:W-:Y:S01]  /*3d50*/  @UP0 ULDC UR6, c[0x0][0x44c] ;  /* 0x0001130000060ab9 */ /* 0x000fe20000000800 */
[----:B------:R-:W-:Y:S01]  /*3d60*/  @UP0 ULDC UR15, c[0x0][0x450] ;  /* 0x00011400000f0ab9 */ /* 0x000fe20000000800 */
[----:B------:R-:W-:-:S04]  /*3d70*/  UIMAD.WIDE.U32 UR6, UR42, UR6, URZ ;  /* 0x000000062a0672a5 */ /* 0x000fc8000f8e003f */
[----:B------:R-:W-:-:S04]  /*3d80*/  @UP0 USHF.R.U32.HI UR11, URZ, UR15, UR7 ;  /* 0x0000000f3f0b0299 */ /* 0x000fc80008011607 */
[----:B------:R-:W-:-:S04]  /*3d90*/  UIADD3 UR6, UR11, UR48, -UR49 ;  /* 0x000000300b067290 */ /* 0x000fc8000fffe831 */
[----:B------:R-:W-:Y:S02]  /*3da0*/  UIMAD.WIDE UR6, UR6, 0x2aaaaaab, URZ ;  /* 0x2aaaaaab060678a5 */ /* 0x000fe4000f8e023f */
[----:B----4-:R-:W-:Y:S02]  /*3db0*/  UPRMT UR22, UR14, 0x654, UR22 ;  /* 0x000006540e167896 */ /* 0x010fe40008000016 */
[----:B------:R-:W-:-:S04]  /*3dc0*/  USHF.R.U32.HI UR6, URZ, 0x1f, UR7 ;  /* 0x0000001f3f067899 */ /* 0x000fc80008011607 */
[----:B------:R-:W-:-:S03]  /*3dd0*/  ULEA.HI.SX32 UR6, UR7, UR6, 0x1c ;  /* 0x0000000607067291 */ /* 0x000fc6000f8fe23f */
[----:B------:R-:W-:Y:S01]  /*3de0*/  SYNCS.ARRIVE.TRANS64.RED.A1T0 RZ, [UR22], RZ ;  /* 0x000000ffffff79a7 */ /* 0x000fe20008100416 */
[----:B------:R-:W-:-:S04]  /*3df0*/  UISETP.LT.AND UP0, UPT, UR45, UR6, UPT ;  /* 0x000000062d00728c */ /* 0x000fc8000bf01270 */
[----:B------:R-:W-:-:S04]  /*3e00*/  USEL UR24, UR45, UR6, !UP0 ;  /* 0x000000062d187287 */ /* 0x000fc8000c000000 */
[----:B------:R-:W-:-:S06]  /*3e10*/  UISETP.GE.AND UP0, UPT, UR25, UR24, UPT ;  /* 0x000000181900728c */ /* 0x000fcc000bf06270 */
[----:B------:R-:W-:-:S13]  /*3e20*/  PLOP3.LUT P1, PT, PT, PT, UP0, 0x80, 0x0 ;  /* 0x000000000000781c */ /* 0x000fda0003f2f008 */
[----:B------:R-:W-:Y:S05]  /*3e30*/  @!P1 BRA `(.L_x_4928) ;  /* 0x00000024005c9947 */ /* 0x000fea0003800000 */
[----:B0-23--:R-:W-:Y:S01]  /*3e40*/  IMAD.MOV.U32 R9, RZ, RZ, R5 ;  /* 0x000000ffff097224 */ /* 0x00dfe200078e0005 */
[----:B------:R-:W-:Y:S01]  /*3e50*/  ULDC UR26, c[0x0][0x988] ;  /* 0x00026200001a7ab9 */ /* 0x000fe20000000800 */
[----:B------:R-:W-:-:S07]  /*3e60*/  IMAD.MOV.U32 R8, RZ, RZ, R6 ;  /* 0x000000ffff087224 */ /* 0x000fce00078e0006 */
.L_x_4939:
[----:B------:R-:W-:-:S04]  /*3e70*/  UIADD3 UR37, UR37, 0x1, URZ ;  /* 0x0000000125257890 */ /* 0x000fc8000fffe03f */
[----:B------:R-:W-:-:S04]  /*3e80*/  UISETP.NE.AND UP0, UPT, UR37, 0x2, UPT ;  /* 0x000000022500788c */ /* 0x000fc8000bf05270 */
[----:B------:R-:W-:Y:S02]  /*3e90*/  USEL UR6, URZ, 0x1, UP0 ;  /* 0x000000013f067887 */ /* 0x000fe40008000000 */
[----:B------:R-:W-:Y:S02]  /*3ea0*/  USEL UR37, UR37, URZ, UP0 ;  /* 0x0000003f25257287 */ /* 0x000fe40008000000 */
[----:B------:R-:W-:Y:S01]  /*3eb0*/  ULOP3.LUT UR36, UR36, UR6, URZ, 0x3c, !UPT ;  /* 0x0000000624247292 */ /* 0x000fe2000f8e3c3f */
[----:B------:R-:W-:Y:S11]  /*3ec0*/  @!P0 BRA `(.L_x_4929) ;  /* 0x0000000000048947 */ /* 0x000ff60003800000 */
[----:B------:R-:W-:Y:S01]  /*3ed0*/  BPT.TRAP 0x1 ;  /* 0x000000040000795c */ /* 0x000fe20000300000 */
.L_x_4929:
        /* <DEDUP_REMOVED lines=9> */
.L_x_4930:
[----:B--2---:R-:W-:Y:S05]  /*3f70*/  @P1 BRA `(.L_x_4931) ;  /* 0x0000000000081947 */ /* 0x004fea0003800000 */
[----:B------:R-:W2:Y:S02]  /*3f80*/  SYNCS.PHASECHK.TRANS64.TRYWAIT P1, [UR23+0x22830], R7 ;  /* 0x02283007ff0075a7 */ /* 0x000ea40008020157 */
[----:B--2---:R-:W-:Y:S05]  /*3f90*/  @!P1 BRA `(.L_x_4932) ;  /* 0x000000f400c49947 */ /* 0x004fea0003800000 */
.L_x_4931:
        /* <DEDUP_REMOVED lines=26> */
.L_x_4933:
[----:B------:R-:W-:Y:S01]  /*4140*/  UISETP.NE.AND UP0, UPT, UR50, URZ, UPT ;  /* 0x0000003f3200728c */ /* 0x000fe2000bf05270 */
[----:B------:R-:W-:Y:S01]  /*4150*/  VIADD R5, R16, UR42 ;  /* 0x0000002a10057c36 */ /* 0x000fe20008000000 */
[----:B------:R-:W-:Y:S01]  /*4160*/  UIMAD UR6, UR25, -0x60, URZ ;  /* 0xffffffa0190678a4 */ /* 0x000fe2000f8e023f */
[----:B------:R-:W-:Y:S01]  /*4170*/  LOP3.LUT R22, R22, 0xfffff7ff, RZ, 0xc0, !PT ;  /* 0xfffff7ff16167812 */ /* 0x000fe200078ec0ff */
[----:B------:R-:W-:Y:S02]  /*4180*/  UMOV UR10, UR26 ;  /* 0x0000001a000a7c82 */ /* 0x000fe40008000000 */
[----:B------:R-:W-:Y:S02]  /*4190*/  PLOP3.LUT P1, PT, PT, PT, UP0, 0x80, 0x0 ;  /* 0x000000000000781c */ /* 0x000fe40003f2f008 */
[----:B------:R-:W-:Y:S01]  /*41a0*/  PLOP3.LUT P2, PT, PT, PT, UP0, 0x80, 0x0 ;  /* 0x000000000000781c */ /* 0x000fe20003f4f008 */
[----:B------:R-:W-:Y:S01]  /*41b0*/  IMAD.U32 R11, RZ, RZ, UR6 ;  /* 0x00000006ff0b7e24 */ /* 0x000fe2000f8e00ff */
[----:B------:R-:W-:Y:S01]  /*41c0*/  @P0 LOP3.LUT R22, R22, 0x800, RZ, 0xfc, !PT ;  /* 0x0000080016160812 */ /* 0x000fe200078efcff */
[----:B------:R-:W-:Y:S01]  /*41d0*/  @UP0 ULDC UR7, c[0x0][0x44c] ;  /* 0x0001130000070ab9 */ /* 0x000fe20000000800 */
[----:B------:R-:W-:-:S02]  /*41e0*/  UIADD3 UR6, UR23, 0x22840, URZ ;  /* 0x0002284017067890 */ /* 0x000fc4000fffe03f */
[----:B------:R-:W-:Y:S02]  /*41f0*/  IADD3 R11, -R2, 0x1, R11 ;  /* 0x00000001020b7810 */ /* 0x000fe40007ffe10b */
[----:B------:R-:W-:Y:S01]  /*4200*/  LOP3.LUT R22, R22, 0xffffefff, RZ, 0xc0, !PT ;  /* 0xffffefff16167812 */ /* 0x000fe200078ec0ff */
[----:B------:R-:W-:Y:S02]  /*4210*/  UPRMT UR6, UR22, 0x654, UR6 ;  /* 0x0000065416067896 */ /* 0x000fe40008000006 */
[----:B------:R-:W-:Y:S01]  /*4220*/  @P1 IMAD.HI.U32 R6, R5, UR7, RZ ;  /* 0x0000000705061c27 */ /* 0x000fe2000f8e00ff */
[----:B------:R-:W-:-:S04]  /*4230*/  @UP0 ULDC UR7, c[0x0][0x450] ;  /* 0x0001140000070ab9 */ /* 0x000fc80000000800 */
[----:B------:R-:W-:Y:S01]  /*4240*/  @P2 SHF.R.U32.HI R5, RZ, UR7, R6 ;  /* 0x00000007ff052c19 */ /* 0x000fe20008011606 */
[----:B------:R-:W-:Y:S01]  /*4250*/  IMAD.U32 R6, RZ, RZ, UR49 ;  /* 0x00000031ff067e24 */ /* 0x000fe2000f8e00ff */
[----:B------:R-:W-:Y:S04]  /*4260*/  SYNCS.ARRIVE.TRANS64.RED.A1T0 RZ, [UR6], RZ ;  /* 0x000000ffffff79a7 */ /* 0x000fe80008100406 */
[----:B------:R-:W-:Y:S02]  /*4270*/  IADD3 R11, -R6, UR48, R11 ;  /* 0x00000030060b7c10 */ /* 0x000fe4000fffe10b */
[----:B------:R-:W2:Y:S04]  /*4280*/  SHFL.IDX PT, R6, R5, RZ, 0x1c1f ;  /* 0x001c1fff05067589 */ /* 0x000ea800000e0000 */
[----:B------:R-:W3:Y:S01]  /*4290*/  SHFL.IDX PT, R5, R5, 0x1, 0x1c1f ;  /* 0x003c1f0005057f89 */ /* 0x000ee200000e0000 */
[----:B--2---:R-:W-:-:S02]  /*42a0*/  IMAD.IADD R6, R11, 0x1, R6 ;  /* 0x000000010b067824 */ /* 0x004fc400078e0206 */
[----:B---3--:R-:W-:-:S03]  /*42b0*/  IMAD.IADD R5, R11, 0x1, R5 ;  /* 0x000000010b057824 */ /* 0x008fc600078e0205 */
[C---:B------:R-:W-:Y:S02]  /*42c0*/  ISETP.GT.AND P6, PT, R6.reuse, 0x8, PT ;  /* 0x000000080600780c */ /* 0x040fe40003fc4270 */
[----:B------:R-:W-:Y:S02]  /*42d0*/  ISETP.GT.AND P2, PT, R6, RZ, PT ;  /* 0x000000ff0600720c */ /* 0x000fe40003f44270 */
[----:B------:R-:W-:Y:S02]  /*42e0*/  FSEL R156, R156, -INF , P6 ;  /* 0xff8000009c9c7808 */ /* 0x000fe40003000000 */
[C---:B------:R-:W-:Y:S02]  /*42f0*/  ISETP.GT.AND P6, PT, R6.reuse, 0x20, PT ;  /* 0x000000200600780c */ /* 0x040fe40003fc4270 */
[----:B------:R-:W-:Y:S02]  /*4300*/  ISETP.GT.AND P1, PT, R6, 0x1, PT ;  /* 0x000000010600780c */ /* 0x000fe40003f24270 */
[----:B------:R-:W-:-:S02]  /*4310*/  FSEL R168, R168, -INF , P6 ;  /* 0xff800000a8a87808 */ /* 0x000fc40003000000 */
[C---:B------:R-:W-:Y:S02]  /*4320*/  ISETP.GT.AND P6, PT, R5.reuse, RZ, PT ;  /* 0x000000ff0500720c */ /* 0x040fe40003fc4270 */
[----:B------:R-:W-:Y:S02]  /*4330*/  FSEL R152, R152, -INF , P2 ;  /* 0xff80000098987808 */ /* 0x000fe40001000000 */
[----:B------:R-:W-:Y:S02]  /*4340*/  FSEL R154, R154, -INF , P6 ;  /* 0xff8000009a9a7808 */ /* 0x000fe40003000000 */
[----:B------:R-:W-:Y:S02]  /*4350*/  ISETP.GT.AND P6, PT, R5, 0x1, PT ;  /* 0x000000010500780c */ /* 0x000fe40003fc4270 */
[----:B------:R-:W-:Y:S02]  /*4360*/  FSEL R10, R153, -INF , P1 ;  /* 0xff800000990a7808 */ /* 0x000fe40000800000 */
[----:B------:R-:W-:-:S02]  /*4370*/  FSEL R155, R155, -INF , P6 ;  /* 0xff8000009b9b7808 */ /* 0x000fc40003000000 */
[C---:B------:R-:W-:Y:S02]  /*4380*/  ISETP.GT.AND P6, PT, R5.reuse, 0x8, PT ;  /* 0x000000080500780c */ /* 0x040fe40003fc4270 */
[----:B------:R-:W-:Y:S02]  /*4390*/  FMNMX.FTZ R12, R152, R8, !PT ;  /* 0x00000008980c7209 */ /* 0x000fe40007810000 */
[----:B------:R-:W-:Y:S02]  /*43a0*/  FSEL R158, R158, -INF , P6 ;  /* 0xff8000009e9e7808 */ /* 0x000fe40003000000 */
[----:B------:R-:W-:Y:S02]  /*43b0*/  ISETP.GT.AND P6, PT, R5, 0x9, PT ;  /* 0x000000090500780c */ /* 0x000fe40003fc4270 */
[----:B------:R-:W-:Y:S02]  /*43c0*/  ISETP.GT.AND P5, PT, R6, 0x9, PT ;  /* 0x000000090600780c */ /* 0x000fe40003fa4270 */
[----:B------:R-:W-:-:S02]  /*43d0*/  FSEL R159, R159, -INF , P6 ;  /* 0xff8000009f9f7808 */ /* 0x000fc40003000000 */
[C---:B------:R-:W-:Y:S02]  /*43e0*/  ISETP.GT.AND P6, PT, R5.reuse, 0x10, PT ;  /* 0x000000100500780c */ /* 0x040fe40003fc4270 */
[----:B------:R-:W-:Y:S02]  /*43f0*/  FMNMX.FTZ R12, R10, R12, !PT ;  /* 0x0000000c0a0c7209 */ /* 0x000fe40007810000 */
[----:B------:R-:W-:Y:S02]  /*4400*/  FSEL R162, R162, -INF , P6 ;  /* 0xff800000a2a27808 */ /* 0x000fe40003000000 */
[----:B------:R-:W-:Y:S02]  /*4410*/  ISETP.GT.AND P6, PT, R5, 0x11, PT ;  /* 0x000000110500780c */ /* 0x000fe40003fc4270 */
[----:B------:R-:W-:Y:S02]  /*4420*/  ISETP.GT.AND P4, PT, R6, 0x10, PT ;  /* 0x000000100600780c */ /* 0x000fe40003f84270 */
[----:B------:R-:W-:-:S02]  /*4430*/  FSEL R163, R163, -INF , P6 ;  /* 0xff800000a3a37808 */ /* 0x000fc40003000000 */
[----:B------:R-:W-:Y:S02]  /*4440*/  ISETP.GT.AND P6, PT, R5, 0x18, PT ;  /* 0x000000180500780c */ /* 0x000fe40003fc4270 */
[----:B------:R-:W-:Y:S02]  /*4450*/  FSEL R157, R157, -INF , P5 ;  /* 0xff8000009d9d7808 */ /* 0x000fe40002800000 */
[----:B------:R-:W-:Y:S02]  /*4460*/  FSEL R166, R166, -INF , P6 ;  /* 0xff800000a6a67808 */ /* 0x000fe40003000000 */
[----:B------:R-:W-:Y:S02]  /*4470*/  ISETP.GT.AND P6, PT, R5, 0x19, PT ;  /* 0x000000190500780c */ /* 0x000fe40003fc4270 */
[----:B------:R-:W-:Y:S02]  /*4480*/  FMNMX.FTZ R12, R156, R12, !PT ;  /* 0x0000000c9c0c7209 */ /* 0x000fe40007810000 */
[----:B------:R-:W-:-:S02]  /*4490*/  FSEL R167, R167, -INF , P6 ;  /* 0xff800000a7a77808 */ /* 0x000fc40003000000 */
[C---:B------:R-:W-:Y:S02]  /*44a0*/  ISETP.GT.AND P6, PT, R5.reuse, 0x20, PT ;  /* 0x000000200500780c */ /* 0x040fe40003fc4270 */
[----:B------:R-:W-:Y:S02]  /*44b0*/  ISETP.GT.AND P3, PT, R6, 0x11, PT ;  /* 0x000000110600780c */ /* 0x000fe40003f64270 */
[----:B------:R-:W-:Y:S02]  /*44c0*/  FSEL R170, R170, -INF , P6 ;  /* 0xff800000aaaa7808 */ /* 0x000fe40003000000 */
[----:B------:R-:W-:Y:S02]  /*44d0*/  ISETP.GT.AND P6, PT, R5, 0x21, PT ;  /* 0x000000210500780c */ /* 0x000fe40003fc4270 */
[----:B------:R-:W-:Y:S02]  /*44e0*/  FSEL R160, R160, -INF , P4 ;  /* 0xff800000a0a07808 */ /* 0x000fe40002000000 */
[----:B------:R-:W-:-:S02]  /*44f0*/  FSEL R171, R171, -INF , P6 ;  /* 0xff800000abab7808 */ /* 0x000fc40003000000 */
[----:B------:R-:W-:Y:S02]  /*4500*/  ISETP.GT.AND P6, PT, R5, 0x28, PT ;  /* 0x000000280500780c */ /* 0x000fe40003fc4270 */
        /* <DEDUP_REMOVED lines=30> */
[----:B------:R-:W-:Y:S02]  /*46f0*/  ISETP.GT.AND P5, PT, R6, 0x21, PT ;  /* 0x000000210600780c */ /* 0x000fe40003fa4270 */
        /* <DEDUP_REMOVED lines=8> */
[----:B------:R-:W-:Y:S02]  /*4780*/  FMNMX.FTZ R5, R154, R9, !PT ;  /* 0x000000099a057209 */ /* 0x000fe40007810000 */
[----:B------:R-:W-:-:S02]  /*4790*/  FSEL R199, R199, -INF , P6 ;  /* 0xff800000c7c77808 */ /* 0x000fc40003000000 */
[----:B------:R-:W-:Y:S02]  /*47a0*/  FMNMX.FTZ R5, R155, R5, !PT ;  /* 0x000000059b057209 */ /* 0x000fe40007810000 */
[----:B------:R-:W-:Y:S02]  /*47b0*/  FSEL R169, R169, -INF , P5 ;  /* 0xff800000a9a97808 */ /* 0x000fe40002800000 */
[----:B------:R-:W-:Y:S02]  /*47c0*/  FMNMX.FTZ R5, R158, R5, !PT ;  /* 0x000000059e057209 */ /* 0x000fe40007810000 */
[----:B------:R-:W-:Y:S02]  /*47d0*/  FMNMX.FTZ R12, R168, R12, !PT ;  /* 0x0000000ca80c7209 */ /* 0x000fe40007810000 */
[----:B------:R-:W-:Y:S02]  /*47e0*/  FMNMX.FTZ R5, R159, R5, !PT ;  /* 0x000000059f057209 */ /* 0x000fe40007810000 */
[----:B------:R-:W-:-:S02]  /*47f0*/  ISETP.GT.AND P5, PT, R6, 0x49, PT ;  /* 0x000000490600780c */ /* 0x000fc40003fa4270 */
[----:B------:R-:W-:Y:S02]  /*4800*/  FMNMX.FTZ R5, R162, R5, !PT ;  /* 0x00000005a2057209 */ /* 0x000fe40007810000 */
[----:B------:R-:W-:Y:S02]  /*4810*/  ISETP.GT.AND P3, PT, R6, 0x29, PT ;  /* 0x000000290600780c */ /* 0x000fe40003f64270 */
[----:B------:R-:W-:Y:S02]  /*4820*/  FMNMX.FTZ R5, R163, R5, !PT ;  /* 0x00000005a3057209 */ /* 0x000fe40007810000 */
[----:B------:R-:W-:Y:S02]  /*4830*/  FSEL R172, R172, -INF , P4 ;  /* 0xff800000acac7808 */ /* 0x000fe40002000000 */
[----:B------:R-:W-:Y:S02]  /*4840*/  FMNMX.FTZ R5, R166, R5, !PT ;  /* 0x00000005a6057209 */ /* 0x000fe40007810000 */
[----:B------:R-:W-:-:S02]  /*4850*/  FMNMX.FTZ R12, R169, R12, !PT ;  /* 0x0000000ca90c7209 */ /* 0x000fc40007810000 */
[----:B------:R-:W-:Y:S02]  /*4860*/  FMNMX.FTZ R5, R167, R5, !PT ;  /* 0x00000005a7057209 */ /* 0x000fe40007810000 */
[----:B------:R-:W-:Y:S02]  /*4870*/  @P0 LOP3.LUT R22, R22, 0x1000, RZ, 0xfc, !PT ;  /* 0x0000100016160812 */ /* 0x000fe400078efcff */
[----:B------:R-:W-:Y:S02]  /*4880*/  FMNMX.FTZ R5, R170, R5, !PT ;  /* 0x00000005aa057209 */ /* 0x000fe40007810000 */
[----:B------:R-:W-:Y:S02]  /*4890*/  ISETP.GT.AND P2, PT, R6, 0x30, PT ;  /* 0x000000300600780c */ /* 0x000fe40003f44270 */
[----:B------:R-:W-:Y:S02]  /*48a0*/  FMNMX.FTZ R5, R171, R5, !PT ;  /* 0x00000005ab057209 */ /* 0x000fe40007810000 */
[----:B------:R-:W-:-:S02]  /*48b0*/  FSEL R173, R173, -INF , P3 ;  /* 0xff800000adad7808 */ /* 0x000fc40001800000 */
[----:B------:R-:W-:Y:S02]  /*48c0*/  FMNMX.FTZ R5, R174, R5, !PT ;  /* 0x00000005ae057209 */ /* 0x000fe40007810000 */
[----:B------:R-:W-:Y:S02]  /*48d0*/  FMNMX.FTZ R12, R172, R12, !PT ;  /* 0x0000000cac0c7209 */ /* 0x000fe40007810000 */
[----:B------:R-:W-:Y:S02]  /*48e0*/  FMNMX.FTZ R5, R175, R5, !PT ;  /* 0x00000005af057209 */ /* 0x000fe40007810000 */
[----:B------:R-:W-:Y:S02]  /*48f0*/  LOP3.LUT R22, R22, 0xffffdfff, RZ, 0xc0, !PT ;  /* 0xffffdfff16167812 */ /* 0x000fe400078ec0ff */
[----:B------:R-:W-:Y:S02]  /*4900*/  FMNMX.FTZ R5, R178, R5, !PT ;  /* 0x00000005b2057209 */ /* 0x000fe40007810000 */
[----:B------:R-:W-:-:S02]  /*4910*/  ISETP.GT.AND P1, PT, R6, 0x31, PT ;  /* 0x000000310600780c */ /* 0x000fc40003f24270 */
[----:B------:R-:W-:Y:S02]  /*4920*/  FMNMX.FTZ R5, R179, R5, !PT ;  /* 0x00000005b3057209 */ /* 0x000fe40007810000 */
[----:B------:R-:W-:Y:S02]  /*4930*/  FSEL R176, R176, -INF , P2 ;  /* 0xff800000b0b07808 */ /* 0x000fe40001000000 */
[----:B------:R-:W-:Y:S02]  /*4940*/  FMNMX.FTZ R5, R182, R5, !PT ;  /* 0x00000005b6057209 */ /* 0x000fe40007810000 */
[----:B------:R-:W-:Y:S02]  /*4950*/  FMNMX.FTZ R12, R173, R12, !PT ;  /* 0x0000000cad0c7209 */ /* 0x000fe40007810000 */
[----:B------:R-:W-:Y:S02]  /*4960*/  FMNMX.FTZ R5, R183, R5, !PT ;  /* 0x00000005b7057209 */ /* 0x000fe40007810000 */
[----:B------:R-:W-:-:S02]  /*4970*/  @P5 LOP3.LUT R22, R22, 0x2000, RZ, 0xfc, !PT ;  /* 0x0000200016165812 */ /* 0x000fc400078efcff */
[----:B------:R-:W-:Y:S02]  /*4980*/  FMNMX.FTZ R5, R186, R5, !PT ;  /* 0x00000005ba057209 */ /* 0x000fe40007810000 */
[----:B------:R-:W-:Y:S02]  /*4990*/  FSEL R177, R177, -INF , P1 ;  /* 0xff800000b1b17808 */ /* 0x000fe40000800000 */
[----:B------:R-:W-:Y:S02]  /*49a0*/  FMNMX.FTZ R5, R187, R5, !PT ;  /* 0x00000005bb057209 */ /* 0x000fe40007810000 */
[----:B------:R-:W-:Y:S02]  /*49b0*/  ISETP.GT.AND P5, PT, R6, 0x38, PT ;  /* 0x000000380600780c */ /* 0x000fe40003fa4270 */
[----:B------:R-:W-:Y:S02]  /*49c0*/  FMNMX.FTZ R5, R190, R5, !PT ;  /* 0x00000005be057209 */ /* 0x000fe40007810000 */
[----:B------:R-:W-:-:S02]  /*49d0*/  FMNMX.FTZ R12, R176, R12, !PT ;  /* 0x0000000cb00c7209 */ /* 0x000fc40007810000 */
[----:B------:R-:W-:Y:S02]  /*49e0*/  FMNMX.FTZ R5, R191, R5, !PT ;  /* 0x00000005bf057209 */ /* 0x000fe40007810000 */
[----:B------:R-:W-:Y:S02]  /*49f0*/  ISETP.GT.AND P0, PT, R6, 0x39, PT ;  /* 0x000000390600780c */ /* 0x000fe40003f04270 */
[----:B------:R-:W-:Y:S02]  /*4a00*/  FMNMX.FTZ R5, R194, R5, !PT ;  /* 0x00000005c2057209 */ /* 0x000fe40007810000 */
[----:B------:R-:W-:Y:S02]  /*4a10*/  FSEL R180, R180, -INF , P5 ;  /* 0xff800000b4b47808 */ /* 0x000fe40002800000 */
[----:B------:R-:W-:Y:S02]  /*4a20*/  FMNMX.FTZ R5, R195, R5, !PT ;  /* 0x00000005c3057209 */ /* 0x000fe40007810000 */
[----:B------:R-:W-:-:S02]  /*4a30*/  FMNMX.FTZ R12, R177, R12, !PT ;  /* 0x0000000cb10c7209 */ /* 0x000fc40007810000 */
[----:B------:R-:W-:Y:S02]  /*4a40*/  FMNMX.FTZ R5, R198, R5, !PT ;  /* 0x00000005c6057209 */ /* 0x000fe40007810000 */
[----:B------:R-:W-:Y:S02]  /*4a50*/  FSEL R181, R181, -INF , P0 ;  /* 0xff800000b5b57808 */ /* 0x000fe40000000000 */
[----:B------:R-:W-:Y:S02]  /*4a60*/  FMNMX.FTZ R5, R199, R5, !PT ;  /* 0x00000005c7057209 */ /* 0x000fe40007810000 */
[----:B------:R-:W-:Y:S02]  /*4a70*/  LOP3.LUT P0, RZ, R22, 0x1000, RZ, 0xc0, !PT ;  /* 0x0000100016ff7812 */ /* 0x000fe4000780c0ff */
[----:B------:R-:W-:Y:S01]  /*4a80*/  FMNMX.FTZ R12, R180, R12, !PT ;  /* 0x0000000cb40c7209 */ /* 0x000fe20007810000 */
[----:B------:R-:W2:Y:S01]  /*4a90*/  SHFL.BFLY PT, R11, R5, 0x2, 0x1f ;  /* 0x0c401f00050b7f89 */ /* 0x000ea200000e0000 */
[----:B------:R-:W-:-:S02]  /*4aa0*/  ISETP.GT.AND P4, PT, R6, 0x50, PT ;  /* 0x000000500600780c */ /* 0x000fc40003f84270 */
[C---:B------:R-:W-:Y:S02]  /*4ab0*/  ISETP.GT.AND P3, PT, R6.reuse, 0x51, PT ;  /* 0x000000510600780c */ /* 0x040fe40003f64270 */
[C---:B------:R-:W-:Y:S02]  /*4ac0*/  ISETP.GT.AND P2, PT, R6.reuse, 0x58, PT ;  /* 0x000000580600780c */ /* 0x040fe40003f44270 */
[----:B------:R-:W-:Y:S02]  /*4ad0*/  ISETP.GT.AND P1, PT, R6, 0x59, PT ;  /* 0x000000590600780c */ /* 0x000fe40003f24270 */
[----:B------:R-:W-:Y:S02]  /*4ae0*/  FSEL R184, R184, -INF , P0 ;  /* 0xff800000b8b87808 */ /* 0x000fe40000000000 */
[----:B------:R-:W-:Y:S02]  /*4af0*/  LOP3.LUT P5, RZ, R22, 0x2000, RZ, 0xc0, !PT ;  /* 0x0000200016ff7812 */ /* 0x000fe400078ac0ff */
[----:B------:R-:W-:-:S02]  /*4b00*/  FSEL R192, R192, -INF , P4 ;  /* 0xff800000c0c07808 */ /* 0x000fc40002000000 */
[----:B------:R-:W-:Y:S02]  /*4b10*/  FSEL R189, R189, -INF , P5 ;  /* 0xff800000bdbd7808 */ /* 0x000fe40002800000 */
[----:B------:R-:W-:Y:S02]  /*4b20*/  FSEL R193, R193, -INF , P3 ;  /* 0xff800000c1c17808 */ /* 0x000fe40001800000 */
[----:B------:R-:W-:Y:S02]  /*4b30*/  FSEL R196, R196, -INF , P2 ;  /* 0xff800000c4c47808 */ /* 0x000fe40001000000 */
[----:B------:R-:W-:Y:S02]  /*4b40*/  FSEL R197, R197, -INF , P1 ;  /* 0xff800000c5c57808 */ /* 0x000fe40000800000 */
[----:B------:R-:W-:Y:S02]  /*4b50*/  LOP3.LUT P0, RZ, R22, 0x800, RZ, 0xc0, !PT ;  /* 0x0000080016ff7812 */ /* 0x000fe4000780c0ff */
[----:B--2---:R-:W-:-:S05]  /*4b60*/  FMNMX.FTZ R5, R5, R11, !PT ;  /* 0x0000000b05057209 */ /* 0x004fca0007810000 */
[----:B------:R-:W2:Y:S02]  /*4b70*/  SHFL.BFLY PT, R11, R5, 0x1, 0x1f ;  /* 0x0c201f00050b7f89 */ /* 0x000ea400000e0000 */
[----:B--2---:R-:W-:-:S04]  /*4b80*/  FMNMX.FTZ R5, R5, R11, !PT ;  /* 0x0000000b05057209 */ /* 0x004fc80007810000 */
[----:B------:R-:W-:-:S04]  /*4b90*/  FSETP.NEU.FTZ.AND P6, PT, R5, -INF , PT ;  /* 0xff8000000500780b */ /* 0x000fc80003fdd000 */
[----:B------:R-:W-:-:S05]  /*4ba0*/  FSEL R11, R5, RZ, P6 ;  /* 0x000000ff050b7208 */ /* 0x000fca0003000000 */
[----:B------:R-:W-:Y:S01]  /*4bb0*/  FADD.FTZ R9, -R11, R9 ;  /* 0x000000090b097221 */ /* 0x000fe20000010100 */
[----:B------:R-:W-:-:S03]  /*4bc0*/  FMUL.FTZ R11, R5, UR10 ;  /* 0x0000000a050b7c20 */ /* 0x000fc60008410000 */
[----:B------:R-:W-:Y:S02]  /*4bd0*/  FMUL.FTZ R9, R9, UR10 ;  /* 0x0000000a09097c20 */ /* 0x000fe40008410000 */
[----:B------:R-:W-:Y:S02]  /*4be0*/  FSEL R11, R11, RZ, P6 ;  /* 0x000000ff0b0b7208 */ /* 0x000fe40003000000 */
[----:B------:R-:W-:Y:S02]  /*4bf0*/  ISETP.GT.AND P6, PT, R6, 0x41, PT ;  /* 0x000000410600780c */ /* 0x000fe40003fc4270 */
[----:B------:R-:W-:Y:S01]  /*4c00*/  MUFU.EX2 R9, R9 ;  /* 0x0000000900097308 */ /* 0x000fe20000000800 */
[--C-:B------:R-:W-:Y:S01]  /*4c10*/  FFMA.FTZ R154, R154, UR10, -R11.reuse ;  /* 0x0000000a9a9a7c23 */ /* 0x100fe2000801080b */
[----:B------:R-:W-:Y:S01]  /*4c20*/  FSEL R185, R185, -INF , P6 ;  /* 0xff800000b9b97808 */ /* 0x000fe20003000000 */
[--C-:B------:R-:W-:Y:S01]  /*4c30*/  FFMA.FTZ R155, R155, UR10, -R11.reuse ;  /* 0x0000000a9b9b7c23 */ /* 0x100fe2000801080b */
[----:B------:R-:W-:Y:S01]  /*4c40*/  ISETP.GT.AND P6, PT, R6, 0x48, PT ;  /* 0x000000480600780c */ /* 0x000fe20003fc4270 */
[--C-:B------:R-:W-:Y:S01]  /*4c50*/  FFMA.FTZ R158, R158, UR10, -R11.reuse ;  /* 0x0000000a9e9e7c23 */ /* 0x100fe2000801080b */
[----:B------:R-:W-:Y:S01]  /*4c60*/  FMNMX.FTZ R6, R181, R12, !PT ;  /* 0x0000000cb5067209 */ /* 0x000fe20007810000 */
[--C-:B------:R-:W-:Y:S01]  /*4c70*/  FFMA.FTZ R159, R159, UR10, -R11.reuse ;  /* 0x0000000a9f9f7c23 */ /* 0x100fe2000801080b */
[----:B------:R-:W-:Y:S01]  /*4c80*/  FSEL R188, R188, -INF , P6 ;  /* 0xff800000bcbc7808 */ /* 0x000fe20003000000 */
[----:B------:R-:W2:Y:S01]  /*4c90*/  MUFU.EX2 R153, R154 ;  /* 0x0000009a00997308 */ /* 0x000ea20000000800 */
[----:B------:R-:W-:Y:S01]  /*4ca0*/  FMNMX.FTZ R6, R184, R6, !PT ;  /* 0x00000006b8067209 */ /* 0x000fe20007810000 */
[--C-:B------:R-:W-:Y:S01]  /*4cb0*/  FFMA.FTZ R162, R162, UR10, -R11.reuse ;  /* 0x0000000aa2a27c23 */ /* 0x100fe2000801080b */
[--C-:B------:R-:W-:Y:S01]  /*4cc0*/  FFMA.FTZ R163, R163, UR10, -R11.reuse ;  /* 0x0000000aa3a37c23 */ /* 0x100fe2000801080b */
[--C-:B------:R-:W-:Y:S01]  /*4cd0*/  FFMA.FTZ R166, R166, UR10, -R11.reuse ;  /* 0x0000000aa6a67c23 */ /* 0x100fe2000801080b */
[----:B------:R-:W-:Y:S01]  /*4ce0*/  FMNMX.FTZ R6, R185, R6, !PT ;  /* 0x00000006b9067209 */ /* 0x000fe20007810000 */
[--C-:B------:R-:W-:Y:S01]  /*4cf0*/  FFMA.FTZ R167, R167, UR10, -R11.reuse ;  /* 0x0000000aa7a77c23 */ /* 0x100fe2000801080b */
[--C-:B------:R-:W-:Y:S01]  /*4d00*/  FFMA.FTZ R170, R170, UR10, -R11.reuse ;  /* 0x0000000aaaaa7c23 */ /* 0x100fe2000801080b */
[----:B------:R-:W3:Y:S01]  /*4d10*/  MUFU.EX2 R155, R155 ;  /* 0x0000009b009b7308 */ /* 0x000ee20000000800 */
[----:B------:R-:W-:Y:S01]  /*4d20*/  FMNMX.FTZ R6, R188, R6, !PT ;  /* 0x00000006bc067209 */ /* 0x000fe20007810000 */
[--C-:B------:R-:W-:Y:S01]  /*4d30*/  FFMA.FTZ R171, R171, UR10, -R11.reuse ;  /* 0x0000000aabab7c23 */ /* 0x100fe2000801080b */
[--C-:B------:R-:W-:Y:S01]  /*4d40*/  FFMA.FTZ R174, R174, UR10, -R11.reuse ;  /* 0x0000000aaeae7c23 */ /* 0x100fe2000801080b */
[--C-:B------:R-:W-:Y:S01]  /*4d50*/  FFMA.FTZ R175, R175, UR10, -R11.reuse ;  /* 0x0000000aafaf7c23 */ /* 0x100fe2000801080b */
[----:B------:R-:W-:Y:S01]  /*4d60*/  FMNMX.FTZ R6, R189, R6, !PT ;  /* 0x00000006bd067209 */ /* 0x000fe20007810000 */
[--C-:B------:R-:W-:Y:S01]  /*4d70*/  FFMA.FTZ R178, R178, UR10, -R11.reuse ;  /* 0x0000000ab2b27c23 */ /* 0x100fe2000801080b */
[----:B------:R-:W-:Y:S01]  /*4d80*/  FFMA.FTZ R179, R179, UR10, -R11 ;  /* 0x0000000ab3b37c23 */ /* 0x000fe2000801080b */
[----:B------:R-:W-:Y:S01]  /*4d90*/  MUFU.EX2 R159, R159 ;  /* 0x0000009f009f7308 */ /* 0x000fe20000000800 */
[----:B------:R-:W-:Y:S01]  /*4da0*/  FMNMX.FTZ R6, R192, R6, !PT ;  /* 0x00000006c0067209 */ /* 0x000fe20007810000 */
[----:B--2---:R-:W-:Y:S01]  /*4db0*/  FFMA.FTZ R4, R9, R4, R153 ;  /* 0x0000000409047223 */ /* 0x004fe20000010099 */
[--C-:B------:R-:W-:Y:S01]  /*4dc0*/  FFMA.FTZ R182, R182, UR10, -R11.reuse ;  /* 0x0000000ab6b67c23 */ /* 0x100fe2000801080b */
[--C-:B------:R-:W-:Y:S01]  /*4dd0*/  FFMA.FTZ R183, R183, UR10, -R11.reuse ;  /* 0x0000000ab7b77c23 */ /* 0x100fe2000801080b */
[----:B------:R-:W-:Y:S01]  /*4de0*/  FMNMX.FTZ R6, R193, R6, !PT ;  /* 0x00000006c1067209 */ /* 0x000fe20007810000 */
[--C-:B------:R-:W-:Y:S01]  /*4df0*/  FFMA.FTZ R186, R186, UR10, -R11.reuse ;  /* 0x0000000ababa7c23 */ /* 0x100fe2000801080b */
[--C-:B------:R-:W-:Y:S01]  /*4e00*/  FFMA.FTZ R187, R187, UR10, -R11.reuse ;  /* 0x0000000abbbb7c23 */ /* 0x100fe2000801080b */
[----:B------:R-:W-:Y:S01]  /*4e10*/  MUFU.EX2 R162, R162 ;  /* 0x000000a200a27308 */ /* 0x000fe20000000800 */
[----:B------:R-:W-:Y:S01]  /*4e20*/  FMNMX.FTZ R6, R196, R6, !PT ;  /* 0x00000006c4067209 */ /* 0x000fe20007810000 */
[C---:B---3--:R-:W-:Y:S01]  /*4e30*/  FADD.FTZ R4, R155.reuse, R4 ;  /* 0x000000049b047221 */ /* 0x048fe20000010000 */
[----:B------:R-:W-:Y:S01]  /*4e40*/  F2FP.F16.F32.PACK_AB R153, R155, R153 ;  /* 0x000000999b99723e */ /* 0x000fe200000000ff */
[--C-:B------:R-:W-:Y:S01]  /*4e50*/  FFMA.FTZ R190, R190, UR10, -R11.reuse ;  /* 0x0000000abebe7c23 */ /* 0x100fe2000801080b */
[----:B------:R-:W-:Y:S01]  /*4e60*/  FMNMX.FTZ R6, R197, R6, !PT ;  /* 0x00000006c5067209 */ /* 0x000fe20007810000 */
[--C-:B------:R-:W-:Y:S01]  /*4e70*/  FFMA.FTZ R191, R191, UR10, -R11.reuse ;  /* 0x0000000abfbf7c23 */ /* 0x100fe2000801080b */
[--C-:B------:R-:W-:Y:S01]  /*4e80*/  FFMA.FTZ R194, R194, UR10, -R11.reuse ;  /* 0x0000000ac2c27c23 */ /* 0x100fe2000801080b */
[----:B------:R-:W2:Y:S01]  /*4e90*/  MUFU.EX2 R155, R158 ;  /* 0x0000009e009b7308 */ /* 0x000ea20000000800 */
[--C-:B------:R-:W-:Y:S01]  /*4ea0*/  FFMA.FTZ R195, R195, UR10, -R11.reuse ;  /* 0x0000000ac3c37c23 */ /* 0x100fe2000801080b */
[----:B------:R-:W3:Y:S01]  /*4eb0*/  SHFL.BFLY PT, R12, R6, 0x2, 0x1f ;  /* 0x0c401f00060c7f89 */ /* 0x000ee200000e0000 */
[--C-:B------:R-:W-:Y:S01]  /*4ec0*/  FFMA.FTZ R198, R198, UR10, -R11.reuse ;  /* 0x0000000ac6c67c23 */ /* 0x100fe2000801080b */
[----:B------:R-:W-:Y:S01]  /*4ed0*/  FFMA.FTZ R11, R199, UR10, -R11 ;  /* 0x0000000ac70b7c23 */ /* 0x000fe2000801080b */
        /* <DEDUP_REMOVED lines=12> */
[----:B--2---:R-:W-:Y:S01]  /*4fa0*/  FADD.FTZ R4, R155, R4 ;  /* 0x000000049b047221 */ /* 0x004fe20000010000 */
[----:B------:R-:W-:Y:S01]  /*4fb0*/  F2FP.F16.F32.PACK_AB R155, R159, R155 ;  /* 0x0000009b9f9b723e */ /* 0x000fe200000000ff */
[-C--:B------:R-:W-:Y:S01]  /*4fc0*/  FMUL.FTZ R46, R46, R9.reuse ;  /* 0x000000092e2e7220 */ /* 0x080fe20000410000 */
[-C--:B------:R-:W-:Y:S01]  /*4fd0*/  FMUL.FTZ R47, R47, R9.reuse ;  /* 0x000000092f2f7220 */ /* 0x080fe20000410000 */
[----:B------:R-:W-:Y:S01]  /*4fe0*/  FADD.FTZ R4, R159, R4 ;  /* 0x000000049f047221 */ /* 0x000fe20000010000 */
[-C--:B------:R-:W-:Y:S01]  /*4ff0*/  FMUL.FTZ R50, R50, R9.reuse ;  /* 0x0000000932327220 */ /* 0x080fe20000410000 */
[-C--:B------:R-:W-:Y:S01]  /*5000*/  FMUL.FTZ R51, R51, R9.reuse ;  /* 0x0000000933337220 */ /* 0x080fe20000410000 */
[----:B------:R-:W2:Y:S01]  /*5010*/  MUFU.EX2 R159, R166 ;  /* 0x000000a6009f7308 */ /* 0x000ea20000000800 */
[----:B------:R-:W-:Y:S01]  /*5020*/  FADD.FTZ R4, R162, R4 ;  /* 0x00000004a2047221 */ /* 0x000fe20000010000 */
[----:B---3--:R-:W-:Y:S01]  /*5030*/  FMNMX.FTZ R6, R6, R12, !PT ;  /* 0x0000000c06067209 */ /* 0x008fe20007810000 */
[-C--:B------:R-:W-:Y:S01]  /*5040*/  FMUL.FTZ R54, R54, R9.reuse ;  /* 0x0000000936367220 */ /* 0x080fe20000410000 */
[-C--:B------:R-:W-:Y:S01]  /*5050*/  FMUL.FTZ R55, R55, R9.reuse ;  /* 0x0000000937377220 */ /* 0x080fe20000410000 */
[----:B----4-:R-:W-:Y:S01]  /*5060*/  FADD.FTZ R4, R13, R4 ;  /* 0x000000040d047221 */ /* 0x010fe20000010000 */
[-C--:B------:R-:W-:Y:S01]  /*5070*/  FMUL.FTZ R58, R58, R9.reuse ;  /* 0x000000093a3a7220 */ /* 0x080fe20000410000 */
[----:B------:R-:W3:Y:S01]  /*5080*/  SHFL.BFLY PT, R14, R6, 0x1, 0x1f ;  /* 0x0c201f00060e7f89 */ /* 0x000ee200000e0000 */
        /* <DEDUP_REMOVED lines=9> */
[----:B--2---:R-:W-:Y:S01]  /*5120*/  FADD.FTZ R4, R159, R4 ;  /* 0x000000049f047221 */ /* 0x004fe20000010000 */
[-C--:B------:R-:W-:Y:S01]  /*5130*/  FMUL.FTZ R74, R74, R9.reuse ;  /* 0x000000094a4a7220 */ /* 0x080fe20000410000 */
[-C--:B------:R-:W-:Y:S01]  /*5140*/  FMUL.FTZ R75, R75, R9.reuse ;  /* 0x000000094b4b7220 */ /* 0x080fe20000410000 */
[-C--:B------:R-:W-:Y:S01]  /*5150*/  FMUL.FTZ R78, R78, R9.reuse ;  /* 0x000000094e4e7220 */ /* 0x080fe20000410000 */
[-C--:B------:R-:W-:Y:S01]  /*5160*/  FMUL.FTZ R79, R79, R9.reuse ;  /* 0x000000094f4f7220 */ /* 0x080fe20000410000 */
[-C--:B------:R-:W-:Y:S01]  /*5170*/  FMUL.FTZ R82, R82, R9.reuse ;  /* 0x0000000952527220 */ /* 0x080fe20000410000 */
[----:B------:R-:W-:Y:S01]  /*5180*/  FMUL.FTZ R83, R83, R9 ;  /* 0x0000000953537220 */ /* 0x000fe20000410000 */
[----:B------:R-:W2:Y:S01]  /*5190*/  MUFU.EX2 R163, R174 ;  /* 0x000000ae00a37308 */ /* 0x000ea20000000800 */
[C---:B----4-:R-:W-:Y:S01]  /*51a0*/  FADD.FTZ R4, R12.reuse, R4 ;  /* 0x000000040c047221 */ /* 0x050fe20000010000 */
[----:B------:R-:W-:Y:S01]  /*51b0*/  F2FP.F16.F32.PACK_AB R159, R12, R159 ;  /* 0x0000009f0c9f723e */ /* 0x000fe200000000ff */
[-C--:B------:R-:W-:Y:S01]  /*51c0*/  FMUL.FTZ R86, R86, R9.reuse ;  /* 0x0000000956567220 */ /* 0x080fe20000410000 */
[-C--:B------:R-:W-:Y:S01]  /*51d0*/  FMUL.FTZ R87, R87, R9.reuse ;  /* 0x0000000957577220 */ /* 0x080fe20000410000 */
[----:B------:R-:W-:Y:S01]  /*51e0*/  FADD.FTZ R4, R170, R4 ;  /* 0x00000004aa047221 */ /* 0x000fe20000010000 */
[-C--:B------:R-:W-:Y:S01]  /*51f0*/  FMUL.FTZ R90, R90, R9.reuse ;  /* 0x000000095a5a7220 */ /* 0x080fe20000410000 */
[----:B---3--:R-:W-:Y:S01]  /*5200*/  FMNMX.FTZ R6, R6, R14, !PT ;  /* 0x0000000e06067209 */ /* 0x008fe20007810000 */
[----:B------:R-:W3:Y:S01]  /*5210*/  MUFU.EX2 R175, R175 ;  /* 0x000000af00af7308 */ /* 0x000ee20000000800 */
[----:B-----5:R-:W-:Y:S01]  /*5220*/  FADD.FTZ R4, R171, R4 ;  /* 0x00000004ab047221 */ /* 0x020fe20000010000 */
[-C--:B------:R-:W-:Y:S01]  /*5230*/  FMUL.FTZ R91, R91, R9.reuse ;  /* 0x000000095b5b7220 */ /* 0x080fe20000410000 */
[----:B------:R-:W-:Y:S01]  /*5240*/  FSETP.NEU.FTZ.AND P1, PT, R6, -INF , PT ;  /* 0xff8000000600780b */ /* 0x000fe20003f3d000 */
[-C--:B------:R-:W-:Y:S01]  /*5250*/  FMUL.FTZ R94, R94, R9.reuse ;  /* 0x000000095e5e7220 */ /* 0x080fe20000410000 */
[-C--:B------:R-:W-:Y:S01]  /*5260*/  FMUL.FTZ R95, R95, R9.reuse ;  /* 0x000000095f5f7220 */ /* 0x080fe20000410000 */
[-C--:B------:R-:W-:Y:S01]  /*5270*/  FMUL.FTZ R98, R98, R9.reuse ;  /* 0x0000000962627220 */ /* 0x080fe20000410000 */
[----:B------:R-:W-:Y:S01]  /*5280*/  FSEL R14, R6, RZ, P1 ;  /* 0x000000ff060e7208 */ /* 0x000fe20000800000 */
[----:B------:R-:W4:Y:S01]  /*5290*/  MUFU.EX2 R178, R178 ;  /* 0x000000b200b27308 */ /* 0x000f220000000800 */
[----:B--2---:R-:W-:Y:S01]  /*52a0*/  FADD.FTZ R4, R163, R4 ;  /* 0x00000004a3047221 */ /* 0x004fe20000010000 */
[-C--:B------:R-:W-:Y:S01]  /*52b0*/  FMUL.FTZ R99, R99, R9.reuse ;  /* 0x0000000963637220 */ /* 0x080fe20000410000 */
[-C--:B------:R-:W-:Y:S01]  /*52c0*/  FMUL.FTZ R102, R102, R9.reuse ;  /* 0x0000000966667220 */ /* 0x080fe20000410000 */
[----:B------:R-:W-:Y:S01]  /*52d0*/  FADD.FTZ R8, -R14, R8 ;  /* 0x000000080e087221 */ /* 0x000fe20000010100 */
[----:B------:R-:W-:Y:S01]  /*52e0*/  FMUL.FTZ R14, R6, UR10 ;  /* 0x0000000a060e7c20 */ /* 0x000fe20008410000 */
[-C--:B------:R-:W-:Y:S01]  /*52f0*/  FMUL.FTZ R103, R103, R9.reuse ;  /* 0x0000000967677220 */ /* 0x080fe20000410000 */
[----:B------:R-:W-:Y:S01]  /*5300*/  FMUL.FTZ R106, R106, R9 ;  /* 0x000000096a6a7220 */ /* 0x000fe20000410000 */
[----:B------:R-:W-:Y:S01]  /*5310*/  FMUL.FTZ R8, R8, UR10 ;  /* 0x0000000a08087c20 */ /* 0x000fe20008410000 */
[----:B------:R-:W2:Y:S01]  /*5320*/  MUFU.EX2 R179, R179 ;  /* 0x000000b300b37308 */ /* 0x000ea20000000800 */
[----:B------:R-:W-:Y:S01]  /*5330*/  FSEL R14, R14, RZ, P1 ;  /* 0x000000ff0e0e7208 */ /* 0x000fe20000800000 */
[C---:B---3--:R-:W-:Y:S01]  /*5340*/  FADD.FTZ R4, R175.reuse, R4 ;  /* 0x00000004af047221 */ /* 0x048fe20000010000 */
[----:B------:R-:W-:Y:S01]  /*5350*/  F2FP.F16.F32.PACK_AB R163, R175, R163 ;  /* 0x000000a3afa3723e */ /* 0x000fe200000000ff */
        /* <DEDUP_REMOVED lines=22> */
[----:B------:R-:W-:Y:S01]  /*54c0*/  FFMA.FTZ R185, R185, UR10, -R14 ;  /* 0x0000000ab9b97c23 */ /* 0x000fe2000801080e */
[----:B----4-:R-:W-:Y:S01]  /*54d0*/  FADD.FTZ R4, R178, R4 ;  /* 0x00000004b2047221 */ /* 0x010fe20000010000 */
[--C-:B------:R-:W-:Y:S01]  /*54e0*/  FFMA.FTZ R188, R188, UR10, -R14.reuse ;  /* 0x0000000abcbc7c23 */ /* 0x100fe2000801080e */
[--C-:B------:R-:W-:Y:S01]  /*54f0*/  FFMA.FTZ R189, R189, UR10, -R14.reuse ;  /* 0x0000000abdbd7c23 */ /* 0x100fe2000801080e */
[----:B------:R-:W-:Y:S01]  /*5500*/  FFMA.FTZ R192, R192, UR10, -R14 ;  /* 0x0000000ac0c07c23 */ /* 0x000fe2000801080e */
[----:B--2---:R-:W-:Y:S01]  /*5510*/  FADD.FTZ R4, R179, R4 ;  /* 0x00000004b3047221 */ /* 0x004fe20000010000 */
[----:B------:R-:W2:Y:S01]  /*5520*/  MUFU.EX2 R154, R156 ;  /* 0x0000009c009a7308 */ /* 0x000ea20000000800 */
[----:B---3--:R-:W-:Y:S01]  /*5530*/  FFMA.FTZ R3, R8, R3, R152 ;  /* 0x0000000308037223 */ /* 0x008fe20000010098 */
[--C-:B------:R-:W-:Y:S01]  /*5540*/  FFMA.FTZ R193, R193, UR10, -R14.reuse ;  /* 0x0000000ac1c17c23 */ /* 0x100fe2000801080e */
[--C-:B------:R-:W-:Y:S01]  /*5550*/  FFMA.FTZ R196, R196, UR10, -R14.reuse ;  /* 0x0000000ac4c47c23 */ /* 0x100fe2000801080e */
[----:B------:R-:W-:Y:S01]  /*5560*/  FFMA.FTZ R14, R197, UR10, -R14 ;  /* 0x0000000ac50e7c23 */ /* 0x000fe2000801080e */
[-C--:B------:R-:W-:Y:S01]  /*5570*/  FMUL.FTZ R24, R24, R8.reuse ;  /* 0x0000000818187220 */ /* 0x080fe20000410000 */
[-C--:B------:R-:W-:Y:S01]  /*5580*/  FMUL.FTZ R25, R25, R8.reuse ;  /* 0x0000000819197220 */ /* 0x080fe20000410000 */
[----:B------:R-:W-:Y:S01]  /*5590*/  FMUL.FTZ R28, R28, R8 ;  /* 0x000000081c1c7220 */ /* 0x000fe20000410000 */
[----:B------:R3:W4:Y:S01]  /*55a0*/  MUFU.EX2 R15, R157 ;  /* 0x0000009d000f7308 */ /* 0x0007220000000800 */
[C---:B-----5:R-:W-:Y:S01]  /*55b0*/  FADD.FTZ R3, R10.reuse, R3 ;  /* 0x000000030a037221 */ /* 0x060fe20000010000 */
[----:B------:R-:W-:Y:S01]  /*55c0*/  F2FP.F16.F32.PACK_AB R152, R10, R152 ;  /* 0x000000980a98723e */ /* 0x000fe200000000ff */
[-C--:B------:R-:W-:Y:S01]  /*55d0*/  FMUL.FTZ R29, R29, R8.reuse ;  /* 0x000000081d1d7220 */ /* 0x080fe20000410000 */
[-C--:B------:R-:W-:Y:S01]  /*55e0*/  FMUL.FTZ R32, R32, R8.reuse ;  /* 0x0000000820207220 */ /* 0x080fe20000410000 */
[-C--:B------:R-:W-:Y:S01]  /*55f0*/  FMUL.FTZ R33, R33, R8.reuse ;  /* 0x0000000821217220 */ /* 0x080fe20000410000 */
[-C--:B------:R-:W-:Y:S01]  /*5600*/  FMUL.FTZ R36, R36, R8.reuse ;  /* 0x0000000824247220 */ /* 0x080fe20000410000 */
[----:B------:R-:W-:Y:S01]  /*5610*/  FMUL.FTZ R37, R37, R8 ;  /* 0x0000000825257220 */ /* 0x000fe20000410000 */
[----:B------:R-:W5:Y:S01]  /*5620*/  MUFU.EX2 R156, R160 ;  /* 0x000000a0009c7308 */ /* 0x000f620000000800 */
[----:B--2---:R-:W-:Y:S01]  /*5630*/  FADD.FTZ R3, R154, R3 ;  /* 0x000000039a037221 */ /* 0x004fe20000010000 */
[----:B---3--:R-:W-:Y:S01]  /*5640*/  F2FP.F16.F32.PACK_AB R157, R13, R162 ;  /* 0x000000a20d9d723e */ /* 0x008fe200000000ff */
        /* <DEDUP_REMOVED lines=24> */
[----:B------:R-:W-:Y:S01]  /*57d0*/  FMUL.FTZ R72, R72, R8 ;  /* 0x0000000848487220 */ /* 0x000fe20000410000 */
[----:B------:R-:W-:Y:S01]  /*57e0*/  F2FP.F16.F32.PACK_AB R161, R171, R170 ;  /* 0x000000aaaba1723e */ /* 0x000fe200000000ff */
        /* <DEDUP_REMOVED lines=56> */
[----:B------:R-:W-:Y:S01]  /*5b70*/  FMUL.FTZ R149, R149, R8 ;  /* 0x0000000895957220 */ /* 0x000fe20000410000 */
        /* <DEDUP_REMOVED lines=30> */
[----:B------:R-:W-:-:S04]  /*5d60*/  FMUL.FTZ R151, R151, R9 ;  /* 0x0000000997977220 */ /* 0x000fc80000410000 */
        /* <DEDUP_REMOVED lines=36> */
[----:B----4-:R-:W-:-:S04]  /*5fb0*/  FADD.FTZ R3, R174, R3 ;  /* 0x00000003ae037221 */ /* 0x010fc80000010000 */
[C---:B--2---:R-:W-:Y:S01]  /*5fc0*/  FADD.FTZ R3, R14.reuse, R3 ;  /* 0x000000030e037221 */ /* 0x044fe20000010000 */
[----:B------:R-:W-:Y:S01]  /*5fd0*/  F2FP.F16.F32.PACK_AB R174, R14, R174 ;  /* 0x000000ae0eae723e */ /* 0x000fe200000000ff */
[C---:B---3--:R-:W-:Y:S01]  /*5fe0*/  FADD.FTZ R4, R11.reuse, R4 ;  /* 0x000000040b047221 */ /* 0x048fe20000010000 */
[----:B------:R-:W-:Y:S01]  /*5ff0*/  F2FP.F16.F32.PACK_AB R175, R11, R198 ;  /* 0x000000c60baf723e */ /* 0x000fe200000000ff */
[----:B------:R-:W-:Y:S06]  /*6000*/  @!P0 BRA `(.L_x_4934) ;  /* 0x0000000000048947 */ /* 0x000fec0003800000 */
[----:B------:R-:W-:Y:S01]  /*6010*/  BPT.TRAP 0x1 ;  /* 0x000000040000795c */ /* 0x000fe20000300000 */
.L_x_4934:
[----:B------:R2:W3:Y:S01]  /*6020*/  SYNCS.PHASECHK.TRANS64.TRYWAIT P1, [UR23+0x22850], R7 ;  /* 0x02285007ff0075a7 */ /* 0x0004e20008020157 */
[----:B------:R-:W-:Y:S05]  /*6030*/  @!P0 BRA `(.L_x_4935) ;  /* 0x0000000000048947 */ /* 0x000fea0003800000 */
[----:B------:R-:W-:Y:S01]  /*6040*/  BPT.TRAP 0x1 ;  /* 0x000000040000795c */ /* 0x000fe20000300000 */
.L_x_4935:
[----:B---3--:R-:W-:Y:S05]  /*6050*/  @P1 BRA `(.L_x_4936) ;  /* 0x0000000000081947 */ /* 0x008fea0003800000 */
[----:B------:R-:W3:Y:S02]  /*6060*/  SYNCS.PHASECHK.TRANS64.TRYWAIT P1, [UR23+0x22850], R7 ;  /* 0x02285007ff0075a7 */ /* 0x000ee40008020157 */
[----:B---3--:R-:W-:Y:S05]  /*6070*/  @!P1 BRA `(.L_x_4937) ;  /* 0x000000d400a49947 */ /* 0x008fea0003800000 */
.L_x_4936:
        /* <DEDUP_REMOVED lines=42> */
.L_x_4938:
[----:B------:R-:W-:Y:S01]  /*6320*/  UISETP.GT.AND UP0, UPT, UR25, UR24, UPT ;  /* 0x000000181900728c */ /* 0x000fe2000bf04270 */
[----:B------:R-:W-:Y:S01]  /*6330*/  IMAD.MOV.U32 R9, RZ, RZ, R5 ;  /* 0x000000ffff097224 */ /* 0x000fe200078e0005 */
[----:B------:R-:W-:Y:S01]  /*6340*/  UIADD3 UR23, UR23, 0x22860, URZ ;  /* 0x0002286017177890 */ /* 0x000fe2000fffe03f */
[----:B------:R-:W-:Y:S01]  /*6350*/  IMAD.MOV.U32 R8, RZ, RZ, R6 ;  /* 0x000000ffff087224 */ /* 0x000fe200078e0006 */
[----:B------:R-:W-:Y:S02]  /*6360*/  UIADD3 UR25, UR25, -0x1, URZ ;  /* 0xffffffff19197890 */ /* 0x000fe4000fffe03f */
[----:B------:R-:W-:Y:S01]  /*6370*/  PLOP3.LUT P1, PT, PT, PT, UP0, 0x80, 0x0 ;  /* 0x000000000000781c */ /* 0x000fe20003f2f008 */
[----:B------:R-:W-:-:S09]  /*6380*/  UPRMT UR23, UR22, 0x654, UR23 ;  /* 0x0000065416177896 */ /* 0x000fd20008000017 */
[----:B------:R-:W-:Y:S03]  /*6390*/  SYNCS.ARRIVE.TRANS64.RED.A1T0 RZ, [UR23], RZ ;  /* 0x000000ffffff79a7 */ /* 0x000fe60008100417 */
[----:B------:R-:W-:Y:S05]  /*63a0*/  @P1 BRA `(.L_x_4939) ;  /* 0xffffffd800b01947 */ /* 0x000fea000383ffff */
.L_x_4928:
[----:B------:R-:W-:-:S06]  /*63b0*/  UISETP.GE.AND UP0, UPT, UR25, UR45, UPT ;  /* 0x0000002d1900728c */ /* 0x000fcc000bf06270 */
[----:B------:R-:W-:-:S13]  /*63c0*/  PLOP3.LUT P1, PT, PT, PT, UP0, 0x80, 0x0 ;  /* 0x000000000000781c */ /* 0x000fda0003f2f008 */
[----:B------:R-:W-:Y:S05]  /*63d0*/  @!P1 BRA `(.L_x_4940) ;  /* 0x0000001c005c9947 */ /* 0x000fea0003800000 */
[----:B0-23--:R-:W-:Y:S01]  /*63e0*/  IMAD.MOV.U32 R9, RZ, RZ, R5 ;  /* 0x000000ffff097224 */ /* 0x00dfe200078e0005 */
[----:B------:R-:W-:Y:S01]  /*63f0*/  ULDC UR24, c[0x0][0x988] ;  /* 0x0002620000187ab9 */ /* 0x000fe20000000800 */
[----:B------:R-:W-:-:S07]  /*6400*/  IMAD.MOV.U32 R8, RZ, RZ, R6 ;  /* 0x000000ffff087224 */ /* 0x000fce00078e0006 */
.L_x_4951:
[----:B------:R-:W-:-:S04]  /*6410*/  UIADD3 UR37, UR37, 0x1, URZ ;  /* 0x0000000125257890 */ /* 0x000fc8000fffe03f */
[----:B------:R-:W-:-:S04]  /*6420*/  UISETP.NE.AND UP0, UPT, UR37, 0x2, UPT ;  /* 0x000000022500788c */ /* 0x000fc8000bf05270 */
[----:B------:R-:W-:Y:S02]  /*6430*/  USEL UR6, URZ, 0x1, UP0 ;  /* 0x000000013f067887 */ /* 0x000fe40008000000 */
[----:B------:R-:W-:Y:S02]  /*6440*/  USEL UR37, UR37, URZ, UP0 ;  /* 0x0000003f25257287 */ /* 0x000fe40008000000 */
[----:B------:R-:W-:Y:S01]  /*6450*/  ULOP3.LUT UR36, UR36, UR6, URZ, 0x3c, !UPT ;  /* 0x0000000624247292 */ /* 0x000fe2000f8e3c3f */
[----:B------:R-:W-:Y:S11]  /*6460*/  @!P0 BRA `(.L_x_4941) ;  /* 0x0000000000048947 */ /* 0x000ff60003800000 */
[----:B------:R-:W-:Y:S01]  /*6470*/  BPT.TRAP 0x1 ;  /* 0x000000040000795c */ /* 0x000fe20000300000 */
.L_x_4941:
        /* <DEDUP_REMOVED lines=9> */
.L_x_4942:
[----:B--2---:R-:W-:Y:S05]  /*6510*/  @P1 BRA `(.L_x_4943) ;  /* 0x0000000000081947 */ /* 0x004fea0003800000 */
[----:B------:R-:W2:Y:S02]  /*6520*/  SYNCS.PHASECHK.TRANS64.TRYWAIT P1, [UR23+0x22830], R7 ;  /* 0x02283007ff0075a7 */ /* 0x000ea40008020157 */
[----:B--2---:R-:W-:Y:S05]  /*6530*/  @!P1 BRA `(.L_x_4944) ;  /* 0x000000d0008c9947 */ /* 0x004fea0003800000 */
.L_x_4943:
        /* <DEDUP_REMOVED lines=26> */
.L_x_4945:
        /* <DEDUP_REMOVED lines=111> */
[C---:B----4-:R-:W-:Y:S01]  /*6dd0*/  FADD.FTZ R3, R161.reuse, R3 ;  /* 0x00000003a1037221 */ /* 0x050fe20000010000 */
        /* <DEDUP_REMOVED lines=63> */
[----:B------:R-:W3:Y:S08]  /*71d0*/  MUFU.EX2 R10, R164 ;  /* 0x000000a4000a7308 */ /* 0x000ef00000000800 */
[----:B------:R-:W-:Y:S08]  /*71e0*/  MUFU.EX2 R164, R184 ;  /* 0x000000b800a47308 */ /* 0x000ff00000000800 */
[----:B------:R-:W-:Y:S01]  /*71f0*/  MUFU.EX2 R185, R185 ;  /* 0x000000b900b97308 */ /* 0x000fe20000000800 */
[----:B---3--:R-:W-:Y:S01]  /*7200*/  FADD.FTZ R3, R10, R3 ;  /* 0x000000030a037221 */ /* 0x008fe20000010000 */
[----:B--2---:R-:W-:-:S03]  /*7210*/  FMNMX.FTZ R5, R5, R11, !PT ;  /* 0x0000000b05057209 */ /* 0x004fc60007810000 */
[----:B------:R-:W-:-:S03]  /*7220*/  FADD.FTZ R3, R165, R3 ;  /* 0x00000003a5037221 */ /* 0x000fc60000010000 */
[----:B------:R-:W-:Y:S01]  /*7230*/  MUFU.EX2 R189, R189 ;  /* 0x000000bd00bd7308 */ /* 0x000fe20000000800 */
[C---:B------:R-:W-:Y:S01]  /*7240*/  FMUL.FTZ R11, R5.reuse, UR10 ;  /* 0x0000000a050b7c20 */ /* 0x040fe20008410000 */
[----:B------:R-:W-:Y:S01]  /*7250*/  FADD.FTZ R9, -R5, R9 ;  /* 0x0000000905097221 */ /* 0x000fe20000010100 */
[----:B------:R-:W-:Y:S01]  /*7260*/  FADD.FTZ R3, R156, R3 ;  /* 0x000000039c037221 */ /* 0x000fe20000010000 */
[----:B------:R-:W-:Y:S01]  /*7270*/  F2FP.F16.F32.PACK_AB R156, R169, R156 ;  /* 0x0000009ca99c723e */ /* 0x000fe200000000ff */
        /* <DEDUP_REMOVED lines=16> */
[----:B------:R-:W-:Y:S01]  /*7380*/  FFMA.FTZ R179, R179, UR10, -R11 ;  /* 0x0000000ab3b37c23 */ /* 0x000fe2000801080b */
[----:B------:R-:W-:Y:S01]  /*7390*/  FADD.FTZ R3, R169, R3 ;  /* 0x00000003a9037221 */ /* 0x000fe20000010000 */
[--C-:B------:R-:W-:Y:S01]  /*73a0*/  FFMA.FTZ R182, R182, UR10, -R11.reuse ;  /* 0x0000000ab6b67c23 */ /* 0x100fe2000801080b */
[--C-:B------:R-:W-:Y:S01]  /*73b0*/  FFMA.FTZ R183, R183, UR10, -R11.reuse ;  /* 0x0000000ab7b77c23 */ /* 0x100fe2000801080b */
[----:B------:R-:W-:Y:S01]  /*73c0*/  FFMA.FTZ R186, R186, UR10, -R11 ;  /* 0x0000000ababa7c23 */ /* 0x000fe2000801080b */
[----:B------:R-:W-:Y:S01]  /*73d0*/  FADD.FTZ R3, R172, R3 ;  /* 0x00000003ac037221 */ /* 0x000fe20000010000 */
[----:B------:R-:W3:Y:S01]  /*73e0*/  MUFU.EX2 R155, R155 ;  /* 0x0000009b009b7308 */ /* 0x000ee20000000800 */
[--C-:B------:R-:W-:Y:S01]  /*73f0*/  FFMA.FTZ R187, R187, UR10, -R11.reuse ;  /* 0x0000000abbbb7c23 */ /* 0x100fe2000801080b */
[----:B------:R-:W-:Y:S01]  /*7400*/  FFMA.FTZ R190, R190, UR10, -R11 ;  /* 0x0000000abebe7c23 */ /* 0x000fe2000801080b */
[----:B------:R-:W-:Y:S01]  /*7410*/  FADD.FTZ R3, R173, R3 ;  /* 0x00000003ad037221 */ /* 0x000fe20000010000 */
[--C-:B------:R-:W-:Y:S01]  /*7420*/  FFMA.FTZ R191, R191, UR10, -R11.reuse ;  /* 0x0000000abfbf7c23 */ /* 0x100fe2000801080b */
[--C-:B------:R-:W-:Y:S01]  /*7430*/  FFMA.FTZ R194, R194, UR10, -R11.reuse ;  /* 0x0000000ac2c27c23 */ /* 0x100fe2000801080b */
[----:B------:R-:W-:Y:S01]  /*7440*/  FFMA.FTZ R195, R195, UR10, -R11 ;  /* 0x0000000ac3c37c23 */ /* 0x000fe2000801080b */
[----:B------:R-:W-:Y:S01]  /*7450*/  FADD.FTZ R3, R160, R3 ;  /* 0x00000003a0037221 */ /* 0x000fe20000010000 */
[----:B------:R-:W4:Y:S01]  /*7460*/  MUFU.EX2 R158, R158 ;  /* 0x0000009e009e7308 */ /* 0x000f220000000800 */
[----:B--2---:R-:W-:Y:S01]  /*7470*/  FFMA.FTZ R4, R9, R4, R154 ;  /* 0x0000000409047223 */ /* 0x004fe2000001009a */
[----:B------:R-:W-:Y:S01]  /*7480*/  FFMA.FTZ R198, R198, UR10, -R11 ;  /* 0x0000000ac6c67c23 */ /* 0x000fe2000801080b */
[----:B------:R-:W-:Y:S01]  /*7490*/  FADD.FTZ R3, R177, R3 ;  /* 0x00000003b1037221 */ /* 0x000fe20000010000 */
[----:B------:R-:W-:Y:S01]  /*74a0*/  FFMA.FTZ R11, R199, UR10, -R11 ;  /* 0x0000000ac70b7c23 */ /* 0x000fe2000801080b */
[----:B------:R-:W-:Y:S01]  /*74b0*/  F2FP.F16.F32.PACK_AB R160, R177, R160 ;  /* 0x000000a0b1a0723e */ /* 0x000fe200000000ff */
[-C--:B------:R-:W-:Y:S01]  /*74c0*/  FMUL.FTZ R26, R26, R9.reuse ;  /* 0x000000091a1a7220 */ /* 0x080fe20000410000 */
[----:B------:R-:W-:Y:S01]  /*74d0*/  FADD.FTZ R3, R180, R3 ;  /* 0x00000003b4037221 */ /* 0x000fe20000010000 */
        /* <DEDUP_REMOVED lines=142> */
.L_x_4946:
[----:B------:R2:W3:Y:S01]  /*7dc0*/  SYNCS.PHASECHK.TRANS64.TRYWAIT P1, [UR23+0x22850], R7 ;  /* 0x02285007ff0075a7 */ /* 0x0004e20008020157 */
[----:B------:R-:W-:Y:S05]  /*7dd0*/  @!P0 BRA `(.L_x_4947) ;  /* 0x0000000000048947 */ /* 0x000fea0003800000 */
[----:B------:R-:W-:Y:S01]  /*7de0*/  BPT.TRAP 0x1 ;  /* 0x000000040000795c */ /* 0x000fe20000300000 */
.L_x_4947:
[----:B---3--:R-:W-:Y:S05]  /*7df0*/  @P1 BRA `(.L_x_4948) ;  /* 0x0000000000081947 */ /* 0x008fea0003800000 */
[----:B------:R-:W3:Y:S02]  /*7e00*/  SYNCS.PHASECHK.TRANS64.TRYWAIT P1, [UR23+0x22850], R7 ;  /* 0x02285007ff0075a7 */ /* 0x000ee40008020157 */
[----:B---3--:R-:W-:Y:S05]  /*7e10*/  @!P1 BRA `(.L_x_4949) ;  /* 0x000000b8006c9947 */ /* 0x008fea0003800000 */
.L_x_4948:
        /* <DEDUP_REMOVED lines=42> */
.L_x_4950:
        /* <DEDUP_REMOVED lines=9> */
.L_x_4940:
        /* <DEDUP_REMOVED lines=22> */
[----:B-1----:R-:W-:Y:S01]  /*82b0*/  FADD.FTZ R4, R10, R7 ;  /* 0x000000070a047221 */ /* 0x002fe20000010000 */
[----:B------:R-:W-:-:S04]  /*82c0*/  IMAD.U32 R10, RZ, RZ, UR10 ;  /* 0x0000000aff0a7e24 */ /* 0x000fc8000f8e00ff */
[----:B------:R-:W-:Y:S02]  /*82d0*/  FSETP.NE.FTZ.AND P2, PT, R4, RZ, PT ;  /* 0x000000ff0400720b */ /* 0x000fe40003f55000 */
[----:B------:R-:W1:Y:S01]  /*82e0*/  @P1 MUFU.LG2 R7, R11 ;  /* 0x0000000b00071308 */ /* 0x000e620000000c00 */
[----:B------:R-:W-:Y:S01]  /*82f0*/  @P1 FMUL.FTZ R10, R10, 0.69314718246459960938 ;  /* 0x3f3172180a0a1820 */ /* 0x000fe20000410000 */
        /* <DEDUP_REMOVED lines=64> */
[----:B------:R-:W0:Y:S01]  /*8700*/  @P2 MUFU.RCP R3, R4 ;  /* 0x0000000400032308 */ /* 0x000e220000001000 */
[----:B------:R-:W-:Y:S01]  /*8710*/  @P2 FMUL.FTZ R9, R9, 0.69314718246459960938 ;  /* 0x3f31721809092820 */ /* 0x000fe20000410000 */
[----:B-1----:R-:W-:-:S06]  /*8720*/  @P1 FMUL.FTZ R7, R7, 0.69314718246459960938 ;  /* 0x3f31721807071820 */ /* 0x002fcc0000410000 */
[----:B------:R1:W2:Y:S02]  /*8730*/  @P2 MUFU.LG2 R8, R4 ;  /* 0x0000000400082308 */ /* 0x0002a40000000c00 */
[----:B-1----:R-:W-:Y:S02]  /*8740*/  IMAD.MOV.U32 R4, RZ, RZ, -0x800000 ;  /* 0xff800000ff047424 */ /* 0x002fe400078e00ff */
[-C--:B0-----:R-:W-:Y:S01]  /*8750*/  FMUL.FTZ R26, R26, R3.reuse ;  /* 0x000000031a1a7220 */ /* 0x081fe20000410000 */
[-C--:B------:R-:W-:Y:S01]  /*8760*/  FMUL.FTZ R27, R27, R3.reuse ;  /* 0x000000031b1b7220 */ /* 0x080fe20000410000 */
[-C--:B------:R-:W-:Y:S01]  /*8770*/  FMUL.FTZ R30, R30, R3.reuse ;  /* 0x000000031e1e7220 */ /* 0x080fe20000410000 */
[-C--:B------:R-:W-:Y:S01]  /*8780*/  FMUL.FTZ R31, R31, R3.reuse ;  /* 0x000000031f1f7220 */ /* 0x080fe20000410000 */
[-C--:B------:R-:W-:Y:S01]  /*8790*/  FMUL.FTZ R34, R34, R3.reuse ;  /* 0x0000000322227220 */ /* 0x080fe20000410000 */
[-C--:B------:R-:W-:Y:S01]  /*87a0*/  FMUL.FTZ R35, R35, R3.reuse ;  /* 0x0000000323237220 */ /* 0x080fe20000410000 */
[-C--:B------:R-:W-:Y:S01]  /*87b0*/  FMUL.FTZ R38, R38, R3.reuse ;  /* 0x0000000326267220 */ /* 0x080fe20000410000 */
[----:B--2---:R-:W-:Y:S01]  /*87c0*/  @P2 FMUL.FTZ R8, R8, 0.69314718246459960938 ;  /* 0x3f31721808082820 */ /* 0x004fe20000410000 */
        /* <DEDUP_REMOVED lines=59> */
.L_x_4915:
        /* <DEDUP_REMOVED lines=16> */
[----:B------:R-:W-:Y:S01]  /*8c80*/  F2FP.F16.F32.PACK_AB R11, R31, R30 ;  /* 0x0000001e1f0b723e */ /* 0x000fe200000000ff */
[----:B------:R-:W-:Y:S01]  /*8c90*/  USHF.L.U64.HI UR16, UR39, 0x2, UR40 ;  /* 0x0000000227107899 */ /* 0x000fe20008010228 */
[----:B------:R-:W-:Y:S02]  /*8ca0*/  F2FP.F16.F32.PACK_AB R14, R37, R36 ;  /* 0x00000024250e723e */ /* 0x000fe400000000ff */
[----:B------:R-:W-:Y:S01]  /*8cb0*/  F2FP.F16.F32.PACK_AB R15, R39, R38 ;  /* 0x00000026270f723e */ /* 0x000fe200000000ff */
[----:B------:R-:W-:Y:S01]  /*8cc0*/  UMOV UR10, UR8 ;  /* 0x00000008000a7c82 */ /* 0x000fe20008000000 */
[----:B0-----:R-:W-:Y:S01]  /*8cd0*/  UMOV UR11, UR4 ;  /* 0x00000004000b7c82 */ /* 0x001fe20008000000 */
[----:B------:R-:W-:-:S04]  /*8ce0*/  USHF.L.U32 UR4, UR39, 0x2, URZ ;  /* 0x0000000227047899 */ /* 0x000fc8000800063f */
        /* <DEDUP_REMOVED lines=46> */
[----:B------:R-:W-:Y:S01]  /*8fd0*/  MOV R3, R12 ;  /* 0x0000000c00037202 */ /* 0x000fe20000000f00 */
[----:B------:R0:W-:Y:S01]  /*8fe0*/  STSM.16.M88.4 [R5], R8 ;  /* 0x0000000805007844 */ /* 0x0001e20000000200 */
[----:B------:R-:W-:-:S02]  /*8ff0*/  SHF.R.U64 R154, R154, 0x3, RZ ;  /* 0x000000039a9a7819 */ /* 0x000fc400000012ff */
[----:B------:R-:W-:Y:S01]  /*9000*/  LOP3.LUT R164, R164, R165, RZ, 0x3c, !PT ;  /* 0x000000a5a4a47212 */ /* 0x000fe200078e3cff */
[--C-:B------:R-:W-:Y:S01]  /*9010*/  IMAD.X R165, RZ, RZ, R7.reuse, P4 ;  /* 0x000000ffffa57224 */ /* 0x100fe200020e0607 */
[----:B------:R-:W-:Y:S02]  /*9020*/  F2FP.F16.F32.PACK_AB R12, R33, R32 ;  /* 0x00000020210c723e */ /* 0x000fe400000000ff */
[----:B------:R-:W-:Y:S02]  /*9030*/  F2FP.F16.F32.PACK_AB R13, R35, R34 ;  /* 0x00000022230d723e */ /* 0x000fe400000000ff */
[----:B------:R-:W-:Y:S02]  /*9040*/  IADD3 R21, P5, R6, 0xc020, RZ ;  /* 0x0000c02006157810 */ /* 0x000fe40007fbe0ff */
[----:B------:R-:W-:Y:S01]  /*9050*/  LOP3.LUT R168, R168, R169, RZ, 0x3c, !PT ;  /* 0x000000a9a8a87212 */ /* 0x000fe200078e3cff */
[----:B------:R-:W-:Y:S01]  /*9060*/  IMAD.X R169, RZ, RZ, R7, P6 ;  /* 0x000000ffffa97224 */ /* 0x000fe200030e0607 */
[C---:B------:R-:W-:Y:S01]  /*9070*/  IADD3 R159, P3, R6.reuse, 0x8060, RZ ;  /* 0x00008060069f7810 */ /* 0x040fe20007f7e0ff */
[----:B------:R1:W-:Y:S01]  /*9080*/  STSM.16.M88.4 [R3], R12 ;  /* 0x0000000c03007844 */ /* 0x0003e20000000200 */
[----:B------:R-:W-:-:S02]  /*9090*/  IADD3 R157, P2, R6, 0xc040, RZ ;  /* 0x0000c040069d7810 */ /* 0x000fc40007f5e0ff */
[----:B------:R-:W-:Y:S02]  /*90a0*/  SHF.R.U64 R172, R172, 0x3, RZ ;  /* 0x00000003acac7819 */ /* 0x000fe400000012ff */
[----:B------:R-:W-:Y:S02]  /*90b0*/  IADD3 R175, P4, R6, 0x8040, RZ ;  /* 0x0000804006af7810 */ /* 0x000fe40007f9e0ff */
[----:B------:R-:W-:Y:S01]  /*90c0*/  LOP3.LUT R154, R154, R155, RZ, 0x3c, !PT ;  /* 0x0000009b9a9a7212 */ /* 0x000fe200078e3cff */
[----:B------:R-:W-:Y:S01]  /*90d0*/  IMAD.X R155, RZ, RZ, R7, P0 ;  /* 0x000000ffff9b7224 */ /* 0x000fe200000e0607 */
[----:B------:R-:W-:Y:S02]  /*90e0*/  IADD3 R161, P6, R6, 0xc000, RZ ;  /* 0x0000c00006a17810 */ /* 0x000fe40007fde0ff */
[----:B------:R-:W-:Y:S02]  /*90f0*/  LOP3.LUT R20, R21, 0x380, RZ, 0xc0, !PT ;  /* 0x0000038015147812 */ /* 0x000fe400078ec0ff */
[----:B------:R-:W-:-:S02]  /*9100*/  LOP3.LUT R158, R159, 0x380, RZ, 0xc0, !PT ;  /* 0x000003809f9e7812 */ /* 0x000fc400078ec0ff */
[----:B------:R-:W-:Y:S02]  /*9110*/  LOP3.LUT R156, R157, 0x380, RZ, 0xc0, !PT ;  /* 0x000003809d9c7812 */ /* 0x000fe400078ec0ff */
[----:B------:R-:W-:Y:S02]  /*9120*/  MOV R163, R162 ;  /* 0x000000a200a37202 */ /* 0x000fe40000000f00 */
[----:B0-----:R-:W-:Y:S02]  /*9130*/  F2FP.F16.F32.PACK_AB R8, R41, R40 ;  /* 0x000000282908723e */ /* 0x001fe400000000ff */
[----:B------:R-:W-:Y:S02]  /*9140*/  F2FP.F16.F32.PACK_AB R9, R43, R42 ;  /* 0x0000002a2b09723e */ /* 0x000fe400000000ff */
[----:B------:R-:W-:Y:S02]  /*9150*/  F2FP.F16.F32.PACK_AB R10, R45, R44 ;  /* 0x0000002c2d0a723e */ /* 0x000fe400000000ff */
[----:B------:R-:W-:-:S02]  /*9160*/  F2FP.F16.F32.PACK_AB R11, R47, R46 ;  /* 0x0000002e2f0b723e */ /* 0x000fc400000000ff */
[----:B------:R-:W-:Y:S01]  /*9170*/  LOP3.LUT R172, R172, R173, RZ, 0x3c, !PT ;  /* 0x000000adacac7212 */ /* 0x000fe200078e3cff */
[----:B------:R-:W-:Y:S01]  /*9180*/  IMAD.X R173, RZ, RZ, R7, P1 ;  /* 0x000000ffffad7224 */ /* 0x000fe200008e0607 */
[----:B------:R-:W-:Y:S01]  /*9190*/  LOP3.LUT R174, R175, 0x380, RZ, 0xc0, !PT ;  /* 0x00000380afae7812 */ /* 0x000fe200078ec0ff */
[----:B------:R0:W-:Y:S01]  /*91a0*/  STSM.16.M88.4 [R163], R8 ;  /* 0x00000008a3007844 */ /* 0x0001e20000000200 */
[----:B------:R-:W-:Y:S02]  /*91b0*/  MOV R164, R164 ;  /* 0x000000a400a47202 */ /* 0x000fe40000000f00 */
[----:B-1----:R-:W-:Y:S02]  /*91c0*/  F2FP.F16.F32.PACK_AB R12, R49, R48 ;  /* 0x00000030310c723e */ /* 0x002fe400000000ff */
[----:B------:R-:W-:Y:S02]  /*91d0*/  F2FP.F16.F32.PACK_AB R13, R51, R50 ;  /* 0x00000032330d723e */ /* 0x000fe400000000ff */
[----:B------:R-:W-:-:S02]  /*91e0*/  F2FP.F16.F32.PACK_AB R14, R53, R52 ;  /* 0x00000034350e723e */ /* 0x000fc400000000ff */
[----:B------:R-:W-:Y:S02]  /*91f0*/  F2FP.F16.F32.PACK_AB R15, R55, R54 ;  /* 0x00000036370f723e */ /* 0x000fe400000000ff */
[----:B------:R-:W-:Y:S02]  /*9200*/  LOP3.LUT R160, R161, 0x380, RZ, 0xc0, !PT ;  /* 0x00000380a1a07812 */ /* 0x000fe400078ec0ff */
[----:B------:R-:W-:Y:S01]  /*9210*/  SHF.R.U64 R20, R20, 0x3, RZ ;  /* 0x0000000314147819 */ /* 0x000fe200000012ff */
[----:B------:R1:W-:Y:S01]  /*9220*/  STSM.16.M88.4 [R164], R12 ;  /* 0x0000000ca4007844 */ /* 0x0003e20000000200 */
[----:B------:R-:W-:Y:S02]  /*9230*/  IADD3 R3, P1, R6, 0xc060, RZ ;  /* 0x0000c06006037810 */ /* 0x000fe40007f3e0ff */
[----:B------:R-:W-:Y:S02]  /*9240*/  SHF.R.U64 R158, R158, 0x3, RZ ;  /* 0x000000039e9e7819 */ /* 0x000fe400000012ff */
[----:B------:R-:W-:-:S02]  /*9250*/  SHF.R.U64 R156, R156, 0x3, RZ ;  /* 0x000000039c9c7819 */ /* 0x000fc400000012ff */
[----:B------:R-:W-:Y:S02]  /*9260*/  MOV R162, R152 ;  /* 0x0000009800a27202 */ /* 0x000fe40000000f00 */
[----:B------:R-:W-:Y:S02]  /*9270*/  MOV R5, R154 ;  /* 0x0000009a00057202 */ /* 0x000fe40000000f00 */
[----:B------:R-:W-:Y:S02]  /*9280*/  SHF.R.U64 R174, R174, 0x3, RZ ;  /* 0x00000003aeae7819 */ /* 0x000fe400000012ff */
[----:B------:R-:W-:Y:S02]  /*9290*/  MOV R166, R166 ;  /* 0x000000a600a67202 */ /* 0x000fe40000000f00 */
[----:B------:R-:W-:Y:S02]  /*92a0*/  F2FP.F16.F32.PACK_AB R152, R57, R56 ;  /* 0x000000383998723e */ /* 0x000fe400000000ff */
[----:B------:R-:W-:-:S02]  /*92b0*/  F2FP.F16.F32.PACK_AB R153, R59, R58 ;  /* 0x0000003a3b99723e */ /* 0x000fc400000000ff */
[----:B------:R-:W-:Y:S02]  /*92c0*/  F2FP.F16.F32.PACK_AB R154, R61, R60 ;  /* 0x0000003c3d9a723e */ /* 0x000fe400000000ff */
[----:B------:R-:W-:Y:S02]  /*92d0*/  F2FP.F16.F32.PACK_AB R155, R63, R62 ;  /* 0x0000003e3f9b723e */ /* 0x000fe400000000ff */
[----:B------:R-:W-:Y:S02]  /*92e0*/  SHF.R.U64 R160, R160, 0x3, RZ ;  /* 0x00000003a0a07819 */ /* 0x000fe400000012ff */
[----:B------:R-:W-:Y:S01]  /*92f0*/  MOV R168, R168 ;  /* 0x000000a800a87202 */ /* 0x000fe20000000f00 */
[----:B------:R2:W-:Y:S01]  /*9300*/  STSM.16.M88.4 [R166], R152 ;  /* 0x00000098a6007844 */ /* 0x0005e20000000200 */
[----:B0-----:R-:W-:Y:S02]  /*9310*/  F2FP.F16.F32.PACK_AB R8, R65, R64 ;  /* 0x000000404108723e */ /* 0x001fe400000000ff */
[----:B------:R-:W-:-:S02]  /*9320*/  F2FP.F16.F32.PACK_AB R9, R67, R66 ;  /* 0x000000424309723e */ /* 0x000fc400000000ff */
[----:B------:R-:W-:Y:S02]  /*9330*/  F2FP.F16.F32.PACK_AB R10, R69, R68 ;  /* 0x00000044450a723e */ /* 0x000fe400000000ff */
[----:B------:R-:W-:Y:S02]  /*9340*/  F2FP.F16.F32.PACK_AB R11, R71, R70 ;  /* 0x00000046470b723e */ /* 0x000fe400000000ff */
[----:B------:R-:W-:Y:S01]  /*9350*/  LOP3.LUT R20, R20, R21, RZ, 0x3c, !PT ;  /* 0x0000001514147212 */ /* 0x000fe200078e3cff */
[----:B------:R-:W-:Y:S01]  /*9360*/  IMAD.X R21, RZ, RZ, R7, P5 ;  /* 0x000000ffff157224 */ /* 0x000fe200028e0607 */
[----:B------:R-:W-:Y:S01]  /*9370*/  LOP3.LUT R6, R3, 0x380, RZ, 0xc0, !PT ;  /* 0x0000038003067812 */ /* 0x000fe200078ec0ff */
[----:B------:R0:W-:Y:S01]  /*9380*/  STSM.16.M88.4 [R168], R8 ;  /* 0x00000008a8007844 */ /* 0x0001e20000000200 */
[----:B------:R-:W-:Y:S02]  /*9390*/  MOV R170, R170 ;  /* 0x000000aa00aa7202 */ /* 0x000fe40000000f00 */
[----:B-1----:R-:W-:-:S02]  /*93a0*/  F2FP.F16.F32.PACK_AB R12, R73, R72 ;  /* 0x00000048490c723e */ /* 0x002fc400000000ff */
        /* <DEDUP_REMOVED lines=11> */
[----:B------:R-:W-:Y:S01]  /*9460*/  SHF.R.U64 R6, R6, 0x3, RZ ;  /* 0x0000000306067819 */ /* 0x000fe200000012ff */
[----:B------:R1:W-:Y:S01]  /*9470*/  STSM.16.M88.4 [R170], R12 ;  /* 0x0000000caa007844 */ /* 0x0003e20000000200 */
[----:B------:R-:W-:Y:S01]  /*9480*/  F2FP.F16.F32.PACK_AB R164, R81, R80 ;  /* 0x0000005051a4723e */ /* 0x000fe200000000ff */
[----:B------:R-:W-:Y:S01]  /*9490*/  IMAD.X R7, RZ, RZ, R7, P1 ;  /* 0x000000ffff077224 */ /* 0x000fe200008e0607 */
[----:B------:R-:W-:-:S02]  /*94a0*/  F2FP.F16.F32.PACK_AB R165, R83, R82 ;  /* 0x0000005253a5723e */ /* 0x000fc400000000ff */
[----:B--2---:R-:W-:Y:S02]  /*94b0*/  F2FP.F16.F32.PACK_AB R166, R85, R84 ;  /* 0x0000005455a6723e */ /* 0x004fe400000000ff */
[----:B------:R-:W-:Y:S02]  /*94c0*/  F2FP.F16.F32.PACK_AB R167, R87, R86 ;  /* 0x0000005657a7723e */ /* 0x000fe400000000ff */
[----:B------:R-:W-:Y:S02]  /*94d0*/  MOV R172, R172 ;  /* 0x000000ac00ac7202 */ /* 0x000fe40000000f00 */
[----:B0-----:R-:W-:Y:S01]  /*94e0*/  F2FP.F16.F32.PACK_AB R168, R89, R88 ;  /* 0x0000005859a8723e */ /* 0x001fe200000000ff */
[----:B------:R0:W-:Y:S01]  /*94f0*/  STSM.16.M88.4 [R162], R164 ;  /* 0x000000a4a2007844 */ /* 0x0001e20000000200 */
[----:B------:R-:W-:Y:S02]  /*9500*/  F2FP.F16.F32.PACK_AB R169, R91, R90 ;  /* 0x0000005a5ba9723e */ /* 0x000fe400000000ff */
[----:B------:R-:W-:-:S02]  /*9510*/  F2FP.F16.F32.PACK_AB R171, R95, R94 ;  /* 0x0000005e5fab723e */ /* 0x000fc400000000ff */
[----:B-1----:R-:W-:Y:S02]  /*9520*/  F2FP.F16.F32.PACK_AB R170, R93, R92 ;  /* 0x0000005c5daa723e */ /* 0x002fe400000000ff */
[----:B------:R-:W-:Y:S02]  /*9530*/  MOV R20, R20 ;  /* 0x0000001400147202 */ /* 0x000fe40000000f00 */
[----:B------:R-:W-:Y:S01]  /*9540*/  MOV R173, R158 ;  /* 0x0000009e00ad7202 */ /* 0x000fe20000000f00 */
[----:B------:R-:W-:Y:S01]  /*9550*/  STSM.16.M88.4 [R172], R168 ;  /* 0x000000a8ac007844 */ /* 0x000fe20000000200 */
[----:B------:R-:W-:Y:S02]  /*9560*/  MOV R21, R156 ;  /* 0x0000009c00157202 */ /* 0x000fe40000000f00 */
[----:B------:R-:W-:Y:S02]  /*9570*/  F2FP.F16.F32.PACK_AB R152, R97, R96 ;  /* 0x000000606198723e */ /* 0x000fe400000000ff */
[----:B------:R-:W-:-:S02]  /*9580*/  F2FP.F16.F32.PACK_AB R153, R99, R98 ;  /* 0x000000626399723e */ /* 0x000fc400000000ff */
[----:B------:R-:W-:Y:S02]  /*9590*/  F2FP.F16.F32.PACK_AB R154, R101, R100 ;  /* 0x00000064659a723e */ /* 0x000fe400000000ff */
[----:B------:R-:W-:Y:S02]  /*95a0*/  F2FP.F16.F32.PACK_AB R155, R103, R102 ;  /* 0x00000066679b723e */ /* 0x000fe400000000ff */
[----:B------:R-:W-:Y:S02]  /*95b0*/  LOP3.LUT R6, R6, R3, RZ, 0x3c, !PT ;  /* 0x0000000306067212 */ /* 0x000fe400078e3cff */
[----:B------:R-:W-:Y:S01]  /*95c0*/  MOV R174, R174 ;  /* 0x000000ae00ae7202 */ /* 0x000fe20000000f00 */
[----:B------:R1:W-:Y:S01]  /*95d0*/  STSM.16.M88.4 [R5], R152 ;  /* 0x0000009805007844 */ /* 0x0003e20000000200 */
[----:B------:R-:W-:Y:S02]  /*95e0*/  F2FP.F16.F32.PACK_AB R156, R105, R104 ;  /* 0x00000068699c723e */ /* 0x000fe400000000ff */
[----:B------:R-:W-:-:S02]  /*95f0*/  F2FP.F16.F32.PACK_AB R157, R107, R106 ;  /* 0x0000006a6b9d723e */ /* 0x000fc400000000ff */
[----:B------:R-:W-:Y:S02]  /*9600*/  F2FP.F16.F32.PACK_AB R158, R109, R108 ;  /* 0x0000006c6d9e723e */ /* 0x000fe400000000ff */
[----:B------:R-:W-:Y:S02]  /*9610*/  F2FP.F16.F32.PACK_AB R159, R111, R110 ;  /* 0x0000006e6f9f723e */ /* 0x000fe400000000ff */
[----:B------:R-:W-:Y:S02]  /*9620*/  MOV R3, R160 ;  /* 0x000000a000037202 */ /* 0x000fe40000000f00 */
[----:B------:R-:W-:Y:S01]  /*9630*/  F2FP.F16.F32.PACK_AB R160, R113, R112 ;  /* 0x0000007071a0723e */ /* 0x000fe200000000ff */
[----:B------:R2:W-:Y:S01]  /*9640*/  STSM.16.M88.4 [R174], R156 ;  /* 0x0000009cae007844 */ /* 0x0005e20000000200 */
[----:B------:R-:W-:Y:S02]  /*9650*/  F2FP.F16.F32.PACK_AB R161, R115, R114 ;  /* 0x0000007273a1723e */ /* 0x000fe400000000ff */
[----:B0-----:R-:W-:-:S02]  /*9660*/  F2FP.F16.F32.PACK_AB R162, R117, R116 ;  /* 0x0000007475a2723e */ /* 0x001fc400000000ff */
[----:B------:R-:W-:Y:S02]  /*9670*/  F2FP.F16.F32.PACK_AB R163, R119, R118 ;  /* 0x0000007677a3723e */ /* 0x000fe400000000ff */
[----:B------:R-:W-:Y:S02]  /*9680*/  F2FP.F16.F32.PACK_AB R8, R121, R120 ;  /* 0x000000787908723e */ /* 0x000fe400000000ff */
[----:B------:R-:W-:Y:S01]  /*9690*/  F2FP.F16.F32.PACK_AB R9, R123, R122 ;  /* 0x0000007a7b09723e */ /* 0x000fe200000000ff */
[----:B------:R-:W-:Y:S01]  /*96a0*/  STSM.16.M88.4 [R173], R160 ;  /* 0x000000a0ad007844 */ /* 0x000fe20000000200 */
[----:B------:R-:W-:Y:S02]  /*96b0*/  F2FP.F16.F32.PACK_AB R10, R125, R124 ;  /* 0x0000007c7d0a723e */ /* 0x000fe400000000ff */
[----:B------:R-:W-:Y:S02]  /*96c0*/  F2FP.F16.F32.PACK_AB R11, R127, R126 ;  /* 0x0000007e7f0b723e */ /* 0x000fe400000000ff */
[----:B------:R-:W-:-:S02]  /*96d0*/  F2FP.F16.F32.PACK_AB R12, R129, R128 ;  /* 0x00000080810c723e */ /* 0x000fc400000000ff */
[----:B------:R-:W-:Y:S01]  /*96e0*/  F2FP.F16.F32.PACK_AB R13, R131, R130 ;  /* 0x00000082830d723e */ /* 0x000fe200000000ff */
[----:B------:R0:W-:Y:S01]  /*96f0*/  STSM.16.M88.4 [R3], R8 ;  /* 0x0000000803007844 */ /* 0x0001e20000000200 */
[----:B------:R-:W-:Y:S02]  /*9700*/  F2FP.F16.F32.PACK_AB R14, R133, R132 ;  /* 0x00000084850e723e */ /* 0x000fe400000000ff */
[----:B------:R-:W-:Y:S02]  /*9710*/  F2FP.F16.F32.PACK_AB R15, R135, R134 ;  /* 0x00000086870f723e */ /* 0x000fe400000000ff */
[----:B-1----:R-:W-:Y:S02]  /*9720*/  F2FP.F16.F32.PACK_AB R152, R137, R136 ;  /* 0x000000888998723e */ /* 0x002fe400000000ff */
[----:B------:R-:W-:Y:S01]  /*9730*/  F2FP.F16.F32.PACK_AB R153, R139, R138 ;  /* 0x0000008a8b99723e */ /* 0x000fe200000000ff */
[----:B------:R1:W-:Y:S01]  /*9740*/  STSM.16.M88.4 [R20], R12 ;  /* 0x0000000c14007844 */ /* 0x0003e20000000200 */
[----:B------:R-:W-:-:S02]  /*9750*/  F2FP.F16.F32.PACK_AB R154, R141, R140 ;  /* 0x0000008c8d9a723e */ /* 0x000fc400000000ff */
[----:B------:R-:W-:Y:S02]  /*9760*/  F2FP.F16.F32.PACK_AB R155, R143, R142 ;  /* 0x0000008e8f9b723e */ /* 0x000fe400000000ff */
[----:B------:R-:W-:Y:S01]  /*9770*/  MOV R164, R6 ;  /* 0x0000000600a47202 */ /* 0x000fe20000000f00 */
[----:B------:R-:W-:Y:S01]  /*9780*/  IMAD.U32 R6, RZ, RZ, UR9 ;  /* 0x00000009ff067e24 */ /* 0x000fe2000f8e00ff */
[----:B--2---:R-:W-:Y:S01]  /*9790*/  F2FP.F16.F32.PACK_AB R156, R145, R144 ;  /* 0x00000090919c723e */ /* 0x004fe200000000ff */
[----:B------:R2:W-:Y:S01]  /*97a0*/  STSM.16.M88.4 [R21], R152 ;  /* 0x0000009815007844 */ /* 0x0005e20000000200 */
[----:B------:R-:W-:Y:S01]  /*97b0*/  F2FP.F16.F32.PACK_AB R157, R147, R146 ;  /* 0x00000092939d723e */ /* 0x000fe200000000ff */
[----:B------:R-:W-:Y:S01]  /*97c0*/  IMAD.U32 R7, RZ, RZ, UR12 ;  /* 0x0000000cff077e24 */ /* 0x000fe2000f8e00ff */
[----:B------:R-:W-:Y:S01]  /*97d0*/  F2FP.F16.F32.PACK_AB R158, R149, R148 ;  /* 0x00000094959e723e */ /* 0x000fe200000000ff */
[----:B------:R-:W-:Y:S01]  /*97e0*/  ULDC.64 UR12, c[0x0][0xc08] ;  /* 0x00030200000c7ab9 */ /* 0x000fe20000000a00 */
[----:B------:R-:W-:Y:S01]  /*97f0*/  F2FP.F16.F32.PACK_AB R159, R151, R150 ;  /* 0x00000096979f723e */ /* 0x000fe200000000ff */
[----:B------:R-:W-:Y:S01]  /*9800*/  ULDC UR9, c[0x0][0xbe8] ;  /* 0x0002fa0000097ab9 */ /* 0x000fe20000000800 */
[----:B------:R-:W-:-:S03]  /*9810*/  ISETP.NE.U32.AND P0, PT, RZ, UR14, PT ;  /* 0x0000000eff007c0c */ /* 0x000fc6000bf05070 */
[----:B------:R2:W-:Y:S01]  /*9820*/  STSM.16.M88.4 [R164], R156 ;  /* 0x0000009ca4007844 */ /* 0x0005e20000000200 */
[----:B------:R-:W-:Y:S01]  /*9830*/  BAR.SYNC.DEFER_BLOCKING 0x1, 0x100 ;  /* 0x0044000000007b1d */ /* 0x000fe20000010000 */
[----:B------:R-:W-:Y:S01]  /*9840*/  ISETP.NE.AND.EX P0, PT, RZ, UR15, PT, P0 ;  /* 0x0000000fff007c0c */ /* 0x000fe2000bf05300 */
[----:B------:R-:W-:-:S04]  /*9850*/  UISETP.NE.U32.AND UP0, UPT, UR12, URZ, UPT ;  /* 0x0000003f0c00728c */ /* 0x000fc8000bf05070 */
[----:B------:R-:W-:-:S08]  /*9860*/  UISETP.NE.AND.EX UP0, UPT, UR13, URZ, UPT, UP0 ;  /* 0x0000003f0d00728c */ /* 0x000fd0000bf05300 */
[----:B------:R-:W3:Y:S03]  /*9870*/  @P0 LDG.E R5, desc[UR52][R6.64] ;  /* 0x0000003406050981 */ /* 0x000ee6000c1e1900 */
[----:B------:R-:W-:Y:S01]  /*9880*/  @UP0 UIADD3 UR12, UP1, UR4, UR12, URZ ;  /* 0x0000000c040c0290 */ /* 0x000fe2000ff3e03f */
[----:B------:R-:W-:Y:S02]  /*9890*/  PLOP3.LUT P4, PT, PT, PT, UP0, 0x80, 0x0 ;  /* 0x000000000000781c */ /* 0x000fe40003f8f008 */
[----:B------:R-:W-:Y:S01]  /*98a0*/  ULDC UR4, c[0x0][0xad4] ;  /* 0x0002b50000047ab9 */ /* 0x000fe20000000800 */
[----:B------:R-:W-:Y:S02]  /*98b0*/  @UP0 UIADD3.X UR13, UR16, UR13, URZ, UP1, !UPT ;  /* 0x0000000d100d0290 */ /* 0x000fe40008ffe43f */
[----:B0-----:R-:W-:-:S04]  /*98c0*/  IMAD.U32 R8, RZ, RZ, UR12 ;  /* 0x0000000cff087e24 */ /* 0x001fc8000f8e00ff */
[----:B------:R-:W-:-:S05]  /*98d0*/  IMAD.U32 R9, RZ, RZ, UR13 ;  /* 0x0000000dff097e24 */ /* 0x000fca000f8e00ff */
[----:B------:R0:W4:Y:S01]  /*98e0*/  @P4 LDG.E R3, desc[UR52][R8.64] ;  /* 0x0000003408034981 */ /* 0x000122000c1e1900 */
[----:B------:R-:W-:Y:S01]  /*98f0*/  UISETP.NE.AND UP0, UPT, UR44, URZ, UPT ;  /* 0x0000003f2c00728c */ /* 0x000fe2000bf05270 */
[----:B-1----:R-:W-:Y:S01]  /*9900*/  VIADD R12, R16, UR42 ;  /* 0x0000002a100c7c36 */ /* 0x002fe20008000000 */
[----:B------:R-:W-:Y:S02]  /*9910*/  UISETP.NE.AND UP1, UPT, UR9, 0x1, UPT ;  /* 0x000000010900788c */ /* 0x000fe4000bf25270 */
[----:B------:R-:W-:Y:S01]  /*9920*/  USEL UR4, UR44, UR4, UP0 ;  /* 0x000000042c047287 */ /* 0x000fe20008000000 */
[----:B------:R-:W-:Y:S01]  /*9930*/  UMOV UR21, 0x9b8 ;  /* 0x000009b800157882 */ /* 0x000fe20000000000 */
[----:B------:R-:W-:Y:S02]  /*9940*/  UISETP.NE.U32.AND UP0, UPT, UR14, URZ, UPT ;  /* 0x0000003f0e00728c */ /* 0x000fe4000bf05070 */
[----:B------:R-:W-:Y:S01]  /*9950*/  PLOP3.LUT P1, PT, PT, PT, UP1, 0x80, 0x0 ;  /* 0x000000000000781c */ /* 0x000fe20003f2f018 */
[----:B------:R-:W-:-:S02]  /*9960*/  UISETP.GT.AND UP2, UPT, UR4, 0x1, UPT ;  /* 0x000000010400788c */ /* 0x000fc4000bf44270 */
[----:B------:R-:W-:Y:S02]  /*9970*/  UISETP.NE.AND.EX UP0, UPT, UR15, URZ, UPT, UP0 ;  /* 0x0000003f0f00728c */ /* 0x000fe4000bf05300 */
[----:B------:R-:W-:Y:S01]  /*9980*/  USEL UR21, UR21, 0x978, UP2 ;  /* 0x0000097815157887 */ /* 0x000fe20009000000 */
[----:B------:R-:W-:Y:S01]  /*9990*/  UMOV UR4, URZ ;  /* 0x0000003f00047c82 */ /* 0x000fe20008000000 */
[----:B------:R-:W-:Y:S01]  /*99a0*/  USEL UR39, UR39, URZ, !UP0 ;  /* 0x0000003f27277287 */ /* 0x000fe2000c000000 */
[----:B------:R-:W-:Y:S01]  /*99b0*/  @UP1 ULDC UR23, c[0x0][0xbec] ;  /* 0x0002fb0000171ab9 */ /* 0x000fe20000000800 */
[----:B------:R-:W-:-:S04]  /*99c0*/  USEL UR20, UR43, URZ, UP2 ;  /* 0x0000003f2b147287 */ /* 0x000fc80009000000 */
[----:B0-----:R-:W-:Y:S01]  /*99d0*/  @P1 IMAD.HI.U32 R8, R12, UR23, RZ ;  /* 0x000000170c081c27 */ /* 0x001fe2000f8e00ff */
[----:B------:R-:W-:Y:S01]  /*99e0*/  USEL UR40, UR40, URZ, !UP0 ;  /* 0x0000003f28287287 */ /* 0x000fe2000c000000 */
[----:B------:R-:W-:Y:S02]  /*99f0*/  @UP1 ULDC UR26, c[0x0][0xbf0] ;  /* 0x0002fc00001a1ab9 */ /* 0x000fe40000000800 */
[----:B------:R-:W-:Y:S01]  /*9a00*/  ULDC.64 UR16, c[0x0][UR21+0x220] ;  /* 0x0000880015107abb */ /* 0x000fe20008000a00 */
[----:B------:R-:W-:Y:S01]  /*9a10*/  ULDC.64 UR18, c[0x0][UR21+0x228] ;  /* 0x00008a0015127abb */ /* 0x000fe20008000a00 */
[----:B------:R-:W-:Y:S01]  /*9a20*/  UIMAD UR17, UR17, UR39, URZ ;  /* 0x00000027111172a4 */ /* 0x000fe2000f8e023f */
        /* <DEDUP_REMOVED lines=11> */
[----:B---3--:R-:W-:Y:S01]  /*9ae0*/  @P0 R2UR UR4, R5 ;  /* 0x00000000050402ca */ /* 0x008fe200000e0000 */
[----:B------:R-:W-:Y:S01]  /*9af0*/  IMAD.MOV.U32 R5, RZ, RZ, R12 ;  /* 0x000000ffff057224 */ /* 0x000fe200078e000c */
[----:B------:R-:W-:Y:S01]  /*9b00*/  @P1 SHF.R.U32.HI R5, RZ, UR26, R8 ;  /* 0x0000001aff051c19 */ /* 0x000fe20008011608 */
[----:B------:R-:W-:-:S03]  /*9b10*/  IMAD.U32 R8, RZ, RZ, UR24 ;  /* 0x00000018ff087e24 */ /* 0x000fc6000f8e00ff */
[--C-:B------:R-:W-:Y:S01]  /*9b20*/  SHF.R.S32.HI R9, RZ, 0x1f, R5.reuse ;  /* 0x0000001fff097819 */ /* 0x100fe20000011405 */
        /* <DEDUP_REMOVED lines=8> */
[----:B------:R-:W-:Y:S02]  /*9bb0*/  IMAD R10, R11, UR13, RZ ;  /* 0x0000000d0b0a7c24 */ /* 0x000fe4000f8e02ff */
[----:B------:R-:W-:Y:S01]  /*9bc0*/  IADD3.X R9, R9, UR14, R14, P2, P3 ;  /* 0x0000000e09097c10 */ /* 0x000fe200097e640e */
[----:B------:R-:W-:Y:S01]  /*9bd0*/  ULDC.64 UR14, c[0x0][0xba8] ;  /* 0x0002ea00000e7ab9 */ /* 0x000fe20000000a00 */
[----:B------:R-:W-:Y:S01]  /*9be0*/  IMAD R5, R5, UR12, R10 ;  /* 0x0000000c05057c24 */ /* 0x000fe2000f8e020a */
[----:B------:R-:W-:Y:S01]  /*9bf0*/  @!UP2 ULDC UR14, c[0x0][0xb50] ;  /* 0x0002d400000eaab9 */ /* 0x000fe20000000800 */
[----:B------:R-:W-:Y:S01]  /*9c00*/  @!UP2 ULDC UR15, c[0x0][0xb54] ;  /* 0x0002d500000faab9 */ /* 0x000fe20000000800 */
[----:B------:R-:W-:Y:S01]  /*9c10*/  IMAD.WIDE.U32 R8, R11, UR12, R8 ;  /* 0x0000000c0b087c25 */ /* 0x000fe2000f8e0008 */
[----:B------:R-:W-:Y:S01]  /*9c20*/  ULDC UR12, c[0x0][0xa88] ;  /* 0x0002a200000c7ab9 */ /* 0x000fe20000000800 */
[----:B----4-:R-:W-:-:S02]  /*9c30*/  @P4 R2UR UR12, R3 ;  /* 0x00000000030c42ca */ /* 0x010fc400000e0000 */
[----:B------:R-:W-:Y:S01]  /*9c40*/  IMAD.IADD R5, R9, 0x1, R5 ;  /* 0x0000000109057824 */ /* 0x000fe200078e0205 */
[----:B------:R-:W-:-:S04]  /*9c50*/  LEA R10, P2, R8, UR14, 0x2 ;  /* 0x0000000e080a7c11 */ /* 0x000fc8000f8410ff */
[----:B------:R-:W-:Y:S01]  /*9c60*/  LEA.HI.X R5, R8, UR15, R5, 0x2, P2 ;  /* 0x0000000f08057c11 */ /* 0x000fe200090f1405 */
[----:B--2---:R-:W-:Y:S08]  /*9c70*/  @P4 BRA `(.L_x_4954) ;  /* 0x0000000000184947 */ /* 0x004ff00003800000 */
[----:B------:R-:W-:Y:S05]  /*9c80*/  @!P0 BRA `(.L_x_4954) ;  /* 0x0000000000148947 */ /* 0x000fea0003800000 */
[----:B------:R-:W2:Y:S04]  /*9c90*/  LDG.E R8, desc[UR52][R6.64] ;  /* 0x0000003406087981 */ /* 0x000ea8000c1e1900 */
[----:B------:R-:W3:Y:S01]  /*9ca0*/  LDG.E R3, desc[UR52][R6.64+0x4] ;  /* 0x0000043406037981 */ /* 0x000ee2000c1e1900 */
[----:B--2---:R-:W-:Y:S02]  /*9cb0*/  R2UR UR13, R8 ;  /* 0x00000000080d72ca */ /* 0x004fe400000e0000 */
[----:B---3--:R-:W-:-:S13]  /*9cc0*/  R2UR UR12, R3 ;  /* 0x00000000030c72ca */ /* 0x008fda00000e0000 */
[----:B------:R-:W-:-:S12]  /*9cd0*/  UIADD3 UR12, -UR13, UR12, URZ ;  /* 0x0000000c0d0c7290 */ /* 0x000fd8000fffe13f */
.L_x_4954:
[----:B------:R-:W2:Y:S01]  /*9ce0*/  LDL R3, [R1+0x28] ;  /* 0x0000280001037983 */ /* 0x000ea20000100800 */
[----:B------:R-:W-:Y:S01]  /*9cf0*/  UIMAD UR17, UR12, UR9, URZ ;  /* 0x000000090c1172a4 */ /* 0x000fe2000f8e023f */
[----:B------:R-:W-:Y:S02]  /*9d00*/  LOP3.LUT P0, RZ, R227, 0x3, RZ, 0xc0, !PT ;  /* 0x00000003e3ff7812 */ /* 0x000fe4000780c0ff */
[----:B------:R-:W-:Y:S01]  /*9d10*/  SHFL.IDX PT, R6, R10, RZ, 0x1c1f ;  /* 0x001c1fff0a067589 */ /* 0x000fe200000e0000 */
[----:B------:R-:W-:-:S03]  /*9d20*/  PLOP3.LUT P3, PT, PT, PT, UP2, 0x80, 0x0 ;  /* 0x000000000000781c */ /* 0x000fc60003f6f028 */
[----:B------:R-:W0:Y:S04]  /*9d30*/  SHFL.IDX PT, R7, R5, RZ, 0x1c1f ;  /* 0x001c1fff05077589 */ /* 0x000e2800000e0000 */
[----:B------:R-:W-:Y:S04]  /*9d40*/  SHFL.IDX PT, R8, R10, 0x1, 0x1c1f ;  /* 0x003c1f000a087f89 */ /* 0x000fe800000e0000 */
[----:B------:R-:W1:Y:S01]  /*9d50*/  SHFL.IDX PT, R9, R5, 0x1, 0x1c1f ;  /* 0x003c1f0005097f89 */ /* 0x000e6200000e0000 */
[----:B--2---:R-:W-:-:S04]  /*9d60*/  VIADD R11, R3, UR42 ;  /* 0x0000002a030b7c36 */ /* 0x004fc80008000000 */
[C---:B------:R-:W-:Y:S01]  /*9d70*/  VIADD R3, R11.reuse, 0x8 ;  /* 0x000000080b037836 */ /* 0x040fe20000000000 */
[----:B------:R-:W-:-:S04]  /*9d80*/  ISETP.GE.OR P2, PT, R11, UR17, P0 ;  /* 0x000000110b007c0c */ /* 0x000fc80008746670 */
[----:B------:R-:W-:-:S09]  /*9d90*/  ISETP.GE.OR P0, PT, R3, UR17, P0 ;  /* 0x0000001103007c0c */ /* 0x000fd20008706670 */
[----:B0-----:R0:W-:Y:S01]  /*9da0*/  @!P2 ST.E desc[UR52][R6.64], R4 ;  /* 0x000000040600a985 */ /* 0x0011e2000c101934 */
[----:B------:R-:W-:-:S03]  /*9db0*/  ISETP.GE.AND P2, PT, R11, UR17, PT ;  /* 0x000000110b007c0c */ /* 0x000fc6000bf46270 */
[----:B-1----:R0:W-:Y:S01]  /*9dc0*/  @!P0 ST.E desc[UR52][R8.64], R0 ;  /* 0x0000000008008985 */ /* 0x0021e2000c101934 */
[----:B------:R-:W-:Y:S01]  /*9dd0*/  ISETP.GE.AND P0, PT, R3, UR17, PT ;  /* 0x0000001103007c0c */ /* 0x000fe2000bf06270 */
[----:B------:R-:W-:-:S12]  /*9de0*/  @P3 BRA `(.L_x_4955) ;  /* 0x0000001000083947 */ /* 0x000fd80003800000 */
[----:B0-----:R-:W0:Y:S01]  /*9df0*/  S2R R0, SR_TID.X ;  /* 0x0000000000007919 */ /* 0x001e220000002100 */
[----:B------:R-:W-:Y:S01]  /*9e00*/  ULDC.64 UR14, c[0x0][0xaa0] ;  /* 0x0002a800000e7ab9 */ /* 0x000fe20000000a00 */
        /* <DEDUP_REMOVED lines=9> */
[----:B------:R-:W-:-:S03]  /*9ea0*/  IMAD.WIDE R4, R4, R5, UR10 ;  /* 0x0000000a04047e25 */ /* 0x000fc6000f8e0205 */
[C---:B------:R-:W-:Y:S02]  /*9eb0*/  IADD3 R25, P2, R4.reuse, 0x3000, RZ ;  /* 0x0000300004197810 */ /* 0x040fe40007f5e0ff */
[C---:B------:R-:W-:Y:S02]  /*9ec0*/  IADD3 R9, P4, R4.reuse, 0x1000, RZ ;  /* 0x0000100004097810 */ /* 0x040fe40007f9e0ff */
[----:B------:R-:W-:Y:S02]  /*9ed0*/  LOP3.LUT R24, R25, 0x380, RZ, 0xc0, !PT ;  /* 0x0000038019187812 */ /* 0x000fe400078ec0ff */
[----:B------:R-:W-:Y:S02]  /*9ee0*/  IADD3 R13, P3, R4, 0x2000, RZ ;  /* 0x00002000040d7810 */ /* 0x000fe40007f7e0ff */
[----:B------:R-:W-:Y:S01]  /*9ef0*/  SHF.R.U64 R24, R24, 0x3, RZ ;  /* 0x0000000318187819 */ /* 0x000fe200000012ff */
[----:B------:R-:W-:Y:S01]  /*9f00*/  UIMAD UR12, UR16, UR14, URZ ;  /* 0x0000000e100c72a4 */ /* 0x000fe2000f8e023f */
[----:B------:R-:W-:-:S02]  /*9f10*/  LOP3.LUT R8, R9, 0x380, RZ, 0xc0, !PT ;  /* 0x0000038009087812 */ /* 0x000fc400078ec0ff */
[----:B------:R-:W-:Y:S01]  /*9f20*/  LOP3.LUT R24, R24, R25, RZ, 0x3c, !PT ;  /* 0x0000001918187212 */ /* 0x000fe200078e3cff */
[----:B------:R-:W-:Y:S01]  /*9f30*/  IMAD.X R25, RZ, RZ, R5, P2 ;  /* 0x000000ffff197224 */ /* 0x000fe200010e0605 */
[----:B------:R-:W-:Y:S02]  /*9f40*/  IADD3 R49, P2, R4, 0x9000, RZ ;  /* 0x0000900004317810 */ /* 0x000fe40007f5e0ff */
[----:B------:R-:W-:Y:S02]  /*9f50*/  LOP3.LUT R12, R13, 0x380, RZ, 0xc0, !PT ;  /* 0x000003800d0c7812 */ /* 0x000fe400078ec0ff */
[----:B------:R-:W-:Y:S01]  /*9f60*/  LOP3.LUT R48, R49, 0x380, RZ, 0xc0, !PT ;  /* 0x0000038031307812 */ /* 0x000fe200078ec0ff */
[----:B------:R-:W-:Y:S01]  /*9f70*/  UIMAD UR12, UR4, UR15, UR12 ;  /* 0x0000000f040c72a4 */ /* 0x000fe2000f8e020c */
[----:B------:R-:W-:Y:S01]  /*9f80*/  SHF.R.U64 R8, R8, 0x3, RZ ;  /* 0x0000000308087819 */ /* 0x000fe200000012ff */
[----:B------:R-:W-:Y:S01]  /*9f90*/  UIMAD.WIDE.U32 UR10, UR4, UR14, URZ ;  /* 0x0000000e040a72a5 */ /* 0x000fe2000f8e003f */
[----:B------:R-:W-:Y:S01]  /*9fa0*/  SHF.R.U64 R48, R48, 0x3, RZ ;  /* 0x0000000330307819 */ /* 0x000fe200000012ff */
[----:B------:R-:W5:Y:S01]  /*9fb0*/  LD.E.128 R24, desc[UR52][R24.64] ;  /* 0x0000003418187980 */ /* 0x000f62000c101d00 */
[----:B------:R-:W-:-:S02]  /*9fc0*/  SHF.R.U64 R12, R12, 0x3, RZ ;  /* 0x000000030c0c7819 */ /* 0x000fc400000012ff */
[----:B------:R-:W-:Y:S01]  /*9fd0*/  LOP3.LUT R8, R8, R9, RZ, 0x3c, !PT ;  /* 0x0000000908087212 */ /* 0x000fe200078e3cff */
[----:B------:R-:W-:Y:S01]  /*9fe0*/  UIADD3 UR11, UR11, UR12, URZ ;  /* 0x0000000c0b0b7290 */ /* 0x000fe2000fffe03f */
[----:B------:R-:W-:Y:S01]  /*9ff0*/  LOP3.LUT R48, R48, R49, RZ, 0x3c, !PT ;  /* 0x0000003130307212 */ /* 0x000fe200078e3cff */
[--C-:B------:R-:W-:Y:S01]  /*a000*/  IMAD.X R49, RZ, RZ, R5.reuse, P2 ;  /* 0x000000ffff317224 */ /* 0x100fe200010e0605 */
[----:B------:R-:W-:Y:S01]  /*a010*/  IADD3 R6, P2, R4, 0xf000, RZ ;  /* 0x0000f00004067810 */ /* 0x000fe20007f5e0ff */
[--C-:B------:R-:W-:Y:S01]  /*a020*/  IMAD.X R9, RZ, RZ, R5.reuse, P4 ;  /* 0x000000ffff097224 */ /* 0x100fe200020e0605 */
[----:B------:R-:W-:Y:S01]  /*a030*/  LOP3.LUT R12, R12, R13, RZ, 0x3c, !PT ;  /* 0x0000000d0c0c7212 */ /* 0x000fe200078e3cff */
[----:B------:R-:W-:Y:S01]  /*a040*/  IMAD.X R13, RZ, RZ, R5, P3 ;  /* 0x000000ffff0d7224 */ /* 0x000fe200018e0605 */
[----:B------:R-:W-:Y:S01]  /*a050*/  LOP3.LUT R3, R6, 0x380, RZ, 0xc0, !PT ;  /* 0x0000038006037812 */ /* 0x000fe200078ec0ff */
[----:B------:R-:W-:Y:S01]  /*a060*/  ULDC.64 UR12, c[0x0][0xae8] ;  /* 0x0002ba00000c7ab9 */ /* 0x000fe20000000a00 */
[----:B------:R-:W-:-:S02]  /*a070*/  IADD3 R29, P0, R4, 0x4000, RZ ;  /* 0x00004000041d7810 */ /* 0x000fc40007f1e0ff */
[C---:B------:R-:W-:Y:S02]  /*a080*/  IADD3 R33, P6, R4.reuse, 0x5000, RZ ;  /* 0x0000500004217810 */ /* 0x040fe40007fde0ff */
[C---:B------:R-:W-:Y:S01]  /*a090*/  IADD3 R37, P5, R4.reuse, 0x6000, RZ ;  /* 0x0000600004257810 */ /* 0x040fe20007fbe0ff */
[----:B------:R-:W-:Y:S01]  /*a0a0*/  USHF.R.S32.HI UR4, URZ, 0x1f, UR39 ;  /* 0x0000001f3f047899 */ /* 0x000fe20008011427 */
[----:B------:R-:W-:Y:S01]  /*a0b0*/  SHF.R.U64 R3, R3, 0x3, RZ ;  /* 0x0000000303037819 */ /* 0x000fe200000012ff */
[----:B------:R-:W-:Y:S01]  /*a0c0*/  UIMAD.WIDE.U32 UR10, UR41, UR12, UR10 ;  /* 0x0000000c290a72a5 */ /* 0x000fe2000f8e000a */
[----:B------:R-:W-:Y:S01]  /*a0d0*/  IADD3 R41, P4, R4, 0x7000, RZ ;  /* 0x0000700004297810 */ /* 0x000fe20007f9e0ff */
[----:B------:R-:W-:Y:S01]  /*a0e0*/  @UP1 ULDC UR14, c[0x0][0xbec] ;  /* 0x0002fb00000e1ab9 */ /* 0x000fe20000000800 */
[----:B------:R-:W-:Y:S01]  /*a0f0*/  LOP3.LUT R72, R3, R6, RZ, 0x3c, !PT ;  /* 0x0000000603487212 */ /* 0x000fe200078e3cff */
[----:B------:R-:W-:Y:S01]  /*a100*/  IMAD R3, R20, 0x20, R81 ;  /* 0x0000002014037824 */ /* 0x000fe200078e0251 */
[----:B------:R-:W-:Y:S01]  /*a110*/  IADD3 R45, P3, R4, 0x8000, RZ ;  /* 0x00008000042d7810 */ /* 0x000fe20007f7e0ff */
[----:B------:R-:W-:Y:S01]  /*a120*/  UIMAD UR11, UR41, UR13, UR11 ;  /* 0x0000000d290b72a4 */ /* 0x000fe2000f8e020b */
[----:B------:R-:W-:Y:S01]  /*a130*/  LOP3.LUT R28, R29, 0x380, RZ, 0xc0, !PT ;  /* 0x000003801d1c7812 */ /* 0x000fe200078ec0ff */
[----:B------:R-:W-:Y:S01]  /*a140*/  VIADD R78, R3, UR42 ;  /* 0x0000002a034e7c36 */ /* 0x000fe20008000000 */
[----:B------:R-:W-:Y:S01]  /*a150*/  LOP3.LUT R32, R33, 0x380, RZ, 0xc0, !PT ;  /* 0x0000038021207812 */ /* 0x000fe200078ec0ff */
[----:B------:R-:W-:Y:S01]  /*a160*/  ULDC.64 UR12, c[0x0][0xaf0] ;  /* 0x0002bc00000c7ab9 */ /* 0x000fe20000000a00 */
[----:B------:R-:W-:Y:S01]  /*a170*/  LOP3.LUT R36, R37, 0x380, RZ, 0xc0, !PT ;  /* 0x0000038025247812 */ /* 0x000fe200078ec0ff */
[--C-:B------:R-:W-:Y:S01]  /*a180*/  IMAD.X R73, RZ, RZ, R5.reuse, P2 ;  /* 0x000000ffff497224 */ /* 0x100fe200010e0605 */
[----:B------:R-:W-:Y:S01]  /*a190*/  LOP3.LUT R40, R41, 0x380, RZ, 0xc0, !PT ;  /* 0x0000038029287812 */ /* 0x000fe200078ec0ff */
[----:B------:R-:W5:Y:S01]  /*a1a0*/  LD.E.128 R8, desc[UR52][R8.64] ;  /* 0x0000003408087980 */ /* 0x000f62000c101d00 */
[----:B------:R-:W-:Y:S01]  /*a1b0*/  LOP3.LUT R44, R45, 0x380, RZ, 0xc0, !PT ;  /* 0x000003802d2c7812 */ /* 0x000fe200078ec0ff */
[----:B------:R-:W-:Y:S01]  /*a1c0*/  UIMAD UR4, UR4, UR12, URZ ;  /* 0x0000000c040472a4 */ /* 0x000fe2000f8e023f */
[----:B------:R-:W-:Y:S01]  /*a1d0*/  SHF.R.U64 R28, R28, 0x3, RZ ;  /* 0x000000031c1c7819 */ /* 0x000fe200000012ff */
[----:B------:R-:W-:Y:S01]  /*a1e0*/  @P1 IMAD.HI.U32 R20, R78, UR14, RZ ;  /* 0x0000000e4e141c27 */ /* 0x000fe2000f8e00ff */
[----:B------:R-:W-:Y:S01]  /*a1f0*/  SHF.R.U64 R32, R32, 0x3, RZ ;  /* 0x0000000320207819 */ /* 0x000fe200000012ff */
[----:B------:R-:W-:Y:S01]  /*a200*/  UIMAD.WIDE.U32 UR10, UR39, UR12, UR10 ;  /* 0x0000000c270a72a5 */ /* 0x000fe2000f8e000a */
[----:B------:R-:W-:Y:S01]  /*a210*/  SHF.R.U64 R36, R36, 0x3, RZ ;  /* 0x0000000324247819 */ /* 0x000fe200000012ff */
[----:B------:R-:W-:Y:S01]  /*a220*/  IMAD.MOV.U32 R3, RZ, RZ, R78 ;  /* 0x000000ffff037224 */ /* 0x000fe200078e004e */
[----:B------:R-:W-:Y:S01]  /*a230*/  SHF.R.U64 R40, R40, 0x3, RZ ;  /* 0x0000000328287819 */ /* 0x000fe200000012ff */
[----:B------:R-:W-:Y:S01]  /*a240*/  @UP1 ULDC UR12, c[0x0][0xbf0] ;  /* 0x0002fc00000c1ab9 */ /* 0x000fe20000000800 */
[----:B------:R-:W-:Y:S01]  /*a250*/  SHF.R.U64 R44, R44, 0x3, RZ ;  /* 0x000000032c2c7819 */ /* 0x000fe200000012ff */
[----:B------:R-:W-:Y:S01]  /*a260*/  UIMAD UR4, UR39, UR13, UR4 ;  /* 0x0000000d270472a4 */ /* 0x000fe2000f8e0204 */
        /* <DEDUP_REMOVED lines=10> */
[----:B------:R-:W-:Y:S01]  /*a310*/  @P1 SHF.R.U32.HI R3, RZ, UR12, R20 ;  /* 0x0000000cff031c19 */ /* 0x000fe20008011614 */
[----:B------:R-:W-:Y:S01]  /*a320*/  UIADD3 UR4, UR11, UR4, URZ ;  /* 0x000000040b047290 */ /* 0x000fe2000fffe03f */
[C---:B------:R-:W-:Y:S01]  /*a330*/  IADD3 R53, P0, R4.reuse, 0xa000, RZ ;  /* 0x0000a00004357810 */ /* 0x040fe20007f1e0ff */
[----:B------:R-:W-:Y:S01]  /*a340*/  IMAD.U32 R21, RZ, RZ, UR11 ;  /* 0x0000000bff157e24 */ /* 0x000fe2000f8e00ff */
[C---:B------:R-:W-:Y:S01]  /*a350*/  IADD3 R57, P6, R4.reuse, 0xb000, RZ ;  /* 0x0000b00004397810 */ /* 0x040fe20007fde0ff */
[----:B------:R-:W5:Y:S01]  /*a360*/  LD.E.128 R12, desc[UR52][R12.64] ;  /* 0x000000340c0c7980 */ /* 0x000f62000c101d00 */
[----:B------:R-:W-:-:S02]  /*a370*/  IADD3 R61, P5, R4, 0xc000, RZ ;  /* 0x0000c000043d7810 */ /* 0x000fc40007fbe0ff */
[C---:B------:R-:W-:Y:S01]  /*a380*/  IADD3 R65, P4, R4.reuse, 0xd000, RZ ;  /* 0x0000d00004417810 */ /* 0x040fe20007f9e0ff */
[----:B------:R-:W5:Y:S01]  /*a390*/  LD.E.128 R28, desc[UR52][R28.64] ;  /* 0x000000341c1c7980 */ /* 0x000f62000c101d00 */
[----:B------:R-:W-:Y:S01]  /*a3a0*/  IADD3 R69, P3, R4, 0xe000, RZ ;  /* 0x0000e00004457810 */ /* 0x000fe20007f7e0ff */
[--C-:B------:R-:W-:Y:S01]  /*a3b0*/  IMAD.MOV R77, RZ, RZ, -R3.reuse ;  /* 0x000000ffff4d7224 */ /* 0x100fe200078e0a03 */
[----:B------:R-:W-:Y:S01]  /*a3c0*/  SHF.R.S32.HI R76, RZ, 0x1f, R3 ;  /* 0x0000001fff4c7819 */ /* 0x000fe20000011403 */
[----:B------:R-:W-:Y:S01]  /*a3d0*/  IMAD.U32 R20, RZ, RZ, UR10 ;  /* 0x0000000aff147e24 */ /* 0x000fe2000f8e00ff */
[----:B------:R-:W-:Y:S01]  /*a3e0*/  LOP3.LUT R52, R53, 0x380, RZ, 0xc0, !PT ;  /* 0x0000038035347812 */ /* 0x000fe200078ec0ff */
[----:B------:R-:W-:Y:S01]  /*a3f0*/  ULDC.64 UR10, c[0x0][0xae0] ;  /* 0x0002b800000a7ab9 */ /* 0x000fe20000000a00 */
[----:B------:R-:W-:Y:S01]  /*a400*/  LOP3.LUT R56, R57, 0x380, RZ, 0xc0, !PT ;  /* 0x0000038039387812 */ /* 0x000fe200078ec0ff */
[----:B------:R-:W5:Y:S01]  /*a410*/  LD.E.128 R32, desc[UR52][R32.64] ;  /* 0x0000003420207980 */ /* 0x000f62000c101d00 */
[----:B------:R-:W-:-:S02]  /*a420*/  LOP3.LUT R60, R61, 0x380, RZ, 0xc0, !PT ;  /* 0x000003803d3c7812 */ /* 0x000fc400078ec0ff */
[----:B------:R-:W-:Y:S01]  /*a430*/  LOP3.LUT R64, R65, 0x380, RZ, 0xc0, !PT ;  /* 0x0000038041407812 */ /* 0x000fe200078ec0ff */
[----:B------:R-:W5:Y:S01]  /*a440*/  LD.E.128 R36, desc[UR52][R36.64] ;  /* 0x0000003424247980 */ /* 0x000f62000c101d00 */
[----:B------:R-:W-:Y:S02]  /*a450*/  LOP3.LUT R68, R69, 0x380, RZ, 0xc0, !PT ;  /* 0x0000038045447812 */ /* 0x000fe400078ec0ff */
[----:B------:R-:W-:Y:S01]  /*a460*/  LOP3.LUT R7, R4, 0x380, RZ, 0xc0, !PT ;  /* 0x0000038004077812 */ /* 0x000fe200078ec0ff */
[----:B------:R-:W-:Y:S01]  /*a470*/  IMAD.U32 R21, RZ, RZ, UR4 ;  /* 0x00000004ff157e24 */ /* 0x000fe2000f8e00ff */
[----:B------:R-:W-:Y:S01]  /*a480*/  SHF.R.U64 R52, R52, 0x3, RZ ;  /* 0x0000000334347819 */ /* 0x000fe200000012ff */
[----:B------:R-:W-:Y:S01]  /*a490*/  IMAD R76, R76, UR10, RZ ;  /* 0x0000000a4c4c7c24 */ /* 0x000fe2000f8e02ff */
[----:B------:R-:W-:Y:S01]  /*a4a0*/  SHF.R.U64 R56, R56, 0x3, RZ ;  /* 0x0000000338387819 */ /* 0x000fe200000012ff */
[----:B------:R-:W-:Y:S01]  /*a4b0*/  IMAD R77, R77, UR9, R78 ;  /* 0x000000094d4d7c24 */ /* 0x000fe2000f8e024e */
[----:B------:R-:W-:Y:S01]  /*a4c0*/  SHF.R.U64 R60, R60, 0x3, RZ ;  /* 0x000000033c3c7819 */ /* 0x000fe200000012ff */
[----:B------:R-:W5:Y:S01]  /*a4d0*/  LD.E.128 R40, desc[UR52][R40.64] ;  /* 0x0000003428287980 */ /* 0x000f62000c101d00 */
[----:B------:R-:W-:-:S02]  /*a4e0*/  SHF.R.U64 R64, R64, 0x3, RZ ;  /* 0x0000000340407819 */ /* 0x000fc400000012ff */
[----:B------:R-:W-:Y:S01]  /*a4f0*/  SHF.R.U64 R68, R68, 0x3, RZ ;  /* 0x0000000344447819 */ /* 0x000fe200000012ff */
[----:B------:R-:W5:Y:S01]  /*a500*/  LD.E.128 R44, desc[UR52][R44.64] ;  /* 0x000000342c2c7980 */ /* 0x000f62000c101d00 */
[----:B------:R-:W-:Y:S01]  /*a510*/  SHF.R.U64 R7, R7, 0x3, RZ ;  /* 0x0000000307077819 */ /* 0x000fe200000012ff */
[C---:B------:R-:W-:Y:S01]  /*a520*/  IMAD.WIDE.U32 R20, R3.reuse, UR10, R20 ;  /* 0x0000000a03147c25 */ /* 0x040fe2000f8e0014 */
[----:B------:R-:W-:Y:S01]  /*a530*/  LOP3.LUT R52, R52, R53, RZ, 0x3c, !PT ;  /* 0x0000003534347212 */ /* 0x000fe200078e3cff */
[----:B------:R-:W5:Y:S01]  /*a540*/  LD.E.128 R48, desc[UR52][R48.64] ;  /* 0x0000003430307980 */ /* 0x000f62000c101d00 */
[----:B------:R-:W-:Y:S01]  /*a550*/  LOP3.LUT R56, R56, R57, RZ, 0x3c, !PT ;  /* 0x0000003938387212 */ /* 0x000fe200078e3cff */
        /* <DEDUP_REMOVED lines=10> */
[----:B------:R-:W-:Y:S01]  /*a600*/  IMAD.X R69, RZ, RZ, R5, P3 ;  /* 0x000000ffff457224 */ /* 0x000fe200018e0605 */
[----:B------:R-:W-:Y:S01]  /*a610*/  ULDC.64 UR10, c[0x0][0xad8] ;  /* 0x0002b600000a7ab9 */ /* 0x000fe20000000a00 */
[----:B------:R-:W-:Y:S01]  /*a620*/  IMAD.IADD R21, R21, 0x1, R79 ;  /* 0x0000000115157824 */ /* 0x000fe200078e024f */
[----:B------:R-:W5:Y:S01]  /*a630*/  LD.E.128 R4, desc[UR52][R4.64] ;  /* 0x0000003404047980 */ /* 0x000f62000c101d00 */
[----:B------:R-:W-:-:S03]  /*a640*/  IMAD R76, R3, UR10, RZ ;  /* 0x0000000a034c7c24 */ /* 0x000fc6000f8e02ff */
        /* <DEDUP_REMOVED lines=17> */
[----:B------:R-:W-:Y:S01]  /*a760*/  VIADD R84, R81, UR42 ;  /* 0x0000002a51547c36 */ /* 0x000fe20008000000 */
[----:B------:R-:W-:-:S02]  /*a770*/  UIADD3 UR8, UR8, 0x22820, URZ ;  /* 0x0002282008087890 */ /* 0x000fc4000fffe03f */
        /* <DEDUP_REMOVED lines=36> */
.L_x_4957:
[----:B------:R-:W-:Y:S05]  /*a9c0*/  BSYNC B1 ;  /* 0x0000000000017941 */ /* 0x000fea0003800000 */
.L_x_4956:
[----:B--2---:R2:W3:Y:S01]  /*a9d0*/  SHFL.IDX PT, R3, R83, 0x1, 0x181f ;  /* 0x00381f0053037f89 */ /* 0x0044e200000e0000 */
[----:B------:R-:W-:Y:S03]  /*a9e0*/  BSSY B1, `(.L_x_4958) ;  /* 0x0000014000017945 */ /* 0x000fe60003800000 */
[----:B0----5:R2:W0:Y:S01]  /*a9f0*/  SHFL.IDX PT, R29, R82, 0x1, 0x181f ;  /* 0x00381f00521d7f89 */ /* 0x02142200000e0000 */
        /* <DEDUP_REMOVED lines=18> */
.L_x_4959:
[----:B------:R-:W-:Y:S05]  /*ab20*/  BSYNC B1 ;  /* 0x0000000000017941 */ /* 0x000fea0003800000 */
.L_x_4958:
[----:B---3--:R3:W0:Y:S01]  /*ab30*/  SHFL.IDX PT, R3, R83, 0x2, 0x181f ;  /* 0x00581f0053037f89 */ /* 0x00862200000e0000 */
[----:B------:R-:W-:Y:S03]  /*ab40*/  BSSY B1, `(.L_x_4960) ;  /* 0x0000014000017945 */ /* 0x000fe60003800000 */
[----:B----4-:R3:W4:Y:S01]  /*ab50*/  SHFL.IDX PT, R11, R82, 0x2, 0x181f ;  /* 0x00581f00520b7f89 */ /* 0x01072200000e0000 */
[----:B------:R-:W-:Y:S05]  /*ab60*/  @P0 BRA `(.L_x_4961) ;  /* 0x0000000000440947 */ /* 0x000fea0003800000 */
[----:B------:R-:W-:Y:S02]  /*ab70*/  ULDC UR4, c[0x0][0xac8] ;  /* 0x0002b20000047ab9 */ /* 0x000fe40000000800 */
[----:B------:R-:W-:Y:S02]  /*ab80*/  ISETP.GE.AND P3, PT, R0, UR4, PT ;  /* 0x0000000400007c0c */ /* 0x000fe4000bf66270 */
[----:B------:R-:W-:Y:S02]  /*ab90*/  ISETP.GE.AND P2, PT, R86, UR4, PT ;  /* 0x0000000456007c0c */ /* 0x000fe4000bf46270 */
[----:B------:R-:W-:Y:S02]  /*aba0*/  ISETP.GE.AND P1, PT, R88, UR4, PT ;  /* 0x0000000458007c0c */ /* 0x000fe4000bf26270 */
[----:B------:R-:W-:-:S07]  /*abb0*/  ISETP.GE.AND P0, PT, R90, UR4, PT ;  /* 0x000000045a007c0c */ /* 0x000fce000bf06270 */
[-C--:B----4-:R-:W-:Y:S02]  /*abc0*/  @!P3 LEA R4, P6, R0, R11.reuse, 0x1 ;  /* 0x0000000b0004b211 */ /* 0x090fe400078c08ff */
        /* <DEDUP_REMOVED lines=11> */
.L_x_4961:
[----:B------:R-:W-:Y:S05]  /*ac80*/  BSYNC B1 ;  /* 0x0000000000017941 */ /* 0x000fea0003800000 */
.L_x_4960:
[----:B0-----:R-:W-:Y:S01]  /*ac90*/  VIADD R3, R84, 0x60 ;  /* 0x0000006054037836 */ /* 0x001fe20000000000 */
[----:B--23--:R-:W0:Y:S04]  /*aca0*/  SHFL.IDX PT, R83, R83, 0x3, 0x181f ;  /* 0x00781f0053537f89 */ /* 0x00ce2800000e0000 */
[----:B------:R-:W-:Y:S01]  /*acb0*/  ISETP.GE.AND P0, PT, R3, UR17, PT ;  /* 0x0000001103007c0c */ /* 0x000fe2000bf06270 */
[----:B----4-:R4:W2:-:S12]  /*acc0*/  SHFL.IDX PT, R11, R82, 0x3, 0x181f ;  /* 0x00781f00520b7f89 */ /* 0x01089800000e0000 */
[----:B----4-:R-:W-:Y:S05]  /*acd0*/  @P0 BRA `(.L_x_4962) ;  /* 0x0000002400a00947 */ /* 0x010fea0003800000 */
[----:B------:R-:W-:Y:S02]  /*ace0*/  ULDC UR4, c[0x0][0xac8] ;  /* 0x0002b20000047ab9 */ /* 0x000fe40000000800 */
[----:B------:R-:W-:Y:S02]  /*acf0*/  ISETP.GE.AND P3, PT, R0, UR4, PT ;  /* 0x0000000400007c0c */ /* 0x000fe4000bf66270 */
[----:B------:R-:W-:Y:S02]  /*ad00*/  ISETP.GE.AND P4, PT, R86, UR4, PT ;  /* 0x0000000456007c0c */ /* 0x000fe4000bf86270 */
[----:B------:R-:W-:-:S09]  /*ad10*/  ISETP.GE.AND P5, PT, R88, UR4, PT ;  /* 0x0000000458007c0c */ /* 0x000fd2000bfa6270 */
[-C--:B--2---:R-:W-:Y:S02]  /*ad20*/  @!P3 LEA R4, P0, R0, R11.reuse, 0x1 ;  /* 0x0000000b0004b211 */ /* 0x084fe400078008ff */
[-C--:B------:R-:W-:Y:S02]  /*ad30*/  @!P4 LEA R6, P1, R86, R11.reuse, 0x1 ;  /* 0x0000000b5606c211 */ /* 0x080fe400078208ff */
[----:B------:R-:W-:Y:S02]  /*ad40*/  @!P5 LEA R8, P2, R88, R11, 0x1 ;  /* 0x0000000b5808d211 */ /* 0x000fe400078408ff */
        /* <DEDUP_REMOVED lines=8> */
[----:B----4-:R-:W-:-:S04]  /*add0*/  LEA R4, P0, R90, R11, 0x1 ;  /* 0x0000000b5a047211 */ /* 0x010fc800078008ff */
[----:B------:R-:W-:-:S05]  /*ade0*/  LEA.HI.X R5, R90, R83, R89, 0x1, P0 ;  /* 0x000000535a057211 */ /* 0x000fca00000f0c59 */
[----:B------:R0:W-:Y:S01]  /*adf0*/  ST.E.128 desc[UR52][R4.64], R72 ;  /* 0x0000004804007985 */ /* 0x0001e2000c101d34 */
[----:B------:R-:W-:Y:S05]  /*ae00*/  BRA `(.L_x_4962) ;  /* 0x0000002400547947 */ /* 0x000fea0003800000 */
.L_x_4955:
        /* <DEDUP_REMOVED lines=171> */
[----:B---3--:R-:W-:Y:S01]  /*b8c0*/  @!P4 LEA R8, P5, R204, R4, 0x2 ;  /* 0x00000004cc08c211 */ /* 0x008fe200078a10ff */
[----:B------:R3:W-:Y:S01]  /*b8d0*/  @!P1 ST.E.64 desc[UR52][R6.64], R112 ;  /* 0x0000007006009985 */ /* 0x0007e2000c101b34 */
[----:B------:R-:W-:Y:S02]  /*b8e0*/  ISETP.GE.AND P1, PT, R18, UR4, PT ;  /* 0x0000000412007c0c */ /* 0x000fe4000bf26270 */
[----:B------:R-:W-:-:S03]  /*b8f0*/  @!P4 LEA.HI.X R9, R204, R5, R153, 0x2, P5 ;  /* 0x00000005cc09c211 */ /* 0x000fc600028f1499 */
[-C--:B----4-:R-:W-:Y:S02]  /*b900*/  @!P3 LEA R10, P6, R23, R4.reuse, 0x2 ;  /* 0x00000004170ab211 */ /* 0x090fe400078c10ff */
[----:B------:R4:W-:Y:S02]  /*b910*/  @!P4 ST.E.64 desc[UR52][R8.64], R116 ;  /* 0x000000740800c985 */ /* 0x0009e4000c101b34 */
[-C--:B-1----:R-:W-:Y:S02]  /*b920*/  @!P2 LEA R12, P4, R19, R4.reuse, 0x2 ;  /* 0x00000004130ca211 */ /* 0x082fe400078810ff */
        /* <DEDUP_REMOVED lines=32> */
.L_x_4964:
[----:B------:R-:W-:Y:S05]  /*bb30*/  BSYNC B1 ;  /* 0x0000000000017941 */ /* 0x000fea0003800000 */
.L_x_4963:
[----:B--2-4-:R2:W3:Y:S04]  /*bb40*/  SHFL.IDX PT, R5, R3, 0x1, 0x1c1f ;  /* 0x003c1f0003057f89 */ /* 0x0144e800000e0000 */
        /* <DEDUP_REMOVED lines=114> */
[----:B-1----:R-:W-:Y:S02]  /*c270*/  @!P0 LEA R14, P5, R17, R4, 0x2 ;  /* 0x00000004110e8211 */ /* 0x002fe400078a10ff */
[-C--:B------:R-:W-:Y:S01]  /*c280*/  @!P1 LEA.HI.X R13, R18, R5.reuse, R228, 0x2, P6 ;  /* 0x00000005120d9211 */ /* 0x080fe200030f14e4 */
[----:B------:R0:W-:Y:S01]  /*c290*/  @!P2 ST.E.64 desc[UR52][R10.64], R126 ;  /* 0x0000007e0a00a985 */ /* 0x0001e2000c101b34 */
[----:B------:R-:W-:Y:S02]  /*c2a0*/  ISETP.GE.AND P6, PT, R21, UR4, PT ;  /* 0x0000000415007c0c */ /* 0x000fe4000bfc6270 */
[----:B------:R-:W-:Y:S01]  /*c2b0*/  @!P0 LEA.HI.X R15, R17, R5, R0, 0x2, P5 ;  /* 0x00000005110f8211 */ /* 0x000fe200028f1400 */
[----:B------:R0:W-:Y:S01]  /*c2c0*/  @!P1 ST.E.64 desc[UR52][R12.64], R130 ;  /* 0x000000820c009985 */ /* 0x0001e2000c101b34 */
[----:B---3--:R-:W-:-:S02]  /*c2d0*/  SHF.R.S32.HI R7, RZ, 0x1f, R25 ;  /* 0x0000001fff077819 */ /* 0x008fc40000011419 */
[CC--:B------:R-:W-:Y:S01]  /*c2e0*/  @!P4 LEA R6, P5, R25.reuse, R4.reuse, 0x2 ;  /* 0x000000041906c211 */ /* 0x0c0fe200078a10ff */
[----:B------:R0:W-:Y:S01]  /*c2f0*/  @!P0 ST.E.64 desc[UR52][R14.64], R134 ;  /* 0x000000860e008985 */ /* 0x0001e2000c101b34 */
[----:B------:R-:W-:Y:S02]  /*c300*/  SHF.R.S32.HI R0, RZ, 0x1f, R3 ;  /* 0x0000001fff007819 */ /* 0x000fe40000011403 */
[----:B------:R-:W-:Y:S02]  /*c310*/  @!P4 LEA.HI.X R7, R25, R5, R7, 0x2, P5 ;  /* 0x000000051907c211 */ /* 0x000fe400028f1407 */
[----:B----4-:R-:W-:-:S03]  /*c320*/  @!P3 LEA R8, P5, R3, R4, 0x2 ;  /* 0x000000040308b211 */ /* 0x010fc600078a10ff */
[----:B------:R0:W-:Y:S01]  /*c330*/  @!P4 ST.E.64 desc[UR52][R6.64], R138 ;  /* 0x0000008a0600c985 */ /* 0x0001e2000c101b34 */
[-C--:B------:R-:W-:Y:S01]  /*c340*/  @!P3 LEA.HI.X R9, R3, R5.reuse, R0, 0x2, P5 ;  /* 0x000000050309b211 */ /* 0x080fe200028f1400 */
[----:B------:R-:W-:Y:S01]  /*c350*/  VIADD R3, R2, 0xf8 ;  /* 0x000000f802037836 */ /* 0x000fe20000000000 */
[----:B------:R-:W-:Y:S02]  /*c360*/  SHF.R.S32.HI R0, RZ, 0x1f, R21 ;  /* 0x0000001fff007819 */ /* 0x000fe40000011415 */
        /* <DEDUP_REMOVED lines=11> */
.L_x_4953:
        /* <DEDUP_REMOVED lines=33> */
.L_x_4965:
[----:B------:R-:W-:Y:S01]  /*c630*/  USEL UR39, UR39, URZ, !UP0 ;  /* 0x0000003f27277287 */ /* 0x000fe2000c000000 */
[----:B------:R-:W-:Y:S01]  /*c640*/  BSSY B1, `(.L_x_4966) ;  /* 0x0000038000017945 */ /* 0x000fe20003800000 */
[----:B------:R-:W-:-:S03]  /*c650*/  USEL UR40, UR40, URZ, !UP0 ;  /* 0x0000003f28287287 */ /* 0x000fc6000c000000 */
[----:B------:R-:W-:Y:S09]  /*c660*/  @P0 BRA `(.L_x_4967) ;  /* 0x0000000000d40947 */ /* 0x000ff20003800000 */
        /* <DEDUP_REMOVED lines=53> */
.L_x_4967:
[----:B------:R-:W-:Y:S05]  /*c9c0*/  BSYNC B1 ;  /* 0x0000000000017941 */ /* 0x000fea0003800000 */
.L_x_4966:
        /* <DEDUP_REMOVED lines=14> */
[----:B------:R-:W-:-:S03]  /*cab0*/  UIADD3 UR9, UR9, UR10, URZ ;  /* 0x0000000a09097290 */ /* 0x000fc6000fffe03f */
[----:B------:R-:W-:Y:S01]  /*cac0*/  IMAD R3, R10, 0x20, R13 ;  /* 0x000000200a037824 */ /* 0x000fe200078e020d */
[----:B------:R-:W-:Y:S02]  /*cad0*/  ULDC.64 UR10, c[0x0][0xae8] ;  /* 0x0002ba00000a7ab9 */ /* 0x000fe40000000a00 */
[----:B------:R-:W-:Y:S01]  /*cae0*/  UIMAD.WIDE.U32 UR8, UR41, UR10, UR8 ;  /* 0x0000000a290872a5 */ /* 0x000fe2000f8e0008 */
[----:B------:R-:W-:Y:S01]  /*caf0*/  VIADD R8, R3, UR42 ;  /* 0x0000002a03087c36 */ /* 0x000fe20008000000 */
[----:B-1----:R-:W-:Y:S02]  /*cb00*/  ISETP.NE.AND P0, PT, R11, 0x1, PT ;  /* 0x000000010b00780c */ /* 0x002fe40003f05270 */
[----:B------:R-:W-:Y:S01]  /*cb10*/  UIMAD UR9, UR41, UR11, UR9 ;  /* 0x0000000b290972a4 */ /* 0x000fe2000f8e0209 */
[----:B------:R-:W-:Y:S02]  /*cb20*/  IMAD.MOV.U32 R3, RZ, RZ, R8 ;  /* 0x000000ffff037224 */ /* 0x000fe400078e0008 */
[----:B------:R-:W-:-:S02]  /*cb30*/  ULDC.64 UR10, c[0x0][0xaf0] ;  /* 0x0002bc00000a7ab9 */ /* 0x000fc40000000a00 */
        /* <DEDUP_REMOVED lines=21> */
[----:B-----5:R-:W-:Y:S02]  /*cc90*/  IMAD R11, R0, R11, RZ ;  /* 0x0000000b000b7224 */ /* 0x020fe400078e02ff */
[----:B------:R-:W-:-:S02]  /*cca0*/  IMAD.IADD R5, R5, 0x1, R9 ;  /* 0x0000000105057824 */ /* 0x000fc400078e0209 */
[----:B------:R-:W-:Y:S02]  /*ccb0*/  IMAD R6, R6, UR8, RZ ;  /* 0x0000000806067c24 */ /* 0x000fe4000f8e02ff */
[----:B------:R-:W-:-:S04]  /*ccc0*/  IMAD.WIDE.U32 R4, R7, UR8, R4 ;  /* 0x0000000807047c25 */ /* 0x000fc8000f8e0004 */
[----:B------:R-:W-:Y:S01]  /*ccd0*/  IMAD R9, R7, UR9, R6 ;  /* 0x0000000907097c24 */ /* 0x000fe2000f8e0206 */
[----:B------:R-:W-:Y:S01]  /*cce0*/  ULDC.64 UR8, c[0x0][0xa80] ;  /* 0x0002a00000087ab9 */ /* 0x000fe20000000a00 */
[----:B------:R-:W-:Y:S01]  /*ccf0*/  VIADD R3, R8, 0x40 ;  /* 0x0000004008037836 */ /* 0x000fe20000000000 */
[----:B------:R-:W-:Y:S01]  /*cd00*/  LEA R6, P2, R4, UR8, 0x1 ;  /* 0x0000000804067c11 */ /* 0x000fe2000f8408ff */
[----:B------:R-:W-:Y:S02]  /*cd10*/  IMAD.IADD R5, R5, 0x1, R9 ;  /* 0x0000000105057824 */ /* 0x000fe400078e0209 */
        /* <DEDUP_REMOVED lines=33> */
.L_x_4969:
[----:B------:R-:W-:Y:S05]  /*cf30*/  BSYNC B1 ;  /* 0x0000000000017941 */ /* 0x000fea0003800000 */
.L_x_4968:
        /* <DEDUP_REMOVED lines=21> */
.L_x_4971:
[----:B------:R-:W-:Y:S05]  /*d090*/  BSYNC B1 ;  /* 0x0000000000017941 */ /* 0x000fea0003800000 */
.L_x_4970:
        /* <DEDUP_REMOVED lines=21> */
.L_x_4973:
[----:B------:R-:W-:Y:S05]  /*d1f0*/  BSYNC B1 ;  /* 0x0000000000017941 */ /* 0x000fea0003800000 */
.L_x_4972:
        /* <DEDUP_REMOVED lines=10> */
[----:B---3--:R-:W-:-:S04]  /*d2a0*/  @!P3 LEA R6, P4, R7, R4, 0x1 ;  /* 0x000000040706b211 */ /* 0x008fc800078808ff */
[-C--:B--2---:R-:W-:Y:S02]  /*d2b0*/  @!P3 LEA.HI.X R7, R7, R3.reuse, R20, 0x1, P4 ;  /* 0x000000030707b211 */ /* 0x084fe400020f0c14 */
        /* <DEDUP_REMOVED lines=10> */
.L_x_4962:
[----:B------:R-:W-:Y:S05]  /*d360*/  BSYNC B0 ;  /* 0x0000000000007941 */ /* 0x000fea0003800000 */
.L_x_4952:
[----:B------:R-:W-:Y:S02]  /*d370*/  ULDC UR4, c[0x0][0xc3c] ;  /* 0x00030f0000047ab9 */ /* 0x000fe40000000800 */
[----:B------:R-:W-:-:S06]  /*d380*/  UISETP.GE.AND UP0, UPT, UR7, UR4, UPT ;  /* 0x000000040700728c */ /* 0x000fcc000bf06270 */
[----:B------:R-:W-:-:S13]  /*d390*/  PLOP3.LUT P0, PT, PT, PT, UP0, 0x80, 0x0 ;  /* 0x000000000000781c */ /* 0x000fda0003f0f008 */
[----:B------:R-:W-:Y:S05]  /*d3a0*/  @!P0 BRA `(.L_x_4974) ;  /* 0xffffff3c00208947 */ /* 0x000fea000383ffff */
[----:B------:R-:W-:Y:S05]  /*d3b0*/  EXIT ;  /* 0x000000000000794d */ /* 0x000fea0003800000 */
.L_x_4909:
        /* <DEDUP_REMOVED lines=16> */
.L_x_4975:
        /* <DEDUP_REMOVED lines=43> */
.L_x_4979:
        /* <DEDUP_REMOVED lines=35> */
.L_x_4977:
        /* <DEDUP_REMOVED lines=13> */
.L_x_4980:
        /* <DEDUP_REMOVED lines=62> */
.L_x_4981:
        /* <DEDUP_REMOVED lines=61> */
.L_x_4982:
[----:B------:R-:W-:-:S05]  /*e220*/  LOP3.LUT R17, RZ, R2, RZ, 0x33, !PT ;  /* 0x00000002ff117212 */ /* 0x000fca00078e33ff */
[----:B------:R-:W-:Y:S01]  /*e230*/  IMAD.IADD R17, R6, 0x1, R17 ;  /* 0x0000000106117824 */ /* 0x000fe200078e0211 */
[----:B------:R-:W-:Y:S06]  /*e240*/  BRA `(.L_x_4983) ;  /* 0x0000000000147947 */ /* 0x000fec0003800000 */
.L_x_4978:
[----:B------:R-:W-:Y:S01]  /*e250*/  ULDC UR4, c[0x0][0xc3c] ;  /* 0x00030f0000047ab9 */ /* 0x000fe20000000800 */
[----:B------:R-:W-:Y:S02]  /*e260*/  IMAD.MOV.U32 R17, RZ, RZ, RZ ;  /* 0x000000ffff117224 */ /* 0x000fe400078e00ff */
[----:B------:R-:W-:Y:S02]  /*e270*/  IMAD.U32 R16, RZ, RZ, UR6 ;  /* 0x00000006ff107e24 */ /* 0x000fe4000f8e00ff */
[----:B------:R-:W-:Y:S02]  /*e280*/  IMAD.MOV.U32 R18, RZ, RZ, RZ ;  /* 0x000000ffff127224 */ /* 0x000fe400078e00ff */
[----:B------:R-:W-:-:S07]  /*e290*/  IMAD.U32 R19, RZ, RZ, UR4 ;  /* 0x00000004ff137e24 */ /* 0x000fce000f8e00ff */
.L_x_4983:
[----:B------:R-:W-:-:S13]  /*e2a0*/  ISETP.NE.AND P0, PT, R7, RZ, PT ;  /* 0x000000ff0700720c */ /* 0x000fda0003f05270 */
[----:B------:R-:W0:Y:S01]  /*e2b0*/  @!P0 S2R R3, SR_CgaCtaId ;  /* 0x0000000000038919 */ /* 0x000e220000008800 */
[----:B------:R-:W-:-:S04]  /*e2c0*/  @!P0 MOV R2, 0x400 ;  /* 0x0000040000028802 */ /* 0x000fc80000000f00 */
[----:B0-----:R-:W-:-:S05]  /*e2d0*/  @!P0 LEA R2, R3, R2, 0x18 ;  /* 0x0000000203028211 */ /* 0x001fca00078ec0ff */
[----:B------:R1:W-:Y:S01]  /*e2e0*/  @!P0 STS.128 [R2+0x228d0], R16 ;  /* 0x0228d01002008388 */ /* 0x0003e20000000c00 */
[----:B------:R-:W-:Y:S06]  /*e2f0*/  BAR.ARV 0x5, 0x180 ;  /* 0x0146000000007b1d */ /* 0x000fec0000002000 */
.L_x_4976:
        /* <DEDUP_REMOVED lines=29> */
.L_x_5047:
[----:B0-----:R-:W0:Y:S02]  /*e4d0*/  LDC.64 R2, c[0x0][0xc88] ;  /* 0x00032200ff027b82 */ /* 0x001e240000000a00 */
[----:B0-----:R-:W-:-:S05]  /*e4e0*/  IMAD.WIDE R2, R19, 0x4, R2 ;  /* 0x0000000413027825 */ /* 0x001fca00078e0202 */
[----:B--2---:R-:W2:Y:S01]  /*e4f0*/  LDG.E R25, desc[UR52][R2.64] ;  /* 0x0000003402197981 */ /* 0x004ea2000c1e1900 */
        /* <DEDUP_REMOVED lines=11> */
[----:B------:R0:W-:Y:S01]  /*e5b0*/  STL [R1+0x8], R0 ;  /* 0x0000080001007387 */ /* 0x0001e20000100800 */
        /* <DEDUP_REMOVED lines=23> */
[----:B--2---:R1:W-:Y:S01]  /*e730*/  @P0 STL [R1], R0 ;  /* 0x0000000001000387 */ /* 0x0043e20000100800 */
[----:B---3--:R-:W-:Y:S05]  /*e740*/  @P0 BRA `(.L_x_4985) ;  /* 0x0000000000200947 */ /* 0x008fea0003800000 */
[----:B------:R-:W-:Y:S02]  /*e750*/  ULDC UR4, c[0x0][0x288] ;  /* 0x0000a20000047ab9 */ /* 0x000fe40000000800 */
[----:B-1----:R-:W-:-:S05]  /*e760*/  IMAD.U32 R0, RZ, RZ, UR4 ;  /* 0x00000004ff007e24 */ /* 0x002fca000f8e00ff */
[----:B------:R0:W-:Y:S01]  /*e770*/  STL [R1], R0 ;  /* 0x0000000001007387 */ /* 0x0001e20000100800 */
[----:B------:R-:W-:Y:S05]  /*e780*/  @!P2 BRA `(.L_x_4985) ;  /* 0x000000000010a947 */ /* 0x000fea0003800000 */
[----:B------:R-:W2:Y:S04]  /*e790*/  LDG.E R5, desc[UR52][R2.64] ;  /* 0x0000003402057981 */ /* 0x000ea8000c1e1900 */
[----:B0-----:R-:W2:Y:S02]  /*e7a0*/  LDG.E R0, desc[UR52][R2.64+0x4] ;  /* 0x0000043402007981 */ /* 0x001ea4000c1e1900 */
[----:B--2---:R-:W-:-:S05]  /*e7b0*/  IMAD.IADD R0, R0, 0x1, -R5 ;  /* 0x0000000100007824 */ /* 0x004fca00078e0a05 */
[----:B------:R2:W-:Y:S02]  /*e7c0*/  STL [R1], R0 ;  /* 0x0000000001007387 */ /* 0x0005e40000100800 */
.L_x_4985:
        /* <DEDUP_REMOVED lines=9> */
.L_x_4986:
        /* <DEDUP_REMOVED lines=9> */
.L_x_4987:
[----:B------:R-:W4:Y:S01]  /*e8f0*/  LDL R4, [R1] ;  /* 0x0000000001047983 */ /* 0x000f220000100800 */
[----:B012---:R-:W0:Y:S01]  /*e900*/  LDC R0, c[0x0][0x448] ;  /* 0x00011200ff007b82 */ /* 0x007e220000000800 */
[----:B-----5:R-:W-:Y:S01]  /*e910*/  IMAD.IADD R32, R7, 0x1, -R30 ;  /* 0x0000000107207824 */ /* 0x020fe200078e0a1e */
[----:B------:R-:W-:Y:S01]  /*e920*/  LOP3.LUT R22, R22, 0xfffffdff, RZ, 0xc0, !PT ;  /* 0xfffffdff16167812 */ /* 0x000fe200078ec0ff */
[----:B------:R-:W-:Y:S01]  /*e930*/  BSSY B0, `(.L_x_4988) ;  /* 0x0000038000007945 */ /* 0x000fe20003800000 */
[----:B0-----:R-:W-:Y:S01]  /*e940*/  ISETP.NE.AND P0, PT, R0, 0x1, PT ;  /* 0x000000010000780c */ /* 0x001fe20003f05270 */
[----:B------:R-:W-:-:S04]  /*e950*/  IMAD.SHL.U32 R0, R17, 0x80, RZ ;  /* 0x0000008011007824 */ /* 0x000fc800078e00ff */
[----:B------:R-:W-:-:S08]  /*e960*/  VIADD R0, R0, 0x7f ;  /* 0x0000007f00007836 */ /* 0x000fd00000000000 */
[----:B---3--:R-:W0:Y:S01]  /*e970*/  @P0 LDC R3, c[0x0][0x44c] ;  /* 0x00011300ff030b82 */ /* 0x008e220000000800 */
[----:B------:R-:W-:-:S07]  /*e980*/  @P0 LOP3.LUT R22, R22, 0x200, RZ, 0xfc, !PT ;  /* 0x0000020016160812 */ /* 0x000fce00078efcff */
[----:B------:R-:W1:Y:S01]  /*e990*/  @P0 LDC R5, c[0x0][0x450] ;  /* 0x00011400ff050b82 */ /* 0x000e620000000800 */
[----:B0-----:R-:W-:-:S05]  /*e9a0*/  @P0 IMAD.HI.U32 R2, R0, R3, RZ ;  /* 0x0000000300020227 */ /* 0x001fca00078e00ff */
[----:B-1----:R-:W-:Y:S01]  /*e9b0*/  @P0 SHF.R.U32.HI R0, RZ, R5, R2 ;  /* 0x00000005ff000219 */ /* 0x002fe20000011602 */
[----:B------:R-:W-:-:S04]  /*e9c0*/  VIADD R2, R32, 0x5f ;  /* 0x0000005f20027836 */ /* 0x000fc80000000000 */
[----:B------:R-:W-:Y:S01]  /*e9d0*/  IMAD.HI R2, R2, 0x2aaaaaab, RZ ;  /* 0x2aaaaaab02027827 */ /* 0x000fe200078e02ff */
[----:B----4-:R-:W-:-:S05]  /*e9e0*/  IADD3 R3, R32, 0x60, -R4 ;  /* 0x0000006020037810 */ /* 0x010fca0007ffe804 */
[----:B------:R-:W-:Y:S01]  /*e9f0*/  IMAD.IADD R0, R3, 0x1, R0 ;  /* 0x0000000103007824 */ /* 0x000fe200078e0200 */
[----:B------:R-:W-:-:S03]  /*ea00*/  SHF.R.U32.HI R3, RZ, 0x1f, R2 ;  /* 0x0000001fff037819 */ /* 0x000fc60000011602 */
[----:B------:R-:W-:Y:S01]  /*ea10*/  IMAD.HI R4, R0, 0x2aaaaaab, RZ ;  /* 0x2aaaaaab00047827 */ /* 0x000fe200078e02ff */
[----:B------:R-:W-:Y:S02]  /*ea20*/  LEA.HI.SX32 R0, R2, R3, 0x1c ;  /* 0x0000000302007211 */ /* 0x000fe400078fe2ff */
[----:B------:R-:W-:Y:S02]  /*ea30*/  LOP3.LUT R2, R18, 0xff000000, RZ, 0xc0, !PT ;  /* 0xff00000012027812 */ /* 0x000fe400078ec0ff */
[----:B------:R-:W-:Y:S02]  /*ea40*/  SHF.R.U32.HI R3, RZ, 0x1f, R4 ;  /* 0x0000001fff037819 */ /* 0x000fe40000011604 */
[----:B------:R-:W-:Y:S02]  /*ea50*/  SHF.R.U32.HI R2, RZ, 0x8, R2 ;  /* 0x00000008ff027819 */ /* 0x000fe40000011602 */
[----:B------:R-:W-:-:S04]  /*ea60*/  LEA.HI.SX32 R3, R4, R3, 0x1c ;  /* 0x0000000304037211 */ /* 0x000fc800078fe2ff */
[----:B------:R-:W-:Y:S02]  /*ea70*/  VIMNMX R0, R0, R3, PT ;  /* 0x0000000300007248 */ /* 0x000fe40003fe0100 */
[----:B------:R-:W-:Y:S02]  /*ea80*/  LOP3.LUT R3, R18, 0xff0000, RZ, 0xc0, !PT ;  /* 0x00ff000012037812 */ /* 0x000fe400078ec0ff */
[----:B------:R-:W-:Y:S02]  /*ea90*/  ISETP.GE.AND P0, PT, R0, 0x1, PT ;  /* 0x000000010000780c */ /* 0x000fe40003f06270 */
[----:B------:R-:W-:Y:S01]  /*eaa0*/  LEA.HI R3, R3, R2, RZ, 0x10 ;  /* 0x0000000203037211 */ /* 0x000fe200078f80ff */
[----:B------:R-:W-:-:S03]  /*eab0*/  IMAD.MOV.U32 R2, RZ, RZ, RZ ;  /* 0x000000ffff027224 */ /* 0x000fc600078e00ff */
[----:B------:R-:W-:-:S07]  /*eac0*/  LOP3.LUT R29, R3, 0xff, RZ, 0xc0, !PT ;  /* 0x000000ff031d7812 */ /* 0x000fce00078ec0ff */
[----:B------:R-:W-:Y:S05]  /*ead0*/  @!P0 BRA `(.L_x_4989) ;  /* 0x0000000000748947 */ /* 0x000fea0003800000 */
        /* <DEDUP_REMOVED lines=29> */
.L_x_4989:
[----:B------:R-:W-:Y:S05]  /*ecb0*/  BSYNC B0 ;  /* 0x0000000000007941 */ /* 0x000fea0003800000 */
.L_x_4988:
        /* <DEDUP_REMOVED lines=23> */
.L_x_4991:
        /* <DEDUP_REMOVED lines=20> */
.L_x_4994:
[----:B------:R-:W-:Y:S05]  /*ef70*/  BSYNC B6 ;  /* 0x0000000000067941 */ /* 0x000fea0003800000 */
.L_x_4993:
        /* <DEDUP_REMOVED lines=20> */
.L_x_4997:
        /* <DEDUP_REMOVED lines=15> */
.L_x_4996:
[----:B------:R-:W-:Y:S05]  /*f1b0*/  BSYNC B6 ;  /* 0x0000000000067941 */ /* 0x000fea0003800000 */
.L_x_4995:
[----:B------:R-:W0:Y:S01]  /*f1c0*/  S2R R20, SR_TID.X ;  /* 0x0000000000147919 */ /* 0x000e220000002100 */
[----:B------:R-:W-:Y:S01]  /*f1d0*/  ULDC.64 UR4, c[0x0][0x9f8] ;  /* 0x00027e0000047ab9 */ /* 0x000fe20000000a00 */
[----:B------:R-:W1:Y:S01]  /*f1e0*/  LDC R8, c[0x0][0x430] ;  /* 0x00010c00ff087b82 */ /* 0x000e620000000800 */
[----:B------:R-:W-:-:S04]  /*f1f0*/  ISETP.NE.U32.AND P0, PT, RZ, UR4, PT ;  /* 0x00000004ff007c0c */ /* 0x000fc8000bf05070 */
[----:B------:R-:W-:-:S13]  /*f200*/  ISETP.NE.AND.EX P0, PT, RZ, UR5, PT, P0 ;  /* 0x00000005ff007c0c */ /* 0x000fda000bf05300 */
[----:B------:R-:W-:Y:S01]  /*f210*/  @P0 IADD3 R2, P1, R31, UR4, RZ ;  /* 0x000000041f020c10 */ /* 0x000fe2000ff3e0ff */
[----:B------:R-:W-:-:S03]  /*f220*/  ULDC UR4, c[0x0][0x320] ;  /* 0x0000c80000047ab9 */ /* 0x000fc60000000800 */
[----:B------:R-:W-:-:S05]  /*f230*/  @P0 IADD3.X R3, R33, UR5, RZ, P1, !PT ;  /* 0x0000000521030c10 */ /* 0x000fca0008ffe4ff */
[----:B------:R2:W5:Y:S01]  /*f240*/  @P0 LDG.E R27, desc[UR52][R2.64] ;  /* 0x00000034021b0981 */ /* 0x000562000c1e1900 */
[----:B------:R-:W-:Y:S01]  /*f250*/  LOP3.LUT R22, R22, 0xffffffef, RZ, 0xc0, !PT ;  /* 0xffffffef16167812 */ /* 0x000fe200078ec0ff */
[----:B------:R-:W-:Y:S01]  /*f260*/  UMOV UR5, 0xffffffff ;  /* 0xffffffff00057882 */ /* 0x000fe20000000000 */
[----:B0-----:R-:W-:Y:S01]  /*f270*/  IMAD.SHL.U32 R20, R20, 0x8, RZ ;  /* 0x0000000814147824 */ /* 0x001fe200078e00ff */
[----:B------:R-:W0:Y:S01]  /*f280*/  S2R R21, SR_TID.X ;  /* 0x0000000000157919 */ /* 0x000e220000002100 */
[----:B------:R-:W-:Y:S01]  /*f290*/  LOP3.LUT R22, R22, 0xfffffff7, RZ, 0xc0, !PT ;  /* 0xfffffff716167812 */ /* 0x000fe200078ec0ff */
[----:B------:R-:W-:Y:S02]  /*f2a0*/  VIADD R0, R35, 0xffffffff ;  /* 0xffffffff23007836 */ /* 0x000fe40000000000 */
[----:B------:R-:W-:-:S04]  /*f2b0*/  LOP3.LUT R20, R20, 0x38, RZ, 0xc0, !PT ;  /* 0x0000003814147812 */ /* 0x000fc800078ec0ff */
[C---:B------:R-:W-:Y:S02]  /*f2c0*/  LOP3.LUT R34, R20.reuse, 0x40, RZ, 0xfc, !PT ;  /* 0x0000004014227812 */ /* 0x040fe400078efcff */
[----:B------:R-:W-:Y:S02]  /*f2d0*/  LOP3.LUT R20, R20, 0x80, RZ, 0xfc, !PT ;  /* 0x0000008014147812 */ /* 0x000fe400078efcff */
[----:B------:R-:W-:Y:S02]  /*f2e0*/  ISETP.GE.AND P1, PT, R34, UR4, PT ;  /* 0x0000000422007c0c */ /* 0x000fe4000bf26270 */
[----:B------:R-:W-:Y:S02]  /*f2f0*/  ISETP.GE.AND P0, PT, R20, UR4, PT ;  /* 0x0000000414007c0c */ /* 0x000fe4000bf06270 */
[----:B------:R-:W3:Y:S09]  /*f300*/  S2R R20, SR_TID.X ;  /* 0x0000000000147919 */ /* 0x000ef20000002100 */
[----:B------:R-:W-:Y:S01]  /*f310*/  @P1 LOP3.LUT R22, R22, 0x8, RZ, 0xfc, !PT ;  /* 0x0000000816161812 */ /* 0x000fe200078efcff */
[----:B0-----:R-:W-:-:S05]  /*f320*/  IMAD.SHL.U32 R21, R21, 0x8, RZ ;  /* 0x0000000815157824 */ /* 0x001fca00078e00ff */
[----:B------:R-:W-:-:S04]  /*f330*/  LOP3.LUT R21, R21, 0x38, RZ, 0xc0, !PT ;  /* 0x0000003815157812 */ /* 0x000fc800078ec0ff */
[C---:B------:R-:W-:Y:S02]  /*f340*/  ISETP.GE.AND P2, PT, R21.reuse, UR4, PT ;  /* 0x0000000415007c0c */ /* 0x040fe4000bf46270 */
[----:B------:R-:W-:Y:S02]  /*f350*/  LOP3.LUT R21, R21, 0xc0, RZ, 0xfc, !PT ;  /* 0x000000c015157812 */ /* 0x000fe400078efcff */
[----:B---3--:R-:W-:-:S04]  /*f360*/  LOP3.LUT R20, R20, 0x7f, RZ, 0xc0, !PT ;  /* 0x0000007f14147812 */ /* 0x008fc800078ec0ff */
[----:B------:R-:W-:Y:S02]  /*f370*/  SHF.R.U32.HI R34, RZ, 0x3, R20 ;  /* 0x00000003ff227819 */ /* 0x000fe40000011614 */
[----:B------:R-:W0:Y:S03]  /*f380*/  S2R R20, SR_TID.X ;  /* 0x0000000000147919 */ /* 0x000e260000002100 */
[----:B------:R-:W-:-:S04]  /*f390*/  @P2 LOP3.LUT R22, R22, 0x10, RZ, 0xfc, !PT ;  /* 0x0000001016162812 */ /* 0x000fc800078efcff */
[----:B------:R-:W-:-:S04]  /*f3a0*/  LOP3.LUT R22, R22, 0xfffffffb, RZ, 0xc0, !PT ;  /* 0xfffffffb16167812 */ /* 0x000fc800078ec0ff */
[----:B------:R-:W-:Y:S02]  /*f3b0*/  @P0 LOP3.LUT R22, R22, 0x4, RZ, 0xfc, !PT ;  /* 0x0000000416160812 */ /* 0x000fe400078efcff */
[----:B------:R-:W-:Y:S02]  /*f3c0*/  ISETP.GE.AND P0, PT, R21, UR4, PT ;  /* 0x0000000415007c0c */ /* 0x000fe4000bf06270 */
[----:B------:R-:W-:-:S11]  /*f3d0*/  LOP3.LUT R22, R22, 0xfffffffd, RZ, 0xc0, !PT ;  /* 0xfffffffd16167812 */ /* 0x000fd600078ec0ff */
[----:B------:R-:W-:Y:S01]  /*f3e0*/  @P0 LOP3.LUT R22, R22, 0x2, RZ, 0xfc, !PT ;  /* 0x0000000216160812 */ /* 0x000fe200078efcff */
[----:B0-----:R-:W-:-:S05]  /*f3f0*/  IMAD.SHL.U32 R20, R20, 0x10, RZ ;  /* 0x0000001014147824 */ /* 0x001fca00078e00ff */
[----:B------:R-:W-:-:S05]  /*f400*/  LOP3.LUT R20, R34, 0x70, R20, 0xf8, !PT ;  /* 0x0000007022147812 */ /* 0x000fca00078ef814 */
[----:B------:R-:W-:Y:S01]  /*f410*/  IMAD R35, R0, 0x60, R20 ;  /* 0x0000006000237824 */ /* 0x000fe200078e0214 */
[----:B-12---:R-:W-:Y:S06]  /*f420*/  BRA.DIV UR5, `(.L_x_4998) ;  /* 0x0000004605007947 */ /* 0x006fec000b800000 */
.L_x_5064:
        /* <DEDUP_REMOVED lines=21> */
[----:B------:R-:W-:Y:S01]  /*f580*/  IMAD.U32 R3, RZ, RZ, UR36 ;  /* 0x00000024ff037e24 */ /* 0x000fe2000f8e00ff */
[----:B------:R-:W-:Y:S02]  /*f590*/  LOP3.LUT R22, R22, 0xffffffbf, RZ, 0xc0, !PT ;  /* 0xffffffbf16167812 */ /* 0x000fe400078ec0ff */
[----:B0-----:R-:W-:-:S04]  /*f5a0*/  @!P0 LEA R4, P1, R2, R4, 0x2 ;  /* 0x0000000402048211 */ /* 0x001fc800078210ff */
[----:B------:R-:W-:-:S05]  /*f5b0*/  @!P0 LEA.HI.X R5, R2, R5, R7, 0x2, P1 ;  /* 0x0000000502058211 */ /* 0x000fca00008f1407 */
[----:B------:R0:W5:Y:S01]  /*f5c0*/  @!P0 LDG.E R34, desc[UR52][R4.64] ;  /* 0x0000003404228981 */ /* 0x000162000c1e1900 */
[----:B------:R-:W-:Y:S01]  /*f5d0*/  ISETP.NE.AND P0, PT, R3, 0x3, PT ;  /* 0x000000030300780c */ /* 0x000fe20003f05270 */
[----:B------:R-:W-:Y:S01]  /*f5e0*/  IMAD.MOV R2, RZ, RZ, -R6 ;  /* 0x000000ffff027224 */ /* 0x000fe200078e0a06 */
[----:B------:R-:W-:Y:S02]  /*f5f0*/  ISETP.GT.U32.AND P1, PT, R20, 0x5f, PT ;  /* 0x0000005f1400780c */ /* 0x000fe40003f24070 */
[----:B------:R-:W-:Y:S01]  /*f600*/  LOP3.LUT R18, R18, 0xffff, RZ, 0xc0, !PT ;  /* 0x0000ffff12127812 */ /* 0x000fe200078ec0ff */
[----:B------:R-:W-:Y:S01]  /*f610*/  IMAD R35, R8, R2, R35 ;  /* 0x0000000208237224 */ /* 0x000fe200078e0223 */
[----:B------:R-:W-:-:S07]  /*f620*/  SEL R6, RZ, 0x1, P2 ;  /* 0x00000001ff067807 */ /* 0x000fce0001000000 */
[----:B------:R-:W-:-:S04]  /*f630*/  @P0 LOP3.LUT R22, R22, 0x40, RZ, 0xfc, !PT ;  /* 0x0000004016160812 */ /* 0x000fc800078efcff */
[----:B------:R-:W-:-:S04]  /*f640*/  LOP3.LUT R22, R22, 0xffffffdf, RZ, 0xc0, !PT ;  /* 0xffffffdf16167812 */ /* 0x000fc800078ec0ff */
[----:B------:R-:W-:Y:S01]  /*f650*/  @P1 LOP3.LUT R22, R22, 0x20, RZ, 0xfc, !PT ;  /* 0x0000002016161812 */ /* 0x000fe200078efcff */
[----:B0-----:R-:W-:Y:S06]  /*f660*/  @!P0 BRA `(.L_x_4999) ;  /* 0x0000000000048947 */ /* 0x001fec0003800000 */
[----:B------:R-:W-:Y:S01]  /*f670*/  BPT.TRAP 0x1 ;  /* 0x000000040000795c */ /* 0x000fe20000300000 */
.L_x_4999:
[----:B------:R-:W-:Y:S01]  /*f680*/  IMAD R32, R0, -0x60, R32 ;  /* 0xffffffa000207824 */ /* 0x000fe200078e0220 */
[----:B------:R-:W-:Y:S01]  /*f690*/  SHF.L.U32 R0, R26, 0x1f, RZ ;  /* 0x0000001f1a007819 */ /* 0x000fe200000006ff */
[----:B------:R-:W-:Y:S01]  /*f6a0*/  IMAD R33, R24, 0x8, R23 ;  /* 0x0000000818217824 */ /* 0x000fe200078e0217 */
[----:B------:R-:W-:Y:S03]  /*f6b0*/  BSSY B0, `(.L_x_5000) ;  /* 0x0000003000007945 */ /* 0x000fe60003800000 */
[----:B------:R-:W0:Y:S02]  /*f6c0*/  SYNCS.PHASECHK.TRANS64.TRYWAIT P0, [R33+URZ+0x22840], R0 ;  /* 0x02284000210075a7 */ /* 0x000e24000800017f */
[----:B0-----:R-:W-:Y:S05]  /*f6d0*/  @!P0 BRA `(.L_x_5001) ;  /* 0x0000004000888947 */ /* 0x001fea0003800000 */
.L_x_5065:
[----:B------:R-:W-:Y:S05]  /*f6e0*/  BSYNC B0 ;  /* 0x0000000000007941 */ /* 0x000fea0003800000 */
.L_x_5000:
        /* <DEDUP_REMOVED lines=87> */
.L_x_5079:
        /* <DEDUP_REMOVED lines=10> */
.L_x_5003:
        /* <DEDUP_REMOVED lines=11> */
.L_x_5004:
        /* <DEDUP_REMOVED lines=23> */
[----:B------:R1:W-:Y:S04]  /*ff20*/  STL [R1+0x24], R2 ;  /* 0x0000240201007387 */ /* 0x0003e80000100800 */
        /* <DEDUP_REMOVED lines=20> */
.L_x_5006:
[----:B------:R-:W-:Y:S05]  /*10070*/  BSYNC B6 ;  /* 0x0000000000067941 */ /* 0x000fea0003800000 */
.L_x_5005:
[----:B------:R-:W2:Y:S01]  /*10080*/  LDL.LU.64 R2, [R1+0x8] ;  /* 0x0000080001027983 */ /* 0x000ea20000300a00 */
[----:B------:R-:W-:Y:S01]  /*10090*/  ULDC.64 UR4, c[0x0][0x2d8] ;  /* 0x0000b60000047ab9 */ /* 0x000fe20000000a00 */
[----:B------:R-:W1:Y:S02]  /*100a0*/  LDC R4, c[0x0][0x448] ;  /* 0x00011200ff047b82 */ /* 0x000e640000000800 */
[----:B------:R-:W3:Y:S04]  /*100b0*/  LDL.LU R20, [R1+0x24] ;  /* 0x0000240001147983 */ /* 0x000ee80000300800 */
[----:B------:R-:W4:Y:S04]  /*100c0*/  LDL.LU R21, [R1+0x10] ;  /* 0x0000100001157983 */ /* 0x000f280000300800 */
[----:B------:R0:W5:Y:S01]  /*100d0*/  LDL R9, [R1] ;  /* 0x0000000001097983 */ /* 0x0001620000100800 */
[----:B-1----:R-:W-:-:S13]  /*100e0*/  ISETP.NE.AND P6, PT, R4, 0x1, PT ;  /* 0x000000010400780c */ /* 0x002fda0003fc5270 */
[----:B------:R-:W1:Y:S08]  /*100f0*/  @P6 LDC R6, c[0x0][0x44c] ;  /* 0x00011300ff066b82 */ /* 0x000e700000000800 */
[----:B------:R-:W0:Y:S01]  /*10100*/  @P6 LDC R5, c[0x0][0x450] ;  /* 0x00011400ff056b82 */ /* 0x000e220000000800 */
[----:B------:R-:W1:Y:S02]  /*10110*/  S2R R7, SR_TID.X ;  /* 0x0000000000077919 */ /* 0x000e640000002100 */
[----:B-1----:R-:W-:-:S05]  /*10120*/  IMAD.SHL.U32 R7, R7, 0x8, RZ ;  /* 0x0000000807077824 */ /* 0x002fca00078e00ff */
[----:B------:R-:W-:Y:S01]  /*10130*/  LOP3.LUT R7, R7, 0x38, RZ, 0xc0, !PT ;  /* 0x0000003807077812 */ /* 0x000fe200078ec0ff */
[----:B--2---:R-:W-:Y:S02]  /*10140*/  IMAD.MOV.U32 R3, RZ, RZ, R37 ;  /* 0x000000ffff037224 */ /* 0x004fe400078e0025 */
[----:B------:R-:W-:-:S04]  /*10150*/  IMAD.WIDE.U32 R2, R18, UR4, R2 ;  /* 0x0000000412027c25 */ /* 0x000fc8000f8e0002 */
[----:B------:R-:W-:Y:S01]  /*10160*/  IMAD R3, R18, UR5, R3 ;  /* 0x0000000512037c24 */ /* 0x000fe2000f8e0203 */
[----:B------:R-:W-:Y:S02]  /*10170*/  ULDC.64 UR4, c[0x0][0x2e0] ;  /* 0x0000b80000047ab9 */ /* 0x000fe40000000a00 */
[----:B---3--:R-:W-:Y:S02]  /*10180*/  IMAD R0, R20, UR4, RZ ;  /* 0x0000000414007c24 */ /* 0x008fe4000f8e02ff */
[----:B------:R-:W1:Y:S01]  /*10190*/  S2R R20, SR_TID.X ;  /* 0x0000000000147919 */ /* 0x000e620000002100 */
[----:B----4-:R-:W-:-:S04]  /*101a0*/  IMAD.WIDE.U32 R2, R21, UR4, R2 ;  /* 0x0000000415027c25 */ /* 0x010fc8000f8e0002 */
[----:B------:R-:W-:Y:S01]  /*101b0*/  IMAD R0, R21, UR5, R0 ;  /* 0x0000000515007c24 */ /* 0x000fe2000f8e0200 */
[----:B------:R-:W-:-:S03]  /*101c0*/  ULDC.64 UR4, c[0x0][0x2d0] ;  /* 0x0000b40000047ab9 */ /* 0x000fc60000000a00 */
[----:B------:R-:W-:Y:S01]  /*101d0*/  IMAD.IADD R3, R3, 0x1, R0 ;  /* 0x0000000103037824 */ /* 0x000fe200078e0200 */
[----:B-1----:R-:W-:-:S04]  /*101e0*/  LOP3.LUT R20, R20, 0x7f, RZ, 0xc0, !PT ;  /* 0x0000007f14147812 */ /* 0x002fc800078ec0ff */
[----:B------:R-:W-:Y:S02]  /*101f0*/  SHF.R.U32.HI R21, RZ, 0x3, R20 ;  /* 0x00000003ff157819 */ /* 0x000fe40000011614 */
[----:B------:R-:W1:Y:S02]  /*10200*/  S2R R20, SR_TID.X ;  /* 0x0000000000147919 */ /* 0x000e640000002100 */
[----:B-1----:R-:W-:-:S05]  /*10210*/  IMAD.SHL.U32 R20, R20, 0x10, RZ ;  /* 0x0000001014147824 */ /* 0x002fca00078e00ff */
[----:B------:R-:W-:-:S05]  /*10220*/  LOP3.LUT R20, R21, 0x70, R20, 0xf8, !PT ;  /* 0x0000007015147812 */ /* 0x000fca00078ef814 */
[----:B------:R-:W-:-:S04]  /*10230*/  IMAD R0, R17, 0x80, R20 ;  /* 0x0000008011007824 */ /* 0x000fc800078e0214 */
[----:B------:R-:W-:-:S04]  /*10240*/  @P6 IMAD.HI.U32 R6, R0, R6, RZ ;  /* 0x0000000600066227 */ /* 0x000fc800078e00ff */
[----:B------:R-:W-:Y:S01]  /*10250*/  IMAD.MOV.U32 R4, RZ, RZ, R0 ;  /* 0x000000ffff047224 */ /* 0x000fe200078e0000 */
[----:B0-----:R-:W-:Y:S02]  /*10260*/  @P6 SHF.R.U32.HI R4, RZ, R5, R6 ;  /* 0x00000005ff046219 */ /* 0x001fe40000011606 */
[----:B------:R-:W0:Y:S03]  /*10270*/  LDC R6, c[0x0][0x448] ;  /* 0x00011200ff067b82 */ /* 0x000e260000000800 */
[----:B------:R-:W-:Y:S01]  /*10280*/  IMAD.MOV R5, RZ, RZ, -R4 ;  /* 0x000000ffff057224 */ /* 0x000fe200078e0a04 */
[----:B------:R-:W1:Y:S01]  /*10290*/  S2R R20, SR_TID.X ;  /* 0x0000000000147919 */ /* 0x000e620000002100 */
[----:B------:R-:W-:-:S04]  /*102a0*/  IMAD.WIDE.U32 R2, R4, UR4, R2 ;  /* 0x0000000404027c25 */ /* 0x000fc8000f8e0002 */
[----:B0-----:R-:W-:Y:S01]  /*102b0*/  IMAD R0, R6, R5, R0 ;  /* 0x0000000506007224 */ /* 0x001fe200078e0200 */
[----:B------:R-:W-:-:S05]  /*102c0*/  SHF.R.S32.HI R5, RZ, 0x1f, R4 ;  /* 0x0000001fff057819 */ /* 0x000fca0000011404 */
        /* <DEDUP_REMOVED lines=12> */
[----:B-1----:R-:W-:-:S03]  /*10390*/  LOP3.LUT R20, R20, 0x7f, RZ, 0xc0, !PT ;  /* 0x0000007f14147812 */ /* 0x002fc600078ec0ff */
[----:B------:R-:W-:Y:S01]  /*103a0*/  LEA.HI.X R4, R2, UR5, R4, 0x1, P0 ;  /* 0x0000000502047c11 */ /* 0x000fe200080f0c04 */
[----:B------:R-:W-:Y:S01]  /*103b0*/  UMOV UR5, 0xffffffff ;  /* 0xffffffff00057882 */ /* 0x000fe20000000000 */
[----:B------:R-:W-:Y:S02]  /*103c0*/  ISETP.GE.AND P1, PT, R7, UR4, PT ;  /* 0x0000000407007c0c */ /* 0x000fe4000bf26270 */
[----:B------:R-:W-:Y:S01]  /*103d0*/  SHF.R.U32.HI R8, RZ, 0x3, R20 ;  /* 0x00000003ff087819 */ /* 0x000fe20000011614 */
[----:B------:R-:W-:Y:S10]  /*103e0*/  BRA.DIV UR5, `(.L_x_5007) ;  /* 0x0000003e05587947 */ /* 0x000ff4000b800000 */
[----:B------:R-:W0:Y:S01]  /*103f0*/  SHFL.IDX PT, R3, R0, RZ, 0x181f ;  /* 0x00181fff00037589 */ /* 0x000e2200000e0000 */
[----:B-----5:R-:W-:Y:S02]  /*10400*/  IMAD R5, R9, R6, RZ ;  /* 0x0000000609057224 */ /* 0x020fe400078e02ff */
[----:B------:R-:W-:Y:S01]  /*10410*/  IMAD R17, R17, 0x80, R8 ;  /* 0x0000008011117824 */ /* 0x000fe200078e0208 */
        /* <DEDUP_REMOVED lines=70> */
.L_x_5096:
        /* <DEDUP_REMOVED lines=10> */
.L_x_5008:
        /* <DEDUP_REMOVED lines=18> */
.L_x_5097:
[----:B------:R-:W-:Y:S05]  /*10a40*/  BSYNC B0 ;  /* 0x0000000000007941 */ /* 0x000fea0003800000 */
.L_x_5009:
[----:B------:R-:W-:-:S05]  /*10a50*/  IMAD.U32 R2, RZ, RZ, UR36 ;  /* 0x00000024ff027e24 */ /* 0x000fca000f8e00ff */
[----:B------:R-:W-:-:S13]  /*10a60*/  ISETP.NE.AND P0, PT, R2, 0x3, PT ;  /* 0x000000030200780c */ /* 0x000fda0003f05270 */
[----:B------:R-:W-:Y:S05]  /*10a70*/  @!P0 BRA `(.L_x_5011) ;  /* 0x0000000000048947 */ /* 0x000fea0003800000 */
[----:B------:R-:W-:Y:S01]  /*10a80*/  BPT.TRAP 0x1 ;  /* 0x000000040000795c */ /* 0x000fe20000300000 */
.L_x_5011:
[----:B0-----:R-:W-:Y:S01]  /*10a90*/  SHF.L.U32 R0, R26, 0x1f, RZ ;  /* 0x0000001f1a007819 */ /* 0x001fe200000006ff */
[----:B------:R-:W-:Y:S03]  /*10aa0*/  BSSY B0, `(.L_x_5012) ;  /* 0x0000003000007945 */ /* 0x000fe60003800000 */
[----:B------:R-:W0:Y:S02]  /*10ab0*/  SYNCS.PHASECHK.TRANS64.TRYWAIT P0, [R33+URZ+0x22860], R0 ;  /* 0x02286000210075a7 */ /* 0x000e24000800017f */
[----:B0-----:R-:W-:Y:S05]  /*10ac0*/  @!P0 BRA `(.L_x_5013) ;  /* 0x0000004000548947 */ /* 0x001fea0003800000 */
.L_x_5098:
[----:B------:R-:W-:Y:S05]  /*10ad0*/  BSYNC B0 ;  /* 0x0000000000007941 */ /* 0x000fea0003800000 */
.L_x_5012:
        /* <DEDUP_REMOVED lines=93> */
.L_x_5112:
        /* <DEDUP_REMOVED lines=15> */
.L_x_5015:
        /* <DEDUP_REMOVED lines=11> */
.L_x_5016:
[----:B------:R-:W2:Y:S01]  /*11250*/  LDL.LU R2, [R1+0x14] ;  /* 0x0000140001027983 */ /* 0x000ea20000300800 */
[----:B------:R0:W-:Y:S01]  /*11260*/  SYNCS.ARRIVE.TRANS64.A1T0 RZ, [R33+URZ+0x22850], RZ ;  /* 0x022850ff21ff79a7 */ /* 0x0001e2000810003f */
[----:B------:R-:W-:Y:S01]  /*11270*/  BSSY B0, `(.L_x_5017) ;  /* 0x00000dc000007945 */ /* 0x000fe20003800000 */
[----:B--2---:R-:W-:-:S05]  /*11280*/  VIADD R21, R2, 0xfffffffe ;  /* 0xfffffffe02157836 */ /* 0x004fca0000000000 */
[----:B------:R-:W-:-:S13]  /*11290*/  ISETP.GE.AND P0, PT, R21, R29, PT ;  /* 0x0000001d1500720c */ /* 0x000fda0003f06270 */
[----:B0-----:R-:W-:Y:S05]  /*112a0*/  @!P0 BRA `(.L_x_5018) ;  /* 0x0000000c00608947 */ /* 0x001fea0003800000 */
.L_x_5031:
        /* <DEDUP_REMOVED lines=44> */
.L_x_5019:
[----:B------:R-:W-:Y:S01]  /*11570*/  IMAD R10, R24, 0x8, R23 ;  /* 0x00000008180a7824 */ /* 0x000fe200078e0217 */
[----:B------:R-:W-:Y:S01]  /*11580*/  SHF.L.U32 R20, R26, 0x1f, RZ ;  /* 0x0000001f1a147819 */ /* 0x000fe200000006ff */
[----:B------:R-:W-:Y:S01]  /*11590*/  BSSY B1, `(.L_x_5020) ;  /* 0x0000004000017945 */ /* 0x000fe20003800000 */
[----:B------:R-:W-:Y:S02]  /*115a0*/  SHF.R.S32.HI R9, RZ, 0x1f, R5 ;  /* 0x0000001fff097819 */ /* 0x000fe40000011405 */
[----:B------:R-:W0:Y:S02]  /*115b0*/  SYNCS.PHASECHK.TRANS64.TRYWAIT P0, [R10+URZ+0x22840], R20 ;  /* 0x022840140a0075a7 */ /* 0x000e24000800017f */
[----:B0-----:R-:W-:Y:S05]  /*115c0*/  @!P0 BRA `(.L_x_5021) ;  /* 0x0000003c00f08947 */ /* 0x001fea0003800000 */
.L_x_5113:
[----:B------:R-:W-:Y:S05]  /*115d0*/  BSYNC B1 ;  /* 0x0000000000017941 */ /* 0x000fea0003800000 */
.L_x_5020:
        /* <DEDUP_REMOVED lines=49> */
.L_x_5127:
        /* <DEDUP_REMOVED lines=8> */
.L_x_5023:
        /* <DEDUP_REMOVED lines=11> */
.L_x_5024:
[----:B------:R1:W-:Y:S01]  /*11a20*/  SYNCS.ARRIVE.TRANS64.A1T0 RZ, [R10+URZ+0x22830], RZ ;  /* 0x022830ff0aff79a7 */ /* 0x0003e2000810003f */
[----:B------:R-:W-:Y:S05]  /*11a30*/  @!P3 BRA `(.L_x_5025) ;  /* 0x000000000004b947 */ /* 0x000fea0003800000 */
[----:B------:R-:W-:Y:S01]  /*11a40*/  BPT.TRAP 0x1 ;  /* 0x000000040000795c */ /* 0x000fe20000300000 */
.L_x_5025:
[----:B------:R-:W2:Y:S01]  /*11a50*/  SYNCS.PHASECHK.TRANS64.TRYWAIT P0, [R10+URZ+0x22860], R20 ;  /* 0x022860140a0075a7 */ /* 0x000ea2000800017f */
[----:B------:R-:W-:Y:S04]  /*11a60*/  BSSY B1, `(.L_x_5026) ;  /* 0x0000002000017945 */ /* 0x000fe80003800000 */
[----:B--2---:R-:W-:Y:S05]  /*11a70*/  @!P0 BRA `(.L_x_5027) ;  /* 0x0000004000788947 */ /* 0x004fea0003800000 */
.L_x_5128:
[----:B------:R-:W-:Y:S05]  /*11a80*/  BSYNC B1 ;  /* 0x0000000000017941 */ /* 0x000fea0003800000 */
.L_x_5026:
        /* <DEDUP_REMOVED lines=66> */
.L_x_5142:
        /* <DEDUP_REMOVED lines=11> */
.L_x_5029:
        /* <DEDUP_REMOVED lines=11> */
.L_x_5030:
[----:B------:R0:W-:Y:S01]  /*12010*/  SYNCS.ARRIVE.TRANS64.A1T0 RZ, [R10+URZ+0x22850], RZ ;  /* 0x022850ff0aff79a7 */ /* 0x0001e2000810003f */
[----:B------:R-:W-:Y:S05]  /*12020*/  @P2 BRA `(.L_x_5031) ;  /* 0xfffffff000a02947 */ /* 0x000fea000383ffff */
.L_x_5018:
[----:B------:R-:W-:Y:S05]  /*12030*/  BSYNC B0 ;  /* 0x0000000000007941 */ /* 0x000fea0003800000 */
.L_x_5017:
        /* <DEDUP_REMOVED lines=20> */
.L_x_5033:
[----:B------:R-:W-:Y:S05]  /*12180*/  BSYNC B0 ;  /* 0x0000000000007941 */ /* 0x000fea0003800000 */
.L_x_5032:
[----:B------:R-:W-:Y:S02]  /*12190*/  SEL R24, R24, RZ, P0 ;  /* 0x000000ff18187207 */ /* 0x000fe40000000000 */
[----:B------:R-:W-:-:S07]  /*121a0*/  LOP3.LUT R26, R26, R5, RZ, 0x3c, !PT ;  /* 0x000000051a1a7212 */ /* 0x000fce00078e3cff */
.L_x_4992:
[----:B------:R-:W-:Y:S05]  /*121b0*/  BSYNC B7 ;  /* 0x0000000000077941 */ /* 0x000fea0003800000 */
.L_x_4990:
        /* <DEDUP_REMOVED lines=8> */
[----:B------:R3:W4:Y:S01]  /*12240*/  LDS.128 R16, [R23+0x228d0] ;  /* 0x0228d00017107984 */ /* 0x0007220000000c00 */
[----:B------:R-:W-:Y:S06]  /*12250*/  BAR.ARV 0x4, 0x180 ;  /* 0x0106000000007b1d */ /* 0x000fec0000002000 */
[----:B------:R-:W-:Y:S05]  /*12260*/  BRA `(.L_x_5035) ;  /* 0x0000000c00d47947 */ /* 0x000fea0003800000 */
.L_x_5034:
        /* <DEDUP_REMOVED lines=43> */
.L_x_5152:
[----:B------:R-:W-:Y:S02]  /*12520*/  ULDC UR4, c[0x0][0xc38] ;  /* 0x00030e0000047ab9 */ /* 0x000fe40000000800 */
[----:B------:R-:W-:-:S04]  /*12530*/  IMAD.U32 R5, RZ, RZ, UR4 ;  /* 0x00000004ff057e24 */ /* 0x000fc8000f8e00ff */
[----:B---3--:R-:W-:-:S04]  /*12540*/  IMAD R14, R14, R5, RZ ;  /* 0x000000050e0e7224 */ /* 0x008fc800078e02ff */
[----:B------:R-:W-:-:S05]  /*12550*/  IMAD.IADD R7, R7, 0x1, R14 ;  /* 0x0000000107077824 */ /* 0x000fca00078e020e */
[----:B------:R-:W-:-:S13]  /*12560*/  ISETP.GT.AND P6, PT, R7, R0, PT ;  /* 0x000000000700720c */ /* 0x000fda0003fc4270 */
[----:B------:R-:W-:Y:S05]  /*12570*/  @P6 BRA `(.L_x_5037) ;  /* 0x0000000000a46947 */ /* 0x000fea0003800000 */
.L_x_5040:
        /* <DEDUP_REMOVED lines=35> */
.L_x_5160:
[----:B------:R-:W-:Y:S02]  /*127b0*/  ULDC UR4, c[0x0][0xc38] ;  /* 0x00030e0000047ab9 */ /* 0x000fe40000000800 */
[----:B------:R-:W-:-:S04]  /*127c0*/  IMAD.U32 R5, RZ, RZ, UR4 ;  /* 0x00000004ff057e24 */ /* 0x000fc8000f8e00ff */
[----:B---3--:R-:W-:-:S04]  /*127d0*/  IMAD R14, R14, R5, RZ ;  /* 0x000000050e0e7224 */ /* 0x008fc800078e02ff */
[----:B------:R-:W-:-:S05]  /*127e0*/  IMAD.IADD R7, R14, 0x1, R7 ;  /* 0x000000010e077824 */ /* 0x000fca00078e0207 */
[----:B------:R-:W-:-:S13]  /*127f0*/  ISETP.GT.AND P6, PT, R7, R0, PT ;  /* 0x000000000700720c */ /* 0x000fda0003fc4270 */
[----:B------:R-:W-:Y:S05]  /*12800*/  @!P6 BRA `(.L_x_5040) ;  /* 0xfffffffc005ce947 */ /* 0x000fea000383ffff */
.L_x_5037:
        /* <DEDUP_REMOVED lines=10> */
.L_x_5165:
[----:B------:R-:W-:-:S13]  /*128b0*/  ISETP.NE.AND P0, PT, R3, RZ, PT ;  /* 0x000000ff0300720c */ /* 0x000fda0003f05270 */
[----:B------:R-:W-:Y:S05]  /*128c0*/  @!P0 BRA `(.L_x_5042) ;  /* 0x0000000000108947 */ /* 0x000fea0003800000 */
[----:B------:R-:W-:Y:S01]  /*128d0*/  UMOV UR4, 0xffffffff ;  /* 0xffffffff00047882 */ /* 0x000fe20000000000 */
[----:B---3--:R-:W-:Y:S02]  /*128e0*/  VIADD R12, R12, 0xffffffff ;  /* 0xffffffff0c0c7836 */ /* 0x008fe40000000000 */
[----:B------:R-:W-:Y:S05]  /*128f0*/  BRA.DIV UR4, `(.L_x_5043) ;  /* 0x0000004604087947 */ /* 0x000fea000b800000 */
[----:B------:R3:W0:Y:S02]  /*12900*/  SHFL.IDX PT, R6, R2, R12, 0x1f ;  /* 0x00001f0c02067589 */ /* 0x00062400000e0000 */
.L_x_5042:
        /* <DEDUP_REMOVED lines=59> */
.L_x_5044:
        /* <DEDUP_REMOVED lines=60> */
.L_x_5045:
[----:B------:R-:W-:-:S05]  /*13080*/  LOP3.LUT R2, RZ, R2, RZ, 0x33, !PT ;  /* 0x00000002ff027212 */ /* 0x000fca00078e33ff */
[----:B------:R-:W-:Y:S01]  /*13090*/  IMAD.IADD R17, R17, 0x1, R2 ;  /* 0x0000000111117824 */ /* 0x000fe200078e0202 */
[----:B------:R-:W-:Y:S06]  /*130a0*/  BRA `(.L_x_5046) ;  /* 0x00000000001c7947 */ /* 0x000fec0003800000 */
.L_x_5038:
[----:B------:R-:W-:Y:S01]  /*130b0*/  UMOV UR4, URZ ;  /* 0x0000003f00047c82 */ /* 0x000fe20008000000 */
[----:B------:R-:W-:Y:S01]  /*130c0*/  UMOV UR5, URZ ;  /* 0x0000003f00057c82 */ /* 0x000fe20008000000 */
[----:B------:R-:W-:Y:S01]  /*130d0*/  ULDC UR6, c[0x0][0xc3c] ;  /* 0x00030f0000067ab9 */ /* 0x000fe20000000800 */
[----:B------:R-:W-:Y:S02]  /*130e0*/  IMAD.MOV.U32 R16, RZ, RZ, R0 ;  /* 0x000000ffff107224 */ /* 0x000fe400078e0000 */
[----:B------:R-:W-:Y:S02]  /*130f0*/  IMAD.U32 R17, RZ, RZ, UR4 ;  /* 0x00000004ff117e24 */ /* 0x000fe4000f8e00ff */
[----:B------:R-:W-:Y:S02]  /*13100*/  IMAD.U32 R18, RZ, RZ, UR5 ;  /* 0x00000005ff127e24 */ /* 0x000fe4000f8e00ff */
[----:B------:R-:W-:-:S07]  /*13110*/  IMAD.U32 R19, RZ, RZ, UR6 ;  /* 0x00000006ff137e24 */ /* 0x000fce000f8e00ff */
.L_x_5046:
        /* <DEDUP_REMOVED lines=10> */
.L_x_5035:
[----:B------:R-:W-:Y:S02]  /*131c0*/  ULDC UR4, c[0x0][0xc3c] ;  /* 0x00030f0000047ab9 */ /* 0x000fe40000000800 */
[----:B----4-:R-:W-:-:S13]  /*131d0*/  ISETP.GE.AND P0, PT, R19, UR4, PT ;  /* 0x0000000413007c0c */ /* 0x010fda000bf06270 */
[----:B------:R-:W-:Y:S05]  /*131e0*/  @!P0 BRA `(.L_x_5047) ;  /* 0xffffffb000b88947 */ /* 0x000fea000383ffff */
[----:B------:R-:W-:Y:S05]  /*131f0*/  BSYNC B8 ;  /* 0x0000000000087941 */ /* 0x000fea0003800000 */
.L_x_4984:
[----:B------:R-:W4:Y:S01]  /*13200*/  LDL.LU R0, [R1+0x20] ;  /* 0x0000200001007983 */ /* 0x000f220000300800 */
[----:B------:R-:W-:Y:S01]  /*13210*/  BSSY B0, `(.L_x_5048) ;  /* 0x000000b000007945 */ /* 0x000fe20003800000 */
[----:B------:R-:W5:Y:S01]  /*13220*/  S2R R5, SR_CgaCtaId ;  /* 0x0000000000057919 */ /* 0x000f620000008800 */
[----:B----4-:R-:W-:-:S05]  /*13230*/  VIADD R0, R0, 0x1 ;  /* 0x0000000100007836 */ /* 0x010fca0000000000 */
        /* <DEDUP_REMOVED lines=8> */
.L_x_5168:
[----:B------:R-:W-:Y:S05]  /*132c0*/  BSYNC B0 ;  /* 0x0000000000007941 */ /* 0x000fea0003800000 */
.L_x_5048:
[----:B------:R-:W-:-:S03]  /*132d0*/  UMOV UR4, 0xffffffff ;  /* 0xffffffff00047882 */ /* 0x000fc60000000000 */
[----:B------:R-:W-:Y:S05]  /*132e0*/  BRA.DIV UR4, `(.L_x_5050) ;  /* 0x0000003a04c87947 */ /* 0x000fea000b800000 */
[----:B-1----:R-:W1:Y:S02]  /*132f0*/  S2R R0, SR_TID.X ;  /* 0x0000000000007919 */ /* 0x002e640000002100 */
[----:B-1----:R-:W-:-:S04]  /*13300*/  SHF.R.U32.HI R0, RZ, 0x5, R0 ;  /* 0x00000005ff007819 */ /* 0x002fc80000011600 */
[----:B------:R-:W-:-:S05]  /*13310*/  LOP3.LUT R0, R0, 0x3, RZ, 0xc0, !PT ;  /* 0x0000000300007812 */ /* 0x000fca00078ec0ff */
[----:B------:R1:W4:Y:S02]  /*13320*/  SHFL.IDX PT, R14, R0, RZ, 0x1f ;  /* 0x00001fff000e7589 */ /* 0x00032400000e0000 */
.L_x_5171:
[----:B----4-:R-:W-:Y:S01]  /*13330*/  ISETP.NE.AND P0, PT, R14, RZ, PT ;  /* 0x000000ff0e00720c */ /* 0x010fe20003f05270 */
[----:B------:R-:W-:-:S12]  /*13340*/  BSSY B0, `(.L_x_5051) ;  /* 0x0000024000007945 */ /* 0x000fd80003800000 */
[----:B------:R-:W-:Y:S05]  /*13350*/  @P0 BRA `(.L_x_5052) ;  /* 0x0000000000880947 */ /* 0x000fea0003800000 */
[----:B------:R-:W-:-:S03]  /*13360*/  UMOV UR4, 0xffffffff ;  /* 0xffffffff00047882 */ /* 0x000fc60000000000 */
[----:B------:R-:W-:Y:S05]  /*13370*/  BRA.DIV UR4, `(.L_x_5053) ;  /* 0x0000003a04d87947 */ /* 0x000fea000b800000 */
[----:B------:R-:W-:-:S13]  /*13380*/  ELECT P6, URZ, PT ;  /* 0x00000000003f782f */ /* 0x000fda00038c0000 */
.L_x_5174:
[----:B------:R-:W-:Y:S05]  /*13390*/  @!P6 BRA `(.L_x_5052) ;  /* 0x000000000078e947 */ /* 0x000fea0003800000 */
[----:B------:R-:W-:-:S06]  /*133a0*/  ULOP3.LUT UR4, UR38, 0x2, URZ, 0xfc, !UPT ;  /* 0x0000000226047892 */ /* 0x000fcc000f8efc3f */
[----:B-1----:R-:W-:-:S05]  /*133b0*/  IMAD.U32 R0, RZ, RZ, UR4 ;  /* 0x00000004ff007e24 */ /* 0x002fca000f8e00ff */
[----:B------:R-:W-:-:S13]  /*133c0*/  ISETP.NE.AND P0, PT, R0, 0x3, PT ;  /* 0x000000030000780c */ /* 0x000fda0003f05270 */
[----:B------:R-:W-:Y:S05]  /*133d0*/  @!P0 BRA `(.L_x_5054) ;  /* 0x0000000000048947 */ /* 0x000fea0003800000 */
[----:B------:R-:W-:Y:S01]  /*133e0*/  BPT.TRAP 0x1 ;  /* 0x000000040000795c */ /* 0x000fe20000300000 */
.L_x_5054:
[----:B------:R-:W-:Y:S01]  /*133f0*/  IMAD R5, R24, 0x8, R7 ;  /* 0x0000000818057824 */ /* 0x000fe200078e0207 */
[----:B------:R-:W-:Y:S01]  /*13400*/  SHF.L.U32 R0, R26, 0x1f, RZ ;  /* 0x0000001f1a007819 */ /* 0x000fe200000006ff */
[----:B------:R-:W-:-:S03]  /*13410*/  VIADD R24, R24, 0x1 ;  /* 0x0000000118187836 */ /* 0x000fc60000000000 */
[----:B------:R-:W1:Y:S02]  /*13420*/  SYNCS.PHASECHK.TRANS64.TRYWAIT P1, [R5+URZ+0x22840], R0 ;  /* 0x02284000050075a7 */ /* 0x000e64000802017f */
[----:B------:R-:W-:-:S04]  /*13430*/  ISETP.NE.AND P2, PT, R24, 0x2, PT ;  /* 0x000000021800780c */ /* 0x000fc80003f45270 */
[----:B------:R-:W-:Y:S01]  /*13440*/  SEL R3, RZ, 0x1, P2 ;  /* 0x00000001ff037807 */ /* 0x000fe20001000000 */
[----:B-1----:R-:W-:Y:S08]  /*13450*/  @!P1 BRA `(.L_x_5055) ;  /* 0x0000003800c09947 */ /* 0x002ff00003800000 */
.L_x_5175:
[----:B------:R-:W-:Y:S02]  /*13460*/  SEL R24, R24, RZ, P2 ;  /* 0x000000ff18187207 */ /* 0x000fe40001000000 */
[----:B------:R-:W-:Y:S01]  /*13470*/  LOP3.LUT R2, R26, R3, RZ, 0x3c, !PT ;  /* 0x000000031a027212 */ /* 0x000fe200078e3cff */
[----:B------:R-:W-:Y:S06]  /*13480*/  @!P0 BRA `(.L_x_5056) ;  /* 0x0000000000048947 */ /* 0x000fec0003800000 */
[----:B------:R-:W-:Y:S01]  /*13490*/  BPT.TRAP 0x1 ;  /* 0x000000040000795c */ /* 0x000fe20000300000 */
.L_x_5056:
[----:B------:R-:W-:Y:S01]  /*134a0*/  IMAD R3, R24, 0x8, R7 ;  /* 0x0000000818037824 */ /* 0x000fe200078e0207 */
[----:B------:R-:W-:-:S04]  /*134b0*/  SHF.L.U32 R2, R2, 0x1f, RZ ;  /* 0x0000001f02027819 */ /* 0x000fc800000006ff */
[----:B------:R-:W4:Y:S02]  /*134c0*/  SYNCS.PHASECHK.TRANS64.TRYWAIT P1, [R3+URZ+0x22840], R2 ;  /* 0x02284002030075a7 */ /* 0x000f24000802017f */
[----:B----4-:R-:W-:Y:S05]  /*134d0*/  @!P1 BRA `(.L_x_5057) ;  /* 0x0000003800b49947 */ /* 0x010fea0003800000 */
.L_x_5176:
[----:B------:R-:W-:Y:S05]  /*134e0*/  @!P0 BRA `(.L_x_5058) ;  /* 0x0000000000048947 */ /* 0x000fea0003800000 */
[----:B------:R-:W-:Y:S01]  /*134f0*/  BPT.TRAP 0x1 ;  /* 0x000000040000795c */ /* 0x000fe20000300000 */
.L_x_5058:
[----:B------:R-:W5:Y:S02]  /*13500*/  SYNCS.PHASECHK.TRANS64.TRYWAIT P1, [R5+URZ+0x22860], R0 ;  /* 0x02286000050075a7 */ /* 0x000f64000802017f */
[----:B-----5:R-:W-:Y:S05]  /*13510*/  @!P1 BRA `(.L_x_5059) ;  /* 0x0000003800b89947 */ /* 0x020fea0003800000 */
.L_x_5177:
[----:B------:R-:W-:Y:S05]  /*13520*/  @!P0 BRA `(.L_x_5060) ;  /* 0x0000000000048947 */ /* 0x000fea0003800000 */
[----:B------:R-:W-:Y:S01]  /*13530*/  BPT.TRAP 0x1 ;  /* 0x000000040000795c */ /* 0x000fe20000300000 */
.L_x_5060:
[----:B------:R0:W0:Y:S02]  /*13540*/  SYNCS.PHASECHK.TRANS64.TRYWAIT P0, [R3+URZ+0x22860], R2 ;  /* 0x02286002030075a7 */ /* 0x000024000800017f */
[----:B0-----:R-:W-:Y:S05]  /*13550*/  @!P0 NANOSLEEP.SYNCS 0x989680 ;  /* 0x009896800000895d */ /* 0x001fea0003900000 */
[----:B------:R-:W0:Y:S02]  /*13560*/  @!P0 SYNCS.PHASECHK.TRANS64 P0, [R3+URZ+0x22860], R2 ;  /* 0x02286002030085a7 */ /* 0x000e24000800007f */
[----:B0-----:R-:W-:Y:S05]  /*13570*/  @!P0 BRA `(.L_x_5060) ;  /* 0xfffffffc00f08947 */ /* 0x001fea000383ffff */
.L_x_5052:
[----:B------:R-:W-:Y:S05]  /*13580*/  BSYNC B0 ;  /* 0x0000000000007941 */ /* 0x000fea0003800000 */
.L_x_5051:
[----:B------:R-:W-:Y:S05]  /*13590*/  EXIT ;  /* 0x000000000000794d */ /* 0x000fea0003800000 */
.L_x_4917:
[----:B0-----:R0:W1:Y:S02]  /*135a0*/  SYNCS.PHASECHK.TRANS64.TRYWAIT P0, [R7+URZ+0x22800], R0 ;  /* 0x02280000070075a7 */ /* 0x001064000800017f */
[----:B-1----:R-:W-:Y:S05]  /*135b0*/  @!P0 NANOSLEEP.SYNCS 0x989680 ;  /* 0x009896800000895d */ /* 0x002fea0003900000 */
[----:B------:R-:W1:Y:S02]  /*135c0*/  @!P0 SYNCS.PHASECHK.TRANS64 P0, [R7+URZ+0x22800], R0 ;  /* 0x02280000070085a7 */ /* 0x000e64000800007f */
[----:B-1----:R-:W-:Y:S05]  /*135d0*/  @!P0 BRA `(.L_x_4917) ;  /* 0xfffffffc00f08947 */ /* 0x002fea000383ffff */
[----:B------:R-:W-:Y:S05]  /*135e0*/  BRA `(.L_x_5061) ;  /* 0xfffffee800b87947 */ /* 0x000fea000383ffff */
.L_x_4921:
[----:B-1----:R-:W-:-:S04]  /*135f0*/  IMAD.U32 R0, RZ, RZ, UR22 ;  /* 0x00000016ff007e24 */ /* 0x002fc8000f8e00ff */
[----:B------:R1:W2:Y:S03]  /*13600*/  SYNCS.PHASECHK.TRANS64.TRYWAIT P1, [R0+URZ+0x22830], R9 ;  /* 0x02283009000075a7 */ /* 0x0002a6000802017f */
[----:B--2---:R-:W-:Y:S05]  /*13610*/  @!P1 NANOSLEEP.SYNCS 0x989680 ;  /* 0x009896800000995d */ /* 0x004fea0003900000 */
[----:B------:R-:W2:Y:S02]  /*13620*/  @!P1 SYNCS.PHASECHK.TRANS64 P1, [R0+URZ+0x22830], R9 ;  /* 0x02283009000095a7 */ /* 0x000ea4000802007f */
[----:B--2---:R-:W-:Y:S05]  /*13630*/  @!P1 BRA `(.L_x_4921) ;  /* 0xfffffffc00ec9947 */ /* 0x004fea000383ffff */
[----:B------:R-:W-:Y:S05]  /*13640*/  BRA `(.L_x_4920) ;  /* 0xfffffee800e07947 */ /* 0x000fea000383ffff */
.L_x_4926:
[----:B---3--:R-:W-:-:S04]  /*13650*/  IMAD.U32 R10, RZ, RZ, UR22 ;  /* 0x00000016ff0a7e24 */ /* 0x008fc8000f8e00ff */
[----:B------:R3:W4:Y:S03]  /*13660*/  SYNCS.PHASECHK.TRANS64.TRYWAIT P1, [R10+URZ+0x22850], R9 ;  /* 0x022850090a0075a7 */ /* 0x000726000802017f */
[----:B----4-:R-:W-:Y:S05]  /*13670*/  @!P1 NANOSLEEP.SYNCS 0x989680 ;  /* 0x009896800000995d */ /* 0x010fea0003900000 */
[----:B------:R-:W4:Y:S02]  /*13680*/  @!P1 SYNCS.PHASECHK.TRANS64 P1, [R10+URZ+0x22850], R9 ;  /* 0x022850090a0095a7 */ /* 0x000f24000802007f */
[----:B----4-:R-:W-:Y:S05]  /*13690*/  @!P1 BRA `(.L_x_4926) ;  /* 0xfffffffc00ec9947 */ /* 0x010fea000383ffff */
[----:B------:R-:W-:Y:S05]  /*136a0*/  BRA `(.L_x_4925) ;  /* 0xffffff0000e47947 */ /* 0x000fea000383ffff */
.L_x_4932:
[----:B-1----:R-:W-:-:S04]  /*136b0*/  IMAD.U32 R0, RZ, RZ, UR23 ;  /* 0x00000017ff007e24 */ /* 0x002fc8000f8e00ff */
[----:B------:R1:W2:Y:S03]  /*136c0*/  SYNCS.PHASECHK.TRANS64.TRYWAIT P1, [R0+URZ+0x22830], R7 ;  /* 0x02283007000075a7 */ /* 0x0002a6000802017f */
[----:B--2---:R-:W-:Y:S05]  /*136d0*/  @!P1 NANOSLEEP.SYNCS 0x989680 ;  /* 0x009896800000995d */ /* 0x004fea0003900000 */
[----:B------:R-:W2:Y:S02]  /*136e0*/  @!P1 SYNCS.PHASECHK.TRANS64 P1, [R0+URZ+0x22830], R7 ;  /* 0x02283007000095a7 */ /* 0x000ea4000802007f */
[----:B--2---:R-:W-:Y:S05]  /*136f0*/  @!P1 BRA `(.L_x_4932) ;  /* 0xfffffffc00ec9947 */ /* 0x004fea000383ffff */
[----:B------:R-:W-:Y:S05]  /*13700*/  BRA `(.L_x_4931) ;  /* 0xffffff0800247947 */ /* 0x000fea000383ffff */
.L_x_4937:
[----:B---3--:R-:W-:-:S04]  /*13710*/  IMAD.U32 R8, RZ, RZ, UR23 ;  /* 0x00000017ff087e24 */ /* 0x008fc8000f8e00ff */
[----:B------:R3:W4:Y:S03]  /*13720*/  SYNCS.PHASECHK.TRANS64.TRYWAIT P1, [R8+URZ+0x22850], R7 ;  /* 0x02285007080075a7 */ /* 0x000726000802017f */
[----:B----4-:R-:W-:Y:S05]  /*13730*/  @!P1 NANOSLEEP.SYNCS 0x989680 ;  /* 0x009896800000995d */ /* 0x010fea0003900000 */
[----:B------:R-:W4:Y:S02]  /*13740*/  @!P1 SYNCS.PHASECHK.TRANS64 P1, [R8+URZ+0x22850], R7 ;  /* 0x02285007080095a7 */ /* 0x000f24000802007f */
[----:B----4-:R-:W-:Y:S05]  /*13750*/  @!P1 BRA `(.L_x_4937) ;  /* 0xfffffffc00ec9947 */ /* 0x010fea000383ffff */
[----:B------:R-:W-:Y:S05]  /*13760*/  BRA `(.L_x_4936) ;  /* 0xffffff2800447947 */ /* 0x000fea000383ffff */
.L_x_4944:
[----:B-1----:R-:W-:-:S04]  /*13770*/  IMAD.U32 R0, RZ, RZ, UR23 ;  /* 0x00000017ff007e24 */ /* 0x002fc8000f8e00ff */
[----:B------:R1:W2:Y:S03]  /*13780*/  SYNCS.PHASECHK.TRANS64.TRYWAIT P1, [R0+URZ+0x22830], R7 ;  /* 0x02283007000075a7 */ /* 0x0002a6000802017f */
[----:B--2---:R-:W-:Y:S05]  /*13790*/  @!P1 NANOSLEEP.SYNCS 0x989680 ;  /* 0x009896800000995d */ /* 0x004fea0003900000 */
[----:B------:R-:W2:Y:S02]  /*137a0*/  @!P1 SYNCS.PHASECHK.TRANS64 P1, [R0+URZ+0x22830], R7 ;  /* 0x02283007000095a7 */ /* 0x000ea4000802007f */
[----:B--2---:R-:W-:Y:S05]  /*137b0*/  @!P1 BRA `(.L_x_4944) ;  /* 0xfffffffc00ec9947 */ /* 0x004fea000383ffff */
[----:B------:R-:W-:Y:S05]  /*137c0*/  BRA `(.L_x_4943) ;  /* 0xffffff2c005c7947 */ /* 0x000fea000383ffff */
.L_x_4949:
[----:B---3--:R-:W-:-:S04]  /*137d0*/  IMAD.U32 R8, RZ, RZ, UR23 ;  /* 0x00000017ff087e24 */ /* 0x008fc8000f8e00ff */
[----:B------:R3:W4:Y:S03]  /*137e0*/  SYNCS.PHASECHK.TRANS64.TRYWAIT P1, [R8+URZ+0x22850], R7 ;  /* 0x02285007080075a7 */ /* 0x000726000802017f */
[----:B----4-:R-:W-:Y:S05]  /*137f0*/  @!P1 NANOSLEEP.SYNCS 0x989680 ;  /* 0x009896800000995d */ /* 0x010fea0003900000 */
[----:B------:R-:W4:Y:S02]  /*13800*/  @!P1 SYNCS.PHASECHK.TRANS64 P1, [R8+URZ+0x22850], R7 ;  /* 0x02285007080095a7 */ /* 0x000f24000802007f */
[----:B----4-:R-:W-:Y:S05]  /*13810*/  @!P1 BRA `(.L_x_4949) ;  /* 0xfffffffc00ec9947 */ /* 0x010fea000383ffff */
[----:B------:R-:W-:Y:S05]  /*13820*/  BRA `(.L_x_4948) ;  /* 0xffffff44007c7947 */ /* 0x000fea000383ffff */
.L_x_4998:
        /* <DEDUP_REMOVED lines=11> */
.L_x_5063:
[----:B------:R-:W-:Y:S05]  /*138e0*/  BSYNC B0 ;  /* 0x0000000000007941 */ /* 0x000fea0003800000 */
.L_x_5062:
[----:B------:R-:W-:Y:S05]  /*138f0*/  BRA `(.L_x_5064) ;  /* 0xffffffb800cc7947 */ /* 0x000fea000383ffff */
.L_x_5001:
[----:B0-----:R0:W1:Y:S02]  /*13900*/  SYNCS.PHASECHK.TRANS64.TRYWAIT P0, [R33+URZ+0x22840], R0 ;  /* 0x02284000210075a7 */ /* 0x001064000800017f */
[----:B-1----:R-:W-:Y:S05]  /*13910*/  @!P0 NANOSLEEP.SYNCS 0x989680 ;  /* 0x009896800000895d */ /* 0x002fea0003900000 */
[----:B------:R-:W1:Y:S02]  /*13920*/  @!P0 SYNCS.PHASECHK.TRANS64 P0, [R33+URZ+0x22840], R0 ;  /* 0x02284000210085a7 */ /* 0x000e64000800007f */
[----:B-1----:R-:W-:Y:S05]  /*13930*/  @!P0 BRA `(.L_x_5001) ;  /* 0xfffffffc00f08947 */ /* 0x002fea000383ffff */
[----:B------:R-:W-:Y:S05]  /*13940*/  BRA `(.L_x_5065) ;  /* 0xffffffbc00647947 */ /* 0x000fea000383ffff */
.L_x_5002:
        /* <DEDUP_REMOVED lines=8> */
.L_x_5067:
[----:B------:R-:W-:Y:S05]  /*139d0*/  BSYNC B0 ;  /* 0x0000000000007941 */ /* 0x000fea0003800000 */
.L_x_5066:
        /* <DEDUP_REMOVED lines=9> */
.L_x_5068:
[----:B------:R-:W-:Y:S02]  /*13a70*/  IMAD.MOV.U32 R13, RZ, RZ, R4 ;  /* 0x000000ffff0d7224 */ /* 0x000fe400078e0004 */
[----:B------:R-:W-:Y:S02]  /*13a80*/  IMAD.MOV.U32 R12, RZ, RZ, 0x1 ;  /* 0x00000001ff0c7424 */ /* 0x000fe400078e00ff */
[----:B------:R-:W-:-:S07]  /*13a90*/  IMAD.MOV.U32 R3, RZ, RZ, R14 ;  /* 0x000000ffff037224 */ /* 0x000fce00078e000e */
[----:B------:R-:W-:Y:S05]  /*13aa0*/  WARPSYNC.COLLECTIVE R15, `(.L_x_5069) ;  /* 0x000000000f087348 */ /* 0x000fea0003c00000 */
[----:B------:R0:W1:Y:S02]  /*13ab0*/  SHFL.IDX P6, R14, R13, R12, R11 ;  /* 0x0000000c0d0e7389 */ /* 0x00006400000c000b */
[----:B01----:R-:W-:Y:S01]  /*13ac0*/  ENDCOLLECTIVE ;  /* 0x000000000000791b */ /* 0x003fe20003800000 */
.L_x_5069:
        /* <DEDUP_REMOVED lines=15> */
.L_x_5070:
[----:B------:R-:W-:Y:S02]  /*13bc0*/  @P0 IMAD R7, R5, 0x2, R23 ;  /* 0x0000000205070824 */ /* 0x000fe400078e0217 */
[----:B------:R-:W-:Y:S02]  /*13bd0*/  IMAD.MOV.U32 R13, RZ, RZ, R4 ;  /* 0x000000ffff0d7224 */ /* 0x000fe400078e0004 */
[----:B------:R-:W-:Y:S02]  /*13be0*/  IMAD.MOV.U32 R12, RZ, RZ, 0x2 ;  /* 0x00000002ff0c7424 */ /* 0x000fe400078e00ff */
[----:B------:R-:W-:-:S07]  /*13bf0*/  IMAD.MOV.U32 R3, RZ, RZ, R14 ;  /* 0x000000ffff037224 */ /* 0x000fce00078e000e */
[----:B------:R-:W-:Y:S05]  /*13c00*/  WARPSYNC.COLLECTIVE R15, `(.L_x_5071) ;  /* 0x000000000f087348 */ /* 0x000fea0003c00000 */
[----:B------:R0:W1:Y:S02]  /*13c10*/  SHFL.IDX P6, R14, R13, R12, R11 ;  /* 0x0000000c0d0e7389 */ /* 0x00006400000c000b */
[----:B01----:R-:W-:Y:S01]  /*13c20*/  ENDCOLLECTIVE ;  /* 0x000000000000791b */ /* 0x003fe20003800000 */
.L_x_5071:
        /* <DEDUP_REMOVED lines=15> */
.L_x_5072:
[----:B------:R-:W-:Y:S02]  /*13d20*/  @P0 IMAD R7, R5, 0x2, R23 ;  /* 0x0000000205070824 */ /* 0x000fe400078e0217 */
[----:B------:R-:W-:Y:S02]  /*13d30*/  IMAD.MOV.U32 R13, RZ, RZ, R4 ;  /* 0x000000ffff0d7224 */ /* 0x000fe400078e0004 */
[----:B------:R-:W-:Y:S02]  /*13d40*/  IMAD.MOV.U32 R12, RZ, RZ, 0x3 ;  /* 0x00000003ff0c7424 */ /* 0x000fe400078e00ff */
[----:B------:R-:W-:-:S07]  /*13d50*/  IMAD.MOV.U32 R3, RZ, RZ, R14 ;  /* 0x000000ffff037224 */ /* 0x000fce00078e000e */
[----:B------:R-:W-:Y:S05]  /*13d60*/  WARPSYNC.COLLECTIVE R15, `(.L_x_5073) ;  /* 0x000000000f087348 */ /* 0x000fea0003c00000 */
[----:B------:R0:W1:Y:S02]  /*13d70*/  SHFL.IDX P6, R14, R13, R12, R11 ;  /* 0x0000000c0d0e7389 */ /* 0x00006400000c000b */
[----:B01----:R-:W-:Y:S01]  /*13d80*/  ENDCOLLECTIVE ;  /* 0x000000000000791b */ /* 0x003fe20003800000 */
.L_x_5073:
        /* <DEDUP_REMOVED lines=15> */
.L_x_5074:
[----:B------:R-:W-:Y:S02]  /*13e80*/  @P0 IMAD R7, R5, 0x2, R23 ;  /* 0x0000000205070824 */ /* 0x000fe400078e0217 */
[----:B------:R-:W-:Y:S02]  /*13e90*/  IMAD.MOV.U32 R13, RZ, RZ, R4 ;  /* 0x000000ffff0d7224 */ /* 0x000fe400078e0004 */
[----:B------:R-:W-:Y:S02]  /*13ea0*/  IMAD.MOV.U32 R12, RZ, RZ, 0x4 ;  /* 0x00000004ff0c7424 */ /* 0x000fe400078e00ff */
[----:B------:R-:W-:-:S07]  /*13eb0*/  IMAD.MOV.U32 R3, RZ, RZ, R14 ;  /* 0x000000ffff037224 */ /* 0x000fce00078e000e */
[----:B------:R-:W-:Y:S05]  /*13ec0*/  WARPSYNC.COLLECTIVE R15, `(.L_x_5075) ;  /* 0x000000000f087348 */ /* 0x000fea0003c00000 */
[----:B------:R0:W1:Y:S02]  /*13ed0*/  SHFL.IDX P6, R14, R13, R12, R11 ;  /* 0x0000000c0d0e7389 */ /* 0x00006400000c000b */
[----:B01----:R-:W-:Y:S01]  /*13ee0*/  ENDCOLLECTIVE ;  /* 0x000000000000791b */ /* 0x003fe20003800000 */
.L_x_5075:
        /* <DEDUP_REMOVED lines=15> */
.L_x_5076:
[----:B------:R-:W-:Y:S02]  /*13fe0*/  @P0 IMAD R7, R5, 0x2, R23 ;  /* 0x0000000205070824 */ /* 0x000fe400078e0217 */
[----:B------:R-:W-:Y:S02]  /*13ff0*/  IMAD.MOV.U32 R13, RZ, RZ, R4 ;  /* 0x000000ffff0d7224 */ /* 0x000fe400078e0004 */
[----:B------:R-:W-:Y:S02]  /*14000*/  IMAD.MOV.U32 R12, RZ, RZ, 0x5 ;  /* 0x00000005ff0c7424 */ /* 0x000fe400078e00ff */
[----:B------:R-:W-:-:S07]  /*14010*/  IMAD.MOV.U32 R3, RZ, RZ, R14 ;  /* 0x000000ffff037224 */ /* 0x000fce00078e000e */
[----:B------:R-:W-:Y:S05]  /*14020*/  WARPSYNC.COLLECTIVE R15, `(.L_x_5077) ;  /* 0x000000000f087348 */ /* 0x000fea0003c00000 */
[----:B------:R0:W1:Y:S02]  /*14030*/  SHFL.IDX P6, R14, R13, R12, R11 ;  /* 0x0000000c0d0e7389 */ /* 0x00006400000c000b */
[----:B01----:R-:W-:Y:S01]  /*14040*/  ENDCOLLECTIVE ;  /* 0x000000000000791b */ /* 0x003fe20003800000 */
.L_x_5077:
        /* <DEDUP_REMOVED lines=10> */
.L_x_5078:
[----:B------:R-:W-:Y:S01]  /*140f0*/  @!PT LDS RZ, [RZ] ;  /* 0x00000000fffff984 */ /* 0x000fe20000000800 */
[----:B------:R-:W-:Y:S01]  /*14100*/  @!PT LDS RZ, [RZ] ;  /* 0x00000000fffff984 */ /* 0x000fe20000000800 */
[----:B------:R-:W-:Y:S01]  /*14110*/  @!PT LDS RZ, [RZ] ;  /* 0x00000000fffff984 */ /* 0x000fe20000000800 */
[----:B------:R0:W-:Y:S01]  /*14120*/  @P0 LDGSTS.E.BYPASS.LTC128B.128 [R7+0x1e400], desc[UR52][R2.64], !P2 ;  /* 0x1e40000002070fae */ /* 0x0001e2000d101d74 */
[----:B------:R-:W-:Y:S01]  /*14130*/  IMAD.MOV.U32 R0, RZ, RZ, R14 ;  /* 0x000000ffff007224 */ /* 0x000fe200078e000e */
[----:B------:R-:W-:Y:S06]  /*14140*/  BRA `(.L_x_5079) ;  /* 0xffffffb800c47947 */ /* 0x000fec000383ffff */
.L_x_5007:
[----:B------:R-:W-:Y:S02]  /*14150*/  IMAD.MOV.U32 R13, RZ, RZ, R4 ;  /* 0x000000ffff0d7224 */ /* 0x000fe400078e0004 */
[----:B------:R-:W-:Y:S02]  /*14160*/  IMAD.MOV.U32 R12, RZ, RZ, RZ ;  /* 0x000000ffff0c7224 */ /* 0x000fe400078e00ff */
[----:B------:R-:W-:Y:S02]  /*14170*/  IMAD.MOV.U32 R11, RZ, RZ, 0x181f ;  /* 0x0000181fff0b7424 */ /* 0x000fe400078e00ff */
[----:B------:R-:W-:Y:S02]  /*14180*/  IMAD.MOV.U32 R15, RZ, RZ, -0x1 ;  /* 0xffffffffff0f7424 */ /* 0x000fe400078e00ff */
[----:B-----5:R-:W-:Y:S02]  /*14190*/  IMAD R5, R9, R6, RZ ;  /* 0x0000000609057224 */ /* 0x020fe400078e02ff */
[----:B------:R-:W-:-:S07]  /*141a0*/  IMAD R17, R17, 0x80, R8 ;  /* 0x0000008011117824 */ /* 0x000fce00078e0208 */
[----:B------:R-:W-:Y:S05]  /*141b0*/  WARPSYNC.COLLECTIVE R15, `(.L_x_5080) ;  /* 0x000000000f087348 */ /* 0x000fea0003c00000 */
[----:B------:R0:W1:Y:S02]  /*141c0*/  SHFL.IDX P6, R14, R13, R12, R11 ;  /* 0x0000000c0d0e7389 */ /* 0x00006400000c000b */
[----:B01----:R-:W-:Y:S01]  /*141d0*/  ENDCOLLECTIVE ;  /* 0x000000000000791b */ /* 0x003fe20003800000 */
.L_x_5080:
[C---:B------:R-:W-:Y:S01]  /*141e0*/  VIADD R6, R17.reuse, 0x10 ;  /* 0x0000001011067836 */ /* 0x040fe20000000000 */
[----:B------:R-:W-:Y:S01]  /*141f0*/  ISETP.GE.AND P0, PT, R17, R5, PT ;  /* 0x000000051100720c */ /* 0x000fe20003f06270 */
[----:B------:R-:W-:Y:S02]  /*14200*/  IMAD.MOV.U32 R13, RZ, RZ, R0 ;  /* 0x000000ffff0d7224 */ /* 0x000fe400078e0000 */
[----:B------:R-:W-:-:S10]  /*14210*/  IMAD.MOV.U32 R2, RZ, RZ, R14 ;  /* 0x000000ffff027224 */ /* 0x000fd400078e000e */
[----:B------:R-:W-:Y:S05]  /*14220*/  WARPSYNC.COLLECTIVE R15, `(.L_x_5081) ;  /* 0x000000000f087348 */ /* 0x000fea0003c00000 */
[----:B------:R0:W1:Y:S02]  /*14230*/  SHFL.IDX P6, R14, R13, R12, R11 ;  /* 0x0000000c0d0e7389 */ /* 0x00006400000c000b */
[----:B01----:R-:W-:Y:S01]  /*14240*/  ENDCOLLECTIVE ;  /* 0x000000000000791b */ /* 0x003fe20003800000 */
.L_x_5081:
[----:B------:R-:W-:Y:S02]  /*14250*/  IMAD.MOV.U32 R13, RZ, RZ, R4 ;  /* 0x000000ffff0d7224 */ /* 0x000fe400078e0004 */
[----:B------:R-:W-:Y:S02]  /*14260*/  IMAD.MOV.U32 R12, RZ, RZ, 0x1 ;  /* 0x00000001ff0c7424 */ /* 0x000fe400078e00ff */
[----:B------:R-:W-:-:S07]  /*14270*/  IMAD.MOV.U32 R3, RZ, RZ, R14 ;  /* 0x000000ffff037224 */ /* 0x000fce00078e000e */
[----:B------:R-:W-:Y:S05]  /*14280*/  WARPSYNC.COLLECTIVE R15, `(.L_x_5082) ;  /* 0x000000000f087348 */ /* 0x000fea0003c00000 */
[----:B------:R0:W1:Y:S02]  /*14290*/  SHFL.IDX P6, R14, R13, R12, R11 ;  /* 0x0000000c0d0e7389 */ /* 0x00006400000c000b */
[----:B01----:R-:W-:Y:S01]  /*142a0*/  ENDCOLLECTIVE ;  /* 0x000000000000791b */ /* 0x003fe20003800000 */
.L_x_5082:
        /* <DEDUP_REMOVED lines=15> */
.L_x_5083:
[----:B------:R-:W-:Y:S02]  /*143a0*/  IMAD.MOV.U32 R13, RZ, RZ, R4 ;  /* 0x000000ffff0d7224 */ /* 0x000fe400078e0004 */
[----:B------:R-:W-:Y:S02]  /*143b0*/  IMAD.MOV.U32 R12, RZ, RZ, 0x2 ;  /* 0x00000002ff0c7424 */ /* 0x000fe400078e00ff */
[----:B------:R-:W-:-:S07]  /*143c0*/  IMAD.MOV.U32 R3, RZ, RZ, R14 ;  /* 0x000000ffff037224 */ /* 0x000fce00078e000e */
[----:B------:R-:W-:Y:S05]  /*143d0*/  WARPSYNC.COLLECTIVE R15, `(.L_x_5084) ;  /* 0x000000000f087348 */ /* 0x000fea0003c00000 */
[----:B------:R0:W1:Y:S02]  /*143e0*/  SHFL.IDX P6, R14, R13, R12, R11 ;  /* 0x0000000c0d0e7389 */ /* 0x00006400000c000b */
[----:B01----:R-:W-:Y:S01]  /*143f0*/  ENDCOLLECTIVE ;  /* 0x000000000000791b */ /* 0x003fe20003800000 */
.L_x_5084:
        /* <DEDUP_REMOVED lines=16> */
.L_x_5085:
[----:B------:R-:W-:Y:S02]  /*14500*/  IMAD.MOV.U32 R13, RZ, RZ, R4 ;  /* 0x000000ffff0d7224 */ /* 0x000fe400078e0004 */
[----:B------:R-:W-:Y:S02]  /*14510*/  IMAD.MOV.U32 R12, RZ, RZ, 0x3 ;  /* 0x00000003ff0c7424 */ /* 0x000fe400078e00ff */
[----:B------:R-:W-:-:S07]  /*14520*/  IMAD.MOV.U32 R3, RZ, RZ, R14 ;  /* 0x000000ffff037224 */ /* 0x000fce00078e000e */
[----:B------:R-:W-:Y:S05]  /*14530*/  WARPSYNC.COLLECTIVE R15, `(.L_x_5086) ;  /* 0x000000000f087348 */ /* 0x000fea0003c00000 */
[----:B------:R0:W1:Y:S02]  /*14540*/  SHFL.IDX P6, R14, R13, R12, R11 ;  /* 0x0000000c0d0e7389 */ /* 0x00006400000c000b */
[----:B01----:R-:W-:Y:S01]  /*14550*/  ENDCOLLECTIVE ;  /* 0x000000000000791b */ /* 0x003fe20003800000 */
.L_x_5086:
        /* <DEDUP_REMOVED lines=16> */
.L_x_5087:
[----:B------:R-:W-:Y:S02]  /*14660*/  IMAD.MOV.U32 R13, RZ, RZ, R4 ;  /* 0x000000ffff0d7224 */ /* 0x000fe400078e0004 */
[----:B------:R-:W-:Y:S02]  /*14670*/  IMAD.MOV.U32 R12, RZ, RZ, 0x4 ;  /* 0x00000004ff0c7424 */ /* 0x000fe400078e00ff */
[----:B------:R-:W-:-:S07]  /*14680*/  IMAD.MOV.U32 R3, RZ, RZ, R14 ;  /* 0x000000ffff037224 */ /* 0x000fce00078e000e */
[----:B------:R-:W-:Y:S05]  /*14690*/  WARPSYNC.COLLECTIVE R15, `(.L_x_5088) ;  /* 0x000000000f087348 */ /* 0x000fea0003c00000 */
[----:B------:R0:W1:Y:S02]  /*146a0*/  SHFL.IDX P6, R14, R13, R12, R11 ;  /* 0x0000000c0d0e7389 */ /* 0x00006400000c000b */
[----:B01----:R-:W-:Y:S01]  /*146b0*/  ENDCOLLECTIVE ;  /* 0x000000000000791b */ /* 0x003fe20003800000 */
.L_x_5088:
        /* <DEDUP_REMOVED lines=16> */
.L_x_5089:
[----:B------:R-:W-:Y:S02]  /*147c0*/  IMAD.MOV.U32 R13, RZ, RZ, R4 ;  /* 0x000000ffff0d7224 */ /* 0x000fe400078e0004 */
[----:B------:R-:W-:Y:S02]  /*147d0*/  IMAD.MOV.U32 R12, RZ, RZ, 0x5 ;  /* 0x00000005ff0c7424 */ /* 0x000fe400078e00ff */
[----:B------:R-:W-:-:S07]  /*147e0*/  IMAD.MOV.U32 R3, RZ, RZ, R14 ;  /* 0x000000ffff037224 */ /* 0x000fce00078e000e */
[----:B------:R-:W-:Y:S05]  /*147f0*/  WARPSYNC.COLLECTIVE R15, `(.L_x_5090) ;  /* 0x000000000f087348 */ /* 0x000fea0003c00000 */
[----:B------:R0:W1:Y:S02]  /*14800*/  SHFL.IDX P6, R14, R13, R12, R11 ;  /* 0x0000000c0d0e7389 */ /* 0x00006400000c000b */
[----:B01----:R-:W-:Y:S01]  /*14810*/  ENDCOLLECTIVE ;  /* 0x000000000000791b */ /* 0x003fe20003800000 */
.L_x_5090:
        /* <DEDUP_REMOVED lines=16> */
.L_x_5091:
[----:B------:R-:W-:Y:S02]  /*14920*/  IMAD.MOV.U32 R13, RZ, RZ, R4 ;  /* 0x000000ffff0d7224 */ /* 0x000fe400078e0004 */
[----:B------:R-:W-:Y:S02]  /*14930*/  IMAD.MOV.U32 R12, RZ, RZ, 0x6 ;  /* 0x00000006ff0c7424 */ /* 0x000fe400078e00ff */
[----:B------:R-:W-:-:S07]  /*14940*/  IMAD.MOV.U32 R3, RZ, RZ, R14 ;  /* 0x000000ffff037224 */ /* 0x000fce00078e000e */
[----:B------:R-:W-:Y:S05]  /*14950*/  WARPSYNC.COLLECTIVE R15, `(.L_x_5092) ;  /* 0x000000000f087348 */ /* 0x000fea0003c00000 */
[----:B------:R0:W1:Y:S02]  /*14960*/  SHFL.IDX P6, R14, R13, R12, R11 ;  /* 0x0000000c0d0e7389 */ /* 0x00006400000c000b */
[----:B01----:R-:W-:Y:S01]  /*14970*/  ENDCOLLECTIVE ;  /* 0x000000000000791b */ /* 0x003fe20003800000 */
.L_x_5092:
        /* <DEDUP_REMOVED lines=16> */
.L_x_5093:
[----:B------:R-:W-:Y:S02]  /*14a80*/  IMAD.MOV.U32 R13, RZ, RZ, R4 ;  /* 0x000000ffff0d7224 */ /* 0x000fe400078e0004 */
[----:B------:R-:W-:Y:S02]  /*14a90*/  IMAD.MOV.U32 R12, RZ, RZ, 0x7 ;  /* 0x00000007ff0c7424 */ /* 0x000fe400078e00ff */
[----:B------:R-:W-:-:S07]  /*14aa0*/  IMAD.MOV.U32 R3, RZ, RZ, R14 ;  /* 0x000000ffff037224 */ /* 0x000fce00078e000e */
[----:B------:R-:W-:Y:S05]  /*14ab0*/  WARPSYNC.COLLECTIVE R15, `(.L_x_5094) ;  /* 0x000000000f087348 */ /* 0x000fea0003c00000 */
[----:B------:R0:W1:Y:S02]  /*14ac0*/  SHFL.IDX P6, R14, R13, R12, R11 ;  /* 0x0000000c0d0e7389 */ /* 0x00006400000c000b */
[----:B01----:R-:W-:Y:S01]  /*14ad0*/  ENDCOLLECTIVE ;  /* 0x000000000000791b */ /* 0x003fe20003800000 */
.L_x_5094:
        /* <DEDUP_REMOVED lines=14> */
.L_x_5095:
[----:B------:R-:W-:Y:S05]  /*14bc0*/  BRA `(.L_x_5096) ;  /* 0xffffffbc002c7947 */ /* 0x000fea000383ffff */
.L_x_5010:
[----:B0-----:R0:W1:Y:S02]  /*14bd0*/  SYNCS.PHASECHK.TRANS64.TRYWAIT P0, [R23+URZ+0x22820], R0 ;  /* 0x02282000170075a7 */ /* 0x001064000800017f */
[----:B-1----:R-:W-:Y:S05]  /*14be0*/  @!P0 NANOSLEEP.SYNCS 0x989680 ;  /* 0x009896800000895d */ /* 0x002fea0003900000 */
[----:B------:R-:W1:Y:S02]  /*14bf0*/  @!P0 SYNCS.PHASECHK.TRANS64 P0, [R23+URZ+0x22820], R0 ;  /* 0x02282000170085a7 */ /* 0x000e64000800007f */
[----:B-1----:R-:W-:Y:S05]  /*14c00*/  @!P0 BRA `(.L_x_5010) ;  /* 0xfffffffc00f08947 */ /* 0x002fea000383ffff */
[----:B------:R-:W-:Y:S05]  /*14c10*/  BRA `(.L_x_5097) ;  /* 0xffffffbc00887947 */ /* 0x000fea000383ffff */
.L_x_5013:
[----:B0-----:R0:W1:Y:S02]  /*14c20*/  SYNCS.PHASECHK.TRANS64.TRYWAIT P0, [R33+URZ+0x22860], R0 ;  /* 0x02286000210075a7 */ /* 0x001064000800017f */
[----:B-1----:R-:W-:Y:S05]  /*14c30*/  @!P0 NANOSLEEP.SYNCS 0x989680 ;  /* 0x009896800000895d */ /* 0x002fea0003900000 */
[----:B------:R-:W1:Y:S02]  /*14c40*/  @!P0 SYNCS.PHASECHK.TRANS64 P0, [R33+URZ+0x22860], R0 ;  /* 0x02286000210085a7 */ /* 0x000e64000800007f */
[----:B-1----:R-:W-:Y:S05]  /*14c50*/  @!P0 BRA `(.L_x_5013) ;  /* 0xfffffffc00f08947 */ /* 0x002fea000383ffff */
[----:B------:R-:W-:Y:S05]  /*14c60*/  BRA `(.L_x_5098) ;  /* 0xffffffbc00987947 */ /* 0x000fea000383ffff */
.L_x_5014:
        /* <DEDUP_REMOVED lines=8> */
.L_x_5100:
[----:B------:R-:W-:Y:S05]  /*14cf0*/  BSYNC B0 ;  /* 0x0000000000007941 */ /* 0x000fea0003800000 */
.L_x_5099:
        /* <DEDUP_REMOVED lines=13> */
.L_x_5101:
        /* <DEDUP_REMOVED lines=11> */
.L_x_5102:
        /* <DEDUP_REMOVED lines=17> */
.L_x_5103:
[----:B------:R-:W-:Y:S02]  /*14f90*/  IMAD.MOV.U32 R13, RZ, RZ, R6 ;  /* 0x000000ffff0d7224 */ /* 0x000fe400078e0006 */
[----:B------:R-:W-:Y:S01]  /*14fa0*/  IMAD.MOV.U32 R12, RZ, RZ, 0x2 ;  /* 0x00000002ff0c7424 */ /* 0x000fe200078e00ff */
[----:B------:R-:W-:-:S13]  /*14fb0*/  IADD3 R2, P4, R14, R0, RZ ;  /* 0x000000000e027210 */ /* 0x000fda0007f9e0ff */
[----:B------:R-:W-:Y:S05]  /*14fc0*/  WARPSYNC.COLLECTIVE R15, `(.L_x_5104) ;  /* 0x000000000f087348 */ /* 0x000fea0003c00000 */
[----:B------:R0:W1:Y:S02]  /*14fd0*/  SHFL.IDX P6, R14, R13, R12, R11 ;  /* 0x0000000c0d0e7389 */ /* 0x00006400000c000b */
[----:B01----:R-:W-:Y:S01]  /*14fe0*/  ENDCOLLECTIVE ;  /* 0x000000000000791b */ /* 0x003fe20003800000 */
.L_x_5104:
        /* <DEDUP_REMOVED lines=17> */
.L_x_5105:
[----:B------:R-:W-:Y:S02]  /*15100*/  IMAD.MOV.U32 R13, RZ, RZ, R6 ;  /* 0x000000ffff0d7224 */ /* 0x000fe400078e0006 */
[----:B------:R-:W-:Y:S01]  /*15110*/  IMAD.MOV.U32 R12, RZ, RZ, 0x3 ;  /* 0x00000003ff0c7424 */ /* 0x000fe200078e00ff */
[----:B------:R-:W-:-:S13]  /*15120*/  IADD3 R2, P4, R14, R0, RZ ;  /* 0x000000000e027210 */ /* 0x000fda0007f9e0ff */
[----:B------:R-:W-:Y:S05]  /*15130*/  WARPSYNC.COLLECTIVE R15, `(.L_x_5106) ;  /* 0x000000000f087348 */ /* 0x000fea0003c00000 */
[----:B------:R0:W1:Y:S02]  /*15140*/  SHFL.IDX P6, R14, R13, R12, R11 ;  /* 0x0000000c0d0e7389 */ /* 0x00006400000c000b */
[----:B01----:R-:W-:Y:S01]  /*15150*/  ENDCOLLECTIVE ;  /* 0x000000000000791b */ /* 0x003fe20003800000 */
.L_x_5106:
        /* <DEDUP_REMOVED lines=17> */
.L_x_5107:
[----:B------:R-:W-:Y:S02]  /*15270*/  IMAD.MOV.U32 R13, RZ, RZ, R6 ;  /* 0x000000ffff0d7224 */ /* 0x000fe400078e0006 */
[----:B------:R-:W-:Y:S01]  /*15280*/  IMAD.MOV.U32 R12, RZ, RZ, 0x4 ;  /* 0x00000004ff0c7424 */ /* 0x000fe200078e00ff */
[----:B------:R-:W-:-:S13]  /*15290*/  IADD3 R2, P4, R14, R0, RZ ;  /* 0x000000000e027210 */ /* 0x000fda0007f9e0ff */
[----:B------:R-:W-:Y:S05]  /*152a0*/  WARPSYNC.COLLECTIVE R15, `(.L_x_5108) ;  /* 0x000000000f087348 */ /* 0x000fea0003c00000 */
[----:B------:R0:W1:Y:S02]  /*152b0*/  SHFL.IDX P6, R14, R13, R12, R11 ;  /* 0x0000000c0d0e7389 */ /* 0x00006400000c000b */
[----:B01----:R-:W-:Y:S01]  /*152c0*/  ENDCOLLECTIVE ;  /* 0x000000000000791b */ /* 0x003fe20003800000 */
.L_x_5108:
        /* <DEDUP_REMOVED lines=17> */
.L_x_5109:
[----:B------:R-:W-:Y:S02]  /*153e0*/  IMAD.MOV.U32 R13, RZ, RZ, R6 ;  /* 0x000000ffff0d7224 */ /* 0x000fe400078e0006 */
[----:B------:R-:W-:Y:S01]  /*153f0*/  IMAD.MOV.U32 R12, RZ, RZ, 0x5 ;  /* 0x00000005ff0c7424 */ /* 0x000fe200078e00ff */
[----:B------:R-:W-:-:S13]  /*15400*/  IADD3 R2, P4, R14, R0, RZ ;  /* 0x000000000e027210 */ /* 0x000fda0007f9e0ff */
[----:B------:R-:W-:Y:S05]  /*15410*/  WARPSYNC.COLLECTIVE R15, `(.L_x_5110) ;  /* 0x000000000f087348 */ /* 0x000fea0003c00000 */
[----:B------:R0:W1:Y:S02]  /*15420*/  SHFL.IDX P6, R14, R13, R12, R11 ;  /* 0x0000000c0d0e7389 */ /* 0x00006400000c000b */
[----:B01----:R-:W-:Y:S01]  /*15430*/  ENDCOLLECTIVE ;  /* 0x000000000000791b */ /* 0x003fe20003800000 */
.L_x_5110:
        /* <DEDUP_REMOVED lines=12> */
.L_x_5111:
        /* <DEDUP_REMOVED lines=9> */
.L_x_5021:
[----:B0-----:R0:W1:Y:S02]  /*15590*/  SYNCS.PHASECHK.TRANS64.TRYWAIT P0, [R10+URZ+0x22840], R20 ;  /* 0x022840140a0075a7 */ /* 0x001064000800017f */
[----:B-1----:R-:W-:Y:S05]  /*155a0*/  @!P0 NANOSLEEP.SYNCS 0x989680 ;  /* 0x009896800000895d */ /* 0x002fea0003900000 */
[----:B------:R-:W1:Y:S02]  /*155b0*/  @!P0 SYNCS.PHASECHK.TRANS64 P0, [R10+URZ+0x22840], R20 ;  /* 0x022840140a0085a7 */ /* 0x000e64000800007f */
[----:B-1----:R-:W-:Y:S05]  /*155c0*/  @!P0 BRA `(.L_x_5021) ;  /* 0xfffffffc00f08947 */ /* 0x002fea000383ffff */
[----:B------:R-:W-:Y:S05]  /*155d0*/  BRA `(.L_x_5113) ;  /* 0xffffffbc00fc7947 */ /* 0x000fea000383ffff */
.L_x_5022:
        /* <DEDUP_REMOVED lines=8> */
.L_x_5115:
[----:B------:R-:W-:Y:S05]  /*15660*/  BSYNC B1 ;  /* 0x0000000000017941 */ /* 0x000fea0003800000 */
.L_x_5114:
        /* <DEDUP_REMOVED lines=9> */
.L_x_5116:
[----:B------:R-:W-:Y:S02]  /*15700*/  IMAD.MOV.U32 R13, RZ, RZ, R8 ;  /* 0x000000ffff0d7224 */ /* 0x000fe400078e0008 */
[----:B------:R-:W-:Y:S02]  /*15710*/  IMAD.MOV.U32 R12, RZ, RZ, 0x1 ;  /* 0x00000001ff0c7424 */ /* 0x000fe400078e00ff */
[----:B------:R-:W-:-:S07]  /*15720*/  IMAD.MOV.U32 R2, RZ, RZ, R14 ;  /* 0x000000ffff027224 */ /* 0x000fce00078e000e */
[----:B------:R-:W-:Y:S05]  /*15730*/  WARPSYNC.COLLECTIVE R15, `(.L_x_5117) ;  /* 0x000000000f087348 */ /* 0x000fea0003c00000 */
[----:B------:R0:W1:Y:S02]  /*15740*/  SHFL.IDX P6, R14, R13, R12, R11 ;  /* 0x0000000c0d0e7389 */ /* 0x00006400000c000b */
[----:B01----:R-:W-:Y:S01]  /*15750*/  ENDCOLLECTIVE ;  /* 0x000000000000791b */ /* 0x003fe20003800000 */
.L_x_5117:
        /* <DEDUP_REMOVED lines=11> */
.L_x_5118:
[----:B------:R-:W-:Y:S02]  /*15810*/  IMAD.MOV.U32 R13, RZ, RZ, R8 ;  /* 0x000000ffff0d7224 */ /* 0x000fe400078e0008 */
[----:B------:R-:W-:Y:S02]  /*15820*/  IMAD.MOV.U32 R12, RZ, RZ, 0x2 ;  /* 0x00000002ff0c7424 */ /* 0x000fe400078e00ff */
[----:B------:R-:W-:-:S07]  /*15830*/  IMAD.MOV.U32 R2, RZ, RZ, R14 ;  /* 0x000000ffff027224 */ /* 0x000fce00078e000e */
[----:B------:R-:W-:Y:S05]  /*15840*/  WARPSYNC.COLLECTIVE R15, `(.L_x_5119) ;  /* 0x000000000f087348 */ /* 0x000fea0003c00000 */
[----:B------:R0:W1:Y:S02]  /*15850*/  SHFL.IDX P6, R14, R13, R12, R11 ;  /* 0x0000000c0d0e7389 */ /* 0x00006400000c000b */
[----:B01----:R-:W-:Y:S01]  /*15860*/  ENDCOLLECTIVE ;  /* 0x000000000000791b */ /* 0x003fe20003800000 */
.L_x_5119:
        /* <DEDUP_REMOVED lines=11> */
.L_x_5120:
[----:B------:R-:W-:Y:S02]  /*15920*/  IMAD.MOV.U32 R13, RZ, RZ, R8 ;  /* 0x000000ffff0d7224 */ /* 0x000fe400078e0008 */
[----:B------:R-:W-:Y:S02]  /*15930*/  IMAD.MOV.U32 R12, RZ, RZ, 0x3 ;  /* 0x00000003ff0c7424 */ /* 0x000fe400078e00ff */
[----:B------:R-:W-:-:S07]  /*15940*/  IMAD.MOV.U32 R2, RZ, RZ, R14 ;  /* 0x000000ffff027224 */ /* 0x000fce00078e000e */
[----:B------:R-:W-:Y:S05]  /*15950*/  WARPSYNC.COLLECTIVE R15, `(.L_x_5121) ;  /* 0x000000000f087348 */ /* 0x000fea0003c00000 */
[----:B------:R0:W1:Y:S02]  /*15960*/  SHFL.IDX P6, R14, R13, R12, R11 ;  /* 0x0000000c0d0e7389 */ /* 0x00006400000c000b */
[----:B01----:R-:W-:Y:S01]  /*15970*/  ENDCOLLECTIVE ;  /* 0x000000000000791b */ /* 0x003fe20003800000 */
.L_x_5121:
        /* <DEDUP_REMOVED lines=11> */
.L_x_5122:
[----:B------:R-:W-:Y:S02]  /*15a30*/  IMAD.MOV.U32 R13, RZ, RZ, R8 ;  /* 0x000000ffff0d7224 */ /* 0x000fe400078e0008 */
[----:B------:R-:W-:Y:S02]  /*15a40*/  IMAD.MOV.U32 R12, RZ, RZ, 0x4 ;  /* 0x00000004ff0c7424 */ /* 0x000fe400078e00ff */
[----:B------:R-:W-:-:S07]  /*15a50*/  IMAD.MOV.U32 R2, RZ, RZ, R14 ;  /* 0x000000ffff027224 */ /* 0x000fce00078e000e */
[----:B------:R-:W-:Y:S05]  /*15a60*/  WARPSYNC.COLLECTIVE R15, `(.L_x_5123) ;  /* 0x000000000f087348 */ /* 0x000fea0003c00000 */
[----:B------:R0:W1:Y:S02]  /*15a70*/  SHFL.IDX P6, R14, R13, R12, R11 ;  /* 0x0000000c0d0e7389 */ /* 0x00006400000c000b */
[----:B01----:R-:W-:Y:S01]  /*15a80*/  ENDCOLLECTIVE ;  /* 0x000000000000791b */ /* 0x003fe20003800000 */
.L_x_5123:
        /* <DEDUP_REMOVED lines=11> */
.L_x_5124:
[----:B------:R-:W-:Y:S02]  /*15b40*/  IMAD.MOV.U32 R13, RZ, RZ, R8 ;  /* 0x000000ffff0d7224 */ /* 0x000fe400078e0008 */
[----:B------:R-:W-:Y:S02]  /*15b50*/  IMAD.MOV.U32 R12, RZ, RZ, 0x5 ;  /* 0x00000005ff0c7424 */ /* 0x000fe400078e00ff */
[----:B------:R-:W-:-:S07]  /*15b60*/  IMAD.MOV.U32 R2, RZ, RZ, R14 ;  /* 0x000000ffff027224 */ /* 0x000fce00078e000e */
[----:B------:R-:W-:Y:S05]  /*15b70*/  WARPSYNC.COLLECTIVE R15, `(.L_x_5125) ;  /* 0x000000000f087348 */ /* 0x000fea0003c00000 */
[----:B------:R0:W1:Y:S02]  /*15b80*/  SHFL.IDX P6, R14, R13, R12, R11 ;  /* 0x0000000c0d0e7389 */ /* 0x00006400000c000b */
[----:B01----:R-:W-:Y:S01]  /*15b90*/  ENDCOLLECTIVE ;  /* 0x000000000000791b */ /* 0x003fe20003800000 */
.L_x_5125:
        /* <DEDUP_REMOVED lines=11> */
.L_x_5126:
[----:B------:R-:W-:Y:S05]  /*15c50*/  BRA `(.L_x_5127) ;  /* 0xffffffbc00247947 */ /* 0x000fea000383ffff */
.L_x_5027:
[----:B--2---:R2:W3:Y:S02]  /*15c60*/  SYNCS.PHASECHK.TRANS64.TRYWAIT P0, [R10+URZ+0x22860], R20 ;  /* 0x022860140a0075a7 */ /* 0x0044e4000800017f */
[----:B---3--:R-:W-:Y:S05]  /*15c70*/  @!P0 NANOSLEEP.SYNCS 0x989680 ;  /* 0x009896800000895d */ /* 0x008fea0003900000 */
[----:B------:R-:W3:Y:S02]  /*15c80*/  @!P0 SYNCS.PHASECHK.TRANS64 P0, [R10+URZ+0x22860], R20 ;  /* 0x022860140a0085a7 */ /* 0x000ee4000800007f */
[----:B---3--:R-:W-:Y:S05]  /*15c90*/  @!P0 BRA `(.L_x_5027) ;  /* 0xfffffffc00f08947 */ /* 0x008fea000383ffff */
[----:B------:R-:W-:Y:S05]  /*15ca0*/  BRA `(.L_x_5128) ;  /* 0xffffffbc00747947 */ /* 0x000fea000383ffff */
.L_x_5028:
        /* <DEDUP_REMOVED lines=8> */
.L_x_5130:
[----:B------:R-:W-:Y:S05]  /*15d30*/  BSYNC B1 ;  /* 0x0000000000017941 */ /* 0x000fea0003800000 */
.L_x_5129:
        /* <DEDUP_REMOVED lines=9> */
.L_x_5131:
[----:B------:R-:W-:Y:S02]  /*15dd0*/  IMAD.MOV.U32 R13, RZ, RZ, R25 ;  /* 0x000000ffff0d7224 */ /* 0x000fe400078e0019 */
[----:B------:R-:W-:Y:S01]  /*15de0*/  IMAD.MOV.U32 R12, RZ, RZ, 0x1 ;  /* 0x00000001ff0c7424 */ /* 0x000fe200078e00ff */
[----:B------:R-:W-:-:S13]  /*15df0*/  IADD3 R2, P0, R14, R0, RZ ;  /* 0x000000000e027210 */ /* 0x000fda0007f1e0ff */
[----:B------:R-:W-:Y:S05]  /*15e00*/  WARPSYNC.COLLECTIVE R15, `(.L_x_5132) ;  /* 0x000000000f087348 */ /* 0x000fea0003c00000 */
[----:B------:R0:W1:Y:S02]  /*15e10*/  SHFL.IDX P6, R14, R13, R12, R11 ;  /* 0x0000000c0d0e7389 */ /* 0x00006400000c000b */
[----:B01----:R-:W-:Y:S01]  /*15e20*/  ENDCOLLECTIVE ;  /* 0x000000000000791b */ /* 0x003fe20003800000 */
.L_x_5132:
        /* <DEDUP_REMOVED lines=13> */
.L_x_5133:
[----:B------:R-:W-:Y:S02]  /*15f00*/  IMAD.MOV.U32 R13, RZ, RZ, R25 ;  /* 0x000000ffff0d7224 */ /* 0x000fe400078e0019 */
[----:B------:R-:W-:Y:S01]  /*15f10*/  IMAD.MOV.U32 R12, RZ, RZ, 0x2 ;  /* 0x00000002ff0c7424 */ /* 0x000fe200078e00ff */
[----:B------:R-:W-:-:S13]  /*15f20*/  IADD3 R2, P0, R14, R0, RZ ;  /* 0x000000000e027210 */ /* 0x000fda0007f1e0ff */
[----:B------:R-:W-:Y:S05]  /*15f30*/  WARPSYNC.COLLECTIVE R15, `(.L_x_5134) ;  /* 0x000000000f087348 */ /* 0x000fea0003c00000 */
[----:B------:R0:W1:Y:S02]  /*15f40*/  SHFL.IDX P6, R14, R13, R12, R11 ;  /* 0x0000000c0d0e7389 */ /* 0x00006400000c000b */
[----:B01----:R-:W-:Y:S01]  /*15f50*/  ENDCOLLECTIVE ;  /* 0x000000000000791b */ /* 0x003fe20003800000 */
.L_x_5134:
        /* <DEDUP_REMOVED lines=13> */
.L_x_5135:
[----:B------:R-:W-:Y:S02]  /*16030*/  IMAD.MOV.U32 R13, RZ, RZ, R25 ;  /* 0x000000ffff0d7224 */ /* 0x000fe400078e0019 */
[----:B------:R-:W-:Y:S02]  /*16040*/  IMAD.MOV.U32 R12, RZ, RZ, 0x3 ;  /* 0x00000003ff0c7424 */ /* 0x000fe400078e00ff */
[----:B------:R-:W-:-:S07]  /*16050*/  IMAD.MOV.U32 R8, RZ, RZ, R14 ;  /* 0x000000ffff087224 */ /* 0x000fce00078e000e */
[----:B------:R-:W-:Y:S05]  /*16060*/  WARPSYNC.COLLECTIVE R15, `(.L_x_5136) ;  /* 0x000000000f087348 */ /* 0x000fea0003c00000 */
[----:B------:R0:W1:Y:S02]  /*16070*/  SHFL.IDX P6, R14, R13, R12, R11 ;  /* 0x0000000c0d0e7389 */ /* 0x00006400000c000b */
[----:B01----:R-:W-:Y:S01]  /*16080*/  ENDCOLLECTIVE ;  /* 0x000000000000791b */ /* 0x003fe20003800000 */
.L_x_5136:
        /* <DEDUP_REMOVED lines=14> */
.L_x_5137:
[----:B------:R-:W-:Y:S02]  /*16170*/  IMAD.MOV.U32 R13, RZ, RZ, R25 ;  /* 0x000000ffff0d7224 */ /* 0x000fe400078e0019 */
[----:B------:R-:W-:Y:S01]  /*16180*/  IMAD.MOV.U32 R12, RZ, RZ, 0x4 ;  /* 0x00000004ff0c7424 */ /* 0x000fe200078e00ff */
[----:B------:R-:W-:-:S13]  /*16190*/  IADD3 R2, P0, R14, R0, RZ ;  /* 0x000000000e027210 */ /* 0x000fda0007f1e0ff */
[----:B------:R-:W-:Y:S05]  /*161a0*/  WARPSYNC.COLLECTIVE R15, `(.L_x_5138) ;  /* 0x000000000f087348 */ /* 0x000fea0003c00000 */
[----:B------:R0:W1:Y:S02]  /*161b0*/  SHFL.IDX P6, R14, R13, R12, R11 ;  /* 0x0000000c0d0e7389 */ /* 0x00006400000c000b */
[----:B01----:R-:W-:Y:S01]  /*161c0*/  ENDCOLLECTIVE ;  /* 0x000000000000791b */ /* 0x003fe20003800000 */
.L_x_5138:
        /* <DEDUP_REMOVED lines=13> */
.L_x_5139:
[----:B------:R-:W-:Y:S02]  /*162a0*/  IMAD.MOV.U32 R13, RZ, RZ, R25 ;  /* 0x000000ffff0d7224 */ /* 0x000fe400078e0019 */
[----:B------:R-:W-:Y:S01]  /*162b0*/  IMAD.MOV.U32 R12, RZ, RZ, 0x5 ;  /* 0x00000005ff0c7424 */ /* 0x000fe200078e00ff */
[----:B------:R-:W-:-:S13]  /*162c0*/  IADD3 R2, P0, R14, R0, RZ ;  /* 0x000000000e027210 */ /* 0x000fda0007f1e0ff */
[----:B------:R-:W-:Y:S05]  /*162d0*/  WARPSYNC.COLLECTIVE R15, `(.L_x_5140) ;  /* 0x000000000f087348 */ /* 0x000fea0003c00000 */
[----:B------:R0:W1:Y:S02]  /*162e0*/  SHFL.IDX P6, R14, R13, R12, R11 ;  /* 0x0000000c0d0e7389 */ /* 0x00006400000c000b */
[----:B01----:R-:W-:Y:S01]  /*162f0*/  ENDCOLLECTIVE ;  /* 0x000000000000791b */ /* 0x003fe20003800000 */
.L_x_5140:
        /* <DEDUP_REMOVED lines=13> */
.L_x_5141:
[----:B------:R-:W-:Y:S05]  /*163d0*/  BRA `(.L_x_5142) ;  /* 0xffffffb800b47947 */ /* 0x000fea000383ffff */
.L_x_5036:
        /* <DEDUP_REMOVED lines=8> */
.L_x_5144:
[----:B------:R-:W-:Y:S05]  /*16460*/  BSYNC B0 ;  /* 0x0000000000007941 */ /* 0x000fea0003800000 */
.L_x_5143:
        /* <DEDUP_REMOVED lines=9> */
.L_x_5145:
        /* <DEDUP_REMOVED lines=24> */
.L_x_5146:
[----:B------:R-:W-:Y:S01]  /*16680*/  IMAD.MOV.U32 R12, RZ, RZ, 0x2 ;  /* 0x00000002ff0c7424 */ /* 0x000fe200078e00ff */
[----:B------:R-:W-:-:S05]  /*16690*/  SEL R14, R14, RZ, P1 ;  /* 0x000000ff0e0e7207 */ /* 0x000fca0000800000 */
[----:B------:R-:W-:-:S04]  /*166a0*/  IMAD.IADD R5, R13, 0x1, R14 ;  /* 0x000000010d057824 */ /* 0x000fc800078e020e */
[----:B------:R-:W-:-:S07]  /*166b0*/  IMAD.MOV.U32 R13, RZ, RZ, R5 ;  /* 0x000000ffff0d7224 */ /* 0x000fce00078e0005 */
[----:B------:R-:W-:Y:S05]  /*166c0*/  WARPSYNC.COLLECTIVE R15, `(.L_x_5147) ;  /* 0x000000000f087348 */ /* 0x000fea0003c00000 */
[----:B------:R0:W1:Y:S02]  /*166d0*/  SHFL.UP P6, R14, R13, R12, R11 ;  /* 0x0400000c0d0e7389 */ /* 0x00006400000c000b */
[----:B01----:R-:W-:Y:S01]  /*166e0*/  ENDCOLLECTIVE ;  /* 0x000000000000791b */ /* 0x003fe20003800000 */
.L_x_5147:
[----:B------:R-:W-:Y:S01]  /*166f0*/  IMAD.MOV.U32 R12, RZ, RZ, 0x4 ;  /* 0x00000004ff0c7424 */ /* 0x000fe200078e00ff */
[----:B------:R-:W-:-:S05]  /*16700*/  SEL R2, R14, RZ, P2 ;  /* 0x000000ff0e027207 */ /* 0x000fca0001000000 */
[----:B------:R-:W-:-:S04]  /*16710*/  IMAD.IADD R2, R5, 0x1, R2 ;  /* 0x0000000105027824 */ /* 0x000fc800078e0202 */
[----:B------:R-:W-:-:S07]  /*16720*/  IMAD.MOV.U32 R13, RZ, RZ, R2 ;  /* 0x000000ffff0d7224 */ /* 0x000fce00078e0002 */
[----:B------:R-:W-:Y:S05]  /*16730*/  WARPSYNC.COLLECTIVE R15, `(.L_x_5148) ;  /* 0x000000000f087348 */ /* 0x000fea0003c00000 */
[----:B------:R0:W1:Y:S02]  /*16740*/  SHFL.UP P6, R14, R13, R12, R11 ;  /* 0x0400000c0d0e7389 */ /* 0x00006400000c000b */
[----:B01----:R-:W-:Y:S01]  /*16750*/  ENDCOLLECTIVE ;  /* 0x000000000000791b */ /* 0x003fe20003800000 */
.L_x_5148:
[----:B------:R-:W-:Y:S01]  /*16760*/  IMAD.MOV.U32 R12, RZ, RZ, 0x8 ;  /* 0x00000008ff0c7424 */ /* 0x000fe200078e00ff */
[----:B------:R-:W-:-:S05]  /*16770*/  SEL R3, R14, RZ, P3 ;  /* 0x000000ff0e037207 */ /* 0x000fca0001800000 */
[----:B------:R-:W-:-:S04]  /*16780*/  IMAD.IADD R3, R2, 0x1, R3 ;  /* 0x0000000102037824 */ /* 0x000fc800078e0203 */
[----:B------:R-:W-:-:S07]  /*16790*/  IMAD.MOV.U32 R13, RZ, RZ, R3 ;  /* 0x000000ffff0d7224 */ /* 0x000fce00078e0003 */
[----:B------:R-:W-:Y:S05]  /*167a0*/  WARPSYNC.COLLECTIVE R15, `(.L_x_5149) ;  /* 0x000000000f087348 */ /* 0x000fea0003c00000 */
[----:B------:R0:W1:Y:S02]  /*167b0*/  SHFL.UP P6, R14, R13, R12, R11 ;  /* 0x0400000c0d0e7389 */ /* 0x00006400000c000b */
[----:B01----:R-:W-:Y:S01]  /*167c0*/  ENDCOLLECTIVE ;  /* 0x000000000000791b */ /* 0x003fe20003800000 */
.L_x_5149:
[----:B------:R-:W-:Y:S01]  /*167d0*/  IMAD.MOV.U32 R12, RZ, RZ, 0x10 ;  /* 0x00000010ff0c7424 */ /* 0x000fe200078e00ff */
[----:B------:R-:W-:-:S05]  /*167e0*/  SEL R14, R14, RZ, P4 ;  /* 0x000000ff0e0e7207 */ /* 0x000fca0002000000 */
[----:B------:R-:W-:-:S04]  /*167f0*/  IMAD.IADD R5, R3, 0x1, R14 ;  /* 0x0000000103057824 */ /* 0x000fc800078e020e */
[----:B------:R-:W-:-:S07]  /*16800*/  IMAD.MOV.U32 R13, RZ, RZ, R5 ;  /* 0x000000ffff0d7224 */ /* 0x000fce00078e0005 */
[----:B------:R-:W-:Y:S05]  /*16810*/  WARPSYNC.COLLECTIVE R15, `(.L_x_5150) ;  /* 0x000000000f087348 */ /* 0x000fea0003c00000 */
[----:B------:R0:W1:Y:S02]  /*16820*/  SHFL.UP P6, R14, R13, R12, R11 ;  /* 0x0400000c0d0e7389 */ /* 0x00006400000c000b */
[----:B01----:R-:W-:Y:S01]  /*16830*/  ENDCOLLECTIVE ;  /* 0x000000000000791b */ /* 0x003fe20003800000 */
.L_x_5150:
        /* <DEDUP_REMOVED lines=8> */
.L_x_5151:
[----:B------:R-:W-:Y:S05]  /*168c0*/  BRA `(.L_x_5152) ;  /* 0xffffffbc00147947 */ /* 0x000fea000383ffff */
.L_x_5039:
[----:B------:R-:W-:Y:S01]  /*168d0*/  BSSY B0, `(.L_x_5153) ;  /* 0x0000007000007945 */ /* 0x000fe20003800000 */
[----:B------:R-:W-:Y:S02]  /*168e0*/  IMAD.MOV.U32 R12, RZ, RZ, 0x1 ;  /* 0x00000001ff0c7424 */ /* 0x000fe400078e00ff */
[----:B------:R-:W-:Y:S02]  /*168f0*/  IMAD.MOV.U32 R11, RZ, RZ, RZ ;  /* 0x000000ffff0b7224 */ /* 0x000fe400078e00ff */
[----:B------:R-:W-:-:S07]  /*16900*/  IMAD.MOV.U32 R15, RZ, RZ, -0x1 ;  /* 0xffffffffff0f7424 */ /* 0x000fce00078e00ff */
[----:B01----:R-:W-:Y:S05]  /*16910*/  WARPSYNC.COLLECTIVE R15, `(.L_x_5154) ;  /* 0x000000000f087348 */ /* 0x003fea0003c00000 */
[----:B------:R2:W3:Y:S02]  /*16920*/  SHFL.UP P6, R14, R13, R12, R11 ;  /* 0x0400000c0d0e7389 */ /* 0x0004e400000c000b */
[----:B0123--:R-:W-:Y:S01]  /*16930*/  ENDCOLLECTIVE ;  /* 0x000000000000791b */ /* 0x00ffe20003800000 */
.L_x_5154:
[----:B------:R-:W-:Y:S05]  /*16940*/  BSYNC B0 ;  /* 0x0000000000007941 */ /* 0x000fea0003800000 */
.L_x_5153:
        /* <DEDUP_REMOVED lines=8> */
.L_x_5155:
[----:B------:R-:W-:Y:S01]  /*169d0*/  IMAD.MOV.U32 R12, RZ, RZ, 0x4 ;  /* 0x00000004ff0c7424 */ /* 0x000fe200078e00ff */
[----:B------:R-:W-:-:S05]  /*169e0*/  SEL R2, R14, RZ, P2 ;  /* 0x000000ff0e027207 */ /* 0x000fca0001000000 */
[----:B------:R-:W-:-:S04]  /*169f0*/  IMAD.IADD R2, R13, 0x1, R2 ;  /* 0x000000010d027824 */ /* 0x000fc800078e0202 */
[----:B------:R-:W-:-:S07]  /*16a00*/  IMAD.MOV.U32 R13, RZ, RZ, R2 ;  /* 0x000000ffff0d7224 */ /* 0x000fce00078e0002 */
[----:B------:R-:W-:Y:S05]  /*16a10*/  WARPSYNC.COLLECTIVE R15, `(.L_x_5156) ;  /* 0x000000000f087348 */ /* 0x000fea0003c00000 */
[----:B------:R0:W1:Y:S02]  /*16a20*/  SHFL.UP P6, R14, R13, R12, R11 ;  /* 0x0400000c0d0e7389 */ /* 0x00006400000c000b */
[----:B01----:R-:W-:Y:S01]  /*16a30*/  ENDCOLLECTIVE ;  /* 0x000000000000791b */ /* 0x003fe20003800000 */
.L_x_5156:
[----:B------:R-:W-:Y:S01]  /*16a40*/  IMAD.MOV.U32 R12, RZ, RZ, 0x8 ;  /* 0x00000008ff0c7424 */ /* 0x000fe200078e00ff */
[----:B------:R-:W-:-:S05]  /*16a50*/  SEL R3, R14, RZ, P3 ;  /* 0x000000ff0e037207 */ /* 0x000fca0001800000 */
[----:B------:R-:W-:-:S04]  /*16a60*/  IMAD.IADD R3, R2, 0x1, R3 ;  /* 0x0000000102037824 */ /* 0x000fc800078e0203 */
[----:B------:R-:W-:-:S07]  /*16a70*/  IMAD.MOV.U32 R13, RZ, RZ, R3 ;  /* 0x000000ffff0d7224 */ /* 0x000fce00078e0003 */
[----:B------:R-:W-:Y:S05]  /*16a80*/  WARPSYNC.COLLECTIVE R15, `(.L_x_5157) ;  /* 0x000000000f087348 */ /* 0x000fea0003c00000 */
[----:B------:R0:W1:Y:S02]  /*16a90*/  SHFL.UP P6, R14, R13, R12, R11 ;  /* 0x0400000c0d0e7389 */ /* 0x00006400000c000b */
[----:B01----:R-:W-:Y:S01]  /*16aa0*/  ENDCOLLECTIVE ;  /* 0x000000000000791b */ /* 0x003fe20003800000 */
.L_x_5157:
[----:B------:R-:W-:Y:S01]  /*16ab0*/  IMAD.MOV.U32 R12, RZ, RZ, 0x10 ;  /* 0x00000010ff0c7424 */ /* 0x000fe200078e00ff */
[----:B------:R-:W-:-:S05]  /*16ac0*/  SEL R14, R14, RZ, P4 ;  /* 0x000000ff0e0e7207 */ /* 0x000fca0002000000 */
[----:B------:R-:W-:-:S04]  /*16ad0*/  IMAD.IADD R5, R3, 0x1, R14 ;  /* 0x0000000103057824 */ /* 0x000fc800078e020e */
[----:B------:R-:W-:-:S07]  /*16ae0*/  IMAD.MOV.U32 R13, RZ, RZ, R5 ;  /* 0x000000ffff0d7224 */ /* 0x000fce00078e0005 */
[----:B------:R-:W-:Y:S05]  /*16af0*/  WARPSYNC.COLLECTIVE R15, `(.L_x_5158) ;  /* 0x000000000f087348 */ /* 0x000fea0003c00000 */
[----:B------:R0:W1:Y:S02]  /*16b00*/  SHFL.UP P6, R14, R13, R12, R11 ;  /* 0x0400000c0d0e7389 */ /* 0x00006400000c000b */
[----:B01----:R-:W-:Y:S01]  /*16b10*/  ENDCOLLECTIVE ;  /* 0x000000000000791b */ /* 0x003fe20003800000 */
.L_x_5158:
        /* <DEDUP_REMOVED lines=8> */
.L_x_5159:
[----:B------:R-:W-:Y:S05]  /*16ba0*/  BRA `(.L_x_5160) ;  /* 0xffffffbc00007947 */ /* 0x000fea000383ffff */
.L_x_5041:
[----:B------:R-:W-:Y:S01]  /*16bb0*/  BSSY B0, `(.L_x_5161) ;  /* 0x0000006000007945 */ /* 0x000fe20003800000 */
[----:B------:R-:W-:Y:S01]  /*16bc0*/  PLOP3.LUT P6, PT, P6, PT, PT, 0x8, 0x0 ;  /* 0x000000000000781c */ /* 0x000fe200037ce170 */
[----:B------:R-:W-:-:S12]  /*16bd0*/  IMAD.MOV.U32 R15, RZ, RZ, -0x1 ;  /* 0xffffffffff0f7424 */ /* 0x000fd800078e00ff */
[----:B012---:R-:W-:Y:S05]  /*16be0*/  WARPSYNC.COLLECTIVE R15, `(.L_x_5162) ;  /* 0x000000000f087348 */ /* 0x007fea0003c00000 */
[----:B------:R-:W-:Y:S01]  /*16bf0*/  VOTE.ANY R14, PT, P6 ;  /* 0x00000000000e7806 */ /* 0x000fe200030e0100 */
[----:B012---:R-:W-:Y:S06]  /*16c00*/  ENDCOLLECTIVE ;  /* 0x000000000000791b */ /* 0x007fec0003800000 */
.L_x_5162:
[----:B------:R-:W-:Y:S05]  /*16c10*/  BSYNC B0 ;  /* 0x0000000000007941 */ /* 0x000fea0003800000 */
.L_x_5161:
        /* <DEDUP_REMOVED lines=8> */
.L_x_5163:
[----:B------:R-:W-:Y:S02]  /*16ca0*/  IMAD.IADD R19, R12, 0x1, R19 ;  /* 0x000000010c137824 */ /* 0x000fe400078e0213 */
[----:B------:R-:W-:Y:S02]  /*16cb0*/  IMAD.MOV.U32 R13, RZ, RZ, R4 ;  /* 0x000000ffff0d7224 */ /* 0x000fe400078e0004 */
[----:B------:R-:W-:-:S07]  /*16cc0*/  IMAD.MOV.U32 R17, RZ, RZ, R14 ;  /* 0x000000ffff117224 */ /* 0x000fce00078e000e */
[----:B------:R-:W-:Y:S05]  /*16cd0*/  WARPSYNC.COLLECTIVE R15, `(.L_x_5164) ;  /* 0x000000000f087348 */ /* 0x000fea0003c00000 */
[----:B------:R0:W1:Y:S02]  /*16ce0*/  SHFL.IDX P6, R14, R13, R12, R11 ;  /* 0x0000000c0d0e7389 */ /* 0x00006400000c000b */
[----:B01----:R-:W-:Y:S01]  /*16cf0*/  ENDCOLLECTIVE ;  /* 0x000000000000791b */ /* 0x003fe20003800000 */
.L_x_5164:
[----:B------:R-:W-:Y:S01]  /*16d00*/  IMAD.MOV.U32 R4, RZ, RZ, R14 ;  /* 0x000000ffff047224 */ /* 0x000fe200078e000e */
[----:B------:R-:W-:Y:S06]  /*16d10*/  BRA `(.L_x_5165) ;  /* 0xffffffb800e47947 */ /* 0x000fec000383ffff */
.L_x_5043:
[----:B------:R-:W-:Y:S01]  /*16d20*/  BSSY B0, `(.L_x_5166) ;  /* 0x0000007000007945 */ /* 0x000fe20003800000 */
[----:B------:R-:W-:Y:S02]  /*16d30*/  IMAD.MOV.U32 R13, RZ, RZ, R2 ;  /* 0x000000ffff0d7224 */ /* 0x000fe400078e0002 */
[----:B------:R-:W-:Y:S02]  /*16d40*/  IMAD.MOV.U32 R11, RZ, RZ, 0x1f ;  /* 0x0000001fff0b7424 */ /* 0x000fe400078e00ff */
[----:B------:R-:W-:-:S07]  /*16d50*/  IMAD.MOV.U32 R15, RZ, RZ, -0x1 ;  /* 0xffffffffff0f7424 */ /* 0x000fce00078e00ff */
[----:B012-4-:R-:W-:Y:S05]  /*16d60*/  WARPSYNC.COLLECTIVE R15, `(.L_x_5167) ;  /* 0x000000000f087348 */ /* 0x017fea0003c00000 */
[----:B------:R3:W0:Y:S02]  /*16d70*/  SHFL.IDX P6, R14, R13, R12, R11 ;  /* 0x0000000c0d0e7389 */ /* 0x00062400000c000b */
[----:B01234-:R-:W-:Y:S01]  /*16d80*/  ENDCOLLECTIVE ;  /* 0x000000000000791b */ /* 0x01ffe20003800000 */
.L_x_5167:
[----:B------:R-:W-:Y:S05]  /*16d90*/  BSYNC B0 ;  /* 0x0000000000007941 */ /* 0x000fea0003800000 */
.L_x_5166:
[----:B------:R-:W-:Y:S01]  /*16da0*/  IMAD.MOV.U32 R6, RZ, RZ, R14 ;  /* 0x000000ffff067224 */ /* 0x000fe200078e000e */
[----:B------:R-:W-:Y:S06]  /*16db0*/  BRA `(.L_x_5042) ;  /* 0xffffffb800d47947 */ /* 0x000fec000383ffff */
.L_x_5049:
[----:B-1----:R1:W4:Y:S02]  /*16dc0*/  SYNCS.PHASECHK.TRANS64.TRYWAIT P0, [R7+URZ+0x22820], R0 ;  /* 0x02282000070075a7 */ /* 0x002324000800017f */
[----:B----4-:R-:W-:Y:S05]  /*16dd0*/  @!P0 NANOSLEEP.SYNCS 0x989680 ;  /* 0x009896800000895d */ /* 0x010fea0003900000 */
[----:B------:R-:W4:Y:S02]  /*16de0*/  @!P0 SYNCS.PHASECHK.TRANS64 P0, [R7+URZ+0x22820], R0 ;  /* 0x02282000070085a7 */ /* 0x000f24000800007f */
[----:B----4-:R-:W-:Y:S05]  /*16df0*/  @!P0 BRA `(.L_x_5049) ;  /* 0xfffffffc00f08947 */ /* 0x010fea000383ffff */
[----:B------:R-:W-:Y:S05]  /*16e00*/  BRA `(.L_x_5168) ;  /* 0xffffffc4002c7947 */ /* 0x000fea000383ffff */
.L_x_5050:
        /* <DEDUP_REMOVED lines=11> */
.L_x_5170:
[----:B------:R-:W-:Y:S05]  /*16ec0*/  BSYNC B0 ;  /* 0x0000000000007941 */ /* 0x000fea0003800000 */
.L_x_5169:
[----:B------:R-:W-:Y:S05]  /*16ed0*/  BRA `(.L_x_5171) ;  /* 0xffffffc400147947 */ /* 0x000fea000383ffff */
.L_x_5053:
[----:B------:R-:W-:Y:S01]  /*16ee0*/  BSSY B1, `(.L_x_5172) ;  /* 0x0000006000017945 */ /* 0x000fe20003800000 */
[----:B------:R-:W-:-:S07]  /*16ef0*/  IMAD.MOV.U32 R15, RZ, RZ, -0x1 ;  /* 0xffffffffff0f7424 */ /* 0x000fce00078e00ff */
[----:B0123--:R-:W-:Y:S05]  /*16f00*/  WARPSYNC.COLLECTIVE R15, `(.L_x_5173) ;  /* 0x000000000f0c7348 */ /* 0x00ffea0003c00000 */
[----:B------:R-:W-:Y:S02]  /*16f10*/  ELECT P6, UR62, PT ;  /* 0x00000000003e782f */ /* 0x000fe400038c0000 */
[----:B------:R-:W-:Y:S01]  /*16f20*/  MOV R14, UR62 ;  /* 0x0000003e000e7c02 */ /* 0x000fe20008000f00 */
[----:B0123--:R-:W-:Y:S10]  /*16f30*/  ENDCOLLECTIVE ;  /* 0x000000000000791b */ /* 0x00fff40003800000 */
.L_x_5173:
[----:B------:R-:W-:Y:S05]  /*16f40*/  BSYNC B1 ;  /* 0x0000000000017941 */ /* 0x000fea0003800000 */
.L_x_5172:
[----:B------:R-:W-:Y:S05]  /*16f50*/  BRA `(.L_x_5174) ;  /* 0xffffffc4000c7947 */ /* 0x000fea000383ffff */
.L_x_5055:
[----:B-1----:R1:W4:Y:S02]  /*16f60*/  SYNCS.PHASECHK.TRANS64.TRYWAIT P1, [R5+URZ+0x22840], R0 ;  /* 0x02284000050075a7 */ /* 0x002324000802017f */
[----:B----4-:R-:W-:Y:S05]  /*16f70*/  @!P1 NANOSLEEP.SYNCS 0x989680 ;  /* 0x009896800000995d */ /* 0x010fea0003900000 */
[----:B------:R-:W4:Y:S02]  /*16f80*/  @!P1 SYNCS.PHASECHK.TRANS64 P1, [R5+URZ+0x22840], R0 ;  /* 0x02284000050095a7 */ /* 0x000f24000802007f */
[----:B----4-:R-:W-:Y:S05]  /*16f90*/  @!P1 BRA `(.L_x_5055) ;  /* 0xfffffffc00f09947 */ /* 0x010fea000383ffff */
[----:B------:R-:W-:Y:S05]  /*16fa0*/  BRA `(.L_x_5175) ;  /* 0xffffffc4002c7947 */ /* 0x000fea000383ffff */
.L_x_5057:
[----:B----4-:R4:W0:Y:S02]  /*16fb0*/  SYNCS.PHASECHK.TRANS64.TRYWAIT P1, [R3+URZ+0x22840], R2 ;  /* 0x02284002030075a7 */ /* 0x010824000802017f */
[----:B0-----:R-:W-:Y:S05]  /*16fc0*/  @!P1 NANOSLEEP.SYNCS 0x989680 ;  /* 0x009896800000995d */ /* 0x001fea0003900000 */
[----:B------:R-:W0:Y:S02]  /*16fd0*/  @!P1 SYNCS.PHASECHK.TRANS64 P1, [R3+URZ+0x22840], R2 ;  /* 0x02284002030095a7 */ /* 0x000e24000802007f */
[----:B0-----:R-:W-:Y:S05]  /*16fe0*/  @!P1 BRA `(.L_x_5057) ;  /* 0xfffffffc00f09947 */ /* 0x001fea000383ffff */
[----:B------:R-:W-:Y:S05]  /*16ff0*/  BRA `(.L_x_5176) ;  /* 0xffffffc400387947 */ /* 0x000fea000383ffff */
.L_x_5059:
[----:B------:R0:W0:Y:S02]  /*17000*/  SYNCS.PHASECHK.TRANS64.TRYWAIT P1, [R5+URZ+0x22860], R0 ;  /* 0x02286000050075a7 */ /* 0x000024000802017f */
[----:B0-----:R-:W-:Y:S05]  /*17010*/  @!P1 NANOSLEEP.SYNCS 0x989680 ;  /* 0x009896800000995d */ /* 0x001fea0003900000 */
[----:B------:R-:W0:Y:S02]  /*17020*/  @!P1 SYNCS.PHASECHK.TRANS64 P1, [R5+URZ+0x22860], R0 ;  /* 0x02286000050095a7 */ /* 0x000e24000802007f */
[----:B0-----:R-:W-:Y:S05]  /*17030*/  @!P1 BRA `(.L_x_5059) ;  /* 0xfffffffc00f09947 */ /* 0x001fea000383ffff */
[----:B------:R-:W-:Y:S05]  /*17040*/  BRA `(.L_x_5177) ;  /* 0xffffffc400347947 */ /* 0x000fea000383ffff */
.L_x_5178:
        /* <DEDUP_REMOVED lines=11> */
.L_x_6573:


//--------------------- .text._ZN7cutlass13device_kernelIN5flash11enable_sm90INS1_16FlashAttnFwdSm90INS1_25CollectiveMainloopFwdSm90ILi2EN4cute5tupleIJNS5_1CILi1EEES8_S8_EEENS6_IJNS7_ILi128EEENS7_ILi96EEENS7_ILi64EEEEEELi256ENS_6half_tEfNS_4arch4Sm90ELb1ELb0ELb0ELb1ELb1ELb1ELb0ELb1ELb0ELb1ELb1ELb0EEENS1_21CollectiveEpilogueFwdINS6_IJSA_NS7_ILi256EEESB_EEES9_SE_SG_Li256ELb1ELb1ELb1ELb0EEENS1_36VarlenDynamicPersistentTileSchedulerILi128ELi96ELi256ELi128ELb1ELb1ELb1ELb1ELb1ELb1EEEEEEEEEvNT_6ParamsE --------------------------
	.section	.text._ZN7cutlass13device_kernelIN5flash11enable_sm90INS1_16FlashAttnFwdSm90INS1_25CollectiveMainloopFwdSm90ILi2EN4cute5tupleIJNS5_1CILi1EEES8_S8_EEENS6_IJNS7_ILi128EEENS7_ILi96EEENS7_ILi64EEEEEELi256ENS_6half_tEfNS_4arch4Sm90ELb1ELb0ELb0ELb1ELb1ELb1ELb0ELb1ELb0ELb1ELb1ELb0EEENS1_21CollectiveEpilogueFwdINS6_IJSA_NS7_ILi256EEESB_EEES9_SE_SG_Li256ELb1ELb1ELb1ELb0EEENS1_36VarlenDynamicPersistentTileSchedulerILi128ELi96ELi256ELi128ELb1ELb1ELb1ELb1ELb1ELb1EEEEEEEEEvNT_6ParamsE,"ax",@progbits
	.align	128
.text._ZN7cutlass13device_kernelIN5flash11enable_sm90INS1_16FlashAttnFwdSm90INS1_25CollectiveMainloopFwdSm90ILi2EN4cute5tupleIJNS5_1CILi1EEES8_S8_EEENS6_IJNS7_ILi128EEENS7_ILi96EEENS7_ILi64EEEEEELi256ENS_6half_tEfNS_4arch4Sm90ELb1ELb0ELb0ELb1ELb1ELb1ELb0ELb1ELb0ELb1ELb1ELb0EEENS1_21CollectiveEpilogueFwdINS6_IJSA_NS7_ILi256EEESB_EEES9_SE_SG_Li256ELb1ELb1ELb1ELb0EEENS1_36VarlenDynamicPersistentTileSchedulerILi128ELi96ELi256ELi128ELb1ELb1ELb1ELb1ELb1ELb1EEEEEEEEEvNT_6ParamsE:
        .type           _ZN7cutlass13device_kernelIN5flash11enable_sm90INS1_16FlashAttnFwdSm90INS1_25CollectiveMainloopFwdSm90ILi2EN4cute5tupleIJNS5_1CILi1EEES8_S8_EEENS6_IJNS7_ILi128EEENS7_ILi96EEENS7_ILi64EEEEEELi256ENS_6half_tEfNS_4arch4Sm90ELb1ELb0ELb0ELb1ELb1ELb1ELb0ELb1ELb0ELb1ELb1ELb0EEENS1_21CollectiveEpilogueFwdINS6_IJSA_NS7_ILi256EEESB_EEES9_SE_SG_Li256ELb1ELb1ELb1ELb0EEENS1_36VarlenDynamicPersistentTileSchedulerILi128ELi96ELi256ELi128ELb1ELb1ELb1ELb1ELb1ELb1EEEEEEEEEvNT_6ParamsE,@function
        .size           _ZN7cutlass13device_kernelIN5flash11enable_sm90INS1_16FlashAttnFwdSm90INS1_25CollectiveMainloopFwdSm90ILi2EN4cute5tupleIJNS5_1CILi1EEES8_S8_EEENS6_IJNS7_ILi128EEENS7_ILi96EEENS7_ILi64EEEEEELi256ENS_6half_tEfNS_4arch4Sm90ELb1ELb0ELb0ELb1ELb1ELb1ELb0ELb1ELb0ELb1ELb1ELb0EEENS1_21CollectiveEpilogueFwdINS6_IJSA_NS7_ILi256EEESB_EEES9_SE_SG_Li256ELb1ELb1ELb1ELb0EEENS1_36VarlenDynamicPersistentTileSchedulerILi128ELi96ELi256ELi128ELb1ELb1ELb1ELb1ELb1ELb1EEEEEEEEEvNT_6ParamsE,(.L_x_6574 - _ZN7cutlass13device_kernelIN5flash11enable_sm90INS1_16FlashAttnFwdSm90INS1_25CollectiveMainloopFwdSm90ILi2EN4cute5tupleIJNS5_1CILi1EEES8_S8_EEENS6_IJNS7_ILi128EEENS7_ILi96EEENS7_ILi64EEEEEELi256ENS_6half_tEfNS_4arch4Sm90ELb1ELb0ELb0ELb1ELb1ELb1ELb0ELb1ELb0ELb1ELb1ELb0EEENS1_21CollectiveEpilogueFwdINS6_IJSA_NS7_ILi256EEESB_EEES9_SE_SG_Li256ELb1ELb1ELb1ELb0EEENS1_36VarlenDynamicPersistentTileSchedulerILi128ELi96ELi256ELi128ELb1ELb1ELb1ELb1ELb1ELb1EEEEEEEEEvNT_6ParamsE)
        .other          _ZN7cutlass13device_kernelIN5flash11enable_sm90INS1_16FlashAttnFwdSm90INS1_25CollectiveMainloopFwdSm90ILi2EN4cute5tupleIJNS5_1CILi1EEES8_S8_EEENS6_IJNS7_ILi128EEENS7_ILi96EEENS7_ILi64EEEEEELi256ENS_6half_tEfNS_4arch4Sm90ELb1ELb0ELb0ELb1ELb1ELb1ELb0ELb1ELb0ELb1ELb1ELb0EEENS1_21CollectiveEpilogueFwdINS6_IJSA_NS7_ILi256EEESB_EEES9_SE_SG_Li256ELb1ELb1ELb1ELb0EEENS1_36VarlenDynamicPersistentTileSchedulerILi128ELi96ELi256ELi128ELb1ELb1ELb1ELb1ELb1ELb1EEEEEEEEEvNT_6ParamsE,@"STO_CUDA_ENTRY STV_DEFAULT"
_ZN7cutlass13device_kernelIN5flash11enable_sm90INS1_16FlashAttnFwdSm90INS1_25CollectiveMainloopFwdSm90ILi2EN4cute5tupleIJNS5_1CILi1EEES8_S8_EEENS6_IJNS7_ILi128EEENS7_ILi96EEENS7_ILi64EEEEEELi256ENS_6half_tEfNS_4arch4Sm90ELb1ELb0ELb0ELb1ELb1ELb1ELb0ELb1ELb0ELb1ELb1ELb0EEENS1_21CollectiveEpilogueFwdINS6_IJSA_NS7_ILi256EEESB_EEES9_SE_SG_Li256ELb1ELb1ELb1ELb0EEENS1_36VarlenDynamicPersistentTileSchedulerILi128ELi96ELi256ELi128ELb1ELb1ELb1ELb1ELb1ELb1EEEEEEEEEvNT_6ParamsE:
        /* <DEDUP_REMOVED lines=18> */
.L_x_5180:
[----:B------:R-:W-:Y:S05]  /*0120*/  BSYNC B0 ;  /* 0x0000000000007941 */ /* 0x000fea0003800000 */
.L_x_5179:
        /* <DEDUP_REMOVED lines=41> */
.L_x_5181:
        /* <DEDUP_REMOVED lines=22> */
.L_x_5182:
        /* <DEDUP_REMOVED lines=18> */
.L_x_5183:
        /* <DEDUP_REMOVED lines=22> */
.L_x_5184:
        /* <DEDUP_REMOVED lines=22> */
.L_x_5185:
        /* <DEDUP_REMOVED lines=8> */
.L_x_5188:
        /* <DEDUP_REMOVED lines=48> */
[CC--:B------:R-:W-:Y:S02]  /*0c80*/  LEA.HI R2, R3.reuse, R0.reuse, RZ, 0x5 ;  /* 0x0000000003027211 */ /* 0x0c0fe400078f28ff */
[----:B------:R-:W-:Y:S01]  /*0c90*/  LEA.HI R3, R3, R0, RZ, 0x3 ;  /* 0x0000000003037211 */ /* 0x000fe200078f18ff */
[----:B------:R-:W-:Y:S01]  /*0ca0*/  IMAD.IADD R12, R11, 0x1, -R12 ;  /* 0x000000010b0c7824 */ /* 0x000fe200078e0a0c */
[----:B------:R-:W-:Y:S02]  /*0cb0*/  SHF.R.S32.HI R9, RZ, 0x5, R9 ;  /* 0x00000005ff097819 */ /* 0x000fe40000011409 */
[----:B------:R-:W-:-:S02]  /*0cc0*/  LOP3.LUT R7, R3, 0xfffffff8, RZ, 0xc0, !PT ;  /* 0xfffffff803077812 */ /* 0x000fc400078ec0ff */
[----:B------:R-:W-:Y:S01]  /*0cd0*/  LOP3.LUT R3, R206, 0xfffffffc, RZ, 0xc0, !PT ;  /* 0xfffffffcce037812 */ /* 0x000fe200078ec0ff */
[----:B------:R-:W-:Y:S01]  /*0ce0*/  IMAD R9, R9, 0x10, R12 ;  /* 0x0000001009097824 */ /* 0x000fe200078e020c */
[----:B------:R-:W-:Y:S02]  /*0cf0*/  SHF.R.S32.HI R206, RZ, 0x2, R206 ;  /* 0x00000002ffce7819 */ /* 0x000fe400000114ce */
[----:B------:R-:W-:Y:S01]  /*0d00*/  LOP3.LUT R5, R4, 0x3fffff0, RZ, 0xc0, !PT ;  /* 0x03fffff004057812 */ /* 0x000fe200078ec0ff */
[C---:B------:R-:W-:Y:S01]  /*0d10*/  IMAD.IADD R3, R0.reuse, 0x1, -R3 ;  /* 0x0000000100037824 */ /* 0x040fe200078e0a03 */
[----:B------:R-:W-:Y:S01]  /*0d20*/  IADD3 R212, R0, -R7, RZ ;  /* 0x8000000700d47210 */ /* 0x000fe20007ffe0ff */
[----:B------:R-:W-:Y:S01]  /*0d30*/  IMAD R8, R8, 0x40, R9 ;  /* 0x0000004008087824 */ /* 0x000fe200078e0209 */
[----:B------:R-:W-:Y:S01]  /*0d40*/  IADD3 R9, R206, 0x40, RZ ;  /* 0x00000040ce097810 */ /* 0x000fe20007ffe0ff */
[----:B------:R-:W-:Y:S01]  /*0d50*/  IMAD.IADD R5, R0, 0x1, -R5 ;  /* 0x0000000100057824 */ /* 0x000fe200078e0a05 */
[C---:B------:R-:W-:Y:S01]  /*0d60*/  LEA.HI R0, R3.reuse, R3, RZ, 0x1 ;  /* 0x0000000303007211 */ /* 0x040fe200078f08ff */
[----:B------:R-:W-:Y:S01]  /*0d70*/  IMAD.SHL.U32 R204, R3, 0x4, RZ ;  /* 0x0000000403cc7824 */ /* 0x000fe200078e00ff */
[----:B------:R-:W-:Y:S01]  /*0d80*/  SHF.R.S32.HI R4, RZ, 0x1f, R9 ;  /* 0x0000001fff047819 */ /* 0x000fe20000011409 */
[----:B------:R-:W-:Y:S01]  /*0d90*/  IMAD.SHL.U32 R212, R212, 0x8, RZ ;  /* 0x00000008d4d47824 */ /* 0x000fe200078e00ff */
[----:B------:R-:W-:Y:S01]  /*0da0*/  SHF.R.S32.HI R16, RZ, 0x5, R2 ;  /* 0x00000005ff107819 */ /* 0x000fe20000011402 */
[----:B------:R-:W-:Y:S01]  /*0db0*/  IMAD.SHL.U32 R2, R9, 0x40, RZ ;  /* 0x0000004009027824 */ /* 0x000fe200078e00ff */
[----:B------:R-:W-:Y:S01]  /*0dc0*/  LOP3.LUT R0, R0, 0x1ffffffe, RZ, 0xc0, !PT ;  /* 0x1ffffffe00007812 */ /* 0x000fe200078ec0ff */
[----:B------:R-:W-:Y:S01]  /*0dd0*/  IMAD.MOV.U32 R7, RZ, RZ, R15 ;  /* 0x000000ffff077224 */ /* 0x000fe200078e000f */
[----:B------:R-:W-:Y:S01]  /*0de0*/  LEA.HI R4, R4, R9, RZ, 0x3 ;  /* 0x0000000904047211 */ /* 0x000fe200078f18ff */
[----:B------:R0:W-:Y:S01]  /*0df0*/  STL [R1+0x14], R16 ;  /* 0x0000141001007387 */ /* 0x0001e20000100800 */
[----:B------:R-:W-:Y:S01]  /*0e00*/  IMAD R5, R16, 0x10, R5 ;  /* 0x0000001010057824 */ /* 0x000fe200078e0205 */
[----:B------:R-:W-:Y:S01]  /*0e10*/  LOP3.LUT R10, R10, 0x7ffffffc, RZ, 0xc0, !PT ;  /* 0x7ffffffc0a0a7812 */ /* 0x000fe200078ec0ff */
[----:B------:R-:W-:Y:S01]  /*0e20*/  IMAD.IADD R0, R3, 0x1, -R0 ;  /* 0x0000000103007824 */ /* 0x000fe200078e0a00 */
[----:B------:R-:W-:Y:S01]  /*0e30*/  STL [R1+0x148], R8 ;  /* 0x0001480801007387 */ /* 0x000fe20000100800 */
[----:B------:R-:W-:Y:S01]  /*0e40*/  IMAD.SHL.U32 R4, R4, 0x40, RZ ;  /* 0x0000004004047824 */ /* 0x000fe200078e00ff */
[----:B------:R-:W-:Y:S01]  /*0e50*/  SHF.R.S32.HI R9, RZ, 0x1f, R212 ;  /* 0x0000001fff097819 */ /* 0x000fe200000114d4 */
[----:B------:R-:W-:Y:S01]  /*0e60*/  IMAD.IADD R10, R20, 0x1, -R10 ;  /* 0x00000001140a7824 */ /* 0x000fe200078e0a0a */
[----:B------:R-:W-:Y:S01]  /*0e70*/  STL [R1+0x3c], RZ ;  /* 0x00003cff01007387 */ /* 0x000fe20000100800 */
[----:B------:R-:W-:Y:S01]  /*0e80*/  IMAD R11, R5, 0x8, R6 ;  /* 0x00000008050b7824 */ /* 0x000fe200078e0206 */
[----:B------:R-:W-:Y:S01]  /*0e90*/  LOP3.LUT R4, R4, 0xfffffe00, RZ, 0xc0, !PT ;  /* 0xfffffe0004047812 */ /* 0x000fe200078ec0ff */
[----:B0-----:R-:W-:Y:S01]  /*0ea0*/  IMAD.SHL.U32 R16, R3, 0x8, RZ ;  /* 0x0000000803107824 */ /* 0x001fe200078e00ff */
[----:B------:R-:W-:Y:S01]  /*0eb0*/  LOP3.LUT R3, R2, 0x1c0, RZ, 0xc0, !PT ;  /* 0x000001c002037812 */ /* 0x000fe200078ec0ff */
[----:B------:R-:W-:-:S02]  /*0ec0*/  IMAD.SHL.U32 R44, R10, 0x2, RZ ;  /* 0x000000020a2c7824 */ /* 0x000fc400078e00ff */
[----:B------:R0:W-:Y:S01]  /*0ed0*/  STL [R1+0x18], R4 ;  /* 0x0000180401007387 */ /* 0x0001e20000100800 */
[----:B------:R-:W-:Y:S01]  /*0ee0*/  SHF.R.U32.HI R12, RZ, 0x3, R3 ;  /* 0x00000003ff0c7819 */ /* 0x000fe20000011603 */
[C---:B------:R-:W-:Y:S01]  /*0ef0*/  VIADD R42, R44.reuse, 0x10 ;  /* 0x000000102c2a7836 */ /* 0x040fe20000000000 */
[----:B------:R-:W-:Y:S01]  /*0f00*/  LOP3.LUT R3, R3, 0x38, R16, 0xf8, !PT ;  /* 0x0000003803037812 */ /* 0x000fe200078ef810 */
[----:B------:R-:W-:Y:S01]  /*0f10*/  STL [R1+0xc], R44 ;  /* 0x00000c2c01007387 */ /* 0x000fe20000100800 */
[C---:B------:R-:W-:Y:S01]  /*0f20*/  IADD3 R43, R44.reuse, 0x8, RZ ;  /* 0x000000082c2b7810 */ /* 0x040fe20007ffe0ff */
[----:B------:R-:W-:Y:S01]  /*0f30*/  VIADD R41, R44, 0x18 ;  /* 0x000000182c297836 */ /* 0x000fe20000000000 */
[----:B------:R-:W-:Y:S01]  /*0f40*/  LOP3.LUT R3, R4, R3, R12, 0xf6, !PT ;  /* 0x0000000304037212 */ /* 0x000fe200078ef60c */
[C---:B------:R-:W-:Y:S01]  /*0f50*/  VIADD R40, R44.reuse, 0x20 ;  /* 0x000000202c287836 */ /* 0x040fe20000000000 */
[C---:B------:R-:W-:Y:S01]  /*0f60*/  IADD3 R32, R44.reuse, 0x60, RZ ;  /* 0x000000602c207810 */ /* 0x040fe20007ffe0ff */
[----:B0-----:R-:W-:Y:S01]  /*0f70*/  IMAD.SHL.U32 R4, R11, 0x8, RZ ;  /* 0x000000080b047824 */ /* 0x001fe200078e00ff */
[----:B------:R-:W-:Y:S01]  /*0f80*/  IADD3 R15, R44, 0xb8, RZ ;  /* 0x000000b82c0f7810 */ /* 0x000fe20007ffe0ff */
[----:B------:R-:W-:Y:S01]  /*0f90*/  IMAD R3, R3, 0x2, R22 ;  /* 0x0000000203037824 */ /* 0x000fe200078e0216 */
[----:B------:R-:W-:Y:S01]  /*0fa0*/  IADD3 R218, R16, 0xc0, RZ ;  /* 0x000000c010da7810 */ /* 0x000fe20007ffe0ff */
[C---:B------:R-:W-:Y:S01]  /*0fb0*/  VIADD R39, R44.reuse, 0x28 ;  /* 0x000000282c277836 */ /* 0x040fe20000000000 */
[----:B------:R-:W-:Y:S01]  /*0fc0*/  STL [R1+0x14c], R4 ;  /* 0x00014c0401007387 */ /* 0x000fe20000100800 */
[C---:B------:R-:W-:Y:S01]  /*0fd0*/  VIADD R38, R44.reuse, 0x30 ;  /* 0x000000302c267836 */ /* 0x040fe20000000000 */
[----:B------:R-:W-:Y:S01]  /*0fe0*/  SHF.R.S32.HI R17, RZ, 0x1f, R16 ;  /* 0x0000001fff117819 */ /* 0x000fe20000011410 */
[C---:B------:R-:W-:Y:S01]  /*0ff0*/  VIADD R37, R44.reuse, 0x38 ;  /* 0x000000382c257836 */ /* 0x040fe20000000000 */
[----:B------:R-:W-:Y:S01]  /*1000*/  STL [R1+0x144], R3 ;  /* 0x0001440301007387 */ /* 0x000fe20000100800 */
[C---:B------:R-:W-:Y:S01]  /*1010*/  VIADD R36, R44.reuse, 0x40 ;  /* 0x000000402c247836 */ /* 0x040fe20000000000 */
[----:B------:R-:W-:Y:S01]  /*1020*/  SHF.R.S32.HI R225, RZ, 0x1f, R218 ;  /* 0x0000001fffe17819 */ /* 0x000fe200000114da */
        /* <DEDUP_REMOVED lines=12> */
[----:B------:R-:W-:Y:S01]  /*10f0*/  IMAD.MOV.U32 R6, RZ, RZ, R14 ;  /* 0x000000ffff067224 */ /* 0x000fe200078e000e */
[----:B-1----:R-:W-:Y:S01]  /*1100*/  SHF.R.S32.HI R42, RZ, 0x1f, R42 ;  /* 0x0000001fff2a7819 */ /* 0x002fe2000001142a */
[----:B------:R-:W-:Y:S01]  /*1110*/  VIADD R27, R44, 0x88 ;  /* 0x000000882c1b7836 */ /* 0x000fe20000000000 */
[----:B------:R1:W-:Y:S01]  /*1120*/  STL [R1+0xac], R39 ;  /* 0x0000ac2701007387 */ /* 0x0003e20000100800 */
[----:B------:R-:W-:Y:S01]  /*1130*/  IMAD.MOV.U32 R5, RZ, RZ, R13 ;  /* 0x000000ffff057224 */ /* 0x000fe200078e000d */
[----:B--2---:R-:W-:Y:S01]  /*1140*/  SHF.R.S32.HI R41, RZ, 0x1f, R41 ;  /* 0x0000001fff297819 */ /* 0x004fe20000011429 */
[----:B------:R-:W-:Y:S01]  /*1150*/  VIADD R14, R212, 0x40 ;  /* 0x00000040d40e7836 */ /* 0x000fe20000000000 */
[----:B------:R2:W-:Y:S01]  /*1160*/  STL [R1+0xa8], R38 ;  /* 0x0000a82601007387 */ /* 0x0005e20000100800 */
[----:B------:R-:W-:Y:S01]  /*1170*/  VIADD R26, R44, 0x90 ;  /* 0x000000902c1a7836 */ /* 0x000fe20000000000 */
[----:B0-----:R-:W-:Y:S01]  /*1180*/  SHF.R.S32.HI R40, RZ, 0x1f, R40 ;  /* 0x0000001fff287819 */ /* 0x001fe20000011428 */
[----:B------:R-:W-:Y:S01]  /*1190*/  VIADD R13, R212, 0x80 ;  /* 0x00000080d40d7836 */ /* 0x000fe20000000000 */
[----:B------:R0:W-:Y:S01]  /*11a0*/  STL [R1+0xa4], R37 ;  /* 0x0000a42501007387 */ /* 0x0001e20000100800 */
        /* <DEDUP_REMOVED lines=8> */
[----:B------:R-:W-:Y:S01]  /*1230*/  VIADD R9, R212, 0xc0 ;  /* 0x000000c0d4097836 */ /* 0x000fe20000000000 */
[----:B-1----:R-:W-:Y:S01]  /*1240*/  SHF.R.S32.HI R39, RZ, 0x1f, R39 ;  /* 0x0000001fff277819 */ /* 0x002fe20000011427 */
[C---:B------:R-:W-:Y:S01]  /*1250*/  VIADD R14, R44.reuse, 0xc0 ;  /* 0x000000c02c0e7836 */ /* 0x040fe20000000000 */
[----:B------:R1:W-:Y:S01]  /*1260*/  STL [R1+0x98], R34 ;  /* 0x0000982201007387 */ /* 0x0003e20000100800 */
[C---:B------:R-:W-:Y:S01]  /*1270*/  VIADD R13, R44.reuse, 0xc8 ;  /* 0x000000c82c0d7836 */ /* 0x040fe20000000000 */
[----:B------:R-:W-:Y:S01]  /*1280*/  SHF.R.S32.HI R9, RZ, 0x1f, R9 ;  /* 0x0000001fff097819 */ /* 0x000fe20000011409 */
[C---:B------:R-:W-:Y:S01]  /*1290*/  VIADD R12, R44.reuse, 0xd0 ;  /* 0x000000d02c0c7836 */ /* 0x040fe20000000000 */
        /* <DEDUP_REMOVED lines=10> */
[----:B---3--:R-:W-:Y:S01]  /*1340*/  SHF.R.S32.HI R36, RZ, 0x1f, R36 ;  /* 0x0000001fff247819 */ /* 0x008fe20000011424 */
[----:B------:R-:W-:Y:S01]  /*1350*/  IMAD R0, R0, 0x8, R8 ;  /* 0x0000000800007824 */ /* 0x000fe200078e0208 */
[----:B------:R3:W-:Y:S01]  /*1360*/  STL [R1+0x88], R30 ;  /* 0x0000881e01007387 */ /* 0x0007e20000100800 */
[----:B----4-:R-:W-:Y:S01]  /*1370*/  SHF.R.S32.HI R35, RZ, 0x1f, R35 ;  /* 0x0000001fff237819 */ /* 0x010fe20000011423 */
[C---:B------:R-:W-:Y:S01]  /*1380*/  VIADD R2, R16.reuse, 0x20 ;  /* 0x0000002010027836 */ /* 0x040fe20000000000 */
[----:B-1----:R-:W-:Y:S01]  /*1390*/  SHF.R.S32.HI R34, RZ, 0x1f, R34 ;  /* 0x0000001fff227819 */ /* 0x002fe20000011422 */
[----:B------:R1:W-:Y:S01]  /*13a0*/  STL [R1+0x84], R29 ;  /* 0x0000841d01007387 */ /* 0x0003e20000100800 */
[----:B-----5:R-:W-:Y:S01]  /*13b0*/  SHF.R.S32.HI R33, RZ, 0x1f, R33 ;  /* 0x0000001fff217819 */ /* 0x020fe20000011421 */
[C---:B------:R-:W-:Y:S01]  /*13c0*/  VIADD R216, R16.reuse, 0x40 ;  /* 0x0000004010d87836 */ /* 0x040fe20000000000 */
[----:B--2---:R-:W-:Y:S01]  /*13d0*/  SHF.R.S32.HI R32, RZ, 0x1f, R32 ;  /* 0x0000001fff207819 */ /* 0x004fe20000011420 */
[----:B------:R2:W-:Y:S01]  /*13e0*/  STL [R1+0x80], R28 ;  /* 0x0000801c01007387 */ /* 0x0005e20000100800 */
[----:B0-----:R-:W-:Y:S01]  /*13f0*/  SHF.R.S32.HI R31, RZ, 0x1f, R31 ;  /* 0x0000001fff1f7819 */ /* 0x001fe2000001141f */
[C---:B------:R-:W-:Y:S01]  /*1400*/  VIADD R215, R16.reuse, 0x60 ;  /* 0x0000006010d77836 */ /* 0x040fe20000000000 */
[----:B---3--:R-:W-:Y:S01]  /*1410*/  SHF.R.S32.HI R30, RZ, 0x1f, R30 ;  /* 0x0000001fff1e7819 */ /* 0x008fe2000001141e */
[----:B------:R0:W-:Y:S01]  /*1420*/  STL [R1+0x7c], R27 ;  /* 0x00007c1b01007387 */ /* 0x0001e20000100800 */
[C---:B------:R-:W-:Y:S01]  /*1430*/  VIADD R214, R16.reuse, 0x80 ;  /* 0x0000008010d67836 */ /* 0x040fe20000000000 */
[----:B-1----:R-:W-:Y:S01]  /*1440*/  SHF.R.S32.HI R29, RZ, 0x1f, R29 ;  /* 0x0000001fff1d7819 */ /* 0x002fe2000001141d */
[C---:B------:R-:W-:Y:S01]  /*1450*/  VIADD R213, R16.reuse, 0xa0 ;  /* 0x000000a010d57836 */ /* 0x040fe20000000000 */
[----:B------:R1:W-:Y:S01]  /*1460*/  STL [R1+0x78], R26 ;  /* 0x0000781a01007387 */ /* 0x0003e20000100800 */
[----:B------:R-:W-:Y:S01]  /*1470*/  VIADD R217, R16, 0xe0 ;  /* 0x000000e010d97836 */ /* 0x000fe20000000000 */
[----:B--2---:R-:W-:Y:S01]  /*1480*/  SHF.R.S32.HI R28, RZ, 0x1f, R28 ;  /* 0x0000001fff1c7819 */ /* 0x004fe2000001141c */
[----:B------:R-:W-:Y:S01]  /*1490*/  VIADD R211, R204, 0x10 ;  /* 0x00000010ccd37836 */ /* 0x000fe20000000000 */
[----:B------:R2:W-:Y:S01]  /*14a0*/  STL [R1+0x74], R25 ;  /* 0x0000741901007387 */ /* 0x0005e20000100800 */
[----:B------:R-:W-:-:S02]  /*14b0*/  SHF.R.S32.HI R209, RZ, 0x1f, R2 ;  /* 0x0000001fffd17819 */ /* 0x000fc40000011402 */
[----:B0-----:R-:W-:Y:S01]  /*14c0*/  SHF.R.S32.HI R27, RZ, 0x1f, R27 ;  /* 0x0000001fff1b7819 */ /* 0x001fe2000001141b */
[----:B------:R0:W-:Y:S01]  /*14d0*/  STL [R1+0x70], R24 ;  /* 0x0000701801007387 */ /* 0x0001e20000100800 */
[----:B------:R-:W-:Y:S02]  /*14e0*/  SHF.R.S32.HI R229, RZ, 0x1f, R216 ;  /* 0x0000001fffe57819 */ /* 0x000fe400000114d8 */
[----:B-1----:R-:W-:Y:S01]  /*14f0*/  SHF.R.S32.HI R26, RZ, 0x1f, R26 ;  /* 0x0000001fff1a7819 */ /* 0x002fe2000001141a */
[----:B------:R1:W-:Y:S01]  /*1500*/  STL [R1+0x6c], R21 ;  /* 0x00006c1501007387 */ /* 0x0003e20000100800 */
[----:B------:R-:W-:Y:S02]  /*1510*/  SHF.R.S32.HI R228, RZ, 0x1f, R215 ;  /* 0x0000001fffe47819 */ /* 0x000fe400000114d7 */
[----:B--2---:R-:W-:Y:S01]  /*1520*/  SHF.R.S32.HI R25, RZ, 0x1f, R25 ;  /* 0x0000001fff197819 */ /* 0x004fe20000011419 */
        /* <DEDUP_REMOVED lines=10> */
[----:B0-----:R-:W-:-:S03]  /*15d0*/  SHF.R.S32.HI R15, RZ, 0x1f, R15 ;  /* 0x0000001fff0f7819 */ /* 0x001fc6000001140f */
[----:B------:R0:W-:Y:S01]  /*15e0*/  STL [R1+0x58], R12 ;  /* 0x0000580c01007387 */ /* 0x0001e20000100800 */
[----:B-1----:R-:W-:-:S03]  /*15f0*/  SHF.R.S32.HI R14, RZ, 0x1f, R14 ;  /* 0x0000001fff0e7819 */ /* 0x002fc6000001140e */
[----:B------:R1:W-:Y:S01]  /*1600*/  STL [R1+0x54], R11 ;  /* 0x0000540b01007387 */ /* 0x0003e20000100800 */
[----:B--2---:R-:W-:-:S03]  /*1610*/  SHF.R.S32.HI R13, RZ, 0x1f, R13 ;  /* 0x0000001fff0d7819 */ /* 0x004fc6000001140d */
[----:B------:R2:W-:Y:S01]  /*1620*/  STL [R1+0x50], R10 ;  /* 0x0000500a01007387 */ /* 0x0005e20000100800 */
[----:B0-----:R-:W-:-:S03]  /*1630*/  SHF.R.S32.HI R12, RZ, 0x1f, R12 ;  /* 0x0000001fff0c7819 */ /* 0x001fc6000001140c */
[----:B------:R0:W-:Y:S01]  /*1640*/  STL [R1+0x4c], R9 ;  /* 0x00004c0901007387 */ /* 0x0001e20000100800 */
[----:B-1----:R-:W-:-:S03]  /*1650*/  SHF.R.S32.HI R11, RZ, 0x1f, R11 ;  /* 0x0000001fff0b7819 */ /* 0x002fc6000001140b */
[----:B------:R-:W-:Y:S01]  /*1660*/  STL [R1+0x140], R43 ;  /* 0x0001402b01007387 */ /* 0x000fe20000100800 */
[----:B--2---:R-:W-:-:S03]  /*1670*/  SHF.R.S32.HI R10, RZ, 0x1f, R10 ;  /* 0x0000001fff0a7819 */ /* 0x004fc6000001140a */
[----:B------:R1:W-:Y:S01]  /*1680*/  STL [R1+0x48], R4 ;  /* 0x0000480401007387 */ /* 0x0003e20000100800 */
[----:B0-----:R-:W-:-:S03]  /*1690*/  SHF.R.S32.HI R9, RZ, 0x1f, R9 ;  /* 0x0000001fff097819 */ /* 0x001fc60000011409 */
[----:B------:R-:W-:Y:S04]  /*16a0*/  STL [R1+0x13c], R42 ;  /* 0x00013c2a01007387 */ /* 0x000fe80000100800 */
[----:B------:R0:W-:Y:S01]  /*16b0*/  STL [R1+0x44], R3 ;  /* 0x0000440301007387 */ /* 0x0001e20000100800 */
[----:B-1----:R-:W-:-:S03]  /*16c0*/  SHF.R.S32.HI R4, RZ, 0x1f, R4 ;  /* 0x0000001fff047819 */ /* 0x002fc60000011404 */
[----:B------:R1:W-:Y:S04]  /*16d0*/  STL [R1+0x138], R41 ;  /* 0x0001382901007387 */ /* 0x0003e80000100800 */
        /* <DEDUP_REMOVED lines=30> */
.L_x_5361:
[----:B01-3--:R-:W0:Y:S02]  /*18c0*/  LDC.64 R8, c[0x0][0xc88] ;  /* 0x00032200ff087b82 */ /* 0x00be240000000a00 */
[----:B0-----:R-:W-:-:S05]  /*18d0*/  IMAD.WIDE R8, R7, 0x4, R8 ;  /* 0x0000000407087825 */ /* 0x001fca00078e0208 */
[----:B--2--5:R-:W2:Y:S01]  /*18e0*/  LDG.E R34, desc[UR42][R8.64] ;  /* 0x0000002a08227981 */ /* 0x024ea2000c1e1900 */
[----:B------:R-:W-:Y:S05]  /*18f0*/  YIELD ;  /* 0x0000000000007946 */ /* 0x000fea0003800000 */
[----:B------:R-:W-:Y:S01]  /*1900*/  ULDC.64 UR4, c[0x0][0xa28] ;  /* 0x00028a0000047ab9 */ /* 0x000fe20000000a00 */
[----:B------:R-:W-:Y:S01]  /*1910*/  ULDC.64 UR8, c[0x0][0xa18] ;  /* 0x0002860000087ab9 */ /* 0x000fe20000000a00 */
[----:B------:R-:W-:Y:S01]  /*1920*/  ISETP.NE.U32.AND P1, PT, RZ, UR4, PT ;  /* 0x00000004ff007c0c */ /* 0x000fe2000bf25070 */
[----:B------:R-:W-:Y:S01]  /*1930*/  ULDC.64 UR6, c[0x0][0xa08] ;  /* 0x0002820000067ab9 */ /* 0x000fe20000000a00 */
[----:B----4-:R-:W-:Y:S01]  /*1940*/  MOV R4, RZ ;  /* 0x000000ff00047202 */ /* 0x010fe20000000f00 */
[----:B------:R-:W-:Y:S01]  /*1950*/  IMAD.MOV.U32 R32, RZ, RZ, RZ ;  /* 0x000000ffff207224 */ /* 0x000fe200078e00ff */
[----:B------:R-:W-:-:S02]  /*1960*/  ISETP.NE.AND.EX P1, PT, RZ, UR5, PT, P1 ;  /* 0x00000005ff007c0c */ /* 0x000fc4000bf25310 */
[----:B------:R-:W-:-:S04]  /*1970*/  ISETP.NE.U32.AND P0, PT, RZ, UR6, PT ;  /* 0x00000006ff007c0c */ /* 0x000fc8000bf05070 */
[----:B------:R-:W-:Y:S02]  /*1980*/  ISETP.NE.AND.EX P0, PT, RZ, UR7, PT, P0 ;  /* 0x00000007ff007c0c */ /* 0x000fe4000bf05300 */
[----:B--2---:R-:W-:Y:S01]  /*1990*/  SHF.R.S32.HI R0, RZ, 0x1f, R34 ;  /* 0x0000001fff007819 */ /* 0x004fe20000011422 */
[----:B------:R-:W-:-:S04]  /*19a0*/  IMAD.SHL.U32 R36, R34, 0x4, RZ ;  /* 0x0000000422247824 */ /* 0x000fc800078e00ff */
        /* <DEDUP_REMOVED lines=38> */
.L_x_5190:
[----:B------:R-:W-:Y:S01]  /*1c10*/  ULDC.64 UR4, c[0x0][0xa20] ;  /* 0x0002880000047ab9 */ /* 0x000fe20000000a00 */
[C---:B------:R-:W-:Y:S02]  /*1c20*/  LOP3.LUT R3, R6.reuse, 0xff000000, RZ, 0xc0, !PT ;  /* 0xff00000006037812 */ /* 0x040fe400078ec0ff */
[----:B------:R-:W-:Y:S02]  /*1c30*/  ISETP.NE.U32.AND P1, PT, RZ, UR4, PT ;  /* 0x00000004ff007c0c */ /* 0x000fe4000bf25070 */
[C---:B------:R-:W-:Y:S02]  /*1c40*/  LOP3.LUT R0, R6.reuse, 0xff0000, RZ, 0xc0, !PT ;  /* 0x00ff000006007812 */ /* 0x040fe400078ec0ff */
[----:B------:R-:W-:Y:S02]  /*1c50*/  ISETP.NE.AND.EX P1, PT, RZ, UR5, PT, P1 ;  /* 0x00000005ff007c0c */ /* 0x000fe4000bf25310 */
[----:B------:R-:W-:Y:S02]  /*1c60*/  SHF.R.U32.HI R3, RZ, 0x8, R3 ;  /* 0x00000008ff037819 */ /* 0x000fe40000011603 */
[----:B------:R-:W-:-:S02]  /*1c70*/  LOP3.LUT R207, R6, 0xffff, RZ, 0xc0, !PT ;  /* 0x0000ffff06cf7812 */ /* 0x000fc400078ec0ff */
[----:B------:R-:W-:-:S07]  /*1c80*/  LEA.HI R10, R0, R3, RZ, 0x10 ;  /* 0x00000003000a7211 */ /* 0x000fce00078f80ff */
[----:B------:R-:W-:Y:S05]  /*1c90*/  @!P1 BRA `(.L_x_5191) ;  /* 0x0000000000109947 */ /* 0x000fea0003800000 */
[----:B------:R-:W-:-:S04]  /*1ca0*/  IADD3 R6, P0, R36, UR4, RZ ;  /* 0x0000000424067c10 */ /* 0x000fc8000ff1e0ff */
[----:B------:R-:W-:-:S05]  /*1cb0*/  IADD3.X R7, R35, UR5, RZ, P0, !PT ;  /* 0x0000000523077c10 */ /* 0x000fca00087fe4ff */
[----:B------:R0:W5:Y:S01]  /*1cc0*/  LDG.E R33, desc[UR42][R6.64] ;  /* 0x0000002a06217981 */ /* 0x000162000c1e1900 */
[----:B------:R-:W-:Y:S05]  /*1cd0*/  BRA `(.L_x_5192) ;  /* 0x0000000000107947 */ /* 0x000fea0003800000 */
.L_x_5191:
[----:B------:R-:W-:Y:S05]  /*1ce0*/  @!P0 BRA `(.L_x_5192) ;  /* 0x00000000000c8947 */ /* 0x000fea0003800000 */
[----:B------:R-:W2:Y:S04]  /*1cf0*/  LDG.E R0, desc[UR42][R8.64] ;  /* 0x0000002a08007981 */ /* 0x000ea8000c1e1900 */
[----:B------:R-:W2:Y:S02]  /*1d00*/  LDG.E R33, desc[UR42][R8.64+0x4] ;  /* 0x0000042a08217981 */ /* 0x000ea4000c1e1900 */
[----:B--2---:R-:W-:-:S07]  /*1d10*/  IMAD.IADD R33, R33, 0x1, -R0 ;  /* 0x0000000121217824 */ /* 0x004fce00078e0a00 */
.L_x_5192:
[----:B------:R-:W-:Y:S01]  /*1d20*/  ULDC.64 UR4, c[0x0][0xa10] ;  /* 0x0002840000047ab9 */ /* 0x000fe20000000a00 */
[----:B------:R-:W1:Y:S01]  /*1d30*/  LDC R8, c[0x0][0x448] ;  /* 0x00011200ff087b82 */ /* 0x000e620000000800 */
[----:B------:R-:W-:-:S04]  /*1d40*/  ISETP.NE.U32.AND P0, PT, RZ, UR4, PT ;  /* 0x00000004ff007c0c */ /* 0x000fc8000bf05070 */
[----:B------:R-:W-:Y:S01]  /*1d50*/  ISETP.NE.AND.EX P0, PT, RZ, UR5, PT, P0 ;  /* 0x00000005ff007c0c */ /* 0x000fe2000bf05300 */
[----:B------:R-:W-:-:S12]  /*1d60*/  ULDC.64 UR4, c[0x0][0xa30] ;  /* 0x00028c0000047ab9 */ /* 0x000fd80000000a00 */
[----:B0-----:R-:W0:Y:S02]  /*1d70*/  @P0 LDC.64 R6, c[0x0][0xa10] ;  /* 0x00028400ff060b82 */ /* 0x001e240000000a00 */
[----:B0-----:R-:W-:-:S05]  /*1d80*/  @P0 IMAD.WIDE R6, R34, 0x4, R6 ;  /* 0x0000000422060825 */ /* 0x001fca00078e0206 */
[----:B------:R-:W2:Y:S04]  /*1d90*/  @P0 LDG.E R0, desc[UR42][R6.64] ;  /* 0x0000002a06000981 */ /* 0x000ea8000c1e1900 */
[----:B------:R0:W2:Y:S01]  /*1da0*/  @P0 LDG.E R3, desc[UR42][R6.64+0x4] ;  /* 0x0000042a06030981 */ /* 0x0000a2000c1e1900 */
[----:B------:R-:W-:Y:S01]  /*1db0*/  ISETP.NE.U32.AND P1, PT, RZ, UR4, PT ;  /* 0x00000004ff007c0c */ /* 0x000fe2000bf25070 */
[----:B-----5:R-:W-:-:S03]  /*1dc0*/  IMAD.MOV.U32 R24, RZ, RZ, R33 ;  /* 0x000000ffff187224 */ /* 0x020fc600078e0021 */
[----:B------:R-:W-:-:S13]  /*1dd0*/  ISETP.NE.AND.EX P1, PT, RZ, UR5, PT, P1 ;  /* 0x00000005ff007c0c */ /* 0x000fda000bf25310 */
[----:B0-----:R-:W-:-:S04]  /*1de0*/  @P1 IADD3 R6, P2, R36, UR4, RZ ;  /* 0x0000000424061c10 */ /* 0x001fc8000ff5e0ff */
[----:B------:R-:W-:-:S05]  /*1df0*/  @P1 IADD3.X R7, R35, UR5, RZ, P2, !PT ;  /* 0x0000000523071c10 */ /* 0x000fca00097fe4ff */
[----:B------:R0:W5:Y:S01]  /*1e00*/  @P1 LDG.E R24, desc[UR42][R6.64] ;  /* 0x0000002a06181981 */ /* 0x000162000c1e1900 */
[----:B-1----:R-:W-:Y:S01]  /*1e10*/  ISETP.NE.AND P1, PT, R8, 0x1, PT ;  /* 0x000000010800780c */ /* 0x002fe20003f25270 */
[----:B------:R-:W-:Y:S01]  /*1e20*/  IMAD.SHL.U32 R222, R5, 0x80, RZ ;  /* 0x0000008005de7824 */ /* 0x000fe200078e00ff */
[----:B------:R-:W-:Y:S01]  /*1e30*/  IADD3 R12, R33, -R4, RZ ;  /* 0x80000004210c7210 */ /* 0x000fe20007ffe0ff */
[----:B------:R-:W-:Y:S01]  /*1e40*/  BSSY B0, `(.L_x_5193) ;  /* 0x0000037000007945 */ /* 0x000fe20003800000 */
[----:B------:R-:W-:Y:S01]  /*1e50*/  LOP3.LUT R13, R10, 0xff, RZ, 0xc0, !PT ;  /* 0x000000ff0a0d7812 */ /* 0x000fe200078ec0ff */
[----:B------:R-:W-:Y:S01]  /*1e60*/  VIADD R5, R222, 0x7f ;  /* 0x0000007fde057836 */ /* 0x000fe20000000000 */
[----:B0-----:R-:W-:-:S07]  /*1e70*/  SHF.R.U32.HI R6, RZ, 0x10, R10 ;  /* 0x00000010ff067819 */ /* 0x001fce000001160a */
[----:B------:R-:W0:Y:S08]  /*1e80*/  @P1 LDC R8, c[0x0][0x44c] ;  /* 0x00011300ff081b82 */ /* 0x000e300000000800 */
[----:B------:R-:W1:Y:S01]  /*1e90*/  @P1 LDC R9, c[0x0][0x450] ;  /* 0x00011400ff091b82 */ /* 0x000e620000000800 */
[----:B--2---:R-:W-:Y:S02]  /*1ea0*/  @P0 IMAD.IADD R25, R3, 0x1, -R0 ;  /* 0x0000000103190824 */ /* 0x004fe400078e0a00 */
[----:B0-----:R-:W-:-:S04]  /*1eb0*/  @P1 IMAD.HI.U32 R0, R5, R8, RZ ;  /* 0x0000000805001227 */ /* 0x001fc800078e00ff */
[----:B------:R-:W-:Y:S01]  /*1ec0*/  IMAD.IADD R11, R12, 0x1, R25 ;  /* 0x000000010c0b7824 */ /* 0x000fe200078e0219 */
[----:B-1----:R-:W-:-:S03]  /*1ed0*/  @P1 SHF.R.U32.HI R5, RZ, R9, R0 ;  /* 0x00000009ff051219 */ /* 0x002fc60000011600 */
[C---:B------:R-:W-:Y:S01]  /*1ee0*/  VIADD R0, R11.reuse, 0x5f ;  /* 0x0000005f0b007836 */ /* 0x040fe20000000000 */
[----:B------:R-:W-:Y:S01]  /*1ef0*/  IADD3 R31, R11, 0x60, -R224 ;  /* 0x000000600b1f7810 */ /* 0x000fe20007ffe8e0 */
[----:B------:R0:W-:Y:S02]  /*1f00*/  STL [R1+0x4], R11 ;  /* 0x0000040b01007387 */ /* 0x0001e40000100800 */
[----:B------:R-:W-:Y:S02]  /*1f10*/  IMAD.HI R0, R0, 0x2aaaaaab, RZ ;  /* 0x2aaaaaab00007827 */ /* 0x000fe400078e02ff */
[----:B------:R0:W-:Y:S02]  /*1f20*/  STL [R1+0x40], R13 ;  /* 0x0000400d01007387 */ /* 0x0001e40000100800 */
[----:B------:R-:W-:Y:S01]  /*1f30*/  IMAD.IADD R5, R31, 0x1, R5 ;  /* 0x000000011f057824 */ /* 0x000fe200078e0205 */
[----:B------:R-:W-:Y:S01]  /*1f40*/  SHF.R.U32.HI R3, RZ, 0x1f, R0 ;  /* 0x0000001fff037819 */ /* 0x000fe20000011600 */
[----:B------:R0:W-:Y:S02]  /*1f50*/  STL [R1+0x2c], R6 ;  /* 0x00002c0601007387 */ /* 0x0001e40000100800 */
[----:B------:R-:W-:Y:S01]  /*1f60*/  IMAD.HI R5, R5, 0x2aaaaaab, RZ ;  /* 0x2aaaaaab05057827 */ /* 0x000fe200078e02ff */
[----:B------:R-:W-:-:S03]  /*1f70*/  LEA.HI.SX32 R30, R0, R3, 0x1c ;  /* 0x00000003001e7211 */ /* 0x000fc600078fe2ff */
[----:B------:R-:W-:Y:S01]  /*1f80*/  IMAD.MOV.U32 R0, RZ, RZ, RZ ;  /* 0x000000ffff007224 */ /* 0x000fe200078e00ff */
[----:B------:R-:W-:-:S04]  /*1f90*/  SHF.R.U32.HI R4, RZ, 0x1f, R5 ;  /* 0x0000001fff047819 */ /* 0x000fc80000011605 */
[----:B------:R-:W-:-:S04]  /*1fa0*/  LEA.HI.SX32 R5, R5, R4, 0x1c ;  /* 0x0000000405057211 */ /* 0x000fc800078fe2ff */
[----:B------:R-:W-:-:S04]  /*1fb0*/  VIMNMX R9, R30, R5, PT ;  /* 0x000000051e097248 */ /* 0x000fc80003fe0100 */
[----:B------:R-:W-:-:S13]  /*1fc0*/  ISETP.GE.AND P0, PT, R9, 0x1, PT ;  /* 0x000000010900780c */ /* 0x000fda0003f06270 */
        /* <DEDUP_REMOVED lines=26> */
[----:B------:R-:W-:-:S05]  /*2170*/  @P0 IADD3 R5, R5, 0x1, RZ ;  /* 0x0000000105050810 */ /* 0x000fca0007ffe0ff */
[----:B------:R-:W-:-:S04]  /*2180*/  IMAD.MOV.U32 R0, RZ, RZ, R5 ;  /* 0x000000ffff007224 */ /* 0x000fc800078e0005 */
[----:B------:R-:W-:Y:S01]  /*2190*/  @!P2 IMAD.MOV R0, RZ, RZ, -R0 ;  /* 0x000000ffff00a224 */ /* 0x000fe200078e0a00 */
[----:B------:R-:W-:-:S07]  /*21a0*/  @!P1 LOP3.LUT R0, RZ, R10, RZ, 0x33, !PT ;  /* 0x0000000aff009212 */ /* 0x000fce00078e33ff */
.L_x_5194:
[----:B------:R-:W-:Y:S05]  /*21b0*/  BSYNC B0 ;  /* 0x0000000000007941 */ /* 0x000fea0003800000 */
.L_x_5193:
        /* <DEDUP_REMOVED lines=37> */
.L_x_5197:
[----:B------:R-:W-:Y:S05]  /*2410*/  BSYNC B6 ;  /* 0x0000000000067941 */ /* 0x000fea0003800000 */
.L_x_5196:
        /* <DEDUP_REMOVED lines=8> */
[----:B------:R-:W-:Y:S01]  /*24a0*/  MOV R8, 0x70 ;  /* 0x0000007000087802 */ /* 0x000fe20000000f00 */
        /* <DEDUP_REMOVED lines=8> */
[----:B------:R-:W-:-:S07]  /*2530*/  IMAD.MOV.U32 R13, RZ, RZ, RZ ;  /* 0x000000ffff0d7224 */ /* 0x000fce00078e00ff */
[----:B------:R-:W-:-:S07]  /*2540*/  LEPC R20, `(.L_x_5199) ;  /* 0x000000001014794e */ /* 0x000fce0000000000 */
[----:B0----5:R-:W-:Y:S05]  /*2550*/  CALL.ABS.NOINC R14 ;  /* 0x000000000e007343 */ /* 0x021fea0003c00000 */
.L_x_5199:
[----:B------:R-:W-:Y:S05]  /*2560*/  BSYNC B6 ;  /* 0x0000000000067941 */ /* 0x000fea0003800000 */
.L_x_5198:
[----:B------:R-:W-:Y:S01]  /*2570*/  ULDC.64 UR4, c[0x0][0x9f8] ;  /* 0x00027e0000047ab9 */ /* 0x000fe20000000a00 */
[----:B------:R-:W0:Y:S01]  /*2580*/  S2R R7, SR_TID.X ;  /* 0x0000000000077919 */ /* 0x000e220000002100 */
[----:B------:R-:W-:Y:S01]  /*2590*/  ISETP.NE.U32.AND P0, PT, RZ, UR4, PT ;  /* 0x00000004ff007c0c */ /* 0x000fe2000bf05070 */
[----:B------:R-:W-:Y:S01]  /*25a0*/  IMAD.MOV.U32 R0, RZ, RZ, R34 ;  /* 0x000000ffff007224 */ /* 0x000fe200078e0022 */
[----:B------:R-:W1:Y:S08]  /*25b0*/  LDC.64 R48, c[0x0][0x3f8] ;  /* 0x0000fe00ff307b82 */ /* 0x000e700000000a00 */
[----:B------:R-:W2:Y:S01]  /*25c0*/  LDC.64 R54, c[0x0][0x408] ;  /* 0x00010200ff367b82 */ /* 0x000ea20000000a00 */
[----:B------:R-:W-:Y:S01]  /*25d0*/  ISETP.NE.AND.EX P0, PT, RZ, UR5, PT, P0 ;  /* 0x00000005ff007c0c */ /* 0x000fe2000bf05300 */
[----:B------:R-:W3:Y:S06]  /*25e0*/  LDL R34, [R1+0x18] ;  /* 0x0000180001227983 */ /* 0x000eec0000100800 */
[----:B------:R-:W4:Y:S06]  /*25f0*/  LDC R61, c[0x0][0x3f4] ;  /* 0x0000fd00ff3d7b82 */ /* 0x000f2c0000000800 */
[----:B------:R-:W-:Y:S01]  /*2600*/  @P0 IADD3 R4, P1, R36, UR4, RZ ;  /* 0x0000000424040c10 */ /* 0x000fe2000ff3e0ff */
[----:B------:R-:W-:-:S03]  /*2610*/  ULDC UR4, c[0x0][0x320] ;  /* 0x0000c80000047ab9 */ /* 0x000fc60000000800 */
[----:B------:R-:W-:Y:S02]  /*2620*/  @P0 IADD3.X R5, R35, UR5, RZ, P1, !PT ;  /* 0x0000000523050c10 */ /* 0x000fe40008ffe4ff */
[----:B------:R-:W-:-:S03]  /*2630*/  ISETP.GE.AND P1, PT, R2, UR4, PT ;  /* 0x0000000402007c0c */ /* 0x000fc6000bf26270 */
[----:B------:R0:W3:Y:S01]  /*2640*/  @P0 LDG.E R0, desc[UR42][R4.64] ;  /* 0x0000002a04000981 */ /* 0x0000e2000c1e1900 */
[----:B------:R-:W-:Y:S02]  /*2650*/  SEL R6, RZ, 0xffffffff, P1 ;  /* 0xffffffffff067807 */ /* 0x000fe40000800000 */
[----:B------:R-:W-:Y:S02]  /*2660*/  ISETP.GE.AND P0, PT, R16, UR4, PT ;  /* 0x0000000410007c0c */ /* 0x000fe4000bf06270 */
[----:B------:R-:W-:Y:S01]  /*2670*/  ISETP.GE.AND P1, PT, R215, UR4, PT ;  /* 0x00000004d7007c0c */ /* 0x000fe2000bf26270 */
[----:B------:R-:W-:Y:S01]  /*2680*/  IMAD.SHL.U32 R6, R6, 0x2, RZ ;  /* 0x0000000206067824 */ /* 0x000fe200078e00ff */
[----:B------:R-:W-:Y:S02]  /*2690*/  SEL R3, RZ, 0x1, P0 ;  /* 0x00000001ff037807 */ /* 0x000fe40000000000 */
[----:B------:R-:W-:Y:S02]  /*26a0*/  ISETP.GE.AND P0, PT, R216, UR4, PT ;  /* 0x00000004d8007c0c */ /* 0x000fe4000bf06270 */
[----:B------:R-:W-:-:S02]  /*26b0*/  LOP3.LUT R3, R6, 0x2, R3, 0xe2, !PT ;  /* 0x0000000206037812 */ /* 0x000fc400078ee203 */
[----:B0-----:R-:W-:Y:S02]  /*26c0*/  SEL R4, RZ, 0x4, P0 ;  /* 0x00000004ff047807 */ /* 0x001fe40000000000 */
[----:B------:R-:W-:Y:S02]  /*26d0*/  SEL R5, RZ, 0x8, P1 ;  /* 0x00000008ff057807 */ /* 0x000fe40000800000 */
[----:B------:R-:W-:Y:S02]  /*26e0*/  ISETP.GE.AND P0, PT, R214, UR4, PT ;  /* 0x00000004d6007c0c */ /* 0x000fe4000bf06270 */
[----:B------:R-:W-:Y:S01]  /*26f0*/  ISETP.GE.AND P1, PT, R213, UR4, PT ;  /* 0x00000004d5007c0c */ /* 0x000fe2000bf26270 */
[----:B------:R-:W-:Y:S01]  /*2700*/  VIADD R12, R7, 0xffffff80 ;  /* 0xffffff80070c7836 */ /* 0x000fe20000000000 */
[----:B------:R-:W-:Y:S02]  /*2710*/  LOP3.LUT R4, R5, R3, R4, 0xfe, !PT ;  /* 0x0000000305047212 */ /* 0x000fe400078efe04 */
[----:B------:R-:W-:-:S02]  /*2720*/  SEL R5, RZ, 0x10, P0 ;  /* 0x00000010ff057807 */ /* 0x000fc40000000000 */
[----:B------:R-:W-:-:S04]  /*2730*/  SEL R6, RZ, 0x20, P1 ;  /* 0x00000020ff067807 */ /* 0x000fc80000800000 */
[----:B------:R-:W-:Y:S02]  /*2740*/  LOP3.LUT R4, R6, R4, R5, 0xfe, !PT ;  /* 0x0000000406047212 */ /* 0x000fe400078efe05 */
[----:B------:R-:W-:Y:S02]  /*2750*/  SHF.R.S32.HI R5, RZ, 0x1f, R12 ;  /* 0x0000001fff057819 */ /* 0x000fe4000001140c */
[----:B------:R-:W-:Y:S02]  /*2760*/  SHF.R.S32.HI R7, RZ, 0x1f, R206 ;  /* 0x0000001fff077819 */ /* 0x000fe400000114ce */
[----:B------:R-:W-:-:S03]  /*2770*/  LEA.HI R14, R5, R12, RZ, 0x2 ;  /* 0x0000000c050e7211 */ /* 0x000fc600078f10ff */
[C---:B-1----:R-:W-:Y:S01]  /*2780*/  IMAD R6, R7.reuse, R48, RZ ;  /* 0x0000003007067224 */ /* 0x042fe200078e02ff */
[----:B------:R-:W-:Y:S01]  /*2790*/  LOP3.LUT R13, R14, 0xfffffffc, RZ, 0xc0, !PT ;  /* 0xfffffffc0e0d7812 */ /* 0x000fe200078ec0ff */
[----:B--2---:R-:W-:Y:S01]  /*27a0*/  IMAD R7, R7, R54, RZ ;  /* 0x0000003607077224 */ /* 0x004fe200078e02ff */
[----:B------:R-:W-:-:S03]  /*27b0*/  SHF.R.S32.HI R205, RZ, 0x1f, R204 ;  /* 0x0000001fffcd7819 */ /* 0x000fc600000114cc */
[----:B------:R-:W-:Y:S02]  /*27c0*/  IMAD.IADD R15, R12, 0x1, -R13 ;  /* 0x000000010c0f7824 */ /* 0x000fe400078e0a0d */
[C---:B------:R-:W-:Y:S01]  /*27d0*/  IMAD R13, R206.reuse, R55, R7 ;  /* 0x00000037ce0d7224 */ /* 0x040fe200078e0207 */
[----:B-----5:R-:W-:Y:S01]  /*27e0*/  SHF.R.S32.HI R7, RZ, 0x1f, R24 ;  /* 0x0000001fff077819 */ /* 0x020fe20000011418 */
[C---:B------:R-:W-:Y:S02]  /*27f0*/  IMAD R11, R206.reuse, R49, R6 ;  /* 0x00000031ce0b7224 */ /* 0x040fe400078e0206 */
[----:B------:R-:W-:-:S04]  /*2800*/  IMAD.WIDE.U32 R8, R206, R48, R204 ;  /* 0x00000030ce087225 */ /* 0x000fc800078e00cc */
[----:B------:R-:W-:-:S04]  /*2810*/  IMAD.WIDE.U32 R20, R206, R48, R16 ;  /* 0x00000030ce147225 */ /* 0x000fc800078e0010 */
[----:B------:R-:W-:Y:S02]  /*2820*/  IMAD R6, R7, R48, RZ ;  /* 0x0000003007067224 */ /* 0x000fe400078e02ff */
[----:B------:R-:W-:Y:S02]  /*2830*/  IMAD.IADD R9, R9, 0x1, R11 ;  /* 0x0000000109097824 */ /* 0x000fe400078e020b */
[----:B------:R-:W-:Y:S02]  /*2840*/  IMAD.IADD R21, R11, 0x1, R21 ;  /* 0x000000010b157824 */ /* 0x000fe400078e0215 */
[----:B------:R-:W-:Y:S02]  /*2850*/  IMAD R11, R24, R49, R6 ;  /* 0x00000031180b7224 */ /* 0x000fe400078e0206 */
[----:B------:R-:W2:Y:S01]  /*2860*/  LDL R6, [R1+0x14] ;  /* 0x0000140001067983 */ /* 0x000ea20000100800 */
[----:B------:R-:W0:Y:S01]  /*2870*/  S2R R35, SR_TID.X ;  /* 0x0000000000237919 */ /* 0x000e220000002100 */
[----:B------:R-:W-:-:S02]  /*2880*/  ISETP.GE.AND P0, PT, R218, UR4, PT ;  /* 0x00000004da007c0c */ /* 0x000fc4000bf06270 */
[----:B------:R-:W-:Y:S02]  /*2890*/  ISETP.GE.AND P1, PT, R217, UR4, PT ;  /* 0x00000004d9007c0c */ /* 0x000fe4000bf26270 */
[----:B------:R-:W-:Y:S02]  /*28a0*/  SEL R5, RZ, 0x40, P0 ;  /* 0x00000040ff057807 */ /* 0x000fe40000000000 */
[----:B------:R-:W-:Y:S02]  /*28b0*/  SEL R10, RZ, 0x7fff80, P1 ;  /* 0x007fff80ff0a7807 */ /* 0x000fe40000800000 */
[----:B----4-:R-:W-:Y:S02]  /*28c0*/  ISETP.GE.AND P0, PT, R16, R61, PT ;  /* 0x0000003d1000720c */ /* 0x010fe40003f06270 */
[----:B------:R-:W-:Y:S02]  /*28d0*/  LOP3.LUT R10, R10, R4, R5, 0xfe, !PT ;  /* 0x000000040a0a7212 */ /* 0x000fe400078efe05 */
[----:B------:R-:W-:Y:S01]  /*28e0*/  SEL R5, R61, RZ, P0 ;  /* 0x000000ff3d057207 */ /* 0x000fe20000000000 */
[----:B------:R-:W-:-:S03]  /*28f0*/  IMAD.WIDE.U32 R50, R206, R54, R204 ;  /* 0x00000036ce327225 */ /* 0x000fc600078e00cc */
[----:B------:R-:W-:Y:S01]  /*2900*/  IADD3 R5, R16, R5, RZ ;  /* 0x0000000510057210 */ /* 0x000fe20007ffe0ff */
[----:B------:R-:W-:-:S03]  /*2910*/  IMAD.WIDE.U32 R52, R206, R54, R16 ;  /* 0x00000036ce347225 */ /* 0x000fc600078e0010 */
[----:B------:R-:W-:Y:S02]  /*2920*/  SHF.R.S32.HI R4, RZ, 0x1f, R5 ;  /* 0x0000001fff047819 */ /* 0x000fe40000011405 */
[----:B0-----:R-:W-:-:S04]  /*2930*/  SHF.R.U32.HI R35, RZ, 0x7, R35 ;  /* 0x00000007ff237819 */ /* 0x001fc80000011623 */
[C---:B------:R-:W-:Y:S01]  /*2940*/  ISETP.NE.AND P6, PT, R35.reuse, 0x1, PT ;  /* 0x000000012300780c */ /* 0x040fe20003fc5270 */
[----:B------:R-:W-:Y:S02]  /*2950*/  VIADD R60, R35, 0x8 ;  /* 0x00000008233c7836 */ /* 0x000fe40000000000 */
[----:B------:R-:W-:Y:S01]  /*2960*/  VIADD R35, R206, 0x40 ;  /* 0x00000040ce237836 */ /* 0x000fe20000000000 */
[----:B------:R-:W-:Y:S01]  /*2970*/  LEA.HI R4, R4, R5, RZ, 0x3 ;  /* 0x0000000504047211 */ /* 0x000fe200078f18ff */
[----:B------:R-:W-:Y:S02]  /*2980*/  IMAD.IADD R51, R51, 0x1, R13 ;  /* 0x0000000133337824 */ /* 0x000fe400078e020d */
[----:B------:R-:W-:Y:S02]  /*2990*/  IMAD.SHL.U32 R35, R35, 0x40, RZ ;  /* 0x0000004023237824 */ /* 0x000fe400078e00ff */
[----:B------:R-:W-:Y:S01]  /*29a0*/  IMAD.IADD R53, R13, 0x1, R53 ;  /* 0x000000010d357824 */ /* 0x000fe200078e0235 */
[----:B------:R-:W-:Y:S01]  /*29b0*/  SHF.R.S32.HI R13, RZ, 0x1f, R14 ;  /* 0x0000001fff0d7819 */ /* 0x000fe2000001140e */
[----:B------:R-:W-:Y:S01]  /*29c0*/  IMAD R5, R49, 0x60, RZ ;  /* 0x0000006031057824 */ /* 0x000fe200078e02ff */
[C---:B------:R-:W-:Y:S01]  /*29d0*/  SHF.L.U64.HI R56, R48.reuse, 0x6, R49 ;  /* 0x0000000630387819 */ /* 0x040fe20000010231 */
[----:B------:R-:W-:-:S02]  /*29e0*/  IMAD.SHL.U32 R57, R48, 0x40, RZ ;  /* 0x0000004030397824 */ /* 0x000fc400078e00ff */
[----:B------:R-:W-:Y:S01]  /*29f0*/  IMAD.WIDE.U32 R8, R24, R48, R8 ;  /* 0x0000003018087225 */ /* 0x000fe200078e0008 */
[----:B------:R-:W-:-:S03]  /*2a00*/  LOP3.LUT R35, R35, 0x1c0, RZ, 0xc0, !PT ;  /* 0x000001c023237812 */ /* 0x000fc600078ec0ff */
[----:B------:R-:W-:Y:S01]  /*2a10*/  IMAD.WIDE.U32 R20, R24, R48, R20 ;  /* 0x0000003018147225 */ /* 0x000fe200078e0014 */
[----:B------:R-:W-:-:S03]  /*2a20*/  LEA.HI R13, R13, R206, RZ, 0x3 ;  /* 0x000000ce0d0d7211 */ /* 0x000fc600078f18ff */
[----:B------:R-:W-:Y:S01]  /*2a30*/  IMAD.WIDE.U32 R48, R48, 0x60, RZ ;  /* 0x0000006030307825 */ /* 0x000fe200078e00ff */
[----:B------:R-:W-:-:S03]  /*2a40*/  LOP3.LUT R13, R13, 0xfffffff8, RZ, 0xc0, !PT ;  /* 0xfffffff80d0d7812 */ /* 0x000fc600078ec0ff */
[----:B------:R-:W-:Y:S01]  /*2a50*/  IMAD.IADD R62, R49, 0x1, R5 ;  /* 0x00000001313e7824 */ /* 0x000fe200078e0205 */
[----:B------:R-:W-:Y:S01]  /*2a60*/  LOP3.LUT R5, R35, 0x38, R4, 0xf8, !PT ;  /* 0x0000003823057812 */ /* 0x000fe200078ef804 */
[C---:B------:R-:W-:Y:S01]  /*2a70*/  VIADD R35, R206.reuse, 0x40 ;  /* 0x00000040ce237836 */ /* 0x040fe20000000000 */
[----:B------:R-:W-:Y:S05]  /*2a80*/  @!P6 WARPSYNC.ALL ;  /* 0x000000000000e948 */ /* 0x000fea0003800000 */
[----:B------:R-:W-:Y:S01]  /*2a90*/  IMAD.SHL.U32 R35, R35, 0x40, RZ ;  /* 0x0000004023237824 */ /* 0x000fe200078e00ff */
[----:B------:R-:W-:Y:S01]  /*2aa0*/  ULDC UR4, c[0x0][0x2f4] ;  /* 0x0000bd0000047ab9 */ /* 0x000fe20000000800 */
[----:B------:R-:W-:Y:S01]  /*2ab0*/  IMAD.IADD R13, R206, 0x1, -R13 ;  /* 0x00000001ce0d7824 */ /* 0x000fe200078e0a0d */
[----:B------:R-:W-:Y:S01]  /*2ac0*/  ISETP.GE.AND P2, PT, R2, UR4, PT ;  /* 0x0000000402007c0c */ /* 0x000fe2000bf46270 */
[----:B------:R-:W-:Y:S01]  /*2ad0*/  IMAD R7, R7, R54, RZ ;  /* 0x0000003607077224 */ /* 0x000fe200078e02ff */
[----:B------:R-:W-:Y:S01]  /*2ae0*/  LOP3.LUT R35, R35, 0x1c0, RZ, 0xc0, !PT ;  /* 0x000001c023237812 */ /* 0x000fe200078ec0ff */
[----:B------:R-:W-:-:S02]  /*2af0*/  IMAD.SHL.U32 R73, R13, 0x40, RZ ;  /* 0x000000400d497824 */ /* 0x000fc400078e00ff */
[C---:B------:R-:W-:Y:S01]  /*2b00*/  IMAD R7, R24.reuse, R55, R7 ;  /* 0x0000003718077224 */ /* 0x040fe200078e0207 */
[----:B------:R-:W-:Y:S01]  /*2b10*/  SHF.R.U32.HI R35, RZ, 0x3, R35 ;  /* 0x00000003ff237819 */ /* 0x000fe20000011623 */
[----:B------:R-:W-:Y:S01]  /*2b20*/  IMAD.WIDE.U32 R50, R24, R54, R50 ;  /* 0x0000003618327225 */ /* 0x000fe200078e0032 */
[----:B------:R-:W-:-:S03]  /*2b30*/  LOP3.LUT R73, R73, 0x1c0, RZ, 0xc0, !PT ;  /* 0x000001c049497812 */ /* 0x000fc600078ec0ff */
[----:B------:R-:W-:Y:S01]  /*2b40*/  IMAD.WIDE.U32 R52, R24, R54, R52 ;  /* 0x0000003618347225 */ /* 0x000fe200078e0034 */
[----:B------:R-:W-:Y:S02]  /*2b50*/  LOP3.LUT R18, R18, 0xfffffffe, RZ, 0xc0, !PT ;  /* 0xfffffffe12127812 */ /* 0x000fe400078ec0ff */
[----:B------:R-:W-:Y:S01]  /*2b60*/  LOP3.LUT R5, R5, R35, RZ, 0x3c, !PT ;  /* 0x0000002305057212 */ /* 0x000fe200078e3cff */
[----:B------:R-:W-:Y:S01]  /*2b70*/  IMAD.IADD R67, R51, 0x1, R7 ;  /* 0x0000000133437824 */ /* 0x000fe200078e0207 */
[----:B------:R-:W-:Y:S01]  /*2b80*/  SHF.R.U32.HI R76, RZ, 0x3, R73 ;  /* 0x00000003ff4c7819 */ /* 0x000fe20000011649 */
[----:B------:R-:W-:Y:S01]  /*2b90*/  IMAD.IADD R68, R7, 0x1, R53 ;  /* 0x0000000107447824 */ /* 0x000fe200078e0235 */
[----:B------:R-:W-:Y:S01]  /*2ba0*/  LOP3.LUT R7, R73, 0x18, R16, 0xf8, !PT ;  /* 0x0000001849077812 */ /* 0x000fe200078ef810 */
[----:B------:R-:W-:Y:S01]  /*2bb0*/  IMAD.MOV.U32 R75, RZ, RZ, 0x20 ;  /* 0x00000020ff4b7424 */ /* 0x000fe200078e00ff */
[----:B------:R-:W-:Y:S02]  /*2bc0*/  @P2 LOP3.LUT R18, R18, 0x1, RZ, 0xfc, !PT ;  /* 0x0000000112122812 */ /* 0x000fe400078efcff */
[----:B------:R-:W-:-:S02]  /*2bd0*/  LOP3.LUT P2, RZ, R13, 0x4, RZ, 0xc0, !PT ;  /* 0x000000040dff7812 */ /* 0x000fc4000784c0ff */
[----:B------:R-:W-:Y:S02]  /*2be0*/  PRMT R84, R10, 0x8880, RZ ;  /* 0x000088800a547816 */ /* 0x000fe400000000ff */
[----:B------:R-:W-:Y:S01]  /*2bf0*/  LOP3.LUT R7, R7, R76, RZ, 0x3c, !PT ;  /* 0x0000004c07077212 */ /* 0x000fe200078e3cff */
[----:B------:R-:W-:Y:S01]  /*2c00*/  IMAD R63, R55, 0x60, RZ ;  /* 0x00000060373f7824 */ /* 0x000fe200078e02ff */
[C---:B------:R-:W-:Y:S01]  /*2c10*/  SHF.L.U64.HI R58, R54.reuse, 0x6, R55 ;  /* 0x00000006363a7819 */ /* 0x040fe20000010237 */
[----:B------:R-:W-:Y:S01]  /*2c20*/  IMAD.SHL.U32 R59, R54, 0x40, RZ ;  /* 0x00000040363b7824 */ /* 0x000fe200078e00ff */
[----:B------:R-:W-:Y:S01]  /*2c30*/  PRMT R84, R84, 0x7710, RZ ;  /* 0x0000771054547816 */ /* 0x000fe200000000ff */
[----:B------:R-:W-:Y:S01]  /*2c40*/  IMAD.WIDE.U32 R54, R54, 0x60, RZ ;  /* 0x0000006036367825 */ /* 0x000fe200078e00ff */
        /* <DEDUP_REMOVED lines=12> */
[----:B------:R-:W-:Y:S02]  /*2d10*/  LOP3.LUT R83, R84, 0x20, RZ, 0xc0, !PT ;  /* 0x0000002054537812 */ /* 0x000fe400078ec0ff */
[----:B------:R-:W-:Y:S02]  /*2d20*/  IADD3 R66, R11, R21, RZ ;  /* 0x000000150b427210 */ /* 0x000fe40007ffe0ff */
[----:B------:R-:W-:Y:S01]  /*2d30*/  SHF.R.S32.HI R69, RZ, 0x3, R4 ;  /* 0x00000003ff457819 */ /* 0x000fe20000011404 */
[----:B------:R-:W-:Y:S01]  /*2d40*/  @!P6 BAR.SYNC.DEFER_BLOCKING 0x9, 0x100 ;  /* 0x024400000000eb1d */ /* 0x000fe20000010000 */
[----:B------:R-:W-:Y:S02]  /*2d50*/  ISETP.GE.AND P1, PT, R16, UR4, PT ;  /* 0x0000000410007c0c */ /* 0x000fe4000bf26270 */
[----:B------:R-:W-:Y:S02]  /*2d60*/  SHF.R.S32.HI R72, RZ, 0x1f, R70 ;  /* 0x0000001fff487819 */ /* 0x000fe40000011446 */
[----:B------:R-:W-:Y:S01]  /*2d70*/  LOP3.LUT R84, R84, 0x40, RZ, 0xc0, !PT ;  /* 0x0000004054547812 */ /* 0x000fe200078ec0ff */
[----:B---3--:R-:W-:Y:S01]  /*2d80*/  IMAD.IADD R74, R34, 0x1, R5 ;  /* 0x00000001224a7824 */ /* 0x008fe200078e0205 */
[----:B------:R-:W-:-:S04]  /*2d90*/  LOP3.LUT R5, R73, 0x38, R4, 0xf8, !PT ;  /* 0x0000003849057812 */ /* 0x000fc800078ef804 */
[----:B------:R-:W-:Y:S02]  /*2da0*/  LOP3.LUT R5, R5, R76, RZ, 0x3c, !PT ;  /* 0x0000004c05057212 */ /* 0x000fe400078e3cff */
[----:B------:R-:W-:Y:S01]  /*2db0*/  SHF.R.S32.HI R71, RZ, 0x1f, R0 ;  /* 0x0000001fff477819 */ /* 0x000fe20000011400 */
[C---:B--2---:R-:W-:Y:S01]  /*2dc0*/  IMAD R82, R6.reuse, 0x200, R7 ;  /* 0x0000020006527824 */ /* 0x044fe200078e0207 */
[----:B------:R-:W-:-:S03]  /*2dd0*/  LEA R85, R6, R5, 0x9 ;  /* 0x0000000506557211 */ /* 0x000fc600078e48ff */
[----:B------:R-:W-:-:S07]  /*2de0*/  IMAD.IADD R86, R75, 0x1, R82 ;  /* 0x000000014b567824 */ /* 0x000fce00078e0252 */
.L_x_5253:
[----:B------:R-:W0:Y:S01]  /*2df0*/  LDC R89, c[0x0][0x430] ;  /* 0x00010c00ff597b82 */ /* 0x000e220000000800 */
[----:B------:R-:W-:Y:S02]  /*2e00*/  VIADD R28, R28, 0xffffffff ;  /* 0xffffffff1c1c7836 */ /* 0x000fe40000000000 */
[----:B------:R-:W-:Y:S02]  /*2e10*/  IMAD.MOV.U32 R88, RZ, RZ, RZ ;  /* 0x000000ffff587224 */ /* 0x000fe400078e00ff */
[----:B------:R-:W-:-:S03]  /*2e20*/  IMAD R4, R28, 0x60, R64 ;  /* 0x000000601c047824 */ /* 0x000fc600078e0240 */
[----:B------:R-:W1:Y:S01]  /*2e30*/  LDC R94, c[0x0][0x3f4] ;  /* 0x0000fd00ff5e7b82 */ /* 0x000e620000000800 */
        /* <DEDUP_REMOVED lines=19> */
[----:B------:R0:W5:Y:S01]  /*2f70*/  @!P2 LDG.E R88, desc[UR42][R4.64] ;  /* 0x0000002a0458a981 */ /* 0x000162000c1e1900 */
[----:B-1----:R-:W-:Y:S01]  /*2f80*/  ISETP.GE.AND P2, PT, R94, 0x1, PT ;  /* 0x000000015e00780c */ /* 0x002fe20003f46270 */
[----:B------:R-:W-:Y:S01]  /*2f90*/  IMAD.MOV R6, RZ, RZ, -R12 ;  /* 0x000000ffff067224 */ /* 0x000fe200078e0a0c */
[----:B------:R-:W-:Y:S01]  /*2fa0*/  LOP3.LUT R18, R18, 0xfffffffd, RZ, 0xc0, !PT ;  /* 0xfffffffd12127812 */ /* 0x000fe200078ec0ff */
[C---:B------:R-:W-:Y:S01]  /*2fb0*/  IMAD R98, R19.reuse, 0x1800, R82 ;  /* 0x0000180013627824 */ /* 0x040fe200078e0252 */
[----:B------:R-:W-:Y:S05]  /*2fc0*/  YIELD ;  /* 0x0000000000007946 */ /* 0x000fea0003800000 */
[----:B------:R-:W-:Y:S01]  /*2fd0*/  IMAD R96, R19, 0x1800, R86 ;  /* 0x0000180013607824 */ /* 0x000fe200078e0256 */
[----:B------:R-:W-:Y:S01]  /*2fe0*/  BSSY B0, `(.L_x_5200) ;  /* 0x00002e8000007945 */ /* 0x000fe20003800000 */
[----:B------:R-:W-:Y:S01]  /*2ff0*/  IMAD R89, R89, R6, R32 ;  /* 0x0000000659597224 */ /* 0x000fe200078e0220 */
        /* <DEDUP_REMOVED lines=21> */
[----:B------:R-:W-:Y:S01]  /*3150*/  IMAD R15, R7, R54, R14 ;  /* 0x00000036070f7224 */ /* 0x000fe200078e020e */
[----:B------:R-:W-:Y:S01]  /*3160*/  IADD3 R5, R5, R11, RZ ;  /* 0x0000000b05057210 */ /* 0x000fe20007ffe0ff */
[----:B------:R-:W-:Y:S02]  /*3170*/  IMAD R11, R7, R48, R6 ;  /* 0x00000030070b7224 */ /* 0x000fe400078e0206 */
[----:B------:R-:W-:Y:S02]  /*3180*/  IMAD R92, R28, -0x60, R25 ;  /* 0xffffffa01c5c7824 */ /* 0x000fe400078e0219 */
[----:B------:R-:W-:-:S03]  /*3190*/  IMAD.WIDE.U32 R12, R207, UR4, R4 ;  /* 0x00000004cf0c7c25 */ /* 0x000fc6000f8e0004 */
[----:B------:R-:W-:Y:S01]  /*31a0*/  VIMNMX R92, R92, 0x60, PT ;  /* 0x000000605c5c7848 */ /* 0x000fe20003fe0100 */
[----:B------:R-:W-:Y:S01]  /*31b0*/  IMAD R97, R207, UR5, R13 ;  /* 0x00000005cf617c24 */ /* 0x000fe2000f8e020d */
[----:B------:R-:W-:Y:S01]  /*31c0*/  ULDC.64 UR4, c[0x0][0x2e8] ;  /* 0x0000ba0000047ab9 */ /* 0x000fe20000000a00 */
[----:B------:R-:W-:Y:S01]  /*31d0*/  IMAD.WIDE.U32 R6, R48, R28, RZ ;  /* 0x0000001c30067225 */ /* 0x000fe200078e00ff */
[----:B------:R-:W-:-:S03]  /*31e0*/  LEA R95, P3, R12, UR4, 0x1 ;  /* 0x000000040c5f7c11 */ /* 0x000fc6000f8608ff */
[----:B------:R-:W-:Y:S01]  /*31f0*/  IMAD.WIDE.U32 R4, R54, R28, RZ ;  /* 0x0000001c36047225 */ /* 0x000fe200078e00ff */
[----:B------:R-:W-:-:S03]  /*3200*/  LEA.HI.X R97, R12, UR5, R97, 0x1, P3 ;  /* 0x000000050c617c11 */ /* 0x000fc600098f0c61 */
        /* <DEDUP_REMOVED lines=31> */
.L_x_5204:
[----:B------:R-:W-:Y:S05]  /*3400*/  BSYNC B1 ;  /* 0x0000000000017941 */ /* 0x000fea0003800000 */
.L_x_5203:
[----:B0-----:R-:W-:Y:S01]  /*3410*/  VIADD R12, R206, 0x40 ;  /* 0x00000040ce0c7836 */ /* 0x001fe20000000000 */
[----:B------:R-:W-:Y:S01]  /*3420*/  BSSY B1, `(.L_x_5205) ;  /* 0x000001c000017945 */ /* 0x000fe20003800000 */
[----:B------:R-:W-:Y:S02]  /*3430*/  CS2R R36, SRZ ;  /* 0x0000000000247805 */ /* 0x000fe4000001ff00 */
[----:B------:R-:W-:Y:S01]  /*3440*/  CS2R R34, SRZ ;  /* 0x0000000000227805 */ /* 0x000fe2000001ff00 */
[----:B-----5:R-:W-:Y:S01]  /*3450*/  IMAD.MOV.U32 R13, RZ, RZ, R40 ;  /* 0x000000ffff0d7224 */ /* 0x020fe200078e0028 */
        /* <DEDUP_REMOVED lines=24> */
.L_x_5206:
[----:B------:R-:W-:Y:S05]  /*35e0*/  BSYNC B1 ;  /* 0x0000000000017941 */ /* 0x000fea0003800000 */
.L_x_5205:
[----:B0-----:R-:W-:Y:S01]  /*35f0*/  IMAD.MOV.U32 R4, RZ, RZ, R44 ;  /* 0x000000ffff047224 */ /* 0x001fe200078e002c */
[----:B------:R-:W-:Y:S01]  /*3600*/  UISETP.NE.AND UP0, UPT, UR44, 0x3, UPT ;  /* 0x000000032c00788c */ /* 0x000fe2000bf05270 */
[----:B------:R-:W-:Y:S01]  /*3610*/  IMAD.MOV.U32 R5, RZ, RZ, R45 ;  /* 0x000000ffff057224 */ /* 0x000fe200078e002d */
[----:B------:R-:W-:Y:S01]  /*3620*/  PRMT R104, R14, 0x5410, R13 ;  /* 0x000054100e687816 */ /* 0x000fe2000000000d */
[----:B------:R-:W-:Y:S02]  /*3630*/  IMAD.MOV.U32 R6, RZ, RZ, R46 ;  /* 0x000000ffff067224 */ /* 0x000fe400078e002e */
[----:B------:R-:W-:Y:S01]  /*3640*/  IMAD.MOV.U32 R7, RZ, RZ, R47 ;  /* 0x000000ffff077224 */ /* 0x000fe200078e002f */
[----:B------:R-:W-:Y:S01]  /*3650*/  PRMT R107, R4, 0x5410, R5 ;  /* 0x00005410046b7816 */ /* 0x000fe20000000005 */
[----:B------:R-:W-:Y:S01]  /*3660*/  IMAD.MOV.U32 R4, RZ, RZ, R42 ;  /* 0x000000ffff047224 */ /* 0x000fe200078e002a */
[----:B------:R-:W-:Y:S02]  /*3670*/  MOV R5, R43 ;  /* 0x0000002b00057202 */ /* 0x000fe40000000f00 */
[----:B------:R-:W-:-:S02]  /*3680*/  PLOP3.LUT P3, PT, PT, PT, UP0, 0x80, 0x0 ;  /* 0x000000000000781c */ /* 0x000fc40003f6f008 */
[----:B------:R-:W-:Y:S01]  /*3690*/  PRMT R109, R4, 0x5410, R5 ;  /* 0x00005410046d7816 */ /* 0x000fe20000000005 */
[----:B-----5:R-:W-:Y:S01]  /*36a0*/  IMAD.MOV.U32 R4, RZ, RZ, R32 ;  /* 0x000000ffff047224 */ /* 0x020fe200078e0020 */
[----:B------:R-:W-:Y:S01]  /*36b0*/  PRMT R110, R6, 0x5410, R7 ;  /* 0x00005410066e7816 */ /* 0x000fe20000000007 */
[----:B------:R-:W-:Y:S02]  /*36c0*/  IMAD.MOV.U32 R5, RZ, RZ, R33 ;  /* 0x000000ffff057224 */ /* 0x000fe400078e0021 */
        /* <DEDUP_REMOVED lines=12> */
.L_x_5207:
[----:B------:R-:W-:Y:S01]  /*3790*/  LEA R87, R19, R22, 0x3 ;  /* 0x0000001613577211 */ /* 0x000fe200078e18ff */
[----:B------:R-:W-:Y:S01]  /*37a0*/  BSSY B1, `(.L_x_5208) ;  /* 0x0000004000017945 */ /* 0x000fe20003800000 */
[----:B------:R-:W-:-:S04]  /*37b0*/  SHF.L.U32 R93, R210, 0x1f, RZ ;  /* 0x0000001fd25d7819 */ /* 0x000fc800000006ff */
[----:B------:R-:W0:Y:S02]  /*37c0*/  SYNCS.PHASECHK.TRANS64.TRYWAIT P5, [R87+URZ+0x22890], R93 ;  /* 0x0228905d570075a7 */ /* 0x000e2400080a017f */
[----:B0-----:R-:W-:Y:S05]  /*37d0*/  @!P5 BRA `(.L_x_5209) ;  /* 0x000001a40018d947 */ /* 0x001fea0003800000 */
.L_x_5486:
[----:B------:R-:W-:Y:S05]  /*37e0*/  BSYNC B1 ;  /* 0x0000000000017941 */ /* 0x000fea0003800000 */
.L_x_5208:
[----:B------:R-:W-:-:S03]  /*37f0*/  UMOV UR4, 0xffffffff ;  /* 0xffffffff00047882 */ /* 0x000fc60000000000 */
[----:B------:R-:W-:Y:S05]  /*3800*/  BRA.DIV UR4, `(.L_x_5210) ;  /* 0x000001a604207947 */ /* 0x000fea000b800000 */
[----:B------:R1:W2:Y:S04]  /*3810*/  SHFL.IDX PT, R99, R97, RZ, 0x1c1f ;  /* 0x001c1fff61637589 */ /* 0x0002a800000e0000 */
[----:B------:R1:W3:Y:S02]  /*3820*/  SHFL.IDX PT, R14, R95, RZ, 0x1c1f ;  /* 0x001c1fff5f0e7589 */ /* 0x0002e400000e0000 */
.L_x_5490:
        /* <DEDUP_REMOVED lines=21> */
[----:B------:R-:W-:Y:S01]  /*3980*/  SHF.R.U32.HI R46, RZ, 0x10, R47 ;  /* 0x00000010ff2e7819 */ /* 0x000fe2000001162f */
[----:B------:R-:W-:Y:S02]  /*3990*/  IMAD.MOV.U32 R15, RZ, RZ, R7 ;  /* 0x000000ffff0f7224 */ /* 0x000fe400078e0007 */
[----:B------:R-:W-:Y:S01]  /*39a0*/  FFMA.FTZ R44, R44, R11, R105 ;  /* 0x0000000b2c2c7223 */ /* 0x000fe20000010069 */
[----:B------:R-:W-:Y:S02]  /*39b0*/  IMAD.MOV.U32 R11, RZ, RZ, R4 ;  /* 0x000000ffff0b7224 */ /* 0x000fe400078e0004 */
[----:B------:R-:W-:Y:S02]  /*39c0*/  HADD2.F32 R4, -RZ, R46.H0_H0 ;  /* 0x2000002eff047230 */ /* 0x000fe40000004100 */
[--C-:B------:R-:W-:Y:S01]  /*39d0*/  HADD2.F32 R7, -RZ, R15.reuse.H1_H1 ;  /* 0x3000000fff077230 */ /* 0x100fe20000004100 */
[----:B------:R-:W-:Y:S01]  /*39e0*/  F2FP.F16.F32.PACK_AB R5, R44, R5 ;  /* 0x000000052c05723e */ /* 0x000fe200000000ff */
[----:B------:R-:W-:-:S02]  /*39f0*/  HADD2.F32 R15, -RZ, R15.H0_H0 ;  /* 0x2000000fff0f7230 */ /* 0x000fc40000004100 */
[----:B------:R-:W-:Y:S02]  /*3a00*/  HADD2.F32 R46, -RZ, R45.H0_H0 ;  /* 0x2000002dff2e7230 */ /* 0x000fe40000004100 */
[-C--:B------:R-:W-:Y:S01]  /*3a10*/  FMUL.FTZ R106, R7, R4.reuse ;  /* 0x00000004076a7220 */ /* 0x080fe20000410000 */
[----:B------:R-:W-:Y:S02]  /*3a20*/  HADD2.F32 R45, -RZ, R107.H0_H0 ;  /* 0x2000006bff2d7230 */ /* 0x000fe40000004100 */
[C---:B------:R-:W-:Y:S01]  /*3a30*/  FMUL.FTZ R108, R15.reuse, R4 ;  /* 0x000000040f6c7220 */ /* 0x040fe20000410000 */
[-C--:B------:R-:W-:Y:S01]  /*3a40*/  FFMA.FTZ R4, R15, R46.reuse, -R106 ;  /* 0x0000002e0f047223 */ /* 0x080fe2000001086a */
[----:B------:R-:W-:Y:S02]  /*3a50*/  IMAD.MOV.U32 R15, RZ, RZ, R6 ;  /* 0x000000ffff0f7224 */ /* 0x000fe400078e0006 */
[----:B------:R-:W-:Y:S01]  /*3a60*/  FFMA.FTZ R7, R7, R46, R108 ;  /* 0x0000002e07077223 */ /* 0x000fe2000001006c */
[----:B------:R-:W-:-:S02]  /*3a70*/  HADD2.F32 R6, -RZ, R11.H0_H0 ;  /* 0x2000000bff067230 */ /* 0x000fc40000004100 */
[----:B------:R-:W-:Y:S02]  /*3a80*/  HADD2.F32 R11, -RZ, R11.H1_H1 ;  /* 0x3000000bff0b7230 */ /* 0x000fe40000004100 */
[--C-:B------:R-:W-:Y:S01]  /*3a90*/  HADD2.F32 R46, -RZ, R110.reuse.H0_H0 ;  /* 0x2000006eff2e7230 */ /* 0x100fe20000004100 */
[----:B------:R-:W-:Y:S01]  /*3aa0*/  F2FP.F16.F32.PACK_AB R7, R7, R4 ;  /* 0x000000040707723e */ /* 0x000fe200000000ff */
[----:B------:R-:W-:-:S03]  /*3ab0*/  HADD2.F32 R106, -RZ, R110.H1_H1 ;  /* 0x3000006eff6a7230 */ /* 0x000fc60000004100 */
[-C--:B------:R-:W-:Y:S01]  /*3ac0*/  FMUL.FTZ R47, R11, R46.reuse ;  /* 0x0000002e0b2f7220 */ /* 0x080fe20000410000 */
[----:B------:R-:W-:-:S03]  /*3ad0*/  FMUL.FTZ R46, R6, R46 ;  /* 0x0000002e062e7220 */ /* 0x000fc60000410000 */
[-C--:B------:R-:W-:Y:S01]  /*3ae0*/  FFMA.FTZ R6, R6, R45.reuse, -R47 ;  /* 0x0000002d06067223 */ /* 0x080fe2000001082f */
[----:B------:R-:W-:Y:S01]  /*3af0*/  FFMA.FTZ R11, R11, R45, R46 ;  /* 0x0000002d0b0b7223 */ /* 0x000fe2000001002e */
[--C-:B------:R-:W-:Y:S02]  /*3b00*/  HADD2.F32 R45, -RZ, R15.reuse.H0_H0 ;  /* 0x2000000fff2d7230 */ /* 0x100fe40000004100 */
[----:B------:R-:W-:Y:S02]  /*3b10*/  HADD2.F32 R15, -RZ, R15.H1_H1 ;  /* 0x3000000fff0f7230 */ /* 0x000fe40000004100 */
[----:B------:R-:W-:Y:S01]  /*3b20*/  HADD2.F32 R46, -RZ, R107.H1_H1 ;  /* 0x3000006bff2e7230 */ /* 0x000fe20000004100 */
[----:B------:R-:W-:Y:S02]  /*3b30*/  F2FP.F16.F32.PACK_AB R4, R11, R6 ;  /* 0x000000060b04723e */ /* 0x000fe400000000ff */
[-C--:B------:R-:W-:Y:S01]  /*3b40*/  FMUL.FTZ R108, R15, R106.reuse ;  /* 0x0000006a0f6c7220 */ /* 0x080fe20000410000 */
[----:B------:R-:W-:-:S03]  /*3b50*/  FMUL.FTZ R106, R45, R106 ;  /* 0x0000006a2d6a7220 */ /* 0x000fc60000410000 */
[-C--:B------:R-:W-:Y:S01]  /*3b60*/  FFMA.FTZ R108, R45, R46.reuse, -R108 ;  /* 0x0000002e2d6c7223 */ /* 0x080fe2000001086c */
[----:B------:R-:W-:-:S05]  /*3b70*/  FFMA.FTZ R15, R15, R46, R106 ;  /* 0x0000002e0f0f7223 */ /* 0x000fca000001006a */
[----:B------:R-:W-:-:S07]  /*3b80*/  F2FP.F16.F32.PACK_AB R6, R15, R108 ;  /* 0x0000006c0f06723e */ /* 0x000fce00000000ff */
.L_x_5216:
[----:B------:R-:W-:Y:S05]  /*3b90*/  BSYNC B3 ;  /* 0x0000000000037941 */ /* 0x000fea0003800000 */
.L_x_5215:
[----:B0-----:R4:W-:Y:S02]  /*3ba0*/  ST.E.128 desc[UR42][R12.64], R4 ;  /* 0x000000040c007985 */ /* 0x0019e4000c101d2a */
.L_x_5214:
[----:B------:R-:W-:Y:S05]  /*3bb0*/  BSYNC B2 ;  /* 0x0000000000027941 */ /* 0x000fea0003800000 */
.L_x_5213:
        /* <DEDUP_REMOVED lines=8> */
[--C-:B------:R-:W-:Y:S01]  /*3c40*/  SHF.R.U64 R15, R42, 0x10, R43.reuse ;  /* 0x000000102a0f7819 */ /* 0x100fe2000000122b */
[----:B0-----:R-:W-:Y:S01]  /*3c50*/  IMAD.MOV.U32 R11, RZ, RZ, R4 ;  /* 0x000000ffff0b7224 */ /* 0x001fe200078e0004 */
[----:B------:R-:W-:Y:S01]  /*3c60*/  SHF.R.U32.HI R42, RZ, 0x10, R43 ;  /* 0x00000010ff2a7819 */ /* 0x000fe2000001162b */
[----:B------:R-:W-:Y:S01]  /*3c70*/  HADD2.F32 R14, -RZ, R5.H1_H1 ;  /* 0x30000005ff0e7230 */ /* 0x000fe20000004100 */
[--C-:B------:R-:W-:Y:S01]  /*3c80*/  SHF.R.U64 R44, R40, 0x10, R41.reuse ;  /* 0x00000010282c7819 */ /* 0x100fe20000001229 */
[----:B------:R-:W-:Y:S01]  /*3c90*/  HADD2.F32 R15, -RZ, R15.H0_H0 ;  /* 0x2000000fff0f7230 */ /* 0x000fe20000004100 */
[----:B------:R-:W-:Y:S01]  /*3ca0*/  SHF.R.U32.HI R40, RZ, 0x10, R41 ;  /* 0x00000010ff287819 */ /* 0x000fe20000011629 */
[----:B------:R-:W-:Y:S02]  /*3cb0*/  HADD2.F32 R4, -RZ, R5.H0_H0 ;  /* 0x20000005ff047230 */ /* 0x000fe40000004100 */
[----:B------:R-:W-:Y:S02]  /*3cc0*/  HADD2.F32 R42, -RZ, R42.H0_H0 ;  /* 0x2000002aff2a7230 */ /* 0x000fe40000004100 */
[----:B------:R-:W-:Y:S01]  /*3cd0*/  FMUL.FTZ R43, R14, R15 ;  /* 0x0000000f0e2b7220 */ /* 0x000fe20000410000 */
[----:B------:R-:W-:-:S02]  /*3ce0*/  HADD2.F32 R41, -RZ, R7.H1_H1 ;  /* 0x30000007ff297230 */ /* 0x000fc40000004100 */
[C---:B------:R-:W-:Y:S01]  /*3cf0*/  FMUL.FTZ R15, R4.reuse, R15 ;  /* 0x0000000f040f7220 */ /* 0x040fe20000410000 */
[----:B------:R-:W-:Y:S02]  /*3d00*/  HADD2.F32 R5, -RZ, R44.H0_H0 ;  /* 0x2000002cff057230 */ /* 0x000fe40000004100 */
[----:B------:R-:W-:Y:S02]  /*3d10*/  HADD2.F32 R7, -RZ, R7.H0_H0 ;  /* 0x20000007ff077230 */ /* 0x000fe40000004100 */
[-C--:B------:R-:W-:Y:S01]  /*3d20*/  FMUL.FTZ R44, R41, R42.reuse ;  /* 0x0000002a292c7220 */ /* 0x080fe20000410000 */
[----:B------:R-:W-:Y:S02]  /*3d30*/  HADD2.F32 R40, -RZ, R40.H0_H0 ;  /* 0x20000028ff287230 */ /* 0x000fe40000004100 */
[-C--:B------:R-:W-:Y:S01]  /*3d40*/  FFMA.FTZ R4, R4, R5.reuse, -R43 ;  /* 0x0000000504047223 */ /* 0x080fe2000001082b */
[----:B------:R-:W-:Y:S01]  /*3d50*/  FFMA.FTZ R5, R14, R5, R15 ;  /* 0x000000050e057223 */ /* 0x000fe2000001000f */
[----:B------:R-:W-:Y:S01]  /*3d60*/  FMUL.FTZ R14, R7, R42 ;  /* 0x0000002a070e7220 */ /* 0x000fe20000410000 */
[----:B------:R-:W-:-:S02]  /*3d70*/  HADD2.F32 R15, -RZ, R11.H1_H1 ;  /* 0x3000000bff0f7230 */ /* 0x000fc40000004100 */
[-C--:B------:R-:W-:Y:S01]  /*3d80*/  FFMA.FTZ R7, R7, R40.reuse, -R44 ;  /* 0x0000002807077223 */ /* 0x080fe2000001082c */
[----:B------:R-:W-:Y:S02]  /*3d90*/  HADD2.F32 R44, -RZ, R109.H0_H0 ;  /* 0x2000006dff2c7230 */ /* 0x000fe40000004100 */
[----:B------:R-:W-:Y:S01]  /*3da0*/  FFMA.FTZ R14, R41, R40, R14 ;  /* 0x00000028290e7223 */ /* 0x000fe2000001000e */
[----:B------:R-:W-:Y:S01]  /*3db0*/  HADD2.F32 R42, -RZ, R104.H1_H1 ;  /* 0x30000068ff2a7230 */ /* 0x000fe20000004100 */
[----:B------:R-:W-:Y:S01]  /*3dc0*/  F2FP.F16.F32.PACK_AB R5, R5, R4 ;  /* 0x000000040505723e */ /* 0x000fe200000000ff */
[----:B------:R-:W-:Y:S02]  /*3dd0*/  HADD2.F32 R11, -RZ, R11.H0_H0 ;  /* 0x2000000bff0b7230 */ /* 0x000fe40000004100 */
[----:B------:R-:W-:Y:S01]  /*3de0*/  FMUL.FTZ R46, R15, R44 ;  /* 0x0000002c0f2e7220 */ /* 0x000fe20000410000 */
[----:B------:R-:W-:Y:S01]  /*3df0*/  HADD2.F32 R41, -RZ, R109.H1_H1 ;  /* 0x3000006dff297230 */ /* 0x000fe20000004100 */
[----:B------:R-:W-:Y:S01]  /*3e00*/  F2FP.F16.F32.PACK_AB R7, R14, R7 ;  /* 0x000000070e07723e */ /* 0x000fe200000000ff */
[----:B------:R-:W-:-:S02]  /*3e10*/  HADD2.F32 R40, -RZ, R6.H1_H1 ;  /* 0x30000006ff287230 */ /* 0x000fc40000004100 */
[C---:B------:R-:W-:Y:S01]  /*3e20*/  FMUL.FTZ R44, R11.reuse, R44 ;  /* 0x0000002c0b2c7220 */ /* 0x040fe20000410000 */
[----:B------:R-:W-:Y:S02]  /*3e30*/  HADD2.F32 R6, -RZ, R6.H0_H0 ;  /* 0x20000006ff067230 */ /* 0x000fe40000004100 */
[-C--:B------:R-:W-:Y:S01]  /*3e40*/  FFMA.FTZ R46, R11, R42.reuse, -R46 ;  /* 0x0000002a0b2e7223 */ /* 0x080fe2000001082e */
[----:B------:R-:W-:Y:S02]  /*3e50*/  HADD2.F32 R11, -RZ, R104.H0_H0 ;  /* 0x20000068ff0b7230 */ /* 0x000fe40000004100 */
[-C--:B------:R-:W-:Y:S01]  /*3e60*/  FMUL.FTZ R43, R40, R41.reuse ;  /* 0x00000029282b7220 */ /* 0x080fe20000410000 */
[----:B------:R-:W-:Y:S01]  /*3e70*/  FFMA.FTZ R15, R15, R42, R44 ;  /* 0x0000002a0f0f7223 */ /* 0x000fe2000001002c */
[C---:B------:R-:W-:Y:S02]  /*3e80*/  FMUL.FTZ R41, R6.reuse, R41 ;  /* 0x0000002906297220 */ /* 0x040fe40000410000 */
[----:B------:R-:W-:-:S02]  /*3e90*/  FFMA.FTZ R43, R6, R11, -R43 ;  /* 0x0000000b062b7223 */ /* 0x000fc4000001082b */
[----:B------:R-:W-:Y:S01]  /*3ea0*/  FFMA.FTZ R40, R40, R11, R41 ;  /* 0x0000000b28287223 */ /* 0x000fe20000010029 */
[----:B------:R-:W-:-:S04]  /*3eb0*/  F2FP.F16.F32.PACK_AB R4, R15, R46 ;  /* 0x0000002e0f04723e */ /* 0x000fc800000000ff */
[----:B------:R-:W-:-:S07]  /*3ec0*/  F2FP.F16.F32.PACK_AB R6, R40, R43 ;  /* 0x0000002b2806723e */ /* 0x000fce00000000ff */
.L_x_5218:
[----:B------:R-:W-:Y:S05]  /*3ed0*/  BSYNC B2 ;  /* 0x0000000000027941 */ /* 0x000fea0003800000 */
.L_x_5217:
[----:B0-----:R0:W-:Y:S02]  /*3ee0*/  ST.E.128 desc[UR42][R12.64], R4 ;  /* 0x000000040c007985 */ /* 0x0011e4000c101d2a */
.L_x_5212:
[----:B------:R-:W-:Y:S05]  /*3ef0*/  BSYNC B1 ;  /* 0x0000000000017941 */ /* 0x000fea0003800000 */
.L_x_5211:
[----:B------:R-:W-:-:S03]  /*3f00*/  UMOV UR4, 0xffffffff ;  /* 0xffffffff00047882 */ /* 0x000fc60000000000 */
[----:B------:R-:W-:Y:S05]  /*3f10*/  BRA.DIV UR4, `(.L_x_5219) ;  /* 0x0000019e04a47947 */ /* 0x000fea000b800000 */
[----:B-1----:R-:W1:Y:S04]  /*3f20*/  SHFL.IDX PT, R97, R97, 0x1, 0x1c1f ;  /* 0x003c1f0061617f89 */ /* 0x002e6800000e0000 */
[----:B---3--:R3:W0:Y:S02]  /*3f30*/  SHFL.IDX PT, R14, R95, 0x1, 0x1c1f ;  /* 0x003c1f005f0e7f89 */ /* 0x00862400000e0000 */
.L_x_5494:
        /* <DEDUP_REMOVED lines=13> */
[--C-:B------:R-:W-:Y:S01]  /*4010*/  SHF.R.U32.HI R40, RZ, 0x10, R39.reuse ;  /* 0x00000010ff287819 */ /* 0x100fe20000011627 */
[----:B------:R-:W-:Y:S01]  /*4020*/  HADD2.F32 R6, -RZ, R5.H1_H1 ;  /* 0x30000005ff067230 */ /* 0x000fe20000004100 */
[----:B------:R-:W-:Y:S01]  /*4030*/  SHF.R.U64 R37, R38, 0x10, R39 ;  /* 0x0000001026257819 */ /* 0x000fe20000001227 */
        /* <DEDUP_REMOVED lines=11> */
[----:B------:R-:W-:-:S02]  /*40f0*/  HADD2.F32 R7, -RZ, R102.H0_H0 ;  /* 0x20000066ff077230 */ /* 0x000fc40000004100 */
[----:B------:R-:W-:Y:S01]  /*4100*/  FFMA.FTZ R41, R15, R38, R40 ;  /* 0x000000260f297223 */ /* 0x000fe20000010028 */
[-C--:B------:R-:W-:Y:S01]  /*4110*/  FFMA.FTZ R42, R5, R36.reuse, -R42 ;  /* 0x00000024052a7223 */ /* 0x080fe2000001082a */
[----:B------:R-:W-:Y:S01]  /*4120*/  FFMA.FTZ R39, R6, R36, R37 ;  /* 0x0000002406277223 */ /* 0x000fe20000010025 */
[--C-:B------:R-:W-:Y:S02]  /*4130*/  HADD2.F32 R15, -RZ, R103.reuse.H0_H0 ;  /* 0x20000067ff0f7230 */ /* 0x100fe40000004100 */
[----:B------:R-:W-:Y:S02]  /*4140*/  HADD2.F32 R103, -RZ, R103.H1_H1 ;  /* 0x30000067ff677230 */ /* 0x000fe40000004100 */
[--C-:B------:R-:W-:Y:S02]  /*4150*/  HADD2.F32 R5, -RZ, R4.reuse.H1_H1 ;  /* 0x30000004ff057230 */ /* 0x100fe40000004100 */
[----:B------:R-:W-:Y:S02]  /*4160*/  HADD2.F32 R6, -RZ, R11.H1_H1 ;  /* 0x3000000bff067230 */ /* 0x000fe40000004100 */
[----:B------:R-:W-:-:S02]  /*4170*/  HADD2.F32 R4, -RZ, R4.H0_H0 ;  /* 0x20000004ff047230 */ /* 0x000fc40000004100 */
[----:B------:R-:W-:Y:S01]  /*4180*/  FMUL.FTZ R37, R5, R15 ;  /* 0x0000000f05257220 */ /* 0x000fe20000410000 */
[----:B------:R-:W-:Y:S02]  /*4190*/  HADD2.F32 R11, -RZ, R11.H0_H0 ;  /* 0x2000000bff0b7230 */ /* 0x000fe40000004100 */
[----:B------:R-:W-:Y:S01]  /*41a0*/  FMUL.FTZ R38, R6, R103 ;  /* 0x0000006706267220 */ /* 0x000fe20000410000 */
[----:B------:R-:W-:Y:S02]  /*41b0*/  HADD2.F32 R102, -RZ, R102.H1_H1 ;  /* 0x30000066ff667230 */ /* 0x000fe40000004100 */
[C---:B------:R-:W-:Y:S01]  /*41c0*/  FMUL.FTZ R36, R4.reuse, R15 ;  /* 0x0000000f04247220 */ /* 0x040fe20000410000 */
[----:B------:R-:W-:Y:S01]  /*41d0*/  FFMA.FTZ R37, R4, R7, -R37 ;  /* 0x0000000704257223 */ /* 0x000fe20000010825 */
[----:B------:R-:W-:Y:S02]  /*41e0*/  FMUL.FTZ R103, R11, R103 ;  /* 0x000000670b677220 */ /* 0x000fe40000410000 */
[----:B------:R-:W-:Y:S01]  /*41f0*/  FFMA.FTZ R36, R5, R7, R36 ;  /* 0x0000000705247223 */ /* 0x000fe20000010024 */
[-C--:B------:R-:W-:Y:S01]  /*4200*/  FFMA.FTZ R38, R11, R102.reuse, -R38 ;  /* 0x000000660b267223 */ /* 0x080fe20000010826 */
[----:B------:R-:W-:Y:S01]  /*4210*/  FFMA.FTZ R103, R6, R102, R103 ;  /* 0x0000006606677223 */ /* 0x000fe20000010067 */
[----:B------:R-:W-:-:S02]  /*4220*/  F2FP.F16.F32.PACK_AB R5, R39, R42 ;  /* 0x0000002a2705723e */ /* 0x000fc400000000ff */
[----:B------:R-:W-:Y:S02]  /*4230*/  F2FP.F16.F32.PACK_AB R7, R41, R44 ;  /* 0x0000002c2907723e */ /* 0x000fe400000000ff */
[----:B------:R-:W-:Y:S02]  /*4240*/  F2FP.F16.F32.PACK_AB R4, R36, R37 ;  /* 0x000000252404723e */ /* 0x000fe400000000ff */
[----:B------:R-:W-:-:S07]  /*4250*/  F2FP.F16.F32.PACK_AB R6, R103, R38 ;  /* 0x000000266706723e */ /* 0x000fce00000000ff */
.L_x_5224:
[----:B------:R-:W-:Y:S05]  /*4260*/  BSYNC B2 ;  /* 0x0000000000027941 */ /* 0x000fea0003800000 */
.L_x_5223:
[----:B----4-:R0:W-:Y:S02]  /*4270*/  ST.E.128 desc[UR42][R12.64], R4 ;  /* 0x000000040c007985 */ /* 0x0101e4000c101d2a */
.L_x_5222:
[----:B------:R-:W-:Y:S05]  /*4280*/  BSYNC B1 ;  /* 0x0000000000017941 */ /* 0x000fea0003800000 */
.L_x_5221:
        /* <DEDUP_REMOVED lines=49> */
.L_x_5226:
[----:B------:R-:W-:Y:S05]  /*45a0*/  BSYNC B1 ;  /* 0x0000000000017941 */ /* 0x000fea0003800000 */
.L_x_5225:
[----:B----4-:R0:W-:Y:S01]  /*45b0*/  ST.E.128 desc[UR42][R12.64], R4 ;  /* 0x000000040c007985 */ /* 0x0101e2000c101d2a */
[----:B------:R-:W-:Y:S05]  /*45c0*/  BRA `(.L_x_5220) ;  /* 0x0000001800247947 */ /* 0x000fea0003800000 */
.L_x_5202:
        /* <DEDUP_REMOVED lines=39> */
[----:B------:R-:W-:Y:S02]  /*4840*/  PLOP3.LUT P3, PT, PT, PT, UP0, 0x80, 0x0 ;  /* 0x000000000000781c */ /* 0x000fe40003f6f008 */
[----:B---3--:R-:W-:Y:S01]  /*4850*/  MOV R11, R6 ;  /* 0x00000006000b7202 */ /* 0x008fe20000000f00 */
[----:B------:R-:W-:Y:S02]  /*4860*/  IMAD.MOV.U32 R44, RZ, RZ, R7 ;  /* 0x000000ffff2c7224 */ /* 0x000fe400078e0007 */
[----:B------:R-:W-:Y:S01]  /*4870*/  IMAD.MOV.U32 R45, RZ, RZ, R4 ;  /* 0x000000ffff2d7224 */ /* 0x000fe200078e0004 */
[----:B------:R-:W-:Y:S01]  /*4880*/  PRMT R114, R11, 0x7610, R114 ;  /* 0x000076100b727816 */ /* 0x000fe20000000072 */
[----:B------:R-:W-:-:S03]  /*4890*/  IMAD.MOV.U32 R46, RZ, RZ, R5 ;  /* 0x000000ffff2e7224 */ /* 0x000fc600078e0005 */
[----:B------:R-:W-:Y:S02]  /*48a0*/  PRMT R110, R44, 0x5410, R45 ;  /* 0x000054102c6e7816 */ /* 0x000fe4000000002d */
[----:B------:R-:W-:Y:S01]  /*48b0*/  PRMT R101, R46, 0x7610, R101 ;  /* 0x000076102e657816 */ /* 0x000fe20000000065 */
[----:B----4-:R-:W-:Y:S02]  /*48c0*/  IMAD.MOV.U32 R11, RZ, RZ, R34 ;  /* 0x000000ffff0b7224 */ /* 0x010fe400078e0022 */
[----:B0-----:R-:W-:Y:S02]  /*48d0*/  IMAD.MOV.U32 R12, RZ, RZ, R35 ;  /* 0x000000ffff0c7224 */ /* 0x001fe400078e0023 */
[----:B------:R-:W-:Y:S01]  /*48e0*/  IMAD.MOV.U32 R13, RZ, RZ, R32 ;  /* 0x000000ffff0d7224 */ /* 0x000fe200078e0020 */
[----:B------:R-:W-:Y:S01]  /*48f0*/  PRMT R114, R114, 0x5410, R11 ;  /* 0x0000541072727816 */ /* 0x000fe2000000000b */
[----:B------:R-:W-:-:S03]  /*4900*/  IMAD.MOV.U32 R14, RZ, RZ, R33 ;  /* 0x000000ffff0e7224 */ /* 0x000fc600078e0021 */
[----:B------:R-:W-:Y:S02]  /*4910*/  PRMT R112, R12, 0x5410, R13 ;  /* 0x000054100c707816 */ /* 0x000fe4000000000d */
[----:B------:R-:W-:Y:S01]  /*4920*/  PRMT R113, R14, 0x7610, R113 ;  /* 0x000076100e717816 */ /* 0x000fe20000000071 */
[----:B--2---:R-:W-:Y:S01]  /*4930*/  IMAD.MOV.U32 R11, RZ, RZ, R38 ;  /* 0x000000ffff0b7224 */ /* 0x004fe200078e0026 */
[----:B------:R-:W-:Y:S01]  /*4940*/  MOV R14, R37 ;  /* 0x00000025000e7202 */ /* 0x000fe20000000f00 */
        /* <DEDUP_REMOVED lines=12> */
[----:B------:R-:W-:Y:S02]  /*4a10*/  PRMT R105, R105, 0x5410, R13 ;  /* 0x0000541069697816 */ /* 0x000fe4000000000d */
[----:B------:R-:W-:Y:S01]  /*4a20*/  PRMT R109, R109, 0x5410, R14 ;  /* 0x000054106d6d7816 */ /* 0x000fe2000000000e */
[----:B------:R-:W-:Y:S06]  /*4a30*/  @!P3 BRA `(.L_x_5227) ;  /* 0x000000000004b947 */ /* 0x000fec0003800000 */
[----:B------:R-:W-:Y:S01]  /*4a40*/  BPT.TRAP 0x1 ;  /* 0x000000040000795c */ /* 0x000fe20000300000 */
.L_x_5227:
[----:B------:R-:W-:Y:S01]  /*4a50*/  IMAD R87, R19, 0x8, R22 ;  /* 0x0000000813577824 */ /* 0x000fe200078e0216 */
[----:B------:R-:W-:Y:S01]  /*4a60*/  SHF.L.U32 R93, R210, 0x1f, RZ ;  /* 0x0000001fd25d7819 */ /* 0x000fe200000006ff */
[----:B------:R-:W0:Y:S01]  /*4a70*/  LDC R94, c[0x0][0x2f4] ;  /* 0x0000bd00ff5e7b82 */ /* 0x000e220000000800 */
[----:B------:R-:W-:Y:S02]  /*4a80*/  BSSY B1, `(.L_x_5228) ;  /* 0x0000003000017945 */ /* 0x000fe40003800000 */
[----:B------:R-:W1:Y:S02]  /*4a90*/  SYNCS.PHASECHK.TRANS64.TRYWAIT P4, [R87+URZ+0x22890], R93 ;  /* 0x0228905d570075a7 */ /* 0x000e64000808017f */
[----:B-1----:R-:W-:Y:S05]  /*4aa0*/  @!P4 BRA `(.L_x_5229) ;  /* 0x000001940008c947 */ /* 0x002fea0003800000 */
.L_x_5495:
[----:B------:R-:W-:Y:S05]  /*4ab0*/  BSYNC B1 ;  /* 0x0000000000017941 */ /* 0x000fea0003800000 */
.L_x_5228:
[----:B------:R-:W-:Y:S01]  /*4ac0*/  UMOV UR4, 0xffffffff ;  /* 0xffffffff00047882 */ /* 0x000fe20000000000 */
[----:B0-----:R-:W-:Y:S02]  /*4ad0*/  IMAD.IADD R100, R94, 0x1, -R61 ;  /* 0x000000015e647824 */ /* 0x001fe400078e0a3d */
[----:B------:R-:W-:Y:S05]  /*4ae0*/  BRA.DIV UR4, `(.L_x_5230) ;  /* 0x00000196040c7947 */ /* 0x000fea000b800000 */
[----:B------:R0:W2:Y:S04]  /*4af0*/  SHFL.IDX PT, R99, R97, RZ, 0x1c1f ;  /* 0x001c1fff61637589 */ /* 0x0000a800000e0000 */
[----:B------:R0:W3:Y:S02]  /*4b00*/  SHFL.IDX PT, R98, R95, RZ, 0x1c1f ;  /* 0x001c1fff5f627589 */ /* 0x0000e400000e0000 */
.L_x_5499:
        /* <DEDUP_REMOVED lines=32> */
[----:B------:R-:W-:Y:S01]  /*4d10*/  SHF.R.U64 R4, R4, 0x10, R5 ;  /* 0x0000001004047819 */ /* 0x000fe20000001205 */
[----:B------:R-:W-:Y:S01]  /*4d20*/  FFMA.FTZ R96, R96, R101, R113 ;  /* 0x0000006560607223 */ /* 0x000fe20000010071 */
[----:B------:R-:W-:Y:S01]  /*4d30*/  HADD2.F32 R101, -RZ, R45.H1_H1 ;  /* 0x3000002dff657230 */ /* 0x000fe20000004100 */
[----:B------:R-:W-:Y:S01]  /*4d40*/  SHF.R.U64 R34, R34, 0x10, R35 ;  /* 0x0000001022227819 */ /* 0x000fe20000001223 */
[----:B------:R-:W-:Y:S02]  /*4d50*/  HADD2.F32 R45, -RZ, R13.H1_H1 ;  /* 0x3000000dff2d7230 */ /* 0x000fe40000004100 */
[----:B------:R-:W-:Y:S02]  /*4d60*/  HADD2.F32 R5, -RZ, R32.H0_H0 ;  /* 0x20000020ff057230 */ /* 0x000fe40000004100 */
[-C--:B------:R-:W-:Y:S01]  /*4d70*/  FMUL.FTZ R108, R101, R104.reuse ;  /* 0x00000068656c7220 */ /* 0x080fe20000410000 */
[----:B------:R-:W-:-:S03]  /*4d80*/  FMUL.FTZ R104, R45, R104 ;  /* 0x000000682d687220 */ /* 0x000fc60000410000 */
[-C--:B------:R-:W-:Y:S01]  /*4d90*/  FFMA.FTZ R45, R45, R106.reuse, -R108 ;  /* 0x0000006a2d2d7223 */ /* 0x080fe2000001086c */
[----:B------:R-:W-:Y:S02]  /*4da0*/  HADD2.F32 R108, -RZ, R112.H0_H0 ;  /* 0x20000070ff6c7230 */ /* 0x000fe40000004100 */
[----:B------:R-:W-:Y:S01]  /*4db0*/  FFMA.FTZ R13, R101, R106, R104 ;  /* 0x0000006a650d7223 */ /* 0x000fe20000010068 */
[----:B------:R-:W-:Y:S01]  /*4dc0*/  MOV R101, R47 ;  /* 0x0000002f00657202 */ /* 0x000fe20000000f00 */
[----:B------:R-:W-:Y:S01]  /*4dd0*/  IMAD.MOV.U32 R47, RZ, RZ, R15 ;  /* 0x000000ffff2f7224 */ /* 0x000fe200078e000f */
[----:B------:R-:W-:Y:S01]  /*4de0*/  F2FP.F16.F32.PACK_AB R45, R45, R102 ;  /* 0x000000662d2d723e */ /* 0x000fe200000000ff */
[----:B------:R-:W-:Y:S01]  /*4df0*/  HADD2.F32 R104, -RZ, R110.H0_H0 ;  /* 0x2000006eff687230 */ /* 0x000fe20000004100 */
[----:B------:R-:W-:Y:S01]  /*4e00*/  F2FP.F16.F32.PACK_AB R96, R13, R96 ;  /* 0x000000600d60723e */ /* 0x000fe200000000ff */
[----:B------:R-:W-:Y:S02]  /*4e10*/  HADD2.F32 R33, -RZ, R101.H0_H0 ;  /* 0x20000065ff217230 */ /* 0x000fe40000004100 */
[----:B------:R-:W-:-:S02]  /*4e20*/  HADD2.F32 R15, -RZ, R47.H0_H0 ;  /* 0x2000002fff0f7230 */ /* 0x000fc40000004100 */
[----:B------:R-:W-:Y:S02]  /*4e30*/  HADD2.F32 R112, -RZ, R112.H1_H1 ;  /* 0x30000070ff707230 */ /* 0x000fe40000004100 */
[-C--:B------:R-:W-:Y:S01]  /*4e40*/  FMUL.FTZ R106, R33, R108.reuse ;  /* 0x0000006c216a7220 */ /* 0x080fe20000410000 */
[----:B------:R-:W-:Y:S02]  /*4e50*/  IMAD.MOV.U32 R13, RZ, RZ, R45 ;  /* 0x000000ffff0d7224 */ /* 0x000fe400078e002d */
[C---:B------:R-:W-:Y:S01]  /*4e60*/  FMUL.FTZ R108, R15.reuse, R108 ;  /* 0x0000006c0f6c7220 */ /* 0x040fe20000410000 */
[----:B------:R-:W-:Y:S02]  /*4e70*/  IMAD.MOV.U32 R45, RZ, RZ, R96 ;  /* 0x000000ffff2d7224 */ /* 0x000fe400078e0060 */
[-C--:B------:R-:W-:Y:S01]  /*4e80*/  FFMA.FTZ R15, R15, R104.reuse, -R106 ;  /* 0x000000680f0f7223 */ /* 0x080fe2000001086a */
[----:B------:R-:W-:Y:S02]  /*4e90*/  HADD2.F32 R106, -RZ, R101.H1_H1 ;  /* 0x30000065ff6a7230 */ /* 0x000fe40000004100 */
[----:B------:R-:W-:Y:S01]  /*4ea0*/  FFMA.FTZ R33, R33, R104, R108 ;  /* 0x0000006821217223 */ /* 0x000fe2000001006c */
[----:B------:R-:W-:Y:S01]  /*4eb0*/  SHF.R.U32.HI R104, RZ, 0x10, R35 ;  /* 0x00000010ff687819 */ /* 0x000fe20000011623 */
[----:B------:R-:W-:Y:S01]  /*4ec0*/  HADD2.F32 R35, -RZ, R114.H0_H0 ;  /* 0x20000072ff237230 */ /* 0x000fe20000004100 */
[----:B------:R-:W-:-:S02]  /*4ed0*/  SHF.R.U32.HI R108, RZ, 0x10, R7 ;  /* 0x00000010ff6c7819 */ /* 0x000fc40000011607 */
[----:B------:R-:W-:Y:S01]  /*4ee0*/  SHF.R.U64 R7, R6, 0x10, R7 ;  /* 0x0000001006077819 */ /* 0x000fe20000001207 */
[----:B------:R-:W-:Y:S02]  /*4ef0*/  HADD2.F32 R101, -RZ, R104.H0_H0 ;  /* 0x20000068ff657230 */ /* 0x000fe40000004100 */
[----:B------:R-:W-:Y:S02]  /*4f00*/  HADD2.F32 R104, -RZ, R47.H1_H1 ;  /* 0x3000002fff687230 */ /* 0x000fe40000004100 */
[----:B------:R-:W-:Y:S02]  /*4f10*/  HADD2.F32 R47, -RZ, R108.H0_H0 ;  /* 0x2000006cff2f7230 */ /* 0x000fe40000004100 */
[-C--:B------:R-:W-:Y:S01]  /*4f20*/  FMUL.FTZ R111, R106, R101.reuse ;  /* 0x000000656a6f7220 */ /* 0x080fe20000410000 */
[----:B------:R-:W-:Y:S02]  /*4f30*/  HADD2.F32 R108, -RZ, R110.H1_H1 ;  /* 0x3000006eff6c7230 */ /* 0x000fe40000004100 */
[----:B------:R-:W-:Y:S01]  /*4f40*/  FMUL.FTZ R101, R104, R101 ;  /* 0x0000006568657220 */ /* 0x000fe20000410000 */
[----:B------:R-:W-:-:S02]  /*4f50*/  HADD2.F32 R7, -RZ, R7.H0_H0 ;  /* 0x20000007ff077230 */ /* 0x000fc40000004100 */
[-C--:B------:R-:W-:Y:S01]  /*4f60*/  FFMA.FTZ R104, R104, R47.reuse, -R111 ;  /* 0x0000002f68687223 */ /* 0x080fe2000001086f */
[----:B------:R-:W-:Y:S01]  /*4f70*/  FFMA.FTZ R106, R106, R47, R101 ;  /* 0x0000002f6a6a7223 */ /* 0x000fe20000010065 */
[----:B------:R-:W-:Y:S02]  /*4f80*/  HADD2.F32 R47, -RZ, R44.H0_H0 ;  /* 0x2000002cff2f7230 */ /* 0x000fe40000004100 */
[----:B------:R-:W-:Y:S01]  /*4f90*/  HADD2.F32 R101, -RZ, R12.H0_H0 ;  /* 0x2000000cff657230 */ /* 0x000fe20000004100 */
[----:B------:R-:W-:Y:S01]  /*4fa0*/  F2FP.F16.F32.PACK_AB R15, R104, R15 ;  /* 0x0000000f680f723e */ /* 0x000fe200000000ff */
[----:B------:R-:W-:Y:S02]  /*4fb0*/  HADD2.F32 R44, -RZ, R44.H1_H1 ;  /* 0x3000002cff2c7230 */ /* 0x000fe40000004100 */
[-C--:B------:R-:W-:Y:S01]  /*4fc0*/  FMUL.FTZ R110, R47, R112.reuse ;  /* 0x000000702f6e7220 */ /* 0x080fe20000410000 */
[----:B------:R-:W-:Y:S02]  /*4fd0*/  HADD2.F32 R12, -RZ, R12.H1_H1 ;  /* 0x3000000cff0c7230 */ /* 0x000fe40000004100 */
[C---:B------:R-:W-:Y:S01]  /*4fe0*/  FMUL.FTZ R112, R101.reuse, R112 ;  /* 0x0000007065707220 */ /* 0x040fe20000410000 */
[----:B------:R-:W-:Y:S01]  /*4ff0*/  F2FP.F16.F32.PACK_AB R33, R106, R33 ;  /* 0x000000216a21723e */ /* 0x000fe200000000ff */
[-C--:B------:R-:W-:Y:S01]  /*5000*/  FFMA.FTZ R110, R101, R108.reuse, -R110 ;  /* 0x0000006c656e7223 */ /* 0x080fe2000001086e */
[----:B------:R-:W-:Y:S01]  /*5010*/  FMUL.FTZ R101, R44, R5 ;  /* 0x000000052c657220 */ /* 0x000fe20000410000 */
[----:B------:R-:W-:Y:S01]  /*5020*/  FFMA.FTZ R112, R47, R108, R112 ;  /* 0x0000006c2f707223 */ /* 0x000fe20000010070 */
[----:B------:R-:W-:-:S02]  /*5030*/  HADD2.F32 R47, -RZ, R4.H0_H0 ;  /* 0x20000004ff2f7230 */ /* 0x000fc40000004100 */
[C---:B------:R-:W-:Y:S01]  /*5040*/  FMUL.FTZ R111, R12.reuse, R5 ;  /* 0x000000050c6f7220 */ /* 0x040fe20000410000 */
[--C-:B------:R-:W-:Y:S02]  /*5050*/  HADD2.F32 R4, -RZ, R14.reuse.H0_H0 ;  /* 0x2000000eff047230 */ /* 0x100fe40000004100 */
[----:B------:R-:W-:Y:S02]  /*5060*/  HADD2.F32 R14, -RZ, R14.H1_H1 ;  /* 0x3000000eff0e7230 */ /* 0x000fe40000004100 */
[-C--:B------:R-:W-:Y:S01]  /*5070*/  FFMA.FTZ R5, R12, R47.reuse, -R101 ;  /* 0x0000002f0c057223 */ /* 0x080fe20000010865 */
[----:B------:R-:W-:Y:S02]  /*5080*/  HADD2.F32 R101, -RZ, R114.H1_H1 ;  /* 0x30000072ff657230 */ /* 0x000fe40000004100 */
[----:B------:R-:W-:Y:S01]  /*5090*/  FFMA.FTZ R47, R44, R47, R111 ;  /* 0x0000002f2c2f7223 */ /* 0x000fe2000001006f */
[--C-:B------:R-:W-:Y:S02]  /*50a0*/  HADD2.F32 R12, -RZ, R46.reuse.H0_H0 ;  /* 0x2000002eff0c7230 */ /* 0x100fe40000004100 */
[----:B------:R-:W-:Y:S01]  /*50b0*/  HADD2.F32 R46, -RZ, R46.H1_H1 ;  /* 0x3000002eff2e7230 */ /* 0x000fe20000004100 */
[----:B------:R-:W-:-:S02]  /*50c0*/  F2FP.F16.F32.PACK_AB R44, R5, R110 ;  /* 0x0000006e052c723e */ /* 0x000fc400000000ff */
[-C--:B------:R-:W-:Y:S01]  /*50d0*/  FMUL.FTZ R111, R12, R101.reuse ;  /* 0x000000650c6f7220 */ /* 0x080fe20000410000 */
[C---:B------:R-:W-:Y:S01]  /*50e0*/  FMUL.FTZ R101, R4.reuse, R101 ;  /* 0x0000006504657220 */ /* 0x040fe20000410000 */
[----:B------:R-:W-:Y:S02]  /*50f0*/  F2FP.F16.F32.PACK_AB R47, R47, R112 ;  /* 0x000000702f2f723e */ /* 0x000fe400000000ff */
[-C--:B------:R-:W-:Y:S01]  /*5100*/  FFMA.FTZ R4, R4, R35.reuse, -R111 ;  /* 0x0000002304047223 */ /* 0x080fe2000001086f */
[----:B------:R-:W-:Y:S01]  /*5110*/  FFMA.FTZ R12, R12, R35, R101 ;  /* 0x000000230c0c7223 */ /* 0x000fe20000010065 */
[----:B------:R-:W-:-:S05]  /*5120*/  HADD2.F32 R35, -RZ, R34.H0_H0 ;  /* 0x20000022ff237230 */ /* 0x000fca0000004100 */
[-C--:B------:R-:W-:Y:S01]  /*5130*/  FMUL.FTZ R101, R46, R35.reuse ;  /* 0x000000232e657220 */ /* 0x080fe20000410000 */
[----:B------:R-:W-:-:S03]  /*5140*/  FMUL.FTZ R35, R14, R35 ;  /* 0x000000230e237220 */ /* 0x000fc60000410000 */
[-C--:B------:R-:W-:Y:S01]  /*5150*/  FFMA.FTZ R101, R14, R7.reuse, -R101 ;  /* 0x000000070e657223 */ /* 0x080fe20000010865 */
[----:B------:R-:W-:-:S04]  /*5160*/  FFMA.FTZ R35, R46, R7, R35 ;  /* 0x000000072e237223 */ /* 0x000fc80000010023 */
[----:B------:R-:W-:Y:S02]  /*5170*/  F2FP.F16.F32.PACK_AB R14, R101, R4 ;  /* 0x00000004650e723e */ /* 0x000fe400000000ff */
[----:B------:R-:W-:Y:S01]  /*5180*/  F2FP.F16.F32.PACK_AB R46, R35, R12 ;  /* 0x0000000c232e723e */ /* 0x000fe200000000ff */
[----:B------:R-:W-:Y:S02]  /*5190*/  IMAD.MOV.U32 R12, RZ, RZ, R44 ;  /* 0x000000ffff0c7224 */ /* 0x000fe400078e002c */
[----:B------:R-:W-:Y:S02]  /*51a0*/  IMAD.MOV.U32 R44, RZ, RZ, R47 ;  /* 0x000000ffff2c7224 */ /* 0x000fe400078e002f */
[----:B------:R-:W-:-:S07]  /*51b0*/  IMAD.MOV.U32 R47, RZ, RZ, R33 ;  /* 0x000000ffff2f7224 */ /* 0x000fce00078e0021 */
.L_x_5234:
[----:B------:R-:W-:Y:S05]  /*51c0*/  BSYNC B2 ;  /* 0x0000000000027941 */ /* 0x000fea0003800000 */
.L_x_5233:
        /* <DEDUP_REMOVED lines=8> */
.L_x_5232:
[----:B------:R-:W-:Y:S05]  /*5250*/  BSYNC B1 ;  /* 0x0000000000017941 */ /* 0x000fea0003800000 */
.L_x_5231:
[----:B------:R-:W-:-:S03]  /*5260*/  UMOV UR4, 0xffffffff ;  /* 0xffffffff00047882 */ /* 0x000fc60000000000 */
[----:B------:R-:W-:Y:S05]  /*5270*/  BRA.DIV UR4, `(.L_x_5235) ;  /* 0x0000018e04747947 */ /* 0x000fea000b800000 */
[----:B0-----:R-:W0:Y:S04]  /*5280*/  SHFL.IDX PT, R97, R97, 0x1, 0x1c1f ;  /* 0x003c1f0061617f89 */ /* 0x001e2800000e0000 */
[----:B------:R0:W0:Y:S02]  /*5290*/  SHFL.IDX PT, R96, R95, 0x1, 0x1c1f ;  /* 0x003c1f005f607f89 */ /* 0x00002400000e0000 */
.L_x_5503:
        /* <DEDUP_REMOVED lines=12> */
[----:B------:R-:W-:Y:S01]  /*5360*/  LEA.HI R100, R5, R100, RZ, 0x4 ;  /* 0x0000006405647211 */ /* 0x000fe200078f20ff */
[----:B------:R-:W-:Y:S01]  /*5370*/  IMAD R5, R19, 0x1800, R74 ;  /* 0x0000180013057824 */ /* 0x000fe200078e024a */
[----:B------:R-:W-:-:S02]  /*5380*/  LOP3.LUT R7, R7, 0x1c0, RZ, 0xc0, !PT ;  /* 0x000001c007077812 */ /* 0x000fc400078ec0ff */
[----:B------:R-:W-:Y:S01]  /*5390*/  LEA.HI.SX32 R11, R100, R69, 0x1c ;  /* 0x00000045640b7211 */ /* 0x000fe200078fe2ff */
[----:B------:R-:W-:Y:S01]  /*53a0*/  IMAD R5, R5, 0x2, R22 ;  /* 0x0000000205057824 */ /* 0x000fe200078e0216 */
[----:B------:R-:W-:Y:S02]  /*53b0*/  LOP3.LUT R4, R4, 0x1c0, RZ, 0xc0, !PT ;  /* 0x000001c004047812 */ /* 0x000fe400078ec0ff */
[----:B------:R-:W-:Y:S01]  /*53c0*/  SHF.R.U32.HI R7, RZ, 0x3, R7 ;  /* 0x00000003ff077819 */ /* 0x000fe20000011607 */
[----:B------:R-:W-:Y:S01]  /*53d0*/  IMAD.SHL.U32 R11, R11, 0x8, RZ ;  /* 0x000000080b0b7824 */ /* 0x000fe200078e00ff */
[----:B------:R-:W-:-:S04]  /*53e0*/  LEA.HI.X R33, R70, R97, R72, 0x1, P4 ;  /* 0x0000006146217211 */ /* 0x000fc800020f0c48 */
[----:B------:R-:W-:-:S04]  /*53f0*/  LOP3.LUT R4, R4, 0x38, R11, 0xf8, !PT ;  /* 0x0000003804047812 */ /* 0x000fc800078ef80b */
[----:B------:R-:W-:-:S05]  /*5400*/  LOP3.LUT R4, R4, R7, RZ, 0x3c, !PT ;  /* 0x0000000704047212 */ /* 0x000fca00078e3cff */
[----:B----4-:R-:W-:-:S04]  /*5410*/  IMAD.IADD R4, R6, 0x1, R4 ;  /* 0x0000000106047824 */ /* 0x010fc800078e0204 */
[----:B------:R-:W-:-:S04]  /*5420*/  IMAD R7, R19, 0x1800, R4 ;  /* 0x0000180013077824 */ /* 0x000fc800078e0204 */
[----:B------:R-:W-:Y:S02]  /*5430*/  IMAD R12, R7, 0x2, R22 ;  /* 0x00000002070c7824 */ /* 0x000fe400078e0216 */
[----:B------:R-:W0:Y:S04]  /*5440*/  LDS.128 R4, [R5+0x1c400] ;  /* 0x01c4000005047984 */ /* 0x000e280000000c00 */
[----:B------:R-:W4:Y:S01]  /*5450*/  LDS.128 R12, [R12+0x1c400] ;  /* 0x01c400000c0c7984 */ /* 0x000f220000000c00 */
[----:B------:R-:W-:Y:S05]  /*5460*/  @P2 BRA `(.L_x_5237) ;  /* 0x00000004004c2947 */ /* 0x000fea0003800000 */
[----:B------:R-:W-:Y:S01]  /*5470*/  SHF.R.U64 R34, R36, 0x10, R37 ;  /* 0x0000001024227819 */ /* 0x000fe20000001225 */
[--C-:B---3--:R-:W-:Y:S01]  /*5480*/  HADD2.F32 R98, -RZ, R109.reuse.H1_H1 ;  /* 0x3000006dff627230 */ /* 0x108fe20000004100 */
[--C-:B------:R-:W-:Y:S01]  /*5490*/  SHF.R.U64 R36, R38, 0x10, R39.reuse ;  /* 0x0000001026247819 */ /* 0x100fe20000001227 */
[----:B------:R-:W-:Y:S01]  /*54a0*/  HADD2.F32 R46, -RZ, R109.H0_H0 ;  /* 0x2000006dff2e7230 */ /* 0x000fe20000004100 */
        /* <DEDUP_REMOVED lines=17> */
[-C--:B------:R-:W-:Y:S01]  /*55c0*/  FFMA.FTZ R5, R7, R46.reuse, -R100 ;  /* 0x0000002e07057223 */ /* 0x080fe20000010864 */
[C---:B------:R-:W-:Y:S01]  /*55d0*/  FMUL.FTZ R102, R40.reuse, R43 ;  /* 0x0000002b28667220 */ /* 0x040fe20000410000 */
[----:B------:R-:W-:Y:S01]  /*55e0*/  FFMA.FTZ R7, R41, R46, R98 ;  /* 0x0000002e29077223 */ /* 0x000fe20000010062 */
[----:B------:R-:W-:Y:S01]  /*55f0*/  FFMA.FTZ R40, R40, R44, -R45 ;  /* 0x0000002c28287223 */ /* 0x000fe2000001082d */
[----:B------:R-:W-:-:S02]  /*5600*/  HADD2.F32 R98, -RZ, R107.H1_H1 ;  /* 0x3000006bff627230 */ /* 0x000fc40000004100 */
[----:B------:R-:W-:Y:S01]  /*5610*/  FFMA.FTZ R44, R39, R44, R102 ;  /* 0x0000002c272c7223 */ /* 0x000fe20000010066 */
[--C-:B------:R-:W-:Y:S02]  /*5620*/  HADD2.F32 R41, -RZ, R15.reuse.H0_H0 ;  /* 0x2000000fff297230 */ /* 0x100fe40000004100 */
[----:B------:R-:W-:Y:S01]  /*5630*/  HADD2.F32 R43, -RZ, R15.H1_H1 ;  /* 0x3000000fff2b7230 */ /* 0x000fe20000004100 */
[----:B------:R-:W-:Y:S01]  /*5640*/  F2FP.F16.F32.PACK_AB R5, R40, R5 ;  /* 0x000000052805723e */ /* 0x000fe200000000ff */
[----:B------:R-:W-:Y:S02]  /*5650*/  HADD2.F32 R100, -RZ, R42.H0_H0 ;  /* 0x2000002aff647230 */ /* 0x000fe40000004100 */
[--C-:B------:R-:W-:Y:S02]  /*5660*/  HADD2.F32 R39, -RZ, R13.reuse.H1_H1 ;  /* 0x3000000dff277230 */ /* 0x100fe40000004100 */
[----:B------:R-:W-:Y:S02]  /*5670*/  HADD2.F32 R15, -RZ, R13.H0_H0 ;  /* 0x2000000dff0f7230 */ /* 0x000fe40000004100 */
[----:B------:R-:W-:Y:S01]  /*5680*/  FMUL.FTZ R102, R43, R100 ;  /* 0x000000642b667220 */ /* 0x000fe20000410000 */
[----:B------:R-:W-:-:S02]  /*5690*/  HADD2.F32 R46, -RZ, R107.H0_H0 ;  /* 0x2000006bff2e7230 */ /* 0x000fc40000004100 */
        /* <DEDUP_REMOVED lines=10> */
[--C-:B------:R-:W-:Y:S01]  /*5740*/  HADD2.F32 R98, -RZ, R105.reuse.H1_H1 ;  /* 0x30000069ff627230 */ /* 0x100fe20000004100 */
        /* <DEDUP_REMOVED lines=12> */
[----:B------:R-:W-:Y:S02]  /*5810*/  IMAD.MOV.U32 R7, RZ, RZ, R38 ;  /* 0x000000ffff077224 */ /* 0x000fe400078e0026 */
[-C--:B------:R-:W-:Y:S01]  /*5820*/  FFMA.FTZ R4, R35, R46.reuse, -R4 ;  /* 0x0000002e23047223 */ /* 0x080fe20000010804 */
[----:B------:R-:W-:Y:S01]  /*5830*/  FFMA.FTZ R12, R41, R46, R12 ;  /* 0x0000002e290c7223 */ /* 0x000fe2000001000c */
[-C--:B------:R-:W-:Y:S01]  /*5840*/  FFMA.FTZ R45, R39, R34.reuse, -R98 ;  /* 0x00000022272d7223 */ /* 0x080fe20000010862 */
[----:B------:R-:W-:Y:S01]  /*5850*/  FFMA.FTZ R43, R43, R34, R100 ;  /* 0x000000222b2b7223 */ /* 0x000fe20000010064 */
[----:B------:R-:W-:Y:S02]  /*5860*/  HADD2.F32 R35, -RZ, R14.H0_H0 ;  /* 0x2000000eff237230 */ /* 0x000fe40000004100 */
[----:B------:R-:W-:Y:S01]  /*5870*/  HADD2.F32 R39, -RZ, R103.H0_H0 ;  /* 0x20000067ff277230 */ /* 0x000fe20000004100 */
[----:B------:R-:W-:Y:S01]  /*5880*/  F2FP.F16.F32.PACK_AB R4, R45, R4 ;  /* 0x000000042d04723e */ /* 0x000fe200000000ff */
[----:B------:R-:W-:Y:S01]  /*5890*/  HADD2.F32 R41, -RZ, R37.H0_H0 ;  /* 0x20000025ff297230 */ /* 0x000fe20000004100 */
[----:B------:R-:W-:Y:S01]  /*58a0*/  F2FP.F16.F32.PACK_AB R12, R43, R12 ;  /* 0x0000000c2b0c723e */ /* 0x000fe200000000ff */
[----:B------:R-:W-:-:S02]  /*58b0*/  HADD2.F32 R34, -RZ, R6.H0_H0 ;  /* 0x20000006ff227230 */ /* 0x000fc40000004100 */
[----:B------:R-:W-:Y:S02]  /*58c0*/  HADD2.F32 R14, -RZ, R14.H1_H1 ;  /* 0x3000000eff0e7230 */ /* 0x000fe40000004100 */
[----:B------:R-:W-:Y:S02]  /*58d0*/  HADD2.F32 R103, -RZ, R103.H1_H1 ;  /* 0x30000067ff677230 */ /* 0x000fe40000004100 */
[----:B------:R-:W-:Y:S02]  /*58e0*/  HADD2.F32 R6, -RZ, R6.H1_H1 ;  /* 0x30000006ff067230 */ /* 0x000fe40000004100 */
[----:B------:R-:W-:Y:S01]  /*58f0*/  FMUL.FTZ R95, R14, R41 ;  /* 0x000000290e5f7220 */ /* 0x000fe20000410000 */
[----:B------:R-:W-:Y:S02]  /*5900*/  HADD2.F32 R37, -RZ, R36.H0_H0 ;  /* 0x20000024ff257230 */ /* 0x000fe40000004100 */
[-C--:B------:R-:W-:Y:S01]  /*5910*/  FMUL.FTZ R47, R35, R103.reuse ;  /* 0x00000067232f7220 */ /* 0x080fe20000410000 */
[----:B------:R-:W-:Y:S01]  /*5920*/  FMUL.FTZ R36, R34, R103 ;  /* 0x0000006722247220 */ /* 0x000fe20000410000 */
[----:B------:R-:W-:-:S02]  /*5930*/  FMUL.FTZ R41, R6, R41 ;  /* 0x0000002906297220 */ /* 0x000fc40000410000 */
[-C--:B------:R-:W-:Y:S01]  /*5940*/  FFMA.FTZ R47, R34, R39.reuse, -R47 ;  /* 0x00000027222f7223 */ /* 0x080fe2000001082f */
[----:B------:R-:W-:Y:S01]  /*5950*/  FFMA.FTZ R36, R35, R39, R36 ;  /* 0x0000002723247223 */ /* 0x000fe20000010024 */
[-C--:B------:R-:W-:Y:S01]  /*5960*/  FFMA.FTZ R6, R6, R37.reuse, -R95 ;  /* 0x0000002506067223 */ /* 0x080fe2000001085f */
[----:B------:R-:W-:-:S04]  /*5970*/  FFMA.FTZ R41, R14, R37, R41 ;  /* 0x000000250e297223 */ /* 0x000fc80000010029 */
[----:B------:R-:W-:Y:S02]  /*5980*/  F2FP.F16.F32.PACK_AB R6, R6, R47 ;  /* 0x0000002f0606723e */ /* 0x000fe400000000ff */
[----:B------:R-:W-:-:S07]  /*5990*/  F2FP.F16.F32.PACK_AB R14, R41, R36 ;  /* 0x00000024290e723e */ /* 0x000fce00000000ff */
.L_x_5237:
[----:B------:R-:W-:Y:S05]  /*59a0*/  BSYNC B1 ;  /* 0x0000000000017941 */ /* 0x000fea0003800000 */
.L_x_5236:
[----:B------:R-:W-:Y:S01]  /*59b0*/  ISETP.GE.AND P2, PT, R11, R94, PT ;  /* 0x0000005e0b00720c */ /* 0x000fe20003f46270 */
[----:B0-----:R0:W-:Y:S02]  /*59c0*/  ST.E.128 desc[UR42][R32.64], R4 ;  /* 0x0000000420007985 */ /* 0x0011e4000c101d2a */
[----:B0-----:R-:W-:Y:S01]  /*59d0*/  IMAD.MOV.U32 R4, RZ, RZ, R96 ;  /* 0x000000ffff047224 */ /* 0x001fe200078e0060 */
[----:B------:R-:W-:-:S09]  /*59e0*/  MOV R5, R97 ;  /* 0x0000006100057202 */ /* 0x000fd20000000f00 */
[----:B------:R-:W-:Y:S05]  /*59f0*/  @P2 BRA `(.L_x_5220) ;  /* 0x0000000400182947 */ /* 0x000fea0003800000 */
[----:B------:R-:W-:-:S05]  /*5a00*/  IMAD.WIDE R4, R11, 0x2, R4 ;  /* 0x000000020b047825 */ /* 0x000fca00078e0204 */
[----:B----4-:R0:W-:Y:S01]  /*5a10*/  ST.E.128 desc[UR42][R4.64], R12 ;  /* 0x0000000c04007985 */ /* 0x0101e2000c101d2a */
[----:B------:R-:W-:Y:S05]  /*5a20*/  BRA `(.L_x_5220) ;  /* 0x00000004000c7947 */ /* 0x000fea0003800000 */
.L_x_5201:
[----:B------:R-:W-:-:S06]  /*5a30*/  UISETP.NE.AND UP0, UPT, UR44, 0x3, UPT ;  /* 0x000000032c00788c */ /* 0x000fcc000bf05270 */
[----:B------:R-:W-:-:S13]  /*5a40*/  PLOP3.LUT P3, PT, PT, PT, UP0, 0x80, 0x0 ;  /* 0x000000000000781c */ /* 0x000fda0003f6f008 */
[----:B------:R-:W-:Y:S05]  /*5a50*/  @!P3 BRA `(.L_x_5238) ;  /* 0x000000000004b947 */ /* 0x000fea0003800000 */
[----:B------:R-:W-:Y:S01]  /*5a60*/  BPT.TRAP 0x1 ;  /* 0x000000040000795c */ /* 0x000fe20000300000 */
.L_x_5238:
[----:B------:R-:W-:Y:S01]  /*5a70*/  IMAD R87, R19, 0x8, R22 ;  /* 0x0000000813577824 */ /* 0x000fe200078e0216 */
[----:B------:R-:W-:Y:S01]  /*5a80*/  SHF.L.U32 R93, R210, 0x1f, RZ ;  /* 0x0000001fd25d7819 */ /* 0x000fe200000006ff */
[----:B------:R-:W-:Y:S01]  /*5a90*/  BSSY B1, `(.L_x_5239) ;  /* 0x0000004000017945 */ /* 0x000fe20003800000 */
[----:B------:R-:W-:Y:S02]  /*5aa0*/  SHF.R.S32.HI R90, RZ, 0x1f, R89 ;  /* 0x0000001fff5a7819 */ /* 0x000fe40000011459 */
[----:B------:R-:W0:Y:S02]  /*5ab0*/  SYNCS.PHASECHK.TRANS64.TRYWAIT P2, [R87+URZ+0x22890], R93 ;  /* 0x0228905d570075a7 */ /* 0x000e24000804017f */
[----:B0-----:R-:W-:Y:S05]  /*5ac0*/  @!P2 BRA `(.L_x_5240) ;  /* 0x0000018400aca947 */ /* 0x001fea0003800000 */
.L_x_5504:
[----:B------:R-:W-:Y:S05]  /*5ad0*/  BSYNC B1 ;  /* 0x0000000000017941 */ /* 0x000fea0003800000 */
.L_x_5239:
        /* <DEDUP_REMOVED lines=25> */
.L_x_5508:
        /* <DEDUP_REMOVED lines=13> */
.L_x_5243:
[----:B------:R-:W-:Y:S05]  /*5d40*/  BSYNC B1 ;  /* 0x0000000000017941 */ /* 0x000fea0003800000 */
.L_x_5242:
[----:B------:R-:W-:-:S03]  /*5d50*/  UMOV UR4, 0xffffffff ;  /* 0xffffffff00047882 */ /* 0x000fc60000000000 */
[----:B------:R-:W-:Y:S05]  /*5d60*/  BRA.DIV UR4, `(.L_x_5244) ;  /* 0x0000018604647947 */ /* 0x000fea000b800000 */
[----:B--2-4-:R2:W4:Y:S04]  /*5d70*/  SHFL.IDX PT, R5, R33, 0x1, 0x1c1f ;  /* 0x003c1f0021057f89 */ /* 0x01452800000e0000 */
[----:B---3--:R2:W3:Y:S02]  /*5d80*/  SHFL.IDX PT, R7, R32, 0x1, 0x1c1f ;  /* 0x003c1f0020077f89 */ /* 0x0084e400000e0000 */
.L_x_5512:
        /* <DEDUP_REMOVED lines=13> */
.L_x_5220:
[----:B------:R-:W-:Y:S05]  /*5e60*/  BSYNC B0 ;  /* 0x0000000000007941 */ /* 0x000fea0003800000 */
.L_x_5200:
        /* <DEDUP_REMOVED lines=17> */
.L_x_5246:
[----:B------:R-:W-:Y:S05]  /*5f80*/  BSYNC B0 ;  /* 0x0000000000007941 */ /* 0x000fea0003800000 */
.L_x_5245:
[----:B------:R-:W3:Y:S01]  /*5f90*/  SYNCS.PHASECHK.TRANS64.TRYWAIT P3, [R87+URZ+0x228b0], R93 ;  /* 0x0228b05d570075a7 */ /* 0x000ee2000806017f */
[----:B------:R-:W-:Y:S04]  /*5fa0*/  BSSY B0, `(.L_x_5247) ;  /* 0x0000002000007945 */ /* 0x000fe80003800000 */
[----:B---3--:R-:W-:Y:S05]  /*5fb0*/  @!P3 BRA `(.L_x_5248) ;  /* 0x00000184001cb947 */ /* 0x008fea0003800000 */
.L_x_5513:
[----:B------:R-:W-:Y:S05]  /*5fc0*/  BSYNC B0 ;  /* 0x0000000000007941 */ /* 0x000fea0003800000 */
.L_x_5247:
        /* <DEDUP_REMOVED lines=19> */
[----:B------:R-:W-:Y:S01]  /*6100*/  IMAD R34, R34, 0x2, R26 ;  /* 0x0000000222227824 */ /* 0x000fe200078e021a */
[----:B------:R-:W-:Y:S01]  /*6110*/  LEA.HI.X R36, R4, UR7, R5, 0x1, P3 ;  /* 0x0000000704247c11 */ /* 0x000fe200098f0c05 */
[----:B------:R0:W4:Y:S01]  /*6120*/  SHFL.IDX PT, R39, R35, RZ, 0x1c1f ;  /* 0x001c1fff23277589 */ /* 0x00012200000e0000 */
[----:B------:R-:W-:Y:S02]  /*6130*/  ISETP.GE.AND P3, PT, R92, 0x1, PT ;  /* 0x000000015c00780c */ /* 0x000fe40003f66270 */
[----:B------:R-:W-:Y:S01]  /*6140*/  LEA R11, R11, R26, 0x1 ;  /* 0x0000001a0b0b7211 */ /* 0x000fe200078e08ff */
[----:B------:R0:W0:Y:S10]  /*6150*/  SHFL.IDX PT, R38, R36, RZ, 0x1c1f ;  /* 0x001c1fff24267589 */ /* 0x00003400000e0000 */
[----:B------:R-:W-:Y:S05]  /*6160*/  @!P3 BRA `(.L_x_5250) ;  /* 0x0000000000a4b947 */ /* 0x000fea0003800000 */
[----:B------:R-:W-:Y:S02]  /*6170*/  ISETP.NE.AND P5, PT, R77, RZ, PT ;  /* 0x000000ff4d00720c */ /* 0x000fe40003fa5270 */
[----:B------:R-:W-:Y:S02]  /*6180*/  ISETP.NE.AND P4, PT, R78, RZ, PT ;  /* 0x000000ff4e00720c */ /* 0x000fe40003f85270 */
[----:B------:R-:W-:-:S09]  /*6190*/  PRMT R37, R10, 0x8880, RZ ;  /* 0x000088800a257816 */ /* 0x000fd200000000ff */
[----:B------:R-:W5:Y:S01]  /*61a0*/  @P5 LDS.128 R4, [R34] ;  /* 0x0000000022045984 */ /* 0x000f620000000c00 */
[----:B-12-4-:R-:W-:-:S04]  /*61b0*/  @P5 LEA R32, P3, R16, R39, 0x1 ;  /* 0x0000002710205211 */ /* 0x016fc800078608ff */
        /* <DEDUP_REMOVED lines=36> */
.L_x_5250:
[----:B------:R-:W-:Y:S05]  /*6400*/  BSYNC B0 ;  /* 0x0000000000007941 */ /* 0x000fea0003800000 */
.L_x_5249:
[----:B------:R-:W-:Y:S01]  /*6410*/  ISETP.GE.AND P3, PT, R92, 0x41, PT ;  /* 0x000000415c00780c */ /* 0x000fe20003f66270 */
[----:B0-----:R-:W0:Y:S01]  /*6420*/  SHFL.IDX PT, R36, R36, 0x1, 0x1c1f ;  /* 0x003c1f0024247f89 */ /* 0x001e2200000e0000 */
[----:B------:R-:W-:Y:S03]  /*6430*/  BSSY B0, `(.L_x_5251) ;  /* 0x000002c000007945 */ /* 0x000fe60003800000 */
[----:B------:R-:W0:Y:S08]  /*6440*/  SHFL.IDX PT, R35, R35, 0x1, 0x1c1f ;  /* 0x003c1f0023237f89 */ /* 0x000e3000000e0000 */
[----:B------:R-:W-:Y:S05]  /*6450*/  @!P3 BRA `(.L_x_5252) ;  /* 0x0000000000a4b947 */ /* 0x000fea0003800000 */
[----:B------:R-:W-:Y:S02]  /*6460*/  ISETP.NE.AND P5, PT, R77, RZ, PT ;  /* 0x000000ff4d00720c */ /* 0x000fe40003fa5270 */
[----:B------:R-:W-:Y:S02]  /*6470*/  ISETP.NE.AND P4, PT, R78, RZ, PT ;  /* 0x000000ff4e00720c */ /* 0x000fe40003f85270 */
[----:B------:R-:W-:-:S09]  /*6480*/  PRMT R37, R10, 0x8880, RZ ;  /* 0x000088800a257816 */ /* 0x000fd200000000ff */
[----:B------:R-:W5:Y:S01]  /*6490*/  @P5 LDS.128 R4, [R34+0x2000] ;  /* 0x0020000022045984 */ /* 0x000f620000000c00 */
[----:B012---:R-:W-:-:S04]  /*64a0*/  @P5 LEA R32, P3, R16, R35, 0x1 ;  /* 0x0000002310205211 */ /* 0x007fc800078608ff */
[----:B------:R-:W-:Y:S02]  /*64b0*/  @P5 LEA.HI.X R33, R16, R36, R17, 0x1, P3 ;  /* 0x0000002410215211 */ /* 0x000fe400018f0c11 */
[----:B------:R-:W-:-:S04]  /*64c0*/  @P4 LEA R14, P3, R2, R35, 0x1 ;  /* 0x00000023020e4211 */ /* 0x000fc800078608ff */
[----:B------:R-:W-:Y:S02]  /*64d0*/  @P4 LEA.HI.X R15, R2, R36, R209, 0x1, P3 ;  /* 0x00000024020f4211 */ /* 0x000fe400018f0cd1 */
[----:B------:R-:W-:-:S13]  /*64e0*/  ISETP.NE.AND P3, PT, R79, RZ, PT ;  /* 0x000000ff4f00720c */ /* 0x000fda0003f65270 */
[----:B------:R-:W-:-:S04]  /*64f0*/  @P3 LEA R12, P6, R216, R35, 0x1 ;  /* 0x00000023d80c3211 */ /* 0x000fc800078c08ff */
[----:B------:R-:W-:Y:S01]  /*6500*/  @P3 LEA.HI.X R13, R216, R36, R229, 0x1, P6 ;  /* 0x00000024d80d3211 */ /* 0x000fe200030f0ce5 */
[----:B-----5:R0:W-:Y:S01]  /*6510*/  @P5 ST.E.128 desc[UR42][R32.64], R4 ;  /* 0x0000000420005985 */ /* 0x0201e2000c101d2a */
        /* <DEDUP_REMOVED lines=29> */
.L_x_5252:
[----:B------:R-:W-:Y:S05]  /*66f0*/  BSYNC B0 ;  /* 0x0000000000007941 */ /* 0x000fea0003800000 */
.L_x_5251:
[----:B------:R-:W-:Y:S01]  /*6700*/  @!PT LDS RZ, [RZ] ;  /* 0x00000000fffff984 */ /* 0x000fe20000000800 */
[----:B------:R-:W-:Y:S01]  /*6710*/  @!PT LDS RZ, [RZ] ;  /* 0x00000000fffff984 */ /* 0x000fe20000000800 */
[----:B------:R-:W-:Y:S01]  /*6720*/  @!PT LDS RZ, [RZ] ;  /* 0x00000000fffff984 */ /* 0x000fe20000000800 */
[----:B------:R-:W-:Y:S01]  /*6730*/  @!PT LDS RZ, [RZ] ;  /* 0x00000000fffff984 */ /* 0x000fe20000000800 */
[----:B------:R5:W-:Y:S06]  /*6740*/  MEMBAR.ALL.CTA ;  /* 0x0000000000007992 */ /* 0x000bec0000008000 */
[----:B-----5:R-:W5:Y:S01]  /*6750*/  FENCE.VIEW.ASYNC.S ;  /* 0x00000000000073c6 */ /* 0x020f620000000000 */
[----:B-1-3--:R-:W-:Y:S01]  /*6760*/  @!P2 VIADD R87, R87, 0x228c0 ;  /* 0x000228c05757a836 */ /* 0x00afe20000000000 */
[----:B-----5:R1:W-:Y:S01]  /*6770*/  BAR.SYNC.DEFER_BLOCKING R60, 0x80 ;  /* 0x0002003c0000751d */ /* 0x0203e20000010000 */
[----:B------:R-:W-:Y:S01]  /*6780*/  LOP3.LUT P3, RZ, R18, 0x2, RZ, 0xc0, !PT ;  /* 0x0000000212ff7812 */ /* 0x000fe2000786c0ff */
[----:B------:R-:W-:-:S02]  /*6790*/  VIADD R19, R19, 0x1 ;  /* 0x0000000113137836 */ /* 0x000fc40000000000 */
[----:B------:R-:W-:-:S04]  /*67a0*/  @!P2 PRMT R87, RZ, 0x654, R87 ;  /* 0x00000654ff57a816 */ /* 0x000fc80000000057 */
[----:B------:R1:W-:Y:S01]  /*67b0*/  @!P2 SYNCS.ARRIVE.TRANS64.RED.A1T0 RZ, [R87+URZ], RZ ;  /* 0x000000ff57ffa9a7 */ /* 0x0003e2000810043f */
[----:B------:R-:W-:-:S04]  /*67c0*/  ISETP.NE.AND P2, PT, R19, 0x2, PT ;  /* 0x000000021300780c */ /* 0x000fc80003f45270 */
[----:B0-----:R-:W-:Y:S02]  /*67d0*/  SEL R5, RZ, 0x1, P2 ;  /* 0x00000001ff057807 */ /* 0x001fe40001000000 */
[----:B------:R-:W-:Y:S02]  /*67e0*/  SEL R19, R19, RZ, P2 ;  /* 0x000000ff13137207 */ /* 0x000fe40001000000 */
[----:B------:R-:W-:Y:S01]  /*67f0*/  LOP3.LUT R210, R210, R5, RZ, 0x3c, !PT ;  /* 0x00000005d2d27212 */ /* 0x000fe200078e3cff */
[----:B-1----:R-:W-:Y:S06]  /*6800*/  @P3 BRA `(.L_x_5253) ;  /* 0xffffffc400783947 */ /* 0x002fec000383ffff */
[----:B------:R-:W0:Y:S01]  /*6810*/  S2R R4, SR_TID.X ;  /* 0x0000000000047919 */ /* 0x000e220000002100 */
[----:B------:R-:W-:Y:S02]  /*6820*/  PLOP3.LUT P0, PT, PT, PT, PT, 0x8, 0x0 ;  /* 0x000000000000781c */ /* 0x000fe40003f0e170 */
[----:B0-----:R-:W-:-:S04]  /*6830*/  SHF.R.U32.HI R4, RZ, 0x7, R4 ;  /* 0x00000007ff047819 */ /* 0x001fc80000011604 */
[----:B------:R-:W-:-:S13]  /*6840*/  ISETP.NE.AND P3, PT, R4, 0x1, PT ;  /* 0x000000010400780c */ /* 0x000fda0003f65270 */
[----:B------:R-:W-:Y:S05]  /*6850*/  @!P3 WARPSYNC.ALL ;  /* 0x000000000000b948 */ /* 0x000fea0003800000 */
[----:B------:R-:W-:Y:S06]  /*6860*/  @!P3 BAR.ARV 0x9, 0x100 ;  /* 0x024400000000bb1d */ /* 0x000fec0000002000 */
.L_x_5195:
[----:B------:R-:W0:Y:S01]  /*6870*/  LDC R0, c[0x0][0x448] ;  /* 0x00011200ff007b82 */ /* 0x000e220000000800 */
[----:B------:R-:W-:Y:S01]  /*6880*/  IMAD.MOV.U32 R172, RZ, RZ, RZ ;  /* 0x000000ffffac7224 */ /* 0x000fe200078e00ff */
[----:B0-----:R-:W-:Y:S01]  /*6890*/  ISETP.NE.AND P1, PT, R0, 0x1, PT ;  /* 0x000000010000780c */ /* 0x001fe20003f25270 */
[----:B------:R-:W-:-:S12]  /*68a0*/  VIADD R0, R222, 0x7f ;  /* 0x0000007fde007836 */ /* 0x000fd80000000000 */
[----:B------:R-:W0:Y:S08]  /*68b0*/  @P1 LDC R3, c[0x0][0x44c] ;  /* 0x00011300ff031b82 */ /* 0x000e300000000800 */
[----:B------:R-:W1:Y:S01]  /*68c0*/  @P1 LDC R4, c[0x0][0x450] ;  /* 0x00011400ff041b82 */ /* 0x000e620000000800 */
[----:B0-----:R-:W-:-:S05]  /*68d0*/  @P1 IMAD.HI.U32 R3, R0, R3, RZ ;  /* 0x0000000300031227 */ /* 0x001fca00078e00ff */
[----:B-1----:R-:W-:-:S05]  /*68e0*/  @P1 SHF.R.U32.HI R0, RZ, R4, R3 ;  /* 0x00000004ff001219 */ /* 0x002fca0000011603 */
[----:B------:R-:W-:-:S04]  /*68f0*/  IMAD.IADD R0, R31, 0x1, R0 ;  /* 0x000000011f007824 */ /* 0x000fc800078e0200 */
[----:B------:R-:W-:-:S05]  /*6900*/  IMAD.HI R0, R0, 0x2aaaaaab, RZ ;  /* 0x2aaaaaab00007827 */ /* 0x000fca00078e02ff */
[----:B------:R-:W-:-:S04]  /*6910*/  SHF.R.U32.HI R3, RZ, 0x1f, R0 ;  /* 0x0000001fff037819 */ /* 0x000fc80000011600 */
[----:B------:R-:W-:-:S04]  /*6920*/  LEA.HI.SX32 R3, R0, R3, 0x1c ;  /* 0x0000000300037211 */ /* 0x000fc800078fe2ff */
[----:B------:R-:W-:-:S04]  /*6930*/  VIMNMX R9, R30, R3, PT ;  /* 0x000000031e097248 */ /* 0x000fc80003fe0100 */
[----:B------:R-:W-:Y:S01]  /*6940*/  ISETP.GE.AND P1, PT, R9, 0x1, PT ;  /* 0x000000010900780c */ /* 0x000fe20003f26270 */
[----:B------:R-:W-:-:S12]  /*6950*/  @P0 BRA `(.L_x_5254) ;  /* 0x00000000000c0947 */ /* 0x000fd80003800000 */
[----:B------:R-:W0:Y:S01]  /*6960*/  FENCE.VIEW.ASYNC.G ;  /* 0x00000000000073c6 */ /* 0x000e220000000100 */
[----:B------:R-:W-:Y:S05]  /*6970*/  WARPSYNC.ALL ;  /* 0x0000000000007948 */ /* 0x000fea0003800000 */
[----:B0-----:R-:W-:Y:S06]  /*6980*/  BAR.ARV 0xc, 0x180 ;  /* 0x0306000000007b1d */ /* 0x001fec0000002000 */
.L_x_5254:
[----:B------:R-:W-:Y:S04]  /*6990*/  BSSY B0, `(.L_x_5255) ;  /* 0x0000020000007945 */ /* 0x000fe80003800000 */
        /* <DEDUP_REMOVED lines=23> */
[----:B------:R-:W-:Y:S01]  /*6b10*/  @!P1 IMAD.IADD R3, R3, 0x1, -R6 ;  /* 0x0000000103039824 */ /* 0x000fe200078e0a06 */
[----:B------:R-:W-:Y:S02]  /*6b20*/  @!P1 IADD3 R5, R5, 0x1, RZ ;  /* 0x0000000105059810 */ /* 0x000fe40007ffe0ff */
[----:B------:R-:W-:Y:S02]  /*6b30*/  ISETP.NE.AND P1, PT, R10, RZ, PT ;  /* 0x000000ff0a00720c */ /* 0x000fe40003f25270 */
[----:B------:R-:W-:-:S13]  /*6b40*/  ISETP.GE.U32.AND P0, PT, R3, R6, PT ;  /* 0x000000060300720c */ /* 0x000fda0003f06070 */
[----:B------:R-:W-:-:S04]  /*6b50*/  @P0 VIADD R5, R5, 0x1 ;  /* 0x0000000105050836 */ /* 0x000fc80000000000 */
[----:B------:R-:W-:Y:S01]  /*6b60*/  @!P2 IMAD.MOV R5, RZ, RZ, -R5 ;  /* 0x000000ffff05a224 */ /* 0x000fe200078e0a05 */
[----:B------:R-:W-:-:S05]  /*6b70*/  @!P1 LOP3.LUT R5, RZ, R10, RZ, 0x33, !PT ;  /* 0x0000000aff059212 */ /* 0x000fca00078e33ff */
[----:B------:R-:W-:-:S07]  /*6b80*/  IMAD.MOV.U32 R172, RZ, RZ, R5 ;  /* 0x000000ffffac7224 */ /* 0x000fce00078e0005 */
.L_x_5256:
[----:B------:R-:W-:Y:S05]  /*6b90*/  BSYNC B0 ;  /* 0x0000000000007941 */ /* 0x000fea0003800000 */
.L_x_5255:
        /* <DEDUP_REMOVED lines=59> */
[----:B----4-:R-:W-:Y:S02]  /*6f50*/  CS2R R38, SRZ ;  /* 0x0000000000267805 */ /* 0x010fe4000001ff00 */
[----:B------:R-:W-:-:S02]  /*6f60*/  CS2R R36, SRZ ;  /* 0x0000000000247805 */ /* 0x000fc4000001ff00 */
[----:B------:R-:W-:Y:S02]  /*6f70*/  CS2R R34, SRZ ;  /* 0x0000000000227805 */ /* 0x000fe4000001ff00 */
        /* <DEDUP_REMOVED lines=18> */
.L_x_5516:
        /* <DEDUP_REMOVED lines=13> */
[----:B------:R-:W-:Y:S01]  /*7170*/  IMAD.U32 R4, RZ, RZ, UR4 ;  /* 0x00000004ff047e24 */ /* 0x000fe2000f8e00ff */
[----:B------:R-:W-:Y:S01]  /*7180*/  MOV R7, UR7 ;  /* 0x0000000700077c02 */ /* 0x000fe20008000f00 */
[----:B------:R-:W-:Y:S01]  /*7190*/  IMAD.U32 R5, RZ, RZ, UR5 ;  /* 0x00000005ff057e24 */ /* 0x000fe2000f8e00ff */
[----:B------:R-:W1:Y:S01]  /*71a0*/  LDC.64 R14, c[0x4][R14] ;  /* 0x010000000e0e7b82 */ /* 0x000e620000000a00 */
[----:B------:R-:W-:Y:S01]  /*71b0*/  ULDC.64 UR4, c[0x4][0x38] ;  /* 0x01000e0000047ab9 */ /* 0x000fe20000000a00 */
        /* <DEDUP_REMOVED lines=8> */
.L_x_5260:
[----:B------:R-:W-:Y:S05]  /*7240*/  BSYNC B6 ;  /* 0x0000000000067941 */ /* 0x000fea0003800000 */
.L_x_5259:
        /* <DEDUP_REMOVED lines=13> */
.L_x_5264:
[----:B--2---:R2:W3:Y:S02]  /*7320*/  SYNCS.PHASECHK.TRANS64.TRYWAIT P0, [R22+URZ+0x22800], R3 ;  /* 0x02280003160075a7 */ /* 0x0044e4000800017f */
[----:B---3--:R-:W-:Y:S05]  /*7330*/  @!P0 NANOSLEEP.SYNCS 0x989680 ;  /* 0x009896800000895d */ /* 0x008fea0003900000 */
[----:B------:R-:W3:Y:S02]  /*7340*/  @!P0 SYNCS.PHASECHK.TRANS64 P0, [R22+URZ+0x22800], R3 ;  /* 0x02280003160085a7 */ /* 0x000ee4000800007f */
[----:B---3--:R-:W-:Y:S05]  /*7350*/  @!P0 BRA `(.L_x_5264) ;  /* 0xfffffffc00f08947 */ /* 0x008fea000383ffff */
.L_x_5263:
[----:B------:R-:W-:Y:S05]  /*7360*/  BSYNC B0 ;  /* 0x0000000000007941 */ /* 0x000fea0003800000 */
.L_x_5262:
[----:B------:R-:W-:Y:S05]  /*7370*/  BRA `(.L_x_5265) ;  /* 0x0000002c00287947 */ /* 0x000fea0003800000 */
.L_x_5261:
        /* <DEDUP_REMOVED lines=30> */
.L_x_5267:
[----:B------:R-:W-:Y:S05]  /*7560*/  BSYNC B6 ;  /* 0x0000000000067941 */ /* 0x000fea0003800000 */
.L_x_5266:
[----:B------:R-:W-:Y:S01]  /*7570*/  LEA.HI R33, R33, R28, RZ, 0x2 ;  /* 0x0000001c21217211 */ /* 0x000fe200078f10ff */
[----:B------:R-:W-:Y:S01]  /*7580*/  ULDC.U8 UR4, c[0x0][0x410] ;  /* 0x0001040000047ab9 */ /* 0x000fe20000000000 */
[----:B------:R-:W-:Y:S01]  /*7590*/  BSSY B0, `(.L_x_5268) ;  /* 0x00002a0000007945 */ /* 0x000fe20003800000 */
[----:B------:R-:W-:Y:S01]  /*75a0*/  ISETP.NE.AND P0, PT, RZ, UR4, PT ;  /* 0x00000004ff007c0c */ /* 0x000fe2000bf05270 */
[----:B------:R-:W-:Y:S01]  /*75b0*/  IMAD.IADD R40, R206, 0x1, R222 ;  /* 0x00000001ce287824 */ /* 0x000fe200078e02de */
[----:B------:R-:W-:Y:S02]  /*75c0*/  SHF.R.S32.HI R3, RZ, 0x1f, R33 ;  /* 0x0000001fff037819 */ /* 0x000fe40000011421 */
[----:B------:R-:W-:Y:S02]  /*75d0*/  LOP3.LUT R33, R33, 0xfffffffc, RZ, 0xc0, !PT ;  /* 0xfffffffc21217812 */ /* 0x000fe400078ec0ff */
[----:B------:R-:W-:-:S04]  /*75e0*/  LEA.HI R3, R3, R206, RZ, 0x3 ;  /* 0x000000ce03037211 */ /* 0x000fc800078f18ff */
[----:B------:R-:W-:Y:S01]  /*75f0*/  LOP3.LUT R5, R3, 0xfffffff8, RZ, 0xc0, !PT ;  /* 0xfffffff803057812 */ /* 0x000fe200078ec0ff */
[----:B------:R-:W-:-:S04]  /*7600*/  IMAD.IADD R3, R28, 0x1, -R33 ;  /* 0x000000011c037824 */ /* 0x000fc800078e0a21 */
[----:B------:R-:W-:Y:S01]  /*7610*/  IMAD.IADD R33, R206, 0x1, -R5 ;  /* 0x00000001ce217824 */ /* 0x000fe200078e0a05 */
[----:B------:R-:W-:Y:S06]  /*7620*/  @!P0 BRA `(.L_x_5269) ;  /* 0x0000001400588947 */ /* 0x000fec0003800000 */
[----:B------:R-:W1:Y:S01]  /*7630*/  LDC R37, c[0x0][0x448] ;  /* 0x00011200ff257b82 */ /* 0x000e620000000800 */
[----:B------:R-:W-:Y:S01]  /*7640*/  IMAD R3, R3, 0x40, R40 ;  /* 0x0000004003037824 */ /* 0x000fe200078e0228 */
[----:B------:R-:W-:Y:S01]  /*7650*/  ULDC.64 UR4, c[0x0][0x3f8] ;  /* 0x0000fe0000047ab9 */ /* 0x000fe20000000a00 */
[----:B------:R-:W-:Y:S01]  /*7660*/  MOV R27, R29 ;  /* 0x0000001d001b7202 */ /* 0x000fe20000000f00 */
[----:B------:R-:W-:Y:S01]  /*7670*/  ULDC.64 UR6, c[0x0][0x408] ;  /* 0x0001020000067ab9 */ /* 0x000fe20000000a00 */
[----:B------:R-:W-:Y:S01]  /*7680*/  IMAD.MOV.U32 R25, RZ, RZ, R31 ;  /* 0x000000ffff197224 */ /* 0x000fe200078e001f */
[----:B------:R-:W-:Y:S02]  /*7690*/  SHF.R.S32.HI R36, RZ, 0x1f, R211 ;  /* 0x0000001fff247819 */ /* 0x000fe400000114d3 */
        /* <DEDUP_REMOVED lines=26> */
.L_x_5522:
        /* <DEDUP_REMOVED lines=30> */
.L_x_5272:
[----:B------:R-:W-:Y:S05]  /*7a20*/  BSYNC B1 ;  /* 0x0000000000017941 */ /* 0x000fea0003800000 */
.L_x_5271:
[----:B--2--5:R-:W-:Y:S01]  /*7a30*/  IMAD.MOV.U32 R0, RZ, RZ, R26 ;  /* 0x000000ffff007224 */ /* 0x024fe200078e001a */
[----:B---3--:R-:W-:Y:S01]  /*7a40*/  MOV R3, R27 ;  /* 0x0000001b00037202 */ /* 0x008fe20000000f00 */
[----:B0-----:R-:W-:Y:S01]  /*7a50*/  IMAD.MOV.U32 R4, RZ, RZ, R24 ;  /* 0x000000ffff047224 */ /* 0x001fe200078e0018 */
[----:B------:R-:W-:Y:S01]  /*7a60*/  UMOV UR4, 0xffffffff ;  /* 0xffffffff00047882 */ /* 0x000fe20000000000 */
        /* <DEDUP_REMOVED lines=11> */
[----:B------:R-:W-:Y:S01]  /*7b20*/  PRMT R45, R4, 0x5410, R5 ;  /* 0x00005410042d7816 */ /* 0x000fe20000000005 */
[----:B------:R-:W-:Y:S06]  /*7b30*/  BRA.DIV UR4, `(.L_x_5273) ;  /* 0x0000016a04e87947 */ /* 0x000fec000b800000 */
[----:B------:R0:W2:Y:S04]  /*7b40*/  SHFL.IDX PT, R0, R31, 0x1, 0x1c1f ;  /* 0x003c1f001f007f89 */ /* 0x0000a800000e0000 */
[----:B------:R0:W3:Y:S04]  /*7b50*/  SHFL.IDX PT, R3, R10, 0x1, 0x1c1f ;  /* 0x003c1f000a037f89 */ /* 0x0000e800000e0000 */
[----:B----4-:R0:W4:Y:S04]  /*7b60*/  SHFL.IDX PT, R7, R34, 0x1, 0x1c1f ;  /* 0x003c1f0022077f89 */ /* 0x01012800000e0000 */
[----:B-1----:R-:W1:Y:S02]  /*7b70*/  SHFL.IDX PT, R30, R30, 0x1, 0x1c1f ;  /* 0x003c1f001e1e7f89 */ /* 0x002e6400000e0000 */
.L_x_5528:
        /* <DEDUP_REMOVED lines=21> */
[C---:B------:R-:W-:Y:S02]  /*7cd0*/  @!P3 SHF.L.U32 R6, R211.reuse, 0x1, RZ ;  /* 0x00000001d306b819 */ /* 0x040fe400000006ff */
[----:B------:R-:W-:Y:S01]  /*7ce0*/  @!P3 SHF.L.U64.HI R34, R211, 0x1, R36 ;  /* 0x00000001d322b819 */ /* 0x000fe20000010224 */
        /* <DEDUP_REMOVED lines=12> */
.L_x_5275:
[----:B------:R-:W-:Y:S05]  /*7db0*/  BSYNC B1 ;  /* 0x0000000000017941 */ /* 0x000fea0003800000 */
.L_x_5274:
        /* <DEDUP_REMOVED lines=17> */
[----:B-1----:R-:W-:Y:S01]  /*7ed0*/  PRMT R30, R5, 0x7610, R30 ;  /* 0x00007610051e7816 */ /* 0x002fe2000000001e */
[----:B------:R-:W-:Y:S01]  /*7ee0*/  IMAD.MOV.U32 R5, RZ, RZ, R13 ;  /* 0x000000ffff057224 */ /* 0x000fe200078e000d */
[----:B------:R-:W-:Y:S02]  /*7ef0*/  LOP3.LUT P2, RZ, R33, 0x4, RZ, 0xc0, !PT ;  /* 0x0000000421ff7812 */ /* 0x000fe4000784c0ff */
[----:B------:R-:W-:-:S02]  /*7f00*/  PRMT R46, R46, 0x5410, R3 ;  /* 0x000054102e2e7816 */ /* 0x000fc40000000003 */
[----:B------:R-:W-:Y:S02]  /*7f10*/  ISETP.GE.AND P1, PT, R206, R31, PT ;  /* 0x0000001fce00720c */ /* 0x000fe40003f26270 */
[----:B----4-:R-:W-:Y:S01]  /*7f20*/  LEA R3, R7, R0, 0x9 ;  /* 0x0000000007037211 */ /* 0x010fe200078e48ff */
[----:B------:R-:W-:-:S04]  /*7f30*/  IMAD.MOV.U32 R0, RZ, RZ, R15 ;  /* 0x000000ffff007224 */ /* 0x000fc800078e000f */
[----:B------:R-:W-:Y:S01]  /*7f40*/  IMAD R3, R3, 0x2, R22 ;  /* 0x0000000203037824 */ /* 0x000fe200078e0216 */
[----:B------:R-:W-:-:S03]  /*7f50*/  PRMT R48, R0, 0x5410, R4 ;  /* 0x0000541000307816 */ /* 0x000fc60000000004 */
[C---:B------:R-:W-:Y:S02]  /*7f60*/  VIADD R4, R3.reuse, 0x18400 ;  /* 0x0001840003047836 */ /* 0x040fe40000000000 */
[----:B------:R-:W-:Y:S01]  /*7f70*/  VIADD R0, R3, 0x18440 ;  /* 0x0001844003007836 */ /* 0x000fe20000000000 */
[----:B0-----:R-:W-:Y:S06]  /*7f80*/  @!P0 BRA `(.L_x_5277) ;  /* 0x0000016800488947 */ /* 0x001fec0003800000 */
.L_x_5529:
[----:B------:R-:W-:Y:S05]  /*7f90*/  BSYNC B1 ;  /* 0x0000000000017941 */ /* 0x000fea0003800000 */
.L_x_5276:
        /* <DEDUP_REMOVED lines=9> */
[----:B------:R-:W1:Y:S01]  /*8030*/  LDS.128 R4, [R3+0x18400] ;  /* 0x0184000003047984 */ /* 0x000e620000000c00 */
[----:B------:R-:W-:Y:S01]  /*8040*/  SHF.R.U32.HI R36, RZ, 0x10, R27 ;  /* 0x00000010ff247819 */ /* 0x000fe2000001161b */
[--C-:B0-----:R-:W-:Y:S01]  /*8050*/  HADD2.F32 R35, -RZ, R38.reuse.H0_H0 ;  /* 0x20000026ff237230 */ /* 0x101fe20000004100 */
[--C-:B------:R-:W-:Y:S01]  /*8060*/  SHF.R.U32.HI R34, RZ, 0x10, R29.reuse ;  /* 0x00000010ff227819 */ /* 0x100fe2000001161d */
[----:B------:R-:W-:Y:S01]  /*8070*/  HADD2.F32 R33, -RZ, R38.H1_H1 ;  /* 0x30000026ff217230 */ /* 0x000fe20000004100 */
[----:B------:R-:W-:Y:S01]  /*8080*/  SHF.R.U64 R42, R28, 0x10, R29 ;  /* 0x000000101c2a7819 */ /* 0x000fe2000000121d */
[----:B------:R-:W-:Y:S01]  /*8090*/  HADD2.F32 R36, -RZ, R36.H0_H0 ;  /* 0x20000024ff247230 */ /* 0x000fe20000004100 */
[----:B------:R-:W-:Y:S01]  /*80a0*/  SHF.R.U64 R41, R26, 0x10, R27 ;  /* 0x000000101a297819 */ /* 0x000fe2000000121b */
[----:B------:R-:W-:Y:S02]  /*80b0*/  HADD2.F32 R34, -RZ, R34.H0_H0 ;  /* 0x20000022ff227230 */ /* 0x000fe40000004100 */
[----:B-1----:R-:W-:-:S02]  /*80c0*/  HADD2.F32 R28, -RZ, R7.H0_H0 ;  /* 0x20000007ff1c7230 */ /* 0x002fc40000004100 */
[----:B------:R-:W-:Y:S02]  /*80d0*/  HADD2.F32 R29, -RZ, R7.H1_H1 ;  /* 0x30000007ff1d7230 */ /* 0x000fe40000004100 */
[--C-:B------:R-:W-:Y:S02]  /*80e0*/  HADD2.F32 R7, -RZ, R4.reuse.H0_H0 ;  /* 0x20000004ff077230 */ /* 0x100fe40000004100 */
[----:B------:R-:W-:Y:S02]  /*80f0*/  HADD2.F32 R4, -RZ, R4.H1_H1 ;  /* 0x30000004ff047230 */ /* 0x000fe40000004100 */
[C---:B------:R-:W-:Y:S01]  /*8100*/  FMUL.FTZ R37, R29.reuse, R36 ;  /* 0x000000241d257220 */ /* 0x040fe20000410000 */
[----:B------:R-:W-:Y:S01]  /*8110*/  FMUL.FTZ R29, R29, R34 ;  /* 0x000000221d1d7220 */ /* 0x000fe20000410000 */
[--C-:B------:R-:W-:Y:S02]  /*8120*/  HADD2.F32 R26, -RZ, R6.reuse.H0_H0 ;  /* 0x20000006ff1a7230 */ /* 0x100fe40000004100 */
[----:B------:R-:W-:Y:S01]  /*8130*/  FMUL.FTZ R38, R4, R35 ;  /* 0x0000002304267220 */ /* 0x000fe20000410000 */
[----:B------:R-:W-:-:S02]  /*8140*/  HADD2.F32 R27, -RZ, R6.H1_H1 ;  /* 0x30000006ff1b7230 */ /* 0x000fc40000004100 */
[C---:B------:R-:W-:Y:S01]  /*8150*/  FFMA.FTZ R39, R28.reuse, R34, -R37 ;  /* 0x000000221c277223 */ /* 0x040fe20000010825 */
[--C-:B------:R-:W-:Y:S02]  /*8160*/  HADD2.F32 R6, -RZ, R5.reuse.H0_H0 ;  /* 0x20000005ff067230 */ /* 0x100fe40000004100 */
[----:B------:R-:W-:Y:S01]  /*8170*/  FFMA.FTZ R40, R28, R36, R29 ;  /* 0x000000241c287223 */ /* 0x000fe2000001001d */
[-C--:B------:R-:W-:Y:S01]  /*8180*/  FMUL.FTZ R34, R4, R33.reuse ;  /* 0x0000002104227220 */ /* 0x080fe20000410000 */
[C---:B------:R-:W-:Y:S01]  /*8190*/  FFMA.FTZ R38, R7.reuse, R33, -R38 ;  /* 0x0000002107267223 */ /* 0x040fe20000010826 */
[----:B------:R-:W-:Y:S02]  /*81a0*/  HADD2.F32 R5, -RZ, R5.H1_H1 ;  /* 0x30000005ff057230 */ /* 0x000fe40000004100 */
[----:B------:R-:W-:Y:S02]  /*81b0*/  HADD2.F32 R33, -RZ, R43.H0_H0 ;  /* 0x2000002bff217230 */ /* 0x000fe40000004100 */
[----:B------:R-:W-:Y:S01]  /*81c0*/  FFMA.FTZ R35, R7, R35, R34 ;  /* 0x0000002307237223 */ /* 0x000fe20000010022 */
[----:B------:R-:W-:-:S02]  /*81d0*/  HADD2.F32 R28, -RZ, R44.H1_H1 ;  /* 0x3000002cff1c7230 */ /* 0x000fc40000004100 */
[----:B------:R-:W-:Y:S02]  /*81e0*/  HADD2.F32 R29, -RZ, R41.H0_H0 ;  /* 0x20000029ff1d7230 */ /* 0x000fe40000004100 */
[C---:B------:R-:W-:Y:S01]  /*81f0*/  FMUL.FTZ R37, R27.reuse, R33 ;  /* 0x000000211b257220 */ /* 0x040fe20000410000 */
[----:B------:R-:W-:Y:S02]  /*8200*/  HADD2.F32 R4, -RZ, R42.H0_H0 ;  /* 0x2000002aff047230 */ /* 0x000fe40000004100 */
[-C--:B------:R-:W-:Y:S01]  /*8210*/  FMUL.FTZ R36, R27, R28.reuse ;  /* 0x0000001c1b247220 */ /* 0x080fe20000410000 */
        /* <DEDUP_REMOVED lines=11> */
.L_x_5281:
[----:B------:R-:W-:Y:S05]  /*82d0*/  BSYNC B2 ;  /* 0x0000000000027941 */ /* 0x000fea0003800000 */
.L_x_5280:
[----:B------:R-:W-:Y:S05]  /*82e0*/  @P1 BRA `(.L_x_5279) ;  /* 0x0000000000a81947 */ /* 0x000fea0003800000 */
[----:B-1----:R-:W1:Y:S01]  /*82f0*/  LDS.128 R4, [R0] ;  /* 0x0000000000047984 */ /* 0x002e620000000c00 */
[----:B------:R-:W-:Y:S01]  /*8300*/  SHF.R.U32.HI R27, RZ, 0x10, R21 ;  /* 0x00000010ff1b7819 */ /* 0x000fe20000011615 */
[----:B------:R-:W-:Y:S01]  /*8310*/  HADD2.F32 R28, -RZ, R43.H1_H1 ;  /* 0x3000002bff1c7230 */ /* 0x000fe20000004100 */
[--C-:B------:R-:W-:Y:S01]  /*8320*/  SHF.R.U32.HI R29, RZ, 0x10, R25.reuse ;  /* 0x00000010ff1d7819 */ /* 0x100fe20000011619 */
[----:B------:R-:W-:Y:S01]  /*8330*/  HADD2.F32 R26, -RZ, R45.H0_H0 ;  /* 0x2000002dff1a7230 */ /* 0x000fe20000004100 */
[----:B0-----:R-:W-:Y:S01]  /*8340*/  SHF.R.U64 R35, R24, 0x10, R25 ;  /* 0x0000001018237819 */ /* 0x001fe20000001219 */
        /* <DEDUP_REMOVED lines=36> */
.L_x_5279:
[----:B------:R-:W-:Y:S05]  /*8590*/  BSYNC B1 ;  /* 0x0000000000017941 */ /* 0x000fea0003800000 */
.L_x_5278:
        /* <DEDUP_REMOVED lines=10> */
[----:B------:R-:W-:Y:S01]  /*8640*/  HADD2.F32 R24, -RZ, R46.H0_H0 ;  /* 0x2000002eff187230 */ /* 0x000fe20000004100 */
[----:B------:R-:W-:Y:S01]  /*8650*/  SHF.R.U32.HI R25, RZ, 0x10, R9 ;  /* 0x00000010ff197819 */ /* 0x000fe20000011609 */
        /* <DEDUP_REMOVED lines=19> */
[----:B------:R-:W-:Y:S02]  /*8790*/  HADD2.F32 R20, -RZ, R46.H1_H1 ;  /* 0x3000002eff147230 */ /* 0x000fe40000004100 */
        /* <DEDUP_REMOVED lines=18> */
.L_x_5284:
[----:B------:R-:W-:Y:S05]  /*88c0*/  BSYNC B1 ;  /* 0x0000000000017941 */ /* 0x000fea0003800000 */
.L_x_5283:
[----:B------:R-:W-:Y:S05]  /*88d0*/  @P1 BRA `(.L_x_5282) ;  /* 0x0000001400ac1947 */ /* 0x000fea0003800000 */
[----:B-1----:R-:W1:Y:S01]  /*88e0*/  LDS.128 R4, [R0+0x2000] ;  /* 0x0020000000047984 */ /* 0x002e620000000c00 */
[----:B------:R-:W-:Y:S02]  /*88f0*/  SHF.R.U64 R24, R12, 0x10, R13 ;  /* 0x000000100c187819 */ /* 0x000fe4000000120d */
[----:B------:R-:W-:Y:S02]  /*8900*/  SHF.R.U32.HI R14, RZ, 0x10, R11 ;  /* 0x00000010ff0e7819 */ /* 0x000fe4000001160b */
[----:B------:R-:W-:Y:S01]  /*8910*/  SHF.R.U32.HI R12, RZ, 0x10, R13 ;  /* 0x00000010ff0c7819 */ /* 0x000fe2000001160d */
[----:B------:R-:W-:Y:S01]  /*8920*/  HADD2.F32 R13, -RZ, R47.H0_H0 ;  /* 0x2000002fff0d7230 */ /* 0x000fe20000004100 */
[----:B------:R-:W-:Y:S01]  /*8930*/  SHF.R.U64 R21, R10, 0x10, R11 ;  /* 0x000000100a157819 */ /* 0x000fe2000000120b */
[----:B------:R-:W-:Y:S02]  /*8940*/  HADD2.F32 R14, -RZ, R14.H0_H0 ;  /* 0x2000000eff0e7230 */ /* 0x000fe40000004100 */
[----:B------:R-:W-:-:S02]  /*8950*/  HADD2.F32 R12, -RZ, R12.H0_H0 ;  /* 0x2000000cff0c7230 */ /* 0x000fc40000004100 */
[----:B------:R-:W-:Y:S02]  /*8960*/  HADD2.F32 R11, -RZ, R48.H1_H1 ;  /* 0x30000030ff0b7230 */ /* 0x000fe40000004100 */
[--C-:B-1----:R-:W-:Y:S02]  /*8970*/  HADD2.F32 R10, -RZ, R7.reuse.H1_H1 ;  /* 0x30000007ff0a7230 */ /* 0x102fe40000004100 */
        /* <DEDUP_REMOVED lines=8> */
[----:B------:R-:W-:Y:S01]  /*8a00*/  FFMA.FTZ R20, R9, R12, -R20 ;  /* 0x0000000c09147223 */ /* 0x000fe20000010814 */
[-C--:B------:R-:W-:Y:S01]  /*8a10*/  FMUL.FTZ R12, R4, R11.reuse ;  /* 0x0000000b040c7220 */ /* 0x080fe20000410000 */
[----:B------:R-:W-:Y:S01]  /*8a20*/  FFMA.FTZ R11, R3, R11, -R10 ;  /* 0x0000000b030b7223 */ /* 0x000fe2000001080a */
[--C-:B------:R-:W-:Y:S02]  /*8a30*/  HADD2.F32 R10, -RZ, R30.reuse.H0_H0 ;  /* 0x2000001eff0a7230 */ /* 0x100fe40000004100 */
[----:B------:R-:W-:Y:S01]  /*8a40*/  FFMA.FTZ R15, R9, R14, R15 ;  /* 0x0000000e090f7223 */ /* 0x000fe2000001000f */
[----:B------:R-:W-:Y:S02]  /*8a50*/  HADD2.F32 R6, -RZ, R5.H0_H0 ;  /* 0x20000005ff067230 */ /* 0x000fe40000004100 */
[----:B------:R-:W-:Y:S01]  /*8a60*/  FFMA.FTZ R12, R3, R13, R12 ;  /* 0x0000000d030c7223 */ /* 0x000fe2000001000c */
[----:B------:R-:W-:-:S02]  /*8a70*/  HADD2.F32 R30, -RZ, R30.H1_H1 ;  /* 0x3000001eff1e7230 */ /* 0x000fc40000004100 */
[C---:B------:R-:W-:Y:S01]  /*8a80*/  FMUL.FTZ R14, R8.reuse, R10 ;  /* 0x0000000a080e7220 */ /* 0x040fe20000410000 */
[----:B------:R-:W-:Y:S02]  /*8a90*/  HADD2.F32 R5, -RZ, R5.H1_H1 ;  /* 0x30000005ff057230 */ /* 0x000fe40000004100 */
[----:B------:R-:W-:Y:S02]  /*8aa0*/  HADD2.F32 R9, -RZ, R21.H0_H0 ;  /* 0x20000015ff097230 */ /* 0x000fe40000004100 */
[-C--:B------:R-:W-:Y:S01]  /*8ab0*/  FMUL.FTZ R13, R8, R30.reuse ;  /* 0x0000001e080d7220 */ /* 0x080fe20000410000 */
[----:B------:R-:W-:Y:S02]  /*8ac0*/  HADD2.F32 R4, -RZ, R24.H0_H0 ;  /* 0x20000018ff047230 */ /* 0x000fe40000004100 */
[----:B------:R-:W-:Y:S01]  /*8ad0*/  FFMA.FTZ R14, R7, R30, -R14 ;  /* 0x0000001e070e7223 */ /* 0x000fe2000001080e */
[----:B------:R-:W-:Y:S01]  /*8ae0*/  FMUL.FTZ R3, R5, R9 ;  /* 0x0000000905037220 */ /* 0x000fe20000410000 */
[----:B------:R-:W-:Y:S01]  /*8af0*/  FFMA.FTZ R13, R7, R10, R13 ;  /* 0x0000000a070d7223 */ /* 0x000fe2000001000d */
[----:B------:R-:W-:Y:S01]  /*8b00*/  FMUL.FTZ R8, R5, R4 ;  /* 0x0000000405087220 */ /* 0x000fe20000410000 */
[----:B------:R-:W-:Y:S01]  /*8b10*/  F2FP.F16.F32.PACK_AB R7, R15, R20 ;  /* 0x000000140f07723e */ /* 0x000fe200000000ff */
[----:B------:R-:W-:Y:S01]  /*8b20*/  FFMA.FTZ R3, R6, R4, -R3 ;  /* 0x0000000406037223 */ /* 0x000fe20000010803 */
[----:B------:R-:W-:Y:S01]  /*8b30*/  F2FP.F16.F32.PACK_AB R4, R12, R11 ;  /* 0x0000000b0c04723e */ /* 0x000fe200000000ff */
[----:B------:R-:W-:Y:S01]  /*8b40*/  FFMA.FTZ R8, R6, R9, R8 ;  /* 0x0000000906087223 */ /* 0x000fe20000010008 */
[----:B------:R-:W-:-:S04]  /*8b50*/  F2FP.F16.F32.PACK_AB R6, R13, R14 ;  /* 0x0000000e0d06723e */ /* 0x000fc800000000ff */
[----:B------:R-:W-:-:S05]  /*8b60*/  F2FP.F16.F32.PACK_AB R5, R8, R3 ;  /* 0x000000030805723e */ /* 0x000fca00000000ff */
[----:B------:R3:W-:Y:S01]  /*8b70*/  STS.128 [R0+0x2000], R4 ;  /* 0x0020000400007388 */ /* 0x0007e20000000c00 */
[----:B------:R-:W-:Y:S05]  /*8b80*/  BRA `(.L_x_5282) ;  /* 0x0000001400007947 */ /* 0x000fea0003800000 */
.L_x_5269:
[----:B------:R-:W1:Y:S01]  /*8b90*/  LDC R7, c[0x0][0x448] ;  /* 0x00011200ff077b82 */ /* 0x000e620000000800 */
[----:B------:R-:W-:Y:S01]  /*8ba0*/  IMAD R3, R3, 0x40, R40 ;  /* 0x0000004003037824 */ /* 0x000fe200078e0228 */
[----:B------:R-:W-:Y:S01]  /*8bb0*/  ULDC.64 UR4, c[0x0][0x3f8] ;  /* 0x0000fe0000047ab9 */ /* 0x000fe20000000a00 */
[----:B------:R-:W-:Y:S01]  /*8bc0*/  ULDC.64 UR6, c[0x0][0x408] ;  /* 0x0001020000067ab9 */ /* 0x000fe20000000a00 */
[----:B------:R-:W-:Y:S01]  /*8bd0*/  MOV R25, R31 ;  /* 0x0000001f00197202 */ /* 0x000fe20000000f00 */
        /* <DEDUP_REMOVED lines=46> */
[----:B--2---:R-:W-:Y:S01]  /*8ec0*/  @!P1 IMAD.MOV.U32 R20, RZ, RZ, R8 ;  /* 0x000000ffff149224 */ /* 0x004fe200078e0008 */
[----:B------:R-:W-:Y:S01]  /*8ed0*/  @!P1 MOV R28, R10 ;  /* 0x0000000a001c9202 */ /* 0x000fe20000000f00 */
[----:B------:R-:W-:Y:S02]  /*8ee0*/  @!P1 IMAD.MOV.U32 R21, RZ, RZ, R9 ;  /* 0x000000ffff159224 */ /* 0x000fe400078e0009 */
[----:B------:R-:W-:Y:S02]  /*8ef0*/  IMAD.MOV.U32 R0, RZ, RZ, R20 ;  /* 0x000000ffff007224 */ /* 0x000fe400078e0014 */
[----:B------:R-:W-:Y:S02]  /*8f00*/  @!P1 IMAD.MOV.U32 R29, RZ, RZ, R11 ;  /* 0x000000ffff1d9224 */ /* 0x000fe400078e000b */
[----:B------:R-:W-:Y:S01]  /*8f10*/  IMAD.MOV.U32 R3, RZ, RZ, R21 ;  /* 0x000000ffff037224 */ /* 0x000fe200078e0015 */
[----:B------:R-:W-:Y:S01]  /*8f20*/  PRMT R53, R53, 0x5410, R0 ;  /* 0x0000541035357816 */ /* 0x000fe20000000000 */
[----:B------:R-:W-:Y:S01]  /*8f30*/  IMAD.MOV.U32 R8, RZ, RZ, R28 ;  /* 0x000000ffff087224 */ /* 0x000fe200078e001c */
[----:B------:R-:W2:Y:S01]  /*8f40*/  SHFL.IDX PT, R0, R26, 0x1, 0x1c1f ;  /* 0x003c1f001a007f89 */ /* 0x000ea200000e0000 */
[----:B------:R-:W-:Y:S01]  /*8f50*/  IMAD.MOV.U32 R9, RZ, RZ, R29 ;  /* 0x000000ffff097224 */ /* 0x000fe200078e001d */
[----:B------:R-:W-:Y:S01]  /*8f60*/  PRMT R41, R3, 0x7610, R41 ;  /* 0x0000761003297816 */ /* 0x000fe20000000029 */
[----:B---3--:R-:W-:Y:S01]  /*8f70*/  @!P1 IMAD.MOV.U32 R30, RZ, RZ, R4 ;  /* 0x000000ffff1e9224 */ /* 0x008fe200078e0004 */
[----:B------:R3:W0:Y:S01]  /*8f80*/  SHFL.IDX PT, R3, R36, 0x1, 0x1c1f ;  /* 0x003c1f0024037f89 */ /* 0x00062200000e0000 */
[----:B------:R-:W-:Y:S01]  /*8f90*/  @!P1 IMAD.MOV.U32 R31, RZ, RZ, R5 ;  /* 0x000000ffff1f9224 */ /* 0x000fe200078e0005 */
[----:B------:R-:W-:Y:S01]  /*8fa0*/  PRMT R38, R8, 0x7610, R38 ;  /* 0x0000761008267816 */ /* 0x000fe20000000026 */
[----:B------:R-:W-:-:S02]  /*8fb0*/  @!P1 IMAD.MOV.U32 R34, RZ, RZ, R6 ;  /* 0x000000ffff229224 */ /* 0x000fc400078e0006 */
[----:B------:R-:W-:Y:S02]  /*8fc0*/  @!P1 IMAD.MOV.U32 R35, RZ, RZ, R7 ;  /* 0x000000ffff239224 */ /* 0x000fe400078e0007 */
[----:B------:R-:W-:Y:S01]  /*8fd0*/  IMAD.MOV.U32 R4, RZ, RZ, R30 ;  /* 0x000000ffff047224 */ /* 0x000fe200078e001e */
[----:B---3--:R-:W-:Y:S01]  /*8fe0*/  PRMT R36, R9, 0x7610, R36 ;  /* 0x0000761009247816 */ /* 0x008fe20000000024 */
[----:B------:R-:W-:Y:S01]  /*8ff0*/  IMAD.MOV.U32 R5, RZ, RZ, R31 ;  /* 0x000000ffff057224 */ /* 0x000fe200078e001f */
[----:B------:R-:W-:Y:S01]  /*9000*/  MOV R7, R35 ;  /* 0x0000002300077202 */ /* 0x000fe20000000f00 */
[----:B------:R-:W-:Y:S01]  /*9010*/  IMAD.MOV.U32 R6, RZ, RZ, R34 ;  /* 0x000000ffff067224 */ /* 0x000fe200078e0022 */
[----:B------:R-:W-:Y:S02]  /*9020*/  PRMT R38, R38, 0x5410, R4 ;  /* 0x0000541026267816 */ /* 0x000fe40000000004 */
[----:B------:R-:W-:Y:S02]  /*9030*/  PRMT R43, R5, 0x7610, R43 ;  /* 0x00007610052b7816 */ /* 0x000fe4000000002b */
[----:B------:R-:W-:-:S02]  /*9040*/  CS2R R4, SRZ ;  /* 0x0000000000047805 */ /* 0x000fc4000001ff00 */
[----:B------:R-:W-:Y:S02]  /*9050*/  PRMT R53, R6, 0x7610, R53 ;  /* 0x0000761006357816 */ /* 0x000fe40000000035 */
[----:B-12-4-:R-:W-:-:S07]  /*9060*/  PRMT R36, R36, 0x5410, R7 ;  /* 0x0000541024247816 */ /* 0x016fce0000000007 */
.L_x_5539:
        /* <DEDUP_REMOVED lines=8> */
[----:B0-----:R-:W-:Y:S01]  /*90f0*/  IMAD.IADD R13, R7, 0x1, -R6 ;  /* 0x00000001070d7824 */ /* 0x001fe200078e0a06 */
        /* <DEDUP_REMOVED lines=15> */
.L_x_5287:
[----:B------:R-:W-:Y:S05]  /*91f0*/  BSYNC B1 ;  /* 0x0000000000017941 */ /* 0x000fea0003800000 */
.L_x_5286:
[----:B------:R-:W0:Y:S01]  /*9200*/  SYNCS.PHASECHK.TRANS64.TRYWAIT P1, [R22+URZ+0x22800], R13 ;  /* 0x0228000d160075a7 */ /* 0x000e22000802017f */
[----:B-----5:R-:W-:Y:S01]  /*9210*/  IMAD.MOV.U32 R0, RZ, RZ, R4 ;  /* 0x000000ffff007224 */ /* 0x020fe200078e0004 */
[----:B------:R-:W-:Y:S01]  /*9220*/  VIADDMNMX R25, R25, -R222, 0x80, PT ;  /* 0x0000008019197446 */ /* 0x000fe200038009de */
[----:B------:R-:W-:Y:S01]  /*9230*/  IMAD.MOV.U32 R3, RZ, RZ, R5 ;  /* 0x000000ffff037224 */ /* 0x000fe200078e0005 */
[----:B------:R-:W-:Y:S01]  /*9240*/  BSSY B1, `(.L_x_5288) ;  /* 0x000000d000017945 */ /* 0x000fe20003800000 */
[C---:B------:R-:W-:Y:S01]  /*9250*/  VIADD R12, R206.reuse, 0x40 ;  /* 0x00000040ce0c7836 */ /* 0x040fe20000000000 */
[-C--:B------:R-:W-:Y:S01]  /*9260*/  ISETP.GE.OR P2, PT, R206, R25.reuse, P0 ;  /* 0x00000019ce00720c */ /* 0x080fe20000746670 */
[----:B------:R-:W-:Y:S01]  /*9270*/  IMAD.MOV.U32 R14, RZ, RZ, R9 ;  /* 0x000000ffff0e7224 */ /* 0x000fe200078e0009 */
[----:B------:R-:W-:Y:S01]  /*9280*/  PRMT R54, R0, 0x5410, R3 ;  /* 0x0000541000367816 */ /* 0x000fe20000000003 */
[----:B------:R-:W-:Y:S01]  /*9290*/  IMAD.MOV.U32 R0, RZ, RZ, R6 ;  /* 0x000000ffff007224 */ /* 0x000fe200078e0006 */
[----:B------:R-:W-:Y:S01]  /*92a0*/  ISETP.GE.OR P0, PT, R12, R25, P0 ;  /* 0x000000190c00720c */ /* 0x000fe20000706670 */
[----:B------:R-:W-:Y:S01]  /*92b0*/  IMAD.MOV.U32 R3, RZ, RZ, R7 ;  /* 0x000000ffff037224 */ /* 0x000fe200078e0007 */
[----:B------:R-:W-:Y:S01]  /*92c0*/  MOV R12, R8 ;  /* 0x00000008000c7202 */ /* 0x000fe20000000f00 */
[----:B------:R-:W-:-:S03]  /*92d0*/  IMAD.IADD R37, R16, 0x1, R27 ;  /* 0x0000000110257824 */ /* 0x000fc600078e021b */
[----:B------:R-:W-:Y:S02]  /*92e0*/  PRMT R55, R0, 0x5410, R3 ;  /* 0x0000541000377816 */ /* 0x000fe40000000003 */
[----:B------:R-:W-:Y:S01]  /*92f0*/  PRMT R56, R12, 0x5410, R14 ;  /* 0x000054100c387816 */ /* 0x000fe2000000000e */
[----:B0-----:R-:W-:Y:S06]  /*9300*/  @!P1 BRA `(.L_x_5289) ;  /* 0x0000015800e89947 */ /* 0x001fec0003800000 */
.L_x_5540:
[----:B------:R-:W-:Y:S05]  /*9310*/  BSYNC B1 ;  /* 0x0000000000017941 */ /* 0x000fea0003800000 */
.L_x_5288:
        /* <DEDUP_REMOVED lines=13> */
[----:B0-----:R-:W-:-:S02]  /*93f0*/  SHF.R.U32.HI R13, RZ, 0x3, R24 ;  /* 0x00000003ff0d7819 */ /* 0x001fc40000011618 */
[----:B------:R-:W-:Y:S02]  /*9400*/  LOP3.LUT R12, R24, 0x38, R16, 0xf8, !PT ;  /* 0x00000038180c7812 */ /* 0x000fe400078ef810 */
        /* <DEDUP_REMOVED lines=85> */
.L_x_5291:
[----:B------:R-:W-:Y:S05]  /*9960*/  BSYNC B1 ;  /* 0x0000000000017941 */ /* 0x000fea0003800000 */
.L_x_5290:
[----:B------:R-:W-:Y:S01]  /*9970*/  PRMT R31, R0, 0x5410, R3 ;  /* 0x00005410001f7816 */ /* 0x000fe20000000003 */
[----:B------:R-:W-:Y:S06]  /*9980*/  @P0 BRA `(.L_x_5282) ;  /* 0x0000000400800947 */ /* 0x000fec0003800000 */
[----:B------:R-:W2:Y:S01]  /*9990*/  LDL R20, [R1+0x18] ;  /* 0x0000180001147983 */ /* 0x000ea20000100800 */
[C---:B-1----:R-:W-:Y:S02]  /*99a0*/  VIADD R12, R206.reuse, 0x40 ;  /* 0x00000040ce0c7836 */ /* 0x042fe40000000000 */
[----:B0-----:R-:W-:Y:S01]  /*99b0*/  VIADD R13, R206, 0x40 ;  /* 0x00000040ce0d7836 */ /* 0x001fe20000000000 */
[----:B------:R-:W3:Y:S02]  /*99c0*/  LDL R42, [R1+0x144] ;  /* 0x00014400012a7983 */ /* 0x000ee40000100800 */
[----:B------:R-:W-:Y:S01]  /*99d0*/  SHF.L.U32 R12, R12, 0x6, RZ ;  /* 0x000000060c0c7819 */ /* 0x000fe200000006ff */
[----:B------:R-:W-:-:S03]  /*99e0*/  IMAD.SHL.U32 R13, R13, 0x40, RZ ;  /* 0x000000400d0d7824 */ /* 0x000fc600078e00ff */
[----:B------:R-:W-:Y:S02]  /*99f0*/  LOP3.LUT R12, R12, 0x1c0, RZ, 0xc0, !PT ;  /* 0x000001c00c0c7812 */ /* 0x000fe400078ec0ff */
[----:B------:R-:W-:Y:S02]  /*9a00*/  LOP3.LUT R13, R13, 0x1c0, RZ, 0xc0, !PT ;  /* 0x000001c00d0d7812 */ /* 0x000fe400078ec0ff */
[----:B------:R-:W-:-:S04]  /*9a10*/  SHF.R.U32.HI R12, RZ, 0x3, R12 ;  /* 0x00000003ff0c7819 */ /* 0x000fc8000001160c */
[----:B------:R-:W-:Y:S02]  /*9a20*/  LOP3.LUT R37, R12, R37, R13, 0x1e, !PT ;  /* 0x000000250c257212 */ /* 0x000fe400078e1e0d */
[--C-:B------:R-:W-:Y:S02]  /*9a30*/  SHF.R.U64 R35, R6, 0x10, R7.reuse ;  /* 0x0000001006237819 */ /* 0x100fe40000001207 */
[----:B------:R-:W-:Y:S02]  /*9a40*/  SHF.R.U32.HI R33, RZ, 0x10, R7 ;  /* 0x00000010ff217819 */ /* 0x000fe40000011607 */
[----:B------:R-:W-:Y:S01]  /*9a50*/  SHF.R.U64 R40, R10, 0x10, R11 ;  /* 0x000000100a287819 */ /* 0x000fe2000000120b */
[----:B------:R-:W-:Y:S01]  /*9a60*/  HADD2.F32 R10, -RZ, R56.H1_H1 ;  /* 0x30000038ff0a7230 */ /* 0x000fe20000004100 */
[----:B------:R-:W-:Y:S02]  /*9a70*/  SHF.R.U32.HI R21, RZ, 0x10, R9 ;  /* 0x00000010ff157819 */ /* 0x000fe40000011609 */
[----:B------:R-:W-:-:S05]  /*9a80*/  SHF.R.U32.HI R28, RZ, 0x10, R5 ;  /* 0x00000010ff1c7819 */ /* 0x000fca0000011605 */
[----:B------:R-:W-:Y:S01]  /*9a90*/  HADD2.F32 R28, -RZ, R28.H0_H0 ;  /* 0x2000001cff1c7230 */ /* 0x000fe20000004100 */
[----:B------:R-:W-:Y:S02]  /*9aa0*/  SHF.R.U64 R41, R8, 0x10, R9 ;  /* 0x0000001008297819 */ /* 0x000fe40000001209 */
[----:B------:R-:W-:Y:S01]  /*9ab0*/  SHF.R.U32.HI R39, RZ, 0x10, R11 ;  /* 0x00000010ff277819 */ /* 0x000fe2000001160b */
[----:B------:R-:W-:Y:S01]  /*9ac0*/  HADD2.F32 R11, -RZ, R55.H0_H0 ;  /* 0x20000037ff0b7230 */ /* 0x000fe20000004100 */
[----:B------:R-:W-:Y:S01]  /*9ad0*/  SHF.R.U64 R38, R4, 0x10, R5 ;  /* 0x0000001004267819 */ /* 0x000fe20000001205 */
[----:B--2---:R-:W-:-:S04]  /*9ae0*/  IMAD.IADD R37, R20, 0x1, R37 ;  /* 0x0000000114257824 */ /* 0x004fc800078e0225 */
[----:B------:R-:W-:Y:S01]  /*9af0*/  IMAD R37, R37, 0x2, R22 ;  /* 0x0000000225257824 */ /* 0x000fe200078e0216 */
[----:B---3--:R-:W0:Y:S04]  /*9b00*/  LDS.128 R12, [R42+0x18400] ;  /* 0x018400002a0c7984 */ /* 0x008e280000000c00 */
[----:B------:R-:W1:Y:S01]  /*9b10*/  LDS.128 R24, [R37+0x18400] ;  /* 0x0184000025187984 */ /* 0x000e620000000c00 */
[----:B------:R-:W-:Y:S02]  /*9b20*/  HADD2.F32 R20, -RZ, R54.H1_H1 ;  /* 0x30000036ff147230 */ /* 0x000fe40000004100 */
[----:B0-----:R-:W-:Y:S02]  /*9b30*/  HADD2.F32 R3, -RZ, R13.H0_H0 ;  /* 0x2000000dff037230 */ /* 0x001fe40000004100 */
[----:B-1----:R-:W-:-:S05]  /*9b40*/  HADD2.F32 R7, -RZ, R25.H0_H0 ;  /* 0x20000019ff077230 */ /* 0x002fca0000004100 */
[C---:B------:R-:W-:Y:S01]  /*9b50*/  FMUL.FTZ R30, R7.reuse, R20 ;  /* 0x00000014071e7220 */ /* 0x040fe20000410000 */
[-C--:B------:R-:W-:Y:S01]  /*9b60*/  FMUL.FTZ R34, R7, R10.reuse ;  /* 0x0000000a07227220 */ /* 0x080fe20000410000 */
[----:B------:R-:W-:Y:S02]  /*9b70*/  HADD2.F32 R25, -RZ, R25.H1_H1 ;  /* 0x30000019ff197230 */ /* 0x000fe40000004100 */
[C---:B------:R-:W-:Y:S01]  /*9b80*/  FFMA.FTZ R30, R3.reuse, R10, -R30 ;  /* 0x0000000a031e7223 */ /* 0x040fe2000001081e */
[----:B------:R-:W-:Y:S02]  /*9b90*/  HADD2.F32 R6, -RZ, R24.H0_H0 ;  /* 0x20000018ff067230 */ /* 0x000fe40000004100 */
[----:B------:R-:W-:Y:S01]  /*9ba0*/  FFMA.FTZ R34, R3, R20, R34 ;  /* 0x0000001403227223 */ /* 0x000fe20000010022 */
[----:B------:R-:W-:Y:S02]  /*9bb0*/  HADD2.F32 R10, -RZ, R21.H0_H0 ;  /* 0x20000015ff0a7230 */ /* 0x000fe40000004100 */
[----:B------:R-:W-:-:S02]  /*9bc0*/  HADD2.F32 R7, -RZ, R54.H0_H0 ;  /* 0x20000036ff077230 */ /* 0x000fc40000004100 */
[----:B------:R-:W-:Y:S02]  /*9bd0*/  HADD2.F32 R3, -RZ, R56.H0_H0 ;  /* 0x20000038ff037230 */ /* 0x000fe40000004100 */
[C---:B------:R-:W-:Y:S01]  /*9be0*/  FMUL.FTZ R36, R25.reuse, R28 ;  /* 0x0000001c19247220 */ /* 0x040fe20000410000 */
[----:B------:R-:W-:Y:S02]  /*9bf0*/  HADD2.F32 R13, -RZ, R13.H1_H1 ;  /* 0x3000000dff0d7230 */ /* 0x000fe40000004100 */
[-C--:B------:R-:W-:Y:S01]  /*9c00*/  FMUL.FTZ R20, R25, R10.reuse ;  /* 0x0000000a19147220 */ /* 0x080fe20000410000 */
[----:B------:R-:W-:Y:S02]  /*9c10*/  HADD2.F32 R0, -RZ, R12.H0_H0 ;  /* 0x2000000cff007230 */ /* 0x000fe40000004100 */
[C---:B------:R-:W-:Y:S01]  /*9c20*/  FMUL.FTZ R21, R6.reuse, R7 ;  /* 0x0000000706157220 */ /* 0x040fe20000410000 */
[-C--:B------:R-:W-:Y:S01]  /*9c30*/  FMUL.FTZ R6, R6, R3.reuse ;  /* 0x0000000306067220 */ /* 0x080fe20000410000 */
[C---:B------:R-:W-:Y:S01]  /*9c40*/  FFMA.FTZ R25, R13.reuse, R10, -R36 ;  /* 0x0000000a0d197223 */ /* 0x040fe20000010824 */
[----:B------:R-:W-:Y:S01]  /*9c50*/  FFMA.FTZ R29, R13, R28, R20 ;  /* 0x0000001c0d1d7223 */ /* 0x000fe20000010014 */
[----:B------:R-:W-:Y:S01]  /*9c60*/  FFMA.FTZ R21, R0, R3, -R21 ;  /* 0x0000000300157223 */ /* 0x000fe20000010815 */
[----:B------:R-:W-:-:S02]  /*9c70*/  HADD2.F32 R8, -RZ, R26.H0_H0 ;  /* 0x2000001aff087230 */ /* 0x000fc40000004100 */
[----:B------:R-:W-:Y:S01]  /*9c80*/  FFMA.FTZ R13, R0, R7, R6 ;  /* 0x00000007000d7223 */ /* 0x000fe20000010006 */
[----:B------:R-:W-:Y:S02]  /*9c90*/  HADD2.F32 R9, -RZ, R27.H0_H0 ;  /* 0x2000001bff097230 */ /* 0x000fe40000004100 */
[----:B------:R-:W-:Y:S02]  /*9ca0*/  HADD2.F32 R3, -RZ, R31.H0_H0 ;  /* 0x2000001fff037230 */ /* 0x000fe40000004100 */
[----:B------:R-:W-:Y:S02]  /*9cb0*/  HADD2.F32 R10, -RZ, R55.H1_H1 ;  /* 0x30000037ff0a7230 */ /* 0x000fe40000004100 */
[----:B------:R-:W-:Y:S02]  /*9cc0*/  HADD2.F32 R0, -RZ, R31.H1_H1 ;  /* 0x3000001fff007230 */ /* 0x000fe40000004100 */
[----:B------:R-:W-:Y:S01]  /*9cd0*/  FMUL.FTZ R7, R8, R11 ;  /* 0x0000000b08077220 */ /* 0x000fe20000410000 */
[----:B------:R-:W-:-:S02]  /*9ce0*/  HADD2.F32 R5, -RZ, R15.H0_H0 ;  /* 0x2000000fff057230 */ /* 0x000fc40000004100 */
[----:B------:R-:W-:Y:S01]  /*9cf0*/  FMUL.FTZ R31, R8, R3 ;  /* 0x00000003081f7220 */ /* 0x000fe20000410000 */
[----:B------:R-:W-:Y:S02]  /*9d00*/  HADD2.F32 R4, -RZ, R14.H0_H0 ;  /* 0x2000000eff047230 */ /* 0x000fe40000004100 */
[C---:B------:R-:W-:Y:S01]  /*9d10*/  FMUL.FTZ R28, R9.reuse, R10 ;  /* 0x0000000a091c7220 */ /* 0x040fe20000410000 */
[----:B------:R-:W-:Y:S02]  /*9d20*/  HADD2.F32 R27, -RZ, R27.H1_H1 ;  /* 0x3000001bff1b7230 */ /* 0x000fe40000004100 */
[-C--:B------:R-:W-:Y:S01]  /*9d30*/  FMUL.FTZ R9, R9, R0.reuse ;  /* 0x0000000009097220 */ /* 0x080fe20000410000 */
[----:B------:R-:W-:Y:S02]  /*9d40*/  HADD2.F32 R8, -RZ, R33.H0_H0 ;  /* 0x20000021ff087230 */ /* 0x000fe40000004100 */
[----:B------:R-:W-:Y:S02]  /*9d50*/  HADD2.F32 R6, -RZ, R39.H0_H0 ;  /* 0x20000027ff067230 */ /* 0x000fe40000004100 */
[----:B------:R-:W-:Y:S01]  /*9d60*/  FFMA.FTZ R28, R5, R0, -R28 ;  /* 0x00000000051c7223 */ /* 0x000fe2000001081c */
[----:B------:R-:W-:-:S02]  /*9d70*/  HADD2.F32 R15, -RZ, R15.H1_H1 ;  /* 0x3000000fff0f7230 */ /* 0x000fc40000004100 */
[C---:B------:R-:W-:Y:S01]  /*9d80*/  FFMA.FTZ R20, R4.reuse, R3, -R7 ;  /* 0x0000000304147223 */ /* 0x040fe20000010807 */
[----:B------:R-:W-:Y:S01]  /*9d90*/  FFMA.FTZ R31, R4, R11, R31 ;  /* 0x0000000b041f7223 */ /* 0x000fe2000001001f */
[----:B------:R-:W-:Y:S01]  /*9da0*/  FFMA.FTZ R0, R5, R10, R9 ;  /* 0x0000000a05007223 */ /* 0x000fe20000010009 */
[----:B------:R-:W-:Y:S02]  /*9db0*/  HADD2.F32 R24, -RZ, R24.H1_H1 ;  /* 0x30000018ff187230 */ /* 0x000fe40000004100 */
[C---:B------:R-:W-:Y:S01]  /*9dc0*/  FMUL.FTZ R4, R27.reuse, R8 ;  /* 0x000000081b047220 */ /* 0x040fe20000410000 */
[----:B------:R-:W-:Y:S02]  /*9dd0*/  HADD2.F32 R26, -RZ, R26.H1_H1 ;  /* 0x3000001aff1a7230 */ /* 0x000fe40000004100 */
[----:B------:R-:W-:Y:S01]  /*9de0*/  FMUL.FTZ R10, R27, R6 ;  /* 0x000000061b0a7220 */ /* 0x000fe20000410000 */
[----:B------:R-:W-:Y:S02]  /*9df0*/  HADD2.F32 R7, -RZ, R38.H0_H0 ;  /* 0x20000026ff077230 */ /* 0x000fe40000004100 */
[----:B------:R-:W-:-:S02]  /*9e00*/  HADD2.F32 R9, -RZ, R35.H0_H0 ;  /* 0x20000023ff097230 */ /* 0x000fc40000004100 */
[----:B------:R-:W-:Y:S02]  /*9e10*/  HADD2.F32 R3, -RZ, R41.H0_H0 ;  /* 0x20000029ff037230 */ /* 0x000fe40000004100 */
[----:B------:R-:W-:Y:S02]  /*9e20*/  HADD2.F32 R5, -RZ, R40.H0_H0 ;  /* 0x20000028ff057230 */ /* 0x000fe40000004100 */
[C---:B------:R-:W-:Y:S01]  /*9e30*/  FFMA.FTZ R27, R15.reuse, R6, -R4 ;  /* 0x000000060f1b7223 */ /* 0x040fe20000010804 */
[----:B------:R-:W-:Y:S02]  /*9e40*/  HADD2.F32 R12, -RZ, R12.H1_H1 ;  /* 0x3000000cff0c7230 */ /* 0x000fe40000004100 */
[----:B------:R-:W-:Y:S01]  /*9e50*/  FFMA.FTZ R33, R15, R8, R10 ;  /* 0x000000080f217223 */ /* 0x000fe2000001000a */
[----:B------:R-:W-:Y:S02]  /*9e60*/  HADD2.F32 R14, -RZ, R14.H1_H1 ;  /* 0x3000000eff0e7230 */ /* 0x000fe40000004100 */
        /* <DEDUP_REMOVED lines=18> */
.L_x_5282:
[----:B------:R-:W-:Y:S05]  /*9f90*/  BSYNC B0 ;  /* 0x0000000000007941 */ /* 0x000fea0003800000 */
.L_x_5268:
        /* <DEDUP_REMOVED lines=8> */
.L_x_5265:
[----:B---3--:R-:W3:Y:S01]  /*a020*/  S2R R0, SR_TID.X ;  /* 0x0000000000007919 */ /* 0x008ee20000002100 */
[----:B------:R-:W-:Y:S05]  /*a030*/  WARPSYNC.ALL ;  /* 0x0000000000007948 */ /* 0x000fea0003800000 */
[----:B---3--:R-:W-:-:S05]  /*a040*/  SHF.R.U32.HI R0, RZ, 0x7, R0 ;  /* 0x00000007ff007819 */ /* 0x008fca0000011600 */
[----:B01----:R-:W-:Y:S02]  /*a050*/  VIADD R13, R0, 0x8 ;  /* 0x00000008000d7836 */ /* 0x003fe40000000000 */
[----:B------:R-:W-:-:S03]  /*a060*/  IMAD.U32 R0, RZ, RZ, UR44 ;  /* 0x0000002cff007e24 */ /* 0x000fc6000f8e00ff */
[----:B------:R0:W-:Y:S02]  /*a070*/  BAR.SYNC.DEFER_BLOCKING R13, 0x100 ;  /* 0x0004000d0000751d */ /* 0x0001e40000010000 */
[----:B------:R-:W-:-:S13]  /*a080*/  ISETP.NE.AND P0, PT, R0, 0x3, PT ;  /* 0x000000030000780c */ /* 0x000fda0003f05270 */
[----:B0-----:R-:W-:Y:S05]  /*a090*/  @!P0 BRA `(.L_x_5292) ;  /* 0x0000000000048947 */ /* 0x001fea0003800000 */
[----:B------:R-:W-:Y:S01]  /*a0a0*/  BPT.TRAP 0x1 ;  /* 0x000000040000795c */ /* 0x000fe20000300000 */
.L_x_5292:
[----:B------:R-:W-:Y:S01]  /*a0b0*/  IMAD R12, R23, 0x8, R22 ;  /* 0x00000008170c7824 */ /* 0x000fe200078e0216 */
[----:B------:R-:W-:-:S04]  /*a0c0*/  SHF.L.U32 R73, R208, 0x1f, RZ ;  /* 0x0000001fd0497819 */ /* 0x000fc800000006ff */
[----:B------:R0:W1:Y:S01]  /*a0d0*/  SYNCS.PHASECHK.TRANS64.TRYWAIT P1, [R12+URZ+0x22830], R73 ;  /* 0x022830490c0075a7 */ /* 0x000062000802017f */
[----:B------:R-:W-:Y:S05]  /*a0e0*/  @!P0 BRA `(.L_x_5293) ;  /* 0x0000000000048947 */ /* 0x000fea0003800000 */
[----:B------:R-:W-:Y:S01]  /*a0f0*/  BPT.TRAP 0x1 ;  /* 0x000000040000795c */ /* 0x000fe20000300000 */
.L_x_5293:
[----:B------:R-:W-:Y:S01]  /*a100*/  VIADD R0, R22, 0x1c400 ;  /* 0x0001c40016007836 */ /* 0x000fe20000000000 */
[----:B--2---:R-:W-:Y:S01]  /*a110*/  LOP3.LUT R4, R32, 0x10000, RZ, 0xfc, !PT ;  /* 0x0001000020047812 */ /* 0x004fe200078efcff */
[----:B------:R-:W-:-:S03]  /*a120*/  IMAD.MOV.U32 R5, RZ, RZ, 0x40000040 ;  /* 0x40000040ff057424 */ /* 0x000fc600078e00ff */
[----:B------:R-:W-:-:S04]  /*a130*/  SHF.R.U32.HI R0, RZ, 0x4, R0 ;  /* 0x00000004ff007819 */ /* 0x000fc80000011600 */
[----:B------:R-:W-:-:S04]  /*a140*/  LOP3.LUT R0, R0, 0x3fff, RZ, 0xc0, !PT ;  /* 0x00003fff00007812 */ /* 0x000fc800078ec0ff */
[----:B------:R-:W-:Y:S01]  /*a150*/  LOP3.LUT R221, R0, 0x10000, RZ, 0xfc, !PT ;  /* 0x0001000000dd7812 */ /* 0x000fe200078efcff */
[----:B-1----:R-:W-:Y:S06]  /*a160*/  @P1 BRA `(.L_x_5294) ;  /* 0x0000000000081947 */ /* 0x002fec0003800000 */
[----:B------:R-:W1:Y:S02]  /*a170*/  SYNCS.PHASECHK.TRANS64.TRYWAIT P1, [R12+URZ+0x22830], R73 ;  /* 0x022830490c0075a7 */ /* 0x000e64000802017f */
[----:B-1----:R-:W-:Y:S05]  /*a180*/  @!P1 BRA `(.L_x_5295) ;  /* 0x0000014c005c9947 */ /* 0x002fea0003800000 */
.L_x_5294:
[----:B------:R-:W-:Y:S01]  /*a190*/  IMAD R6, R23, 0x300, R221 ;  /* 0x0000030017067824 */ /* 0x000fe200078e02dd */
[----:B------:R-:W-:Y:S05]  /*a1a0*/  WARPSYNC.ALL ;  /* 0x0000000000007948 */ /* 0x000fea0003800000 */
[----:B------:R-:W-:Y:S01]  /*a1b0*/  IMAD.MOV.U32 R7, RZ, RZ, 0x40000040 ;  /* 0x40000040ff077424 */ /* 0x000fe200078e00ff */
[----:B------:R-:W-:Y:S01]  /*a1c0*/  R2UR UR4, R4 ;  /* 0x00000000040472ca */ /* 0x000fe200000e0000 */
[----:B-----5:R-:W-:Y:S01]  /*a1d0*/  WARPGROUP.ARRIVE ;  /* 0x00000000000079c5 */ /* 0x020fe20000000000 */
[----:B------:R-:W-:Y:S01]  /*a1e0*/  R2UR UR5, R5 ;  /* 0x00000000050572ca */ /* 0x000fe200000e0000 */
[C---:B------:R-:W-:Y:S01]  /*a1f0*/  VIADD R8, R6.reuse, 0x2 ;  /* 0x0000000206087836 */ /* 0x040fe20000000000 */
[----:B------:R-:W-:Y:S01]  /*a200*/  R2UR UR6, R6 ;  /* 0x00000000060672ca */ /* 0x000fe200000e0000 */
[----:B------:R-:W-:Y:S01]  /*a210*/  IMAD.MOV.U32 R21, RZ, RZ, 0x40000040 ;  /* 0x40000040ff157424 */ /* 0x000fe200078e00ff */
[----:B------:R-:W-:Y:S01]  /*a220*/  R2UR UR7, R7 ;  /* 0x00000000070772ca */ /* 0x000fe200000e0000 */
[----:B------:R-:W-:Y:S01]  /*a230*/  IMAD.MOV.U32 R9, RZ, RZ, 0x40000040 ;  /* 0x40000040ff097424 */ /* 0x000fe200078e00ff */
[C---:B------:R-:W-:Y:S01]  /*a240*/  IADD3 R20, R4.reuse, 0x2, RZ ;  /* 0x0000000204147810 */ /* 0x040fe20007ffe0ff */
[----:B------:R-:W-:Y:S01]  /*a250*/  VIADD R10, R4, 0x4 ;  /* 0x00000004040a7836 */ /* 0x000fe20000000000 */
[----:B------:R-:W-:Y:S01]  /*a260*/  MOV R7, 0x40000040 ;  /* 0x4000004000077802 */ /* 0x000fe20000000f00 */
[----:B------:R-:W-:Y:S01]  /*a270*/  IMAD.MOV.U32 R11, RZ, RZ, 0x40000040 ;  /* 0x40000040ff0b7424 */ /* 0x000fe200078e00ff */
[----:B------:R-:W2:Y:S07]  /*a280*/  S2R R0, SR_TID.X ;  /* 0x0000000000007919 */ /* 0x000eae0000002100 */
[----:B------:R-:W-:Y:S01]  /*a290*/  HGMMA.64x96x16.F32 R24, gdesc[UR4], RZ, !UPT, gsb0 ;  /* 0x01600000041879f0 */ /* 0x000fe2000c0008ff */
[----:B------:R-:W-:-:S02]  /*a2a0*/  R2UR UR4, R20 ;  /* 0x00000000140472ca */ /* 0x000fc400000e0000 */
[----:B------:R-:W-:Y:S02]  /*a2b0*/  R2UR UR5, R21 ;  /* 0x00000000150572ca */ /* 0x000fe400000e0000 */
[----:B------:R-:W-:Y:S01]  /*a2c0*/  R2UR UR6, R8 ;  /* 0x00000000080672ca */ /* 0x000fe200000e0000 */
[C---:B------:R-:W-:Y:S01]  /*a2d0*/  VIADD R8, R6.reuse, 0x4 ;  /* 0x0000000406087836 */ /* 0x040fe20000000000 */
[----:B------:R-:W-:Y:S01]  /*a2e0*/  R2UR UR7, R9 ;  /* 0x00000000090772ca */ /* 0x000fe200000e0000 */
[----:B------:R-:W-:Y:S02]  /*a2f0*/  IMAD.MOV.U32 R9, RZ, RZ, 0x40000040 ;  /* 0x40000040ff097424 */ /* 0x000fe400078e00ff */
[----:B------:R-:W-:Y:S01]  /*a300*/  VIADD R6, R6, 0x6 ;  /* 0x0000000606067836 */ /* 0x000fe20000000000 */
[----:B--2---:R-:W-:-:S04]  /*a310*/  SHF.R.U32.HI R0, RZ, 0x7, R0 ;  /* 0x00000007ff007819 */ /* 0x004fc80000011600 */
[----:B------:R-:W-:Y:S01]  /*a320*/  IADD3 R15, -R0, 0xb, RZ ;  /* 0x0000000b000f7810 */ /* 0x000fe20007ffe1ff */
[----:B------:R-:W-:Y:S02]  /*a330*/  WARPGROUP.DEPBAR.LE gsb0, 0x0 ;  /* 0x00008000000079c5 */ /* 0x000fe40000010000 */
[----:B------:R-:W-:-:S06]  /*a340*/  WARPGROUP.ARRIVE ;  /* 0x00000000000079c5 */ /* 0x000fcc0000000000 */
[----:B------:R-:W-:Y:S01]  /*a350*/  HGMMA.64x96x16.F32 R24, gdesc[UR4], R24, gsb0 ;  /* 0x01600000041879f0 */ /* 0x000fe20008000818 */
[----:B------:R-:W-:Y:S02]  /*a360*/  R2UR UR4, R10 ;  /* 0x000000000a0472ca */ /* 0x000fe400000e0000 */
[----:B------:R-:W-:Y:S02]  /*a370*/  R2UR UR5, R11 ;  /* 0x000000000b0572ca */ /* 0x000fe400000e0000 */
[----:B------:R-:W-:Y:S01]  /*a380*/  R2UR UR6, R8 ;  /* 0x00000000080672ca */ /* 0x000fe200000e0000 */
[----:B------:R-:W-:Y:S01]  /*a390*/  VIADD R8, R4, 0x6 ;  /* 0x0000000604087836 */ /* 0x000fe20000000000 */
[----:B------:R-:W-:Y:S01]  /*a3a0*/  R2UR UR7, R9 ;  /* 0x00000000090772ca */ /* 0x000fe200000e0000 */
[----:B------:R-:W-:Y:S01]  /*a3b0*/  IMAD.MOV.U32 R9, RZ, RZ, 0x40000040 ;  /* 0x40000040ff097424 */ /* 0x000fe200078e00ff */
[----:B------:R-:W-:Y:S02]  /*a3c0*/  WARPGROUP.DEPBAR.LE gsb0, 0x0 ;  /* 0x00008000000079c5 */ /* 0x000fe40000010000 */
[----:B------:R-:W-:-:S09]  /*a3d0*/  WARPGROUP.ARRIVE ;  /* 0x00000000000079c5 */ /* 0x000fd20000000000 */
        /* <DEDUP_REMOVED lines=12> */
.L_x_5296:
[----:B------:R-:W3:Y:S01]  /*a4a0*/  LDL R0, [R1+0x1c] ;  /* 0x00001c0001007983 */ /* 0x000ee20000100800 */
[----:B------:R-:W4:Y:S03]  /*a4b0*/  LDC R3, c[0x0][0x448] ;  /* 0x00011200ff037b82 */ /* 0x000f260000000800 */
[----:B------:R-:W5:Y:S04]  /*a4c0*/  LDL R72, [R1+0x4] ;  /* 0x0000040001487983 */ /* 0x000f680000100800 */
[----:B------:R-:W2:Y:S01]  /*a4d0*/  LDL R14, [R1+0xc] ;  /* 0x00000c00010e7983 */ /* 0x000ea20000100800 */
[----:B------:R-:W-:Y:S01]  /*a4e0*/  LOP3.LUT R18, R18, 0xfffffff7, RZ, 0xc0, !PT ;  /* 0xfffffff712127812 */ /* 0x000fe200078ec0ff */
[----:B------:R-:W-:Y:S01]  /*a4f0*/  ULDC UR37, c[0x0][0x988] ;  /* 0x0002620000257ab9 */ /* 0x000fe20000000800 */
[----:B----4-:R-:W-:-:S13]  /*a500*/  ISETP.NE.AND P1, PT, R3, 0x1, PT ;  /* 0x000000010300780c */ /* 0x010fda0003f25270 */
[----:B------:R-:W4:Y:S01]  /*a510*/  @P1 LDC R3, c[0x0][0x44c] ;  /* 0x00011300ff031b82 */ /* 0x000f220000000800 */
[----:B------:R-:W-:-:S07]  /*a520*/  @P1 LOP3.LUT R18, R18, 0x8, RZ, 0xfc, !PT ;  /* 0x0000000812121812 */ /* 0x000fce00078efcff */
[----:B------:R-:W0:Y:S01]  /*a530*/  @P1 LDC R7, c[0x0][0x450] ;  /* 0x00011400ff071b82 */ /* 0x000e220000000800 */
[----:B---3--:R-:W-:-:S04]  /*a540*/  IMAD.IADD R6, R0, 0x1, R222 ;  /* 0x0000000100067824 */ /* 0x008fc800078e02de */
[----:B----4-:R-:W-:-:S04]  /*a550*/  @P1 IMAD.HI.U32 R0, R6, R3, RZ ;  /* 0x0000000306001227 */ /* 0x010fc800078e00ff */
[----:B-----5:R-:W-:Y:S01]  /*a560*/  IMAD R72, R172, -0x60, R72 ;  /* 0xffffffa0ac487824 */ /* 0x020fe200078e0248 */
[----:B0-----:R-:W-:-:S04]  /*a570*/  @P1 SHF.R.U32.HI R6, RZ, R7, R0 ;  /* 0x00000007ff061219 */ /* 0x001fc80000011600 */
[C-C-:B--2---:R-:W-:Y:S01]  /*a580*/  IADD3 R75, -R14.reuse, 0x61, R72.reuse ;  /* 0x000000610e4b7810 */ /* 0x144fe20007ffe148 */
[----:B------:R-:W0:Y:S01]  /*a590*/  SHFL.IDX PT, R0, R6, 0x1, 0x1c1f ;  /* 0x003c1f0006007f89 */ /* 0x000e2200000e0000 */
[----:B------:R-:W-:-:S03]  /*a5a0*/  IADD3 R72, -R14, 0x60, R72 ;  /* 0x000000600e487810 */ /* 0x000fc60007ffe148 */
[----:B------:R-:W-:Y:S01]  /*a5b0*/  IMAD.IADD R75, R75, 0x1, -R224 ;  /* 0x000000014b4b7824 */ /* 0x000fe200078e0ae0 */
[----:B------:R-:W2:Y:S04]  /*a5c0*/  SHFL.IDX PT, R6, R6, RZ, 0x1c1f ;  /* 0x001c1fff06067589 */ /* 0x000ea800000e0000 */
        /* <DEDUP_REMOVED lines=70> */
[----:B------:R-:W-:Y:S02]  /*aa30*/  FMNMX.FTZ R0, R70, R77, !PT ;  /* 0x0000004d46007209 */ /* 0x000fe40007810000 */
[----:B--2---:R-:W-:Y:S02]  /*aa40*/  VIADDMNMX R72, R6, R75, R72, PT ;  /* 0x0000004b06487246 */ /* 0x004fe40003800148 */
[----:B------:R-:W-:-:S02]  /*aa50*/  FMNMX.FTZ R14, R71, R0, !PT ;  /* 0x00000000470e7209 */ /* 0x000fc40007810000 */
[C---:B------:R-:W-:Y:S02]  /*aa60*/  ISETP.GT.AND P1, PT, R72.reuse, RZ, PT ;  /* 0x000000ff4800720c */ /* 0x040fe40003f24270 */
[C---:B------:R-:W-:Y:S01]  /*aa70*/  ISETP.GT.AND P2, PT, R72.reuse, 0x1, PT ;  /* 0x000000014800780c */ /* 0x040fe20003f44270 */
[----:B------:R-:W0:Y:S01]  /*aa80*/  SHFL.BFLY PT, R77, R14, 0x2, 0x1f ;  /* 0x0c401f000e4d7f89 */ /* 0x000e2200000e0000 */
        /* <DEDUP_REMOVED lines=12> */
[----:B0-----:R-:W-:Y:S02]  /*ab50*/  FMNMX.FTZ R77, R14, R77, !PT ;  /* 0x0000004d0e4d7209 */ /* 0x001fe40007810000 */
[----:B------:R-:W-:Y:S02]  /*ab60*/  ISETP.GT.AND P1, PT, R72, 0x18, PT ;  /* 0x000000184800780c */ /* 0x000fe40003f24270 */
[----:B------:R-:W-:Y:S01]  /*ab70*/  FSEL R33, R33, -INF , P3 ;  /* 0xff80000021217808 */ /* 0x000fe20001800000 */
[----:B------:R-:W0:Y:S01]  /*ab80*/  SHFL.BFLY PT, R0, R77, 0x1, 0x1f ;  /* 0x0c201f004d007f89 */ /* 0x000e2200000e0000 */
        /* <DEDUP_REMOVED lines=9> */
[C---:B------:R-:W-:Y:S02]  /*ac20*/  ISETP.GT.AND P1, PT, R72.reuse, 0x28, PT ;  /* 0x000000284800780c */ /* 0x040fe40003f24270 */
[----:B------:R-:W-:Y:S02]  /*ac30*/  FSEL R41, R41, -INF , P2 ;  /* 0xff80000029297808 */ /* 0x000fe40001000000 */
[----:B------:R-:W-:Y:S02]  /*ac40*/  ISETP.GT.AND P2, PT, R72, 0x29, PT ;  /* 0x000000294800780c */ /* 0x000fe40003f44270 */
[----:B0-----:R-:W-:-:S02]  /*ac50*/  FMNMX.FTZ R0, R77, R0, !PT ;  /* 0x000000004d007209 */ /* 0x001fc40007810000 */
[----:B------:R-:W-:Y:S02]  /*ac60*/  FSEL R44, R44, -INF , P1 ;  /* 0xff8000002c2c7808 */ /* 0x000fe40000800000 */
[C---:B------:R-:W-:Y:S01]  /*ac70*/  FSETP.NEU.FTZ.AND P4, PT, R0.reuse, -INF , PT ;  /* 0xff8000000000780b */ /* 0x040fe20003f9d000 */
[----:B------:R-:W-:Y:S01]  /*ac80*/  FMUL.FTZ R6, R0, UR37 ;  /* 0x0000002500067c20 */ /* 0x000fe20008410000 */
[----:B------:R-:W-:Y:S02]  /*ac90*/  ISETP.GT.AND P1, PT, R72, 0x30, PT ;  /* 0x000000304800780c */ /* 0x000fe40003f24270 */
[----:B------:R-:W-:Y:S02]  /*aca0*/  FSEL R45, R45, -INF , P2 ;  /* 0xff8000002d2d7808 */ /* 0x000fe40001000000 */
[----:B------:R-:W-:Y:S02]  /*acb0*/  FSEL R6, R6, RZ, P4 ;  /* 0x000000ff06067208 */ /* 0x000fe40002000000 */
[----:B------:R-:W-:-:S02]  /*acc0*/  ISETP.GT.AND P2, PT, R72, 0x31, PT ;  /* 0x000000314800780c */ /* 0x000fc40003f44270 */
[----:B------:R-:W-:Y:S01]  /*acd0*/  FSEL R48, R48, -INF , P1 ;  /* 0xff80000030307808 */ /* 0x000fe20000800000 */
[--C-:B------:R-:W-:Y:S01]  /*ace0*/  FFMA.FTZ R201, R7, UR37, -R6.reuse ;  /* 0x0000002507c97c23 */ /* 0x100fe20008010806 */
[----:B------:R-:W-:Y:S01]  /*acf0*/  FMNMX.FTZ R7, R37, R14, !PT ;  /* 0x0000000e25077209 */ /* 0x000fe20007810000 */
[--C-:B------:R-:W-:Y:S01]  /*ad00*/  FFMA.FTZ R203, R3, UR37, -R6.reuse ;  /* 0x0000002503cb7c23 */ /* 0x100fe20008010806 */
[----:B------:R-:W-:Y:S01]  /*ad10*/  ISETP.GT.AND P1, PT, R72, 0x38, PT ;  /* 0x000000384800780c */ /* 0x000fe20003f24270 */
[--C-:B------:R-:W-:Y:S01]  /*ad20*/  FFMA.FTZ R153, R34, UR37, -R6.reuse ;  /* 0x0000002522997c23 */ /* 0x100fe20008010806 */
[----:B------:R-:W-:Y:S01]  /*ad30*/  FMNMX.FTZ R26, R40, R7, !PT ;  /* 0x00000007281a7209 */ /* 0x000fe20007810000 */
        /* <DEDUP_REMOVED lines=14> */
[----:B------:R-:W0:Y:S01]  /*ae20*/  MUFU.EX2 R14, R14 ;  /* 0x0000000e000e7308 */ /* 0x000e220000000800 */
        /* <DEDUP_REMOVED lines=25> */
[----:B------:R-:W-:Y:S01]  /*afc0*/  FFMA.FTZ R171, R70, UR37, -R6 ;  /* 0x0000002546ab7c23 */ /* 0x000fe20008010806 */
[----:B------:R-:W-:-:S02]  /*afd0*/  ISETP.GT.AND P1, PT, R72, 0x50, PT ;  /* 0x000000504800780c */ /* 0x000fc40003f24270 */
[----:B------:R-:W-:Y:S02]  /*afe0*/  FSEL R61, R61, -INF , P2 ;  /* 0xff8000003d3d7808 */ /* 0x000fe40001000000 */
[----:B------:R-:W-:Y:S01]  /*aff0*/  FMNMX.FTZ R34, R60, R3, !PT ;  /* 0x000000033c227209 */ /* 0x000fe20007810000 */
[----:B------:R-:W-:Y:S01]  /*b000*/  MUFU.EX2 R30, R30 ;  /* 0x0000001e001e7308 */ /* 0x000fe20000000800 */
[----:B------:R-:W-:Y:S02]  /*b010*/  ISETP.GT.AND P2, PT, R72, 0x51, PT ;  /* 0x000000514800780c */ /* 0x000fe40003f44270 */
[----:B------:R-:W-:Y:S01]  /*b020*/  FSEL R7, R64, -INF , P1 ;  /* 0xff80000040077808 */ /* 0x000fe20000800000 */
[----:B------:R-:W-:Y:S01]  /*b030*/  FFMA.FTZ R64, R39, UR37, -R6 ;  /* 0x0000002527407c23 */ /* 0x000fe20008010806 */
[----:B------:R-:W-:Y:S02]  /*b040*/  FMNMX.FTZ R34, R61, R34, !PT ;  /* 0x000000223d227209 */ /* 0x000fe40007810000 */
[----:B------:R-:W-:Y:S01]  /*b050*/  ISETP.GT.AND P1, PT, R72, 0x58, PT ;  /* 0x000000584800780c */ /* 0x000fe20003f24270 */
[----:B------:R-:W-:Y:S01]  /*b060*/  MUFU.EX2 R155, R155 ;  /* 0x0000009b009b7308 */ /* 0x000fe20000000800 */
[----:B------:R-:W-:-:S02]  /*b070*/  FSEL R65, R65, -INF , P2 ;  /* 0xff80000041417808 */ /* 0x000fc40001000000 */
[----:B------:R-:W-:Y:S02]  /*b080*/  FMNMX.FTZ R34, R7, R34, !PT ;  /* 0x0000002207227209 */ /* 0x000fe40007810000 */
[----:B------:R-:W-:Y:S01]  /*b090*/  ISETP.GT.AND P2, PT, R72, 0x59, PT ;  /* 0x000000594800780c */ /* 0x000fe20003f44270 */
[----:B------:R-:W-:Y:S01]  /*b0a0*/  FFMA.FTZ R72, R43, UR37, -R6 ;  /* 0x000000252b487c23 */ /* 0x000fe20008010806 */
[----:B------:R-:W-:Y:S01]  /*b0b0*/  FSEL R68, R68, -INF , P1 ;  /* 0xff80000044447808 */ /* 0x000fe20000800000 */
[----:B------:R-:W-:Y:S01]  /*b0c0*/  IMAD.U32 R43, RZ, RZ, UR41 ;  /* 0x00000029ff2b7e24 */ /* 0x000fe2000f8e00ff */
[----:B------:R-:W-:Y:S01]  /*b0d0*/  FMNMX.FTZ R3, R65, R34, !PT ;  /* 0x0000002241037209 */ /* 0x000fe20007810000 */
[----:B------:R-:W-:Y:S01]  /*b0e0*/  MUFU.EX2 R64, R64 ;  /* 0x0000004000407308 */ /* 0x000fe20000000800 */
[----:B------:R-:W-:Y:S02]  /*b0f0*/  FSEL R69, R69, -INF , P2 ;  /* 0xff80000045457808 */ /* 0x000fe40001000000 */
[----:B------:R-:W-:-:S04]  /*b100*/  FMNMX.FTZ R34, R68, R3, !PT ;  /* 0x0000000344227209 */ /* 0x000fc80007810000 */
[----:B------:R-:W-:Y:S01]  /*b110*/  FMNMX.FTZ R34, R69, R34, !PT ;  /* 0x0000002245227209 */ /* 0x000fe20007810000 */
[----:B------:R-:W-:Y:S04]  /*b120*/  MUFU.EX2 R157, R157 ;  /* 0x0000009d009d7308 */ /* 0x000fe80000000800 */
[----:B------:R-:W2:Y:S04]  /*b130*/  SHFL.BFLY PT, R3, R34, 0x2, 0x1f ;  /* 0x0c401f0022037f89 */ /* 0x000ea800000e0000 */
[----:B------:R-:W-:Y:S08]  /*b140*/  MUFU.EX2 R72, R72 ;  /* 0x0000004800487308 */ /* 0x000ff00000000800 */
[----:B------:R-:W-:Y:S08]  /*b150*/  MUFU.EX2 R159, R159 ;  /* 0x0000009f009f7308 */ /* 0x000ff00000000800 */
[----:B------:R-:W-:Y:S01]  /*b160*/  MUFU.EX2 R74, R74 ;  /* 0x0000004a004a7308 */ /* 0x000fe20000000800 */
[----:B--2---:R-:W-:Y:S01]  /*b170*/  FMNMX.FTZ R27, R34, R3, !PT ;  /* 0x00000003221b7209 */ /* 0x004fe20007810000 */
[----:B------:R-:W-:-:S06]  /*b180*/  FFMA.FTZ R34, R55, UR37, -R6 ;  /* 0x0000002537227c23 */ /* 0x000fcc0008010806 */
[----:B------:R-:W-:Y:S01]  /*b190*/  MUFU.EX2 R161, R161 ;  /* 0x000000a100a17308 */ /* 0x000fe20000000800 */
[----:B------:R-:W2:Y:S07]  /*b1a0*/  SHFL.BFLY PT, R46, R27, 0x1, 0x1f ;  /* 0x0c201f001b2e7f89 */ /* 0x000eae00000e0000 */
[----:B------:R-:W-:Y:S08]  /*b1b0*/  MUFU.EX2 R50, R50 ;  /* 0x0000003200327308 */ /* 0x000ff00000000800 */
[----:B------:R-:W-:Y:S08]  /*b1c0*/  MUFU.EX2 R163, R163 ;  /* 0x000000a300a37308 */ /* 0x000ff00000000800 */
[----:B------:R-:W-:Y:S01]  /*b1d0*/  MUFU.EX2 R34, R34 ;  /* 0x0000002200227308 */ /* 0x000fe20000000800 */
[----:B--2---:R-:W-:Y:S01]  /*b1e0*/  FMNMX.FTZ R3, R27, R46, !PT ;  /* 0x0000002e1b037209 */ /* 0x004fe20007810000 */
        /* <DEDUP_REMOVED lines=15> */
[----:B------:R-:W-:Y:S01]  /*b2e0*/  FFMA.FTZ R31, R37, UR37, -R54 ;  /* 0x00000025251f7c23 */ /* 0x000fe20008010836 */
[----:B0-----:R-:W-:Y:S01]  /*b2f0*/  FADD.FTZ R28, R201, R14 ;  /* 0x0000000ec91c7221 */ /* 0x001fe20000010000 */
[----:B------:R-:W-:-:S02]  /*b300*/  VIADD R24, R12, 0x22840 ;  /* 0x000228400c187836 */ /* 0x000fc40000000000 */
[--C-:B------:R-:W-:Y:S01]  /*b310*/  FFMA.FTZ R156, R40, UR37, -R54.reuse ;  /* 0x00000025289c7c23 */ /* 0x100fe20008010836 */
[--C-:B------:R-:W-:Y:S01]  /*b320*/  FFMA.FTZ R158, R44, UR37, -R54.reuse ;  /* 0x000000252c9e7c23 */ /* 0x100fe20008010836 */
[----:B------:R-:W0:Y:S01]  /*b330*/  MUFU.EX2 R25, R25 ;  /* 0x0000001900197308 */ /* 0x000e220000000800 */
[----:B------:R-:W-:Y:S01]  /*b340*/  FFMA.FTZ R35, R45, UR37, -R54 ;  /* 0x000000252d237c23 */ /* 0x000fe20008010836 */
[----:B------:R-:W-:Y:S01]  /*b350*/  PRMT R24, R43, 0x654, R24 ;  /* 0x000006542b187816 */ /* 0x000fe20000000018 */
[--C-:B------:R-:W-:Y:S01]  /*b360*/  FFMA.FTZ R160, R48, UR37, -R54.reuse ;  /* 0x0000002530a07c23 */ /* 0x100fe20008010836 */
[--C-:B------:R-:W-:Y:S01]  /*b370*/  FFMA.FTZ R37, R49, UR37, -R54.reuse ;  /* 0x0000002531257c23 */ /* 0x100fe20008010836 */
[--C-:B------:R-:W-:Y:S01]  /*b380*/  FFMA.FTZ R162, R52, UR37, -R54.reuse ;  /* 0x0000002534a27c23 */ /* 0x100fe20008010836 */
[----:B------:R2:W-:Y:S01]  /*b390*/  SYNCS.ARRIVE.TRANS64.RED.A1T0 RZ, [R24+URZ], RZ ;  /* 0x000000ff18ff79a7 */ /* 0x0005e2000810043f */
[--C-:B------:R-:W-:Y:S01]  /*b3a0*/  FFMA.FTZ R39, R53, UR37, -R54.reuse ;  /* 0x0000002535277c23 */ /* 0x100fe20008010836 */
[----:B------:R-:W3:Y:S01]  /*b3b0*/  MUFU.EX2 R202, R202 ;  /* 0x000000ca00ca7308 */ /* 0x000ee20000000800 */
[----:B------:R-:W-:Y:S01]  /*b3c0*/  F2FP.F16.F32.PACK_AB R201, R14, R201 ;  /* 0x000000c90ec9723e */ /* 0x000fe200000000ff */
[--C-:B------:R-:W-:Y:S01]  /*b3d0*/  FFMA.FTZ R164, R56, UR37, -R54.reuse ;  /* 0x0000002538a47c23 */ /* 0x100fe20008010836 */
[--C-:B------:R-:W-:Y:S01]  /*b3e0*/  FFMA.FTZ R166, R60, UR37, -R54.reuse ;  /* 0x000000253ca67c23 */ /* 0x100fe20008010836 */
[--C-:B------:R-:W-:Y:S01]  /*b3f0*/  FFMA.FTZ R61, R61, UR37, -R54.reuse ;  /* 0x000000253d3d7c23 */ /* 0x100fe20008010836 */
[--C-:B------:R-:W-:Y:S01]  /*b400*/  FFMA.FTZ R65, R65, UR37, -R54.reuse ;  /* 0x0000002541417c23 */ /* 0x100fe20008010836 */
[----:B------:R-:W-:-:S02]  /*b410*/  FFMA.FTZ R68, R68, UR37, -R54 ;  /* 0x0000002544447c23 */ /* 0x000fc40008010836 */
[----:B------:R-:W4:Y:S01]  /*b420*/  MUFU.EX2 R27, R27 ;  /* 0x0000001b001b7308 */ /* 0x000f220000000800 */
[----:B0-----:R-:W-:Y:S01]  /*b430*/  FADD.FTZ R41, R200, R25 ;  /* 0x00000019c8297221 */ /* 0x001fe20000010000 */
[----:B------:R-:W-:-:S06]  /*b440*/  F2FP.F16.F32.PACK_AB R200, R25, R200 ;  /* 0x000000c819c8723e */ /* 0x000fcc00000000ff */
[----:B------:R-:W2:Y:S01]  /*b450*/  MUFU.EX2 R152, R152 ;  /* 0x0000009800987308 */ /* 0x000ea20000000800 */
[----:B---3--:R-:W-:Y:S01]  /*b460*/  FADD.FTZ R32, R202, R41 ;  /* 0x00000029ca207221 */ /* 0x008fe20000010000 */
[----:B------:R-:W-:Y:S01]  /*b470*/  FADD.FTZ R41, R203, R28 ;  /* 0x0000001ccb297221 */ /* 0x000fe20000010000 */
[----:B------:R-:W-:-:S03]  /*b480*/  F2FP.F16.F32.PACK_AB R203, R26, R203 ;  /* 0x000000cb1acb723e */ /* 0x000fc600000000ff */
[----:B------:R-:W-:Y:S01]  /*b490*/  FADD.FTZ R28, R26, R41 ;  /* 0x000000291a1c7221 */ /* 0x000fe20000010000 */
[----:B------:R-:W-:Y:S01]  /*b4a0*/  FFMA.FTZ R41, R57, UR37, -R54 ;  /* 0x0000002539297c23 */ /* 0x000fe20008010836 */
[----:B------:R-:W0:Y:S01]  /*b4b0*/  MUFU.EX2 R29, R29 ;  /* 0x0000001d001d7308 */ /* 0x000e220000000800 */
[C---:B----4-:R-:W-:Y:S01]  /*b4c0*/  FADD.FTZ R43, R27.reuse, R32 ;  /* 0x000000201b2b7221 */ /* 0x050fe20000010000 */
[----:B------:R-:W-:-:S06]  /*b4d0*/  F2FP.F16.F32.PACK_AB R202, R27, R202 ;  /* 0x000000ca1bca723e */ /* 0x000fcc00000000ff */
[----:B------:R-:W3:Y:S01]  /*b4e0*/  MUFU.EX2 R154, R154 ;  /* 0x0000009a009a7308 */ /* 0x000ee20000000800 */
[----:B--2---:R-:W-:Y:S01]  /*b4f0*/  FADD.FTZ R24, R152, R43 ;  /* 0x0000002b98187221 */ /* 0x004fe20000010000 */
[----:B------:R-:W-:Y:S01]  /*b500*/  FADD.FTZ R43, R153, R28 ;  /* 0x0000001c992b7221 */ /* 0x000fe20000010000 */
[----:B------:R-:W-:-:S05]  /*b510*/  F2FP.F16.F32.PACK_AB R153, R30, R153 ;  /* 0x000000991e99723e */ /* 0x000fca00000000ff */
[----:B------:R-:W2:Y:S01]  /*b520*/  MUFU.EX2 R31, R31 ;  /* 0x0000001f001f7308 */ /* 0x000ea20000000800 */
[C---:B0-----:R-:W-:Y:S01]  /*b530*/  FADD.FTZ R45, R29.reuse, R24 ;  /* 0x000000181d2d7221 */ /* 0x041fe20000010000 */
[----:B------:R-:W-:Y:S01]  /*b540*/  FADD.FTZ R24, R30, R43 ;  /* 0x0000002b1e187221 */ /* 0x000fe20000010000 */
[----:B------:R-:W-:-:S03]  /*b550*/  F2FP.F16.F32.PACK_AB R152, R29, R152 ;  /* 0x000000981d98723e */ /* 0x000fc600000000ff */
[----:B------:R-:W-:Y:S01]  /*b560*/  FADD.FTZ R43, R155, R24 ;  /* 0x000000189b2b7221 */ /* 0x000fe20000010000 */
[--C-:B------:R-:W-:Y:S01]  /*b570*/  FFMA.FTZ R24, R7, UR37, -R54.reuse ;  /* 0x0000002507187c23 */ /* 0x100fe20008010836 */
[----:B------:R-:W0:Y:S01]  /*b580*/  MUFU.EX2 R156, R156 ;  /* 0x0000009c009c7308 */ /* 0x000e220000000800 */
[----:B---3--:R-:W-:Y:S01]  /*b590*/  FADD.FTZ R28, R154, R45 ;  /* 0x0000002d9a1c7221 */ /* 0x008fe20000010000 */
[----:B------:R-:W-:Y:S01]  /*b5a0*/  FFMA.FTZ R54, R69, UR37, -R54 ;  /* 0x0000002545367c23 */ /* 0x000fe20008010836 */
[----:B------:R-:W-:-:S05]  /*b5b0*/  F2FP.F16.F32.PACK_AB R155, R64, R155 ;  /* 0x0000009b409b723e */ /* 0x000fca00000000ff */
[----:B------:R-:W3:Y:S01]  /*b5c0*/  MUFU.EX2 R33, R33 ;  /* 0x0000002100217308 */ /* 0x000ee20000000800 */
[C---:B--2---:R-:W-:Y:S01]  /*b5d0*/  FADD.FTZ R7, R31.reuse, R28 ;  /* 0x0000001c1f077221 */ /* 0x044fe20000010000 */
[----:B------:R-:W-:Y:S01]  /*b5e0*/  FADD.FTZ R28, R64, R43 ;  /* 0x0000002b401c7221 */ /* 0x000fe20000010000 */
[----:B------:R-:W-:-:S03]  /*b5f0*/  F2FP.F16.F32.PACK_AB R154, R31, R154 ;  /* 0x0000009a1f9a723e */ /* 0x000fc600000000ff */
[----:B------:R-:W-:Y:S01]  /*b600*/  FADD.FTZ R43, R157, R28 ;  /* 0x0000001c9d2b7221 */ /* 0x000fe20000010000 */
[----:B------:R-:W-:Y:S01]  /*b610*/  F2FP.F16.F32.PACK_AB R157, R72, R157 ;  /* 0x0000009d489d723e */ /* 0x000fe200000000ff */
[----:B------:R-:W2:Y:S01]  /*b620*/  MUFU.EX2 R158, R158 ;  /* 0x0000009e009e7308 */ /* 0x000ea20000000800 */
[----:B0-----:R-:W-:Y:S01]  /*b630*/  FADD.FTZ R32, R156, R7 ;  /* 0x000000079c207221 */ /* 0x001fe20000010000 */
[----:B------:R-:W-:-:S04]  /*b640*/  FADD.FTZ R28, R72, R43 ;  /* 0x0000002b481c7221 */ /* 0x000fc80000010000 */
[----:B------:R-:W-:Y:S01]  /*b650*/  FADD.FTZ R43, R159, R28 ;  /* 0x0000001c9f2b7221 */ /* 0x000fe20000010000 */
[----:B------:R-:W-:Y:S01]  /*b660*/  F2FP.F16.F32.PACK_AB R159, R74, R159 ;  /* 0x0000009f4a9f723e */ /* 0x000fe200000000ff */
[----:B------:R-:W0:Y:S01]  /*b670*/  MUFU.EX2 R35, R35 ;  /* 0x0000002300237308 */ /* 0x000e220000000800 */
[C---:B---3--:R-:W-:Y:S01]  /*b680*/  FADD.FTZ R45, R33.reuse, R32 ;  /* 0x00000020212d7221 */ /* 0x048fe20000010000 */
[----:B------:R-:W-:-:S06]  /*b690*/  F2FP.F16.F32.PACK_AB R156, R33, R156 ;  /* 0x0000009c219c723e */ /* 0x000fcc00000000ff */
[----:B------:R-:W3:Y:S01]  /*b6a0*/  MUFU.EX2 R160, R160 ;  /* 0x000000a000a07308 */ /* 0x000ee20000000800 */
[----:B--2---:R-:W-:-:S07]  /*b6b0*/  FADD.FTZ R14, R158, R45 ;  /* 0x0000002d9e0e7221 */ /* 0x004fce0000010000 */
[----:B------:R-:W2:Y:S01]  /*b6c0*/  MUFU.EX2 R37, R37 ;  /* 0x0000002500257308 */ /* 0x000ea20000000800 */
[C---:B0-----:R-:W-:Y:S01]  /*b6d0*/  FADD.FTZ R45, R35.reuse, R14 ;  /* 0x0000000e232d7221 */ /* 0x041fe20000010000 */
[----:B------:R-:W-:Y:S01]  /*b6e0*/  FADD.FTZ R14, R74, R43 ;  /* 0x0000002b4a0e7221 */ /* 0x000fe20000010000 */
[----:B------:R-:W-:-:S03]  /*b6f0*/  F2FP.F16.F32.PACK_AB R158, R35, R158 ;  /* 0x0000009e239e723e */ /* 0x000fc600000000ff */
[----:B------:R-:W-:Y:S01]  /*b700*/  FADD.FTZ R43, R161, R14 ;  /* 0x0000000ea12b7221 */ /* 0x000fe20000010000 */
[----:B------:R-:W-:Y:S01]  /*b710*/  F2FP.F16.F32.PACK_AB R161, R50, R161 ;  /* 0x000000a132a1723e */ /* 0x000fe200000000ff */
[----:B------:R-:W0:Y:S01]  /*b720*/  MUFU.EX2 R162, R162 ;  /* 0x000000a200a27308 */ /* 0x000e220000000800 */
[----:B---3--:R-:W-:Y:S01]  /*b730*/  FADD.FTZ R26, R160, R45 ;  /* 0x0000002da01a7221 */ /* 0x008fe20000010000 */
[----:B------:R-:W-:-:S04]  /*b740*/  FADD.FTZ R14, R50, R43 ;  /* 0x0000002b320e7221 */ /* 0x000fc80000010000 */
[----:B------:R-:W-:Y:S01]  /*b750*/  FADD.FTZ R25, R163, R14 ;  /* 0x0000000ea3197221 */ /* 0x000fe20000010000 */
[C---:B------:R-:W-:Y:S01]  /*b760*/  F2FP.F16.F32.PACK_AB R163, R34.reuse, R163 ;  /* 0x000000a322a3723e */ /* 0x040fe200000000ff */
[----:B------:R-:W3:Y:S01]  /*b770*/  MUFU.EX2 R39, R39 ;  /* 0x0000002700277308 */ /* 0x000ee20000000800 */
[C---:B--2---:R-:W-:Y:S01]  /*b780*/  FADD.FTZ R45, R37.reuse, R26 ;  /* 0x0000001a252d7221 */ /* 0x044fe20000010000 */
[----:B------:R-:W-:Y:S01]  /*b790*/  FADD.FTZ R14, R34, R25 ;  /* 0x00000019220e7221 */ /* 0x000fe20000010000 */
[----:B------:R-:W-:-:S05]  /*b7a0*/  F2FP.F16.F32.PACK_AB R160, R37, R160 ;  /* 0x000000a025a0723e */ /* 0x000fca00000000ff */
[----:B------:R-:W2:Y:S01]  /*b7b0*/  MUFU.EX2 R164, R164 ;  /* 0x000000a400a47308 */ /* 0x000ea20000000800 */
[----:B0-----:R-:W-:-:S07]  /*b7c0*/  FADD.FTZ R26, R162, R45 ;  /* 0x0000002da21a7221 */ /* 0x001fce0000010000 */
[----:B------:R-:W0:Y:S01]  /*b7d0*/  MUFU.EX2 R41, R41 ;  /* 0x0000002900297308 */ /* 0x000e220000000800 */
[C---:B---3--:R-:W-:Y:S01]  /*b7e0*/  FADD.FTZ R27, R39.reuse, R26 ;  /* 0x0000001a271b7221 */ /* 0x048fe20000010000 */
[----:B------:R-:W-:-:S06]  /*b7f0*/  F2FP.F16.F32.PACK_AB R162, R39, R162 ;  /* 0x000000a227a2723e */ /* 0x000fcc00000000ff */
[----:B------:R-:W3:Y:S01]  /*b800*/  MUFU.EX2 R38, R38 ;  /* 0x0000002600267308 */ /* 0x000ee20000000800 */
[----:B--2---:R-:W-:Y:S01]  /*b810*/  FADD.FTZ R26, R164, R27 ;  /* 0x0000001ba41a7221 */ /* 0x004fe20000010000 */
[----:B------:R-:W-:-:S06]  /*b820*/  FADD.FTZ R27, R165, R14 ;  /* 0x0000000ea51b7221 */ /* 0x000fcc0000010000 */
[----:B------:R-:W2:Y:S01]  /*b830*/  MUFU.EX2 R166, R166 ;  /* 0x000000a600a67308 */ /* 0x000ea20000000800 */
[C---:B0-----:R-:W-:Y:S01]  /*b840*/  FADD.FTZ R29, R41.reuse, R26 ;  /* 0x0000001a291d7221 */ /* 0x041fe20000010000 */
[----:B------:R-:W-:-:S06]  /*b850*/  F2FP.F16.F32.PACK_AB R164, R41, R164 ;  /* 0x000000a429a4723e */ /* 0x000fcc00000000ff */
[----:B------:R-:W0:Y:S01]  /*b860*/  MUFU.EX2 R167, R167 ;  /* 0x000000a700a77308 */ /* 0x000e220000000800 */
[C---:B---3--:R-:W-:Y:S01]  /*b870*/  FADD.FTZ R14, R38.reuse, R27 ;  /* 0x0000001b260e7221 */ /* 0x048fe20000010000 */
[----:B------:R-:W-:-:S06]  /*b880*/  F2FP.F16.F32.PACK_AB R165, R38, R165 ;  /* 0x000000a526a5723e */ /* 0x000fcc00000000ff */
[----:B------:R-:W3:Y:S01]  /*b890*/  MUFU.EX2 R7, R61 ;  /* 0x0000003d00077308 */ /* 0x000ee20000000800 */
[----:B--2---:R-:W-:-:S07]  /*b8a0*/  FADD.FTZ R26, R166, R29 ;  /* 0x0000001da61a7221 */ /* 0x004fce0000010000 */
[----:B------:R-:W2:Y:S01]  /*b8b0*/  MUFU.EX2 R42, R42 ;  /* 0x0000002a002a7308 */ /* 0x000ea20000000800 */
[----:B0-----:R-:W-:-:S07]  /*b8c0*/  FADD.FTZ R27, R167, R14 ;  /* 0x0000000ea71b7221 */ /* 0x001fce0000010000 */
[----:B------:R-:W0:Y:S01]  /*b8d0*/  MUFU.EX2 R24, R24 ;  /* 0x0000001800187308 */ /* 0x000e220000000800 */
[C---:B---3--:R-:W-:Y:S01]  /*b8e0*/  FADD.FTZ R29, R7.reuse, R26 ;  /* 0x0000001a071d7221 */ /* 0x048fe20000010000 */
[----:B------:R-:W-:-:S06]  /*b8f0*/  F2FP.F16.F32.PACK_AB R166, R7, R166 ;  /* 0x000000a607a6723e */ /* 0x000fcc00000000ff */
[----:B------:R-:W3:Y:S01]  /*b900*/  MUFU.EX2 R169, R169 ;  /* 0x000000a900a97308 */ /* 0x000ee20000000800 */
[C---:B--2---:R-:W-:Y:S01]  /*b910*/  FADD.FTZ R26, R42.reuse, R27 ;  /* 0x0000001b2a1a7221 */ /* 0x044fe20000010000 */
[----:B------:R-:W-:-:S06]  /*b920*/  F2FP.F16.F32.PACK_AB R167, R42, R167 ;  /* 0x000000a72aa7723e */ /* 0x000fcc00000000ff */
[----:B------:R-:W2:Y:S01]  /*b930*/  MUFU.EX2 R65, R65 ;  /* 0x0000004100417308 */ /* 0x000ea20000000800 */
[----:B0-----:R-:W-:-:S07]  /*b940*/  FADD.FTZ R28, R24, R29 ;  /* 0x0000001d181c7221 */ /* 0x001fce0000010000 */
[----:B------:R-:W0:Y:S01]  /*b950*/  MUFU.EX2 R46, R46 ;  /* 0x0000002e002e7308 */ /* 0x000e220000000800 */
[----:B---3--:R-:W-:-:S07]  /*b960*/  FADD.FTZ R27, R169, R26 ;  /* 0x0000001aa91b7221 */ /* 0x008fce0000010000 */
[----:B------:R-:W-:Y:S01]  /*b970*/  MUFU.EX2 R68, R68 ;  /* 0x0000004400447308 */ /* 0x000fe20000000800 */
[C---:B--2---:R-:W-:Y:S01]  /*b980*/  FADD.FTZ R29, R65.reuse, R28 ;  /* 0x0000001c411d7221 */ /* 0x044fe20000010000 */
[----:B------:R-:W-:-:S06]  /*b990*/  F2FP.F16.F32.PACK_AB R168, R65, R24 ;  /* 0x0000001841a8723e */ /* 0x000fcc00000000ff */
[----:B------:R-:W2:Y:S01]  /*b9a0*/  MUFU.EX2 R171, R171 ;  /* 0x000000ab00ab7308 */ /* 0x000ea20000000800 */
[C---:B0-----:R-:W-:Y:S01]  /*b9b0*/  FADD.FTZ R26, R46.reuse, R27 ;  /* 0x0000001b2e1a7221 */ /* 0x041fe20000010000 */
[----:B------:R-:W-:-:S06]  /*b9c0*/  F2FP.F16.F32.PACK_AB R169, R46, R169 ;  /* 0x000000a92ea9723e */ /* 0x000fcc00000000ff */
[----:B------:R-:W0:Y:S08]  /*b9d0*/  MUFU.EX2 R25, R54 ;  /* 0x0000003600197308 */ /* 0x000e300000000800 */
[----:B------:R3:W4:Y:S01]  /*b9e0*/  MUFU.EX2 R14, R6 ;  /* 0x00000006000e7308 */ /* 0x0007220000000800 */
[----:B--2---:R-:W-:Y:S01]  /*b9f0*/  FADD.FTZ R27, R171, R26 ;  /* 0x0000001aab1b7221 */ /* 0x004fe20000010000 */
[----:B---3--:R-:W-:Y:S01]  /*ba00*/  FADD.FTZ R6, R68, R29 ;  /* 0x0000001d44067221 */ /* 0x008fe20000010000 */
[----:B0-----:R-:W-:-:S03]  /*ba10*/  F2FP.F16.F32.PACK_AB R170, R25, R68 ;  /* 0x0000004419aa723e */ /* 0x001fc600000000ff */
[----:B------:R-:W-:Y:S01]  /*ba20*/  FADD.FTZ R7, R25, R6 ;  /* 0x0000000619077221 */ /* 0x000fe20000010000 */
[C---:B----4-:R-:W-:Y:S01]  /*ba30*/  FADD.FTZ R6, R14.reuse, R27 ;  /* 0x0000001b0e067221 */ /* 0x050fe20000010000 */
[----:B------:R-:W-:Y:S01]  /*ba40*/  F2FP.F16.F32.PACK_AB R171, R14, R171 ;  /* 0x000000ab0eab723e */ /* 0x000fe200000000ff */
[----:B------:R-:W-:Y:S06]  /*ba50*/  @!P0 BRA `(.L_x_5297) ;  /* 0x0000000000048947 */ /* 0x000fec0003800000 */
[----:B------:R-:W-:Y:S01]  /*ba60*/  BPT.TRAP 0x1 ;  /* 0x000000040000795c */ /* 0x000fe20000300000 */
.L_x_5297:
[----:B------:R0:W2:Y:S01]  /*ba70*/  SYNCS.PHASECHK.TRANS64.TRYWAIT P1, [R12+URZ+0x22850], R73 ;  /* 0x022850490c0075a7 */ /* 0x0000a2000802017f */
[----:B------:R-:W-:Y:S05]  /*ba80*/  @!P0 BRA `(.L_x_5298) ;  /* 0x0000000000048947 */ /* 0x000fea0003800000 */
[----:B------:R-:W-:Y:S01]  /*ba90*/  BPT.TRAP 0x1 ;  /* 0x000000040000795c */ /* 0x000fe20000300000 */
.L_x_5298:
[----:B------:R-:W-:Y:S04]  /*baa0*/  BSSY B0, `(.L_x_5299) ;  /* 0x0000004000007945 */ /* 0x000fe80003800000 */
[----:B--2---:R-:W-:Y:S05]  /*bab0*/  @P1 BRA `(.L_x_5300) ;  /* 0x0000000000081947 */ /* 0x004fea0003800000 */
[----:B------:R-:W2:Y:S02]  /*bac0*/  SYNCS.PHASECHK.TRANS64.TRYWAIT P1, [R12+URZ+0x22850], R73 ;  /* 0x022850490c0075a7 */ /* 0x000ea4000802017f */
[----:B--2---:R-:W-:Y:S05]  /*bad0*/  @!P1 BRA `(.L_x_5301) ;  /* 0x00000134001c9947 */ /* 0x004fea0003800000 */
.L_x_5300:
[----:B------:R-:W-:Y:S05]  /*bae0*/  BSYNC B0 ;  /* 0x0000000000007941 */ /* 0x000fea0003800000 */
.L_x_5299:
        /* <DEDUP_REMOVED lines=8> */
[----:B------:R-:W-:Y:S01]  /*bb70*/  IMAD.MOV.U32 R31, RZ, RZ, 0x40000040 ;  /* 0x40000040ff1f7424 */ /* 0x000fe200078e00ff */
[----:B------:R-:W-:Y:S02]  /*bb80*/  R2UR UR11, R29 ;  /* 0x000000001d0b72ca */ /* 0x000fe400000e0000 */
[----:B------:R-:W-:Y:S01]  /*bb90*/  UIADD3 UR4, UR4, 0x400, URZ ;  /* 0x0000040004047890 */ /* 0x000fe2000fffe03f */
[----:B------:R-:W-:Y:S02]  /*bba0*/  R2UR UR15, R27 ;  /* 0x000000001b0f72ca */ /* 0x000fe400000e0000 */
[----:B------:R-:W-:Y:S01]  /*bbb0*/  R2UR UR19, R29 ;  /* 0x000000001d1372ca */ /* 0x000fe200000e0000 */
[----:B------:R-:W-:Y:S01]  /*bbc0*/  USHF.R.U32.HI UR4, URZ, 0x4, UR4 ;  /* 0x000000043f047899 */ /* 0x000fe20008011604 */
[----:B------:R-:W-:-:S02]  /*bbd0*/  R2UR UR23, R31 ;  /* 0x000000001f1772ca */ /* 0x000fc400000e0000 */
[----:B------:R-:W-:Y:S01]  /*bbe0*/  R2UR UR27, R25 ;  /* 0x00000000191b72ca */ /* 0x000fe200000e0000 */
[----:B------:R-:W-:-:S04]  /*bbf0*/  ULOP3.LUT UR4, UR4, 0x3fff, URZ, 0xc0, !UPT ;  /* 0x00003fff04047892 */ /* 0x000fc8000f8ec03f */
[----:B------:R-:W-:-:S06]  /*bc00*/  ULOP3.LUT UR38, UR4, 0x3000000, URZ, 0xfc, !UPT ;  /* 0x0300000004267892 */ /* 0x000fcc000f8efc3f */
[----:B------:R-:W-:-:S04]  /*bc10*/  IMAD R24, R23, R24, UR38 ;  /* 0x0000002617187e24 */ /* 0x000fc8000f8e0218 */
[C---:B------:R-:W-:Y:S01]  /*bc20*/  VIADD R28, R24.reuse, 0x80 ;  /* 0x00000080181c7836 */ /* 0x040fe20000000000 */
[C---:B------:R-:W-:Y:S01]  /*bc30*/  R2UR UR6, R24.reuse ;  /* 0x00000000180672ca */ /* 0x040fe200000e0000 */
[C---:B------:R-:W-:Y:S01]  /*bc40*/  VIADD R26, R24.reuse, 0x100 ;  /* 0x00000100181a7836 */ /* 0x040fe20000000000 */
[----:B------:R-:W-:Y:S02]  /*bc50*/  IADD3 R30, R24, 0x200, RZ ;  /* 0x00000200181e7810 */ /* 0x000fe40007ffe0ff */
[----:B------:R-:W-:Y:S01]  /*bc60*/  R2UR UR10, R28 ;  /* 0x000000001c0a72ca */ /* 0x000fe200000e0000 */
[----:B------:R-:W-:Y:S01]  /*bc70*/  VIADD R28, R24, 0x180 ;  /* 0x00000180181c7836 */ /* 0x000fe20000000000 */
[----:B------:R-:W-:Y:S01]  /*bc80*/  R2UR UR14, R26 ;  /* 0x000000001a0e72ca */ /* 0x000fe200000e0000 */
[----:B------:R-:W-:Y:S01]  /*bc90*/  VIADD R24, R24, 0x280 ;  /* 0x0000028018187836 */ /* 0x000fe20000000000 */
[----:B------:R-:W-:Y:S02]  /*bca0*/  R2UR UR22, R30 ;  /* 0x000000001e1672ca */ /* 0x000fe400000e0000 */
[----:B------:R-:W-:-:S02]  /*bcb0*/  R2UR UR18, R28 ;  /* 0x000000001c1272ca */ /* 0x000fc400000e0000 */
[----:B------:R-:W-:Y:S02]  /*bcc0*/  R2UR UR26, R24 ;  /* 0x00000000181a72ca */ /* 0x000fe400000e0000 */
[----:B012---:R-:W-:-:S06]  /*bcd0*/  WARPGROUP.ARRIVE ;  /* 0x00000000000079c5 */ /* 0x007fcc0000000000 */
        /* <DEDUP_REMOVED lines=22> */
[----:B---3--:R-:W-:Y:S05]  /*be40*/  @!P0 BRA `(.L_x_5302) ;  /* 0x0000000000048947 */ /* 0x008fea0003800000 */
[----:B------:R-:W-:Y:S01]  /*be50*/  BPT.TRAP 0x1 ;  /* 0x000000040000795c */ /* 0x000fe20000300000 */
.L_x_5302:
[----:B------:R-:W2:Y:S01]  /*be60*/  LDL R153, [R1+0x4] ;  /* 0x0000040001997983 */ /* 0x000ea20000100800 */
[----:B------:R-:W0:Y:S03]  /*be70*/  LDC R13, c[0x0][0x448] ;  /* 0x00011200ff0d7b82 */ /* 0x000e260000000800 */
[----:B------:R-:W3:Y:S01]  /*be80*/  LDL R152, [R1+0x10] ;  /* 0x0000100001987983 */ /* 0x000ee20000100800 */
[----:B------:R-:W-:Y:S01]  /*be90*/  VIADD R12, R12, 0x22860 ;  /* 0x000228600c0c7836 */ /* 0x000fe20000000000 */
[----:B------:R-:W-:Y:S01]  /*bea0*/  ULDC UR39, c[0x0][0x988] ;  /* 0x0002620000277ab9 */ /* 0x000fe20000000800 */
[----:B------:R-:W-:Y:S01]  /*beb0*/  IMAD.MOV.U32 R14, RZ, RZ, R222 ;  /* 0x000000ffff0e7224 */ /* 0x000fe200078e00de */
[----:B------:R-:W-:Y:S01]  /*bec0*/  ULDC UR40, c[0x0][0x988] ;  /* 0x0002620000287ab9 */ /* 0x000fe20000000800 */
[----:B0-----:R-:W-:Y:S01]  /*bed0*/  ISETP.NE.AND P1, PT, R13, 0x1, PT ;  /* 0x000000010d00780c */ /* 0x001fe20003f25270 */
[----:B------:R-:W-:-:S05]  /*bee0*/  IMAD.U32 R13, RZ, RZ, UR41 ;  /* 0x00000029ff0d7e24 */ /* 0x000fca000f8e00ff */
[----:B------:R-:W-:-:S04]  /*bef0*/  PRMT R12, R13, 0x654, R12 ;  /* 0x000006540d0c7816 */ /* 0x000fc8000000000c */
[----:B------:R0:W-:Y:S03]  /*bf00*/  SYNCS.ARRIVE.TRANS64.RED.A1T0 RZ, [R12+URZ], RZ ;  /* 0x000000ff0cff79a7 */ /* 0x0001e6000810043f */
[----:B------:R-:W1:Y:S08]  /*bf10*/  @P1 LDC R13, c[0x0][0x44c] ;  /* 0x00011300ff0d1b82 */ /* 0x000e700000000800 */
[----:B0-----:R-:W0:Y:S01]  /*bf20*/  @P1 LDC R12, c[0x0][0x450] ;  /* 0x00011400ff0c1b82 */ /* 0x001e220000000800 */
[----:B-1----:R-:W-:-:S05]  /*bf30*/  @P1 IMAD.HI.U32 R13, R222, R13, RZ ;  /* 0x0000000dde0d1227 */ /* 0x002fca00078e00ff */
[----:B0-----:R-:W-:-:S04]  /*bf40*/  @P1 SHF.R.U32.HI R14, RZ, R12, R13 ;  /* 0x0000000cff0e1219 */ /* 0x001fc8000001160d */
[----:B--2---:R-:W-:-:S05]  /*bf50*/  IADD3 R12, R14, R153, -R224 ;  /* 0x000000990e0c7210 */ /* 0x004fca0007ffe8e0 */
[----:B------:R-:W-:-:S05]  /*bf60*/  IMAD.HI R12, R12, 0x2aaaaaab, RZ ;  /* 0x2aaaaaab0c0c7827 */ /* 0x000fca00078e02ff */
[----:B------:R-:W-:-:S04]  /*bf70*/  SHF.R.U32.HI R13, RZ, 0x1f, R12 ;  /* 0x0000001fff0d7819 */ /* 0x000fc8000001160c */
[----:B------:R-:W-:-:S04]  /*bf80*/  LEA.HI.SX32 R13, R12, R13, 0x1c ;  /* 0x0000000d0c0d7211 */ /* 0x000fc800078fe2ff */
[----:B---3--:R-:W-:Y:S01]  /*bf90*/  VIMNMX R152, R152, R13, !PT ;  /* 0x0000000d98987248 */ /* 0x008fe20007fe0100 */
[----:B------:R-:W-:-:S04]  /*bfa0*/  VIADD R12, R172, 0xfffffffe ;  /* 0xfffffffeac0c7836 */ /* 0x000fc80000000000 */
[----:B------:R0:W-:Y:S01]  /*bfb0*/  STL [R1], R152 ;  /* 0x0000009801007387 */ /* 0x0001e20000100800 */
[----:B------:R-:W-:-:S13]  /*bfc0*/  ISETP.GE.AND P1, PT, R12, R152, PT ;  /* 0x000000980c00720c */ /* 0x000fda0003f26270 */
[----:B0-----:R-:W-:Y:S05]  /*bfd0*/  @!P1 BRA `(.L_x_5303) ;  /* 0x0000002400c49947 */ /* 0x001fea0003800000 */
[----:B------:R-:W-:Y:S02]  /*bfe0*/  IMAD.MOV.U32 R201, RZ, RZ, R0 ;  /* 0x000000ffffc97224 */ /* 0x000fe400078e0000 */
[----:B------:R-:W-:-:S07]  /*bff0*/  IMAD.MOV.U32 R200, RZ, RZ, R3 ;  /* 0x000000ffffc87224 */ /* 0x000fce00078e0003 */
.L_x_5315:
[----:B------:R-:W-:Y:S01]  /*c000*/  VIADD R23, R23, 0x1 ;  /* 0x0000000117177836 */ /* 0x000fe20000000000 */
[----:B------:R-:W-:Y:S05]  /*c010*/  YIELD ;  /* 0x0000000000007946 */ /* 0x000fea0003800000 */
[----:B------:R-:W-:-:S04]  /*c020*/  ISETP.NE.AND P1, PT, R23, 0x2, PT ;  /* 0x000000021700780c */ /* 0x000fc80003f25270 */
[----:B------:R-:W-:Y:S02]  /*c030*/  SEL R0, RZ, 0x1, P1 ;  /* 0x00000001ff007807 */ /* 0x000fe40000800000 */
[----:B------:R-:W-:Y:S02]  /*c040*/  SEL R23, R23, RZ, P1 ;  /* 0x000000ff17177207 */ /* 0x000fe40000800000 */
[----:B------:R-:W-:Y:S01]  /*c050*/  LOP3.LUT R208, R208, R0, RZ, 0x3c, !PT ;  /* 0x00000000d0d07212 */ /* 0x000fe200078e3cff */
[----:B------:R-:W-:Y:S06]  /*c060*/  @!P0 BRA `(.L_x_5304) ;  /* 0x0000000000048947 */ /* 0x000fec0003800000 */
[----:B------:R-:W-:Y:S01]  /*c070*/  BPT.TRAP 0x1 ;  /* 0x000000040000795c */ /* 0x000fe20000300000 */
.L_x_5304:
[----:B------:R-:W-:Y:S02]  /*c080*/  LEA R13, R23, R22, 0x3 ;  /* 0x00000016170d7211 */ /* 0x000fe400078e18ff */
[----:B------:R-:W-:-:S04]  /*c090*/  SHF.L.U32 R14, R208, 0x1f, RZ ;  /* 0x0000001fd00e7819 */ /* 0x000fc800000006ff */
[----:B------:R0:W1:Y:S01]  /*c0a0*/  SYNCS.PHASECHK.TRANS64.TRYWAIT P1, [R13+URZ+0x22830], R14 ;  /* 0x0228300e0d0075a7 */ /* 0x000062000802017f */
[----:B------:R-:W-:Y:S05]  /*c0b0*/  @!P0 BRA `(.L_x_5305) ;  /* 0x0000000000048947 */ /* 0x000fea0003800000 */
[----:B------:R-:W-:Y:S01]  /*c0c0*/  BPT.TRAP 0x1 ;  /* 0x000000040000795c */ /* 0x000fe20000300000 */
.L_x_5305:
[----:B------:R-:W-:Y:S02]  /*c0d0*/  IMAD R156, R23, 0x300, R221 ;  /* 0x00000300179c7824 */ /* 0x000fe400078e02dd */
[----:B------:R-:W-:Y:S01]  /*c0e0*/  IMAD.MOV.U32 R157, RZ, RZ, 0x40000040 ;  /* 0x40000040ff9d7424 */ /* 0x000fe200078e00ff */
[----:B-1----:R-:W-:Y:S06]  /*c0f0*/  @P1 BRA `(.L_x_5306) ;  /* 0x0000000000081947 */ /* 0x002fec0003800000 */
[----:B------:R-:W1:Y:S02]  /*c100*/  SYNCS.PHASECHK.TRANS64.TRYWAIT P1, [R13+URZ+0x22830], R14 ;  /* 0x0228300e0d0075a7 */ /* 0x000e64000802017f */
[----:B-1----:R-:W-:Y:S05]  /*c110*/  @!P1 BRA `(.L_x_5307) ;  /* 0x0000012c00a09947 */ /* 0x002fea0003800000 */
.L_x_5306:
        /* <DEDUP_REMOVED lines=15> */
[----:B------:R-:W-:-:S02]  /*c210*/  R2UR UR15, R153 ;  /* 0x00000000990f72ca */ /* 0x000fc400000e0000 */
[----:B------:R-:W-:Y:S02]  /*c220*/  R2UR UR18, R156 ;  /* 0x000000009c1272ca */ /* 0x000fe400000e0000 */
[----:B------:R-:W-:Y:S02]  /*c230*/  R2UR UR19, R157 ;  /* 0x000000009d1372ca */ /* 0x000fe400000e0000 */
[----:B------:R-:W-:Y:S01]  /*c240*/  WARPGROUP.ARRIVE ;  /* 0x00000000000079c5 */ /* 0x000fe20000000000 */
[----:B------:R-:W-:Y:S02]  /*c250*/  R2UR UR8, R20 ;  /* 0x00000000140872ca */ /* 0x000fe400000e0000 */
[----:B------:R-:W-:Y:S02]  /*c260*/  R2UR UR9, R21 ;  /* 0x00000000150972ca */ /* 0x000fe400000e0000 */
[----:B------:R-:W-:Y:S01]  /*c270*/  R2UR UR12, R10 ;  /* 0x000000000a0c72ca */ /* 0x000fe200000e0000 */
[----:B------:R-:W-:Y:S01]  /*c280*/  HGMMA.64x96x16.F32 R152, gdesc[UR4], RZ, !UPT, gsb0 ;  /* 0x01600000049879f0 */ /* 0x000fe2000c0008ff */
[----:B------:R-:W-:-:S02]  /*c290*/  R2UR UR13, R11 ;  /* 0x000000000b0d72ca */ /* 0x000fc400000e0000 */
        /* <DEDUP_REMOVED lines=17> */
.L_x_5308:
[----:B------:R-:W3:Y:S01]  /*c3b0*/  LDL R0, [R1+0x1c] ;  /* 0x00001c0001007983 */ /* 0x000ee20000100800 */
[----:B------:R-:W4:Y:S03]  /*c3c0*/  LDC R3, c[0x0][0x448] ;  /* 0x00011200ff037b82 */ /* 0x000f260000000800 */
[----:B------:R-:W5:Y:S04]  /*c3d0*/  LDL R219, [R1+0xc] ;  /* 0x00000c0001db7983 */ /* 0x000f680000100800 */
[----:B------:R-:W2:Y:S01]  /*c3e0*/  LDL R203, [R1+0x4] ;  /* 0x0000040001cb7983 */ /* 0x000ea20000100800 */
[----:B----4-:R-:W-:-:S13]  /*c3f0*/  ISETP.NE.AND P1, PT, R3, 0x1, PT ;  /* 0x000000010300780c */ /* 0x010fda0003f25270 */
[----:B------:R-:W4:Y:S08]  /*c400*/  @P1 LDC R202, c[0x0][0x44c] ;  /* 0x00011300ffca1b82 */ /* 0x000f300000000800 */
[----:B------:R-:W0:Y:S01]  /*c410*/  @P1 LDC R3, c[0x0][0x450] ;  /* 0x00011400ff031b82 */ /* 0x000e220000000800 */
[----:B------:R-:W-:Y:S01]  /*c420*/  LOP3.LUT R18, R18, 0xfffffeff, RZ, 0xc0, !PT ;  /* 0xfffffeff12127812 */ /* 0x000fe200078ec0ff */
[----:B------:R-:W-:Y:S01]  /*c430*/  UMOV UR37, UR40 ;  /* 0x0000002800257c82 */ /* 0x000fe20008000000 */
[----:B---3--:R-:W-:-:S04]  /*c440*/  IMAD.IADD R0, R0, 0x1, R222 ;  /* 0x0000000100007824 */ /* 0x008fc800078e02de */
[----:B----4-:R-:W-:-:S05]  /*c450*/  @P1 IMAD.HI.U32 R202, R0, R202, RZ ;  /* 0x000000ca00ca1227 */ /* 0x010fca00078e00ff */
[----:B0-----:R-:W-:-:S05]  /*c460*/  @P1 SHF.R.U32.HI R0, RZ, R3, R202 ;  /* 0x00000003ff001219 */ /* 0x001fca00000116ca */
[----:B------:R-:W0:Y:S01]  /*c470*/  SHFL.IDX PT, R3, R0, RZ, 0x1c1f ;  /* 0x001c1fff00037589 */ /* 0x000e2200000e0000 */
[----:B------:R-:W-:-:S03]  /*c480*/  IMAD R202, R12, -0x60, RZ ;  /* 0xffffffa00cca7824 */ /* 0x000fc600078e02ff */
[----:B------:R-:W3:Y:S02]  /*c490*/  SHFL.IDX PT, R0, R0, 0x1, 0x1c1f ;  /* 0x003c1f0000007f89 */ /* 0x000ee400000e0000 */
[----:B-----5:R-:W-:-:S04]  /*c4a0*/  IADD3 R202, -R219, 0x1, R202 ;  /* 0x00000001dbca7810 */ /* 0x020fc80007ffe1ca */
[----:B--2---:R-:W-:-:S05]  /*c4b0*/  IADD3 R202, -R224, R202, R203 ;  /* 0x000000cae0ca7210 */ /* 0x004fca0007ffe1cb */
[----:B0-----:R-:W-:-:S05]  /*c4c0*/  IMAD.IADD R3, R202, 0x1, R3 ;  /* 0x00000001ca037824 */ /* 0x001fca00078e0203 */
[C---:B------:R-:W-:Y:S02]  /*c4d0*/  ISETP.GT.AND P4, PT, R3.reuse, RZ, PT ;  /* 0x000000ff0300720c */ /* 0x040fe40003f84270 */
[C---:B------:R-:W-:Y:S02]  /*c4e0*/  ISETP.GT.AND P3, PT, R3.reuse, 0x1, PT ;  /* 0x000000010300780c */ /* 0x040fe40003f64270 */
[C---:B------:R-:W-:Y:S02]  /*c4f0*/  ISETP.GT.AND P2, PT, R3.reuse, 0x8, PT ;  /* 0x000000080300780c */ /* 0x040fe40003f44270 */
[----:B------:R-:W-:Y:S01]  /*c500*/  ISETP.GT.AND P1, PT, R3, 0x9, PT ;  /* 0x000000090300780c */ /* 0x000fe20003f24270 */
[----:B---3--:R-:W-:Y:S01]  /*c510*/  IMAD.IADD R0, R202, 0x1, R0 ;  /* 0x00000001ca007824 */ /* 0x008fe200078e0200 */
[----:B------:R-:W-:Y:S02]  /*c520*/  FSEL R152, R152, -INF , P4 ;  /* 0xff80000098987808 */ /* 0x000fe40002000000 */
[----:B------:R-:W-:-:S02]  /*c530*/  FSEL R202, R153, -INF , P3 ;  /* 0xff80000099ca7808 */ /* 0x000fc40001800000 */
[----:B------:R-:W-:Y:S02]  /*c540*/  FSEL R156, R156, -INF , P2 ;  /* 0xff8000009c9c7808 */ /* 0x000fe40001000000 */
[----:B------:R-:W-:Y:S02]  /*c550*/  FSEL R157, R157, -INF , P1 ;  /* 0xff8000009d9d7808 */ /* 0x000fe40000800000 */
[C---:B------:R-:W-:Y:S02]  /*c560*/  ISETP.GT.AND P4, PT, R3.reuse, 0x10, PT ;  /* 0x000000100300780c */ /* 0x040fe40003f84270 */
[C---:B------:R-:W-:Y:S02]  /*c570*/  ISETP.GT.AND P3, PT, R3.reuse, 0x11, PT ;  /* 0x000000110300780c */ /* 0x040fe40003f64270 */
[C---:B------:R-:W-:Y:S02]  /*c580*/  ISETP.GT.AND P2, PT, R3.reuse, 0x18, PT ;  /* 0x000000180300780c */ /* 0x040fe40003f44270 */
[----:B------:R-:W-:-:S02]  /*c590*/  ISETP.GT.AND P1, PT, R3, 0x19, PT ;  /* 0x000000190300780c */ /* 0x000fc40003f24270 */
[----:B------:R-:W-:Y:S02]  /*c5a0*/  FSEL R160, R160, -INF , P4 ;  /* 0xff800000a0a07808 */ /* 0x000fe40002000000 */
[----:B------:R-:W-:Y:S02]  /*c5b0*/  FSEL R161, R161, -INF , P3 ;  /* 0xff800000a1a17808 */ /* 0x000fe40001800000 */
[----:B------:R-:W-:Y:S02]  /*c5c0*/  FSEL R164, R164, -INF , P2 ;  /* 0xff800000a4a47808 */ /* 0x000fe40001000000 */
[----:B------:R-:W-:Y:S02]  /*c5d0*/  FSEL R165, R165, -INF , P1 ;  /* 0xff800000a5a57808 */ /* 0x000fe40000800000 */
[C---:B------:R-:W-:Y:S02]  /*c5e0*/  ISETP.GT.AND P4, PT, R3.reuse, 0x20, PT ;  /* 0x000000200300780c */ /* 0x040fe40003f84270 */
[----:B------:R-:W-:-:S02]  /*c5f0*/  ISETP.GT.AND P3, PT, R3, 0x21, PT ;  /* 0x000000210300780c */ /* 0x000fc40003f64270 */
[C---:B------:R-:W-:Y:S02]  /*c600*/  ISETP.GT.AND P2, PT, R3.reuse, 0x28, PT ;  /* 0x000000280300780c */ /* 0x040fe40003f44270 */
[----:B------:R-:W-:Y:S02]  /*c610*/  ISETP.GT.AND P1, PT, R3, 0x29, PT ;  /* 0x000000290300780c */ /* 0x000fe40003f24270 */
[----:B------:R-:W-:Y:S02]  /*c620*/  FSEL R168, R168, -INF , P4 ;  /* 0xff800000a8a87808 */ /* 0x000fe40002000000 */
[----:B------:R-:W-:Y:S02]  /*c630*/  FSEL R169, R169, -INF , P3 ;  /* 0xff800000a9a97808 */ /* 0x000fe40001800000 */
[----:B------:R-:W-:Y:S02]  /*c640*/  FSEL R172, R172, -INF , P2 ;  /* 0xff800000acac7808 */ /* 0x000fe40001000000 */
[----:B------:R-:W-:-:S02]  /*c650*/  FSEL R173, R173, -INF , P1 ;  /* 0xff800000adad7808 */ /* 0x000fc40000800000 */
[C---:B------:R-:W-:Y:S02]  /*c660*/  ISETP.GT.AND P4, PT, R3.reuse, 0x30, PT ;  /* 0x000000300300780c */ /* 0x040fe40003f84270 */
[C---:B------:R-:W-:Y:S02]  /*c670*/  ISETP.GT.AND P3, PT, R3.reuse, 0x31, PT ;  /* 0x000000310300780c */ /* 0x040fe40003f64270 */
[C---:B------:R-:W-:Y:S02]  /*c680*/  ISETP.GT.AND P2, PT, R3.reuse, 0x38, PT ;  /* 0x000000380300780c */ /* 0x040fe40003f44270 */
[----:B------:R-:W-:Y:S02]  /*c690*/  ISETP.GT.AND P1, PT, R3, 0x39, PT ;  /* 0x000000390300780c */ /* 0x000fe40003f24270 */
[----:B------:R-:W-:Y:S02]  /*c6a0*/  FSEL R176, R176, -INF , P4 ;  /* 0xff800000b0b07808 */ /* 0x000fe40002000000 */
[----:B------:R-:W-:-:S02]  /*c6b0*/  FSEL R177, R177, -INF , P3 ;  /* 0xff800000b1b17808 */ /* 0x000fc40001800000 */
[----:B------:R-:W-:Y:S02]  /*c6c0*/  FSEL R180, R180, -INF , P2 ;  /* 0xff800000b4b47808 */ /* 0x000fe40001000000 */
[----:B------:R-:W-:Y:S02]  /*c6d0*/  FSEL R181, R181, -INF , P1 ;  /* 0xff800000b5b57808 */ /* 0x000fe40000800000 */
[C---:B------:R-:W-:Y:S02]  /*c6e0*/  ISETP.GT.AND P4, PT, R0.reuse, RZ, PT ;  /* 0x000000ff0000720c */ /* 0x040fe40003f84270 */
        /* <DEDUP_REMOVED lines=62> */
[----:B------:R-:W-:Y:S02]  /*cad0*/  FSEL R194, R194, -INF , P4 ;  /* 0xff800000c2c27808 */ /* 0x000fe40002000000 */
[----:B------:R-:W-:Y:S02]  /*cae0*/  FMNMX.FTZ R0, R191, R0, !PT ;  /* 0x00000000bf007209 */ /* 0x000fe40007810000 */
[----:B------:R-:W-:Y:S02]  /*caf0*/  FSEL R195, R195, -INF , P3 ;  /* 0xff800000c3c37808 */ /* 0x000fe40001800000 */
[----:B------:R-:W-:Y:S02]  /*cb00*/  FMNMX.FTZ R0, R194, R0, !PT ;  /* 0x00000000c2007209 */ /* 0x000fe40007810000 */
[----:B------:R-:W-:-:S02]  /*cb10*/  FSEL R198, R198, -INF , P2 ;  /* 0xff800000c6c67808 */ /* 0x000fc40001000000 */
[----:B------:R-:W-:Y:S02]  /*cb20*/  FMNMX.FTZ R0, R195, R0, !PT ;  /* 0x00000000c3007209 */ /* 0x000fe40007810000 */
[----:B------:R-:W-:Y:S02]  /*cb30*/  FSEL R199, R199, -INF , P1 ;  /* 0xff800000c7c77808 */ /* 0x000fe40000800000 */
[----:B------:R-:W-:-:S04]  /*cb40*/  FMNMX.FTZ R0, R198, R0, !PT ;  /* 0x00000000c6007209 */ /* 0x000fc80007810000 */
[----:B------:R-:W-:-:S05]  /*cb50*/  FMNMX.FTZ R0, R199, R0, !PT ;  /* 0x00000000c7007209 */ /* 0x000fca0007810000 */
[----:B------:R-:W0:Y:S02]  /*cb60*/  SHFL.BFLY PT, R153, R0, 0x2, 0x1f ;  /* 0x0c401f0000997f89 */ /* 0x000e2400000e0000 */
[----:B0-----:R-:W-:-:S05]  /*cb70*/  FMNMX.FTZ R0, R0, R153, !PT ;  /* 0x0000009900007209 */ /* 0x001fca0007810000 */
[----:B------:R-:W0:Y:S01]  /*cb80*/  SHFL.BFLY PT, R153, R0, 0x1, 0x1f ;  /* 0x0c201f0000997f89 */ /* 0x000e2200000e0000 */
[----:B------:R-:W-:Y:S02]  /*cb90*/  @P0 LOP3.LUT R18, R18, 0x100, RZ, 0xfc, !PT ;  /* 0x0000010012120812 */ /* 0x000fe400078efcff */
[----:B------:R-:W-:Y:S02]  /*cba0*/  ISETP.GT.AND P0, PT, R3, 0x41, PT ;  /* 0x000000410300780c */ /* 0x000fe40003f04270 */
[----:B0-----:R-:W-:-:S04]  /*cbb0*/  FMNMX.FTZ R0, R0, R153, !PT ;  /* 0x0000009900007209 */ /* 0x001fc80007810000 */
[----:B------:R-:W-:-:S04]  /*cbc0*/  FSETP.NEU.FTZ.AND P6, PT, R0, -INF , PT ;  /* 0xff8000000000780b */ /* 0x000fc80003fdd000 */
[----:B------:R-:W-:-:S05]  /*cbd0*/  FSEL R153, R0, RZ, P6 ;  /* 0x000000ff00997208 */ /* 0x000fca0003000000 */
[----:B------:R-:W-:Y:S01]  /*cbe0*/  FADD.FTZ R201, -R153, R201 ;  /* 0x000000c999c97221 */ /* 0x000fe20000010100 */
[----:B------:R-:W-:Y:S01]  /*cbf0*/  FMUL.FTZ R153, R0, UR37 ;  /* 0x0000002500997c20 */ /* 0x000fe20008410000 */
[----:B------:R-:W-:-:S04]  /*cc00*/  LOP3.LUT R18, R18, 0xfffffdff, RZ, 0xc0, !PT ;  /* 0xfffffdff12127812 */ /* 0x000fc800078ec0ff */
[----:B------:R-:W-:Y:S02]  /*cc10*/  FSEL R153, R153, RZ, P6 ;  /* 0x000000ff99997208 */ /* 0x000fe40003000000 */
[----:B------:R-:W-:-:S03]  /*cc20*/  @P0 LOP3.LUT R18, R18, 0x200, RZ, 0xfc, !PT ;  /* 0x0000020012120812 */ /* 0x000fc600078efcff */
[--C-:B------:R-:W-:Y:S01]  /*cc30*/  FFMA.FTZ R154, R154, UR37, -R153.reuse ;  /* 0x000000259a9a7c23 */ /* 0x100fe20008010899 */
[----:B------:R-:W-:Y:S01]  /*cc40*/  ISETP.GT.AND P1, PT, R3, 0x49, PT ;  /* 0x000000490300780c */ /* 0x000fe20003f24270 */
[--C-:B------:R-:W-:Y:S01]  /*cc50*/  FFMA.FTZ R155, R155, UR37, -R153.reuse ;  /* 0x000000259b9b7c23 */ /* 0x100fe20008010899 */
[C---:B------:R-:W-:Y:S01]  /*cc60*/  ISETP.GT.AND P2, PT, R3.reuse, 0x50, PT ;  /* 0x000000500300780c */ /* 0x040fe20003f44270 */
        /* <DEDUP_REMOVED lines=26> */
[----:B------:R-:W-:-:S02]  /*ce10*/  FFMA.FTZ R220, R199, UR37, -R153 ;  /* 0x00000025c7dc7c23 */ /* 0x000fc40008010899 */
[----:B------:R0:W-:Y:S02]  /*ce20*/  MUFU.EX2 R153, R154 ;  /* 0x0000009a00997308 */ /* 0x0001e40000000800 */
        /* <DEDUP_REMOVED lines=16> */
[----:B------:R-:W-:Y:S02]  /*cf30*/  LOP3.LUT P0, RZ, R18, 0x200, RZ, 0xc0, !PT ;  /* 0x0000020012ff7812 */ /* 0x000fe4000780c0ff */
        /* <DEDUP_REMOVED lines=14> */
[----:B------:R-:W-:-:S04]  /*d020*/  FMNMX.FTZ R154, R196, R154, !PT ;  /* 0x0000009ac49a7209 */ /* 0x000fc80007810000 */
[----:B------:R-:W-:-:S05]  /*d030*/  FMNMX.FTZ R203, R197, R154, !PT ;  /* 0x0000009ac5cb7209 */ /* 0x000fca0007810000 */
[----:B------:R-:W0:Y:S01]  /*d040*/  SHFL.BFLY PT, R154, R203, 0x2, 0x1f ;  /* 0x0c401f00cb9a7f89 */ /* 0x000e2200000e0000 */
[----:B------:R-:W-:Y:S01]  /*d050*/  FMUL.FTZ R178, R201, UR37 ;  /* 0x00000025c9b27c20 */ /* 0x000fe20008410000 */
[----:B------:R-:W-:Y:S08]  /*d060*/  MUFU.EX2 R155, R155 ;  /* 0x0000009b009b7308 */ /* 0x000ff00000000800 */
[----:B------:R-:W2:Y:S01]  /*d070*/  MUFU.EX2 R178, R178 ;  /* 0x000000b200b27308 */ /* 0x000ea20000000800 */
[----:B0-----:R-:W-:-:S05]  /*d080*/  FMNMX.FTZ R203, R203, R154, !PT ;  /* 0x0000009acbcb7209 */ /* 0x001fca0007810000 */
[----:B------:R-:W0:Y:S01]  /*d090*/  SHFL.BFLY PT, R219, R203, 0x1, 0x1f ;  /* 0x0c201f00cbdb7f89 */ /* 0x000e2200000e0000 */
[----:B--2---:R-:W-:Y:S01]  /*d0a0*/  FFMA.FTZ R6, R178, R6, R153 ;  /* 0x00000006b2067223 */ /* 0x004fe20000010099 */
[----:B------:R-:W-:-:S03]  /*d0b0*/  F2FP.F16.F32.PACK_AB R153, R155, R153 ;  /* 0x000000999b99723e */ /* 0x000fc600000000ff */
[----:B------:R-:W-:Y:S02]  /*d0c0*/  FADD.FTZ R6, R155, R6 ;  /* 0x000000069b067221 */ /* 0x000fe40000010000 */
[----:B------:R-:W-:Y:S08]  /*d0d0*/  MUFU.EX2 R155, R158 ;  /* 0x0000009e009b7308 */ /* 0x000ff00000000800 */
[----:B------:R-:W-:Y:S08]  /*d0e0*/  MUFU.EX2 R158, R166 ;  /* 0x000000a6009e7308 */ /* 0x000ff00000000800 */
[----:B------:R0:W-:Y:S02]  /*d0f0*/  MUFU.EX2 R166, R3 ;  /* 0x0000000300a67308 */ /* 0x0001e40000000800 */
[----:B0-----:R-:W-:-:S06]  /*d100*/  FMNMX.FTZ R3, R203, R219, !PT ;  /* 0x000000dbcb037209 */ /* 0x001fcc0007810000 */
[----:B------:R-:W-:Y:S01]  /*d110*/  MUFU.EX2 R199, R167 ;  /* 0x000000a700c77308 */ /* 0x000fe20000000800 */
[----:B------:R-:W-:-:S07]  /*d120*/  FSETP.NEU.FTZ.AND P1, PT, R3, -INF , PT ;  /* 0xff8000000300780b */ /* 0x000fce0003f3d000 */
[----:B------:R0:W-:Y:S08]  /*d130*/  MUFU.EX2 R167, R182 ;  /* 0x000000b600a77308 */ /* 0x0001f00000000800 */
[----:B------:R-:W-:Y:S01]  /*d140*/  MUFU.EX2 R154, R163 ;  /* 0x000000a3009a7308 */ /* 0x000fe20000000800 */
[----:B0-----:R-:W-:-:S07]  /*d150*/  FMUL.FTZ R182, R3, UR37 ;  /* 0x0000002503b67c20 */ /* 0x001fce0008410000 */
[----:B------:R0:W-:Y:S01]  /*d160*/  MUFU.EX2 R163, R174 ;  /* 0x000000ae00a37308 */ /* 0x0001e20000000800 */
[----:B------:R-:W-:Y:S02]  /*d170*/  FSEL R182, R182, RZ, P1 ;  /* 0x000000ffb6b67208 */ /* 0x000fe40000800000 */
[----:B0-----:R-:W-:-:S03]  /*d180*/  FSEL R174, R3, RZ, P1 ;  /* 0x000000ff03ae7208 */ /* 0x001fc60000800000 */
[----:B------:R-:W-:Y:S02]  /*d190*/  FFMA.FTZ R152, R152, UR37, -R182 ;  /* 0x0000002598987c23 */ /* 0x000fe400080108b6 */
[----:B------:R-:W-:Y:S01]  /*d1a0*/  FADD.FTZ R174, -R174, R200 ;  /* 0x000000c8aeae7221 */ /* 0x000fe20000010100 */
[----:B------:R-:W-:Y:S01]  /*d1b0*/  MUFU.EX2 R201, R171 ;  /* 0x000000ab00c97308 */ /* 0x000fe20000000800 */
[--C-:B------:R-:W-:Y:S02]  /*d1c0*/  FFMA.FTZ R202, R202, UR37, -R182.reuse ;  /* 0x00000025caca7c23 */ /* 0x100fe400080108b6 */
[----:B------:R-:W-:Y:S01]  /*d1d0*/  FMUL.FTZ R174, R174, UR37 ;  /* 0x00000025aeae7c20 */ /* 0x000fe20008410000 */
[----:B------:R-:W-:-:S04]  /*d1e0*/  FFMA.FTZ R156, R156, UR37, -R182 ;  /* 0x000000259c9c7c23 */ /* 0x000fc800080108b6 */
[----:B------:R-:W-:Y:S08]  /*d1f0*/  MUFU.EX2 R171, R190 ;  /* 0x000000be00ab7308 */ /* 0x000ff00000000800 */
[----:B------:R-:W-:Y:S08]  /*d200*/  MUFU.EX2 R152, R152 ;  /* 0x0000009800987308 */ /* 0x000ff00000000800 */
[----:B------:R-:W0:Y:S01]  /*d210*/  MUFU.EX2 R190, R174 ;  /* 0x000000ae00be7308 */ /* 0x000e220000000800 */
[--C-:B------:R-:W-:Y:S01]  /*d220*/  FFMA.FTZ R157, R157, UR37, -R182.reuse ;  /* 0x000000259d9d7c23 */ /* 0x100fe200080108b6 */
[----:B------:R-:W-:-:S06]  /*d230*/  FFMA.FTZ R160, R160, UR37, -R182 ;  /* 0x00000025a0a07c23 */ /* 0x000fcc00080108b6 */
[----:B------:R-:W2:Y:S01]  /*d240*/  MUFU.EX2 R202, R202 ;  /* 0x000000ca00ca7308 */ /* 0x000ea20000000800 */
[--C-:B------:R-:W-:Y:S01]  /*d250*/  FFMA.FTZ R161, R161, UR37, -R182.reuse ;  /* 0x00000025a1a17c23 */ /* 0x100fe200080108b6 */
[--C-:B------:R-:W-:Y:S01]  /*d260*/  FFMA.FTZ R164, R164, UR37, -R182.reuse ;  /* 0x00000025a4a47c23 */ /* 0x100fe200080108b6 */
[--C-:B------:R-:W-:Y:S01]  /*d270*/  FFMA.FTZ R165, R165, UR37, -R182.reuse ;  /* 0x00000025a5a57c23 */ /* 0x100fe200080108b6 */
[--C-:B------:R-:W-:Y:S01]  /*d280*/  FFMA.FTZ R168, R168, UR37, -R182.reuse ;  /* 0x00000025a8a87c23 */ /* 0x100fe200080108b6 */
[--C-:B------:R-:W-:Y:S01]  /*d290*/  FFMA.FTZ R169, R169, UR37, -R182.reuse ;  /* 0x00000025a9a97c23 */ /* 0x100fe200080108b6 */
[--C-:B------:R-:W-:Y:S02]  /*d2a0*/  FFMA.FTZ R172, R172, UR37, -R182.reuse ;  /* 0x00000025acac7c23 */ /* 0x100fe400080108b6 */
        /* <DEDUP_REMOVED lines=15> */
[----:B0-----:R-:W-:-:S07]  /*d3a0*/  FFMA.FTZ R7, R190, R7, R152 ;  /* 0x00000007be077223 */ /* 0x001fce0000010098 */
[----:B------:R-:W0:Y:S01]  /*d3b0*/  MUFU.EX2 R197, R157 ;  /* 0x0000009d00c57308 */ /* 0x000e220000000800 */
[----:B--2---:R-:W-:-:S07]  /*d3c0*/  FADD.FTZ R7, R202, R7 ;  /* 0x00000007ca077221 */ /* 0x004fce0000010000 */
[----:B------:R-:W2:Y:S08]  /*d3d0*/  MUFU.EX2 R160, R160 ;  /* 0x000000a000a07308 */ /* 0x000eb00000000800 */
[----:B------:R-:W4:Y:S01]  /*d3e0*/  MUFU.EX2 R162, R162 ;  /* 0x000000a200a27308 */ /* 0x000f220000000800 */
[----:B---3--:R-:W-:Y:S01]  /*d3f0*/  FADD.FTZ R7, R156, R7 ;  /* 0x000000079c077221 */ /* 0x008fe20000010000 */
[----:B------:R-:W-:-:S06]  /*d400*/  FADD.FTZ R6, R155, R6 ;  /* 0x000000069b067221 */ /* 0x000fcc0000010000 */
[----:B------:R-:W3:Y:S01]  /*d410*/  MUFU.EX2 R200, R161 ;  /* 0x000000a100c87308 */ /* 0x000ee20000000800 */
[----:B0-----:R-:W-:Y:S01]  /*d420*/  FADD.FTZ R7, R197, R7 ;  /* 0x00000007c5077221 */ /* 0x001fe20000010000 */
[----:B------:R-:W-:-:S06]  /*d430*/  FADD.FTZ R6, R159, R6 ;  /* 0x000000069f067221 */ /* 0x000fcc0000010000 */
[----:B------:R-:W0:Y:S01]  /*d440*/  MUFU.EX2 R164, R164 ;  /* 0x000000a400a47308 */ /* 0x000e220000000800 */
[----:B--2---:R-:W-:Y:S01]  /*d450*/  FADD.FTZ R7, R160, R7 ;  /* 0x00000007a0077221 */ /* 0x004fe20000010000 */
[----:B----4-:R-:W-:-:S06]  /*d460*/  FADD.FTZ R6, R162, R6 ;  /* 0x00000006a2067221 */ /* 0x010fcc0000010000 */
[----:B------:R-:W2:Y:S01]  /*d470*/  MUFU.EX2 R165, R165 ;  /* 0x000000a500a57308 */ /* 0x000ea20000000800 */
[----:B---3--:R-:W-:Y:S01]  /*d480*/  FADD.FTZ R7, R200, R7 ;  /* 0x00000007c8077221 */ /* 0x008fe20000010000 */
[----:B------:R-:W-:-:S06]  /*d490*/  FADD.FTZ R6, R154, R6 ;  /* 0x000000069a067221 */ /* 0x000fcc0000010000 */
[----:B------:R-:W3:Y:S08]  /*d4a0*/  MUFU.EX2 R168, R168 ;  /* 0x000000a800a87308 */ /* 0x000ef00000000800 */
[----:B------:R-:W4:Y:S01]  /*d4b0*/  MUFU.EX2 R170, R170 ;  /* 0x000000aa00aa7308 */ /* 0x000f220000000800 */
[----:B0-----:R-:W-:Y:S01]  /*d4c0*/  FADD.FTZ R7, R164, R7 ;  /* 0x00000007a4077221 */ /* 0x001fe20000010000 */
[----:B------:R-:W-:-:S06]  /*d4d0*/  FADD.FTZ R6, R158, R6 ;  /* 0x000000069e067221 */ /* 0x000fcc0000010000 */
[----:B------:R-:W0:Y:S01]  /*d4e0*/  MUFU.EX2 R169, R169 ;  /* 0x000000a900a97308 */ /* 0x000e220000000800 */
[----:B--2---:R-:W-:Y:S01]  /*d4f0*/  FADD.FTZ R7, R165, R7 ;  /* 0x00000007a5077221 */ /* 0x004fe20000010000 */
[----:B------:R-:W-:-:S06]  /*d500*/  IMAD.U32 R161, RZ, RZ, UR41 ;  /* 0x00000029ffa17e24 */ /* 0x000fcc000f8e00ff */
[----:B------:R-:W2:Y:S01]  /*d510*/  MUFU.EX2 R172, R172 ;  /* 0x000000ac00ac7308 */ /* 0x000ea20000000800 */
[----:B------:R-:W-:Y:S01]  /*d520*/  FADD.FTZ R6, R199, R6 ;  /* 0x00000006c7067221 */ /* 0x000fe20000010000 */
[----:B------:R-:W-:Y:S01]  /*d530*/  IADD3 R157, R13, 0x22840, RZ ;  /* 0x000228400d9d7810 */ /* 0x000fe20007ffe0ff */
[----:B---3--:R-:W-:-:S05]  /*d540*/  FADD.FTZ R7, R168, R7 ;  /* 0x00000007a8077221 */ /* 0x008fca0000010000 */
[----:B------:R-:W3:Y:S01]  /*d550*/  MUFU.EX2 R173, R173 ;  /* 0x000000ad00ad7308 */ /* 0x000ee20000000800 */
[----:B----4-:R-:W-:Y:S01]  /*d560*/  FADD.FTZ R6, R170, R6 ;  /* 0x00000006aa067221 */ /* 0x010fe20000010000 */
[----:B------:R-:W-:-:S06]  /*d570*/  PRMT R157, R161, 0x654, R157 ;  /* 0x00000654a19d7816 */ /* 0x000fcc000000009d */
[----:B------:R-:W4:Y:S01]  /*d580*/  MUFU.EX2 R175, R175 ;  /* 0x000000af00af7308 */ /* 0x000f220000000800 */
[----:B0-----:R-:W-:Y:S01]  /*d590*/  FADD.FTZ R7, R169, R7 ;  /* 0x00000007a9077221 */ /* 0x001fe20000010000 */
[----:B------:R-:W-:Y:S01]  /*d5a0*/  FADD.FTZ R6, R201, R6 ;  /* 0x00000006c9067221 */ /* 0x000fe20000010000 */
[----:B------:R0:W-:Y:S05]  /*d5b0*/  SYNCS.ARRIVE.TRANS64.RED.A1T0 RZ, [R157+URZ], RZ ;  /* 0x000000ff9dff79a7 */ /* 0x0001ea000810043f */
[----:B------:R-:W5:Y:S01]  /*d5c0*/  MUFU.EX2 R176, R176 ;  /* 0x000000b000b07308 */ /* 0x000f620000000800 */
[----:B0-----:R-:W-:-:S07]  /*d5d0*/  F2FP.F16.F32.PACK_AB R157, R154, R162 ;  /* 0x000000a29a9d723e */ /* 0x001fce00000000ff */
[----:B------:R-:W0:Y:S01]  /*d5e0*/  MUFU.EX2 R177, R177 ;  /* 0x000000b100b17308 */ /* 0x000e220000000800 */
[----:B--2---:R-:W-:Y:S01]  /*d5f0*/  FADD.FTZ R162, R172, R7 ;  /* 0x00000007aca27221 */ /* 0x004fe20000010000 */
[----:B------:R-:W-:-:S06]  /*d600*/  FADD.FTZ R7, R163, R6 ;  /* 0x00000006a3077221 */ /* 0x000fcc0000010000 */
[----:B------:R-:W2:Y:S01]  /*d610*/  MUFU.EX2 R179, R179 ;  /* 0x000000b300b37308 */ /* 0x000ea20000000800 */
[----:B---3--:R-:W-:Y:S01]  /*d620*/  FADD.FTZ R6, R173, R162 ;  /* 0x000000a2ad067221 */ /* 0x008fe20000010000 */
[----:B----4-:R-:W-:-:S06]  /*d630*/  FADD.FTZ R7, R175, R7 ;  /* 0x00000007af077221 */ /* 0x010fcc0000010000 */
[----:B------:R-:W3:Y:S01]  /*d640*/  MUFU.EX2 R180, R180 ;  /* 0x000000b400b47308 */ /* 0x000ee20000000800 */
[----:B-----5:R-:W-:Y:S01]  /*d650*/  FADD.FTZ R6, R176, R6 ;  /* 0x00000006b0067221 */ /* 0x020fe20000010000 */
[----:B------:R-:W-:-:S06]  /*d660*/  FADD.FTZ R7, R166, R7 ;  /* 0x00000007a6077221 */ /* 0x000fcc0000010000 */
[----:B------:R-:W4:Y:S08]  /*d670*/  MUFU.EX2 R181, R181 ;  /* 0x000000b500b57308 */ /* 0x000f300000000800 */
[----:B------:R-:W5:Y:S01]  /*d680*/  MUFU.EX2 R183, R183 ;  /* 0x000000b700b77308 */ /* 0x000f620000000800 */
[----:B0-----:R-:W-:Y:S01]  /*d690*/  FADD.FTZ R6, R177, R6 ;  /* 0x00000006b1067221 */ /* 0x001fe20000010000 */
[----:B--2---:R-:W-:-:S06]  /*d6a0*/  FADD.FTZ R7, R179, R7 ;  /* 0x00000007b3077221 */ /* 0x004fcc0000010000 */
[----:B------:R-:W0:Y:S01]  /*d6b0*/  MUFU.EX2 R184, R184 ;  /* 0x000000b800b87308 */ /* 0x000e220000000800 */
[----:B------:R-:W-:-:S07]  /*d6c0*/  F2FP.F16.F32.PACK_AB R161, R201, R170 ;  /* 0x000000aac9a1723e */ /* 0x000fce00000000ff */
[----:B------:R-:W2:Y:S01]  /*d6d0*/  MUFU.EX2 R186, R186 ;  /* 0x000000ba00ba7308 */ /* 0x000ea20000000800 */
[----:B---3--:R-:W-:Y:S01]  /*d6e0*/  FADD.FTZ R6, R180, R6 ;  /* 0x00000006b4067221 */ /* 0x008fe20000010000 */
[----:B------:R-:W-:-:S06]  /*d6f0*/  FADD.FTZ R7, R167, R7 ;  /* 0x00000007a7077221 */ /* 0x000fcc0000010000 */
[----:B------:R-:W3:Y:S08]  /*d700*/  MUFU.EX2 R185, R185 ;  /* 0x000000b900b97308 */ /* 0x000ef00000000800 */
[----:B------:R-:W1:Y:S01]  /*d710*/  MUFU.EX2 R187, R187 ;  /* 0x000000bb00bb7308 */ /* 0x000e620000000800 */
[----:B----4-:R-:W-:Y:S01]  /*d720*/  FADD.FTZ R6, R181, R6 ;  /* 0x00000006b5067221 */ /* 0x010fe20000010000 */
[----:B-----5:R-:W-:-:S06]  /*d730*/  FADD.FTZ R7, R183, R7 ;  /* 0x00000007b7077221 */ /* 0x020fcc0000010000 */
[----:B------:R-:W4:Y:S01]  /*d740*/  MUFU.EX2 R170, R188 ;  /* 0x000000bc00aa7308 */ /* 0x000f220000000800 */
[----:B------:R-:W-:Y:S01]  /*d750*/  F2FP.F16.F32.PACK_AB R162, R173, R172 ;  /* 0x000000acada2723e */ /* 0x000fe200000000ff */
[----:B0-----:R-:W-:-:S06]  /*d760*/  FADD.FTZ R6, R184, R6 ;  /* 0x00000006b8067221 */ /* 0x001fcc0000010000 */
[----:B------:R-:W0:Y:S01]  /*d770*/  MUFU.EX2 R189, R189 ;  /* 0x000000bd00bd7308 */ /* 0x000e220000000800 */
[----:B--2---:R-:W-:-:S07]  /*d780*/  FADD.FTZ R7, R186, R7 ;  /* 0x00000007ba077221 */ /* 0x004fce0000010000 */
[----:B------:R-:W2:Y:S01]  /*d790*/  MUFU.EX2 R191, R191 ;  /* 0x000000bf00bf7308 */ /* 0x000ea20000000800 */
[----:B---3--:R-:W-:Y:S01]  /*d7a0*/  FADD.FTZ R6, R185, R6 ;  /* 0x00000006b9067221 */ /* 0x008fe20000010000 */
[----:B-1----:R-:W-:-:S06]  /*d7b0*/  FADD.FTZ R7, R187, R7 ;  /* 0x00000007bb077221 */ /* 0x002fcc0000010000 */
[----:B------:R-:W1:Y:S08]  /*d7c0*/  MUFU.EX2 R172, R192 ;  /* 0x000000c000ac7308 */ /* 0x000e700000000800 */
[----:B------:R-:W3:Y:S01]  /*d7d0*/  MUFU.EX2 R194, R194 ;  /* 0x000000c200c27308 */ /* 0x000ee20000000800 */
[----:B----4-:R-:W-:Y:S01]  /*d7e0*/  FADD.FTZ R6, R170, R6 ;  /* 0x00000006aa067221 */ /* 0x010fe20000010000 */
[----:B------:R-:W-:-:S06]  /*d7f0*/  FADD.FTZ R7, R171, R7 ;  /* 0x00000007ab077221 */ /* 0x000fcc0000010000 */
[----:B------:R-:W4:Y:S01]  /*d800*/  MUFU.EX2 R193, R193 ;  /* 0x000000c100c17308 */ /* 0x000f220000000800 */
[----:B------:R-:W-:-:S07]  /*d810*/  F2FP.F16.F32.PACK_AB R163, R175, R163 ;  /* 0x000000a3afa3723e */ /* 0x000fce00000000ff */
[----:B------:R-:W5:Y:S01]  /*d820*/  MUFU.EX2 R195, R195 ;  /* 0x000000c300c37308 */ /* 0x000f620000000800 */
[----:B0-----:R-:W-:Y:S01]  /*d830*/  FADD.FTZ R6, R189, R6 ;  /* 0x00000006bd067221 */ /* 0x001fe20000010000 */
[----:B--2---:R-:W-:-:S06]  /*d840*/  FADD.FTZ R7, R191, R7 ;  /* 0x00000007bf077221 */ /* 0x004fcc0000010000 */
[----:B------:R-:W0:Y:S01]  /*d850*/  MUFU.EX2 R174, R196 ;  /* 0x000000c400ae7308 */ /* 0x000e220000000800 */
[----:B------:R-:W-:-:S07]  /*d860*/  LOP3.LUT P0, RZ, R18, 0x100, RZ, 0xc0, !PT ;  /* 0x0000010012ff7812 */ /* 0x000fce000780c0ff */
[----:B------:R-:W2:Y:S01]  /*d870*/  MUFU.EX2 R198, R198 ;  /* 0x000000c600c67308 */ /* 0x000ea20000000800 */
[----:B-1----:R-:W-:Y:S01]  /*d880*/  FADD.FTZ R6, R172, R6 ;  /* 0x00000006ac067221 */ /* 0x002fe20000010000 */
[----:B---3--:R-:W-:-:S06]  /*d890*/  FADD.FTZ R7, R194, R7 ;  /* 0x00000007c2077221 */ /* 0x008fcc0000010000 */
[----:B------:R-:W1:Y:S01]  /*d8a0*/  MUFU.EX2 R175, R220 ;  /* 0x000000dc00af7308 */ /* 0x000e620000000800 */
[----:B----4-:R-:W-:-:S07]  /*d8b0*/  FADD.FTZ R6, R193, R6 ;  /* 0x00000006c1067221 */ /* 0x010fce0000010000 */
[----:B------:R-:W3:Y:S01]  /*d8c0*/  MUFU.EX2 R182, R182 ;  /* 0x000000b600b67308 */ /* 0x000ee20000000800 */
[----:B-----5:R-:W-:Y:S01]  /*d8d0*/  FADD.FTZ R173, R195, R7 ;  /* 0x00000007c3ad7221 */ /* 0x020fe20000010000 */
[----:B0-----:R-:W-:Y:S01]  /*d8e0*/  FADD.FTZ R7, R174, R6 ;  /* 0x00000006ae077221 */ /* 0x001fe20000010000 */
[----:B------:R-:W-:Y:S02]  /*d8f0*/  F2FP.F16.F32.PACK_AB R155, R159, R155 ;  /* 0x0000009b9f9b723e */ /* 0x000fe400000000ff */
[----:B--2---:R-:W-:Y:S01]  /*d900*/  FADD.FTZ R6, R198, R173 ;  /* 0x000000adc6067221 */ /* 0x004fe20000010000 */
[----:B------:R-:W-:Y:S02]  /*d910*/  F2FP.F16.F32.PACK_AB R159, R199, R158 ;  /* 0x0000009ec79f723e */ /* 0x000fe400000000ff */
[----:B------:R-:W-:Y:S01]  /*d920*/  F2FP.F16.F32.PACK_AB R154, R197, R156 ;  /* 0x0000009cc59a723e */ /* 0x000fe200000000ff */
[----:B-1----:R-:W-:Y:S01]  /*d930*/  FADD.FTZ R6, R175, R6 ;  /* 0x00000006af067221 */ /* 0x002fe20000010000 */
[----:B------:R-:W-:-:S02]  /*d940*/  F2FP.F16.F32.PACK_AB R156, R200, R160 ;  /* 0x000000a0c89c723e */ /* 0x000fc400000000ff */
[----:B------:R-:W-:Y:S01]  /*d950*/  F2FP.F16.F32.PACK_AB R158, R165, R164 ;  /* 0x000000a4a59e723e */ /* 0x000fe200000000ff */
[----:B------:R-:W-:Y:S01]  /*d960*/  FMUL.FTZ R24, R24, R190 ;  /* 0x000000be18187220 */ /* 0x000fe20000410000 */
[----:B------:R-:W-:Y:S01]  /*d970*/  F2FP.F16.F32.PACK_AB R160, R169, R168 ;  /* 0x000000a8a9a0723e */ /* 0x000fe200000000ff */
[----:B------:R-:W-:Y:S01]  /*d980*/  FMUL.FTZ R25, R25, R190 ;  /* 0x000000be19197220 */ /* 0x000fe20000410000 */
[----:B------:R-:W-:Y:S01]  /*d990*/  F2FP.F16.F32.PACK_AB R165, R179, R166 ;  /* 0x000000a6b3a5723e */ /* 0x000fe200000000ff */
[----:B---3--:R-:W-:Y:S01]  /*d9a0*/  FADD.FTZ R7, R182, R7 ;  /* 0x00000007b6077221 */ /* 0x008fe20000010000 */
[----:B------:R-:W-:Y:S01]  /*d9b0*/  F2FP.F16.F32.PACK_AB R152, R202, R152 ;  /* 0x00000098ca98723e */ /* 0x000fe200000000ff */
[----:B------:R-:W-:Y:S01]  /*d9c0*/  FMUL.FTZ R28, R28, R190 ;  /* 0x000000be1c1c7220 */ /* 0x000fe20000410000 */
[----:B------:R-:W-:Y:S01]  /*d9d0*/  F2FP.F16.F32.PACK_AB R164, R177, R176 ;  /* 0x000000b0b1a4723e */ /* 0x000fe200000000ff */
[----:B------:R-:W-:Y:S01]  /*d9e0*/  FMUL.FTZ R29, R29, R190 ;  /* 0x000000be1d1d7220 */ /* 0x000fe20000410000 */
[----:B------:R-:W-:Y:S01]  /*d9f0*/  F2FP.F16.F32.PACK_AB R166, R181, R180 ;  /* 0x000000b4b5a6723e */ /* 0x000fe200000000ff */
[-C--:B------:R-:W-:Y:S01]  /*da00*/  FMUL.FTZ R32, R32, R190.reuse ;  /* 0x000000be20207220 */ /* 0x080fe20000410000 */
[----:B------:R-:W-:Y:S01]  /*da10*/  F2FP.F16.F32.PACK_AB R167, R183, R167 ;  /* 0x000000a7b7a7723e */ /* 0x000fe200000000ff */
[----:B------:R-:W-:Y:S01]  /*da20*/  FMUL.FTZ R33, R33, R190 ;  /* 0x000000be21217220 */ /* 0x000fe20000410000 */
        /* <DEDUP_REMOVED lines=132> */
.L_x_5309:
[----:B------:R0:W1:Y:S01]  /*e270*/  SYNCS.PHASECHK.TRANS64.TRYWAIT P1, [R13+URZ+0x22850], R14 ;  /* 0x0228500e0d0075a7 */ /* 0x000062000802017f */
[----:B------:R-:W-:Y:S05]  /*e280*/  @!P0 BRA `(.L_x_5310) ;  /* 0x0000000000048947 */ /* 0x000fea0003800000 */
[----:B------:R-:W-:Y:S01]  /*e290*/  BPT.TRAP 0x1 ;  /* 0x000000040000795c */ /* 0x000fe20000300000 */
.L_x_5310:
[----:B------:R-:W-:Y:S04]  /*e2a0*/  BSSY B0, `(.L_x_5311) ;  /* 0x0000004000007945 */ /* 0x000fe80003800000 */
[----:B-1----:R-:W-:Y:S05]  /*e2b0*/  @P1 BRA `(.L_x_5312) ;  /* 0x0000000000081947 */ /* 0x002fea0003800000 */
[----:B------:R-:W1:Y:S02]  /*e2c0*/  SYNCS.PHASECHK.TRANS64.TRYWAIT P1, [R13+URZ+0x22850], R14 ;  /* 0x0228500e0d0075a7 */ /* 0x000e64000802017f */
[----:B-1----:R-:W-:Y:S05]  /*e2d0*/  @!P1 BRA `(.L_x_5313) ;  /* 0x0000010c00449947 */ /* 0x002fea0003800000 */
.L_x_5312:
[----:B------:R-:W-:Y:S05]  /*e2e0*/  BSYNC B0 ;  /* 0x0000000000007941 */ /* 0x000fea0003800000 */
.L_x_5311:
[----:B------:R-:W2:Y:S01]  /*e2f0*/  S2R R178, SR_TID.X ;  /* 0x0000000000b27919 */ /* 0x000ea20000002100 */
[----:B------:R-:W-:Y:S05]  /*e300*/  WARPSYNC.ALL ;  /* 0x0000000000007948 */ /* 0x000fea0003800000 */
[----:B------:R-:W-:Y:S02]  /*e310*/  IMAD.MOV.U32 R176, RZ, RZ, 0xc00 ;  /* 0x00000c00ffb07424 */ /* 0x000fe400078e00ff */
[----:B------:R-:W-:Y:S02]  /*e320*/  IMAD.MOV.U32 R177, RZ, RZ, 0x40000040 ;  /* 0x40000040ffb17424 */ /* 0x000fe400078e00ff */
[----:B------:R-:W-:-:S03]  /*e330*/  IMAD R176, R23, R176, UR38 ;  /* 0x0000002617b07e24 */ /* 0x000fc6000f8e02b0 */
[----:B------:R-:W-:Y:S01]  /*e340*/  R2UR UR7, R177 ;  /* 0x00000000b10772ca */ /* 0x000fe200000e0000 */
[----:B------:R-:W-:Y:S01]  /*e350*/  IMAD.MOV.U32 R177, RZ, RZ, 0x40000040 ;  /* 0x40000040ffb17424 */ /* 0x000fe200078e00ff */
[----:B------:R-:W-:Y:S02]  /*e360*/  R2UR UR6, R176 ;  /* 0x00000000b00672ca */ /* 0x000fe400000e0000 */
[----:B--2---:R-:W-:-:S05]  /*e370*/  SHF.R.U32.HI R178, RZ, 0x7, R178 ;  /* 0x00000007ffb27819 */ /* 0x004fca00000116b2 */
[----:B01----:R-:W-:-:S05]  /*e380*/  VIADD R14, R178, 0x8 ;  /* 0x00000008b20e7836 */ /* 0x003fca0000000000 */
        /* <DEDUP_REMOVED lines=20> */
[----:B------:R-:W-:Y:S02]  /*e4d0*/  R2UR UR6, R152 ;  /* 0x00000000980672ca */ /* 0x000fe400000e0000 */
[----:B------:R-:W-:Y:S01]  /*e4e0*/  R2UR UR7, R153 ;  /* 0x00000000990772ca */ /* 0x000fe200000e0000 */
[----:B------:R-:W-:Y:S01]  /*e4f0*/  IMAD.MOV.U32 R153, RZ, RZ, 0x40000040 ;  /* 0x40000040ff997424 */ /* 0x000fe200078e00ff */
[C---:B------:R-:W-:Y:S01]  /*e500*/  IADD3 R152, R176.reuse, 0x200, RZ ;  /* 0x00000200b0987810 */ /* 0x040fe20007ffe0ff */
        /* <DEDUP_REMOVED lines=20> */
.L_x_5314:
[----:B------:R-:W2:Y:S01]  /*e650*/  LDL R152, [R1] ;  /* 0x0000000001987983 */ /* 0x000ea20000100800 */
[----:B------:R-:W-:Y:S02]  /*e660*/  VIADD R13, R13, 0x22860 ;  /* 0x000228600d0d7836 */ /* 0x000fe40000000000 */
[----:B------:R-:W-:Y:S02]  /*e670*/  IMAD.U32 R14, RZ, RZ, UR41 ;  /* 0x00000029ff0e7e24 */ /* 0x000fe4000f8e00ff */
[----:B------:R-:W-:Y:S02]  /*e680*/  IMAD.MOV.U32 R201, RZ, RZ, R0 ;  /* 0x000000ffffc97224 */ /* 0x000fe400078e0000 */
[----:B------:R-:W-:Y:S01]  /*e690*/  IMAD.MOV.U32 R200, RZ, RZ, R3 ;  /* 0x000000ffffc87224 */ /* 0x000fe200078e0003 */
[----:B------:R-:W-:-:S04]  /*e6a0*/  PRMT R13, R14, 0x654, R13 ;  /* 0x000006540e0d7816 */ /* 0x000fc8000000000d */
[----:B------:R0:W-:Y:S01]  /*e6b0*/  SYNCS.ARRIVE.TRANS64.RED.A1T0 RZ, [R13+URZ], RZ ;  /* 0x000000ff0dff79a7 */ /* 0x0001e2000810043f */
[C---:B--2---:R-:W-:Y:S01]  /*e6c0*/  ISETP.GT.AND P1, PT, R12.reuse, R152, PT ;  /* 0x000000980c00720c */ /* 0x044fe20003f24270 */
[----:B------:R-:W-:-:S12]  /*e6d0*/  VIADD R12, R12, 0xffffffff ;  /* 0xffffffff0c0c7836 */ /* 0x000fd80000000000 */
[----:B0-----:R-:W-:Y:S05]  /*e6e0*/  @P1 BRA `(.L_x_5315) ;  /* 0xffffffd800441947 */ /* 0x001fea000383ffff */
.L_x_5303:
[----:B------:R-:W2:Y:S02]  /*e6f0*/  LDL R13, [R1+0x10] ;  /* 0x00001000010d7983 */ /* 0x000ea40000100800 */
[----:B--2---:R-:W-:-:S13]  /*e700*/  ISETP.GE.AND P1, PT, R12, R13, PT ;  /* 0x0000000d0c00720c */ /* 0x004fda0003f26270 */
[----:B------:R-:W-:Y:S05]  /*e710*/  @!P1 BRA `(.L_x_5316) ;  /* 0x0000001c00d09947 */ /* 0x000fea0003800000 */
[----:B------:R-:W-:Y:S02]  /*e720*/  IMAD.MOV.U32 R201, RZ, RZ, R0 ;  /* 0x000000ffffc97224 */ /* 0x000fe400078e0000 */
[----:B------:R-:W-:-:S07]  /*e730*/  IMAD.MOV.U32 R200, RZ, RZ, R3 ;  /* 0x000000ffffc87224 */ /* 0x000fce00078e0003 */
.L_x_5328:
[----:B------:R-:W-:Y:S01]  /*e740*/  IADD3 R23, R23, 0x1, RZ ;  /* 0x0000000117177810 */ /* 0x000fe20007ffe0ff */
[----:B------:R-:W-:Y:S05]  /*e750*/  YIELD ;  /* 0x0000000000007946 */ /* 0x000fea0003800000 */
[----:B------:R-:W-:-:S04]  /*e760*/  ISETP.NE.AND P1, PT, R23, 0x2, PT ;  /* 0x000000021700780c */ /* 0x000fc80003f25270 */
[----:B------:R-:W-:Y:S02]  /*e770*/  SEL R0, RZ, 0x1, P1 ;  /* 0x00000001ff007807 */ /* 0x000fe40000800000 */
[----:B------:R-:W-:Y:S02]  /*e780*/  SEL R23, R23, RZ, P1 ;  /* 0x000000ff17177207 */ /* 0x000fe40000800000 */
[----:B------:R-:W-:Y:S01]  /*e790*/  LOP3.LUT R208, R208, R0, RZ, 0x3c, !PT ;  /* 0x00000000d0d07212 */ /* 0x000fe200078e3cff */
[----:B--2---:R-:W-:Y:S06]  /*e7a0*/  @!P0 BRA `(.L_x_5317) ;  /* 0x0000000000048947 */ /* 0x004fec0003800000 */
[----:B------:R-:W-:Y:S01]  /*e7b0*/  BPT.TRAP 0x1 ;  /* 0x000000040000795c */ /* 0x000fe20000300000 */
.L_x_5317:
[----:B------:R-:W-:Y:S01]  /*e7c0*/  IMAD R13, R23, 0x8, R22 ;  /* 0x00000008170d7824 */ /* 0x000fe200078e0216 */
[----:B------:R-:W-:-:S04]  /*e7d0*/  SHF.L.U32 R14, R208, 0x1f, RZ ;  /* 0x0000001fd00e7819 */ /* 0x000fc800000006ff */
[----:B------:R0:W1:Y:S01]  /*e7e0*/  SYNCS.PHASECHK.TRANS64.TRYWAIT P1, [R13+URZ+0x22830], R14 ;  /* 0x0228300e0d0075a7 */ /* 0x000062000802017f */
[----:B------:R-:W-:Y:S05]  /*e7f0*/  @!P0 BRA `(.L_x_5318) ;  /* 0x0000000000048947 */ /* 0x000fea0003800000 */
[----:B------:R-:W-:Y:S01]  /*e800*/  BPT.TRAP 0x1 ;  /* 0x000000040000795c */ /* 0x000fe20000300000 */
.L_x_5318:
[----:B------:R-:W-:Y:S02]  /*e810*/  IMAD R156, R23, 0x300, R221 ;  /* 0x00000300179c7824 */ /* 0x000fe400078e02dd */
[----:B------:R-:W-:Y:S01]  /*e820*/  IMAD.MOV.U32 R157, RZ, RZ, 0x40000040 ;  /* 0x40000040ff9d7424 */ /* 0x000fe200078e00ff */
[----:B-1----:R-:W-:Y:S06]  /*e830*/  @P1 BRA `(.L_x_5319) ;  /* 0x0000000000081947 */ /* 0x002fec0003800000 */
[----:B------:R-:W1:Y:S02]  /*e840*/  SYNCS.PHASECHK.TRANS64.TRYWAIT P1, [R13+URZ+0x22830], R14 ;  /* 0x0228300e0d0075a7 */ /* 0x000e64000802017f */
[----:B-1----:R-:W-:Y:S05]  /*e850*/  @!P1 BRA `(.L_x_5320) ;  /* 0x0000010400f89947 */ /* 0x002fea0003800000 */
.L_x_5319:
        /* <DEDUP_REMOVED lines=41> */
.L_x_5321:
        /* <DEDUP_REMOVED lines=88> */
[----:B------:R-:W-:Y:S01]  /*f070*/  FMUL.FTZ R60, R60, R172 ;  /* 0x000000ac3c3c7220 */ /* 0x000fe20000410000 */
[----:B------:R-:W-:Y:S01]  /*f080*/  FMNMX.FTZ R0, R155, R0, !PT ;  /* 0x000000009b007209 */ /* 0x000fe20007810000 */
[-C--:B------:R-:W-:Y:S01]  /*f090*/  FMUL.FTZ R61, R61, R172.reuse ;  /* 0x000000ac3d3d7220 */ /* 0x080fe20000410000 */
[----:B------:R3:W-:Y:S01]  /*f0a0*/  MUFU.EX2 R156, R169 ;  /* 0x000000a9009c7308 */ /* 0x0007e20000000800 */
        /* <DEDUP_REMOVED lines=180> */
[C---:B------:R-:W-:Y:S01]  /*fbf0*/  F2FP.F16.F32.PACK_AB R160, R177.reuse, R160 ;  /* 0x000000a0b1a0723e */ /* 0x040fe200000000ff */
[----:B------:R-:W4:Y:S01]  /*fc00*/  MUFU.EX2 R159, R184 ;  /* 0x000000b8009f7308 */ /* 0x000f220000000800 */
[----:B0-----:R-:W-:Y:S01]  /*fc10*/  FADD.FTZ R7, R176, R7 ;  /* 0x00000007b0077221 */ /* 0x001fe20000010000 */
[----:B------:R-:W-:Y:S01]  /*fc20*/  FADD.FTZ R6, R177, R6 ;  /* 0x00000006b1067221 */ /* 0x000fe20000010000 */
[-C--:B------:R-:W-:Y:S01]  /*fc30*/  FMUL.FTZ R75, R75, R174.reuse ;  /* 0x000000ae4b4b7220 */ /* 0x080fe20000410000 */
[-C--:B------:R-:W-:Y:S01]  /*fc40*/  FMUL.FTZ R78, R78, R174.reuse ;  /* 0x000000ae4e4e7220 */ /* 0x080fe20000410000 */
[-C--:B------:R-:W-:Y:S01]  /*fc50*/  FMUL.FTZ R79, R79, R174.reuse ;  /* 0x000000ae4f4f7220 */ /* 0x080fe20000410000 */
[----:B------:R-:W-:Y:S01]  /*fc60*/  FADD.FTZ R6, R180, R6 ;  /* 0x00000006b4067221 */ /* 0x000fe20000010000 */
[----:B------:R-:W-:Y:S01]  /*fc70*/  FMUL.FTZ R82, R82, R174 ;  /* 0x000000ae52527220 */ /* 0x000fe20000410000 */
[----:B------:R-:W0:Y:S01]  /*fc80*/  MUFU.EX2 R175, R175 ;  /* 0x000000af00af7308 */ /* 0x000e220000000800 */
[----:B---3--:R-:W-:Y:S01]  /*fc90*/  FADD.FTZ R7, R171, R7 ;  /* 0x00000007ab077221 */ /* 0x008fe20000010000 */
[----:B------:R-:W-:Y:S01]  /*fca0*/  FADD.FTZ R6, R181, R6 ;  /* 0x00000006b5067221 */ /* 0x000fe20000010000 */
[----:B------:R-:W-:Y:S01]  /*fcb0*/  F2FP.F16.F32.PACK_AB R157, R171, R176 ;  /* 0x000000b0ab9d723e */ /* 0x000fe200000000ff */
[-C--:B------:R-:W-:Y:S01]  /*fcc0*/  FMUL.FTZ R83, R83, R174.reuse ;  /* 0x000000ae53537220 */ /* 0x080fe20000410000 */
[----:B------:R-:W-:Y:S01]  /*fcd0*/  FMUL.FTZ R86, R86, R174 ;  /* 0x000000ae56567220 */ /* 0x000fe20000410000 */
        /* <DEDUP_REMOVED lines=80> */
.L_x_5322:
[----:B------:R0:W3:Y:S01]  /*101e0*/  SYNCS.PHASECHK.TRANS64.TRYWAIT P1, [R13+URZ+0x22850], R14 ;  /* 0x0228500e0d0075a7 */ /* 0x0000e2000802017f */
[----:B------:R-:W-:Y:S05]  /*101f0*/  @!P0 BRA `(.L_x_5323) ;  /* 0x0000000000048947 */ /* 0x000fea0003800000 */
[----:B------:R-:W-:Y:S01]  /*10200*/  BPT.TRAP 0x1 ;  /* 0x000000040000795c */ /* 0x000fe20000300000 */
.L_x_5323:
[----:B------:R-:W-:Y:S04]  /*10210*/  BSSY B0, `(.L_x_5324) ;  /* 0x0000004000007945 */ /* 0x000fe80003800000 */
[----:B---3--:R-:W-:Y:S05]  /*10220*/  @P1 BRA `(.L_x_5325) ;  /* 0x0000000000081947 */ /* 0x008fea0003800000 */
[----:B------:R-:W3:Y:S02]  /*10230*/  SYNCS.PHASECHK.TRANS64.TRYWAIT P1, [R13+URZ+0x22850], R14 ;  /* 0x0228500e0d0075a7 */ /* 0x000ee4000802017f */
[----:B---3--:R-:W-:Y:S05]  /*10240*/  @!P1 BRA `(.L_x_5326) ;  /* 0x000000ec00909947 */ /* 0x008fea0003800000 */
.L_x_5325:
[----:B------:R-:W-:Y:S05]  /*10250*/  BSYNC B0 ;  /* 0x0000000000007941 */ /* 0x000fea0003800000 */
.L_x_5324:
[----:B------:R-:W4:Y:S01]  /*10260*/  S2R R174, SR_TID.X ;  /* 0x0000000000ae7919 */ /* 0x000f220000002100 */
[----:B------:R-:W-:Y:S05]  /*10270*/  WARPSYNC.ALL ;  /* 0x0000000000007948 */ /* 0x000fea0003800000 */
[----:B------:R-:W-:Y:S01]  /*10280*/  MOV R172, 0xc00 ;  /* 0x00000c0000ac7802 */ /* 0x000fe20000000f00 */
[----:B------:R-:W-:Y:S02]  /*10290*/  IMAD.MOV.U32 R173, RZ, RZ, 0x40000040 ;  /* 0x40000040ffad7424 */ /* 0x000fe400078e00ff */
[----:B------:R-:W-:Y:S02]  /*102a0*/  IMAD.MOV.U32 R175, RZ, RZ, 0x40000040 ;  /* 0x40000040ffaf7424 */ /* 0x000fe400078e00ff */
[----:B------:R-:W-:Y:S01]  /*102b0*/  IMAD R172, R23, R172, UR38 ;  /* 0x0000002617ac7e24 */ /* 0x000fe2000f8e02ac */
[----:B------:R-:W-:Y:S01]  /*102c0*/  R2UR UR7, R173 ;  /* 0x00000000ad0772ca */ /* 0x000fe200000e0000 */
[----:B------:R-:W-:-:S03]  /*102d0*/  IMAD.MOV.U32 R173, RZ, RZ, 0x40000040 ;  /* 0x40000040ffad7424 */ /* 0x000fc600078e00ff */
[----:B------:R-:W-:Y:S02]  /*102e0*/  R2UR UR6, R172 ;  /* 0x00000000ac0672ca */ /* 0x000fe400000e0000 */
        /* <DEDUP_REMOVED lines=24> */
[----:B------:R-:W-:Y:S01]  /*10470*/  IMAD.MOV.U32 R153, RZ, RZ, 0x40000040 ;  /* 0x40000040ff997424 */ /* 0x000fe200078e00ff */
[----:B------:R-:W-:Y:S01]  /*10480*/  IADD3 R172, R172, 0x280, RZ ;  /* 0x00000280acac7810 */ /* 0x000fe20007ffe0ff */
[----:B------:R-:W-:Y:S02]  /*10490*/  WARPGROUP.DEPBAR.LE gsb0, 0x0 ;  /* 0x00008000000079c5 */ /* 0x000fe40000010000 */
[----:B------:R-:W-:-:S15]  /*104a0*/  WARPGROUP.ARRIVE ;  /* 0x00000000000079c5 */ /* 0x000fde0000000000 */
[----:B------:R-:W-:-:S05]  /*104b0*/  NOP ;  /* 0x0000000000007918 */ /* 0x000fca0000000000 */
        /* <DEDUP_REMOVED lines=16> */
.L_x_5327:
        /* <DEDUP_REMOVED lines=10> */
.L_x_5316:
        /* <DEDUP_REMOVED lines=16> */
[----:B------:R4:W5:Y:S02]  /*10760*/  @P0 MUFU.RCP R4, R5 ;  /* 0x0000000500040308 */ /* 0x0009640000001000 */
[----:B----4-:R-:W-:-:S02]  /*10770*/  IMAD.U32 R5, RZ, RZ, UR37 ;  /* 0x00000025ff057e24 */ /* 0x010fc4000f8e00ff */
[----:B0-----:R-:W-:Y:S02]  /*10780*/  @P0 FMUL.FTZ R7, R7, 0.69314718246459960938 ;  /* 0x3f31721807070820 */ /* 0x001fe40000410000 */
[----:B------:R-:W-:-:S04]  /*10790*/  @P0 FMUL.FTZ R5, R5, 0.69314718246459960938 ;  /* 0x3f31721805050820 */ /* 0x000fc80000410000 */
[----:B------:R-:W-:Y:S01]  /*107a0*/  @P0 FFMA.FTZ R155, R5, R3, R7 ;  /* 0x00000003059b0223 */ /* 0x000fe20000010007 */
[-C--:B-----5:R-:W-:Y:S01]  /*107b0*/  FMUL.FTZ R152, R24, R4.reuse ;  /* 0x0000000418987220 */ /* 0x0a0fe20000410000 */
        /* <DEDUP_REMOVED lines=70> */
[----:B------:R4:W5:Y:S02]  /*10c20*/  @P0 MUFU.RCP R3, R5 ;  /* 0x0000000500030308 */ /* 0x0009640000001000 */
[----:B----4-:R-:W-:Y:S01]  /*10c30*/  MOV R5, UR37 ;  /* 0x0000002500057c02 */ /* 0x010fe20008000f00 */
[----:B0-----:R-:W-:-:S04]  /*10c40*/  @P0 FMUL.FTZ R6, R6, 0.69314718246459960938 ;  /* 0x3f31721806060820 */ /* 0x001fc80000410000 */
[----:B------:R-:W-:Y:S01]  /*10c50*/  @P0 FMUL.FTZ R5, R5, 0.69314718246459960938 ;  /* 0x3f31721805050820 */ /* 0x000fe20000410000 */
[----:B-----5:R-:W-:-:S03]  /*10c60*/  FMUL.FTZ R26, R26, R3 ;  /* 0x000000031a1a7220 */ /* 0x020fc60000410000 */
        /* <DEDUP_REMOVED lines=69> */
.L_x_5257:
[----:B------:R-:W-:Y:S05]  /*110c0*/  WARPSYNC.ALL ;  /* 0x0000000000007948 */ /* 0x000fea0003800000 */
[----:B------:R-:W0:Y:S08]  /*110d0*/  S2UR UR41, SR_CgaCtaId ;  /* 0x00000000002979c3 */ /* 0x000e300000008800 */
[----:B------:R-:W-:Y:S06]  /*110e0*/  BAR.SYNC.DEFER_BLOCKING 0x5, 0x180 ;  /* 0x0146000000007b1d */ /* 0x000fec0000010000 */
[----:B------:R-:W-:Y:S01]  /*110f0*/  UMOV UR4, 0x400 ;  /* 0x0000040000047882 */ /* 0x000fe20000000000 */
[----:B------:R-:W-:Y:S01]  /*11100*/  BSSY B0, `(.L_x_5329) ;  /* 0x000051e000007945 */ /* 0x000fe20003800000 */
[----:B0-----:R-:W-:-:S06]  /*11110*/  ULEA UR4, UR41, UR4, 0x18 ;  /* 0x0000000429047291 */ /* 0x001fcc000f8ec03f */
[----:B------:R-:W-:-:S05]  /*11120*/  IMAD.U32 R22, RZ, RZ, UR4 ;  /* 0x00000004ff167e24 */ /* 0x000fca000f8e00ff */
[----:B------:R0:W3:Y:S01]  /*11130*/  LDS.128 R4, [R22+0x228d0] ;  /* 0x0228d00016047984 */ /* 0x0000e20000000c00 */
[----:B------:R-:W-:Y:S06]  /*11140*/  BAR.ARV 0x4, 0x180 ;  /* 0x0106000000007b1d */ /* 0x000fec0000002000 */
[----:B------:R-:W-:Y:S05]  /*11150*/  @P0 BRA `(.L_x_5330) ;  /* 0x00000040000c0947 */ /* 0x000fea0003800000 */
[----:B------:R-:W4:Y:S01]  /*11160*/  LDL R3, [R1+0x14c] ;  /* 0x00014c0001037983 */ /* 0x000f220000100800 */
[----:B------:R-:W-:-:S03]  /*11170*/  ULDC UR4, c[0x0][0xad4] ;  /* 0x0002b50000047ab9 */ /* 0x000fc60000000800 */
[----:B------:R-:W3:Y:S01]  /*11180*/  LDL.LU R10, [R1+0x2c] ;  /* 0x00002c00010a7983 */ /* 0x000ee20000300800 */
[----:B------:R-:W2:Y:S01]  /*11190*/  S2R R0, SR_SWINHI ;  /* 0x0000000000007919 */ /* 0x000ea20000002f00 */
[----:B------:R-:W-:Y:S02]  /*111a0*/  F2FP.F16.F32.PACK_AB R11, R31, R30 ;  /* 0x0000001e1f0b723e */ /* 0x000fe400000000ff */
[----:B------:R-:W-:Y:S01]  /*111b0*/  F2FP.F16.F32.PACK_AB R12, R33, R32 ;  /* 0x00000020210c723e */ /* 0x000fe200000000ff */
[----:B------:R-:W3:Y:S01]  /*111c0*/  LDL.LU R157, [R1+0x34] ;  /* 0x00003400019d7983 */ /* 0x000ee20000300800 */
[----:B-1----:R-:W-:Y:S02]  /*111d0*/  F2FP.F16.F32.PACK_AB R13, R35, R34 ;  /* 0x00000022230d723e */ /* 0x002fe400000000ff */
[----:B------:R-:W-:Y:S01]  /*111e0*/  F2FP.F16.F32.PACK_AB R14, R37, R36 ;  /* 0x00000024250e723e */ /* 0x000fe200000000ff */
[----:B------:R-:W3:Y:S01]  /*111f0*/  LDL.LU R156, [R1+0x38] ;  /* 0x00003800019c7983 */ /* 0x000ee20000300800 */
[----:B------:R-:W-:-:S02]  /*11200*/  MOV R20, R22 ;  /* 0x0000001600147202 */ /* 0x000fc40000000f00 */
[----:B--2---:R-:W-:Y:S02]  /*11210*/  MOV R21, R0 ;  /* 0x0000000000157202 */ /* 0x004fe40000000f00 */
[----:B------:R-:W-:Y:S01]  /*11220*/  F2FP.F16.F32.PACK_AB R15, R39, R38 ;  /* 0x00000026270f723e */ /* 0x000fe200000000ff */
[----:B----45:R-:W-:Y:S01]  /*11230*/  IMAD.WIDE R24, R3, 0x2, R20 ;  /* 0x0000000203187825 */ /* 0x030fe200078e0214 */
[----:B---3--:R-:W-:-:S03]  /*11240*/  ISETP.NE.AND P0, PT, R10, RZ, PT ;  /* 0x000000ff0a00720c */ /* 0x008fc60003f05270 */
        /* <DEDUP_REMOVED lines=14> */
[----:B-1----:R-:W-:-:S04]  /*11330*/  IADD3 R8, P0, R24, 0x20, RZ ;  /* 0x0000002018087810 */ /* 0x002fc80007f1e0ff */
[----:B------:R-:W-:Y:S01]  /*11340*/  LOP3.LUT R3, R8, 0x380, RZ, 0xc0, !PT ;  /* 0x0000038008037812 */ /* 0x000fe200078ec0ff */
[----:B------:R-:W-:-:S03]  /*11350*/  IMAD.X R9, RZ, RZ, R25, P0 ;  /* 0x000000ffff097224 */ /* 0x000fc600000e0619 */
[----:B------:R-:W-:-:S04]  /*11360*/  SHF.R.U64 R3, R3, 0x3, RZ ;  /* 0x0000000303037819 */ /* 0x000fc800000012ff */
[----:B------:R-:W-:-:S04]  /*11370*/  LOP3.LUT R8, R3, R8, RZ, 0x3c, !PT ;  /* 0x0000000803087212 */ /* 0x000fc800078e3cff */
[----:B------:R-:W-:-:S05]  /*11380*/  MOV R8, R8 ;  /* 0x0000000800087202 */ /* 0x000fca0000000f00 */
[----:B------:R1:W-:Y:S02]  /*11390*/  STSM.16.M88.4 [R8], R12 ;  /* 0x0000000c08007844 */ /* 0x0003e40000000200 */
[----:B-1----:R-:W-:-:S04]  /*113a0*/  IADD3 R8, P0, R24, 0x40, RZ ;  /* 0x0000004018087810 */ /* 0x002fc80007f1e0ff */
        /* <DEDUP_REMOVED lines=158> */
[----:B------:R-:W-:-:S07]  /*11d90*/  IADD3.X R11, R156, UR5, RZ, P0, !PT ;  /* 0x000000059c0b7c10 */ /* 0x000fce00087fe4ff */
[----:B------:R-:W5:Y:S01]  /*11da0*/  @P1 LDG.E R8, desc[UR42][R10.64] ;  /* 0x0000002a0a081981 */ /* 0x000f62000c1e1900 */
[----:B------:R-:W-:-:S04]  /*11db0*/  ISETP.NE.U32.AND P0, PT, RZ, UR6, PT ;  /* 0x00000006ff007c0c */ /* 0x000fc8000bf05070 */
[----:B------:R-:W-:-:S13]  /*11dc0*/  ISETP.NE.AND.EX P0, PT, RZ, UR7, PT, P0 ;  /* 0x00000007ff007c0c */ /* 0x000fda000bf05300 */
[----:B-1----:R-:W-:Y:S01]  /*11dd0*/  @P0 IADD3 R12, P2, R157, UR6, RZ ;  /* 0x000000069d0c0c10 */ /* 0x002fe2000ff5e0ff */
[----:B------:R-:W-:-:S03]  /*11de0*/  ULDC UR6, c[0x0][0xa88] ;  /* 0x0002a20000067ab9 */ /* 0x000fc60000000800 */
[----:B------:R-:W-:Y:S02]  /*11df0*/  @P0 IADD3.X R13, R156, UR7, RZ, P2, !PT ;  /* 0x000000079c0d0c10 */ /* 0x000fe400097fe4ff */
[----:B------:R-:W-:Y:S01]  /*11e00*/  ISETP.GT.AND P2, PT, R0, 0x1, PT ;  /* 0x000000010000780c */ /* 0x000fe20003f44270 */
[----:B------:R-:W-:Y:S01]  /*11e10*/  IMAD.MOV.U32 R0, RZ, RZ, 0x9b8 ;  /* 0x000009b8ff007424 */ /* 0x000fe200078e00ff */
[----:B------:R-:W-:-:S04]  /*11e20*/  MOV R9, UR6 ;  /* 0x0000000600097c02 */ /* 0x000fc80008000f00 */
[----:B------:R-:W-:Y:S02]  /*11e30*/  SEL R0, R0, 0x978, P2 ;  /* 0x0000097800007807 */ /* 0x000fe40001000000 */
[----:B------:R1:W5:Y:S02]  /*11e40*/  @P0 LDG.E R9, desc[UR42][R12.64] ;  /* 0x0000002a0c090981 */ /* 0x000364000c1e1900 */
[----:B------:R2:W3:Y:S08]  /*11e50*/  LDC.64 R14, c[0x0][R0+0x220] ;  /* 0x00008800000e7b82 */ /* 0x0004f00000000a00 */
[----:B-1----:R2:W1:Y:S01]  /*11e60*/  LDC.64 R12, c[0x0][R0+0x218] ;  /* 0x00008600000c7b82 */ /* 0x0024620000000a00 */
[----:B------:R-:W-:Y:S05]  /*11e70*/  @P0 BRA `(.L_x_5331) ;  /* 0x0000000000100947 */ /* 0x000fea0003800000 */
[----:B------:R-:W-:Y:S05]  /*11e80*/  @!P1 BRA `(.L_x_5331) ;  /* 0x00000000000c9947 */ /* 0x000fea0003800000 */
[----:B-----5:R-:W4:Y:S04]  /*11e90*/  LDG.E R9, desc[UR42][R10.64] ;  /* 0x0000002a0a097981 */ /* 0x020f28000c1e1900 */
[----:B------:R-:W4:Y:S02]  /*11ea0*/  LDG.E R10, desc[UR42][R10.64+0x4] ;  /* 0x0000042a0a0a7981 */ /* 0x000f24000c1e1900 */
[----:B----4-:R-:W-:-:S07]  /*11eb0*/  IMAD.IADD R9, R10, 0x1, -R9 ;  /* 0x000000010a097824 */ /* 0x010fce00078e0a09 */
.L_x_5331:
[----:B------:R-:W4:Y:S01]  /*11ec0*/  LDL.LU R4, [R1+0x30] ;  /* 0x0000300001047983 */ /* 0x000f220000300800 */
[----:B------:R-:W0:Y:S03]  /*11ed0*/  LDC R158, c[0x0][0xbe8] ;  /* 0x0002fa00ff9e7b82 */ /* 0x000e260000000800 */
[----:B------:R-:W2:Y:S04]  /*11ee0*/  LDL.LU R3, [R1+0xc0] ;  /* 0x0000c00001037983 */ /* 0x000ea80000300800 */
[----:B------:R-:W3:Y:S04]  /*11ef0*/  LDL R159, [R1+0x40] ;  /* 0x00004000019f7983 */ /* 0x000ee80000100800 */
[----:B------:R-:W3:Y:S04]  /*11f00*/  LDL R162, [R1+0x1c] ;  /* 0x00001c0001a27983 */ /* 0x000ee80000100800 */
[----:B------:R-:W3:Y:S04]  /*11f10*/  LDL R161, [R1+0x148] ;  /* 0x0001480001a17983 */ /* 0x000ee80000100800 */
[----:B------:R-:W3:Y:S01]  /*11f20*/  LDL R160, [R1+0xc4] ;  /* 0x0000c40001a07983 */ /* 0x000ee20000100800 */
[----:B------:R-:W3:Y:S01]  /*11f30*/  LDC.64 R10, c[0x0][R0+0x228] ;  /* 0x00008a00000a7b82 */ /* 0x000ee20000000a00 */
[----:B0-----:R-:W-:-:S02]  /*11f40*/  ISETP.NE.AND P1, PT, R158, 0x1, PT ;  /* 0x000000019e00780c */ /* 0x001fc40003f25270 */
[----:B------:R-:W-:-:S04]  /*11f50*/  ISETP.NE.U32.AND P0, PT, RZ, UR4, PT ;  /* 0x00000004ff007c0c */ /* 0x000fc8000bf05070 */
[----:B------:R-:W-:-:S07]  /*11f60*/  ISETP.NE.AND.EX P0, PT, RZ, UR5, PT, P0 ;  /* 0x00000005ff007c0c */ /* 0x000fce000bf05300 */
[----:B------:R-:W0:Y:S01]  /*11f70*/  @P1 LDC R25, c[0x0][0xbec] ;  /* 0x0002fb00ff191b82 */ /* 0x000e220000000800 */
[-C--:B-1----:R-:W-:Y:S02]  /*11f80*/  IMAD R24, R13, R207.reuse, RZ ;  /* 0x000000cf0d187224 */ /* 0x082fe400078e02ff */
[----:B------:R-:W-:-:S05]  /*11f90*/  IMAD.WIDE.U32 R12, R12, R207, RZ ;  /* 0x000000cf0c0c7225 */ /* 0x000fca00078e00ff */
[----:B------:R-:W1:Y:S01]  /*11fa0*/  @P1 LDC R157, c[0x0][0xbf0] ;  /* 0x0002fc00ff9d1b82 */ /* 0x000e620000000800 */
[----:B------:R-:W-:Y:S01]  /*11fb0*/  IMAD.IADD R156, R13, 0x1, R24 ;  /* 0x000000010d9c7824 */ /* 0x000fe200078e0218 */
[----:B----4-:R-:W-:Y:S02]  /*11fc0*/  SEL R4, R4, RZ, !P0 ;  /* 0x000000ff04047207 */ /* 0x010fe40004000000 */
[----:B--2---:R-:W-:-:S03]  /*11fd0*/  SEL R3, R3, RZ, !P0 ;  /* 0x000000ff03037207 */ /* 0x004fc60004000000 */
[----:B---3--:R-:W-:-:S04]  /*11fe0*/  IMAD R15, R15, R4, RZ ;  /* 0x000000040f0f7224 */ /* 0x008fc800078e02ff */
[C---:B------:R-:W-:Y:S02]  /*11ff0*/  IMAD R3, R14.reuse, R3, R15 ;  /* 0x000000030e037224 */ /* 0x040fe400078e020f */
[----:B------:R-:W-:-:S04]  /*12000*/  IMAD.WIDE.U32 R14, R14, R4, RZ ;  /* 0x000000040e0e7225 */ /* 0x000fc800078e00ff */
[----:B------:R-:W-:Y:S01]  /*12010*/  IMAD.IADD R15, R15, 0x1, R3 ;  /* 0x000000010f0f7824 */ /* 0x000fe200078e0203 */
[--C-:B-----5:R-:W-:Y:S02]  /*12020*/  IADD3 R14, P0, P3, R14, R12, R8.reuse ;  /* 0x0000000c0e0e7210 */ /* 0x120fe40007b1e008 */
[----:B------:R-:W-:Y:S02]  /*12030*/  SHF.R.S32.HI R3, RZ, 0x1f, R8 ;  /* 0x0000001fff037819 */ /* 0x000fe40000011408 */
[----:B------:R-:W-:Y:S02]  /*12040*/  SEL R12, R159, RZ, P2 ;  /* 0x000000ff9f0c7207 */ /* 0x000fe40001000000 */
[----:B------:R-:W-:Y:S01]  /*12050*/  IADD3.X R15, R15, R156, R3, P0, P3 ;  /* 0x0000009c0f0f7210 */ /* 0x000fe200007e6403 */
[----:B------:R-:W-:Y:S02]  /*12060*/  IMAD.IADD R156, R162, 0x1, R222 ;  /* 0x00000001a29c7824 */ /* 0x000fe400078e02de */
[----:B------:R-:W-:-:S02]  /*12070*/  IMAD R24, R11, R12, RZ ;  /* 0x0000000c0b187224 */ /* 0x000fc400078e02ff */
[----:B------:R-:W-:-:S04]  /*12080*/  IMAD.WIDE.U32 R12, R10, R12, RZ ;  /* 0x0000000c0a0c7225 */ /* 0x000fc800078e00ff */
[----:B0-----:R-:W-:-:S04]  /*12090*/  @P1 IMAD.HI.U32 R10, R156, R25, RZ ;  /* 0x000000199c0a1227 */ /* 0x001fc800078e00ff */
[----:B------:R-:W-:Y:S01]  /*120a0*/  IMAD.MOV.U32 R25, RZ, RZ, R156 ;  /* 0x000000ffff197224 */ /* 0x000fe200078e009c */
[----:B-1----:R-:W-:Y:S02]  /*120b0*/  @P1 SHF.R.U32.HI R25, RZ, R157, R10 ;  /* 0x0000009dff191219 */ /* 0x002fe4000001160a */
        /* <DEDUP_REMOVED lines=22> */
[----:B------:R-:W-:Y:S02]  /*12220*/  LOP3.LUT P0, RZ, R160, 0x3, RZ, 0xc0, !PT ;  /* 0x00000003a0ff7812 */ /* 0x000fe4000780c0ff */
[----:B------:R-:W-:Y:S01]  /*12230*/  IADD3 R24, R25, 0x8, RZ ;  /* 0x0000000819187810 */ /* 0x000fe20007ffe0ff */
[----:B-1----:R-:W-:-:S05]  /*12240*/  IMAD R0, R9, R158, RZ ;  /* 0x0000009e09007224 */ /* 0x002fca00078e02ff */
        /* <DEDUP_REMOVED lines=17> */
[----:B------:R-:W-:Y:S02]  /*12360*/  IADD3 R33, P2, R20, 0x2000, RZ ;  /* 0x0000200014217810 */ /* 0x000fe40007f5e0ff */
[----:B------:R-:W-:Y:S02]  /*12370*/  SHF.R.U64 R44, R44, 0x3, RZ ;  /* 0x000000032c2c7819 */ /* 0x000fe400000012ff */
[----:B------:R-:W-:-:S02]  /*12380*/  IADD3 R37, P3, R20, 0x3000, RZ ;  /* 0x0000300014257810 */ /* 0x000fc40007f7e0ff */
[----:B------:R-:W-:Y:S01]  /*12390*/  LOP3.LUT R44, R44, R45, RZ, 0x3c, !PT ;  /* 0x0000002d2c2c7212 */ /* 0x000fe200078e3cff */
[----:B------:R-:W-:Y:S01]  /*123a0*/  IMAD.X R45, RZ, RZ, R21, P5 ;  /* 0x000000ffff2d7224 */ /* 0x000fe200028e0615 */
[C---:B------:R-:W-:Y:S02]  /*123b0*/  IADD3 R65, P5, R20.reuse, 0xa000, RZ ;  /* 0x0000a00014417810 */ /* 0x040fe40007fbe0ff */
[----:B------:R-:W-:Y:S02]  /*123c0*/  IADD3 R41, P4, R20, 0x4000, RZ ;  /* 0x0000400014297810 */ /* 0x000fe40007f9e0ff */
[----:B------:R-:W-:Y:S01]  /*123d0*/  LOP3.LUT R64, R65, 0x380, RZ, 0xc0, !PT ;  /* 0x0000038041407812 */ /* 0x000fe200078ec0ff */
[----:B------:R-:W-:Y:S01]  /*123e0*/  IMAD R3, R3, UR4, RZ ;  /* 0x0000000403037c24 */ /* 0x000fe2000f8e02ff */
[----:B------:R-:W-:Y:S01]  /*123f0*/  LOP3.LUT R28, R29, 0x380, RZ, 0xc0, !PT ;  /* 0x000003801d1c7812 */ /* 0x000fe200078ec0ff */
[----:B------:R-:W5:Y:S01]  /*12400*/  LD.E.128 R44, desc[UR42][R44.64] ;  /* 0x0000002a2c2c7980 */ /* 0x000f62000c101d00 */
[----:B------:R-:W-:-:S02]  /*12410*/  LOP3.LUT R32, R33, 0x380, RZ, 0xc0, !PT ;  /* 0x0000038021207812 */ /* 0x000fc400078ec0ff */
[----:B------:R-:W-:Y:S02]  /*12420*/  LOP3.LUT R36, R37, 0x380, RZ, 0xc0, !PT ;  /* 0x0000038025247812 */ /* 0x000fe400078ec0ff */
[----:B------:R-:W-:Y:S02]  /*12430*/  LOP3.LUT R40, R41, 0x380, RZ, 0xc0, !PT ;  /* 0x0000038029287812 */ /* 0x000fe400078ec0ff */
        /* <DEDUP_REMOVED lines=15> */
[----:B------:R-:W-:Y:S01]  /*12530*/  IADD3 R14, P5, R20, 0xf000, RZ ;  /* 0x0000f000140e7810 */ /* 0x000fe20007fbe0ff */
[----:B------:R-:W-:Y:S01]  /*12540*/  IMAD R3, R8, UR5, R3 ;  /* 0x0000000508037c24 */ /* 0x000fe2000f8e0203 */
[C---:B------:R-:W-:Y:S01]  /*12550*/  IADD3 R49, P0, R20.reuse, 0x6000, RZ ;  /* 0x0000600014317810 */ /* 0x040fe20007f1e0ff */
[----:B------:R-:W5:Y:S01]  /*12560*/  LD.E.128 R28, desc[UR42][R28.64] ;  /* 0x0000002a1c1c7980 */ /* 0x000f62000c101d00 */
[C---:B------:R-:W-:Y:S01]  /*12570*/  IADD3 R53, P2, R20.reuse, 0x7000, RZ ;  /* 0x0000700014357810 */ /* 0x040fe20007f5e0ff */
[----:B------:R-:W-:Y:S01]  /*12580*/  IMAD.X R85, RZ, RZ, R21, P5 ;  /* 0x000000ffff557224 */ /* 0x000fe200028e0615 */
        /* <DEDUP_REMOVED lines=11> */
[----:B------:R-:W-:-:S02]  /*12640*/  SHF.R.U64 R9, R9, 0x3, RZ ;  /* 0x0000000309097819 */ /* 0x000fc400000012ff */
[----:B------:R-:W-:Y:S02]  /*12650*/  SHF.R.U64 R48, R48, 0x3, RZ ;  /* 0x0000000330307819 */ /* 0x000fe400000012ff */
[----:B------:R-:W-:Y:S02]  /*12660*/  SHF.R.U64 R52, R52, 0x3, RZ ;  /* 0x0000000334347819 */ /* 0x000fe400000012ff */
[----:B------:R-:W-:Y:S02]  /*12670*/  SHF.R.U64 R56, R56, 0x3, RZ ;  /* 0x0000000338387819 */ /* 0x000fe400000012ff */
[----:B------:R-:W-:Y:S02]  /*12680*/  SHF.R.U64 R60, R60, 0x3, RZ ;  /* 0x000000033c3c7819 */ /* 0x000fe400000012ff */
[----:B------:R-:W-:Y:S01]  /*12690*/  LOP3.LUT R84, R9, R14, RZ, 0x3c, !PT ;  /* 0x0000000e09547212 */ /* 0x000fe200078e3cff */
[----:B------:R-:W-:Y:S01]  /*126a0*/  IMAD.WIDE.U32 R8, R8, UR4, RZ ;  /* 0x0000000408087c25 */ /* 0x000fe2000f8e00ff */
[----:B------:R-:W-:Y:S01]  /*126b0*/  LOP3.LUT R48, R48, R49, RZ, 0x3c, !PT ;  /* 0x0000003130307212 */ /* 0x000fe200078e3cff */
[----:B------:R-:W0:Y:S01]  /*126c0*/  @P1 LDC R14, c[0x0][0xbf0] ;  /* 0x0002fc00ff0e1b82 */ /* 0x000e220000000800 */
[----:B------:R-:W-:Y:S01]  /*126d0*/  LOP3.LUT R52, R52, R53, RZ, 0x3c, !PT ;  /* 0x0000003534347212 */ /* 0x000fe200078e3cff */
[--C-:B------:R-:W-:Y:S01]  /*126e0*/  IMAD.X R49, RZ, RZ, R21.reuse, P0 ;  /* 0x000000ffff317224 */ /* 0x100fe200000e0615 */
[----:B------:R-:W-:Y:S01]  /*126f0*/  LOP3.LUT R56, R56, R57, RZ, 0x3c, !PT ;  /* 0x0000003938387212 */ /* 0x000fe200078e3cff */
[--C-:B------:R-:W-:Y:S01]  /*12700*/  IMAD.X R53, RZ, RZ, R21.reuse, P2 ;  /* 0x000000ffff357224 */ /* 0x100fe200010e0615 */
[----:B------:R-:W-:Y:S01]  /*12710*/  LOP3.LUT R60, R60, R61, RZ, 0x3c, !PT ;  /* 0x0000003d3c3c7212 */ /* 0x000fe200078e3cff */
[----:B------:R-:W-:Y:S01]  /*12720*/  IMAD.X R57, RZ, RZ, R21, P3 ;  /* 0x000000ffff397224 */ /* 0x000fe200018e0615 */
[----:B------:R-:W-:Y:S01]  /*12730*/  LOP3.LUT R12, R12, 0xfffffff8, RZ, 0xc0, !PT ;  /* 0xfffffff80c0c7812 */ /* 0x000fe200078ec0ff */
[----:B------:R-:W-:Y:S01]  /*12740*/  IMAD.IADD R9, R9, 0x1, R3 ;  /* 0x0000000109097824 */ /* 0x000fe200078e0203 */
[----:B------:R-:W-:Y:S01]  /*12750*/  IADD3.X R61, RZ, R21, RZ, P4, !PT ;  /* 0x00000015ff3d7210 */ /* 0x000fe200027fe4ff */
[----:B------:R-:W-:Y:S01]  /*12760*/  ULDC.64 UR4, c[0x0][0xae8] ;  /* 0x0002ba0000047ab9 */ /* 0x000fe20000000a00 */
[C---:B------:R-:W-:Y:S01]  /*12770*/  IADD3 R69, P0, R20.reuse, 0xb000, RZ ;  /* 0x0000b00014457810 */ /* 0x040fe20007f1e0ff */
[----:B------:R-:W5:Y:S01]  /*12780*/  LD.E.128 R48, desc[UR42][R48.64] ;  /* 0x0000002a30307980 */ /* 0x000f62000c101d00 */
[----:B------:R-:W-:-:S02]  /*12790*/  IADD3 R73, P2, R20, 0xc000, RZ ;  /* 0x0000c00014497810 */ /* 0x000fc40007f5e0ff */
[C---:B------:R-:W-:Y:S01]  /*127a0*/  IADD3 R77, P3, R20.reuse, 0xd000, RZ ;  /* 0x0000d000144d7810 */ /* 0x040fe20007f7e0ff */
[----:B------:R-:W-:Y:S01]  /*127b0*/  IMAD.IADD R3, R11, 0x1, -R12 ;  /* 0x000000010b037824 */ /* 0x000fe200078e0a0c */
[----:B------:R-:W-:Y:S01]  /*127c0*/  IADD3 R81, P4, R20, 0xe000, RZ ;  /* 0x0000e00014517810 */ /* 0x000fe20007f9e0ff */
[----:B------:R-:W5:Y:S01]  /*127d0*/  LD.E.128 R52, desc[UR42][R52.64] ;  /* 0x0000002a34347980 */ /* 0x000f62000c101d00 */
[----:B------:R-:W-:Y:S02]  /*127e0*/  LOP3.LUT R68, R69, 0x380, RZ, 0xc0, !PT ;  /* 0x0000038045447812 */ /* 0x000fe400078ec0ff */
[----:B------:R-:W-:Y:S01]  /*127f0*/  LOP3.LUT R72, R73, 0x380, RZ, 0xc0, !PT ;  /* 0x0000038049487812 */ /* 0x000fe200078ec0ff */
[----:B------:R-:W5:Y:S01]  /*12800*/  LD.E.128 R56, desc[UR42][R56.64] ;  /* 0x0000002a38387980 */ /* 0x000f62000c101d00 */
[----:B------:R-:W-:Y:S02]  /*12810*/  LOP3.LUT R76, R77, 0x380, RZ, 0xc0, !PT ;  /* 0x000003804d4c7812 */ /* 0x000fe400078ec0ff */
[----:B------:R-:W-:-:S02]  /*12820*/  LOP3.LUT R80, R81, 0x380, RZ, 0xc0, !PT ;  /* 0x0000038051507812 */ /* 0x000fc400078ec0ff */
[----:B------:R-:W-:Y:S01]  /*12830*/  LOP3.LUT R25, R20, 0x380, RZ, 0xc0, !PT ;  /* 0x0000038014197812 */ /* 0x000fe200078ec0ff */
[----:B------:R-:W-:Y:S01]  /*12840*/  IMAD R3, R3, 0x20, R10 ;  /* 0x0000002003037824 */ /* 0x000fe200078e020a */
[----:B------:R-:W-:Y:S01]  /*12850*/  SHF.R.U64 R68, R68, 0x3, RZ ;  /* 0x0000000344447819 */ /* 0x000fe200000012ff */
[----:B------:R-:W5:Y:S01]  /*12860*/  LD.E.128 R60, desc[UR42][R60.64] ;  /* 0x0000002a3c3c7980 */ /* 0x000f62000c101d00 */
[----:B------:R-:W-:Y:S02]  /*12870*/  SHF.R.U64 R72, R72, 0x3, RZ ;  /* 0x0000000348487819 */ /* 0x000fe400000012ff */
[----:B------:R-:W-:Y:S01]  /*12880*/  SHF.R.U64 R76, R76, 0x3, RZ ;  /* 0x000000034c4c7819 */ /* 0x000fe200000012ff */
[----:B------:R-:W5:Y:S01]  /*12890*/  LD.E.128 R84, desc[UR42][R84.64] ;  /* 0x0000002a54547980 */ /* 0x000f62000c101d00 */
[----:B------:R-:W-:Y:S02]  /*128a0*/  SHF.R.U64 R80, R80, 0x3, RZ ;  /* 0x0000000350507819 */ /* 0x000fe400000012ff */
[----:B------:R-:W-:Y:S01]  /*128b0*/  SHF.R.U64 R25, R25, 0x3, RZ ;  /* 0x0000000319197819 */ /* 0x000fe200000012ff */
[----:B------:R-:W-:Y:S01]  /*128c0*/  IMAD.WIDE.U32 R8, R207, UR4, R8 ;  /* 0x00000004cf087c25 */ /* 0x000fe2000f8e0008 */
        /* <DEDUP_REMOVED lines=9> */
[----:B------:R-:W-:Y:S01]  /*12960*/  IADD3 R12, R222, R3, RZ ;  /* 0x00000003de0c7210 */ /* 0x000fe20007ffe0ff */
[----:B------:R-:W-:Y:S01]  /*12970*/  IMAD.MOV.U32 R25, RZ, RZ, R21 ;  /* 0x000000ffff197224 */ /* 0x000fe200078e0015 */
[----:B------:R-:W-:Y:S01]  /*12980*/  SHF.R.S32.HI R13, RZ, 0x1f, R4 ;  /* 0x0000001fff0d7819 */ /* 0x000fe20000011404 */
[----:B------:R-:W-:Y:S01]  /*12990*/  IMAD R9, R207, UR5, R9 ;  /* 0x00000005cf097c24 */ /* 0x000fe2000f8e0209 */
[----:B------:R-:W-:Y:S01]  /*129a0*/  ULDC.64 UR4, c[0x0][0xaf0] ;  /* 0x0002bc0000047ab9 */ /* 0x000fe20000000a00 */
[----:B-1----:R-:W-:Y:S01]  /*129b0*/  @P1 IMAD.HI.U32 R3, R12, R15, RZ ;  /* 0x0000000f0c031227 */ /* 0x002fe200078e00ff */
[----:B------:R-:W5:Y:S03]  /*129c0*/  LD.E.128 R68, desc[UR42][R68.64] ;  /* 0x0000002a44447980 */ /* 0x000f66000c101d00 */
[----:B------:R-:W-:Y:S01]  /*129d0*/  IMAD R13, R13, UR4, RZ ;  /* 0x000000040d0d7c24 */ /* 0x000fe2000f8e02ff */
[----:B------:R-:W5:Y:S01]  /*129e0*/  LD.E.128 R24, desc[UR42][R24.64] ;  /* 0x0000002a18187980 */ /* 0x000f62000c101d00 */
[----:B------:R-:W-:-:S03]  /*129f0*/  IMAD.MOV.U32 R11, RZ, RZ, R12 ;  /* 0x000000ffff0b7224 */ /* 0x000fc600078e000c */
[----:B------:R-:W5:Y:S01]  /*12a00*/  LD.E.128 R72, desc[UR42][R72.64] ;  /* 0x0000002a48487980 */ /* 0x000f62000c101d00 */
[----:B------:R-:W-:-:S03]  /*12a10*/  IMAD R13, R4, UR5, R13 ;  /* 0x00000005040d7c24 */ /* 0x000fc6000f8e020d */
[----:B------:R-:W5:Y:S01]  /*12a20*/  LD.E.128 R76, desc[UR42][R76.64] ;  /* 0x0000002a4c4c7980 */ /* 0x000f62000c101d00 */
[----:B------:R-:W-:-:S03]  /*12a30*/  IMAD.WIDE.U32 R8, R4, UR4, R8 ;  /* 0x0000000404087c25 */ /* 0x000fc6000f8e0008 */
[----:B------:R-:W5:Y:S01]  /*12a40*/  LD.E.128 R80, desc[UR42][R80.64] ;  /* 0x0000002a50507980 */ /* 0x000f62000c101d00 */
[----:B0-----:R-:W-:Y:S01]  /*12a50*/  @P1 SHF.R.U32.HI R11, RZ, R14, R3 ;  /* 0x0000000eff0b1219 */ /* 0x001fe20000011603 */
[----:B------:R-:W-:Y:S01]  /*12a60*/  ULDC.64 UR4, c[0x0][0xae0] ;  /* 0x0002b80000047ab9 */ /* 0x000fe20000000a00 */
[----:B------:R-:W-:Y:S01]  /*12a70*/  @!PT LDS RZ, [RZ] ;  /* 0x00000000fffff984 */ /* 0x000fe20000000800 */
[----:B------:R-:W-:Y:S01]  /*12a80*/  @!PT LDS RZ, [RZ] ;  /* 0x00000000fffff984 */ /* 0x000fe20000000800 */
[----:B------:R-:W-:Y:S01]  /*12a90*/  @!PT LDS RZ, [RZ] ;  /* 0x00000000fffff984 */ /* 0x000fe20000000800 */
[----:B------:R-:W-:Y:S01]  /*12aa0*/  @!PT LDS RZ, [RZ] ;  /* 0x00000000fffff984 */ /* 0x000fe20000000800 */
[----:B------:R0:W-:Y:S06]  /*12ab0*/  MEMBAR.ALL.CTA ;  /* 0x0000000000007992 */ /* 0x0001ec0000008000 */
[----:B0-----:R-:W0:Y:S01]  /*12ac0*/  FENCE.VIEW.ASYNC.S ;  /* 0x00000000000073c6 */ /* 0x001e220000000000 */
[----:B------:R-:W-:Y:S01]  /*12ad0*/  IMAD.IADD R9, R9, 0x1, R13 ;  /* 0x0000000109097824 */ /* 0x000fe200078e020d */
[--C-:B------:R-:W-:Y:S01]  /*12ae0*/  SHF.R.S32.HI R3, RZ, 0x1f, R11.reuse ;  /* 0x0000001fff037819 */ /* 0x100fe2000001140b */
[----:B------:R-:W-:-:S04]  /*12af0*/  IMAD.MOV R13, RZ, RZ, -R11 ;  /* 0x000000ffff0d7224 */ /* 0x000fc800078e0a0b */
[----:B------:R-:W-:Y:S02]  /*12b00*/  IMAD R4, R3, UR4, RZ ;  /* 0x0000000403047c24 */ /* 0x000fe4000f8e02ff */
[----:B------:R-:W-:Y:S02]  /*12b10*/  IMAD R13, R158, R13, R12 ;  /* 0x0000000d9e0d7224 */ /* 0x000fe400078e020c */
[----:B------:R-:W-:-:S04]  /*12b20*/  IMAD.WIDE.U32 R8, R11, UR4, R8 ;  /* 0x000000040b087c25 */ /* 0x000fc8000f8e0008 */
[----:B------:R-:W-:Y:S02]  /*12b30*/  VIADD R3, R22, 0x22820 ;  /* 0x0002282016037836 */ /* 0x000fe40000000000 */
[----:B------:R-:W-:Y:S01]  /*12b40*/  IMAD R11, R11, UR5, R4 ;  /* 0x000000050b0b7c24 */ /* 0x000fe2000f8e0204 */
[----:B------:R-:W-:Y:S01]  /*12b50*/  SHF.R.S32.HI R4, RZ, 0x1f, R13 ;  /* 0x0000001fff047819 */ /* 0x000fe2000001140d */
[----:B------:R-:W-:Y:S01]  /*12b60*/  ULDC.64 UR4, c[0x0][0xad8] ;  /* 0x0002b60000047ab9 */ /* 0x000fe20000000a00 */
[----:B------:R-:W-:Y:S01]  /*12b70*/  PRMT R3, RZ, 0x654, R3 ;  /* 0x00000654ff037816 */ /* 0x000fe20000000003 */
[----:B------:R-:W-:Y:S02]  /*12b80*/  IMAD.IADD R9, R9, 0x1, R11 ;  /* 0x0000000109097824 */ /* 0x000fe400078e020b */
[----:B------:R-:W-:Y:S01]  /*12b90*/  IMAD R4, R4, UR4, RZ ;  /* 0x0000000404047c24 */ /* 0x000fe2000f8e02ff */
[----:B0-----:R0:W-:Y:S01]  /*12ba0*/  SYNCS.ARRIVE.TRANS64.RED.A1T0 RZ, [R3+URZ], RZ ;  /* 0x000000ff03ff79a7 */ /* 0x0011e2000810043f */
[----:B------:R-:W-:-:S04]  /*12bb0*/  IMAD.WIDE.U32 R8, R13, UR4, R8 ;  /* 0x000000040d087c25 */ /* 0x000fc8000f8e0008 */
[----:B0-----:R-:W-:Y:S01]  /*12bc0*/  IMAD R3, R13, UR5, R4 ;  /* 0x000000050d037c24 */ /* 0x001fe2000f8e0204 */
        /* <DEDUP_REMOVED lines=8> */
.L_x_5543:
        /* <DEDUP_REMOVED lines=18> */
[-C--:B------:R-:W-:Y:S02]  /*12d70*/  @!P2 LEA R10, P4, R15, R14.reuse, 0x1 ;  /* 0x0000000e0f0aa211 */ /* 0x080fe400078808ff */
[----:B-1----:R-:W-:Y:S02]  /*12d80*/  @!P3 LEA.HI.X R9, R212, R3, R12, 0x1, P5 ;  /* 0x00000003d409b211 */ /* 0x002fe400028f0c0c */
[----:B------:R-:W-:-:S02]  /*12d90*/  @!P1 LEA R12, P5, R90, R14, 0x1 ;  /* 0x0000000e5a0c9211 */ /* 0x000fc400078a08ff */
[----:B------:R-:W-:Y:S01]  /*12da0*/  SHF.R.S32.HI R91, RZ, 0x1f, R91 ;  /* 0x0000001fff5b7819 */ /* 0x000fe2000001145b */
[----:B-----5:R3:W-:Y:S01]  /*12db0*/  @!P3 ST.E.128 desc[UR42][R8.64], R24 ;  /* 0x000000180800b985 */ /* 0x0207e2000c101d2a */
[-C--:B------:R-:W-:Y:S02]  /*12dc0*/  @!P2 LEA.HI.X R11, R15, R3.reuse, R92, 0x1, P4 ;  /* 0x000000030f0ba211 */ /* 0x080fe400020f0c5c */
[----:B------:R-:W-:Y:S02]  /*12dd0*/  SHF.R.S32.HI R89, RZ, 0x1f, R89 ;  /* 0x0000001fff597819 */ /* 0x000fe40000011459 */
[----:B------:R-:W-:Y:S01]  /*12de0*/  @!P0 LEA R14, P4, R88, R14, 0x1 ;  /* 0x0000000e580e8211 */ /* 0x000fe200078808ff */
[----:B------:R3:W-:Y:S01]  /*12df0*/  @!P2 ST.E.128 desc[UR42][R10.64], R40 ;  /* 0x000000280a00a985 */ /* 0x0007e2000c101d2a */
[-C--:B------:R-:W-:Y:S02]  /*12e00*/  @!P1 LEA.HI.X R13, R90, R3.reuse, R91, 0x1, P5 ;  /* 0x000000035a0d9211 */ /* 0x080fe400028f0c5b */
[----:B------:R-:W-:-:S03]  /*12e10*/  @!P0 LEA.HI.X R15, R88, R3, R89, 0x1, P4 ;  /* 0x00000003580f8211 */ /* 0x000fc600020f0c59 */
[----:B------:R3:W-:Y:S04]  /*12e20*/  @!P1 ST.E.128 desc[UR42][R12.64], R56 ;  /* 0x000000380c009985 */ /* 0x0007e8000c101d2a */
[----:B------:R3:W-:Y:S02]  /*12e30*/  @!P0 ST.E.128 desc[UR42][R14.64], R72 ;  /* 0x000000480e008985 */ /* 0x0007e4000c101d2a */
.L_x_5335:
[----:B------:R-:W-:Y:S05]  /*12e40*/  BSYNC B1 ;  /* 0x0000000000017941 */ /* 0x000fea0003800000 */
.L_x_5334:
[----:B------:R-:W-:-:S03]  /*12e50*/  UMOV UR4, 0xffffffff ;  /* 0xffffffff00047882 */ /* 0x000fc60000000000 */
[----:B------:R-:W-:Y:S05]  /*12e60*/  BRA.DIV UR4, `(.L_x_5336) ;  /* 0x000000c204d07947 */ /* 0x000fea000b800000 */
[----:B-1----:R1:W4:Y:S04]  /*12e70*/  SHFL.IDX PT, R3, R20, 0x1, 0x181f ;  /* 0x00381f0014037f89 */ /* 0x00232800000e0000 */
[----:B--23--:R1:W2:Y:S02]  /*12e80*/  SHFL.IDX PT, R14, R4, 0x1, 0x181f ;  /* 0x00381f00040e7f89 */ /* 0x00c2a400000e0000 */
.L_x_5547:
[----:B------:R-:W-:Y:S01]  /*12e90*/  VIADD R9, R21, 0x20 ;  /* 0x0000002015097836 */ /* 0x000fe20000000000 */
[----:B------:R-:W-:Y:S04]  /*12ea0*/  BSSY B1, `(.L_x_5337) ;  /* 0x000001e000017945 */ /* 0x000fe80003800000 */
[----:B------:R-:W-:-:S13]  /*12eb0*/  ISETP.GE.AND P0, PT, R9, R0, PT ;  /* 0x000000000900720c */ /* 0x000fda0003f06270 */
[----:B------:R-:W-:Y:S05]  /*12ec0*/  @P0 BRA `(.L_x_5338) ;  /* 0x00000000006c0947 */ /* 0x000fea0003800000 */
[C---:B------:R-:W-:Y:S01]  /*12ed0*/  VIADD R15, R212.reuse, 0x40 ;  /* 0x00000040d40f7836 */ /* 0x040fe20000000000 */
[----:B------:R-:W-:Y:S01]  /*12ee0*/  ULDC UR4, c[0x0][0xac8] ;  /* 0x0002b20000047ab9 */ /* 0x000fe20000000800 */
[C---:B-----5:R-:W-:Y:S01]  /*12ef0*/  VIADD R26, R212.reuse, 0x80 ;  /* 0x00000080d41a7836 */ /* 0x060fe20000000000 */
[C---:B------:R-:W-:Y:S01]  /*12f00*/  ISETP.GE.AND P3, PT, R212.reuse, UR4, PT ;  /* 0x00000004d4007c0c */ /* 0x040fe2000bf66270 */
[C---:B------:R-:W-:Y:S01]  /*12f10*/  VIADD R24, R212.reuse, 0xc0 ;  /* 0x000000c0d4187836 */ /* 0x040fe20000000000 */
[----:B------:R-:W-:Y:S01]  /*12f20*/  ISETP.GE.AND P2, PT, R15, UR4, PT ;  /* 0x000000040f007c0c */ /* 0x000fe2000bf46270 */
[----:B------:R-:W-:Y:S01]  /*12f30*/  VIADD R40, R212, 0x40 ;  /* 0x00000040d4287836 */ /* 0x000fe20000000000 */
[----:B------:R-:W-:Y:S01]  /*12f40*/  ISETP.GE.AND P1, PT, R26, UR4, PT ;  /* 0x000000041a007c0c */ /* 0x000fe2000bf26270 */
[----:B------:R-:W-:Y:S01]  /*12f50*/  VIADD R27, R212, 0x80 ;  /* 0x00000080d41b7836 */ /* 0x000fe20000000000 */
[----:B------:R-:W-:Y:S01]  /*12f60*/  ISETP.GE.AND P0, PT, R24, UR4, PT ;  /* 0x0000000418007c0c */ /* 0x000fe2000bf06270 */
[----:B------:R-:W-:Y:S01]  /*12f70*/  VIADD R25, R212, 0xc0 ;  /* 0x000000c0d4197836 */ /* 0x000fe20000000000 */
[----:B------:R-:W-:-:S02]  /*12f80*/  SHF.R.S32.HI R12, RZ, 0x1f, R212 ;  /* 0x0000001fff0c7819 */ /* 0x000fc400000114d4 */
[----:B------:R-:W-:Y:S02]  /*12f90*/  SHF.R.S32.HI R40, RZ, 0x1f, R40 ;  /* 0x0000001fff287819 */ /* 0x000fe40000011428 */
[----:B------:R-:W-:Y:S02]  /*12fa0*/  SHF.R.S32.HI R27, RZ, 0x1f, R27 ;  /* 0x0000001fff1b7819 */ /* 0x000fe4000001141b */
[CC--:B--2---:R-:W-:Y:S02]  /*12fb0*/  @!P3 LEA R8, P5, R212.reuse, R14.reuse, 0x1 ;  /* 0x0000000ed408b211 */ /* 0x0c4fe400078a08ff */
[-C--:B------:R-:W-:Y:S02]  /*12fc0*/  @!P2 LEA R10, P4, R15, R14.reuse, 0x1 ;  /* 0x0000000e0f0aa211 */ /* 0x080fe400078808ff */
[----:B----4-:R-:W-:Y:S02]  /*12fd0*/  @!P3 LEA.HI.X R9, R212, R3, R12, 0x1, P5 ;  /* 0x00000003d409b211 */ /* 0x010fe400028f0c0c */
[----:B------:R-:W-:-:S02]  /*12fe0*/  @!P1 LEA R12, P5, R26, R14, 0x1 ;  /* 0x0000000e1a0c9211 */ /* 0x000fc400078a08ff */
[-C--:B------:R-:W-:Y:S01]  /*12ff0*/  @!P2 LEA.HI.X R11, R15, R3.reuse, R40, 0x1, P4 ;  /* 0x000000030f0ba211 */ /* 0x080fe200020f0c28 */
[----:B------:R3:W-:Y:S01]  /*13000*/  @!P3 ST.E.128 desc[UR42][R8.64], R28 ;  /* 0x0000001c0800b985 */ /* 0x0007e2000c101d2a */
[----:B------:R-:W-:Y:S02]  /*13010*/  SHF.R.S32.HI R25, RZ, 0x1f, R25 ;  /* 0x0000001fff197819 */ /* 0x000fe40000011419 */
[----:B------:R-:W-:Y:S01]  /*13020*/  @!P0 LEA R14, P4, R24, R14, 0x1 ;  /* 0x0000000e180e8211 */ /* 0x000fe200078808ff */
[----:B------:R3:W-:Y:S01]  /*13030*/  @!P2 ST.E.128 desc[UR42][R10.64], R44 ;  /* 0x0000002c0a00a985 */ /* 0x0007e2000c101d2a */
[-C--:B------:R-:W-:Y:S02]  /*13040*/  @!P1 LEA.HI.X R13, R26, R3.reuse, R27, 0x1, P5 ;  /* 0x000000031a0d9211 */ /* 0x080fe400028f0c1b */
[----:B------:R-:W-:-:S03]  /*13050*/  @!P0 LEA.HI.X R15, R24, R3, R25, 0x1, P4 ;  /* 0x00000003180f8211 */ /* 0x000fc600020f0c19 */
[----:B------:R3:W-:Y:S04]  /*13060*/  @!P1 ST.E.128 desc[UR42][R12.64], R60 ;  /* 0x0000003c0c009985 */ /* 0x0007e8000c101d2a */
[----:B------:R3:W-:Y:S02]  /*13070*/  @!P0 ST.E.128 desc[UR42][R14.64], R76 ;  /* 0x0000004c0e008985 */ /* 0x0007e4000c101d2a */
.L_x_5338:
[----:B------:R-:W-:Y:S05]  /*13080*/  BSYNC B1 ;  /* 0x0000000000017941 */ /* 0x000fea0003800000 */
.L_x_5337:
[----:B------:R-:W-:-:S03]  /*13090*/  UMOV UR4, 0xffffffff ;  /* 0xffffffff00047882 */ /* 0x000fc60000000000 */
[----:B------:R-:W-:Y:S05]  /*130a0*/  BRA.DIV UR4, `(.L_x_5339) ;  /* 0x000000c204887947 */ /* 0x000fea000b800000 */
[----:B----4-:R4:W0:Y:S04]  /*130b0*/  SHFL.IDX PT, R3, R20, 0x2, 0x181f ;  /* 0x00581f0014037f89 */ /* 0x01082800000e0000 */
[----:B--23--:R4:W2:Y:S02]  /*130c0*/  SHFL.IDX PT, R14, R4, 0x2, 0x181f ;  /* 0x00581f00040e7f89 */ /* 0x00c8a400000e0000 */
.L_x_5551:
[----:B------:R-:W-:Y:S01]  /*130d0*/  VIADD R9, R21, 0x40 ;  /* 0x0000004015097836 */ /* 0x000fe20000000000 */
[----:B------:R-:W-:Y:S04]  /*130e0*/  BSSY B1, `(.L_x_5340) ;  /* 0x000001e000017945 */ /* 0x000fe80003800000 */
[----:B------:R-:W-:-:S13]  /*130f0*/  ISETP.GE.AND P0, PT, R9, R0, PT ;  /* 0x000000000900720c */ /* 0x000fda0003f06270 */
[----:B------:R-:W-:Y:S05]  /*13100*/  @P0 BRA `(.L_x_5341) ;  /* 0x00000000006c0947 */ /* 0x000fea0003800000 */
[C---:B------:R-:W-:Y:S01]  /*13110*/  IADD3 R15, R212.reuse, 0x40, RZ ;  /* 0x00000040d40f7810 */ /* 0x040fe20007ffe0ff */
        /* <DEDUP_REMOVED lines=15> */
[----:B0-----:R-:W-:Y:S02]  /*13210*/  @!P3 LEA.HI.X R9, R212, R3, R12, 0x1, P5 ;  /* 0x00000003d409b211 */ /* 0x001fe400028f0c0c */
        /* <DEDUP_REMOVED lines=10> */
.L_x_5341:
[----:B------:R-:W-:Y:S05]  /*132c0*/  BSYNC B1 ;  /* 0x0000000000017941 */ /* 0x000fea0003800000 */
.L_x_5340:
[----:B------:R-:W-:-:S03]  /*132d0*/  UMOV UR4, 0xffffffff ;  /* 0xffffffff00047882 */ /* 0x000fc60000000000 */
[----:B------:R-:W-:Y:S05]  /*132e0*/  BRA.DIV UR4, `(.L_x_5342) ;  /* 0x000000c204407947 */ /* 0x000fea000b800000 */
[----:B0-----:R0:W0:Y:S04]  /*132f0*/  SHFL.IDX PT, R3, R20, 0x3, 0x181f ;  /* 0x00781f0014037f89 */ /* 0x00102800000e0000 */
[----:B--23--:R2:W3:Y:S02]  /*13300*/  SHFL.IDX PT, R14, R4, 0x3, 0x181f ;  /* 0x00781f00040e7f89 */ /* 0x00c4e400000e0000 */
.L_x_5555:
[----:B------:R-:W-:-:S05]  /*13310*/  VIADD R9, R21, 0x60 ;  /* 0x0000006015097836 */ /* 0x000fca0000000000 */
[----:B------:R-:W-:-:S13]  /*13320*/  ISETP.GE.AND P0, PT, R9, R0, PT ;  /* 0x000000000900720c */ /* 0x000fda0003f06270 */
[----:B------:R-:W-:Y:S05]  /*13330*/  @P0 BRA `(.L_x_5343) ;  /* 0x0000002c00e80947 */ /* 0x000fea0003800000 */
[C---:B01--4-:R-:W-:Y:S01]  /*13340*/  VIADD R20, R212.reuse, 0x40 ;  /* 0x00000040d4147836 */ /* 0x053fe20000000000 */
[----:B------:R-:W-:Y:S01]  /*13350*/  ULDC UR4, c[0x0][0xac8] ;  /* 0x0002b20000047ab9 */ /* 0x000fe20000000800 */
[C---:B--2---:R-:W-:Y:S01]  /*13360*/  VIADD R4, R212.reuse, 0x80 ;  /* 0x00000080d4047836 */ /* 0x044fe20000000000 */
[C---:B------:R-:W-:Y:S01]  /*13370*/  ISETP.GE.AND P3, PT, R212.reuse, UR4, PT ;  /* 0x00000004d4007c0c */ /* 0x040fe2000bf66270 */
[----:B-----5:R-:W-:Y:S01]  /*13380*/  VIADD R24, R212, 0x40 ;  /* 0x00000040d4187836 */ /* 0x020fe20000000000 */
[----:B------:R-:W-:Y:S01]  /*13390*/  ISETP.GE.AND P4, PT, R20, UR4, PT ;  /* 0x0000000414007c0c */ /* 0x000fe2000bf86270 */
[----:B------:R-:W-:Y:S01]  /*133a0*/  VIADD R15, R212, 0x80 ;  /* 0x00000080d40f7836 */ /* 0x000fe20000000000 */
[----:B------:R-:W-:Y:S02]  /*133b0*/  ISETP.GE.AND P5, PT, R4, UR4, PT ;  /* 0x0000000404007c0c */ /* 0x000fe4000bfa6270 */
[----:B------:R-:W-:Y:S02]  /*133c0*/  SHF.R.S32.HI R25, RZ, 0x1f, R212 ;  /* 0x0000001fff197819 */ /* 0x000fe400000114d4 */
[----:B------:R-:W-:-:S02]  /*133d0*/  SHF.R.S32.HI R24, RZ, 0x1f, R24 ;  /* 0x0000001fff187819 */ /* 0x000fc40000011418 */
[----:B------:R-:W-:-:S03]  /*133e0*/  SHF.R.S32.HI R15, RZ, 0x1f, R15 ;  /* 0x0000001fff0f7819 */ /* 0x000fc6000001140f */
[-C--:B---3--:R-:W-:Y:S02]  /*133f0*/  @!P3 LEA R8, P0, R212, R14.reuse, 0x1 ;  /* 0x0000000ed408b211 */ /* 0x088fe400078008ff */
[-C--:B------:R-:W-:Y:S02]  /*13400*/  @!P4 LEA R10, P1, R20, R14.reuse, 0x1 ;  /* 0x0000000e140ac211 */ /* 0x080fe400078208ff */
[----:B------:R-:W-:Y:S02]  /*13410*/  @!P5 LEA R12, P2, R4, R14, 0x1 ;  /* 0x0000000e040cd211 */ /* 0x000fe400078408ff */
[-C--:B------:R-:W-:Y:S02]  /*13420*/  @!P3 LEA.HI.X R9, R212, R3.reuse, R25, 0x1, P0 ;  /* 0x00000003d409b211 */ /* 0x080fe400000f0c19 */
[-C--:B------:R-:W-:Y:S02]  /*13430*/  @!P4 LEA.HI.X R11, R20, R3.reuse, R24, 0x1, P1 ;  /* 0x00000003140bc211 */ /* 0x080fe400008f0c18 */
[----:B------:R-:W-:Y:S01]  /*13440*/  @!P5 LEA.HI.X R13, R4, R3, R15, 0x1, P2 ;  /* 0x00000003040dd211 */ /* 0x000fe200010f0c0f */
[----:B------:R0:W-:Y:S01]  /*13450*/  @!P3 ST.E.128 desc[UR42][R8.64], R36 ;  /* 0x000000240800b985 */ /* 0x0001e2000c101d2a */
[----:B------:R-:W-:-:S03]  /*13460*/  IADD3 R4, R212, 0xc0, RZ ;  /* 0x000000c0d4047810 */ /* 0x000fc60007ffe0ff */
[----:B------:R0:W-:Y:S01]  /*13470*/  @!P4 ST.E.128 desc[UR42][R10.64], R52 ;  /* 0x000000340a00c985 */ /* 0x0001e2000c101d2a */
[----:B------:R-:W-:-:S03]  /*13480*/  ISETP.GE.AND P0, PT, R4, UR4, PT ;  /* 0x0000000404007c0c */ /* 0x000fc6000bf06270 */
[----:B------:R0:W-:Y:S10]  /*13490*/  @!P5 ST.E.128 desc[UR42][R12.64], R68 ;  /* 0x000000440c00d985 */ /* 0x0001f4000c101d2a */
[----:B------:R-:W-:Y:S05]  /*134a0*/  @P0 BRA `(.L_x_5343) ;  /* 0x0000002c008c0947 */ /* 0x000fea0003800000 */
[----:B------:R-:W-:Y:S01]  /*134b0*/  VIADD R20, R212, 0xc0 ;  /* 0x000000c0d4147836 */ /* 0x000fe20000000000 */
[----:B------:R-:W-:-:S04]  /*134c0*/  LEA R14, P0, R4, R14, 0x1 ;  /* 0x0000000e040e7211 */ /* 0x000fc800078008ff */
[----:B------:R-:W-:-:S04]  /*134d0*/  SHF.R.S32.HI R20, RZ, 0x1f, R20 ;  /* 0x0000001fff147819 */ /* 0x000fc80000011414 */
[----:B------:R-:W-:-:S05]  /*134e0*/  LEA.HI.X R15, R4, R3, R20, 0x1, P0 ;  /* 0x00000003040f7211 */ /* 0x000fca00000f0c14 */
[----:B------:R1:W-:Y:S01]  /*134f0*/  ST.E.128 desc[UR42][R14.64], R84 ;  /* 0x000000540e007985 */ /* 0x0003e2000c101d2a */
[----:B------:R-:W-:Y:S05]  /*13500*/  BRA `(.L_x_5343) ;  /* 0x0000002c00747947 */ /* 0x000fea0003800000 */
.L_x_5332:
        /* <DEDUP_REMOVED lines=29> */
[----:B------:R-:W-:Y:S01]  /*136e0*/  ULDC.64 UR4, c[0x0][0xb28] ;  /* 0x0002ca0000047ab9 */ /* 0x000fe20000000a00 */
[----:B------:R-:W-:Y:S02]  /*136f0*/  VIADD R10, R22, 0x22820 ;  /* 0x00022820160a7836 */ /* 0x000fe40000000000 */
[----:B------:R-:W-:Y:S01]  /*13700*/  IMAD.IADD R9, R9, 0x1, R4 ;  /* 0x0000000109097824 */ /* 0x000fe200078e0204 */
[----:B------:R-:W-:Y:S02]  /*13710*/  SHF.R.S32.HI R4, RZ, 0x1f, R3 ;  /* 0x0000001fff047819 */ /* 0x000fe40000011403 */
[----:B------:R-:W-:Y:S01]  /*13720*/  PRMT R10, RZ, 0x654, R10 ;  /* 0x00000654ff0a7816 */ /* 0x000fe2000000000a */
[----:B------:R-:W-:-:S03]  /*13730*/  IMAD.WIDE.U32 R8, R3, UR4, R8 ;  /* 0x0000000403087c25 */ /* 0x000fc6000f8e0008 */
[----:B------:R0:W-:Y:S01]  /*13740*/  SYNCS.ARRIVE.TRANS64.RED.A1T0 RZ, [R10+URZ], RZ ;  /* 0x000000ff0aff79a7 */ /* 0x0001e2000810043f */
        /* <DEDUP_REMOVED lines=10> */
.L_x_5558:
        /* <DEDUP_REMOVED lines=28> */
[----:B------:R1:W-:Y:S04]  /*139b0*/  @!P0 ST.E.64 desc[UR42][R8.64], R28 ;  /* 0x0000001c08008985 */ /* 0x0003e8000c101b2a */
[----:B------:R-:W5:Y:S04]  /*139c0*/  LDL R13, [R1+0xa0] ;  /* 0x0000a000010d7983 */ /* 0x000f680000100800 */
[----:B-1----:R-:W4:Y:S01]  /*139d0*/  LDL R28, [R1+0x128] ;  /* 0x00012800011c7983 */ /* 0x002f220000100800 */
[----:B------:R-:W-:-:S02]  /*139e0*/  ISETP.GE.AND P0, PT, R10, UR4, PT ;  /* 0x000000040a007c0c */ /* 0x000fc4000bf06270 */
[----:B------:R-:W-:Y:S01]  /*139f0*/  ISETP.GE.AND P1, PT, R14, UR4, PT ;  /* 0x000000040e007c0c */ /* 0x000fe2000bf26270 */
[----:B------:R-:W5:Y:S10]  /*13a00*/  LDL R29, [R1+0x84] ;  /* 0x00008400011d7983 */ /* 0x000f740000100800 */
[----:B------:R-:W-:-:S04]  /*13a10*/  @!P0 LEA R8, P2, R10, R12, 0x2 ;  /* 0x0000000c0a088211 */ /* 0x000fc800078410ff */
[----:B------:R-:W-:Y:S02]  /*13a20*/  @!P0 LEA.HI.X R9, R10, R20, R158, 0x2, P2 ;  /* 0x000000140a098211 */ /* 0x000fe400010f149e */
[----:B------:R-:W5:Y:S04]  /*13a30*/  LDL R10, [R1+0x9c] ;  /* 0x00009c00010a7983 */ /* 0x000f680000100800 */
[----:B------:R1:W-:Y:S01]  /*13a40*/  @!P0 ST.E.64 desc[UR42][R8.64], R32 ;  /* 0x0000002008008985 */ /* 0x0003e2000c101b2a */
[----:B------:R-:W-:Y:S02]  /*13a50*/  ISETP.GE.AND P0, PT, R11, UR4, PT ;  /* 0x000000040b007c0c */ /* 0x000fe4000bf06270 */
[C---:B-1----:R-:W-:Y:S01]  /*13a60*/  @!P1 LEA R8, P2, R14.reuse, R12, 0x2 ;  /* 0x0000000c0e089211 */ /* 0x042fe200078410ff */
[----:B------:R-:W5:Y:S03]  /*13a70*/  LDL R33, [R1+0x98] ;  /* 0x0000980001217983 */ /* 0x000f660000100800 */
[----:B------:R-:W-:Y:S01]  /*13a80*/  @!P1 LEA.HI.X R9, R14, R20, R157, 0x2, P2 ;  /* 0x000000140e099211 */ /* 0x000fe200010f149d */
[----:B------:R-:W5:Y:S04]  /*13a90*/  LDL R32, [R1+0x118] ;  /* 0x0001180001207983 */ /* 0x000f680000100800 */
[----:B------:R1:W-:Y:S01]  /*13aa0*/  @!P1 ST.E.64 desc[UR42][R8.64], R36 ;  /* 0x0000002408009985 */ /* 0x0003e2000c101b2a */
[----:B------:R-:W-:-:S03]  /*13ab0*/  ISETP.GE.AND P1, PT, R155, UR4, PT ;  /* 0x000000049b007c0c */ /* 0x000fc6000bf26270 */
[----:B------:R-:W5:Y:S01]  /*13ac0*/  LDL R14, [R1+0x124] ;  /* 0x00012400010e7983 */ /* 0x000f620000100800 */
[----:B-1----:R-:W-:-:S03]  /*13ad0*/  @!P0 LEA R8, P2, R11, R12, 0x2 ;  /* 0x0000000c0b088211 */ /* 0x002fc600078410ff */
[----:B------:R-:W5:Y:S01]  /*13ae0*/  LDL R36, [R1+0x108] ;  /* 0x0001080001247983 */ /* 0x000f620000100800 */
[----:B------:R-:W-:-:S03]  /*13af0*/  @!P0 LEA.HI.X R9, R11, R20, R15, 0x2, P2 ;  /* 0x000000140b098211 */ /* 0x000fc600010f140f */
[----:B------:R-:W5:Y:S04]  /*13b00*/  LDL R37, [R1+0x80] ;  /* 0x0000800001257983 */ /* 0x000f680000100800 */
[----:B------:R1:W-:Y:S01]  /*13b10*/  @!P0 ST.E.64 desc[UR42][R8.64], R40 ;  /* 0x0000002808008985 */ /* 0x0003e2000c101b2a */
[----:B------:R-:W-:-:S03]  /*13b20*/  ISETP.GE.AND P0, PT, R154, UR4, PT ;  /* 0x000000049a007c0c */ /* 0x000fc6000bf06270 */
[----:B------:R-:W5:Y:S04]  /*13b30*/  LDL R11, [R1+0x120] ;  /* 0x00012000010b7983 */ /* 0x000f680000100800 */
[----:B------:R-:W5:Y:S01]  /*13b40*/  LDL R15, [R1+0x8c] ;  /* 0x00008c00010f7983 */ /* 0x000f620000100800 */
[----:B-1----:R-:W-:-:S03]  /*13b50*/  @!P1 LEA R8, P2, R155, R12, 0x2 ;  /* 0x0000000c9b089211 */ /* 0x002fc600078410ff */
[----:B------:R-:W5:Y:S01]  /*13b60*/  LDL R40, [R1+0x11c] ;  /* 0x00011c0001287983 */ /* 0x000f620000100800 */
[----:B------:R-:W-:-:S03]  /*13b70*/  @!P1 LEA.HI.X R9, R155, R20, R156, 0x2, P2 ;  /* 0x000000149b099211 */ /* 0x000fc600010f149c */
[----:B------:R-:W5:Y:S04]  /*13b80*/  LDL R41, [R1+0x88] ;  /* 0x0000880001297983 */ /* 0x000f680000100800 */
[----:B------:R1:W-:Y:S02]  /*13b90*/  @!P1 ST.E.64 desc[UR42][R8.64], R44 ;  /* 0x0000002c08009985 */ /* 0x0003e4000c101b2a */
[----:B-1----:R-:W-:Y:S02]  /*13ba0*/  @!P0 LEA R8, P2, R154, R12, 0x2 ;  /* 0x0000000c9a088211 */ /* 0x002fe400078410ff */
[----:B------:R-:W5:Y:S04]  /*13bb0*/  LDL R45, [R1+0x114] ;  /* 0x00011400012d7983 */ /* 0x000f680000100800 */
[----:B------:R-:W5:Y:S01]  /*13bc0*/  LDL R44, [R1+0x10c] ;  /* 0x00010c00012c7983 */ /* 0x000f620000100800 */
[----:B--2---:R-:W-:-:S02]  /*13bd0*/  ISETP.GE.AND P1, PT, R21, UR4, PT ;  /* 0x0000000415007c0c */ /* 0x004fc4000bf26270 */
[----:B---3--:R-:W-:-:S05]  /*13be0*/  @!P0 LEA.HI.X R9, R154, R20, R153, 0x2, P2 ;  /* 0x000000149a098211 */ /* 0x008fca00010f1499 */
[----:B------:R1:W-:Y:S06]  /*13bf0*/  @!P0 ST.E.64 desc[UR42][R8.64], R48 ;  /* 0x0000003008008985 */ /* 0x0003ec000c101b2a */
[C---:B-1----:R-:W-:Y:S01]  /*13c00*/  @!P1 LEA R8, P2, R21.reuse, R12, 0x2 ;  /* 0x0000000c15089211 */ /* 0x042fe200078410ff */
[----:B------:R-:W2:Y:S03]  /*13c10*/  LDL R49, [R1+0x64] ;  /* 0x0000640001317983 */ /* 0x000ea60000100800 */
[----:B----4-:R-:W-:Y:S01]  /*13c20*/  @!P1 LEA.HI.X R9, R21, R20, R28, 0x2, P2 ;  /* 0x0000001415099211 */ /* 0x010fe200010f141c */
[----:B------:R-:W3:Y:S04]  /*13c30*/  LDL R48, [R1+0xe0] ;  /* 0x0000e00001307983 */ /* 0x000ee80000100800 */
[----:B------:R-:W4:Y:S01]  /*13c40*/  LDL R28, [R1+0x110] ;  /* 0x00011000011c7983 */ /* 0x000f220000100800 */
[----:B-----5:R-:W-:-:S03]  /*13c50*/  ISETP.GE.AND P0, PT, R13, UR4, PT ;  /* 0x000000040d007c0c */ /* 0x020fc6000bf06270 */
[----:B------:R1:W-:Y:S04]  /*13c60*/  @!P1 ST.E.64 desc[UR42][R8.64], R52 ;  /* 0x0000003408009985 */ /* 0x0003e8000c101b2a */
[----:B------:R-:W5:Y:S01]  /*13c70*/  LDL R21, [R1+0x78] ;  /* 0x0000780001157983 */ /* 0x000f620000100800 */
[----:B------:R-:W-:-:S05]  /*13c80*/  ISETP.GE.AND P1, PT, R10, UR4, PT ;  /* 0x000000040a007c0c */ /* 0x000fca000bf26270 */
[----:B-1----:R-:W-:Y:S01]  /*13c90*/  @!P0 LEA R8, P2, R13, R12, 0x2 ;  /* 0x0000000c0d088211 */ /* 0x002fe200078410ff */
[----:B------:R-:W2:Y:S04]  /*13ca0*/  LDL R53, [R1+0x68] ;  /* 0x0000680001357983 */ /* 0x000ea80000100800 */
[----:B------:R-:W3:Y:S01]  /*13cb0*/  LDL R52, [R1+0xe8] ;  /* 0x0000e80001347983 */ /* 0x000ee20000100800 */
[----:B------:R-:W-:Y:S02]  /*13cc0*/  ISETP.GE.AND P3, PT, R33, UR4, PT ;  /* 0x0000000421007c0c */ /* 0x000fe4000bf66270 */
[----:B------:R-:W-:Y:S02]  /*13cd0*/  @!P0 LEA.HI.X R9, R13, R20, R14, 0x2, P2 ;  /* 0x000000140d098211 */ /* 0x000fe400010f140e */
[----:B------:R-:W5:Y:S04]  /*13ce0*/  LDL R14, [R1+0x7c] ;  /* 0x00007c00010e7983 */ /* 0x000f680000100800 */
[----:B------:R1:W-:Y:S01]  /*13cf0*/  @!P0 ST.E.64 desc[UR42][R8.64], R56 ;  /* 0x0000003808008985 */ /* 0x0003e2000c101b2a */
[----:B------:R-:W-:-:S03]  /*13d00*/  ISETP.GE.AND P2, PT, R25, UR4, PT ;  /* 0x0000000419007c0c */ /* 0x000fc6000bf46270 */
[----:B------:R-:W2:Y:S01]  /*13d10*/  LDL R13, [R1+0x74] ;  /* 0x00007400010d7983 */ /* 0x000ea20000100800 */
[----:B-1----:R-:W-:-:S03]  /*13d20*/  @!P1 LEA R8, P0, R10, R12, 0x2 ;  /* 0x0000000c0a089211 */ /* 0x002fc600078010ff */
[----:B------:R-:W3:Y:S01]  /*13d30*/  LDL R56, [R1+0xec] ;  /* 0x0000ec0001387983 */ /* 0x000ee20000100800 */
[----:B------:R-:W-:-:S05]  /*13d40*/  @!P1 LEA.HI.X R9, R10, R20, R11, 0x2, P0 ;  /* 0x000000140a099211 */ /* 0x000fca00000f140b */
[----:B------:R1:W-:Y:S01]  /*13d50*/  @!P1 ST.E.64 desc[UR42][R8.64], R60 ;  /* 0x0000003c08009985 */ /* 0x0003e2000c101b2a */
[----:B------:R-:W-:Y:S02]  /*13d60*/  ISETP.GE.AND P1, PT, R15, UR4, PT ;  /* 0x000000040f007c0c */ /* 0x000fe4000bf26270 */
[-C--:B------:R-:W-:Y:S02]  /*13d70*/  @!P2 LEA R10, P5, R25, R12.reuse, 0x2 ;  /* 0x0000000c190aa211 */ /* 0x080fe400078a10ff */
[----:B-1----:R-:W-:-:S04]  /*13d80*/  @!P3 LEA R8, P4, R33, R12, 0x2 ;  /* 0x0000000c2108b211 */ /* 0x002fc800078810ff */
[-C--:B------:R-:W-:Y:S02]  /*13d90*/  @!P3 LEA.HI.X R9, R33, R20.reuse, R40, 0x2, P4 ;  /* 0x000000142109b211 */ /* 0x080fe400020f1428 */
[----:B------:R-:W3:Y:S01]  /*13da0*/  LDL R33, [R1+0x100] ;  /* 0x0001000001217983 */ /* 0x000ee20000100800 */
[----:B------:R-:W-:-:S03]  /*13db0*/  @!P2 LEA.HI.X R11, R25, R20, R32, 0x2, P5 ;  /* 0x00000014190ba211 */ /* 0x000fc600028f1420 */
[----:B------:R-:W3:Y:S01]  /*13dc0*/  LDL R40, [R1+0x104] ;  /* 0x0001040001287983 */ /* 0x000ee20000100800 */
[----:B------:R-:W-:-:S03]  /*13dd0*/  ISETP.GE.AND P0, PT, R152, UR4, PT ;  /* 0x0000000498007c0c */ /* 0x000fc6000bf06270 */
[----:B------:R-:W-:Y:S04]  /*13de0*/  @!P3 ST.E.64 desc[UR42][R8.64], R64 ;  /* 0x000000400800b985 */ /* 0x000fe8000c101b2a */
[----:B------:R1:W-:Y:S01]  /*13df0*/  @!P2 ST.E.64 desc[UR42][R10.64], R68 ;  /* 0x000000440a00a985 */ /* 0x0003e2000c101b2a */
[----:B------:R-:W-:-:S03]  /*13e00*/  ISETP.GE.AND P2, PT, R29, UR4, PT ;  /* 0x000000041d007c0c */ /* 0x000fc6000bf46270 */
[----:B------:R-:W3:Y:S04]  /*13e10*/  LDL R32, [R1+0x70] ;  /* 0x0000700001207983 */ /* 0x000ee80000100800 */
[----:B------:R-:W3:Y:S01]  /*13e20*/  LDL R25, [R1+0x6c] ;  /* 0x00006c0001197983 */ /* 0x000ee20000100800 */
[-C--:B-1----:R-:W-:Y:S02]  /*13e30*/  @!P1 LEA R10, P5, R15, R12.reuse, 0x2 ;  /* 0x0000000c0f0a9211 */ /* 0x082fe400078a10ff */
[----:B------:R-:W-:-:S04]  /*13e40*/  @!P0 LEA R8, P4, R152, R12, 0x2 ;  /* 0x0000000c98088211 */ /* 0x000fc800078810ff */
[-C--:B------:R-:W-:Y:S02]  /*13e50*/  @!P0 LEA.HI.X R9, R152, R20.reuse, R45, 0x2, P4 ;  /* 0x0000001498098211 */ /* 0x080fe400020f142d */
[----:B------:R-:W-:Y:S01]  /*13e60*/  ISETP.GE.AND P3, PT, R41, UR4, PT ;  /* 0x0000000429007c0c */ /* 0x000fe2000bf66270 */
[----:B------:R-:W3:Y:S04]  /*13e70*/  LDL R45, [R1+0x5c] ;  /* 0x00005c00012d7983 */ /* 0x000ee80000100800 */
[----:B------:R-:W-:Y:S01]  /*13e80*/  @!P0 ST.E.64 desc[UR42][R8.64], R72 ;  /* 0x0000004808008985 */ /* 0x000fe2000c101b2a */
[----:B----4-:R-:W-:-:S03]  /*13e90*/  @!P1 LEA.HI.X R11, R15, R20, R28, 0x2, P5 ;  /* 0x000000140f0b9211 */ /* 0x010fc600028f141c */
[----:B------:R-:W4:Y:S04]  /*13ea0*/  LDL R15, [R1+0xf8] ;  /* 0x0000f800010f7983 */ /* 0x000f280000100800 */
[----:B------:R-:W4:Y:S04]  /*13eb0*/  LDL R28, [R1+0xfc] ;  /* 0x0000fc00011c7983 */ /* 0x000f280000100800 */
[----:B------:R1:W-:Y:S02]  /*13ec0*/  @!P1 ST.E.64 desc[UR42][R10.64], R76 ;  /* 0x0000004c0a009985 */ /* 0x0003e4000c101b2a */
[----:B-1----:R-:W-:-:S04]  /*13ed0*/  @!P2 LEA R10, P5, R29, R12, 0x2 ;  /* 0x0000000c1d0aa211 */ /* 0x002fc800078a10ff */
[----:B------:R-:W-:Y:S02]  /*13ee0*/  @!P2 LEA.HI.X R11, R29, R20, R36, 0x2, P5 ;  /* 0x000000141d0ba211 */ /* 0x000fe400028f1424 */
[----:B------:R-:W4:Y:S04]  /*13ef0*/  LDL R36, [R1+0xf4] ;  /* 0x0000f40001247983 */ /* 0x000f280000100800 */
[----:B------:R-:W4:Y:S01]  /*13f00*/  LDL R29, [R1+0xf0] ;  /* 0x0000f000011d7983 */ /* 0x000f220000100800 */
[----:B------:R-:W-:Y:S02]  /*13f10*/  @!P3 LEA R8, P4, R41, R12, 0x2 ;  /* 0x0000000c2908b211 */ /* 0x000fe400078810ff */
[----:B------:R-:W-:Y:S02]  /*13f20*/  ISETP.GE.AND P0, PT, R37, UR4, PT ;  /* 0x0000000425007c0c */ /* 0x000fe4000bf06270 */
[----:B------:R-:W-:-:S02]  /*13f30*/  @!P3 LEA.HI.X R9, R41, R20, R44, 0x2, P4 ;  /* 0x000000142909b211 */ /* 0x000fc400020f142c */
[----:B------:R-:W4:Y:S01]  /*13f40*/  LDL R41, [R1+0x58] ;  /* 0x0000580001297983 */ /* 0x000f220000100800 */
[----:B-----5:R-:W-:-:S03]  /*13f50*/  ISETP.GE.AND P1, PT, R14, UR4, PT ;  /* 0x000000040e007c0c */ /* 0x020fc6000bf26270 */
[----:B------:R-:W-:Y:S04]  /*13f60*/  @!P3 ST.E.64 desc[UR42][R8.64], R80 ;  /* 0x000000500800b985 */ /* 0x000fe8000c101b2a */
[----:B------:R1:W-:Y:S01]  /*13f70*/  @!P2 ST.E.64 desc[UR42][R10.64], R84 ;  /* 0x000000540a00a985 */ /* 0x0003e2000c101b2a */
[----:B--2---:R-:W-:-:S03]  /*13f80*/  ISETP.GE.AND P2, PT, R13, UR4, PT ;  /* 0x000000040d007c0c */ /* 0x004fc6000bf46270 */
[----:B------:R-:W2:Y:S02]  /*13f90*/  LDL R44, [R1+0xdc] ;  /* 0x0000dc00012c7983 */ /* 0x000ea40000100800 */
[CC--:B-1----:R-:W-:Y:S02]  /*13fa0*/  @!P1 LEA R10, P5, R14.reuse, R12.reuse, 0x2 ;  /* 0x0000000c0e0a9211 */ /* 0x0c2fe400078a10ff */
[----:B------:R-:W-:Y:S02]  /*13fb0*/  @!P0 LEA R8, P4, R37, R12, 0x2 ;  /* 0x0000000c25088211 */ /* 0x000fe400078810ff */
[----:B------:R-:W-:Y:S02]  /*13fc0*/  ISETP.GE.AND P3, PT, R21, UR4, PT ;  /* 0x0000000415007c0c */ /* 0x000fe4000bf66270 */
[-C--:B---3--:R-:W-:Y:S02]  /*13fd0*/  @!P1 LEA.HI.X R11, R14, R20.reuse, R33, 0x2, P5 ;  /* 0x000000140e0b9211 */ /* 0x088fe400028f1421 */
[----:B------:R-:W3:Y:S01]  /*13fe0*/  LDL R14, [R1+0x60] ;  /* 0x00006000010e7983 */ /* 0x000ee20000100800 */
        /* <DEDUP_REMOVED lines=10> */
[----:B----4-:R-:W-:-:S02]  /*14090*/  @!P2 LEA.HI.X R11, R13, R20, R15, 0x2, P5 ;  /* 0x000000140d0ba211 */ /* 0x010fc400028f140f */
[----:B------:R-:W4:Y:S04]  /*140a0*/  LDL R15, [R1+0xe4] ;  /* 0x0000e400010f7983 */ /* 0x000f280000100800 */
[----:B------:R-:W2:Y:S01]  /*140b0*/  LDL R13, [R1+0x4c] ;  /* 0x00004c00010d7983 */ /* 0x000ea20000100800 */
[----:B------:R-:W-:-:S03]  /*140c0*/  @!P3 LEA.HI.X R9, R21, R20, R28, 0x2, P4 ;  /* 0x000000141509b211 */ /* 0x000fc600020f141c */
[----:B------:R-:W2:Y:S04]  /*140d0*/  LDL R28, [R1+0x48] ;  /* 0x00004800011c7983 */ /* 0x000ea80000100800 */
[----:B------:R-:W2:Y:S04]  /*140e0*/  LDL R21, [R1+0x44] ;  /* 0x0000440001157983 */ /* 0x000ea80000100800 */
[----:B------:R1:W-:Y:S04]  /*140f0*/  @!P3 ST.E.64 desc[UR42][R8.64], R96 ;  /* 0x000000600800b985 */ /* 0x0003e8000c101b2a */
[----:B------:R0:W-:Y:S01]  /*14100*/  @!P2 ST.E.64 desc[UR42][R10.64], R100 ;  /* 0x000000640a00a985 */ /* 0x0001e2000c101b2a */
[----:B-1----:R-:W-:-:S04]  /*14110*/  @!P0 LEA R8, P5, R32, R12, 0x2 ;  /* 0x0000000c20088211 */ /* 0x002fc800078a10ff */
[----:B------:R-:W-:Y:S02]  /*14120*/  @!P0 LEA.HI.X R9, R32, R20, R36, 0x2, P5 ;  /* 0x0000001420098211 */ /* 0x000fe400028f1424 */
        /* <DEDUP_REMOVED lines=16> */
[----:B------:R0:W-:Y:S01]  /*14230*/  @!P3 ST.E.64 desc[UR42][R8.64], R112 ;  /* 0x000000700800b985 */ /* 0x0001e2000c101b2a */
[----:B---3--:R-:W-:-:S03]  /*14240*/  ISETP.GE.AND P2, PT, R14, UR4, PT ;  /* 0x000000040e007c0c */ /* 0x008fc6000bf46270 */
[----:B------:R1:W-:Y:S01]  /*14250*/  @!P4 ST.E.64 desc[UR42][R10.64], R116 ;  /* 0x000000740a00c985 */ /* 0x0003e2000c101b2a */
[----:B-----5:R-:W-:-:S09]  /*14260*/  ISETP.GE.AND P4, PT, R37, UR4, PT ;  /* 0x0000000425007c0c */ /* 0x020fd2000bf86270 */
[-C--:B0-----:R-:W-:Y:S02]  /*14270*/  @!P2 LEA R8, P3, R14, R12.reuse, 0x2 ;  /* 0x0000000c0e08a211 */ /* 0x081fe400078610ff */
[----:B-1----:R-:W-:-:S04]  /*14280*/  @!P1 LEA R10, P5, R45, R12, 0x2 ;  /* 0x0000000c2d0a9211 */ /* 0x002fc800078a10ff */
[-C--:B------:R-:W-:Y:S02]  /*14290*/  @!P1 LEA.HI.X R11, R45, R20.reuse, R48, 0x2, P5 ;  /* 0x000000142d0b9211 */ /* 0x080fe400028f1430 */
[----:B----4-:R-:W-:Y:S02]  /*142a0*/  @!P2 LEA.HI.X R9, R14, R20, R15, 0x2, P3 ;  /* 0x000000140e09a211 */ /* 0x010fe400018f140f */
        /* <DEDUP_REMOVED lines=13> */
[----:B--2---:R-:W-:Y:S02]  /*14380*/  @!P3 LEA R14, P4, R13, R12, 0x2 ;  /* 0x0000000c0d0eb211 */ /* 0x004fe400078810ff */
[-C--:B------:R-:W-:Y:S02]  /*14390*/  @!P2 LEA.HI.X R11, R33, R20.reuse, R36, 0x2, P5 ;  /* 0x00000014210ba211 */ /* 0x080fe400028f1424 */
[----:B------:R-:W-:Y:S02]  /*143a0*/  @!P3 LEA.HI.X R15, R13, R20, R32, 0x2, P4 ;  /* 0x000000140d0fb211 */ /* 0x000fe400020f1420 */
[CC--:B0-----:R-:W-:Y:S02]  /*143b0*/  @!P1 LEA R8, P5, R28.reuse, R12.reuse, 0x2 ;  /* 0x0000000c1c089211 */ /* 0x0c1fe400078a10ff */
[----:B------:R-:W-:Y:S02]  /*143c0*/  @!P0 LEA R12, P4, R21, R12, 0x2 ;  /* 0x0000000c150c8211 */ /* 0x000fe400078810ff */
[----:B------:R-:W-:-:S02]  /*143d0*/  @!P1 LEA.HI.X R9, R28, R20, R29, 0x2, P5 ;  /* 0x000000141c099211 */ /* 0x000fc400028f141d */
[----:B------:R-:W-:Y:S01]  /*143e0*/  @!P0 LEA.HI.X R13, R21, R20, R25, 0x2, P4 ;  /* 0x00000014150d8211 */ /* 0x000fe200020f1419 */
[----:B------:R3:W-:Y:S04]  /*143f0*/  @!P2 ST.E.64 desc[UR42][R10.64], R136 ;  /* 0x000000880a00a985 */ /* 0x0007e8000c101b2a */
[----:B------:R3:W-:Y:S04]  /*14400*/  @!P3 ST.E.64 desc[UR42][R14.64], R140 ;  /* 0x0000008c0e00b985 */ /* 0x0007e8000c101b2a */
[----:B------:R3:W-:Y:S04]  /*14410*/  @!P1 ST.E.64 desc[UR42][R8.64], R144 ;  /* 0x0000009008009985 */ /* 0x0007e8000c101b2a */
[----:B------:R3:W-:Y:S02]  /*14420*/  @!P0 ST.E.64 desc[UR42][R12.64], R148 ;  /* 0x000000940c008985 */ /* 0x0007e4000c101b2a */
.L_x_5346:
[----:B------:R-:W-:Y:S05]  /*14430*/  BSYNC B1 ;  /* 0x0000000000017941 */ /* 0x000fea0003800000 */
.L_x_5345:
[----:B------:R-:W-:-:S03]  /*14440*/  UMOV UR4, 0xffffffff ;  /* 0xffffffff00047882 */ /* 0x000fc60000000000 */
[----:B------:R-:W-:Y:S05]  /*14450*/  BRA.DIV UR4, `(.L_x_5347) ;  /* 0x000000b204647947 */ /* 0x000fea000b800000 */
[----:B0-----:R-:W0:Y:S04]  /*14460*/  SHFL.IDX PT, R4, R4, 0x1, 0x1c1f ;  /* 0x003c1f0004047f89 */ /* 0x001e2800000e0000 */
[----:B------:R-:W4:Y:S02]  /*14470*/  SHFL.IDX PT, R3, R3, 0x1, 0x1c1f ;  /* 0x003c1f0003037f89 */ /* 0x000f2400000e0000 */
.L_x_5562:
        /* <DEDUP_REMOVED lines=40> */
[----:B-1----:R-:W2:Y:S01]  /*14700*/  LDL R20, [R1+0x44] ;  /* 0x0000440001147983 */ /* 0x002ea20000100800 */
        /* <DEDUP_REMOVED lines=10> */
[----:B------:R-:W-:Y:S01]  /*147b0*/  IMAD.MOV.U32 R60, RZ, RZ, R57 ;  /* 0x000000ffff3c7224 */ /* 0x000fe200078e0039 */
[----:B------:R-:W-:Y:S01]  /*147c0*/  MOV R57, R10 ;  /* 0x0000000a00397202 */ /* 0x000fe20000000f00 */
[----:B------:R-:W-:Y:S01]  /*147d0*/  IMAD.MOV.U32 R61, RZ, RZ, R32 ;  /* 0x000000ffff3d7224 */ /* 0x000fe200078e0020 */
[C---:B------:R-:W-:Y:S01]  /*147e0*/  @!P3 LEA R10, P4, R73.reuse, R3, 0x2 ;  /* 0x00000003490ab211 */ /* 0x040fe200078810ff */
        /* <DEDUP_REMOVED lines=37> */
[----:B0-----:R-:W-:Y:S02]  /*14a40*/  @!P0 LEA R10, P4, R84, R3, 0x2 ;  /* 0x00000003540a8211 */ /* 0x001fe400078810ff */
[----:B------:R-:W-:Y:S01]  /*14a50*/  ISETP.GE.AND P3, PT, R80, UR4, PT ;  /* 0x0000000450007c0c */ /* 0x000fe2000bf66270 */
[----:B------:R0:W-:Y:S01]  /*14a60*/  @!P1 ST.E.64 desc[UR42][R8.64], R50 ;  /* 0x0000003208009985 */ /* 0x0001e2000c101b2a */
[----:B------:R-:W-:-:S03]  /*14a70*/  IMAD.MOV.U32 R65, RZ, RZ, R61 ;  /* 0x000000ffff417224 */ /* 0x000fc600078e003d */
[----:B------:R-:W4:Y:S01]  /*14a80*/  LDL R73, [R1+0x84] ;  /* 0x0000840001497983 */ /* 0x000f220000100800 */
[----:B0-----:R-:W-:-:S03]  /*14a90*/  @!P2 LEA R8, P5, R77, R3, 0x2 ;  /* 0x000000034d08a211 */ /* 0x001fc600078a10ff */
[----:B------:R-:W4:Y:S01]  /*14aa0*/  LDL R61, [R1+0x80] ;  /* 0x00008000013d7983 */ /* 0x000f220000100800 */
[----:B--2---:R-:W-:-:S03]  /*14ab0*/  @!P2 LEA.HI.X R9, R77, R4, R81, 0x2, P5 ;  /* 0x000000044d09a211 */ /* 0x004fc600028f1451 */
[----:B------:R-:W2:Y:S01]  /*14ac0*/  LDL R77, [R1+0x11c] ;  /* 0x00011c00014d7983 */ /* 0x000ea20000100800 */
[----:B------:R-:W-:Y:S02]  /*14ad0*/  ISETP.GE.AND P1, PT, R68, UR4, PT ;  /* 0x0000000444007c0c */ /* 0x000fe4000bf26270 */
[----:B-----5:R-:W-:Y:S01]  /*14ae0*/  @!P0 LEA.HI.X R11, R84, R4, R85, 0x2, P4 ;  /* 0x00000004540b8211 */ /* 0x020fe200020f1455 */
[----:B------:R-:W5:Y:S04]  /*14af0*/  LDL R81, [R1+0x120] ;  /* 0x0001200001517983 */ /* 0x000f680000100800 */
[----:B------:R-:W-:Y:S04]  /*14b00*/  @!P0 ST.E.64 desc[UR42][R10.64], R54 ;  /* 0x000000360a008985 */ /* 0x000fe8000c101b2a */
[----:B------:R0:W-:Y:S02]  /*14b10*/  @!P2 ST.E.64 desc[UR42][R8.64], R58 ;  /* 0x0000003a0800a985 */ /* 0x0001e4000c101b2a */
[----:B0-----:R-:W-:-:S04]  /*14b20*/  @!P1 LEA R8, P5, R68, R3, 0x2 ;  /* 0x0000000344089211 */ /* 0x001fc800078a10ff */
[-C--:B--2---:R-:W-:Y:S02]  /*14b30*/  @!P1 LEA.HI.X R9, R68, R4.reuse, R77, 0x2, P5 ;  /* 0x0000000444099211 */ /* 0x084fe400028f144d */
[----:B------:R-:W2:Y:S01]  /*14b40*/  LDL R77, [R1+0x114] ;  /* 0x00011400014d7983 */ /* 0x000ea20000100800 */
[----:B------:R-:W-:Y:S02]  /*14b50*/  ISETP.GE.AND P2, PT, R72, UR4, PT ;  /* 0x0000000448007c0c */ /* 0x000fe4000bf46270 */
[CC--:B------:R-:W-:Y:S01]  /*14b60*/  @!P3 LEA R10, P4, R80.reuse, R3.reuse, 0x2 ;  /* 0x00000003500ab211 */ /* 0x0c0fe200078810ff */
[----:B------:R-:W4:Y:S03]  /*14b70*/  LDL R68, [R1+0x7c] ;  /* 0x00007c0001447983 */ /* 0x000f260000100800 */
        /* <DEDUP_REMOVED lines=9> */
[----:B------:R-:W-:-:S09]  /*14c10*/  ISETP.GE.AND P1, PT, R69, UR4, PT ;  /* 0x0000000445007c0c */ /* 0x000fd2000bf26270 */
[----:B------:R-:W-:-:S04]  /*14c20*/  @!P0 LEA R10, P4, R60, R3, 0x2 ;  /* 0x000000033c0a8211 */ /* 0x000fc800078810ff */
[----:B-----5:R-:W-:Y:S02]  /*14c30*/  @!P0 LEA.HI.X R11, R60, R4, R80, 0x2, P4 ;  /* 0x000000043c0b8211 */ /* 0x020fe400020f1450 */
[----:B------:R-:W-:Y:S01]  /*14c40*/  ISETP.GE.AND P3, PT, R76, UR4, PT ;  /* 0x000000044c007c0c */ /* 0x000fe2000bf66270 */
[----:B------:R-:W5:Y:S04]  /*14c50*/  LDL R60, [R1+0x74] ;  /* 0x00007400013c7983 */ /* 0x000f680000100800 */
[----:B------:R-:W-:Y:S04]  /*14c60*/  @!P0 ST.E.64 desc[UR42][R10.64], R70 ;  /* 0x000000460a008985 */ /* 0x000fe8000c101b2a */
[----:B------:R0:W-:Y:S02]  /*14c70*/  @!P2 ST.E.64 desc[UR42][R8.64], R74 ;  /* 0x0000004a0800a985 */ /* 0x0001e4000c101b2a */
[----:B0-----:R-:W-:-:S04]  /*14c80*/  @!P1 LEA R8, P5, R69, R3, 0x2 ;  /* 0x0000000345089211 */ /* 0x001fc800078a10ff */
[-C--:B--2---:R-:W-:Y:S02]  /*14c90*/  @!P1 LEA.HI.X R9, R69, R4.reuse, R72, 0x2, P5 ;  /* 0x0000000445099211 */ /* 0x084fe400028f1448 */
[----:B------:R-:W2:Y:S01]  /*14ca0*/  LDL R72, [R1+0x104] ;  /* 0x0001040001487983 */ /* 0x000ea20000100800 */
[C---:B------:R-:W-:Y:S02]  /*14cb0*/  @!P3 LEA R10, P4, R76.reuse, R3, 0x2 ;  /* 0x000000034c0ab211 */ /* 0x040fe400078810ff */
[----:B----4-:R-:W-:Y:S01]  /*14cc0*/  ISETP.GE.AND P2, PT, R61, UR4, PT ;  /* 0x000000043d007c0c */ /* 0x010fe2000bf46270 */
[----:B------:R-:W4:Y:S01]  /*14cd0*/  LDL R69, [R1+0x100] ;  /* 0x0001000001457983 */ /* 0x000f220000100800 */
[----:B---3--:R-:W-:-:S03]  /*14ce0*/  @!P3 LEA.HI.X R11, R76, R4, R77, 0x2, P4 ;  /* 0x000000044c0bb211 */ /* 0x008fc600020f144d */
[----:B------:R-:W3:Y:S04]  /*14cf0*/  LDL R76, [R1+0x108] ;  /* 0x00010800014c7983 */ /* 0x000ee80000100800 */
[----:B------:R-:W-:Y:S04]  /*14d00*/  @!P3 ST.E.64 desc[UR42][R10.64], R78 ;  /* 0x0000004e0a00b985 */ /* 0x000fe8000c101b2a */
[----:B------:R0:W-:Y:S02]  /*14d10*/  @!P1 ST.E.64 desc[UR42][R8.64], R82 ;  /* 0x0000005208009985 */ /* 0x0001e4000c101b2a */
        /* <DEDUP_REMOVED lines=14> */
[-C--:B----4-:R-:W-:Y:S02]  /*14e00*/  @!P3 LEA.HI.X R11, R68, R4.reuse, R69, 0x2, P4 ;  /* 0x00000004440bb211 */ /* 0x090fe400020f1445 */
        /* <DEDUP_REMOVED lines=13> */
[-C--:B0-----:R-:W-:Y:S02]  /*14ee0*/  @!P4 LEA R10, P0, R52, R3.reuse, 0x2 ;  /* 0x00000003340ac211 */ /* 0x081fe400078010ff */
        /* <DEDUP_REMOVED lines=42> */
.L_x_5330:
[----:B------:R-:W4:Y:S01]  /*15190*/  LDL.LU R10, [R1+0x34] ;  /* 0x00003400010a7983 */ /* 0x000f220000300800 */
[----:B------:R-:W-:Y:S01]  /*151a0*/  ULDC.64 UR6, c[0x0][0xc08] ;  /* 0x0003020000067ab9 */ /* 0x000fe20000000a00 */
[----:B------:R-:W-:Y:S02]  /*151b0*/  ULDC.64 UR4, c[0x0][0xc00] ;  /* 0x0003000000047ab9 */ /* 0x000fe40000000a00 */
[----:B------:R-:W2:Y:S04]  /*151c0*/  LDL.LU R0, [R1+0x38] ;  /* 0x0000380001007983 */ /* 0x000ea80000300800 */
[----:B---3--:R-:W3:Y:S01]  /*151d0*/  LDL R4, [R1+0x2c] ;  /* 0x00002c0001047983 */ /* 0x008ee20000100800 */
[----:B------:R-:W-:Y:S01]  /*151e0*/  ISETP.NE.U32.AND P1, PT, RZ, UR6, PT ;  /* 0x00000006ff007c0c */ /* 0x000fe2000bf25070 */
[----:B------:R-:W-:Y:S01]  /*151f0*/  IMAD.MOV.U32 R3, RZ, RZ, RZ ;  /* 0x000000ffff037224 */ /* 0x000fe200078e00ff */
[----:B------:R-:W-:-:S02]  /*15200*/  ISETP.NE.U32.AND P0, PT, RZ, UR4, PT ;  /* 0x00000004ff007c0c */ /* 0x000fc4000bf05070 */
[----:B------:R-:W-:Y:S02]  /*15210*/  ISETP.NE.AND.EX P1, PT, RZ, UR7, PT, P1 ;  /* 0x00000007ff007c0c */ /* 0x000fe4000bf25310 */
[----:B------:R-:W-:Y:S01]  /*15220*/  ISETP.NE.AND.EX P0, PT, RZ, UR5, PT, P0 ;  /* 0x00000005ff007c0c */ /* 0x000fe2000bf05300 */
[----:B------:R-:W1:Y:S01]  /*15230*/  S2R R35, SR_TID.X ;  /* 0x0000000000237919 */ /* 0x000e620000002100 */
[----:B----4-:R-:W-:Y:S01]  /*15240*/  IADD3 R8, P2, R10, UR4, RZ ;  /* 0x000000040a087c10 */ /* 0x010fe2000ff5e0ff */
[----:B------:R-:W-:-:S03]  /*15250*/  ULDC UR4, c[0x0][0xa88] ;  /* 0x0002a20000047ab9 */ /* 0x000fc60000000800 */
[----:B--2---:R-:W-:-:S05]  /*15260*/  IADD3.X R9, R0, UR5, RZ, P2, !PT ;  /* 0x0000000500097c10 */ /* 0x004fca00097fe4ff */
[----:B------:R-:W-:Y:S01]  /*15270*/  @P1 IADD3 R10, P2, R10, UR6, RZ ;  /* 0x000000060a0a1c10 */ /* 0x000fe2000ff5e0ff */
[----:B------:R-:W-:Y:S01]  /*15280*/  IMAD.U32 R26, RZ, RZ, UR4 ;  /* 0x00000004ff1a7e24 */ /* 0x000fe2000f8e00ff */
[----:B------:R2:W5:Y:S02]  /*15290*/  @P0 LDG.E R3, desc[UR42][R8.64] ;  /* 0x0000002a08030981 */ /* 0x000564000c1e1900 */
[----:B------:R-:W-:-:S05]  /*152a0*/  @P1 IADD3.X R11, R0, UR7, RZ, P2, !PT ;  /* 0x00000007000b1c10 */ /* 0x000fca00097fe4ff */
[----:B------:R2:W5:Y:S01]  /*152b0*/  @P1 LDG.E R26, desc[UR42][R10.64] ;  /* 0x0000002a0a1a1981 */ /* 0x000562000c1e1900 */
[----:B---3--:R-:W-:Y:S01]  /*152c0*/  ISETP.NE.AND P2, PT, R4, RZ, PT ;  /* 0x000000ff0400720c */ /* 0x008fe20003f45270 */
[----:B-1----:R-:W-:-:S05]  /*152d0*/  VIADD R0, R35, 0xffffff80 ;  /* 0xffffff8023007836 */ /* 0x002fca0000000000 */
[----:B------:R-:W-:-:S07]  /*152e0*/  ISETP.GT.AND P3, PT, R0, 0x7f, PT ;  /* 0x0000007f0000780c */ /* 0x000fce0003f64270 */
[----:B------:R-:W1:Y:S02]  /*152f0*/  @!P2 LDC R4, c[0x0][0xad4] ;  /* 0x0002b500ff04ab82 */ /* 0x000e640000000800 */
[----:B-1----:R2:W-:Y:S01]  /*15300*/  @!P2 STL [R1+0x2c], R4 ;  /* 0x00002c040100a387 */ /* 0x0025e20000100800 */
[----:B------:R-:W-:Y:S01]  /*15310*/  ISETP.GT.AND P2, PT, R4, 0x1, PT ;  /* 0x000000010400780c */ /* 0x000fe20003f44270 */
[----:B------:R-:W-:-:S12]  /*15320*/  @P1 BRA `(.L_x_5348) ;  /* 0x0000000000101947 */ /* 0x000fd80003800000 */
[----:B------:R-:W-:Y:S05]  /*15330*/  @!P0 BRA `(.L_x_5348) ;  /* 0x00000000000c8947 */ /* 0x000fea0003800000 */
[----:B--2---:R-:W2:Y:S04]  /*15340*/  LDG.E R11, desc[UR42][R8.64] ;  /* 0x0000002a080b7981 */ /* 0x004ea8000c1e1900 */
[----:B-----5:R-:W2:Y:S02]  /*15350*/  LDG.E R26, desc[UR42][R8.64+0x4] ;  /* 0x0000042a081a7981 */ /* 0x020ea4000c1e1900 */
[----:B--2---:R-:W-:-:S07]  /*15360*/  IMAD.IADD R26, R26, 0x1, -R11 ;  /* 0x000000011a1a7824 */ /* 0x004fce00078e0a0b */
.L_x_5348:
[----:B--2---:R-:W2:Y:S04]  /*15370*/  LDL.LU R8, [R1+0x30] ;  /* 0x0000300001087983 */ /* 0x004ea80000300800 */
[----:B------:R-:W3:Y:S01]  /*15380*/  LDL.LU R0, [R1+0xc0] ;  /* 0x0000c00001007983 */ /* 0x000ee20000300800 */
[----:B------:R-:W-:Y:S01]  /*15390*/  BSSY B1, `(.L_x_5349) ;  /* 0x0000036000017945 */ /* 0x000fe20003800000 */
[----:B-----5:R-:W-:Y:S02]  /*153a0*/  SHF.R.S32.HI R28, RZ, 0x1f, R3 ;  /* 0x0000001fff1c7819 */ /* 0x020fe40000011403 */
[----:B--2---:R-:W-:Y:S02]  /*153b0*/  SEL R33, R8, RZ, !P0 ;  /* 0x000000ff08217207 */ /* 0x004fe40004000000 */
[----:B---3--:R-:W-:Y:S01]  /*153c0*/  SEL R30, R0, RZ, !P0 ;  /* 0x000000ff001e7207 */ /* 0x008fe20004000000 */
[----:B------:R-:W-:Y:S06]  /*153d0*/  @P3 BRA `(.L_x_5350) ;  /* 0x0000000000c43947 */ /* 0x000fec0003800000 */
[----:B------:R-:W1:Y:S01]  /*153e0*/  LDC R37, c[0x0][0xbe8] ;  /* 0x0002fa00ff257b82 */ /* 0x000e620000000800 */
[----:B------:R-:W-:Y:S01]  /*153f0*/  IADD3 R35, R222, -0x80, R35 ;  /* 0xffffff80de237810 */ /* 0x000fe20007ffe023 */
[----:B-1----:R-:W-:-:S05]  /*15400*/  IMAD R0, R26, R37, RZ ;  /* 0x000000251a007224 */ /* 0x002fca00078e02ff */
[----:B------:R-:W-:-:S13]  /*15410*/  ISETP.GE.AND P0, PT, R35, R0, PT ;  /* 0x000000002300720c */ /* 0x000fda0003f06270 */
[----:B------:R-:W-:Y:S05]  /*15420*/  @P0 BRA `(.L_x_5350) ;  /* 0x0000000000b00947 */ /* 0x000fea0003800000 */
[----:B------:R-:W2:Y:S01]  /*15430*/  LDL.LU R32, [R1+0x40] ;  /* 0x0000400001207983 */ /* 0x000ea20000300800 */
[----:B------:R-:W-:Y:S01]  /*15440*/  ISETP.GT.AND P0, PT, R4, 0x1, PT ;  /* 0x000000010400780c */ /* 0x000fe20003f04270 */
[----:B------:R-:W-:Y:S01]  /*15450*/  IMAD.MOV.U32 R4, RZ, RZ, 0x9b8 ;  /* 0x000009b8ff047424 */ /* 0x000fe200078e00ff */
[----:B------:R-:W-:Y:S01]  /*15460*/  ISETP.NE.AND P1, PT, R37, 0x1, PT ;  /* 0x000000012500780c */ /* 0x000fe20003f25270 */
[----:B------:R-:W1:Y:S01]  /*15470*/  LDC.64 R14, c[0x0][0xba8] ;  /* 0x0002ea00ff0e7b82 */ /* 0x000e620000000a00 */
[----:B------:R-:W-:Y:S02]  /*15480*/  IMAD.MOV.U32 R27, RZ, RZ, R35 ;  /* 0x000000ffff1b7224 */ /* 0x000fe400078e0023 */
        /* <DEDUP_REMOVED lines=18> */
[----:B------:R-:W-:Y:S01]  /*155b0*/  IMAD.MOV R0, RZ, RZ, -R27 ;  /* 0x000000ffff007224 */ /* 0x000fe200078e0a1b */
[----:B------:R-:W-:Y:S02]  /*155c0*/  IADD3 R31, R25, R31, RZ ;  /* 0x0000001f191f7210 */ /* 0x000fe40007ffe0ff */
        /* <DEDUP_REMOVED lines=13> */
[----:B0-----:R-:W-:Y:S01]  /*156a0*/  LEA R14, P0, R10, R14, 0x2 ;  /* 0x0000000e0a0e7211 */ /* 0x001fe200078010ff */
[----:B------:R-:W-:Y:S02]  /*156b0*/  IMAD.MOV.U32 R9, RZ, RZ, -0x800000 ;  /* 0xff800000ff097424 */ /* 0x000fe400078e00ff */
[----:B------:R-:W-:-:S05]  /*156c0*/  IMAD.IADD R0, R11, 0x1, R21 ;  /* 0x000000010b007824 */ /* 0x000fca00078e0215 */
[----:B-1----:R-:W-:-:S05]  /*156d0*/  LEA.HI.X R15, R10, R15, R0, 0x2, P0 ;  /* 0x0000000f0a0f7211 */ /* 0x002fca00000f1400 */
[----:B------:R1:W-:Y:S02]  /*156e0*/  STG.E desc[UR42][R14.64], R9 ;  /* 0x000000090e007986 */ /* 0x0003e4000c10192a */
.L_x_5350:
[----:B------:R-:W-:Y:S05]  /*156f0*/  BSYNC B1 ;  /* 0x0000000000017941 */ /* 0x000fea0003800000 */
.L_x_5349:
[----:B------:R-:W-:Y:S05]  /*15700*/  @P2 BRA `(.L_x_5343) ;  /* 0x0000000800f42947 */ /* 0x000fea0003800000 */
[----:B------:R-:W2:Y:S01]  /*15710*/  S2R R0, SR_TID.X ;  /* 0x0000000000007919 */ /* 0x000ea20000002100 */
[----:B------:R-:W3:Y:S01]  /*15720*/  LDC R21, c[0x0][0xbe8] ;  /* 0x0002fa00ff157b82 */ /* 0x000ee20000000800 */
[----:B------:R-:W-:Y:S01]  /*15730*/  ULDC.64 UR4, c[0x0][0xaa0] ;  /* 0x0002a80000047ab9 */ /* 0x000fe20000000a00 */
[----:B---3--:R-:W-:Y:S01]  /*15740*/  ISETP.NE.AND P0, PT, R21, 0x1, PT ;  /* 0x000000011500780c */ /* 0x008fe20003f05270 */
[----:B--2---:R-:W-:Y:S02]  /*15750*/  VIADD R4, R0, 0xffffff80 ;  /* 0xffffff8000047836 */ /* 0x004fe40000000000 */
[----:B------:R-:W-:-:S03]  /*15760*/  IMAD R0, R28, UR4, RZ ;  /* 0x000000041c007c24 */ /* 0x000fc6000f8e02ff */
[----:B-1----:R-:W-:-:S07]  /*15770*/  SHF.R.S32.HI R9, RZ, 0x1f, R4 ;  /* 0x0000001fff097819 */ /* 0x002fce0000011404 */
[----:B------:R-:W1:Y:S01]  /*15780*/  @P0 LDC R13, c[0x0][0xbec] ;  /* 0x0002fb00ff0d0b82 */ /* 0x000e620000000800 */
[----:B------:R-:W-:Y:S01]  /*15790*/  IMAD R11, R3, UR5, R0 ;  /* 0x00000005030b7c24 */ /* 0x000fe2000f8e0200 */
[----:B------:R-:W-:Y:S01]  /*157a0*/  LEA.HI R0, R9, R4, RZ, 0x3 ;  /* 0x0000000409007211 */ /* 0x000fe200078f18ff */
[----:B------:R-:W-:Y:S01]  /*157b0*/  IMAD.WIDE.U32 R8, R3, UR4, RZ ;  /* 0x0000000403087c25 */ /* 0x000fe2000f8e00ff */
[----:B------:R-:W-:Y:S02]  /*157c0*/  ULDC.64 UR4, c[0x0][0xae8] ;  /* 0x0002ba0000047ab9 */ /* 0x000fe40000000a00 */
[----:B------:R-:W-:Y:S02]  /*157d0*/  LOP3.LUT R3, R0, 0xfffffff8, RZ, 0xc0, !PT ;  /* 0xfffffff800037812 */ /* 0x000fe400078ec0ff */
[----:B------:R-:W2:Y:S01]  /*157e0*/  @P0 LDC R15, c[0x0][0xbf0] ;  /* 0x0002fc00ff0f0b82 */ /* 0x000ea20000000800 */
        /* <DEDUP_REMOVED lines=9> */
[----:B-1----:R-:W-:-:S04]  /*15880*/  @P0 IMAD.HI.U32 R0, R10, R13, RZ ;  /* 0x0000000d0a000227 */ /* 0x002fc800078e00ff */
[----:B------:R-:W-:Y:S02]  /*15890*/  IMAD.MOV.U32 R3, RZ, RZ, R10 ;  /* 0x000000ffff037224 */ /* 0x000fe400078e000a */
[C---:B------:R-:W-:Y:S01]  /*158a0*/  IMAD R11, R33.reuse, UR5, R4 ;  /* 0x00000005210b7c24 */ /* 0x040fe2000f8e0204 */
[----:B--2---:R-:W-:Y:S01]  /*158b0*/  @P0 SHF.R.U32.HI R3, RZ, R15, R0 ;  /* 0x0000000fff030219 */ /* 0x004fe20000011600 */
[----:B------:R-:W-:Y:S01]  /*158c0*/  IMAD.WIDE.U32 R8, R33, UR4, R8 ;  /* 0x0000000421087c25 */ /* 0x000fe2000f8e0008 */
[----:B------:R-:W-:Y:S02]  /*158d0*/  ULDC.64 UR4, c[0x0][0xae0] ;  /* 0x0002b80000047ab9 */ /* 0x000fe40000000a00 */
[----:B------:R-:W-:Y:S01]  /*158e0*/  SHF.R.S32.HI R0, RZ, 0x1f, R3 ;  /* 0x0000001fff007819 */ /* 0x000fe20000011403 */
[----:B------:R-:W-:Y:S01]  /*158f0*/  IMAD.IADD R9, R9, 0x1, R11 ;  /* 0x0000000109097824 */ /* 0x000fe200078e020b */
[----:B------:R-:W-:-:S03]  /*15900*/  IADD3 R11, -R3, RZ, RZ ;  /* 0x000000ff030b7210 */ /* 0x000fc60007ffe1ff */
        /* <DEDUP_REMOVED lines=18> */
.L_x_5565:
[----:B------:R-:W-:Y:S01]  /*15a30*/  IMAD R21, R26, R21, RZ ;  /* 0x000000151a157224 */ /* 0x000fe200078e02ff */
[----:B------:R-:W-:Y:S01]  /*15a40*/  BSSY B1, `(.L_x_5352) ;  /* 0x000001f000017945 */ /* 0x000fe20003800000 */
[----:B------:R-:W-:-:S05]  /*15a50*/  IMAD.IADD R222, R25, 0x1, R222 ;  /* 0x0000000119de7824 */ /* 0x000fca00078e02de */
        /* <DEDUP_REMOVED lines=16> */
[-C--:B---3--:R-:W-:Y:S02]  /*15b60*/  @!P3 LEA R10, P5, R212, R9.reuse, 0x1 ;  /* 0x00000009d40ab211 */ /* 0x088fe400078a08ff */
[----:B------:R-:W-:Y:S02]  /*15b70*/  @!P2 LEA R12, P4, R8, R9, 0x1 ;  /* 0x00000009080ca211 */ /* 0x000fe400078808ff */
[----:B--2---:R-:W-:Y:S02]  /*15b80*/  @!P3 LEA.HI.X R11, R212, R3, R14, 0x1, P5 ;  /* 0x00000003d40bb211 */ /* 0x004fe400028f0c0e */
        /* <DEDUP_REMOVED lines=10> */
.L_x_5353:
[----:B------:R-:W-:Y:S05]  /*15c30*/  BSYNC B1 ;  /* 0x0000000000017941 */ /* 0x000fea0003800000 */
.L_x_5352:
[----:B------:R-:W-:-:S03]  /*15c40*/  UMOV UR4, 0xffffffff ;  /* 0xffffffff00047882 */ /* 0x000fc60000000000 */
[----:B------:R-:W-:Y:S05]  /*15c50*/  BRA.DIV UR4, `(.L_x_5354) ;  /* 0x0000009a04e87947 */ /* 0x000fea000b800000 */
[----:B--2---:R2:W0:Y:S04]  /*15c60*/  SHFL.IDX PT, R3, R4, 0x1, 0x181f ;  /* 0x00381f0004037f89 */ /* 0x00442800000e0000 */
[----:B---34-:R2:W3:Y:S02]  /*15c70*/  SHFL.IDX PT, R9, R0, 0x1, 0x181f ;  /* 0x00381f0000097f89 */ /* 0x0184e400000e0000 */
.L_x_5569:
        /* <DEDUP_REMOVED lines=31> */
.L_x_5356:
[----:B------:R-:W-:Y:S05]  /*15e70*/  BSYNC B1 ;  /* 0x0000000000017941 */ /* 0x000fea0003800000 */
.L_x_5355:
[----:B------:R-:W-:-:S03]  /*15e80*/  UMOV UR4, 0xffffffff ;  /* 0xffffffff00047882 */ /* 0x000fc60000000000 */
[----:B------:R-:W-:Y:S05]  /*15e90*/  BRA.DIV UR4, `(.L_x_5357) ;  /* 0x0000009a04a47947 */ /* 0x000fea000b800000 */
[----:B0-----:R0:W0:Y:S04]  /*15ea0*/  SHFL.IDX PT, R3, R4, 0x2, 0x181f ;  /* 0x00581f0004037f89 */ /* 0x00102800000e0000 */
[----:B---34-:R3:W4:Y:S02]  /*15eb0*/  SHFL.IDX PT, R9, R0, 0x2, 0x181f ;  /* 0x00581f0000097f89 */ /* 0x01872400000e0000 */
.L_x_5573:
        /* <DEDUP_REMOVED lines=13> */
[----:B------:R-:W-:Y:S02]  /*15f90*/  ISETP.GE.AND P0, PT, R20, UR4, PT ;  /* 0x0000000414007c0c */ /* 0x000fe4000bf06270 */
[----:B------:R-:W-:-:S02]  /*15fa0*/  IADD3 R28, R212, 0x40, RZ ;  /* 0x00000040d41c7810 */ /* 0x000fc40007ffe0ff */
[----:B------:R-:W-:Y:S02]  /*15fb0*/  SHF.R.S32.HI R14, RZ, 0x1f, R212 ;  /* 0x0000001fff0e7819 */ /* 0x000fe400000114d4 */
[----:B------:R-:W-:Y:S02]  /*15fc0*/  SHF.R.S32.HI R28, RZ, 0x1f, R28 ;  /* 0x0000001fff1c7819 */ /* 0x000fe4000001141c */
[CC--:B----4-:R-:W-:Y:S02]  /*15fd0*/  @!P3 LEA R10, P5, R212.reuse, R9.reuse, 0x1 ;  /* 0x00000009d40ab211 */ /* 0x0d0fe400078a08ff */
[----:B------:R-:W-:Y:S02]  /*15fe0*/  @!P2 LEA R12, P4, R27, R9, 0x1 ;  /* 0x000000091b0ca211 */ /* 0x000fe400078808ff */
[----:B0-----:R-:W-:Y:S02]  /*15ff0*/  @!P3 LEA.HI.X R11, R212, R3, R14, 0x1, P5 ;  /* 0x00000003d40bb211 */ /* 0x001fe400028f0c0e */
        /* <DEDUP_REMOVED lines=11> */
.L_x_5359:
[----:B------:R-:W-:Y:S05]  /*160b0*/  BSYNC B1 ;  /* 0x0000000000017941 */ /* 0x000fea0003800000 */
.L_x_5358:
[----:B------:R-:W-:-:S03]  /*160c0*/  UMOV UR4, 0xffffffff ;  /* 0xffffffff00047882 */ /* 0x000fc60000000000 */
[----:B------:R-:W-:Y:S05]  /*160d0*/  BRA.DIV UR4, `(.L_x_5360) ;  /* 0x0000009a04607947 */ /* 0x000fea000b800000 */
[----:B0-----:R0:W0:Y:S04]  /*160e0*/  SHFL.IDX PT, R3, R4, 0x3, 0x181f ;  /* 0x00781f0004037f89 */ /* 0x00102800000e0000 */
[----:B----4-:R4:W0:Y:S02]  /*160f0*/  SHFL.IDX PT, R9, R0, 0x3, 0x181f ;  /* 0x00781f0000097f89 */ /* 0x01082400000e0000 */
.L_x_5577:
[----:B-1234-:R-:W-:-:S05]  /*16100*/  VIADD R0, R222, 0x60 ;  /* 0x00000060de007836 */ /* 0x01efca0000000000 */
[----:B------:R-:W-:-:S13]  /*16110*/  ISETP.GE.AND P0, PT, R0, R21, PT ;  /* 0x000000150000720c */ /* 0x000fda0003f06270 */
[----:B------:R-:W-:Y:S05]  /*16120*/  @P0 BRA `(.L_x_5343) ;  /* 0x00000000006c0947 */ /* 0x000fea0003800000 */
[C---:B------:R-:W-:Y:S01]  /*16130*/  VIADD R8, R212.reuse, 0x40 ;  /* 0x00000040d4087836 */ /* 0x040fe20000000000 */
[----:B------:R-:W-:Y:S01]  /*16140*/  ULDC UR4, c[0x0][0xac8] ;  /* 0x0002b20000047ab9 */ /* 0x000fe20000000800 */
[C---:B------:R-:W-:Y:S01]  /*16150*/  VIADD R24, R212.reuse, 0x80 ;  /* 0x00000080d4187836 */ /* 0x040fe20000000000 */
[C---:B------:R-:W-:Y:S01]  /*16160*/  ISETP.GE.AND P3, PT, R212.reuse, UR4, PT ;  /* 0x00000004d4007c0c */ /* 0x040fe2000bf66270 */
[----:B0-----:R-:W-:Y:S01]  /*16170*/  VIADD R4, R212, 0xc0 ;  /* 0x000000c0d4047836 */ /* 0x001fe20000000000 */
        /* <DEDUP_REMOVED lines=9> */
[-C--:B------:R-:W-:Y:S02]  /*16210*/  @!P3 LEA R10, P5, R212, R9.reuse, 0x1 ;  /* 0x00000009d40ab211 */ /* 0x080fe400078a08ff */
[----:B------:R-:W-:Y:S02]  /*16220*/  @!P2 LEA R12, P4, R8, R9, 0x1 ;  /* 0x00000009080ca211 */ /* 0x000fe400078808ff */
[----:B------:R-:W-:Y:S02]  /*16230*/  @!P3 LEA.HI.X R11, R212, R3, R14, 0x1, P5 ;  /* 0x00000003d40bb211 */ /* 0x000fe400028f0c0e */
[----:B------:R-:W-:-:S02]  /*16240*/  @!P1 LEA R14, P5, R24, R9, 0x1 ;  /* 0x00000009180e9211 */ /* 0x000fc400078a08ff */
[----:B------:R-:W-:Y:S01]  /*16250*/  @!P2 LEA.HI.X R13, R8, R3, R26, 0x1, P4 ;  /* 0x00000003080da211 */ /* 0x000fe200020f0c1a */
[----:B------:R0:W-:Y:S01]  /*16260*/  @!P3 ST.E.128 desc[UR42][R10.64], RZ ;  /* 0x000000ff0a00b985 */ /* 0x0001e2000c101d2a */
[----:B------:R-:W-:Y:S02]  /*16270*/  SHF.R.S32.HI R20, RZ, 0x1f, R20 ;  /* 0x0000001fff147819 */ /* 0x000fe40000011414 */
[----:B------:R-:W-:Y:S01]  /*16280*/  @!P0 LEA R8, P4, R4, R9, 0x1 ;  /* 0x0000000904088211 */ /* 0x000fe200078808ff */
[----:B------:R0:W-:Y:S01]  /*16290*/  @!P2 ST.E.128 desc[UR42][R12.64], RZ ;  /* 0x000000ff0c00a985 */ /* 0x0001e2000c101d2a */
[-C--:B------:R-:W-:Y:S02]  /*162a0*/  @!P1 LEA.HI.X R15, R24, R3.reuse, R25, 0x1, P5 ;  /* 0x00000003180f9211 */ /* 0x080fe400028f0c19 */
[----:B------:R-:W-:-:S03]  /*162b0*/  @!P0 LEA.HI.X R9, R4, R3, R20, 0x1, P4 ;  /* 0x0000000304098211 */ /* 0x000fc600020f0c14 */
[----:B------:R0:W-:Y:S04]  /*162c0*/  @!P1 ST.E.128 desc[UR42][R14.64], RZ ;  /* 0x000000ff0e009985 */ /* 0x0001e8000c101d2a */
[----:B------:R0:W-:Y:S02]  /*162d0*/  @!P0 ST.E.128 desc[UR42][R8.64], RZ ;  /* 0x000000ff08008985 */ /* 0x0001e4000c101d2a */
.L_x_5343:
[----:B------:R-:W-:Y:S05]  /*162e0*/  BSYNC B0 ;  /* 0x0000000000007941 */ /* 0x000fea0003800000 */
.L_x_5329:
[----:B------:R-:W-:Y:S02]  /*162f0*/  ULDC UR4, c[0x0][0xc3c] ;  /* 0x00030f0000047ab9 */ /* 0x000fe40000000800 */
[----:B------:R-:W-:-:S13]  /*16300*/  ISETP.GE.AND P0, PT, R7, UR4, PT ;  /* 0x0000000407007c0c */ /* 0x000fda000bf06270 */
[----:B------:R-:W-:Y:S05]  /*16310*/  @!P0 BRA `(.L_x_5361) ;  /* 0xfffffeb400688947 */ /* 0x000fea000383ffff */
[----:B------:R-:W-:Y:S05]  /*16320*/  BRA `(.L_x_5189) ;  /* 0x00000078003c7947 */ /* 0x000fea0003800000 */
.L_x_5187:
        /* <DEDUP_REMOVED lines=16> */
.L_x_5362:
        /* <DEDUP_REMOVED lines=21> */
[----:B-1----:R-:W-:-:S04]  /*16580*/  SEL R11, R10, RZ, P1 ;  /* 0x000000ff0a0b7207 */ /* 0x002fc80000800000 */
[----:B------:R-:W-:-:S05]  /*16590*/  IADD3 R11, R8, R11, RZ ;  /* 0x0000000b080b7210 */ /* 0x000fca0007ffe0ff */
        /* <DEDUP_REMOVED lines=20> */
.L_x_5366:
        /* <DEDUP_REMOVED lines=37> */
.L_x_5364:
        /* <DEDUP_REMOVED lines=13> */
.L_x_5367:
        /* <DEDUP_REMOVED lines=14> */
[----:B0-----:R-:W-:Y:S01]  /*16ae0*/  IMAD.MOV.U32 R2, RZ, RZ, RZ ;  /* 0x000000ffff027224 */ /* 0x001fe200078e00ff */
[----:B-1----:R-:W-:-:S05]  /*16af0*/  IADD3 R11, RZ, -R3, RZ ;  /* 0x80000003ff0b7210 */ /* 0x002fca0007ffe0ff */
        /* <DEDUP_REMOVED lines=20> */
[----:B------:R-:W-:Y:S01]  /*16c40*/  IMAD.MOV R12, RZ, RZ, -R2 ;  /* 0x000000ffff0c7224 */ /* 0x000fe200078e0a02 */
[----:B------:R-:W-:Y:S01]  /*16c50*/  MOV R2, RZ ;  /* 0x000000ff00027202 */ /* 0x000fe20000000f00 */
[----:B------:R-:W-:Y:S01]  /*16c60*/  IMAD R11, R13, R4, RZ ;  /* 0x000000040d0b7224 */ /* 0x000fe200078e02ff */
[----:B------:R-:W-:-:S03]  /*16c70*/  IABS R8, R10 ;  /* 0x0000000a00087213 */ /* 0x000fc60000000000 */
        /* <DEDUP_REMOVED lines=22> */
.L_x_5368:
        /* <DEDUP_REMOVED lines=10> */
[----:B0-----:R-:W-:-:S06]  /*16e80*/  IADD3 R9, R8, 0xffffffe, RZ ;  /* 0x0ffffffe08097810 */ /* 0x001fcc0007ffe0ff */
        /* <DEDUP_REMOVED lines=30> */
[----:B0-----:R-:W-:-:S05]  /*17070*/  IADD3 R9, RZ, -R3, RZ ;  /* 0x80000003ff097210 */ /* 0x001fca0007ffe0ff */
        /* <DEDUP_REMOVED lines=19> */
.L_x_5369:
[----:B------:R-:W-:-:S05]  /*171b0*/  LOP3.LUT R25, RZ, R2, RZ, 0x33, !PT ;  /* 0x00000002ff197212 */ /* 0x000fca00078e33ff */
[----:B------:R-:W-:Y:S01]  /*171c0*/  IMAD.IADD R25, R6, 0x1, R25 ;  /* 0x0000000106197824 */ /* 0x000fe200078e0219 */
[----:B------:R-:W-:Y:S06]  /*171d0*/  BRA `(.L_x_5370) ;  /* 0x00000000000c7947 */ /* 0x000fec0003800000 */
.L_x_5365:
[----:B------:R-:W-:Y:S01]  /*171e0*/  IMAD.MOV.U32 R25, RZ, RZ, RZ ;  /* 0x000000ffff197224 */ /* 0x000fe200078e00ff */
[----:B------:R-:W-:Y:S01]  /*171f0*/  MOV R24, UR6 ;  /* 0x0000000600187c02 */ /* 0x000fe20008000f00 */
[----:B------:R-:W-:-:S07]  /*17200*/  IMAD.MOV.U32 R26, RZ, RZ, RZ ;  /* 0x000000ffff1a7224 */ /* 0x000fce00078e00ff */
.L_x_5370:
[----:B------:R-:W-:-:S13]  /*17210*/  ISETP.NE.AND P0, PT, R7, RZ, PT ;  /* 0x000000ff0700720c */ /* 0x000fda0003f05270 */
[----:B------:R-:W0:Y:S01]  /*17220*/  @!P0 S2R R3, SR_CgaCtaId ;  /* 0x0000000000038919 */ /* 0x000e220000008800 */
[----:B------:R-:W-:-:S04]  /*17230*/  @!P0 MOV R2, 0x400 ;  /* 0x0000040000028802 */ /* 0x000fc80000000f00 */
[----:B0-----:R-:W-:-:S05]  /*17240*/  @!P0 LEA R2, R3, R2, 0x18 ;  /* 0x0000000203028211 */ /* 0x001fca00078ec0ff */
[----:B------:R1:W-:Y:S01]  /*17250*/  @!P0 STS.128 [R2+0x228d0], R24 ;  /* 0x0228d01802008388 */ /* 0x0003e20000000c00 */
[----:B------:R-:W-:Y:S06]  /*17260*/  BAR.ARV 0x5, 0x180 ;  /* 0x0146000000007b1d */ /* 0x000fec0000002000 */
.L_x_5363:
        /* <DEDUP_REMOVED lines=12> */
[----:B------:R-:W-:Y:S01]  /*17330*/  LOP3.LUT R3, R2, 0x1f8, RZ, 0xc0, !PT ;  /* 0x000001f802037812 */ /* 0x000fe200078ec0ff */
        /* <DEDUP_REMOVED lines=11> */
[----:B------:R-:W-:-:S02]  /*173f0*/  ULOP3.LUT UR38, UR36, 0x2, URZ, 0xfc, !UPT ;  /* 0x0000000224267892 */ /* 0x000fc4000f8efc3f */
[----:B------:R-:W-:Y:S01]  /*17400*/  LOP3.LUT R3, R3, 0x70, R0, 0xf8, !PT ;  /* 0x0000007003037812 */ /* 0x000fe200078ef800 */
[----:B------:R-:W-:Y:S01]  /*17410*/  ULDC UR37, c[0x0][0xc] ;  /* 0x0000030000257ab9 */ /* 0x000fe20000000800 */
[C---:B------:R-:W-:Y:S01]  /*17420*/  LOP3.LUT R0, R2.reuse, 0x40, RZ, 0xfc, !PT ;  /* 0x0000004002007812 */ /* 0x040fe200078efcff */
[----:B0-----:R-:W-:Y:S01]  /*17430*/  ULEA UR4, UR5, UR4, 0x18 ;  /* 0x0000000405047291 */ /* 0x001fe2000f8ec03f */
[C---:B------:R-:W-:Y:S02]  /*17440*/  LOP3.LUT R3, R2.reuse, 0x80, RZ, 0xfc, !PT ;  /* 0x0000008002037812 */ /* 0x040fe400078efcff */
[----:B------:R-:W-:-:S03]  /*17450*/  LOP3.LUT R2, R2, 0xc0, RZ, 0xfc, !PT ;  /* 0x000000c002027812 */ /* 0x000fc600078efcff */
[----:B------:R-:W-:-:S05]  /*17460*/  MOV R16, UR4 ;  /* 0x0000000400107c02 */ /* 0x000fca0008000f00 */
[----:B------:R-:W-:-:S05]  /*17470*/  IMAD R0, R30, 0x2, R16 ;  /* 0x000000021e007824 */ /* 0x000fca00078e0210 */
[----:B------:R1:W-:Y:S02]  /*17480*/  STL [R1+0x4], R0 ;  /* 0x0000040001007387 */ /* 0x0003e40000100800 */
.L_x_5474:
[----:B------:R-:W0:Y:S02]  /*17490*/  LDC.64 R2, c[0x0][0xc88] ;  /* 0x00032200ff027b82 */ /* 0x000e240000000a00 */
[----:B0-----:R-:W-:-:S05]  /*174a0*/  IMAD.WIDE R2, R27, 0x4, R2 ;  /* 0x000000041b027825 */ /* 0x001fca00078e0202 */
[----:B-1----:R-:W1:Y:S01]  /*174b0*/  LDG.E R35, desc[UR42][R2.64] ;  /* 0x0000002a02237981 */ /* 0x002e62000c1e1900 */
[----:B------:R-:W-:Y:S05]  /*174c0*/  YIELD ;  /* 0x0000000000007946 */ /* 0x000fea0003800000 */
[----:B------:R-:W-:Y:S01]  /*174d0*/  ULDC.64 UR4, c[0x0][0xa28] ;  /* 0x00028a0000047ab9 */ /* 0x000fe20000000a00 */
[----:B------:R-:W-:Y:S01]  /*174e0*/  IMAD.MOV.U32 R32, RZ, RZ, RZ ;  /* 0x000000ffff207224 */ /* 0x000fe200078e00ff */
[----:B------:R-:W-:Y:S01]  /*174f0*/  ISETP.NE.U32.AND P0, PT, RZ, UR4, PT ;  /* 0x00000004ff007c0c */ /* 0x000fe2000bf05070 */
[----:B--23--:R-:W-:Y:S01]  /*17500*/  IMAD.MOV.U32 R6, RZ, RZ, RZ ;  /* 0x000000ffff067224 */ /* 0x00cfe200078e00ff */
[----:B------:R-:W-:Y:S01]  /*17510*/  ULDC.64 UR8, c[0x0][0xa18] ;  /* 0x0002860000087ab9 */ /* 0x000fe20000000a00 */
[----:B------:R-:W-:Y:S01]  /*17520*/  ULDC.64 UR6, c[0x0][0xa10] ;  /* 0x0002840000067ab9 */ /* 0x000fe20000000a00 */
[----:B------:R-:W-:-:S02]  /*17530*/  ISETP.NE.AND.EX P0, PT, RZ, UR5, PT, P0 ;  /* 0x00000005ff007c0c */ /* 0x000fc4000bf05300 */
[----:B-1----:R-:W-:-:S11]  /*17540*/  SHF.R.S32.HI R0, RZ, 0x1f, R35 ;  /* 0x0000001fff007819 */ /* 0x002fd60000011423 */
        /* <DEDUP_REMOVED lines=16> */
[----:B------:R-:W-:-:S03]  /*17650*/  IADD3 R4, P4, R22, UR6, RZ ;  /* 0x0000000616047c10 */ /* 0x000fc6000ff9e0ff */
        /* <DEDUP_REMOVED lines=19> */
[----:B--2---:R0:W-:Y:S01]  /*17790*/  STL [R1+0xc], R8 ;  /* 0x00000c0801007387 */ /* 0x0041e20000100800 */
[----:B------:R-:W-:Y:S01]  /*177a0*/  IMAD.MOV.U32 R11, RZ, RZ, R8 ;  /* 0x000000ffff0b7224 */ /* 0x000fe200078e0008 */
[----:B----4-:R-:W-:Y:S06]  /*177b0*/  @P2 BRA `(.L_x_5372) ;  /* 0x0000000000142947 */ /* 0x010fec0003800000 */
[----:B------:R-:W-:Y:S05]  /*177c0*/  @!P0 BRA `(.L_x_5372) ;  /* 0x0000000000108947 */ /* 0x000fea0003800000 */
[----:B0-----:R-:W2:Y:S04]  /*177d0*/  LDG.E R8, desc[UR42][R2.64] ;  /* 0x0000002a02087981 */ /* 0x001ea8000c1e1900 */
[----:B------:R-:W2:Y:S02]  /*177e0*/  LDG.E R7, desc[UR42][R2.64+0x4] ;  /* 0x0000042a02077981 */ /* 0x000ea4000c1e1900 */
[----:B--2---:R-:W-:-:S05]  /*177f0*/  IMAD.IADD R11, R7, 0x1, -R8 ;  /* 0x00000001070b7824 */ /* 0x004fca00078e0a08 */
[----:B------:R1:W-:Y:S02]  /*17800*/  STL [R1+0xc], R11 ;  /* 0x00000c0b01007387 */ /* 0x0003e40000100800 */
.L_x_5372:
[----:B------:R-:W-:Y:S01]  /*17810*/  ULDC.64 UR4, c[0x0][0xa20] ;  /* 0x0002880000047ab9 */ /* 0x000fe20000000a00 */
[C---:B------:R-:W-:Y:S02]  /*17820*/  LOP3.LUT R2, R26.reuse, 0xff000000, RZ, 0xc0, !PT ;  /* 0xff0000001a027812 */ /* 0x040fe400078ec0ff */
[----:B------:R-:W-:Y:S02]  /*17830*/  ISETP.NE.U32.AND P0, PT, RZ, UR4, PT ;  /* 0x00000004ff007c0c */ /* 0x000fe4000bf05070 */
[----:B------:R-:W-:Y:S02]  /*17840*/  SHF.R.U32.HI R3, RZ, 0x8, R2 ;  /* 0x00000008ff037819 */ /* 0x000fe40000011602 */
[----:B------:R-:W-:Y:S02]  /*17850*/  ISETP.NE.AND.EX P0, PT, RZ, UR5, PT, P0 ;  /* 0x00000005ff007c0c */ /* 0x000fe4000bf05300 */
[C---:B0-----:R-:W-:Y:S02]  /*17860*/  LOP3.LUT R8, R26.reuse, 0xff0000, RZ, 0xc0, !PT ;  /* 0x00ff00001a087812 */ /* 0x041fe400078ec0ff */
[----:B------:R-:W-:-:S02]  /*17870*/  LOP3.LUT R26, R26, 0xffff, RZ, 0xc0, !PT ;  /* 0x0000ffff1a1a7812 */ /* 0x000fc400078ec0ff */
[----:B------:R-:W-:Y:S02]  /*17880*/  LEA.HI R8, R8, R3, RZ, 0x10 ;  /* 0x0000000308087211 */ /* 0x000fe400078f80ff */
[----:B------:R-:W-:-:S05]  /*17890*/  MOV R29, R35 ;  /* 0x00000023001d7202 */ /* 0x000fca0000000f00 */
[----:B------:R-:W-:Y:S05]  /*178a0*/  @!P0 BRA `(.L_x_5373) ;  /* 0x0000000000108947 */ /* 0x000fea0003800000 */
[----:B------:R-:W-:-:S04]  /*178b0*/  IADD3 R2, P0, R22, UR4, RZ ;  /* 0x0000000416027c10 */ /* 0x000fc8000ff1e0ff */
[----:B------:R-:W-:-:S05]  /*178c0*/  IADD3.X R3, R33, UR5, RZ, P0, !PT ;  /* 0x0000000521037c10 */ /* 0x000fca00087fe4ff */
[----:B------:R0:W5:Y:S01]  /*178d0*/  LDG.E R9, desc[UR42][R2.64] ;  /* 0x0000002a02097981 */ /* 0x000162000c1e1900 */
[----:B------:R-:W-:Y:S05]  /*178e0*/  BRA `(.L_x_5374) ;  /* 0x0000000000247947 */ /* 0x000fea0003800000 */
.L_x_5373:
        /* <DEDUP_REMOVED lines=9> */
.L_x_5374:
[----:B0-----:R-:W2:Y:S01]  /*17980*/  @P1 LDG.E R2, desc[UR42][R4.64] ;  /* 0x0000002a04021981 */ /* 0x001ea2000c1e1900 */
[----:B------:R-:W0:Y:S03]  /*17990*/  LDC R3, c[0x0][0x448] ;  /* 0x00011200ff037b82 */ /* 0x000e260000000800 */
[----:B------:R3:W2:Y:S01]  /*179a0*/  @P1 LDG.E R5, desc[UR42][R4.64+0x4] ;  /* 0x0000042a04051981 */ /* 0x0006a2000c1e1900 */
[----:B-----5:R-:W-:Y:S01]  /*179b0*/  IMAD.IADD R9, R9, 0x1, -R32 ;  /* 0x0000000109097824 */ /* 0x020fe200078e0a20 */
[----:B------:R-:W-:Y:S01]  /*179c0*/  BSSY B0, `(.L_x_5375) ;  /* 0x0000036000007945 */ /* 0x000fe20003800000 */
[----:B------:R-:W-:Y:S01]  /*179d0*/  LOP3.LUT R31, R8, 0xff, RZ, 0xc0, !PT ;  /* 0x000000ff081f7812 */ /* 0x000fe200078ec0ff */
[----:B------:R-:W-:Y:S01]  /*179e0*/  IMAD.MOV.U32 R13, RZ, RZ, RZ ;  /* 0x000000ffff0d7224 */ /* 0x000fe200078e00ff */
[----:B0-----:R-:W-:-:S13]  /*179f0*/  ISETP.NE.AND P0, PT, R3, 0x1, PT ;  /* 0x000000010300780c */ /* 0x001fda0003f05270 */
[----:B---3--:R-:W0:Y:S08]  /*17a00*/  @P0 LDC R4, c[0x0][0x44c] ;  /* 0x00011300ff040b82 */ /* 0x008e300000000800 */
[----:B------:R-:W3:Y:S01]  /*17a10*/  @P0 LDC R3, c[0x0][0x450] ;  /* 0x00011400ff030b82 */ /* 0x000ee20000000800 */
[----:B--2---:R-:W-:Y:S02]  /*17a20*/  @P1 IMAD.IADD R6, R5, 0x1, -R2 ;  /* 0x0000000105061824 */ /* 0x004fe400078e0a02 */
[----:B------:R-:W-:-:S02]  /*17a30*/  IMAD.SHL.U32 R2, R25, 0x80, RZ ;  /* 0x0000008019027824 */ /* 0x000fc400078e00ff */
[----:B------:R-:W-:Y:S02]  /*17a40*/  IMAD.IADD R7, R9, 0x1, R6 ;  /* 0x0000000109077824 */ /* 0x000fe400078e0206 */
[----:B------:R-:W-:Y:S02]  /*17a50*/  VIADD R2, R2, 0x7f ;  /* 0x0000007f02027836 */ /* 0x000fe40000000000 */
[----:B------:R-:W-:Y:S01]  /*17a60*/  VIADD R5, R7, 0x5f ;  /* 0x0000005f07057836 */ /* 0x000fe20000000000 */
[----:B------:R2:W-:Y:S01]  /*17a70*/  STL [R1], R7 ;  /* 0x0000000701007387 */ /* 0x0005e20000100800 */
[----:B0-----:R-:W-:-:S04]  /*17a80*/  @P0 IMAD.HI.U32 R4, R2, R4, RZ ;  /* 0x0000000402040227 */ /* 0x001fc800078e00ff */
[----:B------:R-:W-:Y:S01]  /*17a90*/  IMAD.HI R5, R5, 0x2aaaaaab, RZ ;  /* 0x2aaaaaab05057827 */ /* 0x000fe200078e02ff */
[----:B---3--:R-:W-:Y:S02]  /*17aa0*/  @P0 SHF.R.U32.HI R2, RZ, R3, R4 ;  /* 0x00000003ff020219 */ /* 0x008fe40000011604 */
[----:B------:R-:W-:Y:S02]  /*17ab0*/  SHF.R.U32.HI R4, RZ, 0x10, R8 ;  /* 0x00000010ff047819 */ /* 0x000fe40000011608 */
[----:B--2---:R-:W-:Y:S02]  /*17ac0*/  IADD3 R7, R7, 0x60, -R11 ;  /* 0x0000006007077810 */ /* 0x004fe40007ffe80b */
[----:B------:R-:W-:-:S03]  /*17ad0*/  SHF.R.U32.HI R3, RZ, 0x1f, R5 ;  /* 0x0000001fff037819 */ /* 0x000fc60000011605 */
[----:B------:R-:W-:Y:S01]  /*17ae0*/  IMAD.IADD R2, R7, 0x1, R2 ;  /* 0x0000000107027824 */ /* 0x000fe200078e0202 */
[----:B------:R-:W-:-:S03]  /*17af0*/  LEA.HI.SX32 R5, R5, R3, 0x1c ;  /* 0x0000000305057211 */ /* 0x000fc600078fe2ff */
[----:B------:R-:W-:-:S05]  /*17b00*/  IMAD.HI R2, R2, 0x2aaaaaab, RZ ;  /* 0x2aaaaaab02027827 */ /* 0x000fca00078e02ff */
[----:B------:R-:W-:-:S04]  /*17b10*/  SHF.R.U32.HI R3, RZ, 0x1f, R2 ;  /* 0x0000001fff037819 */ /* 0x000fc80000011602 */
[----:B------:R-:W-:-:S04]  /*17b20*/  LEA.HI.SX32 R3, R2, R3, 0x1c ;  /* 0x0000000302037211 */ /* 0x000fc800078fe2ff */
[----:B------:R-:W-:-:S04]  /*17b30*/  VIMNMX R10, R5, R3, PT ;  /* 0x00000003050a7248 */ /* 0x000fc80003fe0100 */
[----:B------:R-:W-:-:S13]  /*17b40*/  ISETP.GE.AND P0, PT, R10, 0x1, PT ;  /* 0x000000010a00780c */ /* 0x000fda0003f06270 */
[----:B------:R-:W-:Y:S05]  /*17b50*/  @!P0 BRA `(.L_x_5376) ;  /* 0x0000000000708947 */ /* 0x000fea0003800000 */
[----:B------:R-:W-:Y:S01]  /*17b60*/  ISETP.NE.AND P0, PT, R4, RZ, PT ;  /* 0x000000ff0400720c */ /* 0x000fe20003f05270 */
[----:B------:R-:W-:-:S03]  /*17b70*/  ULDC UR4, c[0x0][0x9f0] ;  /* 0x00027c0000047ab9 */ /* 0x000fc60000000800 */
[----:B------:R-:W-:-:S04]  /*17b80*/  SEL R8, R4, UR4, P0 ;  /* 0x0000000404087c07 */ /* 0x000fc80008000000 */
[----:B------:R-:W-:Y:S02]  /*17b90*/  IABS R12, R8 ;  /* 0x00000008000c7213 */ /* 0x000fe40000000000 */
[----:B-1----:R-:W-:Y:S02]  /*17ba0*/  IADD3 R11, R8, -0x1, R10 ;  /* 0xffffffff080b7810 */ /* 0x002fe40007ffe00a */
[----:B------:R-:W0:Y:S08]  /*17bb0*/  I2F.RP R2, R12 ;  /* 0x0000000c00027306 */ /* 0x000e300000209400 */
[----:B0-----:R-:W0:Y:S02]  /*17bc0*/  MUFU.RCP R2, R2 ;  /* 0x0000000200027308 */ /* 0x001e240000001000 */
[----:B0-----:R-:W-:-:S06]  /*17bd0*/  VIADD R2, R2, 0xffffffe ;  /* 0x0ffffffe02027836 */ /* 0x001fcc0000000000 */
[----:B------:R0:W1:Y:S02]  /*17be0*/  F2I.FTZ.U32.TRUNC.NTZ R3, R2 ;  /* 0x0000000200037305 */ /* 0x000064000021f000 */
[----:B0-----:R-:W-:-:S04]  /*17bf0*/  LOP3.LUT R2, R11, R8, RZ, 0x3c, !PT ;  /* 0x000000080b027212 */ /* 0x001fc800078e3cff */
[----:B------:R-:W-:Y:S02]  /*17c00*/  ISETP.GE.AND P3, PT, R2, RZ, PT ;  /* 0x000000ff0200720c */ /* 0x000fe40003f66270 */
[----:B-1----:R-:W-:-:S05]  /*17c10*/  IADD3 R2, RZ, -R3, RZ ;  /* 0x80000003ff027210 */ /* 0x002fca0007ffe0ff */
        /* <DEDUP_REMOVED lines=16> */
.L_x_5376:
[----:B------:R-:W-:Y:S05]  /*17d20*/  BSYNC B0 ;  /* 0x0000000000007941 */ /* 0x000fea0003800000 */
.L_x_5375:
[-C--:B------:R-:W-:Y:S01]  /*17d30*/  IMAD R2, R31, R13.reuse, RZ ;  /* 0x0000000d1f027224 */ /* 0x080fe200078e02ff */
        /* <DEDUP_REMOVED lines=24> */
.L_x_5580:
[----:B--2---:R-:W-:Y:S02]  /*17ec0*/  ISETP.NE.AND P0, PT, R14, RZ, PT ;  /* 0x000000ff0e00720c */ /* 0x004fe40003f05270 */
[----:B------:R-:W-:-:S11]  /*17ed0*/  PLOP3.LUT P6, PT, PT, PT, PT, 0x8, 0x0 ;  /* 0x000000000000781c */ /* 0x000fd60003fce170 */
[----:B------:R-:W-:Y:S05]  /*17ee0*/  @P0 BRA `(.L_x_5380) ;  /* 0x00000000000c0947 */ /* 0x000fea0003800000 */
[----:B------:R-:W-:-:S03]  /*17ef0*/  UMOV UR4, 0xffffffff ;  /* 0xffffffff00047882 */ /* 0x000fc60000000000 */
[----:B------:R-:W-:Y:S05]  /*17f00*/  BRA.DIV UR4, `(.L_x_5381) ;  /* 0x0000007e04547947 */ /* 0x000fea000b800000 */
[----:B------:R-:W-:-:S13]  /*17f10*/  ELECT P6, URZ, PT ;  /* 0x00000000003f782f */ /* 0x000fda00038c0000 */
.L_x_5380:
        /* <DEDUP_REMOVED lines=9> */
.L_x_5583:
[----:B------:R-:W-:Y:S05]  /*17fb0*/  BSYNC B1 ;  /* 0x0000000000017941 */ /* 0x000fea0003800000 */
.L_x_5382:
[----:B------:R-:W-:Y:S04]  /*17fc0*/  BSSY B1, `(.L_x_5384) ;  /* 0x000007b000017945 */ /* 0x000fe80003800000 */
[----:B------:R-:W-:Y:S05]  /*17fd0*/  @!P6 BRA `(.L_x_5385) ;  /* 0x0000000400e4e947 */ /* 0x000fea0003800000 */
[----:B0-----:R-:W-:Y:S01]  /*17fe0*/  LEA R3, R17, R16, 0x3 ;  /* 0x0000001011037211 */ /* 0x001fe200078e18ff */
[----:B------:R-:W0:Y:S01]  /*17ff0*/  S2R R10, SR_TID.X ;  /* 0x00000000000a7919 */ /* 0x000e220000002100 */
[----:B------:R-:W-:Y:S01]  /*18000*/  SHF.L.U32 R9, R28, 0x1f, RZ ;  /* 0x0000001f1c097819 */ /* 0x000fe200000006ff */
[----:B------:R-:W-:Y:S03]  /*18010*/  BSSY B2, `(.L_x_5386) ;  /* 0x0000005000027945 */ /* 0x000fe60003800000 */
[----:B------:R-:W2:Y:S01]  /*18020*/  SYNCS.PHASECHK.TRANS64.TRYWAIT P0, [R3+URZ+0x228a0], R9 ;  /* 0x0228a009030075a7 */ /* 0x000ea2000800017f */
[----:B0-----:R-:W-:-:S04]  /*18030*/  LOP3.LUT R10, R10, 0x7f, RZ, 0xc0, !PT ;  /* 0x0000007f0a0a7812 */ /* 0x001fc800078ec0ff */
[----:B------:R-:W-:Y:S01]  /*18040*/  ISETP.NE.AND P1, PT, R10, RZ, PT ;  /* 0x000000ff0a00720c */ /* 0x000fe20003f25270 */
[----:B--2---:R-:W-:-:S12]  /*18050*/  @!P0 BRA `(.L_x_5387) ;  /* 0x0000007c00348947 */ /* 0x004fd80003800000 */
.L_x_5584:
[----:B------:R-:W-:Y:S05]  /*18060*/  BSYNC B2 ;  /* 0x0000000000027941 */ /* 0x000fea0003800000 */
.L_x_5386:
[----:B------:R-:W-:Y:S04]  /*18070*/  BSSY B2, `(.L_x_5388) ;  /* 0x0000009000027945 */ /* 0x000fe80003800000 */
[----:B------:R-:W-:Y:S05]  /*18080*/  @P1 BRA `(.L_x_5389) ;  /* 0x00000000001c1947 */ /* 0x000fea0003800000 */
[----:B-1----:R-:W1:Y:S01]  /*18090*/  S2R R11, SR_TID.X ;  /* 0x00000000000b7919 */ /* 0x002e620000002100 */
[----:B------:R-:W-:-:S04]  /*180a0*/  IMAD.MOV.U32 R10, RZ, RZ, 0x3000 ;  /* 0x00003000ff0a7424 */ /* 0x000fc800078e00ff */
[----:B------:R2:W-:Y:S01]  /*180b0*/  SYNCS.ARRIVE.TRANS64 RZ, [R3+URZ+0x22890], R10 ;  /* 0x0228900a03ff79a7 */ /* 0x0005e2000800003f */
[----:B-1----:R-:W-:-:S04]  /*180c0*/  LOP3.LUT R11, R11, 0x1f, RZ, 0xc0, !PT ;  /* 0x0000001f0b0b7812 */ /* 0x002fc800078ec0ff */
[----:B------:R-:W-:-:S13]  /*180d0*/  ISETP.NE.AND P0, PT, R11, RZ, PT ;  /* 0x000000ff0b00720c */ /* 0x000fda0003f05270 */
[----:B--2---:R-:W-:Y:S05]  /*180e0*/  @!P0 BRA `(.L_x_5389) ;  /* 0x0000000000048947 */ /* 0x004fea0003800000 */
[----:B------:R-:W-:Y:S01]  /*180f0*/  BPT.TRAP 0x1 ;  /* 0x000000040000795c */ /* 0x000fe20000300000 */
.L_x_5389:
[----:B------:R-:W-:Y:S05]  /*18100*/  BSYNC B2 ;  /* 0x0000000000027941 */ /* 0x000fea0003800000 */
.L_x_5388:
[----:B------:R-:W-:Y:S01]  /*18110*/  IMAD.MOV.U32 R14, RZ, RZ, RZ ;  /* 0x000000ffff0e7224 */ /* 0x000fe200078e00ff */
[----:B------:R-:W-:Y:S01]  /*18120*/  UIADD3 UR4, UP0, UR40, 0x570, URZ ;  /* 0x0000057028047890 */ /* 0x000fe2000ff1e03f */
[----:B------:R-:W-:Y:S01]  /*18130*/  IMAD R10, R2, 0x60, R0 ;  /* 0x00000060020a7824 */ /* 0x000fe200078e0200 */
[----:B------:R-:W-:Y:S01]  /*18140*/  PLOP3.LUT P0, PT, PT, PT, PT, 0x80, 0x0 ;  /* 0x000000000000781c */ /* 0x000fe20003f0f070 */
[----:B-1----:R-:W-:Y:S01]  /*18150*/  IMAD R11, R17, 0x3000, R16 ;  /* 0x00003000110b7824 */ /* 0x002fe200078e0210 */
[----:B------:R-:W-:Y:S01]  /*18160*/  R2UR UR10, R14 ;  /* 0x000000000e0a72ca */ /* 0x000fe200000e0000 */
[----:B------:R-:W-:Y:S01]  /*18170*/  VIADD R10, R10, 0xffffffa0 ;  /* 0xffffffa00a0a7836 */ /* 0x000fe20000000000 */
[----:B------:R-:W-:Y:S01]  /*18180*/  UIADD3.X UR5, URZ, UR41, URZ, UP0, !UPT ;  /* 0x000000293f057290 */ /* 0x000fe200087fe43f */
[----:B------:R-:W-:Y:S01]  /*18190*/  VIADD R11, R11, 0x1c400 ;  /* 0x0001c4000b0b7836 */ /* 0x000fe20000000000 */
[----:B------:R-:W-:Y:S01]  /*181a0*/  UMOV UR6, 0x0 ;  /* 0x0000000000067882 */ /* 0x000fe20000000000 */
[----:B------:R-:W-:Y:S01]  /*181b0*/  VIADD R12, R3, 0x22890 ;  /* 0x00022890030c7836 */ /* 0x000fe20000000000 */
[----:B------:R-:W-:-:S09]  /*181c0*/  UMOV UR7, 0x12f00000 ;  /* 0x12f0000000077882 */ /* 0x000fd20000000000 */
.L_x_5390:
        /* <DEDUP_REMOVED lines=13> */
.L_x_5585:
[----:B------:R-:W-:Y:S05]  /*182a0*/  BSYNC B2 ;  /* 0x0000000000027941 */ /* 0x000fea0003800000 */
.L_x_5391:
        /* <DEDUP_REMOVED lines=11> */
.L_x_5394:
[----:B------:R-:W-:Y:S05]  /*18360*/  BSYNC B2 ;  /* 0x0000000000027941 */ /* 0x000fea0003800000 */
.L_x_5393:
        /* <DEDUP_REMOVED lines=9> */
.L_x_5395:
        /* <DEDUP_REMOVED lines=15> */
.L_x_5396:
        /* <DEDUP_REMOVED lines=15> */
.L_x_5397:
        /* <DEDUP_REMOVED lines=15> */
.L_x_5398:
        /* <DEDUP_REMOVED lines=10> */
.L_x_5385:
[----:B------:R-:W-:Y:S05]  /*18770*/  BSYNC B1 ;  /* 0x0000000000017941 */ /* 0x000fea0003800000 */
.L_x_5384:
        /* <DEDUP_REMOVED lines=9> */
.L_x_5414:
[----:B------:R-:W-:Y:S05]  /*18810*/  YIELD ;  /* 0x0000000000007946 */ /* 0x000fea0003800000 */
[----:B------:R-:W-:Y:S04]  /*18820*/  BSSY B1, `(.L_x_5399) ;  /* 0x000007a000017945 */ /* 0x000fe80003800000 */
[----:B------:R-:W-:Y:S05]  /*18830*/  @!P6 BRA `(.L_x_5400) ;  /* 0x0000000400e0e947 */ /* 0x000fea0003800000 */
[----:B------:R-:W-:Y:S01]  /*18840*/  IMAD R9, R17, 0x8, R16 ;  /* 0x0000000811097824 */ /* 0x000fe200078e0210 */
[----:B------:R-:W-:Y:S01]  /*18850*/  SHF.L.U32 R2, R28, 0x1f, RZ ;  /* 0x0000001f1c027819 */ /* 0x000fe200000006ff */
[----:B0-----:R-:W0:Y:S01]  /*18860*/  S2R R3, SR_TID.X ;  /* 0x0000000000037919 */ /* 0x001e220000002100 */
[----:B------:R-:W-:Y:S02]  /*18870*/  BSSY B2, `(.L_x_5401) ;  /* 0x0000005000027945 */ /* 0x000fe40003800000 */
[----:B------:R-:W2:Y:S01]  /*18880*/  SYNCS.PHASECHK.TRANS64.TRYWAIT P1, [R9+URZ+0x228a0], R2 ;  /* 0x0228a002090075a7 */ /* 0x000ea2000802017f */
[----:B0-----:R-:W-:-:S04]  /*18890*/  LOP3.LUT R3, R3, 0x7f, RZ, 0xc0, !PT ;  /* 0x0000007f03037812 */ /* 0x001fc800078ec0ff */
[----:B------:R-:W-:Y:S01]  /*188a0*/  ISETP.NE.AND P2, PT, R3, RZ, PT ;  /* 0x000000ff0300720c */ /* 0x000fe20003f45270 */
[----:B--2---:R-:W-:-:S12]  /*188b0*/  @!P1 BRA `(.L_x_5402) ;  /* 0x0000007400449947 */ /* 0x004fd80003800000 */
.L_x_5586:
[----:B------:R-:W-:Y:S05]  /*188c0*/  BSYNC B2 ;  /* 0x0000000000027941 */ /* 0x000fea0003800000 */
.L_x_5401:
        /* <DEDUP_REMOVED lines=9> */
.L_x_5404:
[----:B------:R-:W-:Y:S05]  /*18960*/  BSYNC B2 ;  /* 0x0000000000027941 */ /* 0x000fea0003800000 */
.L_x_5403:
        /* <DEDUP_REMOVED lines=10> */
[----:B------:R-:W-:-:S10]  /*18a10*/  UMOV UR7, 0x12f00000 ;  /* 0x12f0000000077882 */ /* 0x000fd40000000000 */
.L_x_5405:
        /* <DEDUP_REMOVED lines=13> */
.L_x_5587:
[----:B------:R-:W-:Y:S05]  /*18af0*/  BSYNC B2 ;  /* 0x0000000000027941 */ /* 0x000fea0003800000 */
.L_x_5406:
[----:B------:R-:W-:Y:S01]  /*18b00*/  BSSY B2, `(.L_x_5408) ;  /* 0x000000b000027945 */ /* 0x000fe20003800000 */
[----:B01----:R-:W-:Y:S01]  /*18b10*/  IMAD.MOV.U32 R2, RZ, RZ, 0x0 ;  /* 0x00000000ff027424 */ /* 0x003fe200078e00ff */
[----:B------:R-:W-:Y:S02]  /*18b20*/  MOV R3, 0x12f00000 ;  /* 0x12f0000000037802 */ /* 0x000fe40000000f00 */
[----:B------:R-:W-:Y:S05]  /*18b30*/  @P2 BRA `(.L_x_5409) ;  /* 0x00000000001c2947 */ /* 0x000fea0003800000 */
[----:B------:R-:W0:Y:S01]  /*18b40*/  S2R R14, SR_TID.X ;  /* 0x00000000000e7919 */ /* 0x000e220000002100 */
[----:B------:R-:W-:-:S04]  /*18b50*/  IMAD.MOV.U32 R10, RZ, RZ, 0xc000 ;  /* 0x0000c000ff0a7424 */ /* 0x000fc800078e00ff */
[----:B------:R1:W-:Y:S01]  /*18b60*/  SYNCS.ARRIVE.TRANS64 RZ, [R9+URZ+0x228b0], R10 ;  /* 0x0228b00a09ff79a7 */ /* 0x0003e2000800003f */
[----:B0-----:R-:W-:-:S04]  /*18b70*/  LOP3.LUT R14, R14, 0x1f, RZ, 0xc0, !PT ;  /* 0x0000001f0e0e7812 */ /* 0x001fc800078ec0ff */
[----:B------:R-:W-:-:S13]  /*18b80*/  ISETP.NE.AND P1, PT, R14, RZ, PT ;  /* 0x000000ff0e00720c */ /* 0x000fda0003f25270 */
[----:B-1----:R-:W-:Y:S05]  /*18b90*/  @!P1 BRA `(.L_x_5409) ;  /* 0x0000000000049947 */ /* 0x002fea0003800000 */
[----:B------:R-:W-:Y:S01]  /*18ba0*/  BPT.TRAP 0x1 ;  /* 0x000000040000795c */ /* 0x000fe20000300000 */
.L_x_5409:
[----:B------:R-:W-:Y:S05]  /*18bb0*/  BSYNC B2 ;  /* 0x0000000000027941 */ /* 0x000fea0003800000 */
.L_x_5408:
        /* <DEDUP_REMOVED lines=9> */
.L_x_5410:
        /* <DEDUP_REMOVED lines=15> */
.L_x_5411:
        /* <DEDUP_REMOVED lines=15> */
.L_x_5412:
        /* <DEDUP_REMOVED lines=15> */
.L_x_5413:
        /* <DEDUP_REMOVED lines=10> */
.L_x_5400:
[----:B------:R-:W-:Y:S05]  /*18fc0*/  BSYNC B1 ;  /* 0x0000000000017941 */ /* 0x000fea0003800000 */
.L_x_5399:
        /* <DEDUP_REMOVED lines=8> */
.L_x_5378:
[----:B------:R-:W-:Y:S05]  /*19050*/  BSYNC B0 ;  /* 0x0000000000007941 */ /* 0x000fea0003800000 */
.L_x_5377:
[----:B------:R-:W2:Y:S01]  /*19060*/  LDC R0, c[0x0][0x448] ;  /* 0x00011200ff007b82 */ /* 0x000ea20000000800 */
[----:B------:R-:W-:Y:S01]  /*19070*/  LEA R2, R25, 0x7f, 0x7 ;  /* 0x0000007f19027811 */ /* 0x000fe200078e38ff */
[----:B------:R-:W-:Y:S06]  /*19080*/  @!P0 WARPSYNC.ALL ;  /* 0x0000000000008948 */ /* 0x000fec0003800000 */
[----:B------:R-:W-:Y:S01]  /*19090*/  @!P0 BAR.SYNC.DEFER_BLOCKING 0xc, 0x180 ;  /* 0x0306000000008b1d */ /* 0x000fe20000010000 */
[----:B------:R-:W-:-:S05]  /*190a0*/  ISETP.NE.AND P2, PT, R4, RZ, PT ;  /* 0x000000ff0400720c */ /* 0x000fca0003f45270 */
[----:B------:R-:W-:Y:S08]  /*190b0*/  BSSY B0, `(.L_x_5415) ;  /* 0x0000029000007945 */ /* 0x000ff00003800000 */
[----:B------:R-:W3:Y:S01]  /*190c0*/  @!P2 LDC R4, c[0x0][0x9f0] ;  /* 0x00027c00ff04ab82 */ /* 0x000ee20000000800 */
[----:B--2---:R-:W-:-:S13]  /*190d0*/  ISETP.NE.AND P1, PT, R0, 0x1, PT ;  /* 0x000000010000780c */ /* 0x004fda0003f25270 */
[----:B0-----:R-:W0:Y:S08]  /*190e0*/  @P1 LDC R3, c[0x0][0x44c] ;  /* 0x00011300ff031b82 */ /* 0x001e300000000800 */
[----:B------:R-:W2:Y:S01]  /*190f0*/  @P1 LDC R0, c[0x0][0x450] ;  /* 0x00011400ff001b82 */ /* 0x000ea20000000800 */
[----:B0-----:R-:W-:-:S05]  /*19100*/  @P1 IMAD.HI.U32 R3, R2, R3, RZ ;  /* 0x0000000302031227 */ /* 0x001fca00078e00ff */
[----:B--2---:R-:W-:Y:S01]  /*19110*/  @P1 SHF.R.U32.HI R2, RZ, R0, R3 ;  /* 0x00000000ff021219 */ /* 0x004fe20000011603 */
[----:B------:R-:W-:-:S04]  /*19120*/  IMAD.MOV.U32 R0, RZ, RZ, RZ ;  /* 0x000000ffff007224 */ /* 0x000fc800078e00ff */
[----:B------:R-:W-:-:S04]  /*19130*/  IMAD.IADD R2, R7, 0x1, R2 ;  /* 0x0000000107027824 */ /* 0x000fc800078e0202 */
[----:B------:R-:W-:-:S05]  /*19140*/  IMAD.HI R2, R2, 0x2aaaaaab, RZ ;  /* 0x2aaaaaab02027827 */ /* 0x000fca00078e02ff */
[----:B------:R-:W-:-:S04]  /*19150*/  SHF.R.U32.HI R3, RZ, 0x1f, R2 ;  /* 0x0000001fff037819 */ /* 0x000fc80000011602 */
[----:B------:R-:W-:-:S04]  /*19160*/  LEA.HI.SX32 R2, R2, R3, 0x1c ;  /* 0x0000000302027211 */ /* 0x000fc800078fe2ff */
[----:B------:R-:W-:-:S04]  /*19170*/  VIMNMX R5, R5, R2, PT ;  /* 0x0000000205057248 */ /* 0x000fc80003fe0100 */
[----:B------:R-:W-:-:S13]  /*19180*/  ISETP.GE.AND P1, PT, R5, 0x1, PT ;  /* 0x000000010500780c */ /* 0x000fda0003f26270 */
[----:B---3--:R-:W-:Y:S05]  /*19190*/  @!P1 BRA `(.L_x_5416) ;  /* 0x0000000000689947 */ /* 0x008fea0003800000 */
[-C--:B------:R-:W-:Y:S02]  /*191a0*/  IABS R0, R4.reuse ;  /* 0x0000000400007213 */ /* 0x080fe40000000000 */
[----:B------:R-:W-:Y:S02]  /*191b0*/  IABS R7, R4 ;  /* 0x0000000400077213 */ /* 0x000fe40000000000 */
[----:B------:R-:W0:Y:S03]  /*191c0*/  I2F.RP R8, R0 ;  /* 0x0000000000087306 */ /* 0x000e260000209400 */
[----:B------:R-:W-:-:S05]  /*191d0*/  IMAD.MOV R7, RZ, RZ, -R7 ;  /* 0x000000ffff077224 */ /* 0x000fca00078e0a07 */
[----:B0-----:R-:W0:Y:S02]  /*191e0*/  MUFU.RCP R8, R8 ;  /* 0x0000000800087308 */ /* 0x001e240000001000 */
[----:B0-----:R-:W-:-:S06]  /*191f0*/  IADD3 R9, R8, 0xffffffe, RZ ;  /* 0x0ffffffe08097810 */ /* 0x001fcc0007ffe0ff */
        /* <DEDUP_REMOVED lines=20> */
.L_x_5416:
[----:B------:R-:W-:Y:S05]  /*19340*/  BSYNC B0 ;  /* 0x0000000000007941 */ /* 0x000fea0003800000 */
.L_x_5415:
        /* <DEDUP_REMOVED lines=12> */
[----:B------:R-:W2:Y:S01]  /*19410*/  LDC.64 R2, c[0x0][0xc60] ;  /* 0x00031800ff027b82 */ /* 0x000ea20000000a00 */
[----:B------:R-:W0:Y:S02]  /*19420*/  FLO.U32 R0, UR4 ;  /* 0x0000000400007d00 */ /* 0x000e2400080e0000 */
[----:B0-----:R-:W-:-:S06]  /*19430*/  ISETP.EQ.U32.AND P0, PT, R0, R5, PT ;  /* 0x000000050000720c */ /* 0x001fcc0003f02070 */
[----:B------:R-:W2:Y:S07]  /*19440*/  POPC R5, UR4 ;  /* 0x0000000400057d09 */ /* 0x000eae0008000000 */
[----:B--2---:R-:W2:Y:S01]  /*19450*/  @P0 ATOMG.E.ADD.STRONG.GPU PT, R3, desc[UR42][R2.64], R5 ;  /* 0x00000005020309a8 */ /* 0x004ea200081ee1ea */
[----:B------:R-:W0:Y:S02]  /*19460*/  S2R R4, SR_LTMASK ;  /* 0x0000000000047919 */ /* 0x000e240000003900 */
[----:B0-----:R-:W-:-:S04]  /*19470*/  LOP3.LUT R4, R4, UR4, RZ, 0xc0, !PT ;  /* 0x0000000404047c12 */ /* 0x001fc8000f8ec0ff */
[----:B------:R-:W0:Y:S01]  /*19480*/  POPC R7, R4 ;  /* 0x0000000400077309 */ /* 0x000e220000000000 */
[----:B--2---:R-:W0:Y:S02]  /*19490*/  SHFL.IDX PT, R0, R3, R0, 0x1f ;  /* 0x00001f0003007589 */ /* 0x004e2400000e0000 */
[----:B0-----:R-:W-:Y:S01]  /*194a0*/  IADD3 R24, R0, UR37, R7 ;  /* 0x0000002500187c10 */ /* 0x001fe2000fffe007 */
[----:B------:R-:W-:Y:S06]  /*194b0*/  BRA `(.L_x_5419) ;  /* 0x0000003000e87947 */ /* 0x000fec0003800000 */
.L_x_5418:
        /* <DEDUP_REMOVED lines=14> */
[----:B-1----:R-:W-:Y:S02]  /*195a0*/  IMAD.U32 R11, RZ, RZ, UR5 ;  /* 0x00000005ff0b7e24 */ /* 0x002fe4000f8e00ff */
[----:B------:R-:W-:Y:S02]  /*195b0*/  IMAD.MOV.U32 R8, RZ, RZ, 0x70 ;  /* 0x00000070ff087424 */ /* 0x000fe400078e00ff */
[----:B------:R-:W-:Y:S02]  /*195c0*/  IMAD.MOV.U32 R12, RZ, RZ, 0x1 ;  /* 0x00000001ff0c7424 */ /* 0x000fe400078e00ff */
[----:B------:R-:W-:-:S07]  /*195d0*/  IMAD.MOV.U32 R13, RZ, RZ, RZ ;  /* 0x000000ffff0d7224 */ /* 0x000fce00078e00ff */
[----:B------:R-:W-:-:S07]  /*195e0*/  LEPC R20, `(.L_x_5421) ;  /* 0x000000001014794e */ /* 0x000fce0000000000 */
[----:B0-----:R-:W-:Y:S05]  /*195f0*/  CALL.ABS.NOINC R2 ;  /* 0x0000000002007343 */ /* 0x001fea0003c00000 */
.L_x_5421:
[----:B------:R-:W-:Y:S05]  /*19600*/  BSYNC B6 ;  /* 0x0000000000067941 */ /* 0x000fea0003800000 */
.L_x_5420:
        /* <DEDUP_REMOVED lines=8> */
[----:B------:R0:W2:Y:S01]  /*19690*/  LDC.64 R2, c[0x4][R34] ;  /* 0x0100000022027b82 */ /* 0x0000a20000000a00 */
[----:B------:R-:W-:Y:S01]  /*196a0*/  IMAD.U32 R4, RZ, RZ, UR6 ;  /* 0x00000006ff047e24 */ /* 0x000fe2000f8e00ff */
[----:B------:R-:W-:Y:S01]  /*196b0*/  MOV R6, UR8 ;  /* 0x0000000800067c02 */ /* 0x000fe20008000f00 */
[----:B------:R-:W-:Y:S02]  /*196c0*/  IMAD.U32 R5, RZ, RZ, UR7 ;  /* 0x00000007ff057e24 */ /* 0x000fe4000f8e00ff */
[----:B------:R-:W-:Y:S02]  /*196d0*/  IMAD.U32 R7, RZ, RZ, UR9 ;  /* 0x00000009ff077e24 */ /* 0x000fe4000f8e00ff */
[----:B------:R-:W-:-:S02]  /*196e0*/  IMAD.U32 R10, RZ, RZ, UR4 ;  /* 0x00000004ff0a7e24 */ /* 0x000fc4000f8e00ff */
[----:B-1----:R-:W-:Y:S02]  /*196f0*/  IMAD.U32 R11, RZ, RZ, UR5 ;  /* 0x00000005ff0b7e24 */ /* 0x002fe4000f8e00ff */
[----:B------:R-:W-:Y:S02]  /*19700*/  IMAD.MOV.U32 R8, RZ, RZ, 0x70 ;  /* 0x00000070ff087424 */ /* 0x000fe400078e00ff */
[----:B------:R-:W-:Y:S02]  /*19710*/  IMAD.MOV.U32 R12, RZ, RZ, 0x1 ;  /* 0x00000001ff0c7424 */ /* 0x000fe400078e00ff */
[----:B0-----:R-:W-:-:S07]  /*19720*/  IMAD.MOV.U32 R13, RZ, RZ, RZ ;  /* 0x000000ffff0d7224 */ /* 0x001fce00078e00ff */
[----:B------:R-:W-:-:S07]  /*19730*/  LEPC R20, `(.L_x_5424) ;  /* 0x000000001014794e */ /* 0x000fce0000000000 */
[----:B--2---:R-:W-:Y:S05]  /*19740*/  CALL.ABS.NOINC R2 ;  /* 0x0000000002007343 */ /* 0x004fea0003c00000 */
.L_x_5424:
        /* <DEDUP_REMOVED lines=15> */
.L_x_5423:
[----:B------:R-:W-:Y:S05]  /*19840*/  BSYNC B6 ;  /* 0x0000000000067941 */ /* 0x000fea0003800000 */
.L_x_5422:
[----:B------:R-:W2:Y:S01]  /*19850*/  LDL R34, [R1+0x20] ;  /* 0x0000200001227983 */ /* 0x000ea20000100800 */
[----:B------:R-:W-:Y:S01]  /*19860*/  ULDC.64 UR4, c[0x0][0x9f8] ;  /* 0x00027e0000047ab9 */ /* 0x000fe20000000a00 */
[----:B------:R-:W0:Y:S02]  /*19870*/  LDC R8, c[0x0][0x430] ;  /* 0x00010c00ff087b82 */ /* 0x000e240000000800 */
[----:B------:R-:W3:Y:S01]  /*19880*/  LDL R20, [R1] ;  /* 0x0000000001147983 */ /* 0x000ee20000100800 */
[----:B------:R-:W-:Y:S01]  /*19890*/  ISETP.NE.U32.AND P0, PT, RZ, UR4, PT ;  /* 0x00000004ff007c0c */ /* 0x000fe2000bf05070 */
[----:B------:R-:W4:Y:S03]  /*198a0*/  S2R R21, SR_TID.X ;  /* 0x0000000000157919 */ /* 0x000f260000002100 */
[----:B------:R-:W-:-:S13]  /*198b0*/  ISETP.NE.AND.EX P0, PT, RZ, UR5, PT, P0 ;  /* 0x00000005ff007c0c */ /* 0x000fda000bf05300 */
[----:B------:R-:W-:Y:S02]  /*198c0*/  @P0 IADD3 R2, P1, R22, UR4, RZ ;  /* 0x0000000416020c10 */ /* 0x000fe4000ff3e0ff */
[----:B------:R-:W-:Y:S01]  /*198d0*/  MOV R36, RZ ;  /* 0x000000ff00247202 */ /* 0x000fe20000000f00 */
[----:B------:R-:W-:Y:S01]  /*198e0*/  IMAD.U32 R9, RZ, RZ, UR38 ;  /* 0x00000026ff097e24 */ /* 0x000fe2000f8e00ff */
[----:B------:R-:W-:Y:S01]  /*198f0*/  @P0 IADD3.X R3, R33, UR5, RZ, P1, !PT ;  /* 0x0000000521030c10 */ /* 0x000fe20008ffe4ff */
[----:B------:R-:W-:-:S04]  /*19900*/  ULDC UR4, c[0x0][0x320] ;  /* 0x0000c80000047ab9 */ /* 0x000fc80000000800 */
[----:B------:R1:W3:Y:S01]  /*19910*/  @P0 LDG.E R29, desc[UR42][R2.64] ;  /* 0x0000002a021d0981 */ /* 0x0002e2000c1e1900 */
[----:B----4-:R-:W-:-:S04]  /*19920*/  LOP3.LUT R21, R21, 0x7f, RZ, 0xc0, !PT ;  /* 0x0000007f15157812 */ /* 0x010fc800078ec0ff */
[----:B------:R-:W-:Y:S02]  /*19930*/  SHF.R.U32.HI R0, RZ, 0x3, R21 ;  /* 0x00000003ff007819 */ /* 0x000fe40000011615 */
[----:B------:R-:W4:Y:S01]  /*19940*/  S2R R21, SR_TID.X ;  /* 0x0000000000157919 */ /* 0x000f220000002100 */
[----:B0-----:R-:W-:-:S13]  /*19950*/  ISETP.NE.AND P1, PT, R8, 0x1, PT ;  /* 0x000000010800780c */ /* 0x001fda0003f25270 */
[----:B------:R-:W0:Y:S08]  /*19960*/  @P1 LDC R5, c[0x0][0x434] ;  /* 0x00010d00ff051b82 */ /* 0x000e300000000800 */
[----:B------:R-:W0:Y:S01]  /*19970*/  @P1 LDC R4, c[0x0][0x438] ;  /* 0x00010e00ff041b82 */ /* 0x000e220000000800 */
[----:B----4-:R-:W-:-:S05]  /*19980*/  IMAD.SHL.U32 R21, R21, 0x10, RZ ;  /* 0x0000001015157824 */ /* 0x010fca00078e00ff */
[----:B------:R-:W-:Y:S02]  /*19990*/  LOP3.LUT R21, R0, 0x70, R21, 0xf8, !PT ;  /* 0x0000007000157812 */ /* 0x000fe400078ef815 */
[----:B------:R-:W-:Y:S02]  /*199a0*/  ISETP.NE.AND P2, PT, R9, 0x3, PT ;  /* 0x000000030900780c */ /* 0x000fe40003f45270 */
[----:B------:R-:W-:Y:S01]  /*199b0*/  LOP3.LUT R18, R18, 0xffffffdf, RZ, 0xc0, !PT ;  /* 0xffffffdf12127812 */ /* 0x000fe200078ec0ff */
[----:B------:R-:W-:Y:S01]  /*199c0*/  UMOV UR5, 0xffffffff ;  /* 0xffffffff00057882 */ /* 0x000fe20000000000 */
[----:B--2---:R-:W-:-:S04]  /*199d0*/  VIADD R0, R34, 0xffffffff ;  /* 0xffffffff22007836 */ /* 0x004fc80000000000 */
[----:B------:R-:W-:-:S05]  /*199e0*/  IMAD R37, R0, 0x60, R21 ;  /* 0x0000006000257824 */ /* 0x000fca00078e0215 */
[----:B---3--:R-:W-:-:S04]  /*199f0*/  ISETP.GE.AND P0, PT, R37, R20, PT ;  /* 0x000000142500720c */ /* 0x008fc80003f06270 */
[----:B------:R-:W-:Y:S01]  /*19a00*/  ISETP.GT.U32.OR P0, PT, R21, 0x5f, P0 ;  /* 0x0000005f1500780c */ /* 0x000fe20000704470 */
[----:B------:R-:W-:-:S12]  /*19a10*/  IMAD.IADD R37, R37, 0x1, R32 ;  /* 0x0000000125257824 */ /* 0x000fd800078e0220 */
[----:B-1----:R-:W1:Y:S01]  /*19a20*/  @!P0 LDC.64 R2, c[0x0][0x428] ;  /* 0x00010a00ff028b82 */ /* 0x002e620000000a00 */
[----:B0-----:R-:W-:-:S04]  /*19a30*/  @P1 IMAD.HI.U32 R5, R37, R5, RZ ;  /* 0x0000000525051227 */ /* 0x001fc800078e00ff */
[----:B------:R-:W-:Y:S01]  /*19a40*/  IMAD.MOV.U32 R6, RZ, RZ, R37 ;  /* 0x000000ffff067224 */ /* 0x000fe200078e0025 */
[----:B------:R-:W-:Y:S02]  /*19a50*/  @P1 SHF.R.U32.HI R6, RZ, R4, R5 ;  /* 0x00000004ff061219 */ /* 0x000fe40000011605 */
[----:B------:R-:W-:Y:S02]  /*19a60*/  SHF.R.S32.HI R34, RZ, 0x1f, R29 ;  /* 0x0000001fff227819 */ /* 0x000fe4000001141d */
[--C-:B------:R-:W-:Y:S01]  /*19a70*/  @!P0 SHF.R.S32.HI R5, RZ, 0x1f, R6.reuse ;  /* 0x0000001fff058819 */ /* 0x100fe20000011406 */
[----:B------:R-:W-:Y:S02]  /*19a80*/  @!P0 IMAD.MOV.U32 R4, RZ, RZ, R6 ;  /* 0x000000ffff048224 */ /* 0x000fe400078e0006 */
[-C--:B-1----:R-:W-:Y:S02]  /*19a90*/  @!P0 IMAD R7, R34, R2.reuse, RZ ;  /* 0x0000000222078224 */ /* 0x082fe400078e02ff */
[----:B------:R-:W-:-:S04]  /*19aa0*/  @!P0 IMAD.WIDE.U32 R4, R29, R2, R4 ;  /* 0x000000021d048225 */ /* 0x000fc800078e0004 */
[----:B------:R-:W-:Y:S02]  /*19ab0*/  @!P0 IMAD R7, R29, R3, R7 ;  /* 0x000000031d078224 */ /* 0x000fe400078e0207 */
[----:B------:R-:W0:Y:S02]  /*19ac0*/  @!P0 LDC.64 R2, c[0x0][0x418] ;  /* 0x00010600ff028b82 */ /* 0x000e240000000a00 */
[----:B------:R-:W-:Y:S01]  /*19ad0*/  @!P0 IMAD.IADD R7, R5, 0x1, R7 ;  /* 0x0000000105078824 */ /* 0x000fe200078e0207 */
[----:B0-----:R-:W-:-:S04]  /*19ae0*/  @!P0 LEA R2, P1, R4, R2, 0x2 ;  /* 0x0000000204028211 */ /* 0x001fc800078210ff */
[----:B------:R-:W-:-:S05]  /*19af0*/  @!P0 LEA.HI.X R3, R4, R3, R7, 0x2, P1 ;  /* 0x0000000304038211 */ /* 0x000fca00008f1407 */
[----:B------:R0:W5:Y:S01]  /*19b00*/  @!P0 LDG.E R36, desc[UR42][R2.64] ;  /* 0x0000002a02248981 */ /* 0x000162000c1e1900 */
[----:B------:R-:W-:Y:S02]  /*19b10*/  ISETP.GT.U32.AND P0, PT, R21, 0x5f, PT ;  /* 0x0000005f1500780c */ /* 0x000fe40003f04070 */
[----:B------:R-:W1:Y:S11]  /*19b20*/  S2R R21, SR_TID.X ;  /* 0x0000000000157919 */ /* 0x000e760000002100 */
[----:B------:R-:W-:-:S04]  /*19b30*/  @P0 LOP3.LUT R18, R18, 0x20, RZ, 0xfc, !PT ;  /* 0x0000002012120812 */ /* 0x000fc800078efcff */
[----:B------:R-:W-:Y:S01]  /*19b40*/  LOP3.LUT R18, R18, 0xffffffbf, RZ, 0xc0, !PT ;  /* 0xffffffbf12127812 */ /* 0x000fe200078ec0ff */
[----:B-1----:R-:W-:-:S05]  /*19b50*/  IMAD.SHL.U32 R21, R21, 0x8, RZ ;  /* 0x0000000815157824 */ /* 0x002fca00078e00ff */
[----:B------:R-:W-:-:S04]  /*19b60*/  LOP3.LUT R21, R21, 0x38, RZ, 0xc0, !PT ;  /* 0x0000003815157812 */ /* 0x000fc800078ec0ff */
[----:B------:R-:W-:-:S04]  /*19b70*/  LOP3.LUT R11, R21, 0x40, RZ, 0xfc, !PT ;  /* 0x00000040150b7812 */ /* 0x000fc800078efcff */
[----:B------:R-:W-:Y:S02]  /*19b80*/  ISETP.GE.AND P4, PT, R11, UR4, PT ;  /* 0x000000040b007c0c */ /* 0x000fe4000bf86270 */
[----:B------:R-:W-:Y:S02]  /*19b90*/  @P2 LOP3.LUT R18, R18, 0x40, RZ, 0xfc, !PT ;  /* 0x0000004012122812 */ /* 0x000fe400078efcff */
[C---:B------:R-:W-:Y:S02]  /*19ba0*/  LOP3.LUT R10, R21.reuse, 0x80, RZ, 0xfc, !PT ;  /* 0x00000080150a7812 */ /* 0x040fe400078efcff */
[----:B------:R-:W-:Y:S02]  /*19bb0*/  LOP3.LUT R18, R18, 0xfffffff7, RZ, 0xc0, !PT ;  /* 0xfffffff712127812 */ /* 0x000fe400078ec0ff */
[----:B------:R-:W-:Y:S02]  /*19bc0*/  ISETP.GE.AND P3, PT, R10, UR4, PT ;  /* 0x000000040a007c0c */ /* 0x000fe4000bf66270 */
[----:B------:R-:W-:-:S03]  /*19bd0*/  ISETP.GE.AND P0, PT, R21, UR4, PT ;  /* 0x0000000415007c0c */ /* 0x000fc6000bf06270 */
[----:B------:R-:W-:-:S04]  /*19be0*/  @P4 LOP3.LUT R18, R18, 0x8, RZ, 0xfc, !PT ;  /* 0x0000000812124812 */ /* 0x000fc800078efcff */
[----:B------:R-:W-:Y:S02]  /*19bf0*/  LOP3.LUT R18, R18, 0xffffffef, RZ, 0xc0, !PT ;  /* 0xffffffef12127812 */ /* 0x000fe400078ec0ff */
[----:B------:R-:W-:Y:S02]  /*19c00*/  LOP3.LUT R9, R21, 0xc0, RZ, 0xfc, !PT ;  /* 0x000000c015097812 */ /* 0x000fe400078efcff */
[----:B------:R-:W-:Y:S02]  /*19c10*/  LOP3.LUT R18, R18, 0xfffffffb, RZ, 0xc0, !PT ;  /* 0xfffffffb12127812 */ /* 0x000fe400078ec0ff */
[----:B------:R-:W-:Y:S02]  /*19c20*/  ISETP.GE.AND P1, PT, R9, UR4, PT ;  /* 0x0000000409007c0c */ /* 0x000fe4000bf26270 */
[----:B------:R-:W-:-:S04]  /*19c30*/  @P3 LOP3.LUT R18, R18, 0x4, RZ, 0xfc, !PT ;  /* 0x0000000412123812 */ /* 0x000fc800078efcff */
[----:B------:R-:W-:Y:S01]  /*19c40*/  @P0 LOP3.LUT R18, R18, 0x10, RZ, 0xfc, !PT ;  /* 0x0000001012120812 */ /* 0x000fe200078efcff */
[----:B------:R-:W-:-:S03]  /*19c50*/  IMAD.MOV R4, RZ, RZ, -R6 ;  /* 0x000000ffff047224 */ /* 0x000fc600078e0a06 */
[----:B------:R-:W-:Y:S01]  /*19c60*/  LOP3.LUT R18, R18, 0xfffffffd, RZ, 0xc0, !PT ;  /* 0xfffffffd12127812 */ /* 0x000fe200078ec0ff */
[----:B------:R-:W-:-:S03]  /*19c70*/  IMAD R37, R8, R4, R37 ;  /* 0x0000000408257224 */ /* 0x000fc600078e0225 */
[----:B------:R-:W-:Y:S01]  /*19c80*/  @P1 LOP3.LUT R18, R18, 0x2, RZ, 0xfc, !PT ;  /* 0x0000000212121812 */ /* 0x000fe200078efcff */
[----:B0-----:R-:W-:Y:S06]  /*19c90*/  BRA.DIV UR5, `(.L_x_5425) ;  /* 0x0000006205747947 */ /* 0x001fec000b800000 */
.L_x_5590:
[----:B------:R-:W-:Y:S01]  /*19ca0*/  SEL R6, RZ, 0x1, P0 ;  /* 0x00000001ff067807 */ /* 0x000fe20000000000 */
[----:B------:R-:W-:Y:S06]  /*19cb0*/  @!P2 BRA `(.L_x_5426) ;  /* 0x000000000004a947 */ /* 0x000fec0003800000 */
[----:B------:R-:W-:Y:S01]  /*19cc0*/  BPT.TRAP 0x1 ;  /* 0x000000040000795c */ /* 0x000fe20000300000 */
.L_x_5426:
[----:B------:R-:W-:Y:S01]  /*19cd0*/  IMAD R33, R0, -0x60, R20 ;  /* 0xffffffa000217824 */ /* 0x000fe200078e0214 */
[----:B------:R-:W-:Y:S01]  /*19ce0*/  SHF.L.U32 R0, R23, 0x1f, RZ ;  /* 0x0000001f17007819 */ /* 0x000fe200000006ff */
[----:B------:R-:W-:Y:S01]  /*19cf0*/  IMAD R22, R19, 0x8, R16 ;  /* 0x0000000813167824 */ /* 0x000fe200078e0210 */
[----:B------:R-:W-:Y:S03]  /*19d00*/  BSSY B0, `(.L_x_5427) ;  /* 0x0000003000007945 */ /* 0x000fe60003800000 */
[----:B------:R-:W0:Y:S02]  /*19d10*/  SYNCS.PHASECHK.TRANS64.TRYWAIT P0, [R22+URZ+0x22840], R0 ;  /* 0x02284000160075a7 */ /* 0x000e24000800017f */
[----:B0-----:R-:W-:Y:S05]  /*19d20*/  @!P0 BRA `(.L_x_5428) ;  /* 0x0000006000848947 */ /* 0x001fea0003800000 */
.L_x_5591:
[----:B------:R-:W-:Y:S05]  /*19d30*/  BSYNC B0 ;  /* 0x0000000000007941 */ /* 0x000fea0003800000 */
.L_x_5427:
        /* <DEDUP_REMOVED lines=36> */
[----:B------:R-:W-:-:S03]  /*19f80*/  @P0 LEA R7, R5, R16, 0x1 ;  /* 0x0000001005070211 */ /* 0x000fc600078e08ff */
        /* <DEDUP_REMOVED lines=50> */
.L_x_5605:
[----:B------:R-:W-:-:S13]  /*1a2b0*/  ISETP.GE.AND P0, PT, R33, 0x51, PT ;  /* 0x000000512100780c */ /* 0x000fda0003f06270 */
[----:B01----:R-:W-:Y:S02]  /*1a2c0*/  @P0 LEA R2, P1, R8, R0, 0x1 ;  /* 0x0000000008020211 */ /* 0x003fe400078208ff */
[----:B------:R-:W-:-:S03]  /*1a2d0*/  @P0 LEA R5, R5, R16, 0x1 ;  /* 0x0000001005050211 */ /* 0x000fc600078e08ff */
[----:B------:R-:W-:-:S05]  /*1a2e0*/  @P0 IMAD.X R3, RZ, RZ, R4, P1 ;  /* 0x000000ffff030224 */ /* 0x000fca00008e0604 */
[----:B------:R-:W-:Y:S01]  /*1a2f0*/  @!PT LDS RZ, [RZ] ;  /* 0x00000000fffff984 */ /* 0x000fe20000000800 */
[----:B------:R-:W-:Y:S01]  /*1a300*/  @!PT LDS RZ, [RZ] ;  /* 0x00000000fffff984 */ /* 0x000fe20000000800 */
[----:B------:R-:W-:Y:S01]  /*1a310*/  @!PT LDS RZ, [RZ] ;  /* 0x00000000fffff984 */ /* 0x000fe20000000800 */
[----:B------:R0:W-:Y:S01]  /*1a320*/  @P0 LDGSTS.E.BYPASS.LTC128B.128 [R5+0x1ec00], desc[UR42][R2.64], !P2 ;  /* 0x1ec0000002050fae */ /* 0x0001e2000d101d6a */
[----:B------:R-:W-:Y:S01]  /*1a330*/  PLOP3.LUT P0, PT, PT, PT, PT, 0x80, 0x0 ;  /* 0x000000000000781c */ /* 0x000fe20003f0f070 */
[----:B------:R-:W-:-:S12]  /*1a340*/  NOP ;  /* 0x0000000000007918 */ /* 0x000fd80000000000 */
.L_x_5430:
        /* <DEDUP_REMOVED lines=11> */
.L_x_5431:
[----:B------:R1:W5:Y:S01]  /*1a400*/  LDL.LU R4, [R1+0x14] ;  /* 0x0000140001047983 */ /* 0x0003620000300800 */
[----:B------:R-:W-:Y:S01]  /*1a410*/  LOP3.LUT P0, RZ, R18, 0x4, RZ, 0xc0, !PT ;  /* 0x0000000412ff7812 */ /* 0x000fe2000780c0ff */
[----:B------:R1:W-:Y:S02]  /*1a420*/  SYNCS.ARRIVE.TRANS64.A1T0 RZ, [R22+URZ+0x22830], RZ ;  /* 0x022830ff16ff79a7 */ /* 0x0003e4000810003f */
[----:B0-----:R1:W5:Y:S10]  /*1a430*/  LDL.LU R3, [R1+0x8] ;  /* 0x0000080001037983 */ /* 0x0013740000300800 */
[----:B------:R-:W-:Y:S05]  /*1a440*/  WARPSYNC.ALL ;  /* 0x0000000000007948 */ /* 0x000fea0003800000 */
[----:B------:R-:W-:Y:S01]  /*1a450*/  ULDC.64 UR4, c[0x0][0xa00] ;  /* 0x0002800000047ab9 */ /* 0x000fe20000000a00 */
[----:B------:R-:W-:Y:S01]  /*1a460*/  SEL R2, RZ, 0x4, P0 ;  /* 0x00000004ff027807 */ /* 0x000fe20000000000 */
[----:B------:R-:W-:Y:S01]  /*1a470*/  BSSY B6, `(.L_x_5432) ;  /* 0x0000029000067945 */ /* 0x000fe20003800000 */
[----:B------:R-:W-:Y:S01]  /*1a480*/  BAR.SYNC.DEFER_BLOCKING 0x8, 0x180 ;  /* 0x0206000000007b1d */ /* 0x000fe20000010000 */
[----:B------:R-:W-:Y:S02]  /*1a490*/  ISETP.NE.U32.AND P0, PT, RZ, UR4, PT ;  /* 0x00000004ff007c0c */ /* 0x000fe4000bf05070 */
[----:B------:R-:W-:-:S02]  /*1a4a0*/  LOP3.LUT P2, RZ, R18, 0x8, RZ, 0xc0, !PT ;  /* 0x0000000812ff7812 */ /* 0x000fc4000784c0ff */
[----:B------:R-:W-:Y:S01]  /*1a4b0*/  ISETP.NE.AND.EX P0, PT, RZ, UR5, PT, P0 ;  /* 0x00000005ff007c0c */ /* 0x000fe2000bf05300 */
[----:B------:R-:W-:Y:S01]  /*1a4c0*/  ULDC.64 UR4, c[0x0][0x298] ;  /* 0x0000a60000047ab9 */ /* 0x000fe20000000a00 */
[----:B------:R-:W-:Y:S02]  /*1a4d0*/  LOP3.LUT P1, RZ, R18, 0x2, RZ, 0xc0, !PT ;  /* 0x0000000212ff7812 */ /* 0x000fe4000782c0ff */
[----:B------:R-:W-:Y:S02]  /*1a4e0*/  SEL R0, RZ, 0x2, P2 ;  /* 0x00000002ff007807 */ /* 0x000fe40001000000 */
[----:B------:R-:W-:Y:S02]  /*1a4f0*/  SEL R5, R35, RZ, !P0 ;  /* 0x000000ff23057207 */ /* 0x000fe40004000000 */
[----:B------:R-:W-:Y:S02]  /*1a500*/  IADD3 R0, R2, R0, R6 ;  /* 0x0000000002007210 */ /* 0x000fe40007ffe006 */
[----:B------:R-:W-:Y:S01]  /*1a510*/  SEL R35, RZ, 0x8, P1 ;  /* 0x00000008ff237807 */ /* 0x000fe20000800000 */
[----:B------:R0:W-:Y:S04]  /*1a520*/  STL [R1], R5 ;  /* 0x0000000501007387 */ /* 0x0001e80000100800 */
[----:B------:R-:W-:Y:S01]  /*1a530*/  IMAD.IADD R35, R0, 0x1, R35 ;  /* 0x0000000100237824 */ /* 0x000fe200078e0223 */
[----:B-----5:R-:W-:-:S02]  /*1a540*/  SEL R2, R4, RZ, !P0 ;  /* 0x000000ff04027207 */ /* 0x020fc40004000000 */
[----:B------:R-:W-:Y:S01]  /*1a550*/  SHF.R.S32.HI R0, RZ, 0x1f, R3 ;  /* 0x0000001fff007819 */ /* 0x000fe20000011403 */
[C---:B0-----:R-:W-:Y:S02]  /*1a560*/  IMAD.WIDE.U32 R4, R3.reuse, UR4, RZ ;  /* 0x0000000403047c25 */ /* 0x041fe4000f8e00ff */
[----:B------:R0:W-:Y:S02]  /*1a570*/  STL [R1+0x14], R2 ;  /* 0x0000140201007387 */ /* 0x0001e40000100800 */
[----:B------:R-:W-:Y:S02]  /*1a580*/  IMAD R0, R0, UR4, RZ ;  /* 0x0000000400007c24 */ /* 0x000fe4000f8e02ff */
[----:B------:R2:W-:Y:S02]  /*1a590*/  STL.64 [R1+0x18], R4 ;  /* 0x0000180401007387 */ /* 0x0005e40000100a00 */
[----:B------:R-:W-:Y:S02]  /*1a5a0*/  IMAD R0, R3, UR5, R0 ;  /* 0x0000000503007c24 */ /* 0x000fe4000f8e0200 */
[----:B0-----:R-:W-:-:S02]  /*1a5b0*/  VIADD R2, R16, 0x18400 ;  /* 0x0001840010027836 */ /* 0x001fc40000000000 */
[----:B------:R-:W-:-:S03]  /*1a5c0*/  IMAD.IADD R0, R5, 0x1, R0 ;  /* 0x0000000105007824 */ /* 0x000fc600078e0200 */
[----:B------:R-:W-:Y:S02]  /*1a5d0*/  LOP3.LUT P0, RZ, R2, 0x3ff, RZ, 0xc0, !PT ;  /* 0x000003ff02ff7812 */ /* 0x000fe4000780c0ff */
[----:B------:R2:W-:Y:S11]  /*1a5e0*/  STL [R1+0x8], R0 ;  /* 0x0000080001007387 */ /* 0x0005f60000100800 */
[----:B--2---:R-:W-:Y:S05]  /*1a5f0*/  @!P0 BRA `(.L_x_5433) ;  /* 0x0000000000408947 */ /* 0x004fea0003800000 */
        /* <DEDUP_REMOVED lines=16> */
.L_x_5433:
[----:B------:R-:W-:Y:S05]  /*1a700*/  BSYNC B6 ;  /* 0x0000000000067941 */ /* 0x000fea0003800000 */
.L_x_5432:
[----:B------:R-:W2:Y:S01]  /*1a710*/  LDL.LU R0, [R1+0x8] ;  /* 0x0000080001007983 */ /* 0x000ea20000300800 */
[----:B------:R-:W-:Y:S01]  /*1a720*/  ULDC.64 UR4, c[0x0][0x2d8] ;  /* 0x0000b60000047ab9 */ /* 0x000fe20000000a00 */
[----:B------:R-:W0:Y:S02]  /*1a730*/  LDC R7, c[0x0][0x448] ;  /* 0x00011200ff077b82 */ /* 0x000e240000000800 */
[----:B------:R-:W2:Y:S04]  /*1a740*/  LDL.LU.64 R2, [R1+0x18] ;  /* 0x0000180001027983 */ /* 0x000ea80000300a00 */
[----:B------:R-:W3:Y:S04]  /*1a750*/  LDL.LU R20, [R1+0x14] ;  /* 0x0000140001147983 */ /* 0x000ee80000300800 */
[----:B------:R-:W4:Y:S04]  /*1a760*/  LDL.LU R21, [R1] ;  /* 0x0000000001157983 */ /* 0x000f280000300800 */
[----:B------:R0:W5:Y:S02]  /*1a770*/  LDL R8, [R1+0x4] ;  /* 0x0000040001087983 */ /* 0x0001640000100800 */
[----:B0-----:R-:W-:-:S13]  /*1a780*/  ISETP.NE.AND P0, PT, R7, 0x1, PT ;  /* 0x000000010700780c */ /* 0x001fda0003f05270 */
[----:B------:R-:W0:Y:S01]  /*1a790*/  @P0 LDC R6, c[0x0][0x44c] ;  /* 0x00011300ff060b82 */ /* 0x000e220000000800 */
        /* <DEDUP_REMOVED lines=17> */
[----:B------:R-:W-:Y:S02]  /*1a8b0*/  IMAD R5, R25, 0x80, R20 ;  /* 0x0000008019057824 */ /* 0x000fe400078e0214 */
[----:B------:R2:W5:Y:S02]  /*1a8c0*/  LDL R20, [R1+0xc] ;  /* 0x00000c0001147983 */ /* 0x0005640000100800 */
        /* <DEDUP_REMOVED lines=11> */
[----:B------:R-:W-:-:S03]  /*1a980*/  ULDC.64 UR4, c[0x0][0x2c8] ;  /* 0x0000b20000047ab9 */ /* 0x000fc60000000a00 */
[----:B------:R-:W-:Y:S01]  /*1a990*/  IADD3 R3, R3, R5, RZ ;  /* 0x0000000503037210 */ /* 0x000fe20007ffe0ff */
        /* <DEDUP_REMOVED lines=11> */
[----:B0-----:R-:W-:-:S02]  /*1aa50*/  LOP3.LUT R21, R21, 0x7f, RZ, 0xc0, !PT ;  /* 0x0000007f15157812 */ /* 0x001fc400078ec0ff */
[----:B------:R-:W-:Y:S02]  /*1aa60*/  ISETP.GE.AND P1, PT, R9, UR4, PT ;  /* 0x0000000409007c0c */ /* 0x000fe4000bf26270 */
[----:B------:R-:W-:Y:S01]  /*1aa70*/  SHF.R.U32.HI R10, RZ, 0x3, R21 ;  /* 0x00000003ff0a7819 */ /* 0x000fe20000011615 */
[----:B--2---:R-:W-:Y:S10]  /*1aa80*/  BRA.DIV UR5, `(.L_x_5434) ;  /* 0x0000005e05407947 */ /* 0x004ff4000b800000 */
[----:B------:R-:W0:Y:S01]  /*1aa90*/  SHFL.IDX PT, R3, R0, RZ, 0x181f ;  /* 0x00181fff00037589 */ /* 0x000e2200000e0000 */
[----:B-----5:R-:W-:Y:S02]  /*1aaa0*/  IMAD R5, R20, R7, RZ ;  /* 0x0000000714057224 */ /* 0x020fe400078e02ff */
[----:B------:R-:W-:Y:S01]  /*1aab0*/  IMAD R25, R25, 0x80, R10 ;  /* 0x0000008019197824 */ /* 0x000fe200078e020a */
[----:B------:R-:W2:Y:S03]  /*1aac0*/  SHFL.IDX PT, R2, R4, RZ, 0x181f ;  /* 0x00181fff04027589 */ /* 0x000ea600000e0000 */
[C---:B------:R-:W-:Y:S01]  /*1aad0*/  VIADD R6, R25.reuse, 0x10 ;  /* 0x0000001019067836 */ /* 0x040fe20000000000 */
[----:B------:R-:W-:-:S13]  /*1aae0*/  ISETP.GE.AND P0, PT, R25, R5, PT ;  /* 0x000000051900720c */ /* 0x000fda0003f06270 */
[----:B0-----:R-:W-:-:S05]  /*1aaf0*/  @!P0 LEA R3, P2, R9, R3, 0x1 ;  /* 0x0000000309038211 */ /* 0x001fca00078408ff */
[----:B--2---:R-:W-:-:S05]  /*1ab00*/  @!P0 IMAD.X R2, RZ, RZ, R2, P2 ;  /* 0x000000ffff028224 */ /* 0x004fca00010e0602 */
        /* <DEDUP_REMOVED lines=29> */
[----:B0-----:R-:W-:-:S04]  /*1ace0*/  @!P0 LEA R3, P2, R9, R3, 0x1 ;  /* 0x0000000309038211 */ /* 0x001fc800078408ff */
[----:B--2---:R-:W-:-:S04]  /*1acf0*/  @!P0 IADD3.X R2, RZ, R2, RZ, P2, !PT ;  /* 0x00000002ff028210 */ /* 0x004fc800017fe4ff */
        /* <DEDUP_REMOVED lines=27> */
[----:B------:R-:W3:Y:S04]  /*1aeb0*/  SHFL.IDX PT, R4, R4, 0x7, 0x181f ;  /* 0x00f81f0004047f89 */ /* 0x000ee800000e0000 */
[----:B------:R-:W4:Y:S01]  /*1aec0*/  SHFL.IDX PT, R0, R0, 0x7, 0x181f ;  /* 0x00f81f0000007f89 */ /* 0x000f2200000e0000 */
[----:B0-----:R-:W-:-:S05]  /*1aed0*/  @!P0 LEA R3, P2, R9, R3, 0x1 ;  /* 0x0000000309038211 */ /* 0x001fca00078408ff */
[----:B--2---:R-:W-:-:S05]  /*1aee0*/  @!P0 IMAD.X R2, RZ, RZ, R2, P2 ;  /* 0x000000ffff028224 */ /* 0x004fca00010e0602 */
[----:B------:R-:W-:-:S04]  /*1aef0*/  @!P0 LOP3.LUT R3, R3, R2, RZ, 0x3c, !PT ;  /* 0x0000000203038212 */ /* 0x000fc800078e3cff */
[----:B------:R-:W-:-:S04]  /*1af00*/  @!P0 LOP3.LUT R2, R3, R2, RZ, 0x3c, !PT ;  /* 0x0000000203028212 */ /* 0x000fc800078e3cff */
[----:B------:R-:W-:-:S05]  /*1af10*/  @!P0 LOP3.LUT R3, R3, R2, RZ, 0x3c, !PT ;  /* 0x0000000203038212 */ /* 0x000fca00078e3cff */
[----:B---34-:R2:W-:Y:S02]  /*1af20*/  @!P0 LDGSTS.E.BYPASS.LTC128B.128 [R8+0x1b400], desc[UR42][R2.64], !P1 ;  /* 0x1b40000002088fae */ /* 0x0185e4000c901d6a */
.L_x_5622:
[----:B------:R-:W-:-:S05]  /*1af30*/  VIADD R25, R25, 0x70 ;  /* 0x0000007019197836 */ /* 0x000fca0000000000 */
[----:B------:R-:W-:-:S13]  /*1af40*/  ISETP.GE.AND P0, PT, R25, R5, PT ;  /* 0x000000051900720c */ /* 0x000fda0003f06270 */
[----:B0-2---:R-:W-:-:S05]  /*1af50*/  @!P0 LEA R2, P2, R9, R0, 0x1 ;  /* 0x0000000009028211 */ /* 0x005fca00078408ff */
[----:B------:R-:W-:-:S05]  /*1af60*/  @!P0 IMAD.X R3, RZ, RZ, R4, P2 ;  /* 0x000000ffff038224 */ /* 0x000fca00010e0604 */
[----:B------:R-:W-:Y:S01]  /*1af70*/  @!PT LDS RZ, [RZ] ;  /* 0x00000000fffff984 */ /* 0x000fe20000000800 */
[----:B------:R-:W-:Y:S01]  /*1af80*/  @!PT LDS RZ, [RZ] ;  /* 0x00000000fffff984 */ /* 0x000fe20000000800 */
[----:B------:R-:W-:Y:S01]  /*1af90*/  @!PT LDS RZ, [RZ] ;  /* 0x00000000fffff984 */ /* 0x000fe20000000800 */
[----:B------:R0:W-:Y:S01]  /*1afa0*/  @!P0 LDGSTS.E.BYPASS.LTC128B.128 [R8+0x1bc00], desc[UR42][R2.64], !P1 ;  /* 0x1bc0000002088fae */ /* 0x0001e2000c901d6a */
[----:B------:R-:W-:Y:S01]  /*1afb0*/  PLOP3.LUT P0, PT, PT, PT, PT, 0x80, 0x0 ;  /* 0x000000000000781c */ /* 0x000fe20003f0f070 */
[----:B------:R-:W-:-:S12]  /*1afc0*/  NOP ;  /* 0x0000000000007918 */ /* 0x000fd80000000000 */
.L_x_5435:
        /* <DEDUP_REMOVED lines=10> */
[----:B------:R-:W-:-:S04]  /*1b070*/  LOP3.LUT R0, R0, 0xfffffffe, RZ, 0xc0, !PT ;  /* 0xfffffffe00007812 */ /* 0x000fc800078ec0ff */
[----:B------:R-:W-:-:S04]  /*1b080*/  IADD3 R0, R2, -R0, RZ ;  /* 0x8000000002007210 */ /* 0x000fc80007ffe0ff */
[----:B------:R-:W-:Y:S01]  /*1b090*/  SHF.L.U32 R3, R0, 0x1f, RZ ;  /* 0x0000001f00037819 */ /* 0x000fe200000006ff */
[----:B------:R-:W-:Y:S01]  /*1b0a0*/  NOP ;  /* 0x0000000000007918 */ /* 0x000fe20000000000 */
[----:B------:R0:W-:Y:S01]  /*1b0b0*/  SYNCS.ARRIVE.TRANS64.A1T0 RZ, [R16+URZ+0x22800], RZ ;  /* 0x022800ff10ff79a7 */ /* 0x0001e2000810003f */
[----:B------:R-:W-:Y:S01]  /*1b0c0*/  BSSY B0, `(.L_x_5436) ;  /* 0x0000003000007945 */ /* 0x000fe20003800000 */
[----:B------:R-:W2:Y:S03]  /*1b0d0*/  SYNCS.PHASECHK.TRANS64.TRYWAIT P0, [R16+URZ+0x22820], R3 ;  /* 0x02282003100075a7 */ /* 0x000ea6000800017f */
[----:B0-2---:R-:W-:Y:S05]  /*1b0e0*/  @!P0 BRA `(.L_x_5437) ;  /* 0x00000060004c8947 */ /* 0x005fea0003800000 */
.L_x_5623:
[----:B------:R-:W-:Y:S05]  /*1b0f0*/  BSYNC B0 ;  /* 0x0000000000007941 */ /* 0x000fea0003800000 */
.L_x_5436:
[----:B------:R-:W-:-:S05]  /*1b100*/  IMAD.U32 R0, RZ, RZ, UR38 ;  /* 0x00000026ff007e24 */ /* 0x000fca000f8e00ff */
[----:B------:R-:W-:-:S13]  /*1b110*/  ISETP.NE.AND P0, PT, R0, 0x3, PT ;  /* 0x000000030000780c */ /* 0x000fda0003f05270 */
[----:B------:R-:W-:Y:S05]  /*1b120*/  @!P0 BRA `(.L_x_5438) ;  /* 0x0000000000048947 */ /* 0x000fea0003800000 */
[----:B------:R-:W-:Y:S01]  /*1b130*/  BPT.TRAP 0x1 ;  /* 0x000000040000795c */ /* 0x000fe20000300000 */
.L_x_5438:
[----:B0-----:R-:W-:Y:S01]  /*1b140*/  SHF.L.U32 R3, R23, 0x1f, RZ ;  /* 0x0000001f17037819 */ /* 0x001fe200000006ff */
[----:B------:R-:W-:Y:S03]  /*1b150*/  BSSY B0, `(.L_x_5439) ;  /* 0x0000003000007945 */ /* 0x000fe60003800000 */
[----:B------:R-:W0:Y:S02]  /*1b160*/  SYNCS.PHASECHK.TRANS64.TRYWAIT P0, [R22+URZ+0x22860], R3 ;  /* 0x02286003160075a7 */ /* 0x000e24000800017f */
[----:B0-----:R-:W-:Y:S05]  /*1b170*/  @!P0 BRA `(.L_x_5440) ;  /* 0x00000060003c8947 */ /* 0x001fea0003800000 */
.L_x_5624:
[----:B------:R-:W-:Y:S05]  /*1b180*/  BSYNC B0 ;  /* 0x0000000000007941 */ /* 0x000fea0003800000 */
.L_x_5439:
[----:B------:R-:W2:Y:S01]  /*1b190*/  LDL.LU R0, [R1+0x28] ;  /* 0x0000280001007983 */ /* 0x000ea20000300800 */
[----:B------:R-:W-:Y:S01]  /*1b1a0*/  ULDC.64 UR4, c[0x0][0x328] ;  /* 0x0000ca0000047ab9 */ /* 0x000fe20000000a00 */
[----:B------:R-:W-:Y:S02]  /*1b1b0*/  ULDC.64 UR6, c[0x0][0x318] ;  /* 0x0000c60000067ab9 */ /* 0x000fe40000000a00 */
[----:B------:R-:W3:Y:S01]  /*1b1c0*/  LDL.LU R4, [R1+0x2c] ;  /* 0x00002c0001047983 */ /* 0x000ee20000300800 */
[----:B0-----:R-:W-:-:S04]  /*1b1d0*/  IMAD.WIDE.U32 R2, R37, UR4, RZ ;  /* 0x0000000425027c25 */ /* 0x001fc8000f8e00ff */
[----:B--2---:R-:W-:-:S04]  /*1b1e0*/  IMAD R0, R0, UR4, RZ ;  /* 0x0000000400007c24 */ /* 0x004fc8000f8e02ff */
[----:B------:R-:W-:Y:S01]  /*1b1f0*/  IMAD R5, R37, UR5, R0 ;  /* 0x0000000525057c24 */ /* 0x000fe2000f8e0200 */
[----:B------:R-:W-:-:S03]  /*1b200*/  ULDC.64 UR4, c[0x0][0x338] ;  /* 0x0000ce0000047ab9 */ /* 0x000fc60000000a00 */
[----:B------:R-:W-:Y:S02]  /*1b210*/  IMAD.IADD R3, R3, 0x1, R5 ;  /* 0x0000000103037824 */ /* 0x000fe400078e0205 */
[----:B---3--:R-:W-:Y:S02]  /*1b220*/  IMAD R5, R4, UR4, RZ ;  /* 0x0000000404057c24 */ /* 0x008fe4000f8e02ff */
        /* <DEDUP_REMOVED lines=15> */
[----:B------:R-:W2:Y:S01]  /*1b320*/  SHFL.IDX PT, R14, R5, RZ, 0x181f ;  /* 0x00181fff050e7589 */ /* 0x000ea200000e0000 */
[----:B------:R-:W-:Y:S02]  /*1b330*/  ISETP.NE.U32.AND P3, PT, R7, 0x1, PT ;  /* 0x000000010700780c */ /* 0x000fe40003f65070 */
[----:B------:R-:W-:Y:S01]  /*1b340*/  LOP3.LUT P1, RZ, R35, 0x4, RZ, 0xc0, !PT ;  /* 0x0000000423ff7812 */ /* 0x000fe2000782c0ff */
        /* <DEDUP_REMOVED lines=41> */
[----:B------:R-:W-:Y:S04]  /*1b5e0*/  SHFL.IDX PT, R14, R5, 0x4, 0x181f ;  /* 0x00981f00050e7f89 */ /* 0x000fe800000e0000 */
[----:B0-----:R-:W0:Y:S02]  /*1b5f0*/  SHFL.IDX PT, R3, R6, 0x3, 0x181f ;  /* 0x00781f0006037f89 */ /* 0x001e2400000e0000 */
[----:B0-----:R-:W-:Y:S02]  /*1b600*/  IADD3.X R9, RZ, R3, RZ, P4, !PT ;  /* 0x00000003ff097210 */ /* 0x001fe400027fe4ff */
[C---:B------:R-:W-:Y:S01]  /*1b610*/  ISETP.LT.OR P4, PT, R33.reuse, 0x31, P3 ;  /* 0x000000312100780c */ /* 0x040fe20001f81670 */
[----:B------:R-:W0:Y:S04]  /*1b620*/  SHFL.IDX PT, R3, R6, 0x4, 0x181f ;  /* 0x00981f0006037f89 */ /* 0x000e2800000e0000 */
[----:B------:R-:W2:Y:S08]  /*1b630*/  SHFL.IDX PT, R6, R6, 0x5, 0x181f ;  /* 0x00b81f0006067f89 */ /* 0x000eb000000e0000 */
        /* <DEDUP_REMOVED lines=8> */
[----:B------:R3:W4:Y:S02]  /*1b6c0*/  SHFL.IDX PT, R14, R5, 0x5, 0x181f ;  /* 0x00b81f00050e7f89 */ /* 0x00072400000e0000 */
        /* <DEDUP_REMOVED lines=9> */
.L_x_5638:
[C---:B------:R-:W-:Y:S02]  /*1b760*/  ISETP.LT.OR P3, PT, R33.reuse, 0x51, P3 ;  /* 0x000000512100780c */ /* 0x040fe40001f61670 */
[C---:B------:R-:W-:Y:S02]  /*1b770*/  ISETP.LT.OR P2, PT, R33.reuse, 0x51, !P2 ;  /* 0x000000512100780c */ /* 0x040fe40005741670 */
[C---:B------:R-:W-:Y:S02]  /*1b780*/  ISETP.LT.OR P1, PT, R33.reuse, 0x51, !P1 ;  /* 0x000000512100780c */ /* 0x040fe40004f21670 */
[----:B0--3--:R-:W-:Y:S02]  /*1b790*/  IADD3 R2, P4, R14, R0, RZ ;  /* 0x000000000e027210 */ /* 0x009fe40007f9e0ff */
        /* <DEDUP_REMOVED lines=11> */
.L_x_5442:
        /* <DEDUP_REMOVED lines=11> */
.L_x_5443:
[----:B------:R-:W2:Y:S01]  /*1b900*/  LDL.LU R2, [R1+0x20] ;  /* 0x0000200001027983 */ /* 0x000ea20000300800 */
[----:B------:R0:W-:Y:S01]  /*1b910*/  SYNCS.ARRIVE.TRANS64.A1T0 RZ, [R22+URZ+0x22850], RZ ;  /* 0x022850ff16ff79a7 */ /* 0x0001e2000810003f */
[----:B------:R-:W-:Y:S01]  /*1b920*/  BSSY B0, `(.L_x_5444) ;  /* 0x00000dc000007945 */ /* 0x000fe20003800000 */
[----:B--2---:R-:W-:-:S05]  /*1b930*/  VIADD R10, R2, 0xfffffffe ;  /* 0xfffffffe020a7836 */ /* 0x004fca0000000000 */
[----:B------:R-:W-:-:S13]  /*1b940*/  ISETP.GE.AND P0, PT, R10, R31, PT ;  /* 0x0000001f0a00720c */ /* 0x000fda0003f06270 */
[----:B0-----:R-:W-:Y:S05]  /*1b950*/  @!P0 BRA `(.L_x_5445) ;  /* 0x0000000c00608947 */ /* 0x001fea0003800000 */
.L_x_5458:
[----:B0-----:R-:W0:Y:S01]  /*1b960*/  S2R R2, SR_TID.X ;  /* 0x0000000000027919 */ /* 0x001e220000002100 */
[----:B--2---:R-:W2:Y:S01]  /*1b970*/  LDC R8, c[0x0][0x430] ;  /* 0x00010c00ff087b82 */ /* 0x004ea20000000800 */
[----:B------:R-:W-:Y:S01]  /*1b980*/  IMAD R9, R10, 0x60, R32 ;  /* 0x000000600a097824 */ /* 0x000fe200078e0220 */
[----:B------:R-:W-:Y:S01]  /*1b990*/  IADD3 R19, R19, 0x1, RZ ;  /* 0x0000000113137810 */ /* 0x000fe20007ffe0ff */
[----:B---3--:R-:W3:Y:S01]  /*1b9a0*/  S2R R4, SR_TID.X ;  /* 0x0000000000047919 */ /* 0x008ee20000002100 */
[----:B--2---:R-:W-:Y:S02]  /*1b9b0*/  ISETP.NE.AND P0, PT, R8, 0x1, PT ;  /* 0x000000010800780c */ /* 0x004fe40003f05270 */
[----:B0-----:R-:W-:Y:S01]  /*1b9c0*/  LOP3.LUT R2, R2, 0x7f, RZ, 0xc0, !PT ;  /* 0x0000007f02027812 */ /* 0x001fe200078ec0ff */
[----:B---3--:R-:W-:-:S03]  /*1b9d0*/  IMAD.SHL.U32 R4, R4, 0x10, RZ ;  /* 0x0000001004047824 */ /* 0x008fc600078e00ff */
[----:B------:R-:W-:-:S07]  /*1b9e0*/  SHF.R.U32.HI R2, RZ, 0x3, R2 ;  /* 0x00000003ff027819 */ /* 0x000fce0000011602 */
[----:B------:R-:W0:Y:S01]  /*1b9f0*/  @P0 LDC R3, c[0x0][0x438] ;  /* 0x00010e00ff030b82 */ /* 0x000e220000000800 */
[----:B------:R-:W-:-:S04]  /*1ba00*/  LOP3.LUT R4, R2, 0x70, R4, 0xf8, !PT ;  /* 0x0000007002047812 */ /* 0x000fc800078ef804 */
[----:B------:R-:W-:-:S03]  /*1ba10*/  ISETP.GT.U32.AND P1, PT, R4, 0x5f, PT ;  /* 0x0000005f0400780c */ /* 0x000fc60003f24070 */
[----:B------:R-:W2:Y:S01]  /*1ba20*/  @P0 LDC R2, c[0x0][0x434] ;  /* 0x00010d00ff020b82 */ /* 0x000ea20000000800 */
[----:B------:R-:W-:-:S04]  /*1ba30*/  IMAD.IADD R9, R4, 0x1, R9 ;  /* 0x0000000104097824 */ /* 0x000fc800078e0209 */
[----:B------:R-:W-:-:S05]  /*1ba40*/  IMAD.MOV.U32 R11, RZ, RZ, R9 ;  /* 0x000000ffff0b7224 */ /* 0x000fca00078e0009 */
[----:B------:R-:W3:Y:S08]  /*1ba50*/  @!P1 LDC.64 R4, c[0x0][0x428] ;  /* 0x00010a00ff049b82 */ /* 0x000ef00000000a00 */
[----:B------:R-:W4:Y:S01]  /*1ba60*/  @!P1 LDC.64 R6, c[0x0][0x418] ;  /* 0x00010600ff069b82 */ /* 0x000f220000000a00 */
[----:B--2---:R-:W-:-:S05]  /*1ba70*/  @P0 IMAD.HI.U32 R2, R9, R2, RZ ;  /* 0x0000000209020227 */ /* 0x004fca00078e00ff */
[----:B0-----:R-:W-:-:S04]  /*1ba80*/  @P0 SHF.R.U32.HI R11, RZ, R3, R2 ;  /* 0x00000003ff0b0219 */ /* 0x001fc80000011602 */
[----:B------:R-:W-:Y:S01]  /*1ba90*/  @!P1 SHF.R.S32.HI R3, RZ, 0x1f, R11 ;  /* 0x0000001fff039819 */ /* 0x000fe2000001140b */
[----:B---3--:R-:W-:-:S04]  /*1baa0*/  @!P1 IMAD R2, R34, R4, RZ ;  /* 0x0000000422029224 */ /* 0x008fc800078e02ff */
[----:B------:R-:W-:Y:S02]  /*1bab0*/  @!P1 IMAD R5, R29, R5, R2 ;  /* 0x000000051d059224 */ /* 0x000fe400078e0202 */
[----:B------:R-:W-:-:S04]  /*1bac0*/  @!P1 IMAD.MOV.U32 R2, RZ, RZ, R11 ;  /* 0x000000ffff029224 */ /* 0x000fc800078e000b */
[----:B------:R-:W-:-:S04]  /*1bad0*/  @!P1 IMAD.WIDE.U32 R2, R29, R4, R2 ;  /* 0x000000041d029225 */ /* 0x000fc800078e0002 */
[----:B------:R-:W-:Y:S01]  /*1bae0*/  @!P1 IMAD.IADD R5, R5, 0x1, R3 ;  /* 0x0000000105059824 */ /* 0x000fe200078e0203 */
[C---:B----4-:R-:W-:Y:S01]  /*1baf0*/  @!P1 LEA R6, P0, R2.reuse, R6, 0x2 ;  /* 0x0000000602069211 */ /* 0x050fe200078010ff */
[----:B------:R-:W-:Y:S02]  /*1bb00*/  IMAD.MOV.U32 R4, RZ, RZ, RZ ;  /* 0x000000ffff047224 */ /* 0x000fe400078e00ff */
[----:B------:R-:W-:Y:S01]  /*1bb10*/  IMAD.U32 R12, RZ, RZ, UR38 ;  /* 0x00000026ff0c7e24 */ /* 0x000fe2000f8e00ff */
        /* <DEDUP_REMOVED lines=8> */
[----:B------:R-:W-:Y:S01]  /*1bba0*/  IMAD.MOV.U32 R2, RZ, RZ, R10 ;  /* 0x000000ffff027224 */ /* 0x000fe200078e000a */
[----:B------:R-:W-:Y:S01]  /*1bbb0*/  SEL R19, R19, RZ, P0 ;  /* 0x000000ff13137207 */ /* 0x000fe20000000000 */
[----:B------:R-:W-:-:S02]  /*1bbc0*/  IMAD R5, R8, R5, R9 ;  /* 0x0000000508057224 */ /* 0x000fc400078e0209 */
[----:B------:R-:W-:Y:S01]  /*1bbd0*/  VIADD R10, R10, 0xffffffff ;  /* 0xffffffff0a0a7836 */ /* 0x000fe20000000000 */
[----:B------:R-:W-:Y:S01]  /*1bbe0*/  ISETP.GT.AND P2, PT, R2, R31, PT ;  /* 0x0000001f0200720c */ /* 0x000fe20003f44270 */
[----:B0-----:R-:W-:-:S12]  /*1bbf0*/  @!P1 BRA `(.L_x_5446) ;  /* 0x0000000000049947 */ /* 0x001fd80003800000 */
[----:B------:R-:W-:Y:S01]  /*1bc00*/  BPT.TRAP 0x1 ;  /* 0x000000040000795c */ /* 0x000fe20000300000 */
.L_x_5446:
[----:B------:R-:W-:Y:S01]  /*1bc10*/  IMAD R6, R19, 0x8, R16 ;  /* 0x0000000813067824 */ /* 0x000fe200078e0210 */
[----:B-1----:R-:W-:Y:S01]  /*1bc20*/  SHF.L.U32 R22, R23, 0x1f, RZ ;  /* 0x0000001f17167819 */ /* 0x002fe200000006ff */
[----:B------:R-:W-:Y:S01]  /*1bc30*/  BSSY B1, `(.L_x_5447) ;  /* 0x0000004000017945 */ /* 0x000fe20003800000 */
[----:B------:R-:W-:Y:S02]  /*1bc40*/  SHF.R.S32.HI R20, RZ, 0x1f, R5 ;  /* 0x0000001fff147819 */ /* 0x000fe40000011405 */
[----:B------:R-:W0:Y:S02]  /*1bc50*/  SYNCS.PHASECHK.TRANS64.TRYWAIT P0, [R6+URZ+0x22840], R22 ;  /* 0x02284016060075a7 */ /* 0x000e24000800017f */
[----:B0-----:R-:W-:Y:S05]  /*1bc60*/  @!P0 BRA `(.L_x_5448) ;  /* 0x0000005c00dc8947 */ /* 0x001fea0003800000 */
.L_x_5639:
[----:B------:R-:W-:Y:S05]  /*1bc70*/  BSYNC B1 ;  /* 0x0000000000017941 */ /* 0x000fea0003800000 */
.L_x_5447:
        /* <DEDUP_REMOVED lines=22> */
[----:B------:R-:W-:-:S03]  /*1bde0*/  LEA R7, R7, R16, 0x1 ;  /* 0x0000001007077211 */ /* 0x000fc600078e08ff */
        /* <DEDUP_REMOVED lines=27> */
.L_x_5653:
        /* <DEDUP_REMOVED lines=8> */
.L_x_5450:
        /* <DEDUP_REMOVED lines=11> */
.L_x_5451:
[----:B------:R2:W-:Y:S01]  /*1c0d0*/  SYNCS.ARRIVE.TRANS64.A1T0 RZ, [R6+URZ+0x22830], RZ ;  /* 0x022830ff06ff79a7 */ /* 0x0005e2000810003f */
[----:B------:R-:W-:Y:S05]  /*1c0e0*/  @!P3 BRA `(.L_x_5452) ;  /* 0x000000000004b947 */ /* 0x000fea0003800000 */
[----:B------:R-:W-:Y:S01]  /*1c0f0*/  BPT.TRAP 0x1 ;  /* 0x000000040000795c */ /* 0x000fe20000300000 */
.L_x_5452:
[----:B------:R-:W3:Y:S01]  /*1c100*/  SYNCS.PHASECHK.TRANS64.TRYWAIT P0, [R6+URZ+0x22860], R22 ;  /* 0x02286016060075a7 */ /* 0x000ee2000800017f */
[----:B------:R-:W-:Y:S04]  /*1c110*/  BSSY B1, `(.L_x_5453) ;  /* 0x0000002000017945 */ /* 0x000fe80003800000 */
[----:B---3--:R-:W-:Y:S05]  /*1c120*/  @!P0 BRA `(.L_x_5454) ;  /* 0x0000006000648947 */ /* 0x008fea0003800000 */
.L_x_5654:
[----:B------:R-:W-:Y:S05]  /*1c130*/  BSYNC B1 ;  /* 0x0000000000017941 */ /* 0x000fea0003800000 */
.L_x_5453:
        /* <DEDUP_REMOVED lines=36> */
[----:B------:R-:W4:Y:S01]  /*1c380*/  SHFL.IDX PT, R14, R8, 0x2, 0x181f ;  /* 0x00581f00080e7f89 */ /* 0x000f2200000e0000 */
[----:B------:R-:W-:-:S05]  /*1c390*/  IADD3.X R5, RZ, R5, RZ, P0, !PT ;  /* 0x00000005ff057210 */ /* 0x000fca00007fe4ff */
[----:B------:R-:W-:Y:S04]  /*1c3a0*/  LDGSTS.E.BYPASS.LTC128B.128 [R7+0xc00], desc[UR42][R4.64], !P5 ;  /* 0x00c0000004077fae */ /* 0x000fe8000e901d6a */
[----:B------:R-:W-:Y:S04]  /*1c3b0*/  LDGSTS.E.BYPASS.LTC128B.128 [R7+0x3c00], desc[UR42][R4.64+0x80], !P4 ;  /* 0x03c0008004077fae */ /* 0x000fe8000e101d6a */
[----:B------:R-:W-:Y:S04]  /*1c3c0*/  LDGSTS.E.BYPASS.LTC128B.128 [R7+0x6c00], desc[UR42][R4.64+0x100], !P3 ;  /* 0x06c0010004077fae */ /* 0x000fe8000d901d6a */
[----:B------:R1:W-:Y:S01]  /*1c3d0*/  LDGSTS.E.BYPASS.LTC128B.128 [R7+0x9c00], desc[UR42][R4.64+0x180], !P1 ;  /* 0x09c0018004077fae */ /* 0x0003e2000c901d6a */
[----:B----4-:R-:W-:-:S03]  /*1c3e0*/  IADD3 R2, P0, R14, R0, RZ ;  /* 0x000000000e027210 */ /* 0x010fc60007f1e0ff */
[----:B------:R-:W4:Y:S02]  /*1c3f0*/  SHFL.IDX PT, R14, R8, 0x3, 0x181f ;  /* 0x00781f00080e7f89 */ /* 0x000f2400000e0000 */
[----:B------:R-:W-:Y:S02]  /*1c400*/  IMAD.X R3, RZ, RZ, R20, P0 ;  /* 0x000000ffff037224 */ /* 0x000fe400000e0614 */
[----:B-1----:R-:W1:Y:S04]  /*1c410*/  SHFL.IDX PT, R5, R9, 0x3, 0x181f ;  /* 0x00781f0009057f89 */ /* 0x002e6800000e0000 */
[----:B------:R-:W-:Y:S04]  /*1c420*/  SHFL.IDX PT, R20, R9, 0x4, 0x181f ;  /* 0x00981f0009147f89 */ /* 0x000fe800000e0000 */
        /* <DEDUP_REMOVED lines=19> */
.L_x_5668:
        /* <DEDUP_REMOVED lines=11> */
.L_x_5456:
        /* <DEDUP_REMOVED lines=11> */
.L_x_5457:
[----:B------:R0:W-:Y:S01]  /*1c6c0*/  SYNCS.ARRIVE.TRANS64.A1T0 RZ, [R6+URZ+0x22850], RZ ;  /* 0x022850ff06ff79a7 */ /* 0x0001e2000810003f */
[----:B------:R-:W-:Y:S05]  /*1c6d0*/  @P2 BRA `(.L_x_5458) ;  /* 0xfffffff000a02947 */ /* 0x000fea000383ffff */
.L_x_5445:
[----:B------:R-:W-:Y:S05]  /*1c6e0*/  BSYNC B0 ;  /* 0x0000000000007941 */ /* 0x000fea0003800000 */
.L_x_5444:
[----:B------:R-:W4:Y:S01]  /*1c6f0*/  S2R R2, SR_TID.X ;  /* 0x0000000000027919 */ /* 0x000f220000002100 */
[----:B------:R-:W-:Y:S01]  /*1c700*/  VIADD R19, R19, 0x1 ;  /* 0x0000000113137836 */ /* 0x000fe20000000000 */
[----:B------:R-:W-:Y:S04]  /*1c710*/  BSSY B0, `(.L_x_5459) ;  /* 0x0000012000007945 */ /* 0x000fe80003800000 */
[----:B------:R-:W-:-:S04]  /*1c720*/  ISETP.NE.AND P0, PT, R19, 0x2, PT ;  /* 0x000000021300780c */ /* 0x000fc80003f05270 */
[----:B------:R-:W-:Y:S02]  /*1c730*/  SEL R0, RZ, 0x1, P0 ;  /* 0x00000001ff007807 */ /* 0x000fe40000000000 */
[----:B----4-:R-:W-:-:S04]  /*1c740*/  LOP3.LUT R2, R2, 0x7f, RZ, 0xc0, !PT ;  /* 0x0000007f02027812 */ /* 0x010fc800078ec0ff */
[----:B------:R-:W-:-:S13]  /*1c750*/  ISETP.NE.AND P1, PT, R2, RZ, PT ;  /* 0x000000ff0200720c */ /* 0x000fda0003f25270 */
[----:B------:R-:W-:Y:S05]  /*1c760*/  @P1 BRA `(.L_x_5460) ;  /* 0x0000000000301947 */ /* 0x000fea0003800000 */
[----:B------:R-:W4:Y:S01]  /*1c770*/  S2R R5, SR_LANEID ;  /* 0x0000000000057919 */ /* 0x000f220000000000 */
[----:B------:R-:W-:Y:S01]  /*1c780*/  VOTEU.ANY UR4, UPT, PT ;  /* 0x0000000000047886 */ /* 0x000fe200038e0100 */
[----:B------:R-:W5:Y:S01]  /*1c790*/  LDC.64 R2, c[0x0][0xc60] ;  /* 0x00031800ff027b82 */ /* 0x000f620000000a00 */
[----:B------:R-:W4:Y:S02]  /*1c7a0*/  FLO.U32 R4, UR4 ;  /* 0x0000000400047d00 */ /* 0x000f2400080e0000 */
[----:B----4-:R-:W-:-:S06]  /*1c7b0*/  ISETP.EQ.U32.AND P1, PT, R4, R5, PT ;  /* 0x000000050400720c */ /* 0x010fcc0003f22070 */
[----:B------:R-:W5:Y:S07]  /*1c7c0*/  POPC R5, UR4 ;  /* 0x0000000400057d09 */ /* 0x000f6e0008000000 */
[----:B-----5:R-:W4:Y:S01]  /*1c7d0*/  @P1 ATOMG.E.ADD.STRONG.GPU PT, R3, desc[UR42][R2.64], R5 ;  /* 0x00000005020319a8 */ /* 0x020f2200081ee1ea */
[----:B0-23--:R-:W0:Y:S02]  /*1c7e0*/  S2R R6, SR_LTMASK ;  /* 0x0000000000067919 */ /* 0x00de240000003900 */
[----:B0-----:R-:W-:-:S04]  /*1c7f0*/  LOP3.LUT R6, R6, UR4, RZ, 0xc0, !PT ;  /* 0x0000000406067c12 */ /* 0x001fc8000f8ec0ff */
[----:B------:R-:W0:Y:S01]  /*1c800*/  POPC R7, R6 ;  /* 0x0000000600077309 */ /* 0x000e220000000000 */
[----:B----4-:R-:W0:Y:S02]  /*1c810*/  SHFL.IDX PT, R4, R3, R4, 0x1f ;  /* 0x00001f0403047589 */ /* 0x010e2400000e0000 */
[----:B0-----:R-:W-:-:S07]  /*1c820*/  IADD3 R24, R4, UR37, R7 ;  /* 0x0000002504187c10 */ /* 0x001fce000fffe007 */
.L_x_5460:
[----:B------:R-:W-:Y:S05]  /*1c830*/  BSYNC B0 ;  /* 0x0000000000007941 */ /* 0x000fea0003800000 */
.L_x_5459:
[----:B------:R-:W-:Y:S02]  /*1c840*/  LOP3.LUT R23, R23, R0, RZ, 0x3c, !PT ;  /* 0x0000000017177212 */ /* 0x000fe400078e3cff */
[----:B------:R-:W-:-:S07]  /*1c850*/  SEL R19, R19, RZ, P0 ;  /* 0x000000ff13137207 */ /* 0x000fce0000000000 */
.L_x_5419:
[----:B------:R-:W-:Y:S05]  /*1c860*/  BSYNC B7 ;  /* 0x0000000000077941 */ /* 0x000fea0003800000 */
.L_x_5417:
[----:B------:R-:W-:-:S13]  /*1c870*/  LOP3.LUT P0, RZ, R18, 0x80, RZ, 0xc0, !PT ;  /* 0x0000008012ff7812 */ /* 0x000fda000780c0ff */
[----:B------:R-:W-:Y:S05]  /*1c880*/  @!P0 BRA `(.L_x_5461) ;  /* 0x0000000000248947 */ /* 0x000fea0003800000 */
[----:B------:R-:W-:Y:S05]  /*1c890*/  WARPSYNC.ALL ;  /* 0x0000000000007948 */ /* 0x000fea0003800000 */
[----:B------:R-:W4:Y:S08]  /*1c8a0*/  S2UR UR5, SR_CgaCtaId ;  /* 0x00000000000579c3 */ /* 0x000f300000008800 */
[----:B------:R-:W-:Y:S06]  /*1c8b0*/  BAR.SYNC.DEFER_BLOCKING 0x5, 0x180 ;  /* 0x0146000000007b1d */ /* 0x000fec0000010000 */
[----:B------:R-:W-:-:S02]  /*1c8c0*/  UMOV UR4, 0x400 ;  /* 0x0000040000047882 */ /* 0x000fc40000000000 */
[----:B----4-:R-:W-:-:S06]  /*1c8d0*/  ULEA UR4, UR5, UR4, 0x18 ;  /* 0x0000000405047291 */ /* 0x010fcc000f8ec03f */
[----:B------:R-:W-:-:S05]  /*1c8e0*/  IMAD.U32 R16, RZ, RZ, UR4 ;  /* 0x00000004ff107e24 */ /* 0x000fca000f8e00ff */
[----:B------:R4:W0:Y:S01]  /*1c8f0*/  LDS.128 R24, [R16+0x228d0] ;  /* 0x0228d00010187984 */ /* 0x0008220000000c00 */
[----:B------:R-:W-:Y:S06]  /*1c900*/  BAR.ARV 0x4, 0x180 ;  /* 0x0106000000007b1d */ /* 0x000fec0000002000 */
[----:B------:R-:W-:Y:S05]  /*1c910*/  BRA `(.L_x_5462) ;  /* 0x0000000c00d47947 */ /* 0x000fea0003800000 */
.L_x_5461:
        /* <DEDUP_REMOVED lines=11> */
[----:B0-23--:R5:W2:Y:S02]  /*1c9d0*/  @!P1 LDG.E R6, desc[UR42][R2.64] ;  /* 0x0000002a02069981 */ /* 0x00daa4000c1e1900 */
[----:B-----5:R-:W-:-:S05]  /*1c9e0*/  @!P1 IMAD.WIDE R2, R7, 0x4, R4 ;  /* 0x0000000407029825 */ /* 0x020fca00078e0204 */
[----:B------:R-:W3:Y:S01]  /*1c9f0*/  @!P1 LDG.E R5, desc[UR42][R2.64] ;  /* 0x0000002a02059981 */ /* 0x000ee2000c1e1900 */
[----:B------:R-:W-:Y:S01]  /*1ca00*/  MOV R25, RZ ;  /* 0x000000ff00197202 */ /* 0x000fe20000000f00 */
[----:B------:R-:W-:Y:S01]  /*1ca10*/  IMAD.MOV.U32 R4, RZ, RZ, RZ ;  /* 0x000000ffff047224 */ /* 0x000fe200078e00ff */
[C---:B------:R-:W-:Y:S01]  /*1ca20*/  ISETP.GE.U32.AND P2, PT, R8.reuse, 0x2, PT ;  /* 0x000000020800780c */ /* 0x040fe20003f46070 */
[----:B------:R-:W-:Y:S01]  /*1ca30*/  SHFL.IDX PT, R0, R24, RZ, 0x1f ;  /* 0x00001fff18007589 */ /* 0x000fe200000e0000 */
[C---:B------:R-:W-:Y:S02]  /*1ca40*/  ISETP.GE.U32.AND P3, PT, R8.reuse, 0x4, PT ;  /* 0x000000040800780c */ /* 0x040fe40003f66070 */
[C---:B------:R-:W-:Y:S01]  /*1ca50*/  ISETP.GE.U32.AND P4, PT, R8.reuse, 0x8, PT ;  /* 0x000000080800780c */ /* 0x040fe20003f86070 */
[----:B------:R-:W-:Y:S01]  /*1ca60*/  SHFL.IDX PT, R7, R24, 0x1, 0x1f ;  /* 0x00201f0018077f89 */ /* 0x000fe200000e0000 */
[----:B------:R-:W-:Y:S01]  /*1ca70*/  ISETP.GE.U32.AND P5, PT, R8, 0x10, PT ;  /* 0x000000100800780c */ /* 0x000fe20003fa6070 */
        /* <DEDUP_REMOVED lines=21> */
.L_x_5678:
[----:B------:R-:W-:Y:S02]  /*1cbd0*/  ULDC UR4, c[0x0][0xc38] ;  /* 0x00030e0000047ab9 */ /* 0x000fe40000000800 */
[----:B------:R-:W-:-:S05]  /*1cbe0*/  MOV R5, UR4 ;  /* 0x0000000400057c02 */ /* 0x000fca0008000f00 */
[----:B--2---:R-:W-:-:S04]  /*1cbf0*/  IMAD R14, R14, R5, RZ ;  /* 0x000000050e0e7224 */ /* 0x004fc800078e02ff */
[----:B------:R-:W-:-:S05]  /*1cc00*/  IMAD.IADD R7, R7, 0x1, R14 ;  /* 0x0000000107077824 */ /* 0x000fca00078e020e */
[----:B------:R-:W-:-:S13]  /*1cc10*/  ISETP.GT.AND P6, PT, R7, R0, PT ;  /* 0x000000000700720c */ /* 0x000fda0003fc4270 */
[----:B------:R-:W-:Y:S05]  /*1cc20*/  @P6 BRA `(.L_x_5464) ;  /* 0x0000000000a46947 */ /* 0x000fea0003800000 */
.L_x_5467:
        /* <DEDUP_REMOVED lines=32> */
[----:B0-----:R-:W-:-:S04]  /*1ce30*/  SEL R14, R14, RZ, P5 ;  /* 0x000000ff0e0e7207 */ /* 0x001fc80002800000 */
[----:B------:R-:W-:-:S05]  /*1ce40*/  IADD3 R2, R5, R14, RZ ;  /* 0x0000000e05027210 */ /* 0x000fca0007ffe0ff */
[----:B------:R0:W2:Y:S02]  /*1ce50*/  SHFL.IDX PT, R14, R2, 0x1f, 0x1f ;  /* 0x03e01f00020e7f89 */ /* 0x0000a400000e0000 */
.L_x_5686:
[----:B------:R-:W-:Y:S02]  /*1ce60*/  ULDC UR4, c[0x0][0xc38] ;  /* 0x00030e0000047ab9 */ /* 0x000fe40000000800 */
[----:B------:R-:W-:-:S04]  /*1ce70*/  IMAD.U32 R5, RZ, RZ, UR4 ;  /* 0x00000004ff057e24 */ /* 0x000fc8000f8e00ff */
[----:B--2---:R-:W-:-:S04]  /*1ce80*/  IMAD R14, R14, R5, RZ ;  /* 0x000000050e0e7224 */ /* 0x004fc800078e02ff */
[----:B------:R-:W-:-:S05]  /*1ce90*/  IMAD.IADD R7, R14, 0x1, R7 ;  /* 0x000000010e077824 */ /* 0x000fca00078e0207 */
[----:B------:R-:W-:-:S13]  /*1cea0*/  ISETP.GT.AND P6, PT, R7, R0, PT ;  /* 0x000000000700720c */ /* 0x000fda0003fc4270 */
[----:B------:R-:W-:Y:S05]  /*1ceb0*/  @!P6 BRA `(.L_x_5467) ;  /* 0xfffffffc005ce947 */ /* 0x000fea000383ffff */
.L_x_5464:
[----:B------:R-:W-:Y:S01]  /*1cec0*/  IMAD.IADD R7, R7, 0x1, -R14 ;  /* 0x0000000107077824 */ /* 0x000fe200078e0a0e */
[----:B------:R-:W-:-:S03]  /*1ced0*/  UMOV UR4, 0xffffffff ;  /* 0xffffffff00047882 */ /* 0x000fc60000000000 */
[----:B------:R-:W-:-:S05]  /*1cee0*/  IMAD R3, R2, R5, R7 ;  /* 0x0000000502037224 */ /* 0x000fca00078e0207 */
[----:B------:R-:W-:Y:S01]  /*1cef0*/  ISETP.GT.AND P6, PT, R3, R0, PT ;  /* 0x000000000300720c */ /* 0x000fe20003fc4270 */
[----:B------:R-:W-:-:S12]  /*1cf00*/  BRA.DIV UR4, `(.L_x_5468) ;  /* 0x0000006204bc7947 */ /* 0x000fd8000b800000 */
[----:B------:R-:W-:-:S04]  /*1cf10*/  VOTE.ANY R3, PT, !P6 ;  /* 0x0000000000037806 */ /* 0x000fc800070e0100 */
[----:B------:R-:W2:Y:S02]  /*1cf20*/  POPC R12, R3 ;  /* 0x00000003000c7309 */ /* 0x000ea40000000000 */
[----:B--2---:R2:W3:Y:S01]  /*1cf30*/  SHFL.IDX PT, R25, R25, R12, 0x1f ;  /* 0x00001f0c19197589 */ /* 0x0044e200000e0000 */
[----:B------:R-:W-:-:S03]  /*1cf40*/  IMAD.IADD R27, R12, 0x1, R27 ;  /* 0x000000010c1b7824 */ /* 0x000fc600078e021b */
[----:B------:R2:W4:Y:S04]  /*1cf50*/  SHFL.IDX PT, R4, R4, R12, 0x1f ;  /* 0x00001f0c04047589 */ /* 0x00052800000e0000 */
.L_x_5691:
[----:B------:R-:W-:-:S13]  /*1cf60*/  ISETP.NE.AND P0, PT, R3, RZ, PT ;  /* 0x000000ff0300720c */ /* 0x000fda0003f05270 */
[----:B------:R-:W-:Y:S05]  /*1cf70*/  @!P0 BRA `(.L_x_5469) ;  /* 0x0000000000108947 */ /* 0x000fea0003800000 */
[----:B------:R-:W-:Y:S01]  /*1cf80*/  UMOV UR4, 0xffffffff ;  /* 0xffffffff00047882 */ /* 0x000fe20000000000 */
[----:B--2---:R-:W-:Y:S02]  /*1cf90*/  VIADD R12, R12, 0xffffffff ;  /* 0xffffffff0c0c7836 */ /* 0x004fe40000000000 */
[----:B------:R-:W-:Y:S05]  /*1cfa0*/  BRA.DIV UR4, `(.L_x_5470) ;  /* 0x0000006204f07947 */ /* 0x000fea000b800000 */
[----:B------:R2:W0:Y:S02]  /*1cfb0*/  SHFL.IDX PT, R6, R2, R12, 0x1f ;  /* 0x00001f0c02067589 */ /* 0x00042400000e0000 */
.L_x_5469:
[----:B----4-:R-:W-:Y:S01]  /*1cfc0*/  ISETP.NE.AND P0, PT, R4, 0x1, PT ;  /* 0x000000010400780c */ /* 0x010fe20003f05270 */
[----:B0-----:R-:W-:-:S04]  /*1cfd0*/  IMAD R24, R6, R5, R7 ;  /* 0x0000000506187224 */ /* 0x001fc800078e0207 */
[----:B------:R-:W-:-:S08]  /*1cfe0*/  IMAD.IADD R0, R0, 0x1, -R24 ;  /* 0x0000000100007824 */ /* 0x000fd000078e0a18 */
[----:B------:R-:W-:Y:S05]  /*1cff0*/  @!P0 BRA `(.L_x_5471) ;  /* 0x0000000000dc8947 */ /* 0x000fea0003800000 */
[-C--:B---3--:R-:W-:Y:S02]  /*1d000*/  IABS R5, R25.reuse ;  /* 0x0000001900057213 */ /* 0x088fe40000000000 */
[----:B------:R-:W-:Y:S02]  /*1d010*/  IABS R6, R4 ;  /* 0x0000000400067213 */ /* 0x000fe40000000000 */
[----:B------:R-:W0:Y:S08]  /*1d020*/  I2F.RP R7, R5 ;  /* 0x0000000500077306 */ /* 0x000e300000209400 */
[----:B------:R-:W3:Y:S08]  /*1d030*/  I2F.RP R8, R6 ;  /* 0x0000000600087306 */ /* 0x000ef00000209400 */
[----:B0-----:R-:W2:Y:S08]  /*1d040*/  MUFU.RCP R7, R7 ;  /* 0x0000000700077308 */ /* 0x001eb00000001000 */
[----:B---3--:R-:W-:Y:S01]  /*1d050*/  MUFU.RCP R8, R8 ;  /* 0x0000000800087308 */ /* 0x008fe20000001000 */
[----:B--2---:R-:W-:Y:S01]  /*1d060*/  VIADD R2, R7, 0xffffffe ;  /* 0x0ffffffe07027836 */ /* 0x004fe20000000000 */
[----:B------:R-:W-:-:S06]  /*1d070*/  IABS R7, R25 ;  /* 0x0000001900077213 */ /* 0x000fcc0000000000 */
[----:B------:R0:W2:Y:S02]  /*1d080*/  F2I.FTZ.U32.TRUNC.NTZ R3, R2 ;  /* 0x0000000200037305 */ /* 0x0000a4000021f000 */
[----:B0-----:R-:W-:Y:S02]  /*1d090*/  IMAD.MOV.U32 R2, RZ, RZ, RZ ;  /* 0x000000ffff027224 */ /* 0x001fe400078e00ff */
[----:B--2---:R-:W-:-:S04]  /*1d0a0*/  IMAD.MOV R10, RZ, RZ, -R3 ;  /* 0x000000ffff0a7224 */ /* 0x004fc800078e0a03 */
[----:B------:R-:W-:-:S04]  /*1d0b0*/  IMAD R9, R10, R5, RZ ;  /* 0x000000050a097224 */ /* 0x000fc800078e02ff */
[----:B------:R-:W-:Y:S01]  /*1d0c0*/  IMAD.HI.U32 R3, R3, R9, R2 ;  /* 0x0000000903037227 */ /* 0x000fe200078e0002 */
[----:B------:R-:W-:Y:S02]  /*1d0d0*/  IABS R2, R0 ;  /* 0x0000000000027213 */ /* 0x000fe40000000000 */
[----:B------:R-:W-:-:S03]  /*1d0e0*/  IADD3 R9, RZ, -R7, RZ ;  /* 0x80000007ff097210 */ /* 0x000fc60007ffe0ff */
        /* <DEDUP_REMOVED lines=26> */
[----:B------:R-:W-:Y:S01]  /*1d290*/  @!P1 IMAD.IADD R3, R3, 0x1, -R6 ;  /* 0x0000000103039824 */ /* 0x000fe200078e0a06 */
[----:B------:R-:W-:Y:S02]  /*1d2a0*/  @!P1 IADD3 R5, R5, 0x1, RZ ;  /* 0x0000000105059810 */ /* 0x000fe40007ffe0ff */
        /* <DEDUP_REMOVED lines=12> */
.L_x_5471:
[----:B--2---:R-:W0:Y:S02]  /*1d370*/  LDC.64 R2, c[0x0][0xc90] ;  /* 0x00032400ff027b82 */ /* 0x004e240000000a00 */
[----:B0-----:R-:W-:-:S05]  /*1d380*/  IMAD.WIDE R2, R27, 0x4, R2 ;  /* 0x000000041b027825 */ /* 0x001fca00078e0202 */
[----:B------:R0:W3:Y:S02]  /*1d390*/  LDG.E R6, desc[UR42][R2.64] ;  /* 0x0000002a02067981 */ /* 0x0000e4000c1e1900 */
[----:B0-----:R-:W-:Y:S02]  /*1d3a0*/  IMAD.MOV.U32 R2, RZ, RZ, RZ ;  /* 0x000000ffff027224 */ /* 0x001fe400078e00ff */
[----:B---3--:R-:W-:-:S05]  /*1d3b0*/  IMAD R7, R25, R6, RZ ;  /* 0x0000000619077224 */ /* 0x008fca00078e02ff */
[----:B------:R-:W-:-:S04]  /*1d3c0*/  IABS R4, R7 ;  /* 0x0000000700047213 */ /* 0x000fc80000000000 */
[----:B------:R-:W0:Y:S08]  /*1d3d0*/  I2F.RP R8, R4 ;  /* 0x0000000400087306 */ /* 0x000e300000209400 */
[----:B0-----:R-:W0:Y:S02]  /*1d3e0*/  MUFU.RCP R8, R8 ;  /* 0x0000000800087308 */ /* 0x001e240000001000 */
[----:B0-----:R-:W-:-:S06]  /*1d3f0*/  VIADD R9, R8, 0xffffffe ;  /* 0x0ffffffe08097836 */ /* 0x001fcc0000000000 */
[----:B------:R-:W1:Y:S02]  /*1d400*/  F2I.FTZ.U32.TRUNC.NTZ R3, R9 ;  /* 0x0000000900037305 */ /* 0x000e64000021f000 */
[----:B-1----:R-:W-:-:S04]  /*1d410*/  IMAD.MOV R11, RZ, RZ, -R3 ;  /* 0x000000ffff0b7224 */ /* 0x002fc800078e0a03 */
[----:B------:R-:W-:-:S04]  /*1d420*/  IMAD R11, R11, R4, RZ ;  /* 0x000000040b0b7224 */ /* 0x000fc800078e02ff */
[----:B------:R-:W-:Y:S01]  /*1d430*/  IMAD.HI.U32 R2, R3, R11, R2 ;  /* 0x0000000b03027227 */ /* 0x000fe200078e0002 */
[----:B------:R-:W-:Y:S02]  /*1d440*/  IABS R11, R0 ;  /* 0x00000000000b7213 */ /* 0x000fe40000000000 */
[----:B------:R-:W-:-:S03]  /*1d450*/  IABS R3, R7 ;  /* 0x0000000700037213 */ /* 0x000fc60000000000 */
[----:B------:R-:W-:Y:S01]  /*1d460*/  IMAD.HI.U32 R2, R2, R11, RZ ;  /* 0x0000000b02027227 */ /* 0x000fe200078e00ff */
[----:B------:R-:W-:-:S05]  /*1d470*/  IADD3 R3, RZ, -R3, RZ ;  /* 0x80000003ff037210 */ /* 0x000fca0007ffe0ff */
        /* <DEDUP_REMOVED lines=26> */
[----:B------:R-:W-:Y:S02]  /*1d620*/  IABS R7, R0 ;  /* 0x0000000000077213 */ /* 0x000fe40000000000 */
[----:B------:R-:W-:-:S03]  /*1d630*/  IADD3 R3, RZ, -R8, RZ ;  /* 0x80000008ff037210 */ /* 0x000fc60007ffe0ff */
        /* <DEDUP_REMOVED lines=15> */
.L_x_5472:
[----:B------:R-:W-:-:S05]  /*1d730*/  LOP3.LUT R2, RZ, R2, RZ, 0x33, !PT ;  /* 0x00000002ff027212 */ /* 0x000fca00078e33ff */
[----:B------:R-:W-:Y:S01]  /*1d740*/  IMAD.IADD R25, R25, 0x1, R2 ;  /* 0x0000000119197824 */ /* 0x000fe200078e0202 */
[----:B------:R-:W-:Y:S06]  /*1d750*/  BRA `(.L_x_5473) ;  /* 0x00000000001c7947 */ /* 0x000fec0003800000 */
.L_x_5465:
[----:B------:R-:W-:Y:S01]  /*1d760*/  UMOV UR4, URZ ;  /* 0x0000003f00047c82 */ /* 0x000fe20008000000 */
[----:B------:R-:W-:Y:S01]  /*1d770*/  UMOV UR5, URZ ;  /* 0x0000003f00057c82 */ /* 0x000fe20008000000 */
[----:B------:R-:W-:Y:S01]  /*1d780*/  ULDC UR6, c[0x0][0xc3c] ;  /* 0x00030f0000067ab9 */ /* 0x000fe20000000800 */
[----:B------:R-:W-:Y:S01]  /*1d790*/  IMAD.MOV.U32 R24, RZ, RZ, R0 ;  /* 0x000000ffff187224 */ /* 0x000fe200078e0000 */
[----:B------:R-:W-:Y:S01]  /*1d7a0*/  MOV R27, UR6 ;  /* 0x00000006001b7c02 */ /* 0x000fe20008000f00 */
[----:B------:R-:W-:Y:S02]  /*1d7b0*/  IMAD.U32 R25, RZ, RZ, UR4 ;  /* 0x00000004ff197e24 */ /* 0x000fe4000f8e00ff */
[----:B------:R-:W-:-:S07]  /*1d7c0*/  IMAD.U32 R26, RZ, RZ, UR5 ;  /* 0x00000005ff1a7e24 */ /* 0x000fce000f8e00ff */
.L_x_5473:
        /* <DEDUP_REMOVED lines=10> */
.L_x_5462:
[----:B------:R-:W-:Y:S02]  /*1d870*/  ULDC UR4, c[0x0][0xc3c] ;  /* 0x00030f0000047ab9 */ /* 0x000fe40000000800 */
[----:B0-----:R-:W-:-:S13]  /*1d880*/  ISETP.GE.AND P0, PT, R27, UR4, PT ;  /* 0x000000041b007c0c */ /* 0x001fda000bf06270 */
[----:B------:R-:W-:Y:S05]  /*1d890*/  @!P0 BRA `(.L_x_5474) ;  /* 0xffffff9800fc8947 */ /* 0x000fea000383ffff */
[----:B------:R-:W-:Y:S05]  /*1d8a0*/  BSYNC B8 ;  /* 0x0000000000087941 */ /* 0x000fea0003800000 */
.L_x_5371:
        /* <DEDUP_REMOVED lines=12> */
.L_x_5694:
[----:B------:R-:W-:Y:S05]  /*1d970*/  BSYNC B0 ;  /* 0x0000000000007941 */ /* 0x000fea0003800000 */
.L_x_5475:
[----:B------:R-:W-:-:S03]  /*1d980*/  UMOV UR4, 0xffffffff ;  /* 0xffffffff00047882 */ /* 0x000fc60000000000 */
[----:B------:R-:W-:Y:S05]  /*1d990*/  BRA.DIV UR4, `(.L_x_5477) ;  /* 0x0000005a04b07947 */ /* 0x000fea000b800000 */
[----:B0-----:R-:W0:Y:S02]  /*1d9a0*/  S2R R0, SR_TID.X ;  /* 0x0000000000007919 */ /* 0x001e240000002100 */
[----:B0-----:R-:W-:-:S04]  /*1d9b0*/  SHF.R.U32.HI R0, RZ, 0x5, R0 ;  /* 0x00000005ff007819 */ /* 0x001fc80000011600 */
[----:B------:R-:W-:-:S05]  /*1d9c0*/  LOP3.LUT R0, R0, 0x3, RZ, 0xc0, !PT ;  /* 0x0000000300007812 */ /* 0x000fca00078ec0ff */
[----:B------:R0:W1:Y:S02]  /*1d9d0*/  SHFL.IDX PT, R14, R0, RZ, 0x1f ;  /* 0x00001fff000e7589 */ /* 0x00006400000e0000 */
.L_x_5697:
[----:B-1----:R-:W-:-:S13]  /*1d9e0*/  ISETP.NE.AND P0, PT, R14, RZ, PT ;  /* 0x000000ff0e00720c */ /* 0x002fda0003f05270 */
[----:B------:R-:W-:Y:S05]  /*1d9f0*/  @P0 BRA `(.L_x_5189) ;  /* 0x0000000000880947 */ /* 0x000fea0003800000 */
[----:B------:R-:W-:-:S03]  /*1da00*/  UMOV UR4, 0xffffffff ;  /* 0xffffffff00047882 */ /* 0x000fc60000000000 */
[----:B------:R-:W-:Y:S05]  /*1da10*/  BRA.DIV UR4, `(.L_x_5478) ;  /* 0x0000005a04c47947 */ /* 0x000fea000b800000 */
[----:B------:R-:W-:-:S13]  /*1da20*/  ELECT P6, URZ, PT ;  /* 0x00000000003f782f */ /* 0x000fda00038c0000 */
.L_x_5700:
[----:B------:R-:W-:Y:S05]  /*1da30*/  @!P6 BRA `(.L_x_5189) ;  /* 0x000000000078e947 */ /* 0x000fea0003800000 */
[----:B------:R-:W-:-:S06]  /*1da40*/  ULOP3.LUT UR4, UR36, 0x2, URZ, 0xfc, !UPT ;  /* 0x0000000224047892 */ /* 0x000fcc000f8efc3f */
[----:B0-----:R-:W-:-:S05]  /*1da50*/  IMAD.U32 R0, RZ, RZ, UR4 ;  /* 0x00000004ff007e24 */ /* 0x001fca000f8e00ff */
[----:B------:R-:W-:-:S13]  /*1da60*/  ISETP.NE.AND P0, PT, R0, 0x3, PT ;  /* 0x000000030000780c */ /* 0x000fda0003f05270 */
[----:B------:R-:W-:Y:S05]  /*1da70*/  @!P0 BRA `(.L_x_5479) ;  /* 0x0000000000048947 */ /* 0x000fea0003800000 */
[----:B------:R-:W-:Y:S01]  /*1da80*/  BPT.TRAP 0x1 ;  /* 0x000000040000795c */ /* 0x000fe20000300000 */
.L_x_5479:
[----:B------:R-:W-:Y:S01]  /*1da90*/  IMAD R3, R19, 0x8, R5 ;  /* 0x0000000813037824 */ /* 0x000fe200078e0205 */
[----:B------:R-:W-:Y:S01]  /*1daa0*/  SHF.L.U32 R2, R23, 0x1f, RZ ;  /* 0x0000001f17027819 */ /* 0x000fe200000006ff */
[----:B------:R-:W-:-:S03]  /*1dab0*/  VIADD R19, R19, 0x1 ;  /* 0x0000000113137836 */ /* 0x000fc60000000000 */
[----:B------:R-:W0:Y:S02]  /*1dac0*/  SYNCS.PHASECHK.TRANS64.TRYWAIT P1, [R3+URZ+0x22840], R2 ;  /* 0x02284002030075a7 */ /* 0x000e24000802017f */
[----:B------:R-:W-:-:S04]  /*1dad0*/  ISETP.NE.AND P2, PT, R19, 0x2, PT ;  /* 0x000000021300780c */ /* 0x000fc80003f45270 */
[----:B------:R-:W-:Y:S01]  /*1dae0*/  SEL R0, RZ, 0x1, P2 ;  /* 0x00000001ff007807 */ /* 0x000fe20001000000 */
[----:B0-----:R-:W-:Y:S08]  /*1daf0*/  @!P1 BRA `(.L_x_5480) ;  /* 0x0000005800ac9947 */ /* 0x001ff00003800000 */
.L_x_5701:
[----:B------:R-:W-:Y:S02]  /*1db00*/  SEL R19, R19, RZ, P2 ;  /* 0x000000ff13137207 */ /* 0x000fe40001000000 */
[----:B------:R-:W-:Y:S01]  /*1db10*/  LOP3.LUT R0, R23, R0, RZ, 0x3c, !PT ;  /* 0x0000000017007212 */ /* 0x000fe200078e3cff */
[----:B------:R-:W-:Y:S06]  /*1db20*/  @!P0 BRA `(.L_x_5481) ;  /* 0x0000000000048947 */ /* 0x000fec0003800000 */
[----:B------:R-:W-:Y:S01]  /*1db30*/  BPT.TRAP 0x1 ;  /* 0x000000040000795c */ /* 0x000fe20000300000 */
.L_x_5481:
[----:B------:R-:W-:Y:S01]  /*1db40*/  IMAD R19, R19, 0x8, R5 ;  /* 0x0000000813137824 */ /* 0x000fe200078e0205 */
[----:B------:R-:W-:-:S04]  /*1db50*/  SHF.L.U32 R0, R0, 0x1f, RZ ;  /* 0x0000001f00007819 */ /* 0x000fc800000006ff */
[----:B------:R-:W1:Y:S02]  /*1db60*/  SYNCS.PHASECHK.TRANS64.TRYWAIT P1, [R19+URZ+0x22840], R0 ;  /* 0x02284000130075a7 */ /* 0x000e64000802017f */
[----:B-1----:R-:W-:Y:S05]  /*1db70*/  @!P1 BRA `(.L_x_5482) ;  /* 0x0000005800a09947 */ /* 0x002fea0003800000 */
.L_x_5702:
[----:B------:R-:W-:Y:S05]  /*1db80*/  @!P0 BRA `(.L_x_5483) ;  /* 0x0000000000048947 */ /* 0x000fea0003800000 */
[----:B------:R-:W-:Y:S01]  /*1db90*/  BPT.TRAP 0x1 ;  /* 0x000000040000795c */ /* 0x000fe20000300000 */
.L_x_5483:
[----:B------:R-:W5:Y:S02]  /*1dba0*/  SYNCS.PHASECHK.TRANS64.TRYWAIT P1, [R3+URZ+0x22860], R2 ;  /* 0x02286002030075a7 */ /* 0x000f64000802017f */
[----:B-----5:R-:W-:Y:S05]  /*1dbb0*/  @!P1 BRA `(.L_x_5484) ;  /* 0x0000005800a49947 */ /* 0x020fea0003800000 */
.L_x_5703:
[----:B------:R-:W-:Y:S05]  /*1dbc0*/  @!P0 BRA `(.L_x_5485) ;  /* 0x0000000000048947 */ /* 0x000fea0003800000 */
[----:B------:R-:W-:Y:S01]  /*1dbd0*/  BPT.TRAP 0x1 ;  /* 0x000000040000795c */ /* 0x000fe20000300000 */
.L_x_5485:
[----:B------:R0:W0:Y:S02]  /*1dbe0*/  SYNCS.PHASECHK.TRANS64.TRYWAIT P0, [R19+URZ+0x22860], R0 ;  /* 0x02286000130075a7 */ /* 0x000024000800017f */
[----:B0-----:R-:W-:Y:S05]  /*1dbf0*/  @!P0 NANOSLEEP.SYNCS 0x989680 ;  /* 0x009896800000895d */ /* 0x001fea0003900000 */
[----:B------:R-:W0:Y:S02]  /*1dc00*/  @!P0 SYNCS.PHASECHK.TRANS64 P0, [R19+URZ+0x22860], R0 ;  /* 0x02286000130085a7 */ /* 0x000e24000800007f */
[----:B0-----:R-:W-:Y:S05]  /*1dc10*/  @!P0 BRA `(.L_x_5485) ;  /* 0xfffffffc00f08947 */ /* 0x001fea000383ffff */
.L_x_5189:
[----:B------:R-:W-:Y:S05]  /*1dc20*/  BSYNC B9 ;  /* 0x0000000000097941 */ /* 0x000fea0003800000 */
.L_x_5186:
[----:B------:R-:W-:Y:S05]  /*1dc30*/  EXIT ;  /* 0x000000000000794d */ /* 0x000fea0003800000 */
.L_x_5209:
[----:B0-----:R0:W1:Y:S02]  /*1dc40*/  SYNCS.PHASECHK.TRANS64.TRYWAIT P5, [R87+URZ+0x22890], R93 ;  /* 0x0228905d570075a7 */ /* 0x00106400080a017f */
[----:B-1----:R-:W-:Y:S05]  /*1dc50*/  @!P5 NANOSLEEP.SYNCS 0x989680 ;  /* 0x009896800000d95d */ /* 0x002fea0003900000 */
[----:B------:R-:W1:Y:S02]  /*1dc60*/  @!P5 SYNCS.PHASECHK.TRANS64 P5, [R87+URZ+0x22890], R93 ;  /* 0x0228905d5700d5a7 */ /* 0x000e6400080a007f */
[----:B-1----:R-:W-:Y:S05]  /*1dc70*/  @!P5 BRA `(.L_x_5209) ;  /* 0xfffffffc00f0d947 */ /* 0x002fea000383ffff */
[----:B------:R-:W-:Y:S05]  /*1dc80*/  BRA `(.L_x_5486) ;  /* 0xfffffe5800d47947 */ /* 0x000fea000383ffff */
.L_x_5210:
[----:B------:R-:W-:Y:S01]  /*1dc90*/  BSSY B1, `(.L_x_5487) ;  /* 0x0000008000017945 */ /* 0x000fe20003800000 */
[----:B------:R-:W-:Y:S01]  /*1dca0*/  IMAD.MOV.U32 R13, RZ, RZ, R97 ;  /* 0x000000ffff0d7224 */ /* 0x000fe200078e0061 */
[----:B------:R-:W-:Y:S01]  /*1dcb0*/  MOV R15, 0xffffffff ;  /* 0xffffffff000f7802 */ /* 0x000fe20000000f00 */
[----:B------:R-:W-:Y:S02]  /*1dcc0*/  IMAD.MOV.U32 R12, RZ, RZ, RZ ;  /* 0x000000ffff0c7224 */ /* 0x000fe400078e00ff */
[----:B------:R-:W-:-:S07]  /*1dcd0*/  IMAD.MOV.U32 R11, RZ, RZ, 0x1c1f ;  /* 0x00001c1fff0b7424 */ /* 0x000fce00078e00ff */
[----:B0-----:R-:W-:Y:S05]  /*1dce0*/  WARPSYNC.COLLECTIVE R15, `(.L_x_5488) ;  /* 0x000000000f087348 */ /* 0x001fea0003c00000 */
[----:B------:R1:W2:Y:S02]  /*1dcf0*/  SHFL.IDX P6, R14, R13, R12, R11 ;  /* 0x0000000c0d0e7389 */ /* 0x0002a400000c000b */
[----:B012---:R-:W-:Y:S01]  /*1dd00*/  ENDCOLLECTIVE ;  /* 0x000000000000791b */ /* 0x007fe20003800000 */
.L_x_5488:
[----:B------:R-:W-:Y:S05]  /*1dd10*/  BSYNC B1 ;  /* 0x0000000000017941 */ /* 0x000fea0003800000 */
.L_x_5487:
        /* <DEDUP_REMOVED lines=8> */
.L_x_5489:
[----:B------:R-:W-:Y:S05]  /*1dda0*/  BRA `(.L_x_5490) ;  /* 0xfffffe5800a07947 */ /* 0x000fea000383ffff */
.L_x_5219:
        /* <DEDUP_REMOVED lines=8> */
.L_x_5492:
[----:B------:R-:W-:Y:S05]  /*1de30*/  BSYNC B1 ;  /* 0x0000000000017941 */ /* 0x000fea0003800000 */
.L_x_5491:
        /* <DEDUP_REMOVED lines=8> */
.L_x_5493:
[----:B------:R-:W-:Y:S05]  /*1dec0*/  BRA `(.L_x_5494) ;  /* 0xfffffe60001c7947 */ /* 0x000fea000383ffff */
.L_x_5229:
[----:B-1----:R1:W2:Y:S02]  /*1ded0*/  SYNCS.PHASECHK.TRANS64.TRYWAIT P4, [R87+URZ+0x22890], R93 ;  /* 0x0228905d570075a7 */ /* 0x0022a4000808017f */
[----:B--2---:R-:W-:Y:S05]  /*1dee0*/  @!P4 NANOSLEEP.SYNCS 0x989680 ;  /* 0x009896800000c95d */ /* 0x004fea0003900000 */
[----:B------:R-:W2:Y:S02]  /*1def0*/  @!P4 SYNCS.PHASECHK.TRANS64 P4, [R87+URZ+0x22890], R93 ;  /* 0x0228905d5700c5a7 */ /* 0x000ea4000808007f */
[----:B--2---:R-:W-:Y:S05]  /*1df00*/  @!P4 BRA `(.L_x_5229) ;  /* 0xfffffffc00f0c947 */ /* 0x004fea000383ffff */
[----:B------:R-:W-:Y:S05]  /*1df10*/  BRA `(.L_x_5495) ;  /* 0xfffffe6800e47947 */ /* 0x000fea000383ffff */
.L_x_5230:
        /* <DEDUP_REMOVED lines=8> */
.L_x_5497:
[----:B------:R-:W-:Y:S05]  /*1dfa0*/  BSYNC B1 ;  /* 0x0000000000017941 */ /* 0x000fea0003800000 */
.L_x_5496:
[----:B------:R-:W-:Y:S01]  /*1dfb0*/  MOV R13, R95 ;  /* 0x0000005f000d7202 */ /* 0x000fe20000000f00 */
[----:B------:R-:W-:Y:S02]  /*1dfc0*/  IMAD.MOV.U32 R12, RZ, RZ, RZ ;  /* 0x000000ffff0c7224 */ /* 0x000fe400078e00ff */
[----:B------:R-:W-:Y:S02]  /*1dfd0*/  IMAD.MOV.U32 R11, RZ, RZ, 0x1c1f ;  /* 0x00001c1fff0b7424 */ /* 0x000fe400078e00ff */
[----:B------:R-:W-:Y:S02]  /*1dfe0*/  IMAD.MOV.U32 R15, RZ, RZ, -0x1 ;  /* 0xffffffffff0f7424 */ /* 0x000fe400078e00ff */
[----:B------:R-:W-:-:S07]  /*1dff0*/  IMAD.MOV.U32 R99, RZ, RZ, R14 ;  /* 0x000000ffff637224 */ /* 0x000fce00078e000e */
[----:B------:R-:W-:Y:S05]  /*1e000*/  WARPSYNC.COLLECTIVE R15, `(.L_x_5498) ;  /* 0x000000000f087348 */ /* 0x000fea0003c00000 */
[----:B------:R0:W1:Y:S02]  /*1e010*/  SHFL.IDX P6, R14, R13, R12, R11 ;  /* 0x0000000c0d0e7389 */ /* 0x00006400000c000b */
[----:B01----:R-:W-:Y:S01]  /*1e020*/  ENDCOLLECTIVE ;  /* 0x000000000000791b */ /* 0x003fe20003800000 */
.L_x_5498:
[----:B------:R-:W-:Y:S01]  /*1e030*/  IMAD.MOV.U32 R98, RZ, RZ, R14 ;  /* 0x000000ffff627224 */ /* 0x000fe200078e000e */
[----:B------:R-:W-:Y:S06]  /*1e040*/  BRA `(.L_x_5499) ;  /* 0xfffffe6800b07947 */ /* 0x000fec000383ffff */
.L_x_5235:
        /* <DEDUP_REMOVED lines=8> */
.L_x_5501:
[----:B------:R-:W-:Y:S05]  /*1e0d0*/  BSYNC B1 ;  /* 0x0000000000017941 */ /* 0x000fea0003800000 */
.L_x_5500:
        /* <DEDUP_REMOVED lines=8> */
.L_x_5502:
[----:B------:R-:W-:Y:S01]  /*1e160*/  IMAD.MOV.U32 R96, RZ, RZ, R14 ;  /* 0x000000ffff607224 */ /* 0x000fe200078e000e */
[----:B------:R-:W-:Y:S06]  /*1e170*/  BRA `(.L_x_5503) ;  /* 0xfffffe7000487947 */ /* 0x000fec000383ffff */
.L_x_5240:
[----:B0-----:R0:W1:Y:S02]  /*1e180*/  SYNCS.PHASECHK.TRANS64.TRYWAIT P2, [R87+URZ+0x22890], R93 ;  /* 0x0228905d570075a7 */ /* 0x001064000804017f */
[----:B-1----:R-:W-:Y:S05]  /*1e190*/  @!P2 NANOSLEEP.SYNCS 0x989680 ;  /* 0x009896800000a95d */ /* 0x002fea0003900000 */
[----:B------:R-:W1:Y:S02]  /*1e1a0*/  @!P2 SYNCS.PHASECHK.TRANS64 P2, [R87+URZ+0x22890], R93 ;  /* 0x0228905d5700a5a7 */ /* 0x000e64000804007f */
[----:B-1----:R-:W-:Y:S05]  /*1e1b0*/  @!P2 BRA `(.L_x_5240) ;  /* 0xfffffffc00f0a947 */ /* 0x002fea000383ffff */
[----:B------:R-:W-:Y:S05]  /*1e1c0*/  BRA `(.L_x_5504) ;  /* 0xfffffe7800407947 */ /* 0x000fea000383ffff */
.L_x_5241:
        /* <DEDUP_REMOVED lines=8> */
.L_x_5506:
[----:B------:R-:W-:Y:S05]  /*1e250*/  BSYNC B1 ;  /* 0x0000000000017941 */ /* 0x000fea0003800000 */
.L_x_5505:
        /* <DEDUP_REMOVED lines=8> */
.L_x_5507:
[----:B------:R-:W-:Y:S01]  /*1e2e0*/  IMAD.MOV.U32 R7, RZ, RZ, R14 ;  /* 0x000000ffff077224 */ /* 0x000fe200078e000e */
[----:B------:R-:W-:Y:S06]  /*1e2f0*/  BRA `(.L_x_5508) ;  /* 0xfffffe78005c7947 */ /* 0x000fec000383ffff */
.L_x_5244:
        /* <DEDUP_REMOVED lines=8> */
.L_x_5510:
[----:B------:R-:W-:Y:S05]  /*1e380*/  BSYNC B1 ;  /* 0x0000000000017941 */ /* 0x000fea0003800000 */
.L_x_5509:
        /* <DEDUP_REMOVED lines=8> */
.L_x_5511:
[----:B------:R-:W-:Y:S01]  /*1e410*/  IMAD.MOV.U32 R7, RZ, RZ, R14 ;  /* 0x000000ffff077224 */ /* 0x000fe200078e000e */
[----:B------:R-:W-:Y:S06]  /*1e420*/  BRA `(.L_x_5512) ;  /* 0xfffffe7800587947 */ /* 0x000fec000383ffff */
.L_x_5248:
[----:B---3--:R3:W4:Y:S02]  /*1e430*/  SYNCS.PHASECHK.TRANS64.TRYWAIT P3, [R87+URZ+0x228b0], R93 ;  /* 0x0228b05d570075a7 */ /* 0x008724000806017f */
[----:B----4-:R-:W-:Y:S05]  /*1e440*/  @!P3 NANOSLEEP.SYNCS 0x989680 ;  /* 0x009896800000b95d */ /* 0x010fea0003900000 */
[----:B------:R-:W4:Y:S02]  /*1e450*/  @!P3 SYNCS.PHASECHK.TRANS64 P3, [R87+URZ+0x228b0], R93 ;  /* 0x0228b05d5700b5a7 */ /* 0x000f24000806007f */
[----:B----4-:R-:W-:Y:S05]  /*1e460*/  @!P3 BRA `(.L_x_5248) ;  /* 0xfffffffc00f0b947 */ /* 0x010fea000383ffff */
[----:B------:R-:W-:Y:S05]  /*1e470*/  BRA `(.L_x_5513) ;  /* 0xfffffe7800d07947 */ /* 0x000fea000383ffff */
.L_x_5258:
[----:B------:R-:W-:Y:S01]  /*1e480*/  BSSY B0, `(.L_x_5514) ;  /* 0x0000007000007945 */ /* 0x000fe20003800000 */
[----:B------:R-:W-:Y:S02]  /*1e490*/  IMAD.MOV.U32 R12, RZ, RZ, RZ ;  /* 0x000000ffff0c7224 */ /* 0x000fe400078e00ff */
[----:B------:R-:W-:Y:S02]  /*1e4a0*/  IMAD.MOV.U32 R11, RZ, RZ, 0x1f ;  /* 0x0000001fff0b7424 */ /* 0x000fe400078e00ff */
[----:B------:R-:W-:-:S07]  /*1e4b0*/  IMAD.MOV.U32 R15, RZ, RZ, -0x1 ;  /* 0xffffffffff0f7424 */ /* 0x000fce00078e00ff */
[----:B-----5:R-:W-:Y:S05]  /*1e4c0*/  WARPSYNC.COLLECTIVE R15, `(.L_x_5515) ;  /* 0x000000000f087348 */ /* 0x020fea0003c00000 */
[----:B------:R0:W1:Y:S02]  /*1e4d0*/  SHFL.IDX P6, R14, R13, R12, R11 ;  /* 0x0000000c0d0e7389 */ /* 0x00006400000c000b */
[----:B01---5:R-:W-:Y:S01]  /*1e4e0*/  ENDCOLLECTIVE ;  /* 0x000000000000791b */ /* 0x023fe20003800000 */
.L_x_5515:
[----:B------:R-:W-:Y:S05]  /*1e4f0*/  BSYNC B0 ;  /* 0x0000000000007941 */ /* 0x000fea0003800000 */
.L_x_5514:
[----:B------:R-:W-:Y:S05]  /*1e500*/  BRA `(.L_x_5516) ;  /* 0xfffffe8800e47947 */ /* 0x000fea000383ffff */
.L_x_5270:
        /* <DEDUP_REMOVED lines=8> */
.L_x_5518:
[----:B------:R-:W-:Y:S05]  /*1e590*/  BSYNC B1 ;  /* 0x0000000000017941 */ /* 0x000fea0003800000 */
.L_x_5517:
        /* <DEDUP_REMOVED lines=8> */
.L_x_5519:
[----:B------:R-:W-:Y:S02]  /*1e620*/  IMAD.MOV.U32 R13, RZ, RZ, R34 ;  /* 0x000000ffff0d7224 */ /* 0x000fe400078e0022 */
[----:B------:R-:W-:-:S07]  /*1e630*/  IMAD.MOV.U32 R3, RZ, RZ, R14 ;  /* 0x000000ffff037224 */ /* 0x000fce00078e000e */
[----:B------:R-:W-:Y:S05]  /*1e640*/  WARPSYNC.COLLECTIVE R15, `(.L_x_5520) ;  /* 0x000000000f087348 */ /* 0x000fea0003c00000 */
[----:B------:R0:W1:Y:S02]  /*1e650*/  SHFL.IDX P6, R14, R13, R12, R11 ;  /* 0x0000000c0d0e7389 */ /* 0x00006400000c000b */
[----:B01----:R-:W-:Y:S01]  /*1e660*/  ENDCOLLECTIVE ;  /* 0x000000000000791b */ /* 0x003fe20003800000 */
.L_x_5520:
[----:B------:R-:W-:Y:S01]  /*1e670*/  MOV R13, R30 ;  /* 0x0000001e000d7202 */ /* 0x000fe20000000f00 */
[----:B------:R-:W-:-:S07]  /*1e680*/  IMAD.MOV.U32 R7, RZ, RZ, R14 ;  /* 0x000000ffff077224 */ /* 0x000fce00078e000e */
[----:B------:R-:W-:Y:S05]  /*1e690*/  WARPSYNC.COLLECTIVE R15, `(.L_x_5521) ;  /* 0x000000000f087348 */ /* 0x000fea0003c00000 */
[----:B------:R0:W1:Y:S02]  /*1e6a0*/  SHFL.IDX P6, R14, R13, R12, R11 ;  /* 0x0000000c0d0e7389 */ /* 0x00006400000c000b */
[----:B01----:R-:W-:Y:S01]  /*1e6b0*/  ENDCOLLECTIVE ;  /* 0x000000000000791b */ /* 0x003fe20003800000 */
.L_x_5521:
[----:B------:R-:W-:Y:S01]  /*1e6c0*/  IMAD.MOV.U32 R8, RZ, RZ, R14 ;  /* 0x000000ffff087224 */ /* 0x000fe200078e000e */
[----:B------:R-:W-:Y:S06]  /*1e6d0*/  BRA `(.L_x_5522) ;  /* 0xfffffe9000587947 */ /* 0x000fec000383ffff */
.L_x_5273:
        /* <DEDUP_REMOVED lines=8> */
.L_x_5524:
[----:B------:R-:W-:Y:S05]  /*1e760*/  BSYNC B1 ;  /* 0x0000000000017941 */ /* 0x000fea0003800000 */
.L_x_5523:
        /* <DEDUP_REMOVED lines=8> */
.L_x_5525:
[----:B------:R-:W-:Y:S02]  /*1e7f0*/  IMAD.MOV.U32 R13, RZ, RZ, R34 ;  /* 0x000000ffff0d7224 */ /* 0x000fe400078e0022 */
[----:B------:R-:W-:-:S07]  /*1e800*/  IMAD.MOV.U32 R3, RZ, RZ, R14 ;  /* 0x000000ffff037224 */ /* 0x000fce00078e000e */
[----:B------:R-:W-:Y:S05]  /*1e810*/  WARPSYNC.COLLECTIVE R15, `(.L_x_5526) ;  /* 0x000000000f087348 */ /* 0x000fea0003c00000 */
[----:B------:R0:W1:Y:S02]  /*1e820*/  SHFL.IDX P6, R14, R13, R12, R11 ;  /* 0x0000000c0d0e7389 */ /* 0x00006400000c000b */
[----:B01----:R-:W-:Y:S01]  /*1e830*/  ENDCOLLECTIVE ;  /* 0x000000000000791b */ /* 0x003fe20003800000 */
.L_x_5526:
[----:B------:R-:W-:Y:S02]  /*1e840*/  IMAD.MOV.U32 R13, RZ, RZ, R30 ;  /* 0x000000ffff0d7224 */ /* 0x000fe400078e001e */
[----:B------:R-:W-:-:S07]  /*1e850*/  IMAD.MOV.U32 R7, RZ, RZ, R14 ;  /* 0x000000ffff077224 */ /* 0x000fce00078e000e */
[----:B------:R-:W-:Y:S05]  /*1e860*/  WARPSYNC.COLLECTIVE R15, `(.L_x_5527) ;  /* 0x000000000f087348 */ /* 0x000fea0003c00000 */
[----:B------:R0:W1:Y:S02]  /*1e870*/  SHFL.IDX P6, R14, R13, R12, R11 ;  /* 0x0000000c0d0e7389 */ /* 0x00006400000c000b */
[----:B01----:R-:W-:Y:S01]  /*1e880*/  ENDCOLLECTIVE ;  /* 0x000000000000791b */ /* 0x003fe20003800000 */
.L_x_5527:
[----:B------:R-:W-:Y:S01]  /*1e890*/  IMAD.MOV.U32 R30, RZ, RZ, R14 ;  /* 0x000000ffff1e7224 */ /* 0x000fe200078e000e */
[----:B------:R-:W-:Y:S06]  /*1e8a0*/  BRA `(.L_x_5528) ;  /* 0xfffffe9000b47947 */ /* 0x000fec000383ffff */
.L_x_5277:
[----:B0-----:R0:W1:Y:S02]  /*1e8b0*/  SYNCS.PHASECHK.TRANS64.TRYWAIT P0, [R22+URZ+0x22800], R35 ;  /* 0x02280023160075a7 */ /* 0x001064000800017f */
[----:B-1----:R-:W-:Y:S05]  /*1e8c0*/  @!P0 NANOSLEEP.SYNCS 0x989680 ;  /* 0x009896800000895d */ /* 0x002fea0003900000 */
[----:B------:R-:W1:Y:S02]  /*1e8d0*/  @!P0 SYNCS.PHASECHK.TRANS64 P0, [R22+URZ+0x22800], R35 ;  /* 0x02280023160085a7 */ /* 0x000e64000800007f */
[----:B-1----:R-:W-:Y:S05]  /*1e8e0*/  @!P0 BRA `(.L_x_5277) ;  /* 0xfffffffc00f08947 */ /* 0x002fea000383ffff */
[----:B------:R-:W-:Y:S05]  /*1e8f0*/  BRA `(.L_x_5529) ;  /* 0xfffffe9400a47947 */ /* 0x000fea000383ffff */
.L_x_5285:
        /* <DEDUP_REMOVED lines=9> */
.L_x_5531:
[----:B------:R-:W-:Y:S05]  /*1e990*/  BSYNC B1 ;  /* 0x0000000000017941 */ /* 0x000fea0003800000 */
.L_x_5530:
[----:B------:R-:W-:Y:S01]  /*1e9a0*/  IMAD.MOV.U32 R13, RZ, RZ, R36 ;  /* 0x000000ffff0d7224 */ /* 0x000fe200078e0024 */
[----:B------:R-:W-:Y:S01]  /*1e9b0*/  MOV R0, R14 ;  /* 0x0000000e00007202 */ /* 0x000fe20000000f00 */
[----:B------:R-:W-:Y:S01]  /*1e9c0*/  IMAD.MOV.U32 R12, RZ, RZ, RZ ;  /* 0x000000ffff0c7224 */ /* 0x000fe200078e00ff */
[----:B------:R-:W-:Y:S01]  /*1e9d0*/  ISETP.GE.AND P0, PT, R16, R27, PT ;  /* 0x0000001b1000720c */ /* 0x000fe20003f06270 */
[----:B------:R-:W-:Y:S02]  /*1e9e0*/  IMAD.MOV.U32 R11, RZ, RZ, 0x1c1f ;  /* 0x00001c1fff0b7424 */ /* 0x000fe400078e00ff */
[----:B------:R-:W-:Y:S02]  /*1e9f0*/  IMAD.MOV.U32 R15, RZ, RZ, -0x1 ;  /* 0xffffffffff0f7424 */ /* 0x000fe400078e00ff */
[----:B------:R-:W-:-:S08]  /*1ea00*/  IMAD R25, R224, R7, RZ ;  /* 0x00000007e0197224 */ /* 0x000fd000078e02ff */
[----:B------:R-:W-:Y:S05]  /*1ea10*/  WARPSYNC.COLLECTIVE R15, `(.L_x_5532) ;  /* 0x000000000f087348 */ /* 0x000fea0003c00000 */
[----:B------:R0:W1:Y:S02]  /*1ea20*/  SHFL.IDX P6, R14, R13, R12, R11 ;  /* 0x0000000c0d0e7389 */ /* 0x00006400000c000b */
[----:B01----:R-:W-:Y:S01]  /*1ea30*/  ENDCOLLECTIVE ;  /* 0x000000000000791b */ /* 0x003fe20003800000 */
.L_x_5532:
[----:B------:R-:W-:Y:S01]  /*1ea40*/  ISETP.GE.OR P1, PT, R40, R25, P0 ;  /* 0x000000192800720c */ /* 0x000fe20000726670 */
[----:B------:R-:W-:-:S12]  /*1ea50*/  IMAD.MOV.U32 R13, RZ, RZ, R24 ;  /* 0x000000ffff0d7224 */ /* 0x000fd800078e0018 */
[C---:B------:R-:W-:Y:S01]  /*1ea60*/  @!P1 SHF.L.U64.HI R7, R16.reuse, 0x1, R17 ;  /* 0x0000000110079819 */ /* 0x040fe20000010211 */
[----:B------:R-:W-:Y:S02]  /*1ea70*/  @!P1 IMAD.SHL.U32 R5, R16, 0x2, RZ ;  /* 0x0000000210059824 */ /* 0x000fe400078e00ff */
[----:B------:R-:W-:-:S07]  /*1ea80*/  IMAD.MOV.U32 R3, RZ, RZ, R14 ;  /* 0x000000ffff037224 */ /* 0x000fce00078e000e */
[----:B------:R-:W-:Y:S05]  /*1ea90*/  WARPSYNC.COLLECTIVE R15, `(.L_x_5533) ;  /* 0x000000000f087348 */ /* 0x000fea0003c00000 */
[----:B------:R0:W1:Y:S02]  /*1eaa0*/  SHFL.IDX P6, R14, R13, R12, R11 ;  /* 0x0000000c0d0e7389 */ /* 0x00006400000c000b */
[----:B01----:R-:W-:Y:S01]  /*1eab0*/  ENDCOLLECTIVE ;  /* 0x000000000000791b */ /* 0x003fe20003800000 */
.L_x_5533:
[----:B------:R-:W-:-:S04]  /*1eac0*/  @!P1 IADD3 R8, P2, R3, R5, RZ ;  /* 0x0000000503089210 */ /* 0x000fc80007f5e0ff */
[----:B------:R-:W-:Y:S01]  /*1ead0*/  @!P1 IADD3.X R9, R0, R7, RZ, P2, !PT ;  /* 0x0000000700099210 */ /* 0x000fe200017fe4ff */
[----:B------:R-:W-:Y:S02]  /*1eae0*/  IMAD.MOV.U32 R13, RZ, RZ, R37 ;  /* 0x000000ffff0d7224 */ /* 0x000fe400078e0025 */
[----:B------:R-:W-:-:S07]  /*1eaf0*/  IMAD.MOV.U32 R4, RZ, RZ, R14 ;  /* 0x000000ffff047224 */ /* 0x000fce00078e000e */
[----:B------:R-:W-:Y:S05]  /*1eb00*/  WARPSYNC.COLLECTIVE R15, `(.L_x_5534) ;  /* 0x000000000f087348 */ /* 0x000fea0003c00000 */
[----:B------:R0:W1:Y:S02]  /*1eb10*/  SHFL.IDX P6, R14, R13, R12, R11 ;  /* 0x0000000c0d0e7389 */ /* 0x00006400000c000b */
[----:B01----:R-:W-:Y:S01]  /*1eb20*/  ENDCOLLECTIVE ;  /* 0x000000000000791b */ /* 0x003fe20003800000 */
.L_x_5534:
[----:B------:R-:W2:Y:S01]  /*1eb30*/  @!P1 LD.E.128 R8, desc[UR42][R8.64] ;  /* 0x0000002a08089980 */ /* 0x000ea2000c101d00 */
[----:B------:R-:W-:-:S05]  /*1eb40*/  @!P1 IADD3 R14, P2, R14, R5, RZ ;  /* 0x000000050e0e9210 */ /* 0x000fca0007f5e0ff */
[----:B------:R-:W-:Y:S02]  /*1eb50*/  @!P1 IMAD.X R5, R4, 0x1, R7, P2 ;  /* 0x0000000104059824 */ /* 0x000fe400010e0607 */
[----:B------:R-:W-:-:S06]  /*1eb60*/  @!P1 IMAD.MOV.U32 R4, RZ, RZ, R14 ;  /* 0x000000ffff049224 */ /* 0x000fcc00078e000e */
[----:B------:R-:W5:Y:S01]  /*1eb70*/  @!P1 LD.E.128 R4, desc[UR42][R4.64] ;  /* 0x0000002a04049980 */ /* 0x000f62000c101d00 */
[----:B------:R-:W-:Y:S01]  /*1eb80*/  CS2R R28, SRZ ;  /* 0x00000000001c7805 */ /* 0x000fe2000001ff00 */
[----:B------:R-:W-:Y:S01]  /*1eb90*/  IMAD.MOV.U32 R13, RZ, RZ, R26 ;  /* 0x000000ffff0d7224 */ /* 0x000fe200078e001a */
[----:B------:R-:W-:Y:S02]  /*1eba0*/  MOV R12, 0x1 ;  /* 0x00000001000c7802 */ /* 0x000fe40000000f00 */
[----:B------:R-:W-:Y:S02]  /*1ebb0*/  CS2R R20, SRZ ;  /* 0x0000000000147805 */ /* 0x000fe4000001ff00 */
[----:B------:R-:W-:Y:S02]  /*1ebc0*/  CS2R R30, SRZ ;  /* 0x00000000001e7805 */ /* 0x000fe4000001ff00 */
[----:B------:R-:W-:Y:S01]  /*1ebd0*/  CS2R R34, SRZ ;  /* 0x0000000000227805 */ /* 0x000fe2000001ff00 */
[----:B--2---:R-:W-:-:S02]  /*1ebe0*/  @!P1 IMAD.MOV.U32 R29, RZ, RZ, R11 ;  /* 0x000000ffff1d9224 */ /* 0x004fc400078e000b */
[----:B------:R-:W-:Y:S02]  /*1ebf0*/  IMAD.MOV.U32 R11, RZ, RZ, 0x1c1f ;  /* 0x00001c1fff0b7424 */ /* 0x000fe400078e00ff */
[----:B------:R-:W-:Y:S02]  /*1ec00*/  @!P1 IMAD.MOV.U32 R20, RZ, RZ, R8 ;  /* 0x000000ffff149224 */ /* 0x000fe400078e0008 */
[----:B------:R-:W-:-:S07]  /*1ec10*/  @!P1 IMAD.MOV.U32 R21, RZ, RZ, R9 ;  /* 0x000000ffff159224 */ /* 0x000fce00078e0009 */
[----:B-----5:R-:W-:Y:S05]  /*1ec20*/  WARPSYNC.COLLECTIVE R15, `(.L_x_5535) ;  /* 0x000000000f087348 */ /* 0x020fea0003c00000 */
[----:B------:R0:W1:Y:S02]  /*1ec30*/  SHFL.IDX P6, R14, R13, R12, R11 ;  /* 0x0000000c0d0e7389 */ /* 0x00006400000c000b */
[----:B01---5:R-:W-:Y:S01]  /*1ec40*/  ENDCOLLECTIVE ;  /* 0x000000000000791b */ /* 0x023fe20003800000 */
.L_x_5535:
        /* <DEDUP_REMOVED lines=10> */
[----:B------:R-:W-:Y:S01]  /*1ecf0*/  @!P1 MOV R30, R4 ;  /* 0x00000004001e9202 */ /* 0x000fe20000000f00 */
[----:B------:R-:W-:Y:S01]  /*1ed00*/  @!P1 IMAD.MOV.U32 R34, RZ, RZ, R6 ;  /* 0x000000ffff229224 */ /* 0x000fe200078e0006 */
[----:B------:R-:W-:Y:S01]  /*1ed10*/  PRMT R36, R9, 0x7610, R36 ;  /* 0x0000761009247816 */ /* 0x000fe20000000024 */
[----:B------:R-:W-:Y:S02]  /*1ed20*/  @!P1 IMAD.MOV.U32 R35, RZ, RZ, R7 ;  /* 0x000000ffff239224 */ /* 0x000fe400078e0007 */
[----:B------:R-:W-:Y:S02]  /*1ed30*/  IMAD.MOV.U32 R4, RZ, RZ, R30 ;  /* 0x000000ffff047224 */ /* 0x000fe400078e001e */
[----:B------:R-:W-:-:S07]  /*1ed40*/  IMAD.MOV.U32 R0, RZ, RZ, R14 ;  /* 0x000000ffff007224 */ /* 0x000fce00078e000e */
[----:B------:R-:W-:Y:S05]  /*1ed50*/  WARPSYNC.COLLECTIVE R15, `(.L_x_5536) ;  /* 0x000000000f087348 */ /* 0x000fea0003c00000 */
[----:B------:R0:W1:Y:S02]  /*1ed60*/  SHFL.IDX P6, R14, R13, R12, R11 ;  /* 0x0000000c0d0e7389 */ /* 0x00006400000c000b */
[----:B01----:R-:W-:Y:S01]  /*1ed70*/  ENDCOLLECTIVE ;  /* 0x000000000000791b */ /* 0x003fe20003800000 */
.L_x_5536:
[----:B------:R-:W-:Y:S01]  /*1ed80*/  IMAD.MOV.U32 R5, RZ, RZ, R31 ;  /* 0x000000ffff057224 */ /* 0x000fe200078e001f */
[----:B------:R-:W-:Y:S01]  /*1ed90*/  PRMT R38, R38, 0x5410, R4 ;  /* 0x0000541026267816 */ /* 0x000fe20000000004 */
[----:B------:R-:W-:Y:S02]  /*1eda0*/  IMAD.MOV.U32 R6, RZ, RZ, R34 ;  /* 0x000000ffff067224 */ /* 0x000fe400078e0022 */
[----:B------:R-:W-:Y:S01]  /*1edb0*/  IMAD.MOV.U32 R7, RZ, RZ, R35 ;  /* 0x000000ffff077224 */ /* 0x000fe200078e0023 */
[----:B------:R-:W-:Y:S02]  /*1edc0*/  PRMT R43, R5, 0x7610, R43 ;  /* 0x00007610052b7816 */ /* 0x000fe4000000002b */
[----:B------:R-:W-:Y:S02]  /*1edd0*/  CS2R R4, SRZ ;  /* 0x0000000000047805 */ /* 0x000fe4000001ff00 */
[----:B------:R-:W-:Y:S02]  /*1ede0*/  PRMT R53, R6, 0x7610, R53 ;  /* 0x0000761006357816 */ /* 0x000fe40000000035 */
[----:B------:R-:W-:Y:S01]  /*1edf0*/  PRMT R36, R36, 0x5410, R7 ;  /* 0x0000541024247816 */ /* 0x000fe20000000007 */
[----:B------:R-:W-:-:S02]  /*1ee00*/  IMAD.MOV.U32 R13, RZ, RZ, R24 ;  /* 0x000000ffff0d7224 */ /* 0x000fc400078e0018 */
[----:B------:R-:W-:-:S07]  /*1ee10*/  IMAD.MOV.U32 R3, RZ, RZ, R14 ;  /* 0x000000ffff037224 */ /* 0x000fce00078e000e */
[----:B------:R-:W-:Y:S05]  /*1ee20*/  WARPSYNC.COLLECTIVE R15, `(.L_x_5537) ;  /* 0x000000000f087348 */ /* 0x000fea0003c00000 */
[----:B------:R0:W1:Y:S02]  /*1ee30*/  SHFL.IDX P6, R14, R13, R12, R11 ;  /* 0x0000000c0d0e7389 */ /* 0x00006400000c000b */
[----:B01----:R-:W-:Y:S01]  /*1ee40*/  ENDCOLLECTIVE ;  /* 0x000000000000791b */ /* 0x003fe20003800000 */
.L_x_5537:
[----:B------:R-:W-:Y:S02]  /*1ee50*/  IMAD.MOV.U32 R13, RZ, RZ, R37 ;  /* 0x000000ffff0d7224 */ /* 0x000fe400078e0025 */
[----:B------:R-:W-:-:S07]  /*1ee60*/  IMAD.MOV.U32 R24, RZ, RZ, R14 ;  /* 0x000000ffff187224 */ /* 0x000fce00078e000e */
[----:B------:R-:W-:Y:S05]  /*1ee70*/  WARPSYNC.COLLECTIVE R15, `(.L_x_5538) ;  /* 0x000000000f087348 */ /* 0x000fea0003c00000 */
[----:B------:R0:W1:Y:S02]  /*1ee80*/  SHFL.IDX P6, R14, R13, R12, R11 ;  /* 0x0000000c0d0e7389 */ /* 0x00006400000c000b */
[----:B01----:R-:W-:Y:S01]  /*1ee90*/  ENDCOLLECTIVE ;  /* 0x000000000000791b */ /* 0x003fe20003800000 */
.L_x_5538:
[----:B------:R-:W-:Y:S05]  /*1eea0*/  BRA `(.L_x_5539) ;  /* 0xfffffea000707947 */ /* 0x000fea000383ffff */
.L_x_5289:
[----:B0-----:R0:W1:Y:S02]  /*1eeb0*/  SYNCS.PHASECHK.TRANS64.TRYWAIT P1, [R22+URZ+0x22800], R13 ;  /* 0x0228000d160075a7 */ /* 0x001064000802017f */
[----:B-1----:R-:W-:Y:S05]  /*1eec0*/  @!P1 NANOSLEEP.SYNCS 0x989680 ;  /* 0x009896800000995d */ /* 0x002fea0003900000 */
[----:B------:R-:W1:Y:S02]  /*1eed0*/  @!P1 SYNCS.PHASECHK.TRANS64 P1, [R22+URZ+0x22800], R13 ;  /* 0x0228000d160095a7 */ /* 0x000e64000802007f */
[----:B-1----:R-:W-:Y:S05]  /*1eee0*/  @!P1 BRA `(.L_x_5289) ;  /* 0xfffffffc00f09947 */ /* 0x002fea000383ffff */
[----:B------:R-:W-:Y:S05]  /*1eef0*/  BRA `(.L_x_5540) ;  /* 0xfffffea400047947 */ /* 0x000fea000383ffff */
.L_x_5295:
[----:B-1----:R1:W2:Y:S02]  /*1ef00*/  SYNCS.PHASECHK.TRANS64.TRYWAIT P1, [R12+URZ+0x22830], R73 ;  /* 0x022830490c0075a7 */ /* 0x0022a4000802017f */
[----:B--2---:R-:W-:Y:S05]  /*1ef10*/  @!P1 NANOSLEEP.SYNCS 0x989680 ;  /* 0x009896800000995d */ /* 0x004fea0003900000 */
[----:B------:R-:W2:Y:S02]  /*1ef20*/  @!P1 SYNCS.PHASECHK.TRANS64 P1, [R12+URZ+0x22830], R73 ;  /* 0x022830490c0095a7 */ /* 0x000ea4000802007f */
[----:B--2---:R-:W-:Y:S05]  /*1ef30*/  @!P1 BRA `(.L_x_5295) ;  /* 0xfffffffc00f09947 */ /* 0x004fea000383ffff */
[----:B------:R-:W-:Y:S05]  /*1ef40*/  BRA `(.L_x_5294) ;  /* 0xfffffeb000907947 */ /* 0x000fea000383ffff */
.L_x_5301:
[----:B--2---:R2:W3:Y:S02]  /*1ef50*/  SYNCS.PHASECHK.TRANS64.TRYWAIT P1, [R12+URZ+0x22850], R73 ;  /* 0x022850490c0075a7 */ /* 0x0044e4000802017f */
[----:B---3--:R-:W-:Y:S05]  /*1ef60*/  @!P1 NANOSLEEP.SYNCS 0x989680 ;  /* 0x009896800000995d */ /* 0x008fea0003900000 */
[----:B------:R-:W3:Y:S02]  /*1ef70*/  @!P1 SYNCS.PHASECHK.TRANS64 P1, [R12+URZ+0x22850], R73 ;  /* 0x022850490c0095a7 */ /* 0x000ee4000802007f */
[----:B---3--:R-:W-:Y:S05]  /*1ef80*/  @!P1 BRA `(.L_x_5301) ;  /* 0xfffffffc00f09947 */ /* 0x008fea000383ffff */
[----:B------:R-:W-:Y:S05]  /*1ef90*/  BRA `(.L_x_5300) ;  /* 0xfffffec800d07947 */ /* 0x000fea000383ffff */
.L_x_5307:
[----:B-1----:R1:W2:Y:S02]  /*1efa0*/  SYNCS.PHASECHK.TRANS64.TRYWAIT P1, [R13+URZ+0x22830], R14 ;  /* 0x0228300e0d0075a7 */ /* 0x0022a4000802017f */
[----:B--2---:R-:W-:Y:S05]  /*1efb0*/  @!P1 NANOSLEEP.SYNCS 0x989680 ;  /* 0x009896800000995d */ /* 0x004fea0003900000 */
[----:B------:R-:W2:Y:S02]  /*1efc0*/  @!P1 SYNCS.PHASECHK.TRANS64 P1, [R13+URZ+0x22830], R14 ;  /* 0x0228300e0d0095a7 */ /* 0x000ea4000802007f */
[----:B--2---:R-:W-:Y:S05]  /*1efd0*/  @!P1 BRA `(.L_x_5307) ;  /* 0xfffffffc00f09947 */ /* 0x004fea000383ffff */
[----:B------:R-:W-:Y:S05]  /*1efe0*/  BRA `(.L_x_5306) ;  /* 0xfffffed0004c7947 */ /* 0x000fea000383ffff */
.L_x_5313:
[----:B-1----:R1:W2:Y:S02]  /*1eff0*/  SYNCS.PHASECHK.TRANS64.TRYWAIT P1, [R13+URZ+0x22850], R14 ;  /* 0x0228500e0d0075a7 */ /* 0x0022a4000802017f */
[----:B--2---:R-:W-:Y:S05]  /*1f000*/  @!P1 NANOSLEEP.SYNCS 0x989680 ;  /* 0x009896800000995d */ /* 0x004fea0003900000 */
[----:B------:R-:W2:Y:S02]  /*1f010*/  @!P1 SYNCS.PHASECHK.TRANS64 P1, [R13+URZ+0x22850], R14 ;  /* 0x0228500e0d0095a7 */ /* 0x000ea4000802007f */
[----:B--2---:R-:W-:Y:S05]  /*1f020*/  @!P1 BRA `(.L_x_5313) ;  /* 0xfffffffc00f09947 */ /* 0x004fea000383ffff */
[----:B------:R-:W-:Y:S05]  /*1f030*/  BRA `(.L_x_5312) ;  /* 0xfffffef000a87947 */ /* 0x000fea000383ffff */
.L_x_5320:
[----:B-1----:R1:W2:Y:S02]  /*1f040*/  SYNCS.PHASECHK.TRANS64.TRYWAIT P1, [R13+URZ+0x22830], R14 ;  /* 0x0228300e0d0075a7 */ /* 0x0022a4000802017f */
[----:B--2---:R-:W-:Y:S05]  /*1f050*/  @!P1 NANOSLEEP.SYNCS 0x989680 ;  /* 0x009896800000995d */ /* 0x004fea0003900000 */
[----:B------:R-:W2:Y:S02]  /*1f060*/  @!P1 SYNCS.PHASECHK.TRANS64 P1, [R13+URZ+0x22830], R14 ;  /* 0x0228300e0d0095a7 */ /* 0x000ea4000802007f */
[----:B--2---:R-:W-:Y:S05]  /*1f070*/  @!P1 BRA `(.L_x_5320) ;  /* 0xfffffffc00f09947 */ /* 0x004fea000383ffff */
[----:B------:R-:W-:Y:S05]  /*1f080*/  BRA `(.L_x_5319) ;  /* 0xfffffef400f47947 */ /* 0x000fea000383ffff */
.L_x_5326:
[----:B---3--:R3:W4:Y:S02]  /*1f090*/  SYNCS.PHASECHK.TRANS64.TRYWAIT P1, [R13+URZ+0x22850], R14 ;  /* 0x0228500e0d0075a7 */ /* 0x008724000802017f */
[----:B----4-:R-:W-:Y:S05]  /*1f0a0*/  @!P1 NANOSLEEP.SYNCS 0x989680 ;  /* 0x009896800000995d */ /* 0x010fea0003900000 */
[----:B------:R-:W4:Y:S02]  /*1f0b0*/  @!P1 SYNCS.PHASECHK.TRANS64 P1, [R13+URZ+0x22850], R14 ;  /* 0x0228500e0d0095a7 */ /* 0x000f24000802007f */
[----:B----4-:R-:W-:Y:S05]  /*1f0c0*/  @!P1 BRA `(.L_x_5326) ;  /* 0xfffffffc00f09947 */ /* 0x010fea000383ffff */
[----:B------:R-:W-:Y:S05]  /*1f0d0*/  BRA `(.L_x_5325) ;  /* 0xffffff10005c7947 */ /* 0x000fea000383ffff */
.L_x_5333:
[----:B------:R-:W-:Y:S01]  /*1f0e0*/  IMAD.MOV.U32 R13, RZ, RZ, R20 ;  /* 0x000000ffff0d7224 */ /* 0x000fe200078e0014 */
[----:B------:R-:W-:Y:S01]  /*1f0f0*/  MOV R11, 0x181f ;  /* 0x0000181f000b7802 */ /* 0x000fe20000000f00 */
[----:B------:R-:W-:Y:S02]  /*1f100*/  IMAD.MOV.U32 R12, RZ, RZ, RZ ;  /* 0x000000ffff0c7224 */ /* 0x000fe400078e00ff */
[----:B------:R-:W-:-:S07]  /*1f110*/  IMAD.MOV.U32 R15, RZ, RZ, -0x1 ;  /* 0xffffffffff0f7424 */ /* 0x000fce00078e00ff */
[----:B-----5:R-:W-:Y:S05]  /*1f120*/  WARPSYNC.COLLECTIVE R15, `(.L_x_5541) ;  /* 0x000000000f087348 */ /* 0x020fea0003c00000 */
[----:B------:R0:W1:Y:S02]  /*1f130*/  SHFL.IDX P6, R14, R13, R12, R11 ;  /* 0x0000000c0d0e7389 */ /* 0x00006400000c000b */
[----:B01---5:R-:W-:Y:S01]  /*1f140*/  ENDCOLLECTIVE ;  /* 0x000000000000791b */ /* 0x023fe20003800000 */
.L_x_5541:
[----:B------:R-:W-:Y:S02]  /*1f150*/  IMAD.MOV.U32 R13, RZ, RZ, R4 ;  /* 0x000000ffff0d7224 */ /* 0x000fe400078e0004 */
[----:B------:R-:W-:-:S07]  /*1f160*/  IMAD.MOV.U32 R3, RZ, RZ, R14 ;  /* 0x000000ffff037224 */ /* 0x000fce00078e000e */
[----:B------:R-:W-:Y:S05]  /*1f170*/  WARPSYNC.COLLECTIVE R15, `(.L_x_5542) ;  /* 0x000000000f087348 */ /* 0x000fea0003c00000 */
[----:B------:R0:W1:Y:S02]  /*1f180*/  SHFL.IDX P6, R14, R13, R12, R11 ;  /* 0x0000000c0d0e7389 */ /* 0x00006400000c000b */
[----:B01----:R-:W-:Y:S01]  /*1f190*/  ENDCOLLECTIVE ;  /* 0x000000000000791b */ /* 0x003fe20003800000 */
.L_x_5542:
[----:B------:R-:W-:Y:S05]  /*1f1a0*/  BRA `(.L_x_5543) ;  /* 0xffffff3800a87947 */ /* 0x000fea000383ffff */
.L_x_5336:
        /* <DEDUP_REMOVED lines=8> */
.L_x_5545:
[----:B------:R-:W-:Y:S05]  /*1f230*/  BSYNC B1 ;  /* 0x0000000000017941 */ /* 0x000fea0003800000 */
.L_x_5544:
        /* <DEDUP_REMOVED lines=8> */
.L_x_5546:
[----:B------:R-:W-:Y:S05]  /*1f2c0*/  BRA `(.L_x_5547) ;  /* 0xffffff3800f07947 */ /* 0x000fea000383ffff */
.L_x_5339:
[----:B------:R-:W-:Y:S01]  /*1f2d0*/  BSSY B1, `(.L_x_5548) ;  /* 0x0000008000017945 */ /* 0x000fe20003800000 */
[----:B---3--:R-:W-:Y:S02]  /*1f2e0*/  IMAD.MOV.U32 R13, RZ, RZ, R20 ;  /* 0x000000ffff0d7224 */ /* 0x008fe400078e0014 */
[----:B------:R-:W-:Y:S02]  /*1f2f0*/  IMAD.MOV.U32 R12, RZ, RZ, 0x2 ;  /* 0x00000002ff0c7424 */ /* 0x000fe400078e00ff */
[----:B------:R-:W-:Y:S02]  /*1f300*/  IMAD.MOV.U32 R11, RZ, RZ, 0x181f ;  /* 0x0000181fff0b7424 */ /* 0x000fe400078e00ff */
[----:B------:R-:W-:-:S07]  /*1f310*/  IMAD.MOV.U32 R15, RZ, RZ, -0x1 ;  /* 0xffffffffff0f7424 */ /* 0x000fce00078e00ff */
[----:B012-45:R-:W-:Y:S05]  /*1f320*/  WARPSYNC.COLLECTIVE R15, `(.L_x_5549) ;  /* 0x000000000f087348 */ /* 0x037fea0003c00000 */
[----:B--2---:R2:W3:Y:S02]  /*1f330*/  SHFL.IDX P6, R14, R13, R12, R11 ;  /* 0x0000000c0d0e7389 */ /* 0x0044e400000c000b */
[----:B012345:R-:W-:Y:S01]  /*1f340*/  ENDCOLLECTIVE ;  /* 0x000000000000791b */ /* 0x03ffe20003800000 */
.L_x_5549:
[----:B------:R-:W-:Y:S05]  /*1f350*/  BSYNC B1 ;  /* 0x0000000000017941 */ /* 0x000fea0003800000 */
.L_x_5548:
        /* <DEDUP_REMOVED lines=8> */
.L_x_5550:
[----:B------:R-:W-:Y:S05]  /*1f3e0*/  BRA `(.L_x_5551) ;  /* 0xffffff3c00387947 */ /* 0x000fea000383ffff */
.L_x_5342:
        /* <DEDUP_REMOVED lines=8> */
.L_x_5553:
[----:B------:R-:W-:Y:S05]  /*1f470*/  BSYNC B1 ;  /* 0x0000000000017941 */ /* 0x000fea0003800000 */
.L_x_5552:
        /* <DEDUP_REMOVED lines=8> */
.L_x_5554:
[----:B------:R-:W-:Y:S05]  /*1f500*/  BRA `(.L_x_5555) ;  /* 0xffffff3c00807947 */ /* 0x000fea000383ffff */
.L_x_5344:
[----:B------:R-:W-:Y:S02]  /*1f510*/  IMAD.MOV.U32 R13, RZ, RZ, R4 ;  /* 0x000000ffff0d7224 */ /* 0x000fe400078e0004 */
[----:B------:R-:W-:Y:S02]  /*1f520*/  IMAD.MOV.U32 R12, RZ, RZ, RZ ;  /* 0x000000ffff0c7224 */ /* 0x000fe400078e00ff */
[----:B------:R-:W-:Y:S02]  /*1f530*/  IMAD.MOV.U32 R11, RZ, RZ, 0x1c1f ;  /* 0x00001c1fff0b7424 */ /* 0x000fe400078e00ff */
[----:B------:R-:W-:-:S07]  /*1f540*/  IMAD.MOV.U32 R15, RZ, RZ, -0x1 ;  /* 0xffffffffff0f7424 */ /* 0x000fce00078e00ff */
[----:B------:R-:W-:Y:S05]  /*1f550*/  WARPSYNC.COLLECTIVE R15, `(.L_x_5556) ;  /* 0x000000000f087348 */ /* 0x000fea0003c00000 */
[----:B------:R0:W1:Y:S02]  /*1f560*/  SHFL.IDX P6, R14, R13, R12, R11 ;  /* 0x0000000c0d0e7389 */ /* 0x00006400000c000b */
[----:B01----:R-:W-:Y:S01]  /*1f570*/  ENDCOLLECTIVE ;  /* 0x000000000000791b */ /* 0x003fe20003800000 */
.L_x_5556:
[----:B------:R-:W-:Y:S02]  /*1f580*/  IMAD.MOV.U32 R13, RZ, RZ, R3 ;  /* 0x000000ffff0d7224 */ /* 0x000fe400078e0003 */
[----:B------:R-:W-:-:S07]  /*1f590*/  IMAD.MOV.U32 R20, RZ, RZ, R14 ;  /* 0x000000ffff147224 */ /* 0x000fce00078e000e */
[----:B------:R-:W-:Y:S05]  /*1f5a0*/  WARPSYNC.COLLECTIVE R15, `(.L_x_5557) ;  /* 0x000000000f087348 */ /* 0x000fea0003c00000 */
[----:B------:R0:W1:Y:S02]  /*1f5b0*/  SHFL.IDX P6, R14, R13, R12, R11 ;  /* 0x0000000c0d0e7389 */ /* 0x00006400000c000b */
[----:B01----:R-:W-:Y:S01]  /*1f5c0*/  ENDCOLLECTIVE ;  /* 0x000000000000791b */ /* 0x003fe20003800000 */
.L_x_5557:
[----:B------:R-:W-:Y:S01]  /*1f5d0*/  IMAD.MOV.U32 R12, RZ, RZ, R14 ;  /* 0x000000ffff0c7224 */ /* 0x000fe200078e000e */
[----:B------:R-:W-:Y:S06]  /*1f5e0*/  BRA `(.L_x_5558) ;  /* 0xffffff4000807947 */ /* 0x000fec000383ffff */
.L_x_5347:
[----:B------:R-:W-:Y:S01]  /*1f5f0*/  BSSY B1, `(.L_x_5559) ;  /* 0x0000008000017945 */ /* 0x000fe20003800000 */
[----:B---3--:R-:W-:Y:S01]  /*1f600*/  IMAD.MOV.U32 R13, RZ, RZ, R4 ;  /* 0x000000ffff0d7224 */ /* 0x008fe200078e0004 */
[----:B------:R-:W-:Y:S01]  /*1f610*/  MOV R11, 0x1c1f ;  /* 0x00001c1f000b7802 */ /* 0x000fe20000000f00 */
[----:B--2---:R-:W-:Y:S02]  /*1f620*/  IMAD.MOV.U32 R12, RZ, RZ, 0x1 ;  /* 0x00000001ff0c7424 */ /* 0x004fe400078e00ff */
[----:B------:R-:W-:-:S07]  /*1f630*/  IMAD.MOV.U32 R15, RZ, RZ, -0x1 ;  /* 0xffffffffff0f7424 */ /* 0x000fce00078e00ff */
[----:B01----:R-:W-:Y:S05]  /*1f640*/  WARPSYNC.COLLECTIVE R15, `(.L_x_5560) ;  /* 0x000000000f087348 */ /* 0x003fea0003c00000 */
[----:B------:R2:W3:Y:S02]  /*1f650*/  SHFL.IDX P6, R14, R13, R12, R11 ;  /* 0x0000000c0d0e7389 */ /* 0x0004e400000c000b */
[----:B0123--:R-:W-:Y:S01]  /*1f660*/  ENDCOLLECTIVE ;  /* 0x000000000000791b */ /* 0x00ffe20003800000 */
.L_x_5560:
[----:B------:R-:W-:Y:S05]  /*1f670*/  BSYNC B1 ;  /* 0x0000000000017941 */ /* 0x000fea0003800000 */
.L_x_5559:
        /* <DEDUP_REMOVED lines=8> */
.L_x_5561:
[----:B------:R-:W-:Y:S01]  /*1f700*/  IMAD.MOV.U32 R3, RZ, RZ, R14 ;  /* 0x000000ffff037224 */ /* 0x000fe200078e000e */
[----:B------:R-:W-:Y:S06]  /*1f710*/  BRA `(.L_x_5562) ;  /* 0xffffff4c00587947 */ /* 0x000fec000383ffff */
.L_x_5351:
[----:B------:R-:W-:Y:S01]  /*1f720*/  IMAD.MOV.U32 R13, RZ, RZ, R4 ;  /* 0x000000ffff0d7224 */ /* 0x000fe200078e0004 */
[----:B------:R-:W-:Y:S01]  /*1f730*/  MOV R11, 0x181f ;  /* 0x0000181f000b7802 */ /* 0x000fe20000000f00 */
[----:B------:R-:W-:Y:S02]  /*1f740*/  IMAD.MOV.U32 R12, RZ, RZ, RZ ;  /* 0x000000ffff0c7224 */ /* 0x000fe400078e00ff */
[----:B------:R-:W-:-:S07]  /*1f750*/  IMAD.MOV.U32 R15, RZ, RZ, -0x1 ;  /* 0xffffffffff0f7424 */ /* 0x000fce00078e00ff */
[----:B0-----:R-:W-:Y:S05]  /*1f760*/  WARPSYNC.COLLECTIVE R15, `(.L_x_5563) ;  /* 0x000000000f087348 */ /* 0x001fea0003c00000 */
[----:B------:R1:W2:Y:S02]  /*1f770*/  SHFL.IDX P6, R14, R13, R12, R11 ;  /* 0x0000000c0d0e7389 */ /* 0x0002a400000c000b */
[----:B012---:R-:W-:Y:S01]  /*1f780*/  ENDCOLLECTIVE ;  /* 0x000000000000791b */ /* 0x007fe20003800000 */
.L_x_5563:
[----:B------:R-:W-:Y:S02]  /*1f790*/  IMAD.MOV.U32 R13, RZ, RZ, R0 ;  /* 0x000000ffff0d7224 */ /* 0x000fe400078e0000 */
[----:B------:R-:W-:-:S07]  /*1f7a0*/  IMAD.MOV.U32 R3, RZ, RZ, R14 ;  /* 0x000000ffff037224 */ /* 0x000fce00078e000e */
[----:B------:R-:W-:Y:S05]  /*1f7b0*/  WARPSYNC.COLLECTIVE R15, `(.L_x_5564) ;  /* 0x000000000f087348 */ /* 0x000fea0003c00000 */
[----:B------:R0:W1:Y:S02]  /*1f7c0*/  SHFL.IDX P6, R14, R13, R12, R11 ;  /* 0x0000000c0d0e7389 */ /* 0x00006400000c000b */
[----:B01----:R-:W-:Y:S01]  /*1f7d0*/  ENDCOLLECTIVE ;  /* 0x000000000000791b */ /* 0x003fe20003800000 */
.L_x_5564:
[----:B------:R-:W-:Y:S01]  /*1f7e0*/  IMAD.MOV.U32 R9, RZ, RZ, R14 ;  /* 0x000000ffff097224 */ /* 0x000fe200078e000e */
[----:B------:R-:W-:Y:S06]  /*1f7f0*/  BRA `(.L_x_5565) ;  /* 0xffffff60008c7947 */ /* 0x000fec000383ffff */
.L_x_5354:
        /* <DEDUP_REMOVED lines=8> */
.L_x_5567:
[----:B------:R-:W-:Y:S05]  /*1f880*/  BSYNC B1 ;  /* 0x0000000000017941 */ /* 0x000fea0003800000 */
.L_x_5566:
        /* <DEDUP_REMOVED lines=8> */
.L_x_5568:
[----:B------:R-:W-:Y:S01]  /*1f910*/  IMAD.MOV.U32 R9, RZ, RZ, R14 ;  /* 0x000000ffff097224 */ /* 0x000fe200078e000e */
[----:B------:R-:W-:Y:S06]  /*1f920*/  BRA `(.L_x_5569) ;  /* 0xffffff6000d47947 */ /* 0x000fec000383ffff */
.L_x_5357:
        /* <DEDUP_REMOVED lines=8> */
.L_x_5571:
[----:B------:R-:W-:Y:S05]  /*1f9b0*/  BSYNC B1 ;  /* 0x0000000000017941 */ /* 0x000fea0003800000 */
.L_x_5570:
        /* <DEDUP_REMOVED lines=8> */
.L_x_5572:
[----:B------:R-:W-:Y:S01]  /*1fa40*/  IMAD.MOV.U32 R9, RZ, RZ, R14 ;  /* 0x000000ffff097224 */ /* 0x000fe200078e000e */
[----:B------:R-:W-:Y:S06]  /*1fa50*/  BRA `(.L_x_5573) ;  /* 0xffffff6400187947 */ /* 0x000fec000383ffff */
.L_x_5360:
        /* <DEDUP_REMOVED lines=8> */
.L_x_5575:
[----:B------:R-:W-:Y:S05]  /*1fae0*/  BSYNC B1 ;  /* 0x0000000000017941 */ /* 0x000fea0003800000 */
.L_x_5574:
        /* <DEDUP_REMOVED lines=8> */
.L_x_5576:
[----:B------:R-:W-:Y:S01]  /*1fb70*/  IMAD.MOV.U32 R9, RZ, RZ, R14 ;  /* 0x000000ffff097224 */ /* 0x000fe200078e000e */
[----:B------:R-:W-:Y:S06]  /*1fb80*/  BRA `(.L_x_5577) ;  /* 0xffffff64005c7947 */ /* 0x000fec000383ffff */
.L_x_5379:
[----:B-1----:R-:W0:Y:S01]  /*1fb90*/  S2R R11, SR_TID.X ;  /* 0x00000000000b7919 */ /* 0x002e220000002100 */
[----:B------:R-:W-:Y:S01]  /*1fba0*/  BSSY B1, `(.L_x_5578) ;  /* 0x000000a000017945 */ /* 0x000fe20003800000 */
[----:B------:R-:W-:Y:S02]  /*1fbb0*/  IMAD.MOV.U32 R12, RZ, RZ, RZ ;  /* 0x000000ffff0c7224 */ /* 0x000fe400078e00ff */
[----:B------:R-:W-:Y:S01]  /*1fbc0*/  IMAD.MOV.U32 R15, RZ, RZ, -0x1 ;  /* 0xffffffffff0f7424 */ /* 0x000fe200078e00ff */
[----:B0-----:R-:W-:-:S04]  /*1fbd0*/  SHF.R.U32.HI R11, RZ, 0x5, R11 ;  /* 0x00000005ff0b7819 */ /* 0x001fc8000001160b */
[----:B------:R-:W-:-:S05]  /*1fbe0*/  LOP3.LUT R11, R11, 0x3, RZ, 0xc0, !PT ;  /* 0x000000030b0b7812 */ /* 0x000fca00078ec0ff */
[----:B------:R-:W-:Y:S02]  /*1fbf0*/  IMAD.MOV.U32 R13, RZ, RZ, R11 ;  /* 0x000000ffff0d7224 */ /* 0x000fe400078e000b */
[----:B------:R-:W-:-:S07]  /*1fc00*/  IMAD.MOV.U32 R11, RZ, RZ, 0x1f ;  /* 0x0000001fff0b7424 */ /* 0x000fce00078e00ff */
[----:B------:R-:W-:Y:S05]  /*1fc10*/  WARPSYNC.COLLECTIVE R15, `(.L_x_5579) ;  /* 0x000000000f087348 */ /* 0x000fea0003c00000 */
[----:B------:R0:W1:Y:S02]  /*1fc20*/  SHFL.IDX P6, R14, R13, R12, R11 ;  /* 0x0000000c0d0e7389 */ /* 0x00006400000c000b */
[----:B01----:R-:W-:Y:S01]  /*1fc30*/  ENDCOLLECTIVE ;  /* 0x000000000000791b */ /* 0x003fe20003800000 */
.L_x_5579:
[----:B------:R-:W-:Y:S05]  /*1fc40*/  BSYNC B1 ;  /* 0x0000000000017941 */ /* 0x000fea0003800000 */
.L_x_5578:
[----:B------:R-:W-:Y:S05]  /*1fc50*/  BRA `(.L_x_5580) ;  /* 0xffffff8000987947 */ /* 0x000fea000383ffff */
.L_x_5381:
[----:B------:R-:W-:Y:S01]  /*1fc60*/  BSSY B1, `(.L_x_5581) ;  /* 0x0000006000017945 */ /* 0x000fe20003800000 */
[----:B------:R-:W-:-:S07]  /*1fc70*/  IMAD.MOV.U32 R15, RZ, RZ, -0x1 ;  /* 0xffffffffff0f7424 */ /* 0x000fce00078e00ff */
[----:B01----:R-:W-:Y:S05]  /*1fc80*/  WARPSYNC.COLLECTIVE R15, `(.L_x_5582) ;  /* 0x000000000f0c7348 */ /* 0x003fea0003c00000 */
[----:B------:R-:W-:Y:S02]  /*1fc90*/  ELECT P6, UR62, PT ;  /* 0x00000000003e782f */ /* 0x000fe400038c0000 */
[----:B------:R-:W-:Y:S01]  /*1fca0*/  MOV R14, UR62 ;  /* 0x0000003e000e7c02 */ /* 0x000fe20008000f00 */
[----:B01----:R-:W-:Y:S10]  /*1fcb0*/  ENDCOLLECTIVE ;  /* 0x000000000000791b */ /* 0x003ff40003800000 */
.L_x_5582:
[----:B------:R-:W-:Y:S05]  /*1fcc0*/  BSYNC B1 ;  /* 0x0000000000017941 */ /* 0x000fea0003800000 */
.L_x_5581:
[----:B------:R-:W-:Y:S05]  /*1fcd0*/  BRA `(.L_x_5380) ;  /* 0xffffff8000907947 */ /* 0x000fea000383ffff */
.L_x_5383:
[----:B0-----:R0:W2:Y:S02]  /*1fce0*/  SYNCS.PHASECHK.TRANS64.TRYWAIT P0, [R16+URZ+0x22820], R3 ;  /* 0x02282003100075a7 */ /* 0x0010a4000800017f */
[----:B--2---:R-:W-:Y:S05]  /*1fcf0*/  @!P0 NANOSLEEP.SYNCS 0x989680 ;  /* 0x009896800000895d */ /* 0x004fea0003900000 */
[----:B------:R-:W2:Y:S02]  /*1fd00*/  @!P0 SYNCS.PHASECHK.TRANS64 P0, [R16+URZ+0x22820], R3 ;  /* 0x02282003100085a7 */ /* 0x000ea4000800007f */
[----:B--2---:R-:W-:Y:S05]  /*1fd10*/  @!P0 BRA `(.L_x_5383) ;  /* 0xfffffffc00f08947 */ /* 0x004fea000383ffff */
[----:B------:R-:W-:Y:S05]  /*1fd20*/  BRA `(.L_x_5583) ;  /* 0xffffff8000a07947 */ /* 0x000fea000383ffff */
.L_x_5387:
[----:B0-----:R0:W2:Y:S02]  /*1fd30*/  SYNCS.PHASECHK.TRANS64.TRYWAIT P0, [R3+URZ+0x228a0], R9 ;  /* 0x0228a009030075a7 */ /* 0x0010a4000800017f */
[----:B--2---:R-:W-:Y:S05]  /*1fd40*/  @!P0 NANOSLEEP.SYNCS 0x989680 ;  /* 0x009896800000895d */ /* 0x004fea0003900000 */
[----:B------:R-:W2:Y:S02]  /*1fd50*/  @!P0 SYNCS.PHASECHK.TRANS64 P0, [R3+URZ+0x228a0], R9 ;  /* 0x0228a009030085a7 */ /* 0x000ea4000800007f */
[----:B--2---:R-:W-:Y:S05]  /*1fd60*/  @!P0 BRA `(.L_x_5387) ;  /* 0xfffffffc00f08947 */ /* 0x004fea000383ffff */
[----:B------:R-:W-:Y:S05]  /*1fd70*/  BRA `(.L_x_5584) ;  /* 0xffffff8000b87947 */ /* 0x000fea000383ffff */
.L_x_5392:
[----:B-1----:R1:W2:Y:S02]  /*1fd80*/  SYNCS.PHASECHK.TRANS64.TRYWAIT P0, [R3+URZ+0x228c0], R9 ;  /* 0x0228c009030075a7 */ /* 0x0022a4000800017f */
[----:B--2---:R-:W-:Y:S05]  /*1fd90*/  @!P0 NANOSLEEP.SYNCS 0x989680 ;  /* 0x009896800000895d */ /* 0x004fea0003900000 */
[----:B------:R-:W2:Y:S02]  /*1fda0*/  @!P0 SYNCS.PHASECHK.TRANS64 P0, [R3+URZ+0x228c0], R9 ;  /* 0x0228c009030085a7 */ /* 0x000ea4000800007f */
[----:B--2---:R-:W-:Y:S05]  /*1fdb0*/  @!P0 BRA `(.L_x_5392) ;  /* 0xfffffffc00f08947 */ /* 0x004fea000383ffff */
[----:B------:R-:W-:Y:S05]  /*1fdc0*/  BRA `(.L_x_5585) ;  /* 0xffffff8400347947 */ /* 0x000fea000383ffff */
.L_x_5402:
[----:B0-----:R0:W2:Y:S02]  /*1fdd0*/  SYNCS.PHASECHK.TRANS64.TRYWAIT P1, [R9+URZ+0x228a0], R2 ;  /* 0x0228a002090075a7 */ /* 0x0010a4000802017f */
[----:B--2---:R-:W-:Y:S05]  /*1fde0*/  @!P1 NANOSLEEP.SYNCS 0x989680 ;  /* 0x009896800000995d */ /* 0x004fea0003900000 */
[----:B------:R-:W2:Y:S02]  /*1fdf0*/  @!P1 SYNCS.PHASECHK.TRANS64 P1, [R9+URZ+0x228a0], R2 ;  /* 0x0228a002090095a7 */ /* 0x000ea4000802007f */
[----:B--2---:R-:W-:Y:S05]  /*1fe00*/  @!P1 BRA `(.L_x_5402) ;  /* 0xfffffffc00f09947 */ /* 0x004fea000383ffff */
[----:B------:R-:W-:Y:S05]  /*1fe10*/  BRA `(.L_x_5586) ;  /* 0xffffff8800a87947 */ /* 0x000fea000383ffff */
.L_x_5407:
[----:B-1----:R1:W2:Y:S02]  /*1fe20*/  SYNCS.PHASECHK.TRANS64.TRYWAIT P1, [R9+URZ+0x228c0], R2 ;  /* 0x0228c002090075a7 */ /* 0x0022a4000802017f */
[----:B--2---:R-:W-:Y:S05]  /*1fe30*/  @!P1 NANOSLEEP.SYNCS 0x989680 ;  /* 0x009896800000995d */ /* 0x004fea0003900000 */
[----:B------:R-:W2:Y:S02]  /*1fe40*/  @!P1 SYNCS.PHASECHK.TRANS64 P1, [R9+URZ+0x228c0], R2 ;  /* 0x0228c002090095a7 */ /* 0x000ea4000802007f */
[----:B--2---:R-:W-:Y:S05]  /*1fe50*/  @!P1 BRA `(.L_x_5407) ;  /* 0xfffffffc00f09947 */ /* 0x004fea000383ffff */
[----:B------:R-:W-:Y:S05]  /*1fe60*/  BRA `(.L_x_5587) ;  /* 0xffffff8c00207947 */ /* 0x000fea000383ffff */
.L_x_5425:
[----:B------:R-:W0:Y:S01]  /*1fe70*/  S2R R9, SR_TID.X ;  /* 0x0000000000097919 */ /* 0x000e220000002100 */
[----:B------:R-:W-:Y:S01]  /*1fe80*/  BSSY B0, `(.L_x_5588) ;  /* 0x000000a000007945 */ /* 0x000fe20003800000 */
[----:B------:R-:W-:Y:S02]  /*1fe90*/  IMAD.MOV.U32 R12, RZ, RZ, RZ ;  /* 0x000000ffff0c7224 */ /* 0x000fe400078e00ff */
[----:B------:R-:W-:Y:S02]  /*1fea0*/  IMAD.MOV.U32 R11, RZ, RZ, 0x1f ;  /* 0x0000001fff0b7424 */ /* 0x000fe400078e00ff */
[----:B------:R-:W-:Y:S01]  /*1feb0*/  IMAD.MOV.U32 R15, RZ, RZ, -0x1 ;  /* 0xffffffffff0f7424 */ /* 0x000fe200078e00ff */
[----:B0-----:R-:W-:-:S04]  /*1fec0*/  SHF.R.U32.HI R9, RZ, 0x5, R9 ;  /* 0x00000005ff097819 */ /* 0x001fc80000011609 */
[----:B------:R-:W-:-:S04]  /*1fed0*/  LOP3.LUT R9, R9, 0x3, RZ, 0xc0, !PT ;  /* 0x0000000309097812 */ /* 0x000fc800078ec0ff */
[----:B------:R-:W-:-:S07]  /*1fee0*/  MOV R13, R9 ;  /* 0x00000009000d7202 */ /* 0x000fce0000000f00 */
[----:B-----5:R-:W-:Y:S05]  /*1fef0*/  WARPSYNC.COLLECTIVE R15, `(.L_x_5589) ;  /* 0x000000000f087348 */ /* 0x020fea0003c00000 */
[----:B------:R0:W1:Y:S02]  /*1ff00*/  SHFL.IDX P6, R14, R13, R12, R11 ;  /* 0x0000000c0d0e7389 */ /* 0x00006400000c000b */
[----:B01---5:R-:W-:Y:S01]  /*1ff10*/  ENDCOLLECTIVE ;  /* 0x000000000000791b */ /* 0x023fe20003800000 */
.L_x_5589:
[----:B------:R-:W-:Y:S05]  /*1ff20*/  BSYNC B0 ;  /* 0x0000000000007941 */ /* 0x000fea0003800000 */
.L_x_5588:
[----:B------:R-:W-:Y:S05]  /*1ff30*/  BRA `(.L_x_5590) ;  /* 0xffffff9c00587947 */ /* 0x000fea000383ffff */
.L_x_5428:
[----:B0-----:R0:W1:Y:S02]  /*1ff40*/  SYNCS.PHASECHK.TRANS64.TRYWAIT P0, [R22+URZ+0x22840], R0 ;  /* 0x02284000160075a7 */ /* 0x001064000800017f */
[----:B-1----:R-:W-:Y:S05]  /*1ff50*/  @!P0 NANOSLEEP.SYNCS 0x989680 ;  /* 0x009896800000895d */ /* 0x002fea0003900000 */
[----:B------:R-:W1:Y:S02]  /*1ff60*/  @!P0 SYNCS.PHASECHK.TRANS64 P0, [R22+URZ+0x22840], R0 ;  /* 0x02284000160085a7 */ /* 0x000e64000800007f */
[----:B-1----:R-:W-:Y:S05]  /*1ff70*/  @!P0 BRA `(.L_x_5428) ;  /* 0xfffffffc00f08947 */ /* 0x002fea000383ffff */
[----:B------:R-:W-:Y:S05]  /*1ff80*/  BRA `(.L_x_5591) ;  /* 0xffffff9c00687947 */ /* 0x000fea000383ffff */
.L_x_5429:
        /* <DEDUP_REMOVED lines=8> */
.L_x_5593:
[----:B------:R-:W-:Y:S05]  /*20010*/  BSYNC B0 ;  /* 0x0000000000007941 */ /* 0x000fea0003800000 */
.L_x_5592:
[----:B------:R-:W-:Y:S01]  /*20020*/  IMAD.MOV.U32 R13, RZ, RZ, R0 ;  /* 0x000000ffff0d7224 */ /* 0x000fe200078e0000 */
[----:B------:R-:W-:Y:S01]  /*20030*/  MOV R12, RZ ;  /* 0x000000ff000c7202 */ /* 0x000fe20000000f00 */
[----:B------:R-:W-:Y:S02]  /*20040*/  IMAD.MOV.U32 R11, RZ, RZ, 0x181f ;  /* 0x0000181fff0b7424 */ /* 0x000fe400078e00ff */
[----:B------:R-:W-:Y:S02]  /*20050*/  IMAD.MOV.U32 R15, RZ, RZ, -0x1 ;  /* 0xffffffffff0f7424 */ /* 0x000fe400078e00ff */
[----:B------:R-:W-:Y:S02]  /*20060*/  IMAD.MOV.U32 R2, RZ, RZ, R14 ;  /* 0x000000ffff027224 */ /* 0x000fe400078e000e */
[----:B------:R-:W-:-:S07]  /*20070*/  @P0 IMAD R7, R5, 0x2, R16 ;  /* 0x0000000205070824 */ /* 0x000fce00078e0210 */
[----:B------:R-:W-:Y:S05]  /*20080*/  WARPSYNC.COLLECTIVE R15, `(.L_x_5594) ;  /* 0x000000000f087348 */ /* 0x000fea0003c00000 */
[----:B------:R0:W1:Y:S02]  /*20090*/  SHFL.IDX P6, R14, R13, R12, R11 ;  /* 0x0000000c0d0e7389 */ /* 0x00006400000c000b */
[----:B01----:R-:W-:Y:S01]  /*200a0*/  ENDCOLLECTIVE ;  /* 0x000000000000791b */ /* 0x003fe20003800000 */
.L_x_5594:
[----:B------:R-:W-:Y:S02]  /*200b0*/  IMAD.MOV.U32 R13, RZ, RZ, R4 ;  /* 0x000000ffff0d7224 */ /* 0x000fe400078e0004 */
[----:B------:R-:W-:Y:S02]  /*200c0*/  IMAD.MOV.U32 R12, RZ, RZ, 0x1 ;  /* 0x00000001ff0c7424 */ /* 0x000fe400078e00ff */
[----:B------:R-:W-:-:S07]  /*200d0*/  IMAD.MOV.U32 R3, RZ, RZ, R14 ;  /* 0x000000ffff037224 */ /* 0x000fce00078e000e */
[----:B------:R-:W-:Y:S05]  /*200e0*/  WARPSYNC.COLLECTIVE R15, `(.L_x_5595) ;  /* 0x000000000f087348 */ /* 0x000fea0003c00000 */
[----:B------:R0:W1:Y:S02]  /*200f0*/  SHFL.IDX P6, R14, R13, R12, R11 ;  /* 0x0000000c0d0e7389 */ /* 0x00006400000c000b */
[----:B01----:R-:W-:Y:S01]  /*20100*/  ENDCOLLECTIVE ;  /* 0x000000000000791b */ /* 0x003fe20003800000 */
.L_x_5595:
        /* <DEDUP_REMOVED lines=15> */
.L_x_5596:
[----:B------:R-:W-:Y:S02]  /*20200*/  @P0 IMAD R7, R5, 0x2, R16 ;  /* 0x0000000205070824 */ /* 0x000fe400078e0210 */
[----:B------:R-:W-:Y:S02]  /*20210*/  IMAD.MOV.U32 R13, RZ, RZ, R4 ;  /* 0x000000ffff0d7224 */ /* 0x000fe400078e0004 */
[----:B------:R-:W-:Y:S01]  /*20220*/  IMAD.MOV.U32 R12, RZ, RZ, 0x2 ;  /* 0x00000002ff0c7424 */ /* 0x000fe200078e00ff */
[----:B------:R-:W-:-:S07]  /*20230*/  MOV R3, R14 ;  /* 0x0000000e00037202 */ /* 0x000fce0000000f00 */
[----:B------:R-:W-:Y:S05]  /*20240*/  WARPSYNC.COLLECTIVE R15, `(.L_x_5597) ;  /* 0x000000000f087348 */ /* 0x000fea0003c00000 */
[----:B------:R0:W1:Y:S02]  /*20250*/  SHFL.IDX P6, R14, R13, R12, R11 ;  /* 0x0000000c0d0e7389 */ /* 0x00006400000c000b */
[----:B01----:R-:W-:Y:S01]  /*20260*/  ENDCOLLECTIVE ;  /* 0x000000000000791b */ /* 0x003fe20003800000 */
.L_x_5597:
        /* <DEDUP_REMOVED lines=15> */
.L_x_5598:
[----:B------:R-:W-:Y:S01]  /*20360*/  @P0 IMAD R7, R5, 0x2, R16 ;  /* 0x0000000205070824 */ /* 0x000fe200078e0210 */
[----:B------:R-:W-:Y:S01]  /*20370*/  MOV R13, R4 ;  /* 0x00000004000d7202 */ /* 0x000fe20000000f00 */
[----:B------:R-:W-:Y:S02]  /*20380*/  IMAD.MOV.U32 R12, RZ, RZ, 0x3 ;  /* 0x00000003ff0c7424 */ /* 0x000fe400078e00ff */
[----:B------:R-:W-:-:S07]  /*20390*/  IMAD.MOV.U32 R3, RZ, RZ, R14 ;  /* 0x000000ffff037224 */ /* 0x000fce00078e000e */
[----:B------:R-:W-:Y:S05]  /*203a0*/  WARPSYNC.COLLECTIVE R15, `(.L_x_5599) ;  /* 0x000000000f087348 */ /* 0x000fea0003c00000 */
[----:B------:R0:W1:Y:S02]  /*203b0*/  SHFL.IDX P6, R14, R13, R12, R11 ;  /* 0x0000000c0d0e7389 */ /* 0x00006400000c000b */
[----:B01----:R-:W-:Y:S01]  /*203c0*/  ENDCOLLECTIVE ;  /* 0x000000000000791b */ /* 0x003fe20003800000 */
.L_x_5599:
        /* <DEDUP_REMOVED lines=15> */
.L_x_5600:
[----:B------:R-:W-:Y:S02]  /*204c0*/  @P0 IMAD R7, R5, 0x2, R16 ;  /* 0x0000000205070824 */ /* 0x000fe400078e0210 */
[----:B------:R-:W-:Y:S02]  /*204d0*/  IMAD.MOV.U32 R13, RZ, RZ, R4 ;  /* 0x000000ffff0d7224 */ /* 0x000fe400078e0004 */
[----:B------:R-:W-:Y:S02]  /*204e0*/  IMAD.MOV.U32 R12, RZ, RZ, 0x4 ;  /* 0x00000004ff0c7424 */ /* 0x000fe400078e00ff */
[----:B------:R-:W-:-:S07]  /*204f0*/  IMAD.MOV.U32 R3, RZ, RZ, R14 ;  /* 0x000000ffff037224 */ /* 0x000fce00078e000e */
[----:B------:R-:W-:Y:S05]  /*20500*/  WARPSYNC.COLLECTIVE R15, `(.L_x_5601) ;  /* 0x000000000f087348 */ /* 0x000fea0003c00000 */
[----:B------:R0:W1:Y:S02]  /*20510*/  SHFL.IDX P6, R14, R13, R12, R11 ;  /* 0x0000000c0d0e7389 */ /* 0x00006400000c000b */
[----:B01----:R-:W-:Y:S01]  /*20520*/  ENDCOLLECTIVE ;  /* 0x000000000000791b */ /* 0x003fe20003800000 */
.L_x_5601:
[----:B------:R-:W-:-:S05]  /*20530*/  @P0 LEA R3, P1, R8, R3, 0x1 ;  /* 0x0000000308030211 */ /* 0x000fca00078208ff */
[----:B------:R-:W-:-:S05]  /*20540*/  @P0 IMAD.X R2, RZ, RZ, R2, P1 ;  /* 0x000000ffff020224 */ /* 0x000fca00008e0602 */
[----:B------:R-:W-:Y:S02]  /*20550*/  @P0 LOP3.LUT R3, R3, R2, RZ, 0x3c, !PT ;  /* 0x0000000203030212 */ /* 0x000fe400078e3cff */
[----:B------:R-:W-:Y:S02]  /*20560*/  MOV R13, R0 ;  /* 0x00000000000d7202 */ /* 0x000fe40000000f00 */
        /* <DEDUP_REMOVED lines=11> */
.L_x_5602:
[----:B------:R-:W-:Y:S02]  /*20620*/  @P0 IMAD R7, R5, 0x2, R16 ;  /* 0x0000000205070824 */ /* 0x000fe400078e0210 */
[----:B------:R-:W-:Y:S02]  /*20630*/  IMAD.MOV.U32 R13, RZ, RZ, R4 ;  /* 0x000000ffff0d7224 */ /* 0x000fe400078e0004 */
[----:B------:R-:W-:Y:S02]  /*20640*/  IMAD.MOV.U32 R12, RZ, RZ, 0x5 ;  /* 0x00000005ff0c7424 */ /* 0x000fe400078e00ff */
[----:B------:R-:W-:-:S07]  /*20650*/  IMAD.MOV.U32 R3, RZ, RZ, R14 ;  /* 0x000000ffff037224 */ /* 0x000fce00078e000e */
[----:B------:R-:W-:Y:S05]  /*20660*/  WARPSYNC.COLLECTIVE R15, `(.L_x_5603) ;  /* 0x000000000f087348 */ /* 0x000fea0003c00000 */
[----:B------:R0:W1:Y:S02]  /*20670*/  SHFL.IDX P6, R14, R13, R12, R11 ;  /* 0x0000000c0d0e7389 */ /* 0x00006400000c000b */
[----:B01----:R-:W-:Y:S01]  /*20680*/  ENDCOLLECTIVE ;  /* 0x000000000000791b */ /* 0x003fe20003800000 */
.L_x_5603:
        /* <DEDUP_REMOVED lines=10> */
.L_x_5604:
[----:B------:R-:W-:Y:S01]  /*20730*/  @!PT LDS RZ, [RZ] ;  /* 0x00000000fffff984 */ /* 0x000fe20000000800 */
[----:B------:R-:W-:Y:S01]  /*20740*/  @!PT LDS RZ, [RZ] ;  /* 0x00000000fffff984 */ /* 0x000fe20000000800 */
[----:B------:R-:W-:Y:S01]  /*20750*/  @!PT LDS RZ, [RZ] ;  /* 0x00000000fffff984 */ /* 0x000fe20000000800 */
[----:B------:R0:W-:Y:S01]  /*20760*/  @P0 LDGSTS.E.BYPASS.LTC128B.128 [R7+0x1e400], desc[UR42][R2.64], !P2 ;  /* 0x1e40000002070fae */ /* 0x0001e2000d101d6a */
[----:B------:R-:W-:Y:S01]  /*20770*/  IMAD.MOV.U32 R0, RZ, RZ, R14 ;  /* 0x000000ffff007224 */ /* 0x000fe200078e000e */
[----:B------:R-:W-:Y:S06]  /*20780*/  BRA `(.L_x_5605) ;  /* 0xffffff9800c87947 */ /* 0x000fec000383ffff */
.L_x_5434:
[----:B------:R-:W-:Y:S01]  /*20790*/  IMAD.MOV.U32 R13, RZ, RZ, R4 ;  /* 0x000000ffff0d7224 */ /* 0x000fe200078e0004 */
[----:B------:R-:W-:Y:S01]  /*207a0*/  MOV R12, RZ ;  /* 0x000000ff000c7202 */ /* 0x000fe20000000f00 */
[----:B------:R-:W-:Y:S02]  /*207b0*/  IMAD.MOV.U32 R11, RZ, RZ, 0x181f ;  /* 0x0000181fff0b7424 */ /* 0x000fe400078e00ff */
[----:B------:R-:W-:Y:S02]  /*207c0*/  IMAD.MOV.U32 R15, RZ, RZ, -0x1 ;  /* 0xffffffffff0f7424 */ /* 0x000fe400078e00ff */
[----:B-----5:R-:W-:Y:S02]  /*207d0*/  IMAD R5, R20, R7, RZ ;  /* 0x0000000714057224 */ /* 0x020fe400078e02ff */
[----:B------:R-:W-:-:S07]  /*207e0*/  IMAD R25, R25, 0x80, R10 ;  /* 0x0000008019197824 */ /* 0x000fce00078e020a */
[----:B-1----:R-:W-:Y:S05]  /*207f0*/  WARPSYNC.COLLECTIVE R15, `(.L_x_5606) ;  /* 0x000000000f087348 */ /* 0x002fea0003c00000 */
[----:B------:R0:W2:Y:S02]  /*20800*/  SHFL.IDX P6, R14, R13, R12, R11 ;  /* 0x0000000c0d0e7389 */ /* 0x0000a400000c000b */
[----:B012---:R-:W-:Y:S01]  /*20810*/  ENDCOLLECTIVE ;  /* 0x000000000000791b */ /* 0x007fe20003800000 */
.L_x_5606:
[C---:B------:R-:W-:Y:S01]  /*20820*/  VIADD R6, R25.reuse, 0x10 ;  /* 0x0000001019067836 */ /* 0x040fe20000000000 */
[----:B------:R-:W-:Y:S01]  /*20830*/  ISETP.GE.AND P0, PT, R25, R5, PT ;  /* 0x000000051900720c */ /* 0x000fe20003f06270 */
[----:B------:R-:W-:Y:S02]  /*20840*/  IMAD.MOV.U32 R13, RZ, RZ, R0 ;  /* 0x000000ffff0d7224 */ /* 0x000fe400078e0000 */
[----:B------:R-:W-:-:S10]  /*20850*/  IMAD.MOV.U32 R2, RZ, RZ, R14 ;  /* 0x000000ffff027224 */ /* 0x000fd400078e000e */
[----:B------:R-:W-:Y:S05]  /*20860*/  WARPSYNC.COLLECTIVE R15, `(.L_x_5607) ;  /* 0x000000000f087348 */ /* 0x000fea0003c00000 */
[----:B------:R0:W1:Y:S02]  /*20870*/  SHFL.IDX P6, R14, R13, R12, R11 ;  /* 0x0000000c0d0e7389 */ /* 0x00006400000c000b */
[----:B01----:R-:W-:Y:S01]  /*20880*/  ENDCOLLECTIVE ;  /* 0x000000000000791b */ /* 0x003fe20003800000 */
.L_x_5607:
[----:B------:R-:W-:Y:S01]  /*20890*/  IMAD.MOV.U32 R13, RZ, RZ, R4 ;  /* 0x000000ffff0d7224 */ /* 0x000fe200078e0004 */
[----:B------:R-:W-:Y:S01]  /*208a0*/  MOV R12, 0x1 ;  /* 0x00000001000c7802 */ /* 0x000fe20000000f00 */
[----:B------:R-:W-:-:S07]  /*208b0*/  IMAD.MOV.U32 R3, RZ, RZ, R14 ;  /* 0x000000ffff037224 */ /* 0x000fce00078e000e */
[----:B------:R-:W-:Y:S05]  /*208c0*/  WARPSYNC.COLLECTIVE R15, `(.L_x_5608) ;  /* 0x000000000f087348 */ /* 0x000fea0003c00000 */
[----:B------:R0:W1:Y:S02]  /*208d0*/  SHFL.IDX P6, R14, R13, R12, R11 ;  /* 0x0000000c0d0e7389 */ /* 0x00006400000c000b */
[----:B01----:R-:W-:Y:S01]  /*208e0*/  ENDCOLLECTIVE ;  /* 0x000000000000791b */ /* 0x003fe20003800000 */
.L_x_5608:
        /* <DEDUP_REMOVED lines=15> */
.L_x_5609:
[----:B------:R-:W-:Y:S02]  /*209e0*/  IMAD.MOV.U32 R13, RZ, RZ, R4 ;  /* 0x000000ffff0d7224 */ /* 0x000fe400078e0004 */
[----:B------:R-:W-:Y:S02]  /*209f0*/  IMAD.MOV.U32 R12, RZ, RZ, 0x2 ;  /* 0x00000002ff0c7424 */ /* 0x000fe400078e00ff */
[----:B------:R-:W-:-:S07]  /*20a00*/  IMAD.MOV.U32 R3, RZ, RZ, R14 ;  /* 0x000000ffff037224 */ /* 0x000fce00078e000e */
[----:B------:R-:W-:Y:S05]  /*20a10*/  WARPSYNC.COLLECTIVE R15, `(.L_x_5610) ;  /* 0x000000000f087348 */ /* 0x000fea0003c00000 */
[----:B------:R0:W1:Y:S02]  /*20a20*/  SHFL.IDX P6, R14, R13, R12, R11 ;  /* 0x0000000c0d0e7389 */ /* 0x00006400000c000b */
[----:B01----:R-:W-:Y:S01]  /*20a30*/  ENDCOLLECTIVE ;  /* 0x000000000000791b */ /* 0x003fe20003800000 */
.L_x_5610:
        /* <DEDUP_REMOVED lines=16> */
.L_x_5611:
[----:B------:R-:W-:Y:S02]  /*20b40*/  IMAD.MOV.U32 R13, RZ, RZ, R4 ;  /* 0x000000ffff0d7224 */ /* 0x000fe400078e0004 */
[----:B------:R-:W-:Y:S01]  /*20b50*/  IMAD.MOV.U32 R12, RZ, RZ, 0x3 ;  /* 0x00000003ff0c7424 */ /* 0x000fe200078e00ff */
[----:B------:R-:W-:-:S07]  /*20b60*/  MOV R3, R14 ;  /* 0x0000000e00037202 */ /* 0x000fce0000000f00 */
[----:B------:R-:W-:Y:S05]  /*20b70*/  WARPSYNC.COLLECTIVE R15, `(.L_x_5612) ;  /* 0x000000000f087348 */ /* 0x000fea0003c00000 */
[----:B------:R0:W1:Y:S02]  /*20b80*/  SHFL.IDX P6, R14, R13, R12, R11 ;  /* 0x0000000c0d0e7389 */ /* 0x00006400000c000b */
[----:B01----:R-:W-:Y:S01]  /*20b90*/  ENDCOLLECTIVE ;  /* 0x000000000000791b */ /* 0x003fe20003800000 */
.L_x_5612:
        /* <DEDUP_REMOVED lines=16> */
.L_x_5613:
[----:B------:R-:W-:Y:S01]  /*20ca0*/  MOV R13, R4 ;  /* 0x00000004000d7202 */ /* 0x000fe20000000f00 */
[----:B------:R-:W-:Y:S02]  /*20cb0*/  IMAD.MOV.U32 R12, RZ, RZ, 0x4 ;  /* 0x00000004ff0c7424 */ /* 0x000fe400078e00ff */
[----:B------:R-:W-:-:S07]  /*20cc0*/  IMAD.MOV.U32 R3, RZ, RZ, R14 ;  /* 0x000000ffff037224 */ /* 0x000fce00078e000e */
[----:B------:R-:W-:Y:S05]  /*20cd0*/  WARPSYNC.COLLECTIVE R15, `(.L_x_5614) ;  /* 0x000000000f087348 */ /* 0x000fea0003c00000 */
[----:B------:R0:W1:Y:S02]  /*20ce0*/  SHFL.IDX P6, R14, R13, R12, R11 ;  /* 0x0000000c0d0e7389 */ /* 0x00006400000c000b */
[----:B01----:R-:W-:Y:S01]  /*20cf0*/  ENDCOLLECTIVE ;  /* 0x000000000000791b */ /* 0x003fe20003800000 */
.L_x_5614:
        /* <DEDUP_REMOVED lines=16> */
.L_x_5615:
[----:B------:R-:W-:Y:S02]  /*20e00*/  IMAD.MOV.U32 R13, RZ, RZ, R4 ;  /* 0x000000ffff0d7224 */ /* 0x000fe400078e0004 */
[----:B------:R-:W-:Y:S02]  /*20e10*/  IMAD.MOV.U32 R12, RZ, RZ, 0x5 ;  /* 0x00000005ff0c7424 */ /* 0x000fe400078e00ff */
[----:B------:R-:W-:-:S07]  /*20e20*/  IMAD.MOV.U32 R3, RZ, RZ, R14 ;  /* 0x000000ffff037224 */ /* 0x000fce00078e000e */
[----:B------:R-:W-:Y:S05]  /*20e30*/  WARPSYNC.COLLECTIVE R15, `(.L_x_5616) ;  /* 0x000000000f087348 */ /* 0x000fea0003c00000 */
[----:B------:R0:W1:Y:S02]  /*20e40*/  SHFL.IDX P6, R14, R13, R12, R11 ;  /* 0x0000000c0d0e7389 */ /* 0x00006400000c000b */
[----:B01----:R-:W-:Y:S01]  /*20e50*/  ENDCOLLECTIVE ;  /* 0x000000000000791b */ /* 0x003fe20003800000 */
.L_x_5616:
        /* <DEDUP_REMOVED lines=16> */
.L_x_5617:
[----:B------:R-:W-:Y:S02]  /*20f60*/  IMAD.MOV.U32 R13, RZ, RZ, R4 ;  /* 0x000000ffff0d7224 */ /* 0x000fe400078e0004 */
[----:B------:R-:W-:Y:S02]  /*20f70*/  IMAD.MOV.U32 R12, RZ, RZ, 0x6 ;  /* 0x00000006ff0c7424 */ /* 0x000fe400078e00ff */
[----:B------:R-:W-:-:S07]  /*20f80*/  IMAD.MOV.U32 R3, RZ, RZ, R14 ;  /* 0x000000ffff037224 */ /* 0x000fce00078e000e */
[----:B------:R-:W-:Y:S05]  /*20f90*/  WARPSYNC.COLLECTIVE R15, `(.L_x_5618) ;  /* 0x000000000f087348 */ /* 0x000fea0003c00000 */
[----:B------:R0:W1:Y:S02]  /*20fa0*/  SHFL.IDX P6, R14, R13, R12, R11 ;  /* 0x0000000c0d0e7389 */ /* 0x00006400000c000b */
[----:B01----:R-:W-:Y:S01]  /*20fb0*/  ENDCOLLECTIVE ;  /* 0x000000000000791b */ /* 0x003fe20003800000 */
.L_x_5618:
        /* <DEDUP_REMOVED lines=16> */
.L_x_5619:
[----:B------:R-:W-:Y:S01]  /*210c0*/  MOV R13, R4 ;  /* 0x00000004000d7202 */ /* 0x000fe20000000f00 */
[----:B------:R-:W-:Y:S02]  /*210d0*/  IMAD.MOV.U32 R12, RZ, RZ, 0x7 ;  /* 0x00000007ff0c7424 */ /* 0x000fe400078e00ff */
[----:B------:R-:W-:-:S07]  /*210e0*/  IMAD.MOV.U32 R3, RZ, RZ, R14 ;  /* 0x000000ffff037224 */ /* 0x000fce00078e000e */
[----:B------:R-:W-:Y:S05]  /*210f0*/  WARPSYNC.COLLECTIVE R15, `(.L_x_5620) ;  /* 0x000000000f087348 */ /* 0x000fea0003c00000 */
[----:B------:R0:W1:Y:S02]  /*21100*/  SHFL.IDX P6, R14, R13, R12, R11 ;  /* 0x0000000c0d0e7389 */ /* 0x00006400000c000b */
[----:B01----:R-:W-:Y:S01]  /*21110*/  ENDCOLLECTIVE ;  /* 0x000000000000791b */ /* 0x003fe20003800000 */
.L_x_5620:
        /* <DEDUP_REMOVED lines=10> */
.L_x_5621:
[----:B------:R-:W-:Y:S01]  /*211c0*/  @!PT LDS RZ, [RZ] ;  /* 0x00000000fffff984 */ /* 0x000fe20000000800 */
[----:B------:R-:W-:Y:S01]  /*211d0*/  @!PT LDS RZ, [RZ] ;  /* 0x00000000fffff984 */ /* 0x000fe20000000800 */
[----:B------:R-:W-:Y:S01]  /*211e0*/  @!PT LDS RZ, [RZ] ;  /* 0x00000000fffff984 */ /* 0x000fe20000000800 */
[----:B------:R0:W-:Y:S01]  /*211f0*/  @!P0 LDGSTS.E.BYPASS.LTC128B.128 [R8+0x1b400], desc[UR42][R2.64], !P1 ;  /* 0x1b40000002088fae */ /* 0x0001e2000c901d6a */
[----:B------:R-:W-:Y:S01]  /*21200*/  IMAD.MOV.U32 R0, RZ, RZ, R14 ;  /* 0x000000ffff007224 */ /* 0x000fe200078e000e */
[----:B------:R-:W-:Y:S06]  /*21210*/  BRA `(.L_x_5622) ;  /* 0xffffff9c00447947 */ /* 0x000fec000383ffff */
.L_x_5437:
[----:B0-----:R0:W2:Y:S02]  /*21220*/  SYNCS.PHASECHK.TRANS64.TRYWAIT P0, [R16+URZ+0x22820], R3 ;  /* 0x02282003100075a7 */ /* 0x0010a4000800017f */
[----:B--2---:R-:W-:Y:S05]  /*21230*/  @!P0 NANOSLEEP.SYNCS 0x989680 ;  /* 0x009896800000895d */ /* 0x004fea0003900000 */
[----:B------:R-:W2:Y:S02]  /*21240*/  @!P0 SYNCS.PHASECHK.TRANS64 P0, [R16+URZ+0x22820], R3 ;  /* 0x02282003100085a7 */ /* 0x000ea4000800007f */
[----:B--2---:R-:W-:Y:S05]  /*21250*/  @!P0 BRA `(.L_x_5437) ;  /* 0xfffffffc00f08947 */ /* 0x004fea000383ffff */
[----:B------:R-:W-:Y:S05]  /*21260*/  BRA `(.L_x_5623) ;  /* 0xffffff9c00a07947 */ /* 0x000fea000383ffff */
.L_x_5440:
[----:B0-----:R0:W2:Y:S02]  /*21270*/  SYNCS.PHASECHK.TRANS64.TRYWAIT P0, [R22+URZ+0x22860], R3 ;  /* 0x02286003160075a7 */ /* 0x0010a4000800017f */
[----:B--2---:R-:W-:Y:S05]  /*21280*/  @!P0 NANOSLEEP.SYNCS 0x989680 ;  /* 0x009896800000895d */ /* 0x004fea0003900000 */
[----:B------:R-:W2:Y:S02]  /*21290*/  @!P0 SYNCS.PHASECHK.TRANS64 P0, [R22+URZ+0x22860], R3 ;  /* 0x02286003160085a7 */ /* 0x000ea4000800007f */
[----:B--2---:R-:W-:Y:S05]  /*212a0*/  @!P0 BRA `(.L_x_5440) ;  /* 0xfffffffc00f08947 */ /* 0x004fea000383ffff */
[----:B------:R-:W-:Y:S05]  /*212b0*/  BRA `(.L_x_5624) ;  /* 0xffffff9c00b07947 */ /* 0x000fea000383ffff */
.L_x_5441:
        /* <DEDUP_REMOVED lines=8> */
.L_x_5626:
[----:B------:R-:W-:Y:S05]  /*21340*/  BSYNC B0 ;  /* 0x0000000000007941 */ /* 0x000fea0003800000 */
.L_x_5625:
        /* <DEDUP_REMOVED lines=13> */
.L_x_5627:
        /* <DEDUP_REMOVED lines=11> */
.L_x_5628:
        /* <DEDUP_REMOVED lines=13> */
[----:B0-----:R-:W-:-:S07]  /*215a0*/  MOV R3, R14 ;  /* 0x0000000e00037202 */ /* 0x001fce0000000f00 */
[----:B------:R-:W-:Y:S05]  /*215b0*/  WARPSYNC.COLLECTIVE R15, `(.L_x_5629) ;  /* 0x000000000f087348 */ /* 0x000fea0003c00000 */
[----:B------:R0:W1:Y:S02]  /*215c0*/  SHFL.IDX P6, R14, R13, R12, R11 ;  /* 0x0000000c0d0e7389 */ /* 0x00006400000c000b */
[----:B01----:R-:W-:Y:S01]  /*215d0*/  ENDCOLLECTIVE ;  /* 0x000000000000791b */ /* 0x003fe20003800000 */
.L_x_5629:
[----:B------:R-:W-:Y:S02]  /*215e0*/  IMAD.MOV.U32 R13, RZ, RZ, R6 ;  /* 0x000000ffff0d7224 */ /* 0x000fe400078e0006 */
[----:B------:R-:W-:Y:S01]  /*215f0*/  IMAD.MOV.U32 R12, RZ, RZ, 0x2 ;  /* 0x00000002ff0c7424 */ /* 0x000fe200078e00ff */
[----:B------:R-:W-:-:S13]  /*21600*/  IADD3 R2, P4, R14, R0, RZ ;  /* 0x000000000e027210 */ /* 0x000fda0007f9e0ff */
[----:B------:R-:W-:Y:S05]  /*21610*/  WARPSYNC.COLLECTIVE R15, `(.L_x_5630) ;  /* 0x000000000f087348 */ /* 0x000fea0003c00000 */
[----:B------:R0:W1:Y:S02]  /*21620*/  SHFL.IDX P6, R14, R13, R12, R11 ;  /* 0x0000000c0d0e7389 */ /* 0x00006400000c000b */
[----:B01----:R-:W-:Y:S01]  /*21630*/  ENDCOLLECTIVE ;  /* 0x000000000000791b */ /* 0x003fe20003800000 */
.L_x_5630:
        /* <DEDUP_REMOVED lines=17> */
.L_x_5631:
[----:B------:R-:W-:Y:S02]  /*21750*/  IMAD.MOV.U32 R13, RZ, RZ, R6 ;  /* 0x000000ffff0d7224 */ /* 0x000fe400078e0006 */
[----:B------:R-:W-:Y:S01]  /*21760*/  IMAD.MOV.U32 R12, RZ, RZ, 0x3 ;  /* 0x00000003ff0c7424 */ /* 0x000fe200078e00ff */
[----:B------:R-:W-:-:S13]  /*21770*/  IADD3 R2, P4, R14, R0, RZ ;  /* 0x000000000e027210 */ /* 0x000fda0007f9e0ff */
[----:B------:R-:W-:Y:S05]  /*21780*/  WARPSYNC.COLLECTIVE R15, `(.L_x_5632) ;  /* 0x000000000f087348 */ /* 0x000fea0003c00000 */
[----:B------:R0:W1:Y:S02]  /*21790*/  SHFL.IDX P6, R14, R13, R12, R11 ;  /* 0x0000000c0d0e7389 */ /* 0x00006400000c000b */
[----:B01----:R-:W-:Y:S01]  /*217a0*/  ENDCOLLECTIVE ;  /* 0x000000000000791b */ /* 0x003fe20003800000 */
.L_x_5632:
        /* <DEDUP_REMOVED lines=13> */
[----:B0-----:R-:W-:-:S07]  /*21880*/  MOV R3, R14 ;  /* 0x0000000e00037202 */ /* 0x001fce0000000f00 */
[----:B------:R-:W-:Y:S05]  /*21890*/  WARPSYNC.COLLECTIVE R15, `(.L_x_5633) ;  /* 0x000000000f087348 */ /* 0x000fea0003c00000 */
[----:B------:R0:W1:Y:S02]  /*218a0*/  SHFL.IDX P6, R14, R13, R12, R11 ;  /* 0x0000000c0d0e7389 */ /* 0x00006400000c000b */
[----:B01----:R-:W-:Y:S01]  /*218b0*/  ENDCOLLECTIVE ;  /* 0x000000000000791b */ /* 0x003fe20003800000 */
.L_x_5633:
[----:B------:R-:W-:Y:S02]  /*218c0*/  IMAD.MOV.U32 R13, RZ, RZ, R6 ;  /* 0x000000ffff0d7224 */ /* 0x000fe400078e0006 */
[----:B------:R-:W-:Y:S01]  /*218d0*/  IMAD.MOV.U32 R12, RZ, RZ, 0x4 ;  /* 0x00000004ff0c7424 */ /* 0x000fe200078e00ff */
[----:B------:R-:W-:-:S13]  /*218e0*/  IADD3 R2, P4, R14, R0, RZ ;  /* 0x000000000e027210 */ /* 0x000fda0007f9e0ff */
[----:B------:R-:W-:Y:S05]  /*218f0*/  WARPSYNC.COLLECTIVE R15, `(.L_x_5634) ;  /* 0x000000000f087348 */ /* 0x000fea0003c00000 */
[----:B------:R0:W1:Y:S02]  /*21900*/  SHFL.IDX P6, R14, R13, R12, R11 ;  /* 0x0000000c0d0e7389 */ /* 0x00006400000c000b */
[----:B01----:R-:W-:Y:S01]  /*21910*/  ENDCOLLECTIVE ;  /* 0x000000000000791b */ /* 0x003fe20003800000 */
.L_x_5634:
        /* <DEDUP_REMOVED lines=17> */
.L_x_5635:
[----:B------:R-:W-:Y:S02]  /*21a30*/  IMAD.MOV.U32 R13, RZ, RZ, R6 ;  /* 0x000000ffff0d7224 */ /* 0x000fe400078e0006 */
[----:B------:R-:W-:Y:S01]  /*21a40*/  IMAD.MOV.U32 R12, RZ, RZ, 0x5 ;  /* 0x00000005ff0c7424 */ /* 0x000fe200078e00ff */
[----:B------:R-:W-:-:S13]  /*21a50*/  IADD3 R2, P4, R14, R0, RZ ;  /* 0x000000000e027210 */ /* 0x000fda0007f9e0ff */
[----:B------:R-:W-:Y:S05]  /*21a60*/  WARPSYNC.COLLECTIVE R15, `(.L_x_5636) ;  /* 0x000000000f087348 */ /* 0x000fea0003c00000 */
[----:B------:R0:W1:Y:S02]  /*21a70*/  SHFL.IDX P6, R14, R13, R12, R11 ;  /* 0x0000000c0d0e7389 */ /* 0x00006400000c000b */
[----:B01----:R-:W-:Y:S01]  /*21a80*/  ENDCOLLECTIVE ;  /* 0x000000000000791b */ /* 0x003fe20003800000 */
.L_x_5636:
        /* <DEDUP_REMOVED lines=12> */
.L_x_5637:
        /* <DEDUP_REMOVED lines=9> */
.L_x_5448:
[----:B0-----:R0:W1:Y:S02]  /*21be0*/  SYNCS.PHASECHK.TRANS64.TRYWAIT P0, [R6+URZ+0x22840], R22 ;  /* 0x02284016060075a7 */ /* 0x001064000800017f */
[----:B-1----:R-:W-:Y:S05]  /*21bf0*/  @!P0 NANOSLEEP.SYNCS 0x989680 ;  /* 0x009896800000895d */ /* 0x002fea0003900000 */
[----:B------:R-:W1:Y:S02]  /*21c00*/  @!P0 SYNCS.PHASECHK.TRANS64 P0, [R6+URZ+0x22840], R22 ;  /* 0x02284016060085a7 */ /* 0x000e64000800007f */
[----:B-1----:R-:W-:Y:S05]  /*21c10*/  @!P0 BRA `(.L_x_5448) ;  /* 0xfffffffc00f08947 */ /* 0x002fea000383ffff */
[----:B------:R-:W-:Y:S05]  /*21c20*/  BRA `(.L_x_5639) ;  /* 0xffffffa000107947 */ /* 0x000fea000383ffff */
.L_x_5449:
        /* <DEDUP_REMOVED lines=8> */
.L_x_5641:
[----:B------:R-:W-:Y:S05]  /*21cb0*/  BSYNC B1 ;  /* 0x0000000000017941 */ /* 0x000fea0003800000 */
.L_x_5640:
[----:B------:R-:W-:Y:S01]  /*21cc0*/  IMAD.MOV.U32 R13, RZ, RZ, R8 ;  /* 0x000000ffff0d7224 */ /* 0x000fe200078e0008 */
[----:B------:R-:W-:Y:S01]  /*21cd0*/  MOV R15, 0xffffffff ;  /* 0xffffffff000f7802 */ /* 0x000fe20000000f00 */
[----:B------:R-:W-:Y:S02]  /*21ce0*/  IMAD.MOV.U32 R12, RZ, RZ, RZ ;  /* 0x000000ffff0c7224 */ /* 0x000fe400078e00ff */
[----:B------:R-:W-:Y:S02]  /*21cf0*/  IMAD.MOV.U32 R11, RZ, RZ, 0x181f ;  /* 0x0000181fff0b7424 */ /* 0x000fe400078e00ff */
[----:B------:R-:W-:Y:S02]  /*21d00*/  IMAD.MOV.U32 R3, RZ, RZ, R14 ;  /* 0x000000ffff037224 */ /* 0x000fe400078e000e */
[----:B------:R-:W-:-:S07]  /*21d10*/  IMAD R7, R7, 0x2, R16 ;  /* 0x0000000207077824 */ /* 0x000fce00078e0210 */
[----:B------:R-:W-:Y:S05]  /*21d20*/  WARPSYNC.COLLECTIVE R15, `(.L_x_5642) ;  /* 0x000000000f087348 */ /* 0x000fea0003c00000 */
[----:B------:R0:W1:Y:S02]  /*21d30*/  SHFL.IDX P6, R14, R13, R12, R11 ;  /* 0x0000000c0d0e7389 */ /* 0x00006400000c000b */
[----:B01----:R-:W-:Y:S01]  /*21d40*/  ENDCOLLECTIVE ;  /* 0x000000000000791b */ /* 0x003fe20003800000 */
.L_x_5642:
[----:B------:R-:W-:Y:S02]  /*21d50*/  IMAD.MOV.U32 R13, RZ, RZ, R9 ;  /* 0x000000ffff0d7224 */ /* 0x000fe400078e0009 */
[----:B------:R-:W-:Y:S02]  /*21d60*/  IMAD.MOV.U32 R12, RZ, RZ, 0x1 ;  /* 0x00000001ff0c7424 */ /* 0x000fe400078e00ff */
[----:B------:R-:W-:-:S07]  /*21d70*/  IMAD.MOV.U32 R2, RZ, RZ, R14 ;  /* 0x000000ffff027224 */ /* 0x000fce00078e000e */
[----:B------:R-:W-:Y:S05]  /*21d80*/  WARPSYNC.COLLECTIVE R15, `(.L_x_5643) ;  /* 0x000000000f087348 */ /* 0x000fea0003c00000 */
[----:B------:R0:W1:Y:S02]  /*21d90*/  SHFL.IDX P6, R14, R13, R12, R11 ;  /* 0x0000000c0d0e7389 */ /* 0x00006400000c000b */
[----:B01----:R-:W-:Y:S01]  /*21da0*/  ENDCOLLECTIVE ;  /* 0x000000000000791b */ /* 0x003fe20003800000 */
.L_x_5643:
        /* <DEDUP_REMOVED lines=11> */
.L_x_5644:
[----:B------:R-:W-:Y:S01]  /*21e60*/  MOV R13, R9 ;  /* 0x00000009000d7202 */ /* 0x000fe20000000f00 */
[----:B------:R-:W-:Y:S02]  /*21e70*/  IMAD.MOV.U32 R12, RZ, RZ, 0x2 ;  /* 0x00000002ff0c7424 */ /* 0x000fe400078e00ff */
[----:B------:R-:W-:-:S07]  /*21e80*/  IMAD.MOV.U32 R2, RZ, RZ, R14 ;  /* 0x000000ffff027224 */ /* 0x000fce00078e000e */
[----:B------:R-:W-:Y:S05]  /*21e90*/  WARPSYNC.COLLECTIVE R15, `(.L_x_5645) ;  /* 0x000000000f087348 */ /* 0x000fea0003c00000 */
[----:B------:R0:W1:Y:S02]  /*21ea0*/  SHFL.IDX P6, R14, R13, R12, R11 ;  /* 0x0000000c0d0e7389 */ /* 0x00006400000c000b */
[----:B01----:R-:W-:Y:S01]  /*21eb0*/  ENDCOLLECTIVE ;  /* 0x000000000000791b */ /* 0x003fe20003800000 */
.L_x_5645:
        /* <DEDUP_REMOVED lines=11> */
.L_x_5646:
[----:B------:R-:W-:Y:S02]  /*21f70*/  IMAD.MOV.U32 R13, RZ, RZ, R9 ;  /* 0x000000ffff0d7224 */ /* 0x000fe400078e0009 */
[----:B------:R-:W-:Y:S02]  /*21f80*/  IMAD.MOV.U32 R12, RZ, RZ, 0x3 ;  /* 0x00000003ff0c7424 */ /* 0x000fe400078e00ff */
[----:B------:R-:W-:-:S07]  /*21f90*/  IMAD.MOV.U32 R2, RZ, RZ, R14 ;  /* 0x000000ffff027224 */ /* 0x000fce00078e000e */
[----:B------:R-:W-:Y:S05]  /*21fa0*/  WARPSYNC.COLLECTIVE R15, `(.L_x_5647) ;  /* 0x000000000f087348 */ /* 0x000fea0003c00000 */
[----:B------:R0:W1:Y:S02]  /*21fb0*/  SHFL.IDX P6, R14, R13, R12, R11 ;  /* 0x0000000c0d0e7389 */ /* 0x00006400000c000b */
[----:B01----:R-:W-:Y:S01]  /*21fc0*/  ENDCOLLECTIVE ;  /* 0x000000000000791b */ /* 0x003fe20003800000 */
.L_x_5647:
        /* <DEDUP_REMOVED lines=11> */
.L_x_5648:
[----:B------:R-:W-:Y:S02]  /*22080*/  IMAD.MOV.U32 R13, RZ, RZ, R9 ;  /* 0x000000ffff0d7224 */ /* 0x000fe400078e0009 */
[----:B------:R-:W-:Y:S01]  /*22090*/  IMAD.MOV.U32 R12, RZ, RZ, 0x4 ;  /* 0x00000004ff0c7424 */ /* 0x000fe200078e00ff */
[----:B------:R-:W-:-:S07]  /*220a0*/  MOV R2, R14 ;  /* 0x0000000e00027202 */ /* 0x000fce0000000f00 */
[----:B------:R-:W-:Y:S05]  /*220b0*/  WARPSYNC.COLLECTIVE R15, `(.L_x_5649) ;  /* 0x000000000f087348 */ /* 0x000fea0003c00000 */
[----:B------:R0:W1:Y:S02]  /*220c0*/  SHFL.IDX P6, R14, R13, R12, R11 ;  /* 0x0000000c0d0e7389 */ /* 0x00006400000c000b */
[----:B01----:R-:W-:Y:S01]  /*220d0*/  ENDCOLLECTIVE ;  /* 0x000000000000791b */ /* 0x003fe20003800000 */
.L_x_5649:
        /* <DEDUP_REMOVED lines=11> */
.L_x_5650:
[----:B------:R-:W-:Y:S02]  /*22190*/  IMAD.MOV.U32 R13, RZ, RZ, R9 ;  /* 0x000000ffff0d7224 */ /* 0x000fe400078e0009 */
[----:B------:R-:W-:Y:S02]  /*221a0*/  IMAD.MOV.U32 R12, RZ, RZ, 0x5 ;  /* 0x00000005ff0c7424 */ /* 0x000fe400078e00ff */
[----:B------:R-:W-:-:S07]  /*221b0*/  IMAD.MOV.U32 R2, RZ, RZ, R14 ;  /* 0x000000ffff027224 */ /* 0x000fce00078e000e */
[----:B------:R-:W-:Y:S05]  /*221c0*/  WARPSYNC.COLLECTIVE R15, `(.L_x_5651) ;  /* 0x000000000f087348 */ /* 0x000fea0003c00000 */
[----:B------:R0:W1:Y:S02]  /*221d0*/  SHFL.IDX P6, R14, R13, R12, R11 ;  /* 0x0000000c0d0e7389 */ /* 0x00006400000c000b */
[----:B01----:R-:W-:Y:S01]  /*221e0*/  ENDCOLLECTIVE ;  /* 0x000000000000791b */ /* 0x003fe20003800000 */
.L_x_5651:
[----:B------:R-:W-:-:S05]  /*221f0*/  IADD3 R2, P0, R2, R0, RZ ;  /* 0x0000000002027210 */ /* 0x000fca0007f1e0ff */
        /* <DEDUP_REMOVED lines=10> */
.L_x_5652:
[----:B------:R-:W-:Y:S01]  /*222a0*/  IMAD.MOV.U32 R2, RZ, RZ, R14 ;  /* 0x000000ffff027224 */ /* 0x000fe200078e000e */
[----:B------:R-:W-:Y:S06]  /*222b0*/  BRA `(.L_x_5653) ;  /* 0xffffff9c00387947 */ /* 0x000fec000383ffff */
.L_x_5454:
[----:B---3--:R3:W4:Y:S02]  /*222c0*/  SYNCS.PHASECHK.TRANS64.TRYWAIT P0, [R6+URZ+0x22860], R22 ;  /* 0x02286016060075a7 */ /* 0x008724000800017f */
[----:B----4-:R-:W-:Y:S05]  /*222d0*/  @!P0 NANOSLEEP.SYNCS 0x989680 ;  /* 0x009896800000895d */ /* 0x010fea0003900000 */
[----:B------:R-:W4:Y:S02]  /*222e0*/  @!P0 SYNCS.PHASECHK.TRANS64 P0, [R6+URZ+0x22860], R22 ;  /* 0x02286016060085a7 */ /* 0x000f24000800007f */
[----:B----4-:R-:W-:Y:S05]  /*222f0*/  @!P0 BRA `(.L_x_5454) ;  /* 0xfffffffc00f08947 */ /* 0x010fea000383ffff */
[----:B------:R-:W-:Y:S05]  /*22300*/  BRA `(.L_x_5654) ;  /* 0xffffff9c00887947 */ /* 0x000fea000383ffff */
.L_x_5455:
        /* <DEDUP_REMOVED lines=8> */
.L_x_5656:
[----:B------:R-:W-:Y:S05]  /*22390*/  BSYNC B1 ;  /* 0x0000000000017941 */ /* 0x000fea0003800000 */
.L_x_5655:
[----:B------:R-:W-:Y:S01]  /*223a0*/  IMAD.MOV.U32 R13, RZ, RZ, R8 ;  /* 0x000000ffff0d7224 */ /* 0x000fe200078e0008 */
[----:B------:R-:W-:Y:S01]  /*223b0*/  MOV R11, 0x181f ;  /* 0x0000181f000b7802 */ /* 0x000fe20000000f00 */
[----:B------:R-:W-:Y:S02]  /*223c0*/  IMAD.MOV.U32 R12, RZ, RZ, RZ ;  /* 0x000000ffff0c7224 */ /* 0x000fe400078e00ff */
[----:B------:R-:W-:Y:S02]  /*223d0*/  IMAD.MOV.U32 R15, RZ, RZ, -0x1 ;  /* 0xffffffffff0f7424 */ /* 0x000fe400078e00ff */
[----:B------:R-:W-:Y:S02]  /*223e0*/  IMAD.MOV.U32 R3, RZ, RZ, R14 ;  /* 0x000000ffff037224 */ /* 0x000fe400078e000e */
[----:B------:R-:W-:-:S07]  /*223f0*/  IMAD R7, R7, 0x2, R16 ;  /* 0x0000000207077824 */ /* 0x000fce00078e0210 */
[----:B------:R-:W-:Y:S05]  /*22400*/  WARPSYNC.COLLECTIVE R15, `(.L_x_5657) ;  /* 0x000000000f087348 */ /* 0x000fea0003c00000 */
[----:B------:R0:W1:Y:S02]  /*22410*/  SHFL.IDX P6, R14, R13, R12, R11 ;  /* 0x0000000c0d0e7389 */ /* 0x00006400000c000b */
[----:B01----:R-:W-:Y:S01]  /*22420*/  ENDCOLLECTIVE ;  /* 0x000000000000791b */ /* 0x003fe20003800000 */
.L_x_5657:
[----:B------:R-:W-:Y:S02]  /*22430*/  IMAD.MOV.U32 R13, RZ, RZ, R9 ;  /* 0x000000ffff0d7224 */ /* 0x000fe400078e0009 */
[----:B------:R-:W-:Y:S01]  /*22440*/  IMAD.MOV.U32 R12, RZ, RZ, 0x1 ;  /* 0x00000001ff0c7424 */ /* 0x000fe200078e00ff */
[----:B------:R-:W-:-:S13]  /*22450*/  IADD3 R2, P0, R14, R0, RZ ;  /* 0x000000000e027210 */ /* 0x000fda0007f1e0ff */
[----:B------:R-:W-:Y:S05]  /*22460*/  WARPSYNC.COLLECTIVE R15, `(.L_x_5658) ;  /* 0x000000000f087348 */ /* 0x000fea0003c00000 */
[----:B------:R0:W1:Y:S02]  /*22470*/  SHFL.IDX P6, R14, R13, R12, R11 ;  /* 0x0000000c0d0e7389 */ /* 0x00006400000c000b */
[----:B01----:R-:W-:Y:S01]  /*22480*/  ENDCOLLECTIVE ;  /* 0x000000000000791b */ /* 0x003fe20003800000 */
.L_x_5658:
        /* <DEDUP_REMOVED lines=13> */
.L_x_5659:
[----:B------:R-:W-:Y:S01]  /*22560*/  IMAD.MOV.U32 R13, RZ, RZ, R9 ;  /* 0x000000ffff0d7224 */ /* 0x000fe200078e0009 */
[----:B------:R-:W-:Y:S02]  /*22570*/  MOV R12, 0x2 ;  /* 0x00000002000c7802 */ /* 0x000fe40000000f00 */
[----:B------:R-:W-:-:S13]  /*22580*/  IADD3 R2, P0, R14, R0, RZ ;  /* 0x000000000e027210 */ /* 0x000fda0007f1e0ff */
[----:B------:R-:W-:Y:S05]  /*22590*/  WARPSYNC.COLLECTIVE R15, `(.L_x_5660) ;  /* 0x000000000f087348 */ /* 0x000fea0003c00000 */
[----:B------:R0:W1:Y:S02]  /*225a0*/  SHFL.IDX P6, R14, R13, R12, R11 ;  /* 0x0000000c0d0e7389 */ /* 0x00006400000c000b */
[----:B01----:R-:W-:Y:S01]  /*225b0*/  ENDCOLLECTIVE ;  /* 0x000000000000791b */ /* 0x003fe20003800000 */
.L_x_5660:
        /* <DEDUP_REMOVED lines=13> */
.L_x_5661:
[----:B------:R-:W-:Y:S02]  /*22690*/  IMAD.MOV.U32 R13, RZ, RZ, R9 ;  /* 0x000000ffff0d7224 */ /* 0x000fe400078e0009 */
[----:B------:R-:W-:Y:S01]  /*226a0*/  IMAD.MOV.U32 R12, RZ, RZ, 0x3 ;  /* 0x00000003ff0c7424 */ /* 0x000fe200078e00ff */
[----:B------:R-:W-:-:S13]  /*226b0*/  IADD3 R2, P0, R14, R0, RZ ;  /* 0x000000000e027210 */ /* 0x000fda0007f1e0ff */
[----:B------:R-:W-:Y:S05]  /*226c0*/  WARPSYNC.COLLECTIVE R15, `(.L_x_5662) ;  /* 0x000000000f087348 */ /* 0x000fea0003c00000 */
[----:B------:R0:W1:Y:S02]  /*226d0*/  SHFL.IDX P6, R14, R13, R12, R11 ;  /* 0x0000000c0d0e7389 */ /* 0x00006400000c000b */
[----:B01----:R-:W-:Y:S01]  /*226e0*/  ENDCOLLECTIVE ;  /* 0x000000000000791b */ /* 0x003fe20003800000 */
.L_x_5662:
        /* <DEDUP_REMOVED lines=13> */
.L_x_5663:
[----:B------:R-:W-:Y:S01]  /*227c0*/  IMAD.MOV.U32 R13, RZ, RZ, R9 ;  /* 0x000000ffff0d7224 */ /* 0x000fe200078e0009 */
[----:B------:R-:W-:Y:S02]  /*227d0*/  MOV R12, 0x4 ;  /* 0x00000004000c7802 */ /* 0x000fe40000000f00 */
[----:B------:R-:W-:-:S13]  /*227e0*/  IADD3 R2, P0, R14, R0, RZ ;  /* 0x000000000e027210 */ /* 0x000fda0007f1e0ff */
[----:B------:R-:W-:Y:S05]  /*227f0*/  WARPSYNC.COLLECTIVE R15, `(.L_x_5664) ;  /* 0x000000000f087348 */ /* 0x000fea0003c00000 */
[----:B------:R0:W1:Y:S02]  /*22800*/  SHFL.IDX P6, R14, R13, R12, R11 ;  /* 0x0000000c0d0e7389 */ /* 0x00006400000c000b */
[----:B01----:R-:W-:Y:S01]  /*22810*/  ENDCOLLECTIVE ;  /* 0x000000000000791b */ /* 0x003fe20003800000 */
.L_x_5664:
        /* <DEDUP_REMOVED lines=13> */
.L_x_5665:
[----:B------:R-:W-:Y:S02]  /*228f0*/  IMAD.MOV.U32 R13, RZ, RZ, R9 ;  /* 0x000000ffff0d7224 */ /* 0x000fe400078e0009 */
[----:B------:R-:W-:Y:S01]  /*22900*/  IMAD.MOV.U32 R12, RZ, RZ, 0x5 ;  /* 0x00000005ff0c7424 */ /* 0x000fe200078e00ff */
[----:B------:R-:W-:-:S13]  /*22910*/  IADD3 R2, P0, R14, R0, RZ ;  /* 0x000000000e027210 */ /* 0x000fda0007f1e0ff */
[----:B------:R-:W-:Y:S05]  /*22920*/  WARPSYNC.COLLECTIVE R15, `(.L_x_5666) ;  /* 0x000000000f087348 */ /* 0x000fea0003c00000 */
[----:B------:R0:W1:Y:S02]  /*22930*/  SHFL.IDX P6, R14, R13, R12, R11 ;  /* 0x0000000c0d0e7389 */ /* 0x00006400000c000b */
[----:B01----:R-:W-:Y:S01]  /*22940*/  ENDCOLLECTIVE ;  /* 0x000000000000791b */ /* 0x003fe20003800000 */
.L_x_5666:
        /* <DEDUP_REMOVED lines=13> */
.L_x_5667:
[----:B------:R-:W-:Y:S05]  /*22a20*/  BRA `(.L_x_5668) ;  /* 0xffffff9800cc7947 */ /* 0x000fea000383ffff */
.L_x_5463:
[----:B------:R-:W-:Y:S01]  /*22a30*/  BSSY B0, `(.L_x_5669) ;  /* 0x0000008000007945 */ /* 0x000fe20003800000 */
[----:B------:R-:W-:Y:S01]  /*22a40*/  IMAD.MOV.U32 R13, RZ, RZ, R24 ;  /* 0x000000ffff0d7224 */ /* 0x000fe200078e0018 */
[----:B-1----:R-:W-:Y:S01]  /*22a50*/  MOV R11, 0x1f ;  /* 0x0000001f000b7802 */ /* 0x002fe20000000f00 */
[----:B------:R-:W-:Y:S02]  /*22a60*/  IMAD.MOV.U32 R12, RZ, RZ, RZ ;  /* 0x000000ffff0c7224 */ /* 0x000fe400078e00ff */
[----:B------:R-:W-:-:S07]  /*22a70*/  IMAD.MOV.U32 R15, RZ, RZ, -0x1 ;  /* 0xffffffffff0f7424 */ /* 0x000fce00078e00ff */
[----:B0-23--:R-:W-:Y:S05]  /*22a80*/  WARPSYNC.COLLECTIVE R15, `(.L_x_5670) ;  /* 0x000000000f087348 */ /* 0x00dfea0003c00000 */
[----:B------:R1:W4:Y:S02]  /*22a90*/  SHFL.IDX P6, R14, R13, R12, R11 ;  /* 0x0000000c0d0e7389 */ /* 0x00032400000c000b */
[----:B01234-:R-:W-:Y:S01]  /*22aa0*/  ENDCOLLECTIVE ;  /* 0x000000000000791b */ /* 0x01ffe20003800000 */
.L_x_5670:
[----:B------:R-:W-:Y:S05]  /*22ab0*/  BSYNC B0 ;  /* 0x0000000000007941 */ /* 0x000fea0003800000 */
.L_x_5669:
        /* <DEDUP_REMOVED lines=9> */
.L_x_5671:
        /* <DEDUP_REMOVED lines=15> */
[----:B------:R-:W-:Y:S02]  /*22c40*/  ISETP.GE.U32.AND P5, PT, R8, 0x10, PT ;  /* 0x000000100800780c */ /* 0x000fe40003fa6070 */
[----:B--2---:R-:W-:-:S02]  /*22c50*/  @!P1 MOV R25, R6 ;  /* 0x0000000600199202 */ /* 0x004fc40000000f00 */
[----:B------:R-:W-:Y:S01]  /*22c60*/  MOV R6, RZ ;  /* 0x000000ff00067202 */ /* 0x000fe20000000f00 */
[----:B---3--:R-:W-:Y:S01]  /*22c70*/  @!P1 IMAD.MOV.U32 R4, RZ, RZ, R5 ;  /* 0x000000ffff049224 */ /* 0x008fe200078e0005 */
[----:B------:R-:W-:-:S03]  /*22c80*/  ISETP.NE.AND P1, PT, R8, RZ, PT ;  /* 0x000000ff0800720c */ /* 0x000fc60003f25270 */
[----:B------:R-:W-:-:S10]  /*22c90*/  IMAD R13, R4, R25, RZ ;  /* 0x00000019040d7224 */ /* 0x000fd400078e02ff */
[----:B------:R-:W-:Y:S05]  /*22ca0*/  WARPSYNC.COLLECTIVE R15, `(.L_x_5672) ;  /* 0x000000000f087348 */ /* 0x000fea0003c00000 */
[----:B------:R0:W1:Y:S02]  /*22cb0*/  SHFL.UP P6, R14, R13, R12, R11 ;  /* 0x0400000c0d0e7389 */ /* 0x00006400000c000b */
[----:B01----:R-:W-:Y:S01]  /*22cc0*/  ENDCOLLECTIVE ;  /* 0x000000000000791b */ /* 0x003fe20003800000 */
.L_x_5672:
[----:B------:R-:W-:Y:S01]  /*22cd0*/  IMAD.MOV.U32 R12, RZ, RZ, 0x2 ;  /* 0x00000002ff0c7424 */ /* 0x000fe200078e00ff */
[----:B------:R-:W-:-:S05]  /*22ce0*/  SEL R14, R14, RZ, P1 ;  /* 0x000000ff0e0e7207 */ /* 0x000fca0000800000 */
[----:B------:R-:W-:-:S04]  /*22cf0*/  IMAD.IADD R5, R13, 0x1, R14 ;  /* 0x000000010d057824 */ /* 0x000fc800078e020e */
[----:B------:R-:W-:-:S07]  /*22d00*/  IMAD.MOV.U32 R13, RZ, RZ, R5 ;  /* 0x000000ffff0d7224 */ /* 0x000fce00078e0005 */
[----:B------:R-:W-:Y:S05]  /*22d10*/  WARPSYNC.COLLECTIVE R15, `(.L_x_5673) ;  /* 0x000000000f087348 */ /* 0x000fea0003c00000 */
[----:B------:R0:W1:Y:S02]  /*22d20*/  SHFL.UP P6, R14, R13, R12, R11 ;  /* 0x0400000c0d0e7389 */ /* 0x00006400000c000b */
[----:B01----:R-:W-:Y:S01]  /*22d30*/  ENDCOLLECTIVE ;  /* 0x000000000000791b */ /* 0x003fe20003800000 */
.L_x_5673:
[----:B------:R-:W-:Y:S01]  /*22d40*/  IMAD.MOV.U32 R12, RZ, RZ, 0x4 ;  /* 0x00000004ff0c7424 */ /* 0x000fe200078e00ff */
[----:B------:R-:W-:-:S05]  /*22d50*/  SEL R2, R14, RZ, P2 ;  /* 0x000000ff0e027207 */ /* 0x000fca0001000000 */
[----:B------:R-:W-:-:S04]  /*22d60*/  IMAD.IADD R2, R5, 0x1, R2 ;  /* 0x0000000105027824 */ /* 0x000fc800078e0202 */
[----:B------:R-:W-:-:S07]  /*22d70*/  IMAD.MOV.U32 R13, RZ, RZ, R2 ;  /* 0x000000ffff0d7224 */ /* 0x000fce00078e0002 */
[----:B------:R-:W-:Y:S05]  /*22d80*/  WARPSYNC.COLLECTIVE R15, `(.L_x_5674) ;  /* 0x000000000f087348 */ /* 0x000fea0003c00000 */
[----:B------:R0:W1:Y:S02]  /*22d90*/  SHFL.UP P6, R14, R13, R12, R11 ;  /* 0x0400000c0d0e7389 */ /* 0x00006400000c000b */
[----:B01----:R-:W-:Y:S01]  /*22da0*/  ENDCOLLECTIVE ;  /* 0x000000000000791b */ /* 0x003fe20003800000 */
.L_x_5674:
[----:B------:R-:W-:Y:S01]  /*22db0*/  IMAD.MOV.U32 R12, RZ, RZ, 0x8 ;  /* 0x00000008ff0c7424 */ /* 0x000fe200078e00ff */
[----:B------:R-:W-:-:S04]  /*22dc0*/  SEL R3, R14, RZ, P3 ;  /* 0x000000ff0e037207 */ /* 0x000fc80001800000 */
[----:B------:R-:W-:-:S05]  /*22dd0*/  IADD3 R3, R2, R3, RZ ;  /* 0x0000000302037210 */ /* 0x000fca0007ffe0ff */
[----:B------:R-:W-:-:S07]  /*22de0*/  IMAD.MOV.U32 R13, RZ, RZ, R3 ;  /* 0x000000ffff0d7224 */ /* 0x000fce00078e0003 */
[----:B------:R-:W-:Y:S05]  /*22df0*/  WARPSYNC.COLLECTIVE R15, `(.L_x_5675) ;  /* 0x000000000f087348 */ /* 0x000fea0003c00000 */
[----:B------:R0:W1:Y:S02]  /*22e00*/  SHFL.UP P6, R14, R13, R12, R11 ;  /* 0x0400000c0d0e7389 */ /* 0x00006400000c000b */
[----:B01----:R-:W-:Y:S01]  /*22e10*/  ENDCOLLECTIVE ;  /* 0x000000000000791b */ /* 0x003fe20003800000 */
.L_x_5675:
[----:B------:R-:W-:Y:S01]  /*22e20*/  IMAD.MOV.U32 R12, RZ, RZ, 0x10 ;  /* 0x00000010ff0c7424 */ /* 0x000fe200078e00ff */
[----:B------:R-:W-:-:S05]  /*22e30*/  SEL R14, R14, RZ, P4 ;  /* 0x000000ff0e0e7207 */ /* 0x000fca0002000000 */
[----:B------:R-:W-:-:S04]  /*22e40*/  IMAD.IADD R5, R3, 0x1, R14 ;  /* 0x0000000103057824 */ /* 0x000fc800078e020e */
[----:B------:R-:W-:-:S07]  /*22e50*/  IMAD.MOV.U32 R13, RZ, RZ, R5 ;  /* 0x000000ffff0d7224 */ /* 0x000fce00078e0005 */
[----:B------:R-:W-:Y:S05]  /*22e60*/  WARPSYNC.COLLECTIVE R15, `(.L_x_5676) ;  /* 0x000000000f087348 */ /* 0x000fea0003c00000 */
[----:B------:R0:W1:Y:S02]  /*22e70*/  SHFL.UP P6, R14, R13, R12, R11 ;  /* 0x0400000c0d0e7389 */ /* 0x00006400000c000b */
[----:B01----:R-:W-:Y:S01]  /*22e80*/  ENDCOLLECTIVE ;  /* 0x000000000000791b */ /* 0x003fe20003800000 */
.L_x_5676:
        /* <DEDUP_REMOVED lines=8> */
.L_x_5677:
[----:B------:R-:W-:Y:S05]  /*22f10*/  BRA `(.L_x_5678) ;  /* 0xffffff9c002c7947 */ /* 0x000fea000383ffff */
.L_x_5466:
[----:B------:R-:W-:Y:S01]  /*22f20*/  BSSY B0, `(.L_x_5679) ;  /* 0x0000007000007945 */ /* 0x000fe20003800000 */
[----:B------:R-:W-:Y:S02]  /*22f30*/  IMAD.MOV.U32 R12, RZ, RZ, 0x1 ;  /* 0x00000001ff0c7424 */ /* 0x000fe400078e00ff */
[----:B-1----:R-:W-:Y:S02]  /*22f40*/  IMAD.MOV.U32 R11, RZ, RZ, RZ ;  /* 0x000000ffff0b7224 */ /* 0x002fe400078e00ff */
[----:B------:R-:W-:-:S07]  /*22f50*/  IMAD.MOV.U32 R15, RZ, RZ, -0x1 ;  /* 0xffffffffff0f7424 */ /* 0x000fce00078e00ff */
[----:B------:R-:W-:Y:S05]  /*22f60*/  WARPSYNC.COLLECTIVE R15, `(.L_x_5680) ;  /* 0x000000000f087348 */ /* 0x000fea0003c00000 */
[----:B------:R0:W1:Y:S02]  /*22f70*/  SHFL.UP P6, R14, R13, R12, R11 ;  /* 0x0400000c0d0e7389 */ /* 0x00006400000c000b */
[----:B01----:R-:W-:Y:S01]  /*22f80*/  ENDCOLLECTIVE ;  /* 0x000000000000791b */ /* 0x003fe20003800000 */
.L_x_5680:
[----:B------:R-:W-:Y:S05]  /*22f90*/  BSYNC B0 ;  /* 0x0000000000007941 */ /* 0x000fea0003800000 */
.L_x_5679:
        /* <DEDUP_REMOVED lines=8> */
.L_x_5681:
[----:B------:R-:W-:Y:S02]  /*23020*/  MOV R12, 0x4 ;  /* 0x00000004000c7802 */ /* 0x000fe40000000f00 */
[----:B------:R-:W-:-:S05]  /*23030*/  SEL R2, R14, RZ, P2 ;  /* 0x000000ff0e027207 */ /* 0x000fca0001000000 */
[----:B------:R-:W-:-:S04]  /*23040*/  IMAD.IADD R2, R13, 0x1, R2 ;  /* 0x000000010d027824 */ /* 0x000fc800078e0202 */
[----:B------:R-:W-:-:S07]  /*23050*/  IMAD.MOV.U32 R13, RZ, RZ, R2 ;  /* 0x000000ffff0d7224 */ /* 0x000fce00078e0002 */
[----:B------:R-:W-:Y:S05]  /*23060*/  WARPSYNC.COLLECTIVE R15, `(.L_x_5682) ;  /* 0x000000000f087348 */ /* 0x000fea0003c00000 */
[----:B------:R0:W1:Y:S02]  /*23070*/  SHFL.UP P6, R14, R13, R12, R11 ;  /* 0x0400000c0d0e7389 */ /* 0x00006400000c000b */
[----:B01----:R-:W-:Y:S01]  /*23080*/  ENDCOLLECTIVE ;  /* 0x000000000000791b */ /* 0x003fe20003800000 */
.L_x_5682:
[----:B------:R-:W-:Y:S01]  /*23090*/  IMAD.MOV.U32 R12, RZ, RZ, 0x8 ;  /* 0x00000008ff0c7424 */ /* 0x000fe200078e00ff */
[----:B------:R-:W-:-:S05]  /*230a0*/  SEL R3, R14, RZ, P3 ;  /* 0x000000ff0e037207 */ /* 0x000fca0001800000 */
[----:B------:R-:W-:-:S04]  /*230b0*/  IMAD.IADD R3, R2, 0x1, R3 ;  /* 0x0000000102037824 */ /* 0x000fc800078e0203 */
[----:B------:R-:W-:-:S07]  /*230c0*/  IMAD.MOV.U32 R13, RZ, RZ, R3 ;  /* 0x000000ffff0d7224 */ /* 0x000fce00078e0003 */
[----:B------:R-:W-:Y:S05]  /*230d0*/  WARPSYNC.COLLECTIVE R15, `(.L_x_5683) ;  /* 0x000000000f087348 */ /* 0x000fea0003c00000 */
[----:B------:R0:W1:Y:S02]  /*230e0*/  SHFL.UP P6, R14, R13, R12, R11 ;  /* 0x0400000c0d0e7389 */ /* 0x00006400000c000b */
[----:B01----:R-:W-:Y:S01]  /*230f0*/  ENDCOLLECTIVE ;  /* 0x000000000000791b */ /* 0x003fe20003800000 */
.L_x_5683:
[----:B------:R-:W-:Y:S01]  /*23100*/  IMAD.MOV.U32 R12, RZ, RZ, 0x10 ;  /* 0x00000010ff0c7424 */ /* 0x000fe200078e00ff */
[----:B------:R-:W-:-:S05]  /*23110*/  SEL R14, R14, RZ, P4 ;  /* 0x000000ff0e0e7207 */ /* 0x000fca0002000000 */
[----:B------:R-:W-:-:S04]  /*23120*/  IMAD.IADD R5, R3, 0x1, R14 ;  /* 0x0000000103057824 */ /* 0x000fc800078e020e */
[----:B------:R-:W-:-:S07]  /*23130*/  IMAD.MOV.U32 R13, RZ, RZ, R5 ;  /* 0x000000ffff0d7224 */ /* 0x000fce00078e0005 */
[----:B------:R-:W-:Y:S05]  /*23140*/  WARPSYNC.COLLECTIVE R15, `(.L_x_5684) ;  /* 0x000000000f087348 */ /* 0x000fea0003c00000 */
[----:B------:R0:W1:Y:S02]  /*23150*/  SHFL.UP P6, R14, R13, R12, R11 ;  /* 0x0400000c0d0e7389 */ /* 0x00006400000c000b */
[----:B01----:R-:W-:Y:S01]  /*23160*/  ENDCOLLECTIVE ;  /* 0x000000000000791b */ /* 0x003fe20003800000 */
.L_x_5684:
[----:B------:R-:W-:Y:S01]  /*23170*/  IMAD.MOV.U32 R12, RZ, RZ, 0x1f ;  /* 0x0000001fff0c7424 */ /* 0x000fe200078e00ff */
[----:B------:R-:W-:Y:S02]  /*23180*/  MOV R11, 0x1f ;  /* 0x0000001f000b7802 */ /* 0x000fe40000000f00 */
[----:B------:R-:W-:-:S05]  /*23190*/  SEL R2, R14, RZ, P5 ;  /* 0x000000ff0e027207 */ /* 0x000fca0002800000 */
[----:B------:R-:W-:-:S04]  /*231a0*/  IMAD.IADD R2, R5, 0x1, R2 ;  /* 0x0000000105027824 */ /* 0x000fc800078e0202 */
[----:B------:R-:W-:-:S07]  /*231b0*/  IMAD.MOV.U32 R13, RZ, RZ, R2 ;  /* 0x000000ffff0d7224 */ /* 0x000fce00078e0002 */
[----:B------:R-:W-:Y:S05]  /*231c0*/  WARPSYNC.COLLECTIVE R15, `(.L_x_5685) ;  /* 0x000000000f087348 */ /* 0x000fea0003c00000 */
[----:B------:R0:W1:Y:S02]  /*231d0*/  SHFL.IDX P6, R14, R13, R12, R11 ;  /* 0x0000000c0d0e7389 */ /* 0x00006400000c000b */
[----:B01----:R-:W-:Y:S01]  /*231e0*/  ENDCOLLECTIVE ;  /* 0x000000000000791b */ /* 0x003fe20003800000 */
.L_x_5685:
[----:B------:R-:W-:Y:S05]  /*231f0*/  BRA `(.L_x_5686) ;  /* 0xffffff9c00187947 */ /* 0x000fea000383ffff */
.L_x_5468:
[----:B------:R-:W-:Y:S01]  /*23200*/  BSSY B0, `(.L_x_5687) ;  /* 0x0000006000007945 */ /* 0x000fe20003800000 */
[----:B------:R-:W-:Y:S01]  /*23210*/  PLOP3.LUT P6, PT, P6, PT, PT, 0x8, 0x0 ;  /* 0x000000000000781c */ /* 0x000fe200037ce170 */
[----:B------:R-:W-:-:S12]  /*23220*/  IMAD.MOV.U32 R15, RZ, RZ, -0x1 ;  /* 0xffffffffff0f7424 */ /* 0x000fd800078e00ff */
[----:B01----:R-:W-:Y:S05]  /*23230*/  WARPSYNC.COLLECTIVE R15, `(.L_x_5688) ;  /* 0x000000000f087348 */ /* 0x003fea0003c00000 */
[----:B------:R-:W-:Y:S01]  /*23240*/  VOTE.ANY R14, PT, P6 ;  /* 0x00000000000e7806 */ /* 0x000fe200030e0100 */
[----:B01----:R-:W-:Y:S06]  /*23250*/  ENDCOLLECTIVE ;  /* 0x000000000000791b */ /* 0x003fec0003800000 */
.L_x_5688:
[----:B------:R-:W-:Y:S05]  /*23260*/  BSYNC B0 ;  /* 0x0000000000007941 */ /* 0x000fea0003800000 */
.L_x_5687:
        /* <DEDUP_REMOVED lines=8> */
.L_x_5689:
[----:B------:R-:W-:Y:S02]  /*232f0*/  IMAD.IADD R27, R12, 0x1, R27 ;  /* 0x000000010c1b7824 */ /* 0x000fe400078e021b */
[----:B------:R-:W-:Y:S02]  /*23300*/  IMAD.MOV.U32 R13, RZ, RZ, R4 ;  /* 0x000000ffff0d7224 */ /* 0x000fe400078e0004 */
[----:B------:R-:W-:-:S07]  /*23310*/  IMAD.MOV.U32 R25, RZ, RZ, R14 ;  /* 0x000000ffff197224 */ /* 0x000fce00078e000e */
[----:B------:R-:W-:Y:S05]  /*23320*/  WARPSYNC.COLLECTIVE R15, `(.L_x_5690) ;  /* 0x000000000f087348 */ /* 0x000fea0003c00000 */
[----:B------:R0:W1:Y:S02]  /*23330*/  SHFL.IDX P6, R14, R13, R12, R11 ;  /* 0x0000000c0d0e7389 */ /* 0x00006400000c000b */
[----:B01----:R-:W-:Y:S01]  /*23340*/  ENDCOLLECTIVE ;  /* 0x000000000000791b */ /* 0x003fe20003800000 */
.L_x_5690:
[----:B------:R-:W-:Y:S01]  /*23350*/  IMAD.MOV.U32 R4, RZ, RZ, R14 ;  /* 0x000000ffff047224 */ /* 0x000fe200078e000e */
[----:B------:R-:W-:Y:S06]  /*23360*/  BRA `(.L_x_5691) ;  /* 0xffffff9800fc7947 */ /* 0x000fec000383ffff */
.L_x_5470:
[----:B------:R-:W-:Y:S01]  /*23370*/  BSSY B0, `(.L_x_5692) ;  /* 0x0000007000007945 */ /* 0x000fe20003800000 */
[----:B------:R-:W-:Y:S01]  /*23380*/  MOV R13, R2 ;  /* 0x00000002000d7202 */ /* 0x000fe20000000f00 */
[----:B-1----:R-:W-:Y:S02]  /*23390*/  IMAD.MOV.U32 R11, RZ, RZ, 0x1f ;  /* 0x0000001fff0b7424 */ /* 0x002fe400078e00ff */
[----:B------:R-:W-:-:S07]  /*233a0*/  IMAD.MOV.U32 R15, RZ, RZ, -0x1 ;  /* 0xffffffffff0f7424 */ /* 0x000fce00078e00ff */
[----:B0--34-:R-:W-:Y:S05]  /*233b0*/  WARPSYNC.COLLECTIVE R15, `(.L_x_5693) ;  /* 0x000000000f087348 */ /* 0x019fea0003c00000 */
[----:B------:R1:W2:Y:S02]  /*233c0*/  SHFL.IDX P6, R14, R13, R12, R11 ;  /* 0x0000000c0d0e7389 */ /* 0x0002a400000c000b */
[----:B01234-:R-:W-:Y:S01]  /*233d0*/  ENDCOLLECTIVE ;  /* 0x000000000000791b */ /* 0x01ffe20003800000 */
.L_x_5693:
[----:B------:R-:W-:Y:S05]  /*233e0*/  BSYNC B0 ;  /* 0x0000000000007941 */ /* 0x000fea0003800000 */
.L_x_5692:
[----:B------:R-:W-:Y:S01]  /*233f0*/  IMAD.MOV.U32 R6, RZ, RZ, R14 ;  /* 0x000000ffff067224 */ /* 0x000fe200078e000e */
[----:B------:R-:W-:Y:S06]  /*23400*/  BRA `(.L_x_5469) ;  /* 0xffffff9800ec7947 */ /* 0x000fec000383ffff */
.L_x_5476:
[----:B0-----:R0:W1:Y:S02]  /*23410*/  SYNCS.PHASECHK.TRANS64.TRYWAIT P0, [R5+URZ+0x22820], R0 ;  /* 0x02282000050075a7 */ /* 0x001064000800017f */
[----:B-1----:R-:W-:Y:S05]  /*23420*/  @!P0 NANOSLEEP.SYNCS 0x989680 ;  /* 0x009896800000895d */ /* 0x002fea0003900000 */
[----:B------:R-:W1:Y:S02]  /*23430*/  @!P0 SYNCS.PHASECHK.TRANS64 P0, [R5+URZ+0x22820], R0 ;  /* 0x02282000050085a7 */ /* 0x000e64000800007f */
[----:B-1----:R-:W-:Y:S05]  /*23440*/  @!P0 BRA `(.L_x_5476) ;  /* 0xfffffffc00f08947 */ /* 0x002fea000383ffff */
[----:B------:R-:W-:Y:S05]  /*23450*/  BRA `(.L_x_5694) ;  /* 0xffffffa400447947 */ /* 0x000fea000383ffff */
.L_x_5477:
        /* <DEDUP_REMOVED lines=11> */
.L_x_5696:
[----:B------:R-:W-:Y:S05]  /*23510*/  BSYNC B0 ;  /* 0x0000000000007941 */ /* 0x000fea0003800000 */
.L_x_5695:
[----:B------:R-:W-:Y:S05]  /*23520*/  BRA `(.L_x_5697) ;  /* 0xffffffa4002c7947 */ /* 0x000fea000383ffff */
.L_x_5478:
[----:B------:R-:W-:Y:S01]  /*23530*/  BSSY B0, `(.L_x_5698) ;  /* 0x0000006000007945 */ /* 0x000fe20003800000 */
[----:B------:R-:W-:-:S07]  /*23540*/  IMAD.MOV.U32 R15, RZ, RZ, -0x1 ;  /* 0xffffffffff0f7424 */ /* 0x000fce00078e00ff */
[----:B0-234-:R-:W-:Y:S05]  /*23550*/  WARPSYNC.COLLECTIVE R15, `(.L_x_5699) ;  /* 0x000000000f0c7348 */ /* 0x01dfea0003c00000 */
[----:B------:R-:W-:Y:S02]  /*23560*/  ELECT P6, UR62, PT ;  /* 0x00000000003e782f */ /* 0x000fe400038c0000 */
[----:B------:R-:W-:Y:S01]  /*23570*/  MOV R14, UR62 ;  /* 0x0000003e000e7c02 */ /* 0x000fe20008000f00 */
[----:B0-234-:R-:W-:Y:S10]  /*23580*/  ENDCOLLECTIVE ;  /* 0x000000000000791b */ /* 0x01dff40003800000 */
.L_x_5699:
[----:B------:R-:W-:Y:S05]  /*23590*/  BSYNC B0 ;  /* 0x0000000000007941 */ /* 0x000fea0003800000 */
.L_x_5698:
[----:B------:R-:W-:Y:S05]  /*235a0*/  BRA `(.L_x_5700) ;  /* 0xffffffa400207947 */ /* 0x000fea000383ffff */
.L_x_5480:
[----:B0-----:R0:W1:Y:S02]  /*235b0*/  SYNCS.PHASECHK.TRANS64.TRYWAIT P1, [R3+URZ+0x22840], R2 ;  /* 0x02284002030075a7 */ /* 0x001064000802017f */
[----:B-1----:R-:W-:Y:S05]  /*235c0*/  @!P1 NANOSLEEP.SYNCS 0x989680 ;  /* 0x009896800000995d */ /* 0x002fea0003900000 */
[----:B------:R-:W1:Y:S02]  /*235d0*/  @!P1 SYNCS.PHASECHK.TRANS64 P1, [R3+URZ+0x22840], R2 ;  /* 0x02284002030095a7 */ /* 0x000e64000802007f */
[----:B-1----:R-:W-:Y:S05]  /*235e0*/  @!P1 BRA `(.L_x_5480) ;  /* 0xfffffffc00f09947 */ /* 0x002fea000383ffff */
[----:B------:R-:W-:Y:S05]  /*235f0*/  BRA `(.L_x_5701) ;  /* 0xffffffa400407947 */ /* 0x000fea000383ffff */
.L_x_5482:
[----:B-1----:R1:W0:Y:S02]  /*23600*/  SYNCS.PHASECHK.TRANS64.TRYWAIT P1, [R19+URZ+0x22840], R0 ;  /* 0x02284000130075a7 */ /* 0x002224000802017f */
[----:B0-----:R-:W-:Y:S05]  /*23610*/  @!P1 NANOSLEEP.SYNCS 0x989680 ;  /* 0x009896800000995d */ /* 0x001fea0003900000 */
[----:B------:R-:W0:Y:S02]  /*23620*/  @!P1 SYNCS.PHASECHK.TRANS64 P1, [R19+URZ+0x22840], R0 ;  /* 0x02284000130095a7 */ /* 0x000e24000802007f */
[----:B0-----:R-:W-:Y:S05]  /*23630*/  @!P1 BRA `(.L_x_5482) ;  /* 0xfffffffc00f09947 */ /* 0x001fea000383ffff */
[----:B------:R-:W-:Y:S05]  /*23640*/  BRA `(.L_x_5702) ;  /* 0xffffffa4004c7947 */ /* 0x000fea000383ffff */
.L_x_5484:
[----:B------:R0:W0:Y:S02]  /*23650*/  SYNCS.PHASECHK.TRANS64.TRYWAIT P1, [R3+URZ+0x22860], R2 ;  /* 0x02286002030075a7 */ /* 0x000024000802017f */
[----:B0-----:R-:W-:Y:S05]  /*23660*/  @!P1 NANOSLEEP.SYNCS 0x989680 ;  /* 0x009896800000995d */ /* 0x001fea0003900000 */
[----:B------:R-:W0:Y:S02]  /*23670*/  @!P1 SYNCS.PHASECHK.TRANS64 P1, [R3+URZ+0x22860], R2 ;  /* 0x02286002030095a7 */ /* 0x000e24000802007f */
[----:B0-----:R-:W-:Y:S05]  /*23680*/  @!P1 BRA `(.L_x_5484) ;  /* 0xfffffffc00f09947 */ /* 0x001fea000383ffff */
[----:B------:R-:W-:Y:S05]  /*23690*/  BRA `(.L_x_5703) ;  /* 0xffffffa400487947 */ /* 0x000fea000383ffff */
.L_x_5704:
        /* <DEDUP_REMOVED lines=14> */
.L_x_6574:


//--------------------- .text._ZN7cutlass13device_kernelIN5flash11enable_sm90INS1_16FlashAttnFwdSm90INS1_25CollectiveMainloopFwdSm90ILi2EN4cute5tupleIJNS5_1CILi1EEES8_S8_EEENS6_IJNS7_ILi128EEENS7_ILi96EEENS7_ILi64EEEEEELi256ENS_6half_tEfNS_4arch4Sm90ELb1ELb0ELb0ELb1ELb1ELb0ELb1ELb1ELb0ELb1ELb1ELb0EEENS1_21CollectiveEpilogueFwdINS6_IJSA_NS7_ILi256EEESB_EEES9_SE_SG_Li256ELb1ELb1ELb1ELb0EEENS1_36VarlenDynamicPersistentTileSchedulerILi128ELi96ELi256ELi128ELb1ELb1ELb1ELb1ELb1ELb1EEEEEEEEEvNT_6ParamsE --------------------------
	.section	.text._ZN7cutlass13device_kernelIN5flash11enable_sm90INS1_16FlashAttnFwdSm90INS1_25CollectiveMainloopFwdSm90ILi2EN4cute5tupleIJNS5_1CILi1EEES8_S8_EEENS6_IJNS7_ILi128EEENS7_ILi96EEENS7_ILi64EEEEEELi256ENS_6half_tEfNS_4arch4Sm90ELb1ELb0ELb0ELb1ELb1ELb0ELb1ELb1ELb0ELb1ELb1ELb0EEENS1_21CollectiveEpilogueFwdINS6_IJSA_NS7_ILi256EEESB_EEES9_SE_SG_Li256ELb1ELb1ELb1ELb0EEENS1_36VarlenDynamicPersistentTileSchedulerILi128ELi96ELi256ELi128ELb1ELb1ELb1ELb1ELb1ELb1EEEEEEEEEvNT_6ParamsE,"ax",@progbits
	.align	128
.text._ZN7cutlass13device_kernelIN5flash11enable_sm90INS1_16FlashAttnFwdSm90INS1_25CollectiveMainloopFwdSm90ILi2EN4cute5tupleIJNS5_1CILi1EEES8_S8_EEENS6_IJNS7_ILi128EEENS7_ILi96EEENS7_ILi64EEEEEELi256ENS_6half_tEfNS_4arch4Sm90ELb1ELb0ELb0ELb1ELb1ELb0ELb1ELb1ELb0ELb1ELb1ELb0EEENS1_21CollectiveEpilogueFwdINS6_IJSA_NS7_ILi256EEESB_EEES9_SE_SG_Li256ELb1ELb1ELb1ELb0EEENS1_36VarlenDynamicPersistentTileSchedulerILi128ELi96ELi256ELi128ELb1ELb1ELb1ELb1ELb1ELb1EEEEEEEEEvNT_6ParamsE:
        .type           _ZN7cutlass13device_kernelIN5flash11enable_sm90INS1_16FlashAttnFwdSm90INS1_25CollectiveMainloopFwdSm90ILi2EN4cute5tupleIJNS5_1CILi1EEES8_S8_EEENS6_IJNS7_ILi128EEENS7_ILi96EEENS7_ILi64EEEEEELi256ENS_6half_tEfNS_4arch4Sm90ELb1ELb0ELb0ELb1ELb1ELb0ELb1ELb1ELb0ELb1ELb1ELb0EEENS1_21CollectiveEpilogueFwdINS6_IJSA_NS7_ILi256EEESB_EEES9_SE_SG_Li256ELb1ELb1ELb1ELb0EEENS1_36VarlenDynamicPersistentTileSchedulerILi128ELi96ELi256ELi128ELb1ELb1ELb1ELb1ELb1ELb1EEEEEEEEEvNT_6ParamsE,@function
        .size           _ZN7cutlass13device_kernelIN5flash11enable_sm90INS1_16FlashAttnFwdSm90INS1_25CollectiveMainloopFwdSm90ILi2EN4cute5tupleIJNS5_1CILi1EEES8_S8_EEENS6_IJNS7_ILi128EEENS7_ILi96EEENS7_ILi64EEEEEELi256ENS_6half_tEfNS_4arch4Sm90ELb1ELb0ELb0ELb1ELb1ELb0ELb1ELb1ELb0ELb1ELb1ELb0EEENS1_21CollectiveEpilogueFwdINS6_IJSA_NS7_ILi256EEESB_EEES9_SE_SG_Li256ELb1ELb1ELb1ELb0EEENS1_36VarlenDynamicPersistentTileSchedulerILi128ELi96ELi256ELi128ELb1ELb1ELb1ELb1ELb1ELb1EEEEEEEEEvNT_6ParamsE,(.L_x_6575 - _ZN7cutlass13device_kernelIN5flash11enable_sm90INS1_16FlashAttnFwdSm90INS1_25CollectiveMainloopFwdSm90ILi2EN4cute5tupleIJNS5_1CILi1EEES8_S8_EEENS6_IJNS7_ILi128EEENS7_ILi96EEENS7_ILi64EEEEEELi256ENS_6half_tEfNS_4arch4Sm90ELb1ELb0ELb0ELb1ELb1ELb0ELb1ELb1ELb0ELb1ELb1ELb0EEENS1_21CollectiveEpilogueFwdINS6_IJSA_NS7_ILi256EEESB_EEES9_SE_SG_Li256ELb1ELb1ELb1ELb0EEENS1_36VarlenDynamicPersistentTileSchedulerILi128ELi96ELi256ELi128ELb1ELb1ELb1ELb1ELb1ELb1EEEEEEEEEvNT_6ParamsE)
        .other          _ZN7cutlass13device_kernelIN5flash11enable_sm90INS1_16FlashAttnFwdSm90INS1_25CollectiveMainloopFwdSm90ILi2EN4cute5tupleIJNS5_1CILi1EEES8_S8_EEENS6_IJNS7_ILi128EEENS7_ILi96EEENS7_ILi64EEEEEELi256ENS_6half_tEfNS_4arch4Sm90ELb1ELb0ELb0ELb1ELb1ELb0ELb1ELb1ELb0ELb1ELb1ELb0EEENS1_21CollectiveEpilogueFwdINS6_IJSA_NS7_ILi256EEESB_EEES9_SE_SG_Li256ELb1ELb1ELb1ELb0EEENS1_36VarlenDynamicPersistentTileSchedulerILi128ELi96ELi256ELi128ELb1ELb1ELb1ELb1ELb1ELb1EEEEEEEEEvNT_6ParamsE,@"STO_CUDA_ENTRY STV_DEFAULT"
_ZN7cutlass13device_kernelIN5flash11enable_sm90INS1_16FlashAttnFwdSm90INS1_25CollectiveMainloopFwdSm90ILi2EN4cute5tupleIJNS5_1CILi1EEES8_S8_EEENS6_IJNS7_ILi128EEENS7_ILi96EEENS7_ILi64EEEEEELi256ENS_6half_tEfNS_4arch4Sm90ELb1ELb0ELb0ELb1ELb1ELb0ELb1ELb1ELb0ELb1ELb1ELb0EEENS1_21CollectiveEpilogueFwdINS6_IJSA_NS7_ILi256EEESB_EEES9_SE_SG_Li256ELb1ELb1ELb1ELb0EEENS1_36VarlenDynamicPersistentTileSchedulerILi128ELi96ELi256ELi128ELb1ELb1ELb1ELb1ELb1ELb1EEEEEEEEEvNT_6ParamsE:
        /* <DEDUP_REMOVED lines=47> */
.L_x_5705:
        /* <DEDUP_REMOVED lines=22> */
.L_x_5706:
        /* <DEDUP_REMOVED lines=18> */
.L_x_5707:
        /* <DEDUP_REMOVED lines=22> */
.L_x_5708:
        /* <DEDUP_REMOVED lines=23> */
.L_x_5709:
        /* <DEDUP_REMOVED lines=10> */
.L_x_5711:
        /* <DEDUP_REMOVED lines=41> */
[----:B------:R0:W-:Y:S01]  /*0b70*/  STL [R1+0x2c], R16 ;  /* 0x00002c1001007387 */ /* 0x0001e20000100800 */
        /* <DEDUP_REMOVED lines=24> */
[----:B------:R-:W-:Y:S02]  /*0d00*/  IMAD.IADD R3, R12, 0x1, -R3 ;  /* 0x000000010c037824 */ /* 0x000fe400078e0a03 */
[----:B------:R-:W-:Y:S01]  /*0d10*/  IMAD.U32 R2, RZ, RZ, UR6 ;  /* 0x00000006ff027e24 */ /* 0x000fe2000f8e00ff */
[----:B------:R-:W-:Y:S01]  /*0d20*/  UMOV UR6, URZ ;  /* 0x0000003f00067c82 */ /* 0x000fe20008000000 */
[----:B------:R-:W-:Y:S01]  /*0d30*/  IMAD.SHL.U32 R17, R9, 0x2, RZ ;  /* 0x0000000209117824 */ /* 0x000fe200078e00ff */
[----:B------:R1:W-:Y:S01]  /*0d40*/  STL [R1+0x30], R0 ;  /* 0x0000300001007387 */ /* 0x0003e20000100800 */
[----:B------:R-:W-:-:S02]  /*0d50*/  IMAD R209, R3, 0x8, R0 ;  /* 0x0000000803d17824 */ /* 0x000fc400078e0200 */
[C---:B0-----:R-:W-:Y:S01]  /*0d60*/  VIADD R16, R17.reuse, 0x8 ;  /* 0x0000000811107836 */ /* 0x041fe20000000000 */
[----:B------:R0:W-:Y:S01]  /*0d70*/  STL [R1+0x38], R2 ;  /* 0x0000380201007387 */ /* 0x0001e20000100800 */
[C---:B------:R-:W-:Y:S02]  /*0d80*/  VIADD R15, R17.reuse, 0x10 ;  /* 0x00000010110f7836 */ /* 0x040fe40000000000 */
[C---:B------:R-:W-:Y:S01]  /*0d90*/  VIADD R14, R17.reuse, 0x18 ;  /* 0x00000018110e7836 */ /* 0x040fe20000000000 */
[----:B------:R-:W-:Y:S01]  /*0da0*/  SHF.R.S32.HI R18, RZ, 0x1f, R16 ;  /* 0x0000001fff127819 */ /* 0x000fe20000011410 */
[C---:B------:R-:W-:Y:S01]  /*0db0*/  VIADD R13, R17.reuse, 0x20 ;  /* 0x00000020110d7836 */ /* 0x040fe20000000000 */
[----:B------:R-:W-:Y:S01]  /*0dc0*/  SHF.R.S32.HI R16, RZ, 0x1f, R15 ;  /* 0x0000001fff107819 */ /* 0x000fe2000001140f */
[----:B-1----:R-:W-:Y:S01]  /*0dd0*/  IMAD.U32 R0, RZ, RZ, UR6 ;  /* 0x00000006ff007e24 */ /* 0x002fe2000f8e00ff */
        /* <DEDUP_REMOVED lines=17> */
[C---:B0-----:R-:W-:Y:S01]  /*0ef0*/  VIADD R2, R17.reuse, 0x68 ;  /* 0x0000006811027836 */ /* 0x041fe20000000000 */
        /* <DEDUP_REMOVED lines=29> */
[----:B-1----:R-:W-:-:S07]  /*10d0*/  SHF.R.S32.HI R2, RZ, 0x1f, R217 ;  /* 0x0000001fff027819 */ /* 0x002fce00000114d9 */
.L_x_5776:
[----:B------:R-:W-:Y:S01]  /*10e0*/  ULDC.64 UR6, c[0x0][0xd88] ;  /* 0x0003620000067ab9 */ /* 0x000fe20000000a00 */
[----:B------:R-:W-:Y:S01]  /*10f0*/  ULDC.64 UR8, c[0x0][0xb10] ;  /* 0x0002c40000087ab9 */ /* 0x000fe20000000a00 */
[----:B------:R-:W-:Y:S01]  /*1100*/  UIMAD.WIDE UR6, UR5, 0x4, UR6 ;  /* 0x00000004050678a5 */ /* 0x000fe2000f8e0206 */
[----:B0---4-:R-:W0:Y:S05]  /*1110*/  LDC.64 R8, c[0x0][0x418] ;  /* 0x00010600ff087b82 */ /* 0x011e2a0000000a00 */
[----:B------:R-:W-:Y:S02]  /*1120*/  IMAD.U32 R212, RZ, RZ, UR6 ;  /* 0x00000006ffd47e24 */ /* 0x000fe4000f8e00ff */
[----:B------:R-:W-:Y:S01]  /*1130*/  IMAD.U32 R213, RZ, RZ, UR7 ;  /* 0x00000007ffd57e24 */ /* 0x000fe2000f8e00ff */
[----:B------:R-:W-:Y:S01]  /*1140*/  ULDC.64 UR6, c[0x0][0xb20] ;  /* 0x0002c80000067ab9 */ /* 0x000fe20000000a00 */
[----:B-1----:R-:W1:Y:S03]  /*1150*/  LDC R0, c[0x0][0x424] ;  /* 0x00010900ff007b82 */ /* 0x002e660000000800 */
[----:B--2---:R-:W2:Y:S01]  /*1160*/  LDG.E R212, desc[UR36][R212.64] ;  /* 0x00000024d4d47981 */ /* 0x004ea2000c1e1900 */
[----:B------:R-:W-:Y:S01]  /*1170*/  ISETP.NE.U32.AND P1, PT, RZ, UR6, PT ;  /* 0x00000006ff007c0c */ /* 0x000fe2000bf25070 */
[----:B------:R-:W-:Y:S01]  /*1180*/  IMAD.MOV.U32 R4, RZ, RZ, RZ ;  /* 0x000000ffff047224 */ /* 0x000fe200078e00ff */
[----:B------:R-:W-:-:S02]  /*1190*/  ISETP.NE.U32.AND P0, PT, RZ, UR8, PT ;  /* 0x00000008ff007c0c */ /* 0x000fc4000bf05070 */
[----:B------:R-:W-:Y:S01]  /*11a0*/  ISETP.NE.AND.EX P1, PT, RZ, UR7, PT, P1 ;  /* 0x00000007ff007c0c */ /* 0x000fe2000bf25310 */
[----:B---3--:R-:W3:Y:S01]  /*11b0*/  LDC R7, c[0x0][0x2f0] ;  /* 0x0000bc00ff077b82 */ /* 0x008ee20000000800 */
[----:B------:R-:W-:Y:S02]  /*11c0*/  ISETP.NE.AND.EX P0, PT, RZ, UR9, PT, P0 ;  /* 0x00000009ff007c0c */ /* 0x000fe4000bf05300 */
[----:B--2---:R-:W-:-:S09]  /*11d0*/  SHF.R.S32.HI R216, RZ, 0x1f, R212 ;  /* 0x0000001fffd87819 */ /* 0x004fd200000114d4 */
[----:B------:R-:W-:-:S04]  /*11e0*/  @P1 LEA R2, P2, R212, UR6, 0x2 ;  /* 0x00000006d4021c11 */ /* 0x000fc8000f8410ff */
[C---:B------:R-:W-:Y:S02]  /*11f0*/  @P1 LEA.HI.X R3, R212.reuse, UR7, R216, 0x2, P2 ;  /* 0x00000007d4031c11 */ /* 0x040fe400090f14d8 */
[----:B------:R-:W-:-:S03]  /*1200*/  @P0 LEA R204, P2, R212, UR8, 0x2 ;  /* 0x00000008d4cc0c11 */ /* 0x000fc6000f8410ff */
[----:B------:R2:W5:Y:S01]  /*1210*/  @P1 LDG.E R4, desc[UR36][R2.64] ;  /* 0x0000002402041981 */ /* 0x000562000c1e1900 */
[----:B------:R-:W-:Y:S01]  /*1220*/  @P0 LEA.HI.X R205, R212, UR9, R216, 0x2, P2 ;  /* 0x00000009d4cd0c11 */ /* 0x000fe200090f14d8 */
[----:B------:R-:W-:-:S04]  /*1230*/  ULDC.64 UR8, c[0x0][0xb18] ;  /* 0x0002c60000087ab9 */ /* 0x000fc80000000a00 */
[----:B------:R2:W5:Y:S01]  /*1240*/  @P0 LDG.E R204, desc[UR36][R204.64] ;  /* 0x00000024cccc0981 */ /* 0x000562000c1e1900 */
[----:B0-----:R-:W-:Y:S02]  /*1250*/  ISETP.NE.U32.AND P1, PT, R8, RZ, PT ;  /* 0x000000ff0800720c */ /* 0x001fe40003f25070 */
[----:B------:R-:W-:Y:S02]  /*1260*/  ISETP.NE.U32.AND P2, PT, RZ, UR8, PT ;  /* 0x00000008ff007c0c */ /* 0x000fe4000bf45070 */
[----:B------:R-:W-:Y:S02]  /*1270*/  ISETP.NE.AND.EX P1, PT, R9, RZ, PT, P1 ;  /* 0x000000ff0900720c */ /* 0x000fe40003f25310 */
[----:B------:R-:W-:Y:S02]  /*1280*/  ISETP.NE.AND.EX P2, PT, RZ, UR9, PT, P2 ;  /* 0x00000009ff007c0c */ /* 0x000fe4000bf45320 */
[----:B-1----:R-:W-:Y:S01]  /*1290*/  SEL R0, R0, 0x1, P1 ;  /* 0x0000000100007807 */ /* 0x002fe20000800000 */
[----:B--23--:R-:W-:Y:S10]  /*12a0*/  @P0 BRA `(.L_x_5712) ;  /* 0x0000000000280947 */ /* 0x00cff40003800000 */
[----:B------:R-:W-:Y:S01]  /*12b0*/  ULDC.64 UR6, c[0x0][0xaf8] ;  /* 0x0002be0000067ab9 */ /* 0x000fe20000000a00 */
[----:B-----5:R-:W0:Y:S01]  /*12c0*/  LDC R204, c[0x0][0x288] ;  /* 0x0000a200ffcc7b82 */ /* 0x020e220000000800 */
[----:B------:R-:W-:-:S04]  /*12d0*/  ISETP.NE.U32.AND P0, PT, RZ, UR6, PT ;  /* 0x00000006ff007c0c */ /* 0x000fc8000bf05070 */
[----:B------:R-:W-:-:S13]  /*12e0*/  ISETP.NE.AND.EX P0, PT, RZ, UR7, PT, P0 ;  /* 0x00000007ff007c0c */ /* 0x000fda000bf05300 */
[----:B------:R-:W-:Y:S05]  /*12f0*/  @!P0 BRA `(.L_x_5712) ;  /* 0x0000000000148947 */ /* 0x000fea0003800000 */
[----:B------:R-:W1:Y:S02]  /*1300*/  LDC.64 R2, c[0x0][0xaf8] ;  /* 0x0002be00ff027b82 */ /* 0x000e640000000a00 */
[----:B-1----:R-:W-:-:S05]  /*1310*/  IMAD.WIDE R2, R212, 0x4, R2 ;  /* 0x00000004d4027825 */ /* 0x002fca00078e0202 */
[----:B0-----:R-:W2:Y:S04]  /*1320*/  LDG.E R204, desc[UR36][R2.64] ;  /* 0x0000002402cc7981 */ /* 0x001ea8000c1e1900 */
[----:B------:R-:W2:Y:S02]  /*1330*/  LDG.E R5, desc[UR36][R2.64+0x4] ;  /* 0x0000042402057981 */ /* 0x000ea4000c1e1900 */
[----:B--2---:R-:W-:-:S07]  /*1340*/  IMAD.IADD R204, R5, 0x1, -R204 ;  /* 0x0000000105cc7824 */ /* 0x004fce00078e0acc */
.L_x_5712:
[----:B------:R-:W-:Y:S01]  /*1350*/  IMAD R205, R0, R7, RZ ;  /* 0x0000000700cd7224 */ /* 0x000fe200078e02ff */
[----:B------:R-:W-:Y:S01]  /*1360*/  LOP3.LUT R213, R6, 0xffff, RZ, 0xc0, !PT ;  /* 0x0000ffff06d57812 */ /* 0x000fe200078ec0ff */
[----:B------:R-:W-:Y:S06]  /*1370*/  @!P2 BRA `(.L_x_5713) ;  /* 0x000000000010a947 */ /* 0x000fec0003800000 */
[----:B------:R-:W-:-:S04]  /*1380*/  LEA R2, P0, R212, UR8, 0x2 ;  /* 0x00000008d4027c11 */ /* 0x000fc8000f8010ff */
[----:B------:R-:W-:-:S05]  /*1390*/  LEA.HI.X R3, R212, UR9, R216, 0x2, P0 ;  /* 0x00000009d4037c11 */ /* 0x000fca00080f14d8 */
[----:B------:R1:W5:Y:S01]  /*13a0*/  LDG.E R205, desc[UR36][R2.64] ;  /* 0x0000002402cd7981 */ /* 0x000362000c1e1900 */
[----:B------:R-:W-:Y:S05]  /*13b0*/  BRA `(.L_x_5714) ;  /* 0x0000000000247947 */ /* 0x000fea0003800000 */
.L_x_5713:
        /* <DEDUP_REMOVED lines=9> */
.L_x_5714:
[----:B------:R-:W2:Y:S01]  /*1450*/  LDC R0, c[0x0][0x448] ;  /* 0x00011200ff007b82 */ /* 0x000ea20000000800 */
[----:B------:R-:W-:Y:S01]  /*1460*/  USHF.L.U32 UR4, UR4, 0x7, URZ ;  /* 0x0000000704047899 */ /* 0x000fe2000800063f */
[----:B-----5:R-:W-:Y:S01]  /*1470*/  IMAD.IADD R205, R205, 0x1, -R4 ;  /* 0x00000001cdcd7824 */ /* 0x020fe200078e0a04 */
[----:B------:R-:W-:Y:S01]  /*1480*/  LOP3.LUT R16, R16, 0xffffffef, RZ, 0xc0, !PT ;  /* 0xffffffef10107812 */ /* 0x000fe200078ec0ff */
[----:B------:R-:W-:-:S03]  /*1490*/  IMAD.MOV.U32 R161, RZ, RZ, RZ ;  /* 0x000000ffffa17224 */ /* 0x000fc600078e00ff */
[----:B------:R-:W-:Y:S01]  /*14a0*/  IMAD.U32 R206, RZ, RZ, UR4 ;  /* 0x00000004ffce7e24 */ /* 0x000fe2000f8e00ff */
[----:B------:R-:W-:Y:S01]  /*14b0*/  UIADD3 UR4, UR4, 0x7f, URZ ;  /* 0x0000007f04047890 */ /* 0x000fe2000fffe03f */
[----:B01----:R-:W-:Y:S02]  /*14c0*/  IADD3 R3, R205, 0x60, -R204 ;  /* 0x00000060cd037810 */ /* 0x003fe40007ffe8cc */
[----:B--2---:R-:W-:-:S03]  /*14d0*/  ISETP.NE.AND P0, PT, R0, 0x1, PT ;  /* 0x000000010000780c */ /* 0x004fc60003f05270 */
[----:B------:R-:W-:-:S10]  /*14e0*/  IMAD.U32 R0, RZ, RZ, UR4 ;  /* 0x00000004ff007e24 */ /* 0x000fd4000f8e00ff */
[----:B------:R-:W0:Y:S01]  /*14f0*/  @P0 LDC R2, c[0x0][0x44c] ;  /* 0x00011300ff020b82 */ /* 0x000e220000000800 */
[----:B------:R-:W-:-:S07]  /*1500*/  @P0 LOP3.LUT R16, R16, 0x10, RZ, 0xfc, !PT ;  /* 0x0000001010100812 */ /* 0x000fce00078efcff */
[----:B------:R-:W1:Y:S01]  /*1510*/  @P0 LDC R5, c[0x0][0x450] ;  /* 0x00011400ff050b82 */ /* 0x000e620000000800 */
[----:B0-----:R-:W-:-:S05]  /*1520*/  @P0 IMAD.HI.U32 R2, R2, UR4, RZ ;  /* 0x0000000402020c27 */ /* 0x001fca000f8e00ff */
[----:B-1----:R-:W-:Y:S01]  /*1530*/  @P0 SHF.R.U32.HI R0, RZ, R5, R2 ;  /* 0x00000005ff000219 */ /* 0x002fe20000011602 */
[----:B------:R-:W-:-:S04]  /*1540*/  VIADD R2, R205, 0x5f ;  /* 0x0000005fcd027836 */ /* 0x000fc80000000000 */
[----:B------:R-:W-:Y:S02]  /*1550*/  IMAD.IADD R0, R3, 0x1, R0 ;  /* 0x0000000103007824 */ /* 0x000fe400078e0200 */
[----:B------:R-:W-:-:S04]  /*1560*/  IMAD.HI R2, R2, 0x2aaaaaab, RZ ;  /* 0x2aaaaaab02027827 */ /* 0x000fc800078e02ff */
[----:B------:R-:W-:Y:S01]  /*1570*/  IMAD.HI R0, R0, 0x2aaaaaab, RZ ;  /* 0x2aaaaaab00007827 */ /* 0x000fe200078e02ff */
[----:B------:R-:W-:-:S04]  /*1580*/  SHF.R.U32.HI R3, RZ, 0x1f, R2 ;  /* 0x0000001fff037819 */ /* 0x000fc80000011602 */
[----:B------:R-:W-:Y:S02]  /*1590*/  SHF.R.U32.HI R5, RZ, 0x1f, R0 ;  /* 0x0000001fff057819 */ /* 0x000fe40000011600 */
[----:B------:R-:W-:Y:S02]  /*15a0*/  LEA.HI.SX32 R3, R2, R3, 0x1c ;  /* 0x0000000302037211 */ /* 0x000fe400078fe2ff */
[----:B------:R-:W-:Y:S02]  /*15b0*/  LEA.HI.SX32 R2, R0, R5, 0x1c ;  /* 0x0000000500027211 */ /* 0x000fe400078fe2ff */
[C---:B------:R-:W-:Y:S02]  /*15c0*/  LOP3.LUT R0, R6.reuse, 0xff000000, RZ, 0xc0, !PT ;  /* 0xff00000006007812 */ /* 0x040fe400078ec0ff */
[----:B------:R-:W-:Y:S02]  /*15d0*/  VIMNMX R8, R3, R2, PT ;  /* 0x0000000203087248 */ /* 0x000fe40003fe0100 */
[----:B------:R-:W-:-:S02]  /*15e0*/  LOP3.LUT R6, R6, 0xff0000, RZ, 0xc0, !PT ;  /* 0x00ff000006067812 */ /* 0x000fc400078ec0ff */
[----:B------:R-:W-:Y:S02]  /*15f0*/  SHF.R.U32.HI R3, RZ, 0x8, R0 ;  /* 0x00000008ff037819 */ /* 0x000fe40000011600 */
[----:B------:R-:W-:Y:S02]  /*1600*/  ISETP.GE.AND P0, PT, R8, 0x1, PT ;  /* 0x000000010800780c */ /* 0x000fe40003f06270 */
[----:B------:R-:W-:-:S04]  /*1610*/  LEA.HI R3, R6, R3, RZ, 0x10 ;  /* 0x0000000306037211 */ /* 0x000fc800078f80ff */
[----:B------:R-:W-:Y:S02]  /*1620*/  LOP3.LUT R11, R3, 0xff, RZ, 0xc0, !PT ;  /* 0x000000ff030b7812 */ /* 0x000fe400078ec0ff */
[----:B------:R-:W-:-:S03]  /*1630*/  SHF.R.U32.HI R214, RZ, 0x10, R3 ;  /* 0x00000010ffd67819 */ /* 0x000fc60000011603 */
[----:B------:R0:W-:Y:S02]  /*1640*/  STL [R1+0x20], R11 ;  /* 0x0000200b01007387 */ /* 0x0001e40000100800 */
        /* <DEDUP_REMOVED lines=31> */
.L_x_5715:
[-C--:B------:R-:W-:Y:S01]  /*1840*/  IMAD R208, R11, R161.reuse, RZ ;  /* 0x000000a10bd07224 */ /* 0x080fe200078e02ff */
[----:B------:R-:W-:Y:S01]  /*1850*/  PLOP3.LUT P0, PT, PT, PT, PT, 0x80, 0x0 ;  /* 0x000000000000781c */ /* 0x000fe20003f0f070 */
[----:B------:R-:W-:Y:S01]  /*1860*/  IMAD.MOV.U32 R0, RZ, RZ, RZ ;  /* 0x000000ffff007224 */ /* 0x000fe200078e00ff */
[----:B------:R-:W-:Y:S01]  /*1870*/  CS2R R150, SRZ ;  /* 0x0000000000967805 */ /* 0x000fe2000001ff00 */
[----:B------:R-:W-:Y:S01]  /*1880*/  IMAD.MOV.U32 R3, RZ, RZ, RZ ;  /* 0x000000ffff037224 */ /* 0x000fe200078e00ff */
[----:B------:R-:W-:Y:S02]  /*1890*/  VIADDMNMX R161, R208, R161, R8, PT ;  /* 0x000000a1d0a17246 */ /* 0x000fe40003800108 */
[----:B------:R-:W-:Y:S02]  /*18a0*/  CS2R R148, SRZ ;  /* 0x0000000000947805 */ /* 0x000fe4000001ff00 */
        /* <DEDUP_REMOVED lines=89> */
[----:B------:R-:W-:Y:S02]  /*1e40*/  IMAD.U32 R23, RZ, RZ, UR5 ;  /* 0x00000005ff177e24 */ /* 0x000fe4000f8e00ff */
[----:B------:R-:W-:Y:S01]  /*1e50*/  IMAD.U32 R22, RZ, RZ, UR4 ;  /* 0x00000004ff167e24 */ /* 0x000fe2000f8e00ff */
[----:B------:R-:W-:Y:S06]  /*1e60*/  @!P0 BRA `(.L_x_5717) ;  /* 0x0000000000408947 */ /* 0x000fec0003800000 */
        /* <DEDUP_REMOVED lines=16> */
.L_x_5717:
        /* <DEDUP_REMOVED lines=15> */
.L_x_5869:
        /* <DEDUP_REMOVED lines=8> */
.L_x_5719:
[----:B------:R-:W-:Y:S01]  /*20e0*/  R2UR UR6, R3 ;  /* 0x00000000030672ca */ /* 0x000fe200000e0000 */
[----:B------:R-:W-:-:S05]  /*20f0*/  IMAD.U32 R2, RZ, RZ, UR39 ;  /* 0x00000027ff027e24 */ /* 0x000fca000f8e00ff */
[----:B------:R-:W-:-:S07]  /*2100*/  SHF.L.U32 R2, R2, 0x1f, RZ ;  /* 0x0000001f02027819 */ /* 0x000fce00000006ff */
[----:B------:R-:W-:-:S09]  /*2110*/  ULEA UR6, UR38, UR6, 0x3 ;  /* 0x0000000626067291 */ /* 0x000fd2000f8e183f */
[----:B------:R2:W3:Y:S01]  /*2120*/  SYNCS.PHASECHK.TRANS64.TRYWAIT P1, [UR6+0x32430], R2 ;  /* 0x03243002ff0075a7 */ /* 0x0004e20008020146 */
[----:B------:R-:W-:Y:S05]  /*2130*/  @!P0 BRA `(.L_x_5720) ;  /* 0x0000000000048947 */ /* 0x000fea0003800000 */
[----:B------:R-:W-:Y:S01]  /*2140*/  BPT.TRAP 0x1 ;  /* 0x000000040000795c */ /* 0x000fe20000300000 */
.L_x_5720:
[----:B---3--:R-:W-:Y:S05]  /*2150*/  @P1 BRA `(.L_x_5721) ;  /* 0x0000000000081947 */ /* 0x008fea0003800000 */
[----:B------:R-:W3:Y:S02]  /*2160*/  SYNCS.PHASECHK.TRANS64.TRYWAIT P1, [UR6+0x32430], R2 ;  /* 0x03243002ff0075a7 */ /* 0x000ee40008020146 */
[----:B---3--:R-:W-:Y:S05]  /*2170*/  @!P1 BRA `(.L_x_5722) ;  /* 0x0000013400789947 */ /* 0x008fea0003800000 */
.L_x_5721:
[----:B------:R-:W-:Y:S01]  /*2180*/  R2UR UR4, R3 ;  /* 0x00000000030472ca */ /* 0x000fe200000e0000 */
[----:B------:R-:W-:Y:S01]  /*2190*/  WARPGROUP.ARRIVE ;  /* 0x00000000000079c5 */ /* 0x000fe20000000000 */
[----:B------:R-:W-:Y:S01]  /*21a0*/  UMOV UR8, UR41 ;  /* 0x0000002900087c82 */ /* 0x000fe20008000000 */
[----:B------:R-:W-:Y:S01]  /*21b0*/  UMOV UR9, 0x40000040 ;  /* 0x4000004000097882 */ /* 0x000fe20000000000 */
[----:B------:R-:W-:Y:S01]  /*21c0*/  UMOV UR11, 0x40000040 ;  /* 0x40000040000b7882 */ /* 0x000fe20000000000 */
[----:B------:R-:W-:-:S08]  /*21d0*/  UIADD3 UR5, UR41, 0x2, URZ ;  /* 0x0000000229057890 */ /* 0x000fd0000fffe03f */
        /* <DEDUP_REMOVED lines=42> */
.L_x_5870:
[----:B------:R-:W-:Y:S05]  /*2480*/  @!P0 BRA `(.L_x_5724) ;  /* 0x0000000000048947 */ /* 0x000fea0003800000 */
[----:B------:R-:W-:Y:S01]  /*2490*/  BPT.TRAP 0x1 ;  /* 0x000000040000795c */ /* 0x000fe20000300000 */
.L_x_5724:
[----:B------:R0:W0:Y:S01]  /*24a0*/  SYNCS.PHASECHK.TRANS64.TRYWAIT P1, [UR6+0x32450], R2 ;  /* 0x03245002ff0075a7 */ /* 0x0000220008020146 */
[----:B------:R-:W-:Y:S05]  /*24b0*/  @!P0 BRA `(.L_x_5725) ;  /* 0x0000000000048947 */ /* 0x000fea0003800000 */
[----:B------:R-:W-:Y:S01]  /*24c0*/  BPT.TRAP 0x1 ;  /* 0x000000040000795c */ /* 0x000fe20000300000 */
.L_x_5725:
[----:B0-----:R-:W-:Y:S05]  /*24d0*/  @P1 BRA `(.L_x_5726) ;  /* 0x0000000000081947 */ /* 0x001fea0003800000 */
[----:B------:R-:W0:Y:S02]  /*24e0*/  SYNCS.PHASECHK.TRANS64.TRYWAIT P1, [UR6+0x32450], R2 ;  /* 0x03245002ff0075a7 */ /* 0x000e240008020146 */
[----:B0-----:R-:W-:Y:S05]  /*24f0*/  @!P1 BRA `(.L_x_5727) ;  /* 0x0000013000c49947 */ /* 0x001fea0003800000 */
.L_x_5726:
[----:B------:R-:W-:Y:S01]  /*2500*/  R2UR UR4, R3 ;  /* 0x00000000030472ca */ /* 0x000fe200000e0000 */
[----:B------:R-:W-:Y:S01]  /*2510*/  WARPGROUP.ARRIVE ;  /* 0x00000000000079c5 */ /* 0x000fe20000000000 */
[----:B------:R-:W-:Y:S01]  /*2520*/  UMOV UR9, 0x40000040 ;  /* 0x4000004000097882 */ /* 0x000fe20000000000 */
[----:B------:R-:W-:Y:S01]  /*2530*/  UMOV UR11, 0x40000040 ;  /* 0x40000040000b7882 */ /* 0x000fe20000000000 */
[----:B------:R-:W-:Y:S01]  /*2540*/  IMAD.U32 R13, RZ, RZ, UR9 ;  /* 0x00000009ff0d7e24 */ /* 0x000fe2000f8e00ff */
[----:B------:R-:W-:Y:S01]  /*2550*/  UMOV UR13, 0x40000040 ;  /* 0x40000040000d7882 */ /* 0x000fe20000000000 */
        /* <DEDUP_REMOVED lines=9> */
[----:B------:R-:W-:Y:S01]  /*25f0*/  UMOV UR23, 0x40000040 ;  /* 0x4000004000177882 */ /* 0x000fe20000000000 */
[----:B------:R-:W-:Y:S01]  /*2600*/  UMOV UR25, 0x40000040 ;  /* 0x4000004000197882 */ /* 0x000fe20000000000 */
[----:B------:R-:W-:Y:S01]  /*2610*/  USHF.R.U32.HI UR4, URZ, 0x4, UR4 ;  /* 0x000000043f047899 */ /* 0x000fe20008011604 */
[----:B------:R-:W-:Y:S01]  /*2620*/  UMOV UR27, 0x40000040 ;  /* 0x40000040001b7882 */ /* 0x000fe20000000000 */
[----:B------:R-:W-:-:S02]  /*2630*/  UMOV UR29, 0x40000040 ;  /* 0x40000040001d7882 */ /* 0x000fc40000000000 */
[----:B------:R-:W-:Y:S02]  /*2640*/  ULOP3.LUT UR7, UR4, 0x3fff, URZ, 0xc0, !UPT ;  /* 0x00003fff04077892 */ /* 0x000fe4000f8ec03f */
[----:B------:R-:W-:Y:S02]  /*2650*/  ULOP3.LUT UR4, UR40, 0x10000, URZ, 0xfc, !UPT ;  /* 0x0001000028047892 */ /* 0x000fe4000f8efc3f */
[----:B------:R-:W-:Y:S02]  /*2660*/  ULOP3.LUT UR60, UR7, 0x10000, URZ, 0xfc, !UPT ;  /* 0x00010000073c7892 */ /* 0x000fe4000f8efc3f */
[----:B------:R-:W-:Y:S02]  /*2670*/  UIADD3 UR56, UR4, 0x402, URZ ;  /* 0x0000040204387890 */ /* 0x000fe4000fffe03f */
[----:B------:R-:W-:Y:S01]  /*2680*/  UIMAD UR5, UR38, 0xc00, UR60 ;  /* 0x00000c00260578a4 */ /* 0x000fe2000f8e023c */
[----:B------:R-:W-:Y:S01]  /*2690*/  UMOV UR8, UR4 ;  /* 0x0000000400087c82 */ /* 0x000fe20008000000 */
[----:B------:R-:W-:Y:S01]  /*26a0*/  UIADD3 UR16, UR4, 0x800, URZ ;  /* 0x0000080004107890 */ /* 0x000fe2000fffe03f */
[----:B------:R-:W-:Y:S01]  /*26b0*/  IMAD.U32 R12, RZ, RZ, UR8 ;  /* 0x00000008ff0c7e24 */ /* 0x000fe2000f8e00ff */
[----:B------:R-:W-:-:S03]  /*26c0*/  UIADD3 UR58, UR5, 0x302, URZ ;  /* 0x00000302053a7890 */ /* 0x000fc6000fffe03f */
[----:B------:R-:W-:Y:S01]  /*26d0*/  UMOV UR10, UR5 ;  /* 0x00000005000a7c82 */ /* 0x000fe20008000000 */
[----:B------:R-:W-:Y:S01]  /*26e0*/  UIADD3 UR18, UR5, 0x600, URZ ;  /* 0x0000060005127890 */ /* 0x000fe2000fffe03f */
[----:B------:R-:W-:Y:S01]  /*26f0*/  HGMMA.64x96x16.F32 R24, gdesc[UR8], R24, gsb0 ;  /* 0x01600000081879f0 */ /* 0x000fe20008000818 */
[----:B------:R-:W-:Y:S02]  /*2700*/  UIADD3 UR8, UR4, 0x2, URZ ;  /* 0x0000000204087890 */ /* 0x000fe4000fffe03f */
[----:B------:R-:W-:Y:S02]  /*2710*/  UIADD3 UR9, UR5, 0x2, URZ ;  /* 0x0000000205097890 */ /* 0x000fe4000fffe03f */
[----:B------:R-:W-:Y:S01]  /*2720*/  UIADD3 UR10, UR5, 0x304, URZ ;  /* 0x00000304050a7890 */ /* 0x000fe2000fffe03f */
[----:B------:R-:W-:Y:S02]  /*2730*/  UMOV UR11, 0x40000040 ;  /* 0x40000040000b7882 */ /* 0x000fe40000000000 */
[----:B------:R-:W-:Y:S01]  /*2740*/  UMOV UR12, UR8 ;  /* 0x00000008000c7c82 */ /* 0x000fe20008000000 */
[----:B------:R-:W-:Y:S01]  /*2750*/  UIADD3 UR8, UR4, 0x4, URZ ;  /* 0x0000000404087890 */ /* 0x000fe2000fffe03f */
[----:B------:R-:W-:Y:S01]  /*2760*/  IMAD.U32 R10, RZ, RZ, UR12 ;  /* 0x0000000cff0a7e24 */ /* 0x000fe2000f8e00ff */
[----:B------:R-:W-:Y:S01]  /*2770*/  UMOV UR14, UR9 ;  /* 0x00000009000e7c82 */ /* 0x000fe20008000000 */
[----:B------:R-:W-:Y:S01]  /*2780*/  UIADD3 UR9, UR5, 0x4, URZ ;  /* 0x0000000405097890 */ /* 0x000fe2000fffe03f */
[----:B-1----:R-:W-:Y:S01]  /*2790*/  SHF.R.U32.HI R0, RZ, 0x7, R0 ;  /* 0x00000007ff007819 */ /* 0x002fe20000011600 */
[----:B------:R-:W-:-:S02]  /*27a0*/  UIADD3 UR20, UR4, 0x802, URZ ;  /* 0x0000080204147890 */ /* 0x000fc4000fffe03f */
[----:B------:R-:W-:Y:S01]  /*27b0*/  UIADD3 UR22, UR5, 0x602, URZ ;  /* 0x0000060205167890 */ /* 0x000fe2000fffe03f */
[----:B------:R-:W-:Y:S01]  /*27c0*/  IADD3 R0, -R0, 0xb, RZ ;  /* 0x0000000b00007810 */ /* 0x000fe20007ffe1ff */
[----:B------:R-:W-:Y:S02]  /*27d0*/  UIADD3 UR24, UR4, 0x804, URZ ;  /* 0x0000080404187890 */ /* 0x000fe4000fffe03f */
[----:B------:R-:W-:Y:S02]  /*27e0*/  UIADD3 UR26, UR5, 0x604, URZ ;  /* 0x00000604051a7890 */ /* 0x000fe4000fffe03f */
[----:B------:R-:W-:Y:S02]  /*27f0*/  UIADD3 UR28, UR4, 0x806, URZ ;  /* 0x00000806041c7890 */ /* 0x000fe4000fffe03f */
[----:B------:R-:W-:Y:S01]  /*2800*/  UIADD3 UR30, UR5, 0x606, URZ ;  /* 0x00000606051e7890 */ /* 0x000fe2000fffe03f */
        /* <DEDUP_REMOVED lines=48> */
[----:B------:R-:W-:Y:S01]  /*2b10*/  UMOV UR9, 0x40000040 ;  /* 0x4000004000097882 */ /* 0x000fe20000000000 */
[----:B0--3--:R-:W-:Y:S01]  /*2b20*/  IMAD.U32 R5, RZ, RZ, UR13 ;  /* 0x0000000dff057e24 */ /* 0x009fe2000f8e00ff */
        /* <DEDUP_REMOVED lines=44> */
.L_x_5728:
[----:B--2---:R-:W1:Y:S01]  /*2df0*/  LDC R2, c[0x0][0x448] ;  /* 0x00011200ff027b82 */ /* 0x004e620000000800 */
[----:B------:R-:W-:Y:S01]  /*2e00*/  R2UR UR4, R206 ;  /* 0x00000000ce0472ca */ /* 0x000fe200000e0000 */
[----:B------:R-:W-:Y:S01]  /*2e10*/  ULDC UR5, c[0x0][0xa80] ;  /* 0x0002a00000057ab9 */ /* 0x000fe20000000800 */
[----:B------:R-:W-:Y:S01]  /*2e20*/  ULOP3.LUT UR54, UR7, 0x3000000, URZ, 0xfc, !UPT ;  /* 0x0300000007367892 */ /* 0x000fe2000f8efc3f */
[----:B------:R-:W-:Y:S01]  /*2e30*/  UMOV UR11, 0x40000040 ;  /* 0x40000040000b7882 */ /* 0x000fe20000000000 */
[----:B------:R-:W-:-:S03]  /*2e40*/  UMOV UR15, 0x40000040 ;  /* 0x40000040000f7882 */ /* 0x000fc60000000000 */
[----:B------:R-:W2:Y:S01]  /*2e50*/  S2UR UR10, SR_CgaCtaId ;  /* 0x00000000000a79c3 */ /* 0x000ea20000008800 */
[----:B-1----:R-:W-:-:S05]  /*2e60*/  ISETP.NE.AND P6, PT, R2, 0x1, PT ;  /* 0x000000010200780c */ /* 0x002fca0003fc5270 */
[----:B------:R-:W-:Y:S01]  /*2e70*/  VIADD R2, R209, UR4 ;  /* 0x00000004d1027c36 */ /* 0x000fe20008000000 */
[----:B------:R-:W-:-:S04]  /*2e80*/  UIADD3 UR4, UR6, 0x32440, URZ ;  /* 0x0003244006047890 */ /* 0x000fc8000fffe03f */
[----:B--2---:R-:W-:Y:S02]  /*2e90*/  UPRMT UR4, UR10, 0x654, UR4 ;  /* 0x000006540a047896 */ /* 0x004fe40008000004 */
[----:B------:R-:W-:Y:S01]  /*2ea0*/  UIMAD UR10, UR38, 0xc00, UR54 ;  /* 0x00000c00260a78a4 */ /* 0x000fe2000f8e0236 */
[----:B------:R-:W1:Y:S03]  /*2eb0*/  @P6 LDC R3, c[0x0][0x44c] ;  /* 0x00011300ff036b82 */ /* 0x000e660000000800 */
[----:B------:R-:W-:-:S05]  /*2ec0*/  UIADD3 UR14, UR10, 0x80, URZ ;  /* 0x000000800a0e7890 */ /* 0x000fca000fffe03f */
[----:B------:R-:W2:Y:S01]  /*2ed0*/  @P6 LDC R74, c[0x0][0x450] ;  /* 0x00011400ff4a6b82 */ /* 0x000ea20000000800 */
[----:B------:R-:W-:Y:S01]  /*2ee0*/  SYNCS.ARRIVE.TRANS64.RED.A1T0 RZ, [UR4], RZ ;  /* 0x000000ffffff79a7 */ /* 0x000fe20008100404 */
[----:B------:R-:W-:Y:S01]  /*2ef0*/  UIADD3 UR4, UR10, 0x100, URZ ;  /* 0x000001000a047890 */ /* 0x000fe2000fffe03f */
[----:B-1----:R-:W-:-:S05]  /*2f00*/  @P6 IMAD.HI.U32 R3, R2, R3, RZ ;  /* 0x0000000302036227 */ /* 0x002fca00078e00ff */
[----:B--2---:R-:W-:Y:S01]  /*2f10*/  @P6 SHF.R.U32.HI R2, RZ, R74, R3 ;  /* 0x0000004aff026219 */ /* 0x004fe20000011603 */
[----:B------:R-:W-:-:S04]  /*2f20*/  IMAD R74, R161, -0x60, R205 ;  /* 0xffffffa0a14a7824 */ /* 0x000fc800078e02cd */
[----:B------:R-:W1:Y:S01]  /*2f30*/  SHFL.IDX PT, R75, R2, RZ, 0x1c1f ;  /* 0x001c1fff024b7589 */ /* 0x000e6200000e0000 */
[C-C-:B------:R-:W-:Y:S02]  /*2f40*/  IADD3 R3, -R17.reuse, 0x61, R74.reuse ;  /* 0x0000006111037810 */ /* 0x140fe40007ffe14a */
[----:B------:R-:W-:Y:S01]  /*2f50*/  IADD3 R73, -R17, 0x60, R74 ;  /* 0x0000006011497810 */ /* 0x000fe20007ffe14a */
[----:B------:R2:W3:Y:S02]  /*2f60*/  SHFL.IDX PT, R76, R2, 0x1, 0x1c1f ;  /* 0x003c1f00024c7f89 */ /* 0x0004e400000e0000 */
[----:B------:R-:W-:-:S05]  /*2f70*/  IMAD.IADD R74, R3, 0x1, -R204 ;  /* 0x00000001034a7824 */ /* 0x000fca00078e0acc */
[----:B-1----:R-:W-:Y:S01]  /*2f80*/  VIADDMNMX R75, R75, R74, R73, PT ;  /* 0x0000004a4b4b7246 */ /* 0x002fe20003800149 */
[----:B------:R1:W-:Y:S03]  /*2f90*/  BAR.SYNC.DEFER_BLOCKING R72, 0x100 ;  /* 0x000400480000751d */ /* 0x0003e60000010000 */
[C---:B------:R-:W-:Y:S02]  /*2fa0*/  ISETP.GT.AND P3, PT, R75.reuse, RZ, PT ;  /* 0x000000ff4b00720c */ /* 0x040fe40003f64270 */
[C---:B------:R-:W-:Y:S02]  /*2fb0*/  ISETP.GT.AND P4, PT, R75.reuse, 0x1, PT ;  /* 0x000000014b00780c */ /* 0x040fe40003f84270 */
[----:B------:R-:W-:Y:S02]  /*2fc0*/  ISETP.GT.AND P5, PT, R75, 0x8, PT ;  /* 0x000000084b00780c */ /* 0x000fe40003fa4270 */
[----:B------:R-:W-:-:S02]  /*2fd0*/  FSEL R24, R24, -INF , P3 ;  /* 0xff80000018187808 */ /* 0x000fc40001800000 */
[----:B------:R-:W-:Y:S02]  /*2fe0*/  FSEL R25, R25, -INF , P4 ;  /* 0xff80000019197808 */ /* 0x000fe40002000000 */
[C---:B------:R-:W-:Y:S02]  /*2ff0*/  ISETP.GT.AND P1, PT, R75.reuse, 0x9, PT ;  /* 0x000000094b00780c */ /* 0x040fe40003f24270 */
[----:B------:R-:W-:Y:S02]  /*3000*/  FSEL R28, R28, -INF , P5 ;  /* 0xff8000001c1c7808 */ /* 0x000fe40002800000 */
[----:B------:R-:W-:Y:S02]  /*3010*/  FMNMX.FTZ R3, R24, R25, !PT ;  /* 0x0000001918037209 */ /* 0x000fe40007810000 */
[----:B------:R-:W-:Y:S02]  /*3020*/  ISETP.GT.AND P2, PT, R75, 0x10, PT ;  /* 0x000000104b00780c */ /* 0x000fe40003f44270 */
[----:B------:R-:W-:-:S02]  /*3030*/  FSEL R29, R29, -INF , P1 ;  /* 0xff8000001d1d7808 */ /* 0x000fc40000800000 */
[----:B--2---:R-:W-:Y:S02]  /*3040*/  FMNMX.FTZ R2, R28, R3, !PT ;  /* 0x000000031c027209 */ /* 0x004fe40007810000 */
[----:B------:R-:W-:Y:S02]  /*3050*/  ISETP.GT.AND P3, PT, R75, 0x11, PT ;  /* 0x000000114b00780c */ /* 0x000fe40003f64270 */
[----:B------:R-:W-:Y:S02]  /*3060*/  FSEL R32, R32, -INF , P2 ;  /* 0xff80000020207808 */ /* 0x000fe40001000000 */
[----:B------:R-:W-:Y:S02]  /*3070*/  FMNMX.FTZ R3, R29, R2, !PT ;  /* 0x000000021d037209 */ /* 0x000fe40007810000 */
[----:B------:R-:W-:Y:S02]  /*3080*/  ISETP.GT.AND P4, PT, R75, 0x18, PT ;  /* 0x000000184b00780c */ /* 0x000fe40003f84270 */
[----:B------:R-:W-:-:S02]  /*3090*/  FSEL R33, R33, -INF , P3 ;  /* 0xff80000021217808 */ /* 0x000fc40001800000 */
[----:B------:R-:W-:Y:S02]  /*30a0*/  FMNMX.FTZ R2, R32, R3, !PT ;  /* 0x0000000320027209 */ /* 0x000fe40007810000 */
        /* <DEDUP_REMOVED lines=15> */
[C---:B------:R-:W-:Y:S02]  /*31a0*/  ISETP.GT.AND P2, PT, R75.reuse, 0x38, PT ;  /* 0x000000384b00780c */ /* 0x040fe40003f44270 */
[----:B------:R-:W-:-:S02]  /*31b0*/  ISETP.GT.AND P3, PT, R75, 0x39, PT ;  /* 0x000000394b00780c */ /* 0x000fc40003f64270 */
[----:B------:R-:W-:Y:S02]  /*31c0*/  ISETP.GT.AND P5, PT, R75, 0x30, PT ;  /* 0x000000304b00780c */ /* 0x000fe40003fa4270 */
[----:B------:R-:W-:Y:S02]  /*31d0*/  FSEL R45, R45, -INF , P4 ;  /* 0xff8000002d2d7808 */ /* 0x000fe40002000000 */
[----:B------:R-:W-:Y:S02]  /*31e0*/  FMNMX.FTZ R2, R44, R3, !PT ;  /* 0x000000032c027209 */ /* 0x000fe40007810000 */
[----:B------:R-:W-:Y:S02]  /*31f0*/  ISETP.GT.AND P4, PT, R75, 0x40, PT ;  /* 0x000000404b00780c */ /* 0x000fe40003f84270 */
[----:B------:R-:W-:Y:S02]  /*3200*/  FSEL R52, R52, -INF , P2 ;  /* 0xff80000034347808 */ /* 0x000fe40001000000 */
[----:B------:R-:W-:-:S02]  /*3210*/  FSEL R53, R53, -INF , P3 ;  /* 0xff80000035357808 */ /* 0x000fc40001800000 */
[C---:B------:R-:W-:Y:S02]  /*3220*/  ISETP.GT.AND P1, PT, R75.reuse, 0x31, PT ;  /* 0x000000314b00780c */ /* 0x040fe40003f24270 */
[----:B------:R-:W-:Y:S02]  /*3230*/  FSEL R48, R48, -INF , P5 ;  /* 0xff80000030307808 */ /* 0x000fe40002800000 */
[C---:B------:R-:W-:Y:S02]  /*3240*/  ISETP.GT.AND P2, PT, R75.reuse, 0x49, PT ;  /* 0x000000494b00780c */ /* 0x040fe40003f44270 */
[----:B------:R-:W-:Y:S02]  /*3250*/  ISETP.GT.AND P3, PT, R75, 0x50, PT ;  /* 0x000000504b00780c */ /* 0x000fe40003f64270 */
[----:B------:R-:W-:Y:S02]  /*3260*/  FMNMX.FTZ R3, R45, R2, !PT ;  /* 0x000000022d037209 */ /* 0x000fe40007810000 */
[----:B---3--:R-:W-:-:S02]  /*3270*/  VIADDMNMX R73, R76, R74, R73, PT ;  /* 0x0000004a4c497246 */ /* 0x008fc40003800149 */
[----:B------:R-:W-:Y:S02]  /*3280*/  ISETP.GT.AND P5, PT, R75, 0x41, PT ;  /* 0x000000414b00780c */ /* 0x000fe40003fa4270 */
[----:B------:R-:W-:Y:S02]  /*3290*/  FSEL R56, R56, -INF , P4 ;  /* 0xff80000038387808 */ /* 0x000fe40002000000 */
[----:B------:R-:W-:Y:S02]  /*32a0*/  FSEL R49, R49, -INF , P1 ;  /* 0xff80000031317808 */ /* 0x000fe40000800000 */
[----:B------:R-:W-:Y:S02]  /*32b0*/  ISETP.GT.AND P4, PT, R75, 0x51, PT ;  /* 0x000000514b00780c */ /* 0x000fe40003f84270 */
[----:B------:R-:W-:Y:S02]  /*32c0*/  FSEL R61, R61, -INF , P2 ;  /* 0xff8000003d3d7808 */ /* 0x000fe40001000000 */
[----:B------:R-:W-:-:S02]  /*32d0*/  FMNMX.FTZ R2, R48, R3, !PT ;  /* 0x0000000330027209 */ /* 0x000fc40007810000 */
[----:B------:R-:W-:Y:S02]  /*32e0*/  FSEL R64, R64, -INF , P3 ;  /* 0xff80000040407808 */ /* 0x000fe40001800000 */
[C---:B------:R-:W-:Y:S02]  /*32f0*/  ISETP.GT.AND P2, PT, R73.reuse, RZ, PT ;  /* 0x000000ff4900720c */ /* 0x040fe40003f44270 */
[----:B------:R-:W-:Y:S02]  /*3300*/  ISETP.GT.AND P3, PT, R73, 0x1, PT ;  /* 0x000000014900780c */ /* 0x000fe40003f64270 */
[----:B------:R-:W-:Y:S02]  /*3310*/  FSEL R57, R57, -INF , P5 ;  /* 0xff80000039397808 */ /* 0x000fe40002800000 */
[----:B------:R-:W-:Y:S02]  /*3320*/  ISETP.GT.AND P5, PT, R75, 0x58, PT ;  /* 0x000000584b00780c */ /* 0x000fe40003fa4270 */
[----:B------:R-:W-:-:S02]  /*3330*/  FMNMX.FTZ R3, R49, R2, !PT ;  /* 0x0000000231037209 */ /* 0x000fc40007810000 */
[----:B------:R-:W-:Y:S02]  /*3340*/  FSEL R65, R65, -INF , P4 ;  /* 0xff80000041417808 */ /* 0x000fe40002000000 */
[----:B------:R-:W-:Y:S02]  /*3350*/  ISETP.GT.AND P4, PT, R73, 0x8, PT ;  /* 0x000000084900780c */ /* 0x000fe40003f84270 */
[----:B------:R-:W-:Y:S02]  /*3360*/  FSEL R26, R26, -INF , P2 ;  /* 0xff8000001a1a7808 */ /* 0x000fe40001000000 */
[----:B------:R-:W-:Y:S02]  /*3370*/  FSEL R74, R27, -INF , P3 ;  /* 0xff8000001b4a7808 */ /* 0x000fe40001800000 */
        /* <DEDUP_REMOVED lines=12> */
[----:B------:R-:W-:Y:S02]  /*3440*/  ISETP.GT.AND P1, PT, R75, 0x48, PT ;  /* 0x000000484b00780c */ /* 0x000fe40003f24270 */
        /* <DEDUP_REMOVED lines=14> */
[----:B------:R-:W-:Y:S02]  /*3530*/  FMNMX.FTZ R27, R61, R2, !PT ;  /* 0x000000023d1b7209 */ /* 0x000fe40007810000 */
        /* <DEDUP_REMOVED lines=18> */
[----:B------:R-:W-:Y:S01]  /*3660*/  FSEL R3, R50, -INF , P1 ;  /* 0xff80000032037808 */ /* 0x000fe20000800000 */
[----:B------:R-:W2:Y:S01]  /*3670*/  SHFL.BFLY PT, R86, R31, 0x2, 0x1f ;  /* 0x0c401f001f567f89 */ /* 0x000ea200000e0000 */
        /* <DEDUP_REMOVED lines=16> */
[C---:B------:R-:W-:Y:S02]  /*3780*/  ISETP.GT.AND P2, PT, R73.reuse, 0x49, PT ;  /* 0x000000494900780c */ /* 0x040fe40003f44270 */
        /* <DEDUP_REMOVED lines=11> */
[----:B--2---:R-:W-:Y:S02]  /*3840*/  FMNMX.FTZ R86, R31, R86, !PT ;  /* 0x000000561f567209 */ /* 0x004fe40007810000 */
[----:B------:R-:W-:Y:S02]  /*3850*/  ISETP.GT.AND P2, PT, R73, 0x59, PT ;  /* 0x000000594900780c */ /* 0x000fe40003f44270 */
[----:B------:R-:W-:Y:S01]  /*3860*/  FSEL R174, R70, -INF , P1 ;  /* 0xff80000046ae7808 */ /* 0x000fe20000800000 */
[----:B------:R-:W2:Y:S01]  /*3870*/  SHFL.BFLY PT, R207, R86, 0x1, 0x1f ;  /* 0x0c201f0056cf7f89 */ /* 0x000ea200000e0000 */
[----:B------:R-:W-:Y:S02]  /*3880*/  FMNMX.FTZ R27, R173, R50, !PT ;  /* 0x00000032ad1b7209 */ /* 0x000fe40007810000 */
[----:B------:R-:W-:-:S02]  /*3890*/  FSEL R176, R71, -INF , P2 ;  /* 0xff80000047b07808 */ /* 0x000fc40001000000 */
[----:B------:R-:W-:-:S04]  /*38a0*/  FMNMX.FTZ R27, R174, R27, !PT ;  /* 0x0000001bae1b7209 */ /* 0x000fc80007810000 */
[----:B------:R-:W-:-:S05]  /*38b0*/  FMNMX.FTZ R27, R176, R27, !PT ;  /* 0x0000001bb01b7209 */ /* 0x000fca0007810000 */
[----:B------:R-:W3:Y:S01]  /*38c0*/  SHFL.BFLY PT, R50, R27, 0x2, 0x1f ;  /* 0x0c401f001b327f89 */ /* 0x000ee200000e0000 */
[----:B--2---:R-:W-:-:S04]  /*38d0*/  FMNMX.FTZ R207, R86, R207, !PT ;  /* 0x000000cf56cf7209 */ /* 0x004fc80007810000 */
[C---:B------:R-:W-:Y:S01]  /*38e0*/  FSETP.NEU.FTZ.AND P1, PT, R207.reuse, -INF , PT ;  /* 0xff800000cf00780b */ /* 0x040fe20003f3d000 */
[----:B------:R-:W-:-:S05]  /*38f0*/  FMUL.FTZ R31, R207, UR5 ;  /* 0x00000005cf1f7c20 */ /* 0x000fca0008410000 */
[----:B------:R-:W-:Y:S02]  /*3900*/  FSEL R31, R31, RZ, P1 ;  /* 0x000000ff1f1f7208 */ /* 0x000fe40000800000 */
[----:B---3--:R-:W-:-:S03]  /*3910*/  FMNMX.FTZ R50, R27, R50, !PT ;  /* 0x000000321b327209 */ /* 0x008fc60007810000 */
[--C-:B------:R-:W-:Y:S01]  /*3920*/  FFMA.FTZ R35, R25, UR5, -R31.reuse ;  /* 0x0000000519237c23 */ /* 0x100fe2000801081f */
[--C-:B------:R-:W-:Y:S01]  /*3930*/  FFMA.FTZ R24, R24, UR5, -R31.reuse ;  /* 0x0000000518187c23 */ /* 0x100fe2000801081f */
[--C-:B------:R-:W-:Y:S01]  /*3940*/  FFMA.FTZ R28, R28, UR5, -R31.reuse ;  /* 0x000000051c1c7c23 */ /* 0x100fe2000801081f */
[--C-:B------:R-:W-:Y:S01]  /*3950*/  FFMA.FTZ R29, R29, UR5, -R31.reuse ;  /* 0x000000051d1d7c23 */ /* 0x100fe2000801081f */
[----:B------:R-:W2:Y:S01]  /*3960*/  SHFL.BFLY PT, R25, R50, 0x1, 0x1f ;  /* 0x0c201f0032197f89 */ /* 0x000ea200000e0000 */
        /* <DEDUP_REMOVED lines=21> */
[--C-:B------:R-:W-:Y:S01]  /*3ac0*/  FFMA.FTZ R170, R68, UR5, -R31.reuse ;  /* 0x0000000544aa7c23 */ /* 0x100fe2000801081f */
[----:B------:R-:W-:Y:S01]  /*3ad0*/  FFMA.FTZ R171, R69, UR5, -R31 ;  /* 0x0000000545ab7c23 */ /* 0x000fe2000801081f */
[----:B--2---:R-:W-:-:S02]  /*3ae0*/  FMNMX.FTZ R160, R50, R25, !PT ;  /* 0x0000001932a07209 */ /* 0x004fc40007810000 */
[----:B------:R-:W2:Y:S01]  /*3af0*/  MUFU.EX2 R29, R29 ;  /* 0x0000001d001d7308 */ /* 0x000ea20000000800 */
[----:B---3--:R-:W-:Y:S01]  /*3b00*/  FADD.FTZ R25, R24, R35 ;  /* 0x0000002318197221 */ /* 0x008fe20000010000 */
[C---:B------:R-:W-:Y:S01]  /*3b10*/  FSETP.NEU.FTZ.AND P1, PT, R160.reuse, -INF , PT ;  /* 0xff800000a000780b */ /* 0x040fe20003f3d000 */
[----:B------:R-:W-:Y:S01]  /*3b20*/  FMUL.FTZ R175, R160, UR5 ;  /* 0x00000005a0af7c20 */ /* 0x000fe20008410000 */
[----:B------:R-:W-:-:S04]  /*3b30*/  F2FP.F16.F32.PACK_AB R200, R35, R24 ;  /* 0x0000001823c8723e */ /* 0x000fc800000000ff */
[----:B------:R-:W-:Y:S01]  /*3b40*/  FSEL R175, R175, RZ, P1 ;  /* 0x000000ffafaf7208 */ /* 0x000fe20000800000 */
[----:B------:R-:W3:Y:S01]  /*3b50*/  MUFU.EX2 R32, R32 ;  /* 0x0000002000207308 */ /* 0x000ee20000000800 */
[----:B----4-:R-:W-:-:S03]  /*3b60*/  FADD.FTZ R48, R28, R25 ;  /* 0x000000191c307221 */ /* 0x010fc60000010000 */
        /* <DEDUP_REMOVED lines=10> */
[C---:B--2---:R-:W-:Y:S01]  /*3c10*/  FADD.FTZ R25, R29.reuse, R48 ;  /* 0x000000301d197221 */ /* 0x044fe20000010000 */
[----:B------:R-:W-:Y:S01]  /*3c20*/  FFMA.FTZ R38, R38, UR5, -R175 ;  /* 0x0000000526267c23 */ /* 0x000fe200080108af */
[----:B------:R-:W-:Y:S01]  /*3c30*/  F2FP.F16.F32.PACK_AB R202, R29, R28 ;  /* 0x0000001c1dca723e */ /* 0x000fe200000000ff */
[----:B------:R-:W2:Y:S01]  /*3c40*/  MUFU.EX2 R26, R26 ;  /* 0x0000001a001a7308 */ /* 0x000ea20000000800 */
[----:B---3--:R-:W-:Y:S01]  /*3c50*/  FADD.FTZ R24, R32, R25 ;  /* 0x0000001920187221 */ /* 0x008fe20000010000 */
[--C-:B------:R-:W-:Y:S01]  /*3c60*/  FFMA.FTZ R80, R80, UR5, -R175.reuse ;  /* 0x0000000550507c23 */ /* 0x100fe200080108af */
[--C-:B------:R-:W-:Y:S01]  /*3c70*/  FFMA.FTZ R46, R46, UR5, -R175.reuse ;  /* 0x000000052e2e7c23 */ /* 0x100fe200080108af */
[--C-:B------:R-:W-:Y:S01]  /*3c80*/  FFMA.FTZ R166, R166, UR5, -R175.reuse ;  /* 0x00000005a6a67c23 */ /* 0x100fe200080108af */
[--C-:B------:R-:W-:Y:S01]  /*3c90*/  FFMA.FTZ R172, R172, UR5, -R175.reuse ;  /* 0x00000005acac7c23 */ /* 0x100fe200080108af */
[--C-:B------:R-:W-:Y:S01]  /*3ca0*/  FFMA.FTZ R173, R173, UR5, -R175.reuse ;  /* 0x00000005adad7c23 */ /* 0x100fe200080108af */
[----:B------:R-:W-:Y:S01]  /*3cb0*/  FFMA.FTZ R174, R174, UR5, -R175 ;  /* 0x00000005aeae7c23 */ /* 0x000fe200080108af */
[----:B------:R-:W3:Y:S08]  /*3cc0*/  MUFU.EX2 R30, R30 ;  /* 0x0000001e001e7308 */ /* 0x000ef00000000800 */
[----:B------:R-:W4:Y:S01]  /*3cd0*/  MUFU.EX2 R203, R76 ;  /* 0x0000004c00cb7308 */ /* 0x000f220000000800 */
[----:B--2---:R-:W-:Y:S01]  /*3ce0*/  FADD.FTZ R27, R26, R201 ;  /* 0x000000c91a1b7221 */ /* 0x004fe20000010000 */
        /* <DEDUP_REMOVED lines=38> */
[----:B------:R-:W-:Y:S01]  /*3f50*/  MUFU.EX2 R182, R182 ;  /* 0x000000b600b67308 */ /* 0x000fe20000000800 */
[C---:B---3--:R-:W-:Y:S01]  /*3f60*/  FADD.FTZ R186, R159.reuse, R186 ;  /* 0x000000ba9fba7221 */ /* 0x048fe20000010000 */
[----:B------:R-:W-:-:S06]  /*3f70*/  F2FP.F16.F32.PACK_AB R159, R159, R80 ;  /* 0x000000509f9f723e */ /* 0x000fcc00000000ff */
[----:B------:R-:W-:Y:S01]  /*3f80*/  MUFU.EX2 R183, R183 ;  /* 0x000000b700b77308 */ /* 0x000fe20000000800 */
[C---:B----4-:R-:W-:Y:S01]  /*3f90*/  FADD.FTZ R185, R45.reuse, R24 ;  /* 0x000000182db97221 */ /* 0x050fe20000010000 */
        /* <DEDUP_REMOVED lines=20> */
[----:B------:R-:W-:Y:S01]  /*40e0*/  WARPGROUP.ARRIVE ;  /* 0x00000000000079c5 */ /* 0x000fe20000000000 */
[--C-:B------:R-:W-:Y:S01]  /*40f0*/  FFMA.FTZ R153, R3, UR5, -R175.reuse ;  /* 0x0000000503997c23 */ /* 0x100fe200080108af */
[--C-:B------:R-:W-:Y:S01]  /*4100*/  FFMA.FTZ R154, R163, UR5, -R175.reuse ;  /* 0x00000005a39a7c23 */ /* 0x100fe200080108af */
[----:B------:R-:W-:Y:S01]  /*4110*/  FFMA.FTZ R3, R164, UR5, -R175 ;  /* 0x00000005a4037c23 */ /* 0x000fe200080108af */
[----:B------:R-:W-:-:S15]  /*4120*/  MUFU.EX2 R152, R181 ;  /* 0x000000b500987308 */ /* 0x000fde0000000800 */
[----:B------:R-:W-:-:S03]  /*4130*/  NOP ;  /* 0x0000000000007918 */ /* 0x000fc60000000000 */
[----:B------:R-:W-:Y:S01]  /*4140*/  HGMMA.64x256x16.F32 R24, R156, gdesc[UR12].tnspB, R24, gsb0 ;  /* 0x43e0000c9c187df0 */ /* 0x000fe20008000818 */
[----:B------:R-:W-:Y:S01]  /*4150*/  UMOV UR14, UR4 ;  /* 0x00000004000e7c82 */ /* 0x000fe20008000000 */
[----:B------:R-:W-:Y:S01]  /*4160*/  UMOV UR15, 0x40000040 ;  /* 0x40000040000f7882 */ /* 0x000fe20000000000 */
[----:B------:R-:W-:Y:S02]  /*4170*/  UIADD3 UR4, UR10, 0x200, URZ ;  /* 0x000002000a047890 */ /* 0x000fe4000fffe03f */
[----:B------:R-:W-:Y:S01]  /*4180*/  UIADD3 UR10, UR10, 0x280, URZ ;  /* 0x000002800a0a7890 */ /* 0x000fe2000fffe03f */
[----:B------:R-:W1:Y:S08]  /*4190*/  MUFU.EX2 R153, R153 ;  /* 0x0000009900997308 */ /* 0x000e700000000800 */
[----:B------:R-:W2:Y:S08]  /*41a0*/  MUFU.EX2 R154, R154 ;  /* 0x0000009a009a7308 */ /* 0x000eb00000000800 */
[----:B------:R-:W3:Y:S01]  /*41b0*/  MUFU.EX2 R3, R3 ;  /* 0x0000000300037308 */ /* 0x000ee20000000800 */
[----:B------:R-:W-:-:S02]  /*41c0*/  WARPGROUP.DEPBAR.LE gsb0, 0x0 ;  /* 0x00008000000079c5 */ /* 0x000fc40000010000 */
[----:B------:R-:W-:Y:S01]  /*41d0*/  FFMA.FTZ R156, R167, UR5, -R175 ;  /* 0x00000005a79c7c23 */ /* 0x000fe200080108af */
[----:B-1----:R-:W-:Y:S01]  /*41e0*/  FADD.FTZ R158, R153, R186 ;  /* 0x000000ba999e7221 */ /* 0x002fe20000010000 */
[----:B------:R-:W-:Y:S01]  /*41f0*/  FADD.FTZ R157, R152, R185 ;  /* 0x000000b9989d7221 */ /* 0x000fe20000010000 */
[C---:B--2---:R-:W-:Y:S01]  /*4200*/  F2FP.F16.F32.PACK_AB R153, R154.reuse, R153 ;  /* 0x000000999a99723e */ /* 0x044fe200000000ff */
[----:B------:R-:W-:Y:S01]  /*4210*/  FFMA.FTZ R159, R165, UR5, -R175 ;  /* 0x00000005a59f7c23 */ /* 0x000fe200080108af */
[----:B------:R-:W-:Y:S01]  /*4220*/  FADD.FTZ R158, R154, R158 ;  /* 0x0000009e9a9e7221 */ /* 0x000fe20000010000 */
[----:B------:R-:W1:Y:S01]  /*4230*/  MUFU.EX2 R156, R156 ;  /* 0x0000009c009c7308 */ /* 0x000e620000000800 */
[C---:B------:R-:W-:Y:S01]  /*4240*/  F2FP.F16.F32.PACK_AB R152, R182.reuse, R152 ;  /* 0x00000098b698723e */ /* 0x040fe200000000ff */
[----:B------:R-:W-:Y:S01]  /*4250*/  FADD.FTZ R157, R182, R157 ;  /* 0x0000009db69d7221 */ /* 0x000fe20000010000 */
[----:B------:R-:W-:Y:S01]  /*4260*/  F2FP.F16.F32.PACK_AB R154, R184, R183 ;  /* 0x000000b7b89a723e */ /* 0x000fe200000000ff */
[----:B---3--:R-:W-:-:S02]  /*4270*/  FADD.FTZ R158, R3, R158 ;  /* 0x0000009e039e7221 */ /* 0x008fc40000010000 */
[----:B------:R-:W-:Y:S02]  /*4280*/  FADD.FTZ R157, R183, R157 ;  /* 0x0000009db79d7221 */ /* 0x000fe40000010000 */
[----:B------:R-:W-:Y:S02]  /*4290*/  MUFU.EX2 R159, R159 ;  /* 0x0000009f009f7308 */ /* 0x000fe40000000800 */
[----:B------:R-:W-:-:S06]  /*42a0*/  FADD.FTZ R184, R184, R157 ;  /* 0x0000009db8b87221 */ /* 0x000fcc0000010000 */
[----:B------:R-:W2:Y:S01]  /*42b0*/  MUFU.EX2 R157, R166 ;  /* 0x000000a6009d7308 */ /* 0x000ea20000000800 */
[C---:B-1----:R-:W-:Y:S01]  /*42c0*/  F2FP.F16.F32.PACK_AB R155, R156.reuse, R3 ;  /* 0x000000039c9b723e */ /* 0x042fe200000000ff */
[----:B------:R-:W-:-:S03]  /*42d0*/  FADD.FTZ R158, R156, R158 ;  /* 0x0000009e9c9e7221 */ /* 0x000fc60000010000 */
[----:B------:R-:W-:-:S06]  /*42e0*/  WARPGROUP.ARRIVE ;  /* 0x00000000000079c5 */ /* 0x000fcc0000000000 */
[----:B------:R-:W-:Y:S01]  /*42f0*/  HGMMA.64x256x16.F32 R24, R152, gdesc[UR12].tnspB, R24, gsb0 ;  /* 0x43e0000c98187df0 */ /* 0x000fe20008000818 */
[----:B------:R-:W-:Y:S01]  /*4300*/  UMOV UR14, UR4 ;  /* 0x00000004000e7c82 */ /* 0x000fe20008000000 */
[----:B------:R-:W-:Y:S01]  /*4310*/  UMOV UR15, 0x40000040 ;  /* 0x40000040000f7882 */ /* 0x000fe20000000000 */
[----:B------:R-:W-:Y:S02]  /*4320*/  WARPGROUP.DEPBAR.LE gsb0, 0x0 ;  /* 0x00008000000079c5 */ /* 0x000fe40000010000 */
[--C-:B------:R-:W-:Y:S01]  /*4330*/  FFMA.FTZ R153, R2, UR5, -R175.reuse ;  /* 0x0000000502997c23 */ /* 0x100fe200080108af */
[--C-:B------:R-:W-:Y:S01]  /*4340*/  FFMA.FTZ R2, R162, UR5, -R175.reuse ;  /* 0x00000005a2027c23 */ /* 0x100fe200080108af */
[----:B------:R-:W1:Y:S01]  /*4350*/  MUFU.EX2 R152, R177 ;  /* 0x000000b100987308 */ /* 0x000e620000000800 */
[----:B------:R-:W-:Y:S01]  /*4360*/  F2FP.F16.F32.PACK_AB R154, R180, R179 ;  /* 0x000000b3b49a723e */ /* 0x000fe200000000ff */
[----:B------:R-:W-:Y:S01]  /*4370*/  FFMA.FTZ R175, R176, UR5, -R175 ;  /* 0x00000005b0af7c23 */ /* 0x000fe200080108af */
[----:B--2---:R-:W-:-:S05]  /*4380*/  F2FP.F16.F32.PACK_AB R155, R157, R159 ;  /* 0x0000009f9d9b723e */ /* 0x004fca00000000ff */
[----:B------:R-:W2:Y:S08]  /*4390*/  MUFU.EX2 R153, R153 ;  /* 0x0000009900997308 */ /* 0x000eb00000000800 */
[----:B------:R-:W3:Y:S01]  /*43a0*/  MUFU.EX2 R2, R2 ;  /* 0x0000000200027308 */ /* 0x000ee20000000800 */
[----:B-1----:R-:W-:Y:S01]  /*43b0*/  FADD.FTZ R3, R152, R184 ;  /* 0x000000b898037221 */ /* 0x002fe20000010000 */
[----:B------:R-:W-:-:S03]  /*43c0*/  F2FP.F16.F32.PACK_AB R152, R178, R152 ;  /* 0x00000098b298723e */ /* 0x000fc600000000ff */
[----:B------:R-:W-:-:S03]  /*43d0*/  FADD.FTZ R3, R178, R3 ;  /* 0x00000003b2037221 */ /* 0x000fc60000010000 */
[----:B------:R-:W1:Y:S01]  /*43e0*/  MUFU.EX2 R175, R175 ;  /* 0x000000af00af7308 */ /* 0x000e620000000800 */
[----:B--2---:R-:W-:Y:S01]  /*43f0*/  FADD.FTZ R158, R153, R158 ;  /* 0x0000009e999e7221 */ /* 0x004fe20000010000 */
[----:B------:R-:W-:-:S04]  /*4400*/  FADD.FTZ R3, R179, R3 ;  /* 0x00000003b3037221 */ /* 0x000fc80000010000 */
[----:B------:R-:W-:Y:S01]  /*4410*/  FADD.FTZ R3, R180, R3 ;  /* 0x00000003b4037221 */ /* 0x000fe20000010000 */
[C---:B---3--:R-:W-:Y:S01]  /*4420*/  F2FP.F16.F32.PACK_AB R153, R2.reuse, R153 ;  /* 0x000000990299723e */ /* 0x048fe200000000ff */
[----:B------:R-:W-:-:S03]  /*4430*/  FADD.FTZ R158, R2, R158 ;  /* 0x0000009e029e7221 */ /* 0x000fc60000010000 */
[----:B------:R-:W-:Y:S01]  /*4440*/  WARPGROUP.ARRIVE ;  /* 0x00000000000079c5 */ /* 0x000fe20000000000 */
[----:B------:R-:W-:-:S04]  /*4450*/  FADD.FTZ R158, R159, R158 ;  /* 0x0000009e9f9e7221 */ /* 0x000fc80000010000 */
[----:B------:R-:W-:Y:S01]  /*4460*/  FADD.FTZ R158, R157, R158 ;  /* 0x0000009e9d9e7221 */ /* 0x000fe20000010000 */
[----:B------:R-:W-:Y:S03]  /*4470*/  HGMMA.64x256x16.F32 R24, R152, gdesc[UR12].tnspB, R24, gsb0 ;  /* 0x43e0000c98187df0 */ /* 0x000fe60008000818 */
[----:B------:R-:W-:Y:S02]  /*4480*/  WARPGROUP.DEPBAR.LE gsb0, 0x0 ;  /* 0x00008000000079c5 */ /* 0x000fe40000010000 */
[----:B------:R-:W2:Y:S01]  /*4490*/  MUFU.EX2 R152, R168 ;  /* 0x000000a800987308 */ /* 0x000ea20000000800 */
[----:B------:R-:W-:Y:S02]  /*44a0*/  F2FP.F16.F32.PACK_AB R154, R171, R170 ;  /* 0x000000aaab9a723e */ /* 0x000fe400000000ff */
[----:B-1----:R-:W-:-:S05]  /*44b0*/  F2FP.F16.F32.PACK_AB R155, R175, R174 ;  /* 0x000000aeaf9b723e */ /* 0x002fca00000000ff */
[----:B------:R-:W1:Y:S01]  /*44c0*/  MUFU.EX2 R153, R172 ;  /* 0x000000ac00997308 */ /* 0x000e620000000800 */
[----:B--2---:R-:W-:Y:S01]  /*44d0*/  FADD.FTZ R2, R152, R3 ;  /* 0x0000000398027221 */ /* 0x004fe20000010000 */
[----:B------:R-:W-:-:S03]  /*44e0*/  F2FP.F16.F32.PACK_AB R152, R169, R152 ;  /* 0x00000098a998723e */ /* 0x000fc600000000ff */
[----:B------:R-:W-:Y:S01]  /*44f0*/  FADD.FTZ R2, R169, R2 ;  /* 0x00000002a9027221 */ /* 0x000fe20000010000 */
[----:B-1----:R-:W-:Y:S01]  /*4500*/  FADD.FTZ R158, R153, R158 ;  /* 0x0000009e999e7221 */ /* 0x002fe20000010000 */
[C---:B------:R-:W-:Y:S02]  /*4510*/  F2FP.F16.F32.PACK_AB R153, R173.reuse, R153 ;  /* 0x00000099ad99723e */ /* 0x040fe400000000ff */
[----:B------:R-:W-:Y:S01]  /*4520*/  FADD.FTZ R2, R170, R2 ;  /* 0x00000002aa027221 */ /* 0x000fe20000010000 */
[----:B------:R-:W-:Y:S01]  /*4530*/  FADD.FTZ R173, R173, R158 ;  /* 0x0000009eadad7221 */ /* 0x000fe20000010000 */
[----:B------:R-:W-:Y:S02]  /*4540*/  WARPGROUP.ARRIVE ;  /* 0x00000000000079c5 */ /* 0x000fe40000000000 */
[----:B------:R-:W-:Y:S01]  /*4550*/  FADD.FTZ R2, R171, R2 ;  /* 0x00000002ab027221 */ /* 0x000fe20000010000 */
[----:B------:R-:W-:-:S03]  /*4560*/  FADD.FTZ R174, R174, R173 ;  /* 0x000000adaeae7221 */ /* 0x000fc60000010000 */
[----:B------:R-:W-:Y:S01]  /*4570*/  HGMMA.64x256x16.F32 R24, R152, gdesc[UR8].tnspB, R24, gsb0 ;  /* 0x43e0000898187df0 */ /* 0x000fe20008000818 */
[----:B------:R-:W-:Y:S02]  /*4580*/  FADD.FTZ R3, R175, R174 ;  /* 0x000000aeaf037221 */ /* 0x000fe40000010000 */
[----:B------:R-:W-:Y:S02]  /*4590*/  WARPGROUP.DEPBAR.LE gsb0, 0x0 ;  /* 0x00008000000079c5 */ /* 0x000fe40000010000 */
[----:B------:R-:W-:Y:S05]  /*45a0*/  @!P0 BRA `(.L_x_5729) ;  /* 0x0000000000048947 */ /* 0x000fea0003800000 */
[----:B------:R-:W-:Y:S01]  /*45b0*/  BPT.TRAP 0x1 ;  /* 0x000000040000795c */ /* 0x000fe20000300000 */
.L_x_5729:
[----:B------:R-:W1:Y:S01]  /*45c0*/  @P6 LDC R153, c[0x0][0x44c] ;  /* 0x00011300ff996b82 */ /* 0x000e620000000800 */
[----:B------:R-:W-:Y:S01]  /*45d0*/  R2UR UR7, R206 ;  /* 0x00000000ce0772ca */ /* 0x000fe200000e0000 */
[----:B------:R-:W-:Y:S01]  /*45e0*/  VIADD R161, R161, 0xfffffffe ;  /* 0xfffffffea1a17836 */ /* 0x000fe20000000000 */
[----:B------:R-:W-:-:S05]  /*45f0*/  UIADD3 UR6, UR6, 0x32460, URZ ;  /* 0x0003246006067890 */ /* 0x000fca000fffe03f */
[----:B------:R-:W2:Y:S06]  /*4600*/  @P6 LDC R154, c[0x0][0x450] ;  /* 0x00011400ff9a6b82 */ /* 0x000eac0000000800 */
[----:B------:R-:W-:Y:S02]  /*4610*/  IMAD.U32 R152, RZ, RZ, UR7 ;  /* 0x00000007ff987e24 */ /* 0x000fe4000f8e00ff */
[----:B------:R-:W3:Y:S01]  /*4620*/  S2UR UR4, SR_CgaCtaId ;  /* 0x00000000000479c3 */ /* 0x000ee20000008800 */
[----:B-1----:R-:W-:Y:S01]  /*4630*/  @P6 IMAD.HI.U32 R153, R153, UR7, RZ ;  /* 0x0000000799996c27 */ /* 0x002fe2000f8e00ff */
[----:B------:R-:W-:-:S04]  /*4640*/  R2UR UR7, R161 ;  /* 0x00000000a10772ca */ /* 0x000fc800000e0000 */
[----:B--2---:R-:W-:-:S04]  /*4650*/  @P6 SHF.R.U32.HI R152, RZ, R154, R153 ;  /* 0x0000009aff986219 */ /* 0x004fc80000011699 */
[----:B------:R-:W-:Y:S01]  /*4660*/  IADD3 R152, R152, R205, -R204 ;  /* 0x000000cd98987210 */ /* 0x000fe20007ffe8cc */
[----:B---3--:R-:W-:-:S04]  /*4670*/  UPRMT UR6, UR4, 0x654, UR6 ;  /* 0x0000065404067896 */ /* 0x008fc80008000006 */
[----:B------:R-:W-:-:S05]  /*4680*/  IMAD.HI R152, R152, 0x2aaaaaab, RZ ;  /* 0x2aaaaaab98987827 */ /* 0x000fca00078e02ff */
[----:B------:R-:W-:Y:S01]  /*4690*/  SHF.R.U32.HI R153, RZ, 0x1f, R152 ;  /* 0x0000001fff997819 */ /* 0x000fe20000011698 */
[----:B------:R-:W-:Y:S03]  /*46a0*/  SYNCS.ARRIVE.TRANS64.RED.A1T0 RZ, [UR6], RZ ;  /* 0x000000ffffff79a7 */ /* 0x000fe60008100406 */
[----:B------:R-:W-:-:S04]  /*46b0*/  LEA.HI.SX32 R153, R152, R153, 0x1c ;  /* 0x0000009998997211 */ /* 0x000fc800078fe2ff */
[----:B------:R-:W-:-:S04]  /*46c0*/  VIMNMX R200, R208, R153, !PT ;  /* 0x00000099d0c87248 */ /* 0x000fc80007fe0100 */
[----:B------:R-:W-:-:S13]  /*46d0*/  ISETP.LE.AND P1, PT, R200, UR7, PT ;  /* 0x00000007c8007c0c */ /* 0x000fda000bf23270 */
[----:B------:R-:W-:Y:S05]  /*46e0*/  @!P1 BRA `(.L_x_5730) ;  /* 0x0000002800e09947 */ /* 0x000fea0003800000 */
[----:B------:R-:W-:Y:S02]  /*46f0*/  IMAD.MOV.U32 R202, RZ, RZ, R160 ;  /* 0x000000ffffca7224 */ /* 0x000fe400078e00a0 */
[----:B------:R-:W-:-:S07]  /*4700*/  IMAD.MOV.U32 R201, RZ, RZ, R207 ;  /* 0x000000ffffc97224 */ /* 0x000fce00078e00cf */
.L_x_5741:
[----:B------:R-:W-:-:S04]  /*4710*/  UIADD3 UR38, UR38, 0x1, URZ ;  /* 0x0000000126267890 */ /* 0x000fc8000fffe03f */
[----:B------:R-:W-:-:S04]  /*4720*/  UISETP.NE.AND UP0, UPT, UR38, 0x2, UPT ;  /* 0x000000022600788c */ /* 0x000fc8000bf05270 */
[----:B------:R-:W-:Y:S02]  /*4730*/  USEL UR6, UR38, URZ, UP0 ;  /* 0x0000003f26067287 */ /* 0x000fe40008000000 */
[----:B------:R-:W-:-:S04]  /*4740*/  USEL UR4, URZ, 0x1, UP0 ;  /* 0x000000013f047887 */ /* 0x000fc80008000000 */
[----:B------:R-:W-:Y:S01]  /*4750*/  ULOP3.LUT UR39, UR39, UR4, URZ, 0x3c, !UPT ;  /* 0x0000000427277292 */ /* 0x000fe2000f8e3c3f */
[----:B------:R-:W-:Y:S01]  /*4760*/  UMOV UR38, UR6 ;  /* 0x0000000600267c82 */ /* 0x000fe20008000000 */
[----:B------:R-:W-:Y:S10]  /*4770*/  @!P0 BRA `(.L_x_5731) ;  /* 0x0000000000048947 */ /* 0x000ff40003800000 */
[----:B------:R-:W-:Y:S01]  /*4780*/  BPT.TRAP 0x1 ;  /* 0x000000040000795c */ /* 0x000fe20000300000 */
.L_x_5731:
        /* <DEDUP_REMOVED lines=9> */
.L_x_5732:
[----:B-1----:R-:W-:Y:S05]  /*4820*/  @P1 BRA `(.L_x_5733) ;  /* 0x0000000000081947 */ /* 0x002fea0003800000 */
[----:B------:R-:W1:Y:S02]  /*4830*/  SYNCS.PHASECHK.TRANS64.TRYWAIT P1, [UR4+0x32430], R0 ;  /* 0x03243000ff0075a7 */ /* 0x000e640008020144 */
[----:B-1----:R-:W-:Y:S05]  /*4840*/  @!P1 BRA `(.L_x_5734) ;  /* 0x0000011000089947 */ /* 0x002fea0003800000 */
.L_x_5733:
        /* <DEDUP_REMOVED lines=31> */
.L_x_5735:
[----:B------:R1:W2:Y:S01]  /*4a40*/  SYNCS.PHASECHK.TRANS64.TRYWAIT P1, [UR4+0x32450], R0 ;  /* 0x03245000ff0075a7 */ /* 0x0002a20008020144 */
[----:B------:R-:W-:Y:S05]  /*4a50*/  @!P0 BRA `(.L_x_5736) ;  /* 0x0000000000048947 */ /* 0x000fea0003800000 */
[----:B------:R-:W-:Y:S01]  /*4a60*/  BPT.TRAP 0x1 ;  /* 0x000000040000795c */ /* 0x000fe20000300000 */
.L_x_5736:
[----:B--2---:R-:W-:Y:S05]  /*4a70*/  @P1 BRA `(.L_x_5737) ;  /* 0x0000000000081947 */ /* 0x004fea0003800000 */
[----:B------:R-:W2:Y:S02]  /*4a80*/  SYNCS.PHASECHK.TRANS64.TRYWAIT P1, [UR4+0x32450], R0 ;  /* 0x03245000ff0075a7 */ /* 0x000ea40008020144 */
[----:B--2---:R-:W-:Y:S05]  /*4a90*/  @!P1 BRA `(.L_x_5738) ;  /* 0x0000010c008c9947 */ /* 0x004fea0003800000 */
.L_x_5737:
        /* <DEDUP_REMOVED lines=57> */
[----:B------:R-:W-:Y:S01]  /*4e30*/  UMOV UR51, 0x40000040 ;  /* 0x4000004000337882 */ /* 0x000fe20000000000 */
[----:B------:R-:W-:Y:S01]  /*4e40*/  UMOV UR48, UR56 ;  /* 0x0000003800307c82 */ /* 0x000fe20008000000 */
[----:B------:R-:W-:Y:S01]  /*4e50*/  UMOV UR49, UR57 ;  /* 0x0000003900317c82 */ /* 0x000fe20008000000 */
        /* <DEDUP_REMOVED lines=41> */
.L_x_5739:
[----:B------:R-:W1:Y:S01]  /*50f0*/  LDC R203, c[0x0][0x448] ;  /* 0x00011200ffcb7b82 */ /* 0x000e620000000800 */
[----:B------:R-:W-:Y:S01]  /*5100*/  R2UR UR5, R206 ;  /* 0x00000000ce0572ca */ /* 0x000fe200000e0000 */
[----:B------:R-:W-:Y:S01]  /*5110*/  UIADD3 UR10, UR4, 0x32440, URZ ;  /* 0x00032440040a7890 */ /* 0x000fe2000fffe03f */
[----:B------:R-:W-:Y:S01]  /*5120*/  LOP3.LUT R16, R16, 0xfffbffff, RZ, 0xc0, !PT ;  /* 0xfffbffff10107812 */ /* 0x000fe200078ec0ff */
[----:B------:R-:W-:Y:S02]  /*5130*/  UIMAD UR6, UR6, 0xc00, UR54 ;  /* 0x00000c00060678a4 */ /* 0x000fe4000f8e0236 */
[----:B------:R-:W-:Y:S01]  /*5140*/  UPRMT UR10, UR55, 0x654, UR10 ;  /* 0x00000654370a7896 */ /* 0x000fe2000800000a */
[----:B------:R-:W-:Y:S01]  /*5150*/  @P0 LOP3.LUT R16, R16, 0x40000, RZ, 0xfc, !PT ;  /* 0x0004000010100812 */ /* 0x000fe200078efcff */
[----:B------:R-:W-:-:S03]  /*5160*/  UMOV UR11, 0x40000040 ;  /* 0x40000040000b7882 */ /* 0x000fc60000000000 */
[----:B------:R-:W-:-:S03]  /*5170*/  LOP3.LUT R16, R16, 0xfff7ffff, RZ, 0xc0, !PT ;  /* 0xfff7ffff10107812 */ /* 0x000fc600078ec0ff */
[----:B------:R-:W-:Y:S01]  /*5180*/  VIADD R207, R209, UR5 ;  /* 0x00000005d1cf7c36 */ /* 0x000fe20008000000 */
[----:B------:R-:W-:Y:S01]  /*5190*/  UIMAD UR5, UR7, -0x60, URZ ;  /* 0xffffffa0070578a4 */ /* 0x000fe2000f8e023f */
[----:B------:R-:W-:Y:S01]  /*51a0*/  SYNCS.ARRIVE.TRANS64.RED.A1T0 RZ, [UR10], RZ ;  /* 0x000000ffffff79a7 */ /* 0x000fe2000810040a */
[----:B------:R-:W-:Y:S01]  /*51b0*/  UMOV UR10, UR6 ;  /* 0x00000006000a7c82 */ /* 0x000fe20008000000 */
[----:B-1----:R-:W-:-:S13]  /*51c0*/  ISETP.NE.AND P1, PT, R203, 0x1, PT ;  /* 0x00000001cb00780c */ /* 0x002fda0003f25270 */
[----:B------:R-:W1:Y:S08]  /*51d0*/  @P1 LDC R210, c[0x0][0x44c] ;  /* 0x00011300ffd21b82 */ /* 0x000e700000000800 */
[----:B------:R-:W2:Y:S01]  /*51e0*/  @P1 LDC R203, c[0x0][0x450] ;  /* 0x00011400ffcb1b82 */ /* 0x000ea20000000800 */
[----:B-1----:R-:W-:-:S05]  /*51f0*/  @P1 IMAD.HI.U32 R210, R207, R210, RZ ;  /* 0x000000d2cfd21227 */ /* 0x002fca00078e00ff */
[----:B--2---:R-:W-:Y:S01]  /*5200*/  @P1 SHF.R.U32.HI R207, RZ, R203, R210 ;  /* 0x000000cbffcf1219 */ /* 0x004fe200000116d2 */
[----:B------:R-:W-:Y:S01]  /*5210*/  IMAD.U32 R210, RZ, RZ, UR5 ;  /* 0x00000005ffd27e24 */ /* 0x000fe2000f8e00ff */
[----:B------:R-:W-:-:S03]  /*5220*/  ULDC UR5, c[0x0][0xa80] ;  /* 0x0002a00000057ab9 */ /* 0x000fc60000000800 */
[----:B------:R-:W1:Y:S01]  /*5230*/  SHFL.IDX PT, R203, R207, RZ, 0x1c1f ;  /* 0x001c1fffcfcb7589 */ /* 0x000e6200000e0000 */
[----:B------:R-:W-:-:S03]  /*5240*/  IADD3 R210, -R17, 0x1, R210 ;  /* 0x0000000111d27810 */ /* 0x000fc60007ffe1d2 */
[----:B------:R-:W2:Y:S01]  /*5250*/  SHFL.IDX PT, R207, R207, 0x1, 0x1c1f ;  /* 0x003c1f00cfcf7f89 */ /* 0x000ea200000e0000 */
[----:B------:R-:W-:-:S05]  /*5260*/  IADD3 R210, -R204, R210, R205 ;  /* 0x000000d2ccd27210 */ /* 0x000fca0007ffe1cd */
[C---:B-1----:R-:W-:Y:S02]  /*5270*/  IMAD.IADD R203, R210.reuse, 0x1, R203 ;  /* 0x00000001d2cb7824 */ /* 0x042fe400078e02cb */
[----:B--2---:R-:W-:-:S03]  /*5280*/  IMAD.IADD R207, R210, 0x1, R207 ;  /* 0x00000001d2cf7824 */ /* 0x004fc600078e02cf */
[C---:B------:R-:W-:Y:S02]  /*5290*/  ISETP.GT.AND P4, PT, R203.reuse, 0x1, PT ;  /* 0x00000001cb00780c */ /* 0x040fe40003f84270 */
[----:B------:R-:W-:Y:S02]  /*52a0*/  ISETP.GT.AND P3, PT, R203, 0x8, PT ;  /* 0x00000008cb00780c */ /* 0x000fe40003f64270 */
[----:B------:R-:W-:Y:S02]  /*52b0*/  ISETP.GT.AND P6, PT, R207, RZ, PT ;  /* 0x000000ffcf00720c */ /* 0x000fe40003fc4270 */
[----:B------:R-:W-:Y:S02]  /*52c0*/  FSEL R211, R153, -INF , P4 ;  /* 0xff80000099d37808 */ /* 0x000fe40002000000 */
[----:B------:R-:W-:Y:S02]  /*52d0*/  FSEL R154, R154, -INF , P6 ;  /* 0xff8000009a9a7808 */ /* 0x000fe40003000000 */
[----:B------:R-:W-:-:S02]  /*52e0*/  ISETP.GT.AND P6, PT, R207, 0x1, PT ;  /* 0x00000001cf00780c */ /* 0x000fc40003fc4270 */
[----:B------:R-:W-:Y:S02]  /*52f0*/  FMNMX.FTZ R153, R154, R202, !PT ;  /* 0x000000ca9a997209 */ /* 0x000fe40007810000 */
[----:B------:R-:W-:Y:S02]  /*5300*/  FSEL R155, R155, -INF , P6 ;  /* 0xff8000009b9b7808 */ /* 0x000fe40003000000 */
[----:B------:R-:W-:Y:S02]  /*5310*/  ISETP.GT.AND P6, PT, R207, 0x8, PT ;  /* 0x00000008cf00780c */ /* 0x000fe40003fc4270 */
[----:B------:R-:W-:Y:S02]  /*5320*/  FMNMX.FTZ R153, R155, R153, !PT ;  /* 0x000000999b997209 */ /* 0x000fe40007810000 */
        /* <DEDUP_REMOVED lines=67> */
[----:B------:R-:W-:-:S02]  /*5760*/  FSEL R156, R160, -INF , P1 ;  /* 0xff800000a09c7808 */ /* 0x000fc40000800000 */
[----:B------:R-:W1:Y:S01]  /*5770*/  SHFL.BFLY PT, R160, R153, 0x2, 0x1f ;  /* 0x0c401f0099a07f89 */ /* 0x000e6200000e0000 */
[C---:B------:R-:W-:Y:S02]  /*5780*/  ISETP.GT.AND P5, PT, R203.reuse, RZ, PT ;  /* 0x000000ffcb00720c */ /* 0x040fe40003fa4270 */
[----:B------:R-:W-:Y:S02]  /*5790*/  ISETP.GT.AND P2, PT, R203, 0x9, PT ;  /* 0x00000009cb00780c */ /* 0x000fe40003f44270 */
[----:B------:R-:W-:Y:S02]  /*57a0*/  FSEL R152, R152, -INF , P5 ;  /* 0xff80000098987808 */ /* 0x000fe40002800000 */
[----:B------:R-:W-:Y:S02]  /*57b0*/  FSEL R157, R157, -INF , P2 ;  /* 0xff8000009d9d7808 */ /* 0x000fe40001000000 */
[C---:B------:R-:W-:Y:S02]  /*57c0*/  ISETP.GT.AND P5, PT, R203.reuse, 0x11, PT ;  /* 0x00000011cb00780c */ /* 0x040fe40003fa4270 */
[----:B------:R-:W-:-:S02]  /*57d0*/  ISETP.GT.AND P4, PT, R203, 0x18, PT ;  /* 0x00000018cb00780c */ /* 0x000fc40003f84270 */
[----:B------:R-:W-:Y:S02]  /*57e0*/  FSEL R161, R161, -INF , P5 ;  /* 0xff800000a1a17808 */ /* 0x000fe40002800000 */
[C---:B------:R-:W-:Y:S02]  /*57f0*/  ISETP.GT.AND P3, PT, R203.reuse, 0x19, PT ;  /* 0x00000019cb00780c */ /* 0x040fe40003f64270 */
[----:B------:R-:W-:Y:S02]  /*5800*/  FSEL R164, R164, -INF , P4 ;  /* 0xff800000a4a47808 */ /* 0x000fe40002000000 */
[----:B------:R-:W-:Y:S02]  /*5810*/  ISETP.GT.AND P2, PT, R203, 0x20, PT ;  /* 0x00000020cb00780c */ /* 0x000fe40003f44270 */
[----:B------:R-:W-:Y:S02]  /*5820*/  FSEL R165, R165, -INF , P3 ;  /* 0xff800000a5a57808 */ /* 0x000fe40001800000 */
[----:B------:R-:W-:-:S02]  /*5830*/  ISETP.GT.AND P1, PT, R203, 0x21, PT ;  /* 0x00000021cb00780c */ /* 0x000fc40003f24270 */
[----:B-1----:R-:W-:Y:S02]  /*5840*/  FMNMX.FTZ R160, R153, R160, !PT ;  /* 0x000000a099a07209 */ /* 0x002fe40007810000 */
[----:B------:R-:W-:Y:S02]  /*5850*/  FSEL R168, R168, -INF , P2 ;  /* 0xff800000a8a87808 */ /* 0x000fe40001000000 */
[C---:B------:R-:W-:Y:S01]  /*5860*/  ISETP.GT.AND P0, PT, R203.reuse, 0x41, PT ;  /* 0x00000041cb00780c */ /* 0x040fe20003f04270 */
[----:B------:R-:W1:Y:S01]  /*5870*/  SHFL.BFLY PT, R153, R160, 0x1, 0x1f ;  /* 0x0c201f00a0997f89 */ /* 0x000e6200000e0000 */
[----:B------:R-:W-:Y:S02]  /*5880*/  ISETP.GT.AND P5, PT, R203, 0x28, PT ;  /* 0x00000028cb00780c */ /* 0x000fe40003fa4270 */
[----:B------:R-:W-:Y:S02]  /*5890*/  FSEL R169, R169, -INF , P1 ;  /* 0xff800000a9a97808 */ /* 0x000fe40000800000 */
[----:B------:R-:W-:-:S02]  /*58a0*/  ISETP.GT.AND P4, PT, R203, 0x29, PT ;  /* 0x00000029cb00780c */ /* 0x000fc40003f84270 */
[----:B------:R-:W-:Y:S02]  /*58b0*/  FSEL R172, R172, -INF , P5 ;  /* 0xff800000acac7808 */ /* 0x000fe40002800000 */
[C---:B------:R-:W-:Y:S02]  /*58c0*/  ISETP.GT.AND P5, PT, R203.reuse, 0x49, PT ;  /* 0x00000049cb00780c */ /* 0x040fe40003fa4270 */
[----:B------:R-:W-:Y:S02]  /*58d0*/  ISETP.GT.AND P3, PT, R203, 0x30, PT ;  /* 0x00000030cb00780c */ /* 0x000fe40003f64270 */
[----:B------:R-:W-:Y:S02]  /*58e0*/  FSEL R173, R173, -INF , P4 ;  /* 0xff800000adad7808 */ /* 0x000fe40002000000 */
[----:B------:R-:W-:Y:S02]  /*58f0*/  @P0 LOP3.LUT R16, R16, 0x80000, RZ, 0xfc, !PT ;  /* 0x0008000010100812 */ /* 0x000fe400078efcff */
[----:B------:R-:W-:-:S02]  /*5900*/  ISETP.GT.AND P2, PT, R203, 0x31, PT ;  /* 0x00000031cb00780c */ /* 0x000fc40003f44270 */
[----:B------:R-:W-:Y:S02]  /*5910*/  FSEL R176, R176, -INF , P3 ;  /* 0xff800000b0b07808 */ /* 0x000fe40001800000 */
[----:B------:R-:W-:Y:S02]  /*5920*/  LOP3.LUT R16, R16, 0xffefffff, RZ, 0xc0, !PT ;  /* 0xffefffff10107812 */ /* 0x000fe400078ec0ff */
[----:B------:R-:W-:Y:S02]  /*5930*/  ISETP.GT.AND P1, PT, R203, 0x38, PT ;  /* 0x00000038cb00780c */ /* 0x000fe40003f24270 */
[----:B-1----:R-:W-:Y:S02]  /*5940*/  FMNMX.FTZ R160, R160, R153, !PT ;  /* 0x00000099a0a07209 */ /* 0x002fe40007810000 */
[----:B------:R-:W-:Y:S02]  /*5950*/  FSEL R177, R177, -INF , P2 ;  /* 0xff800000b1b17808 */ /* 0x000fe40001000000 */
[----:B------:R-:W-:-:S02]  /*5960*/  FSETP.NEU.FTZ.AND P6, PT, R160, -INF , PT ;  /* 0xff800000a000780b */ /* 0x000fc40003fdd000 */
[----:B------:R-:W-:Y:S02]  /*5970*/  @P5 LOP3.LUT R16, R16, 0x100000, RZ, 0xfc, !PT ;  /* 0x0010000010105812 */ /* 0x000fe400078efcff */
[----:B------:R-:W-:Y:S02]  /*5980*/  FSEL R153, R160, RZ, P6 ;  /* 0x000000ffa0997208 */ /* 0x000fe40003000000 */
[----:B------:R-:W-:Y:S02]  /*5990*/  FSEL R180, R180, -INF , P1 ;  /* 0xff800000b4b47808 */ /* 0x000fe40000800000 */
[----:B------:R-:W-:Y:S01]  /*59a0*/  ISETP.GT.AND P5, PT, R203, 0x39, PT ;  /* 0x00000039cb00780c */ /* 0x000fe20003fa4270 */
[----:B------:R-:W-:Y:S01]  /*59b0*/  FADD.FTZ R202, -R153, R202 ;  /* 0x000000ca99ca7221 */ /* 0x000fe20000010100 */
[----:B------:R-:W-:Y:S01]  /*59c0*/  FMUL.FTZ R153, R160, UR5 ;  /* 0x00000005a0997c20 */ /* 0x000fe20008410000 */
[----:B------:R-:W-:Y:S02]  /*59d0*/  ISETP.GT.AND P0, PT, R203, 0x40, PT ;  /* 0x00000040cb00780c */ /* 0x000fe40003f04270 */
[----:B------:R-:W-:-:S02]  /*59e0*/  FSEL R181, R181, -INF , P5 ;  /* 0xff800000b5b57808 */ /* 0x000fc40002800000 */
[----:B------:R-:W-:Y:S02]  /*59f0*/  FSEL R153, R153, RZ, P6 ;  /* 0x000000ff99997208 */ /* 0x000fe40003000000 */
[----:B------:R-:W-:Y:S02]  /*5a00*/  FSEL R184, R184, -INF , P0 ;  /* 0xff800000b8b87808 */ /* 0x000fe40000000000 */
[----:B------:R-:W-:Y:S01]  /*5a10*/  LOP3.LUT P0, RZ, R16, 0x80000, RZ, 0xc0, !PT ;  /* 0x0008000010ff7812 */ /* 0x000fe2000780c0ff */
        /* <DEDUP_REMOVED lines=24> */
[----:B------:R-:W-:Y:S01]  /*5ba0*/  ISETP.GT.AND P6, PT, R203, 0x48, PT ;  /* 0x00000048cb00780c */ /* 0x000fe20003fc4270 */
[----:B------:R1:W-:Y:S01]  /*5bb0*/  MUFU.EX2 R153, R154 ;  /* 0x0000009a00997308 */ /* 0x0003e20000000800 */
[----:B------:R-:W-:-:S02]  /*5bc0*/  FSEL R185, R185, -INF , P0 ;  /* 0xff800000b9b97808 */ /* 0x000fc40000000000 */
[----:B------:R-:W-:Y:S02]  /*5bd0*/  LOP3.LUT P5, RZ, R16, 0x100000, RZ, 0xc0, !PT ;  /* 0x0010000010ff7812 */ /* 0x000fe400078ac0ff */
[----:B------:R-:W-:Y:S02]  /*5be0*/  FSEL R188, R188, -INF , P6 ;  /* 0xff800000bcbc7808 */ /* 0x000fe40003000000 */
[----:B------:R-:W-:Y:S01]  /*5bf0*/  ISETP.GT.AND P4, PT, R203, 0x50, PT ;  /* 0x00000050cb00780c */ /* 0x000fe20003f84270 */
[----:B------:R-:W-:Y:S01]  /*5c00*/  MUFU.EX2 R158, R158 ;  /* 0x0000009e009e7308 */ /* 0x000fe20000000800 */
[----:B-1----:R-:W-:Y:S01]  /*5c10*/  FMUL.FTZ R154, R202, UR5 ;  /* 0x00000005ca9a7c20 */ /* 0x002fe20008410000 */
[----:B------:R-:W-:Y:S02]  /*5c20*/  FSEL R189, R189, -INF , P5 ;  /* 0xff800000bdbd7808 */ /* 0x000fe40002800000 */
[----:B------:R-:W-:Y:S02]  /*5c30*/  ISETP.GT.AND P3, PT, R203, 0x51, PT ;  /* 0x00000051cb00780c */ /* 0x000fe40003f64270 */
[----:B------:R-:W-:-:S02]  /*5c40*/  FSEL R192, R192, -INF , P4 ;  /* 0xff800000c0c07808 */ /* 0x000fc40002000000 */
[----:B------:R-:W1:Y:S01]  /*5c50*/  MUFU.EX2 R154, R154 ;  /* 0x0000009a009a7308 */ /* 0x000e620000000800 */
[----:B------:R-:W-:Y:S02]  /*5c60*/  ISETP.GT.AND P2, PT, R203, 0x58, PT ;  /* 0x00000058cb00780c */ /* 0x000fe40003f44270 */
[----:B------:R-:W-:Y:S02]  /*5c70*/  FSEL R193, R193, -INF , P3 ;  /* 0xff800000c1c17808 */ /* 0x000fe40001800000 */
[----:B------:R-:W-:Y:S02]  /*5c80*/  ISETP.GT.AND P1, PT, R203, 0x59, PT ;  /* 0x00000059cb00780c */ /* 0x000fe40003f24270 */
[----:B------:R-:W-:Y:S01]  /*5c90*/  FSEL R196, R196, -INF , P2 ;  /* 0xff800000c4c47808 */ /* 0x000fe20001000000 */
[----:B------:R1:W2:Y:S01]  /*5ca0*/  MUFU.EX2 R202, R155 ;  /* 0x0000009b00ca7308 */ /* 0x0002a20000000800 */
[----:B------:R-:W-:Y:S01]  /*5cb0*/  FSEL R197, R197, -INF , P1 ;  /* 0xff800000c5c57808 */ /* 0x000fe20000800000 */
[----:B------:R-:W3:Y:S01]  /*5cc0*/  S2R R203, SR_TID.X ;  /* 0x0000000000cb7919 */ /* 0x000ee20000002100 */
[----:B------:R-:W-:-:S05]  /*5cd0*/  LOP3.LUT P0, RZ, R16, 0x40000, RZ, 0xc0, !PT ;  /* 0x0004000010ff7812 */ /* 0x000fca000780c0ff */
[----:B------:R-:W-:Y:S01]  /*5ce0*/  MUFU.EX2 R159, R159 ;  /* 0x0000009f009f7308 */ /* 0x000fe20000000800 */
[----:B-1----:R-:W-:Y:S01]  /*5cf0*/  FFMA.FTZ R155, R154, R3, R153 ;  /* 0x000000039a9b7223 */ /* 0x002fe20000010099 */
[----:B------:R-:W-:Y:S01]  /*5d00*/  FMNMX.FTZ R3, R152, R201, !PT ;  /* 0x000000c998037209 */ /* 0x000fe20007810000 */
[-C--:B------:R-:W-:Y:S01]  /*5d10*/  FMUL.FTZ R26, R26, R154.reuse ;  /* 0x0000009a1a1a7220 */ /* 0x080fe20000410000 */
[-C--:B------:R-:W-:Y:S01]  /*5d20*/  FMUL.FTZ R27, R27, R154.reuse ;  /* 0x0000009a1b1b7220 */ /* 0x080fe20000410000 */
[-C--:B------:R-:W-:Y:S01]  /*5d30*/  FMUL.FTZ R30, R30, R154.reuse ;  /* 0x0000009a1e1e7220 */ /* 0x080fe20000410000 */
[----:B------:R-:W-:Y:S01]  /*5d40*/  FMNMX.FTZ R3, R211, R3, !PT ;  /* 0x00000003d3037209 */ /* 0x000fe20007810000 */
[-C--:B------:R-:W-:Y:S01]  /*5d50*/  FMUL.FTZ R31, R31, R154.reuse ;  /* 0x0000009a1f1f7220 */ /* 0x080fe20000410000 */
[-C--:B------:R-:W-:Y:S01]  /*5d60*/  FMUL.FTZ R34, R34, R154.reuse ;  /* 0x0000009a22227220 */ /* 0x080fe20000410000 */
[----:B--2---:R-:W-:Y:S01]  /*5d70*/  FADD.FTZ R155, R202, R155 ;  /* 0x0000009bca9b7221 */ /* 0x004fe20000010000 */
[----:B------:R-:W-:Y:S01]  /*5d80*/  FMNMX.FTZ R3, R210, R3, !PT ;  /* 0x00000003d2037209 */ /* 0x000fe20007810000 */
[-C--:B------:R-:W-:Y:S01]  /*5d90*/  FMUL.FTZ R35, R35, R154.reuse ;  /* 0x0000009a23237220 */ /* 0x080fe20000410000 */
[----:B------:R-:W-:Y:S01]  /*5da0*/  F2FP.F16.F32.PACK_AB R153, R202, R153 ;  /* 0x00000099ca99723e */ /* 0x000fe200000000ff */
        /* <DEDUP_REMOVED lines=15> */
[----:B---3--:R-:W-:Y:S01]  /*5ea0*/  SHF.R.U32.HI R203, RZ, 0x7, R203 ;  /* 0x00000007ffcb7819 */ /* 0x008fe200000116cb */
        /* <DEDUP_REMOVED lines=63> */
[----:B------:R-:W-:Y:S01]  /*62a0*/  VIADD R154, R203, 0x8 ;  /* 0x00000008cb9a7836 */ /* 0x000fe20000000000 */
[----:B------:R-:W-:Y:S01]  /*62b0*/  MUFU.EX2 R163, R163 ;  /* 0x000000a300a37308 */ /* 0x000fe20000000800 */
[----:B------:R-:W-:-:S05]  /*62c0*/  FMNMX.FTZ R3, R197, R3, !PT ;  /* 0x00000003c5037209 */ /* 0x000fca0007810000 */
[----:B------:R-:W1:Y:S02]  /*62d0*/  SHFL.BFLY PT, R202, R3, 0x2, 0x1f ;  /* 0x0c401f0003ca7f89 */ /* 0x000e6400000e0000 */
        /* <DEDUP_REMOVED lines=9> */
[----:B-1----:R-:W-:-:S04]  /*6370*/  FMNMX.FTZ R207, R202, R207, !PT ;  /* 0x000000cfcacf7209 */ /* 0x002fc80007810000 */
[----:B------:R-:W-:-:S03]  /*6380*/  FSETP.NEU.FTZ.AND P1, PT, R207, -INF , PT ;  /* 0xff800000cf00780b */ /* 0x000fc60003f3d000 */
[----:B------:R-:W-:Y:S01]  /*6390*/  MUFU.EX2 R182, R182 ;  /* 0x000000b600b67308 */ /* 0x000fe20000000800 */
[----:B------:R-:W-:-:S05]  /*63a0*/  FSEL R3, R207, RZ, P1 ;  /* 0x000000ffcf037208 */ /* 0x000fca0000800000 */
[----:B------:R-:W-:Y:S01]  /*63b0*/  FADD.FTZ R201, -R3, R201 ;  /* 0x000000c903c97221 */ /* 0x000fe20000010100 */
[----:B------:R-:W-:Y:S01]  /*63c0*/  FMUL.FTZ R3, R207, UR5 ;  /* 0x00000005cf037c20 */ /* 0x000fe20008410000 */
[----:B------:R-:W-:Y:S02]  /*63d0*/  MUFU.EX2 R183, R183 ;  /* 0x000000b700b77308 */ /* 0x000fe40000000800 */
[----:B------:R-:W-:Y:S02]  /*63e0*/  FMUL.FTZ R201, R201, UR5 ;  /* 0x00000005c9c97c20 */ /* 0x000fe40008410000 */
[----:B------:R-:W-:-:S04]  /*63f0*/  FSEL R3, R3, RZ, P1 ;  /* 0x000000ff03037208 */ /* 0x000fc80000800000 */
        /* <DEDUP_REMOVED lines=9> */
[----:B------:R-:W-:-:S07]  /*6490*/  FFMA.FTZ R196, R196, UR5, -R3 ;  /* 0x00000005c4c47c23 */ /* 0x000fce0008010803 */
[----:B------:R-:W3:Y:S01]  /*64a0*/  MUFU.EX2 R202, R202 ;  /* 0x000000ca00ca7308 */ /* 0x000ee20000000800 */
        /* <DEDUP_REMOVED lines=8> */
[----:B--2---:R-:W-:Y:S01]  /*6530*/  FFMA.FTZ R2, R201, R2, R152 ;  /* 0x00000002c9027223 */ /* 0x004fe20000010098 */
        /* <DEDUP_REMOVED lines=57> */
[C---:B---3--:R-:W-:Y:S01]  /*68d0*/  FADD.FTZ R2, R202.reuse, R2 ;  /* 0x00000002ca027221 */ /* 0x048fe20000010000 */
[----:B------:R-:W-:Y:S01]  /*68e0*/  F2FP.F16.F32.PACK_AB R152, R202, R152 ;  /* 0x00000098ca98723e */ /* 0x000fe200000000ff */
[----:B------:R-:W-:Y:S01]  /*68f0*/  FADD.FTZ R202, R158, R155 ;  /* 0x0000009b9eca7221 */ /* 0x000fe20000010000 */
[----:B------:R-:W-:Y:S01]  /*6900*/  F2FP.F16.F32.PACK_AB R155, R159, R158 ;  /* 0x0000009e9f9b723e */ /* 0x000fe200000000ff */
[--C-:B------:R-:W-:Y:S01]  /*6910*/  FFMA.FTZ R158, R161, UR5, -R3.reuse ;  /* 0x00000005a19e7c23 */ /* 0x100fe20008010803 */
[--C-:B------:R-:W-:Y:S01]  /*6920*/  FFMA.FTZ R161, R164, UR5, -R3.reuse ;  /* 0x00000005a4a17c23 */ /* 0x100fe20008010803 */
[----:B------:R-:W-:Y:S01]  /*6930*/  FADD.FTZ R202, R159, R202 ;  /* 0x000000ca9fca7221 */ /* 0x000fe20000010000 */
[----:B------:R-:W1:Y:S01]  /*6940*/  MUFU.EX2 R201, R210 ;  /* 0x000000d200c97308 */ /* 0x000e620000000800 */
[----:B------:R1:W-:Y:S01]  /*6950*/  BAR.SYNC.DEFER_BLOCKING R154, 0x100 ;  /* 0x0004009a0000751d */ /* 0x0003e20000010000 */
[----:B------:R-:W-:-:S06]  /*6960*/  FFMA.FTZ R164, R172, UR5, -R3 ;  /* 0x00000005aca47c23 */ /* 0x000fcc0008010803 */
[----:B------:R-:W2:Y:S08]  /*6970*/  MUFU.EX2 R156, R156 ;  /* 0x0000009c009c7308 */ /* 0x000eb00000000800 */
[----:B------:R-:W3:Y:S01]  /*6980*/  MUFU.EX2 R158, R158 ;  /* 0x0000009e009e7308 */ /* 0x000ee20000000800 */
[----:B-1----:R-:W-:Y:S01]  /*6990*/  F2FP.F16.F32.PACK_AB R154, R157, R201 ;  /* 0x000000c99d9a723e */ /* 0x002fe200000000ff */
[----:B------:R-:W-:Y:S01]  /*69a0*/  FADD.FTZ R201, R201, R2 ;  /* 0x00000002c9c97221 */ /* 0x000fe20000010000 */
[--C-:B------:R-:W-:Y:S01]  /*69b0*/  FFMA.FTZ R2, R165, UR5, -R3.reuse ;  /* 0x00000005a5027c23 */ /* 0x100fe20008010803 */
[----:B------:R-:W-:-:S02]  /*69c0*/  FFMA.FTZ R165, R168, UR5, -R3 ;  /* 0x00000005a8a57c23 */ /* 0x000fc40008010803 */
[----:B------:R-:W-:Y:S02]  /*69d0*/  FADD.FTZ R157, R157, R201 ;  /* 0x000000c99d9d7221 */ /* 0x000fe40000010000 */
[----:B------:R-:W-:Y:S01]  /*69e0*/  MUFU.EX2 R161, R161 ;  /* 0x000000a100a17308 */ /* 0x000fe20000000800 */
[----:B------:R-:W-:Y:S01]  /*69f0*/  WARPGROUP.ARRIVE ;  /* 0x00000000000079c5 */ /* 0x000fe20000000000 */
[----:B--2---:R-:W-:-:S05]  /*6a00*/  FADD.FTZ R157, R156, R157 ;  /* 0x0000009d9c9d7221 */ /* 0x004fca0000010000 */
[----:B------:R-:W-:Y:S01]  /*6a10*/  HGMMA.64x256x16.F32 R24, R152, gdesc[UR8].tnspB, R24, gsb0 ;  /* 0x43e0000898187df0 */ /* 0x000fe20008000818 */
[----:B------:R-:W1:Y:S01]  /*6a20*/  MUFU.EX2 R2, R2 ;  /* 0x0000000200027308 */ /* 0x000e620000000800 */
[----:B------:R-:W-:Y:S01]  /*6a30*/  UIADD3 UR10, UR6, 0x80, URZ ;  /* 0x00000080060a7890 */ /* 0x000fe2000fffe03f */
[----:B---3--:R-:W-:Y:S01]  /*6a40*/  FADD.FTZ R157, R158, R157 ;  /* 0x0000009d9e9d7221 */ /* 0x008fe20000010000 */
        /* <DEDUP_REMOVED lines=15> */
[----:B------:R2:W3:Y:S01]  /*6b40*/  MUFU.EX2 R153, R162 ;  /* 0x000000a200997308 */ /* 0x0004e20000000800 */
[----:B------:R-:W-:Y:S01]  /*6b50*/  F2FP.F16.F32.PACK_AB R152, R158, R156 ;  /* 0x0000009c9e98723e */ /* 0x000fe200000000ff */
[----:B------:R-:W-:Y:S01]  /*6b60*/  FFMA.FTZ R156, R177, UR5, -R3 ;  /* 0x00000005b19c7c23 */ /* 0x000fe20008010803 */
[----:B-1----:R-:W-:Y:S01]  /*6b70*/  F2FP.F16.F32.PACK_AB R154, R2, R161 ;  /* 0x000000a1029a723e */ /* 0x002fe200000000ff */
[----:B------:R-:W-:Y:S01]  /*6b80*/  FADD.FTZ R161, R161, R157 ;  /* 0x0000009da1a17221 */ /* 0x000fe20000010000 */
[--C-:B------:R-:W-:Y:S01]  /*6b90*/  FFMA.FTZ R157, R180, UR5, -R3.reuse ;  /* 0x00000005b49d7c23 */ /* 0x100fe20008010803 */
[--C-:B------:R-:W-:Y:S02]  /*6ba0*/  FFMA.FTZ R158, R181, UR5, -R3.reuse ;  /* 0x00000005b59e7c23 */ /* 0x100fe40008010803 */
[----:B------:R1:W4:Y:S01]  /*6bb0*/  MUFU.EX2 R155, R166 ;  /* 0x000000a6009b7308 */ /* 0x0003220000000800 */
[----:B--2---:R-:W-:Y:S01]  /*6bc0*/  FFMA.FTZ R162, R173, UR5, -R3 ;  /* 0x00000005ada27c23 */ /* 0x004fe20008010803 */
[----:B------:R-:W-:Y:S01]  /*6bd0*/  FADD.FTZ R161, R2, R161 ;  /* 0x000000a102a17221 */ /* 0x000fe20000010000 */
[----:B------:R-:W-:-:S05]  /*6be0*/  FFMA.FTZ R2, R184, UR5, -R3 ;  /* 0x00000005b8027c23 */ /* 0x000fca0008010803 */
[----:B------:R-:W-:Y:S01]  /*6bf0*/  MUFU.EX2 R162, R162 ;  /* 0x000000a200a27308 */ /* 0x000fe20000000800 */
[----:B---3--:R-:W-:Y:S01]  /*6c00*/  FADD.FTZ R159, R153, R202 ;  /* 0x000000ca999f7221 */ /* 0x008fe20000010000 */
[C---:B------:R-:W-:Y:S01]  /*6c10*/  F2FP.F16.F32.PACK_AB R153, R163.reuse, R153 ;  /* 0x00000099a399723e */ /* 0x040fe200000000ff */
[----:B-1----:R-:W-:Y:S02]  /*6c20*/  FFMA.FTZ R166, R176, UR5, -R3 ;  /* 0x00000005b0a67c23 */ /* 0x002fe40008010803 */
[----:B------:R-:W-:Y:S01]  /*6c30*/  FADD.FTZ R159, R163, R159 ;  /* 0x0000009fa39f7221 */ /* 0x000fe20000010000 */
[----:B------:R-:W-:Y:S02]  /*6c40*/  FFMA.FTZ R163, R169, UR5, -R3 ;  /* 0x00000005a9a37c23 */ /* 0x000fe40008010803 */
[----:B------:R-:W-:Y:S01]  /*6c50*/  MUFU.EX2 R156, R156 ;  /* 0x0000009c009c7308 */ /* 0x000fe20000000800 */
[----:B----4-:R-:W-:Y:S01]  /*6c60*/  FADD.FTZ R159, R155, R159 ;  /* 0x0000009f9b9f7221 */ /* 0x010fe20000010000 */
[----:B------:R-:W-:-:S03]  /*6c70*/  F2FP.F16.F32.PACK_AB R155, R167, R155 ;  /* 0x0000009ba79b723e */ /* 0x000fc600000000ff */
[----:B------:R-:W-:Y:S01]  /*6c80*/  FADD.FTZ R159, R167, R159 ;  /* 0x0000009fa79f7221 */ /* 0x000fe20000010000 */
[----:B------:R-:W-:Y:S01]  /*6c90*/  WARPGROUP.ARRIVE ;  /* 0x00000000000079c5 */ /* 0x000fe20000000000 */
[----:B------:R-:W-:Y:S01]  /*6ca0*/  FFMA.FTZ R167, R189, UR5, -R3 ;  /* 0x00000005bda77c23 */ /* 0x000fe20008010803 */
[----:B------:R-:W1:Y:S01]  /*6cb0*/  MUFU.EX2 R163, R163 ;  /* 0x000000a300a37308 */ /* 0x000e620000000800 */
[----:B------:R-:W-:-:S03]  /*6cc0*/  FADD.FTZ R159, R170, R159 ;  /* 0x0000009faa9f7221 */ /* 0x000fc60000010000 */
[----:B------:R-:W-:Y:S01]  /*6cd0*/  HGMMA.64x256x16.F32 R24, R152, gdesc[UR8].tnspB, R24, gsb0 ;  /* 0x43e0000898187df0 */ /* 0x000fe20008000818 */
[----:B------:R-:W-:Y:S01]  /*6ce0*/  UIADD3 UR10, UR6, 0x100, URZ ;  /* 0x00000100060a7890 */ /* 0x000fe2000fffe03f */
[----:B------:R-:W-:Y:S02]  /*6cf0*/  UMOV UR11, 0x40000040 ;  /* 0x40000040000b7882 */ /* 0x000fe40000000000 */
[----:B------:R-:W2:Y:S08]  /*6d00*/  MUFU.EX2 R166, R166 ;  /* 0x000000a600a67308 */ /* 0x000eb00000000800 */
[----:B------:R-:W-:Y:S08]  /*6d10*/  MUFU.EX2 R157, R157 ;  /* 0x0000009d009d7308 */ /* 0x000ff00000000800 */
[----:B------:R-:W3:Y:S08]  /*6d20*/  MUFU.EX2 R158, R158 ;  /* 0x0000009e009e7308 */ /* 0x000ef00000000800 */
[----:B------:R-:W4:Y:S08]  /*6d30*/  MUFU.EX2 R2, R2 ;  /* 0x0000000200027308 */ /* 0x000f300000000800 */
[----:B------:R-:W-:Y:S01]  /*6d40*/  MUFU.EX2 R167, R167 ;  /* 0x000000a700a77308 */ /* 0x000fe20000000800 */
[----:B------:R-:W-:-:S02]  /*6d50*/  WARPGROUP.DEPBAR.LE gsb0, 0x0 ;  /* 0x00008000000079c5 */ /* 0x000fc40000010000 */
[----:B-1----:R-:W-:Y:S01]  /*6d60*/  F2FP.F16.F32.PACK_AB R152, R163, R165 ;  /* 0x000000a5a398723e */ /* 0x002fe200000000ff */
[----:B------:R-:W-:Y:S01]  /*6d70*/  FADD.FTZ R165, R165, R161 ;  /* 0x000000a1a5a57221 */ /* 0x000fe20000010000 */
[C---:B------:R-:W-:Y:S01]  /*6d80*/  F2FP.F16.F32.PACK_AB R153, R171.reuse, R170 ;  /* 0x000000aaab99723e */ /* 0x040fe200000000ff */
[----:B------:R-:W-:Y:S01]  /*6d90*/  FADD.FTZ R171, R171, R159 ;  /* 0x0000009fabab7221 */ /* 0x000fe20000010000 */
[----:B------:R-:W-:Y:S01]  /*6da0*/  F2FP.F16.F32.PACK_AB R154, R162, R164 ;  /* 0x000000a4a29a723e */ /* 0x000fe200000000ff */
[--C-:B------:R-:W-:Y:S01]  /*6db0*/  FFMA.FTZ R159, R185, UR5, -R3.reuse ;  /* 0x00000005b99f7c23 */ /* 0x100fe20008010803 */
[----:B------:R-:W-:Y:S01]  /*6dc0*/  F2FP.F16.F32.PACK_AB R155, R175, R174 ;  /* 0x000000aeaf9b723e */ /* 0x000fe200000000ff */
[--C-:B------:R-:W-:Y:S01]  /*6dd0*/  FFMA.FTZ R161, R188, UR5, -R3.reuse ;  /* 0x00000005bca17c23 */ /* 0x100fe20008010803 */
[----:B------:R-:W-:Y:S01]  /*6de0*/  FFMA.FTZ R3, R197, UR5, -R3 ;  /* 0x00000005c5037c23 */ /* 0x000fe20008010803 */
[----:B------:R-:W-:Y:S01]  /*6df0*/  FADD.FTZ R165, R163, R165 ;  /* 0x000000a5a3a57221 */ /* 0x000fe20000010000 */
[----:B------:R-:W-:Y:S01]  /*6e00*/  WARPGROUP.ARRIVE ;  /* 0x00000000000079c5 */ /* 0x000fe20000000000 */
[----:B------:R-:W1:Y:S01]  /*6e10*/  MUFU.EX2 R159, R159 ;  /* 0x0000009f009f7308 */ /* 0x000e620000000800 */
[----:B------:R-:W-:Y:S01]  /*6e20*/  FADD.FTZ R171, R174, R171 ;  /* 0x000000abaeab7221 */ /* 0x000fe20000010000 */
[----:B------:R-:W-:-:S03]  /*6e30*/  FADD.FTZ R165, R164, R165 ;  /* 0x000000a5a4a57221 */ /* 0x000fc60000010000 */
[----:B------:R-:W-:Y:S01]  /*6e40*/  HGMMA.64x256x16.F32 R24, R152, gdesc[UR8].tnspB, R24, gsb0 ;  /* 0x43e0000898187df0 */ /* 0x000fe20008000818 */
[----:B------:R-:W-:Y:S01]  /*6e50*/  UIADD3 UR10, UR6, 0x180, URZ ;  /* 0x00000180060a7890 */ /* 0x000fe2000fffe03f */
[----:B------:R-:W-:Y:S01]  /*6e60*/  FADD.FTZ R171, R175, R171 ;  /* 0x000000abafab7221 */ /* 0x000fe20000010000 */
[----:B------:R-:W-:Y:S01]  /*6e70*/  UMOV UR11, 0x40000040 ;  /* 0x40000040000b7882 */ /* 0x000fe20000000000 */
[----:B------:R-:W5:Y:S01]  /*6e80*/  MUFU.EX2 R161, R161 ;  /* 0x000000a100a17308 */ /* 0x000f620000000800 */
[----:B------:R-:W-:-:S07]  /*6e90*/  FADD.FTZ R165, R162, R165 ;  /* 0x000000a5a2a57221 */ /* 0x000fce0000010000 */
[----:B------:R0:W0:Y:S01]  /*6ea0*/  MUFU.EX2 R163, R3 ;  /* 0x0000000300a37308 */ /* 0x0000220000000800 */
[----:B------:R-:W-:Y:S02]  /*6eb0*/  WARPGROUP.DEPBAR.LE gsb0, 0x0 ;  /* 0x00008000000079c5 */ /* 0x000fe40000010000 */
[----:B--2---:R-:W-:Y:S01]  /*6ec0*/  F2FP.F16.F32.PACK_AB R152, R156, R166 ;  /* 0x000000a69c98723e */ /* 0x004fe200000000ff */
[----:B------:R-:W-:Y:S01]  /*6ed0*/  FADD.FTZ R166, R166, R165 ;  /* 0x000000a5a6a67221 */ /* 0x000fe20000010000 */
[----:B------:R-:W-:Y:S01]  /*6ee0*/  F2FP.F16.F32.PACK_AB R153, R179, R178 ;  /* 0x000000b2b399723e */ /* 0x000fe200000000ff */
[----:B------:R-:W-:Y:S01]  /*6ef0*/  FADD.FTZ R178, R178, R171 ;  /* 0x000000abb2b27221 */ /* 0x000fe20000010000 */
[----:B---3--:R-:W-:Y:S01]  /*6f00*/  F2FP.F16.F32.PACK_AB R154, R158, R157 ;  /* 0x0000009d9e9a723e */ /* 0x008fe200000000ff */
[----:B------:R-:W-:Y:S01]  /*6f10*/  FADD.FTZ R166, R156, R166 ;  /* 0x000000a69ca67221 */ /* 0x000fe20000010000 */
[----:B------:R-:W-:Y:S01]  /*6f20*/  F2FP.F16.F32.PACK_AB R155, R183, R182 ;  /* 0x000000b6b79b723e */ /* 0x000fe200000000ff */
        /* <DEDUP_REMOVED lines=8> */
[----:B----4-:R-:W-:Y:S01]  /*6fb0*/  FADD.FTZ R166, R2, R166 ;  /* 0x000000a602a67221 */ /* 0x010fe20000010000 */
[----:B------:R-:W-:Y:S01]  /*6fc0*/  UMOV UR11, 0x40000040 ;  /* 0x40000040000b7882 */ /* 0x000fe20000000000 */
[----:B------:R-:W-:-:S02]  /*6fd0*/  FADD.FTZ R178, R186, R178 ;  /* 0x000000b2bab27221 */ /* 0x000fc40000010000 */
[----:B-1----:R-:W-:Y:S02]  /*6fe0*/  FADD.FTZ R166, R159, R166 ;  /* 0x000000a69fa67221 */ /* 0x002fe40000010000 */
[----:B------:R-:W-:Y:S02]  /*6ff0*/  FADD.FTZ R178, R187, R178 ;  /* 0x000000b2bbb27221 */ /* 0x000fe40000010000 */
[----:B-----5:R-:W-:Y:S02]  /*7000*/  FADD.FTZ R166, R161, R166 ;  /* 0x000000a6a1a67221 */ /* 0x020fe40000010000 */
[----:B------:R-:W-:Y:S02]  /*7010*/  FADD.FTZ R178, R190, R178 ;  /* 0x000000b2beb27221 */ /* 0x000fe40000010000 */
[----:B------:R-:W-:Y:S02]  /*7020*/  FADD.FTZ R166, R167, R166 ;  /* 0x000000a6a7a67221 */ /* 0x000fe40000010000 */
[----:B------:R-:W-:-:S02]  /*7030*/  FADD.FTZ R178, R191, R178 ;  /* 0x000000b2bfb27221 */ /* 0x000fc40000010000 */
[----:B------:R-:W-:Y:S02]  /*7040*/  FADD.FTZ R166, R192, R166 ;  /* 0x000000a6c0a67221 */ /* 0x000fe40000010000 */
[----:B------:R-:W-:-:S04]  /*7050*/  FADD.FTZ R178, R194, R178 ;  /* 0x000000b2c2b27221 */ /* 0x000fc80000010000 */
[----:B------:R-:W-:-:S04]  /*7060*/  FADD.FTZ R178, R195, R178 ;  /* 0x000000b2c3b27221 */ /* 0x000fc80000010000 */
[----:B------:R-:W-:-:S04]  /*7070*/  FADD.FTZ R178, R198, R178 ;  /* 0x000000b2c6b27221 */ /* 0x000fc80000010000 */
[----:B0-----:R-:W-:Y:S01]  /*7080*/  FADD.FTZ R3, R199, R178 ;  /* 0x000000b2c7037221 */ /* 0x001fe20000010000 */
[----:B------:R-:W-:Y:S02]  /*7090*/  WARPGROUP.DEPBAR.LE gsb0, 0x0 ;  /* 0x00008000000079c5 */ /* 0x000fe40000010000 */
[----:B------:R-:W-:Y:S02]  /*70a0*/  F2FP.F16.F32.PACK_AB R152, R159, R2 ;  /* 0x000000029f98723e */ /* 0x000fe400000000ff */
[----:B------:R-:W-:Y:S02]  /*70b0*/  F2FP.F16.F32.PACK_AB R153, R187, R186 ;  /* 0x000000babb99723e */ /* 0x000fe400000000ff */
[----:B------:R-:W-:Y:S02]  /*70c0*/  F2FP.F16.F32.PACK_AB R154, R167, R161 ;  /* 0x000000a1a79a723e */ /* 0x000fe400000000ff */
[----:B------:R-:W-:-:S04]  /*70d0*/  F2FP.F16.F32.PACK_AB R155, R191, R190 ;  /* 0x000000bebf9b723e */ /* 0x000fc800000000ff */
[----:B------:R-:W-:-:S06]  /*70e0*/  WARPGROUP.ARRIVE ;  /* 0x00000000000079c5 */ /* 0x000fcc0000000000 */
[----:B------:R-:W-:Y:S01]  /*70f0*/  HGMMA.64x256x16.F32 R24, R152, gdesc[UR8].tnspB, R24, gsb0 ;  /* 0x43e0000898187df0 */ /* 0x000fe20008000818 */
[----:B------:R-:W-:Y:S01]  /*7100*/  UIADD3 UR10, UR6, 0x280, URZ ;  /* 0x00000280060a7890 */ /* 0x000fe2000fffe03f */
[----:B------:R-:W-:Y:S01]  /*7110*/  UMOV UR11, 0x40000040 ;  /* 0x40000040000b7882 */ /* 0x000fe20000000000 */
[----:B------:R-:W-:Y:S02]  /*7120*/  WARPGROUP.DEPBAR.LE gsb0, 0x0 ;  /* 0x00008000000079c5 */ /* 0x000fe40000010000 */
[C---:B------:R-:W-:Y:S01]  /*7130*/  F2FP.F16.F32.PACK_AB R152, R193.reuse, R192 ;  /* 0x000000c0c198723e */ /* 0x040fe200000000ff */
[----:B------:R-:W-:Y:S01]  /*7140*/  FADD.FTZ R193, R193, R166 ;  /* 0x000000a6c1c17221 */ /* 0x000fe20000010000 */
[----:B------:R-:W-:Y:S02]  /*7150*/  F2FP.F16.F32.PACK_AB R153, R195, R194 ;  /* 0x000000c2c399723e */ /* 0x000fe400000000ff */
[----:B------:R-:W-:Y:S01]  /*7160*/  F2FP.F16.F32.PACK_AB R154, R163, R196 ;  /* 0x000000c4a39a723e */ /* 0x000fe200000000ff */
[----:B------:R-:W-:Y:S01]  /*7170*/  FADD.FTZ R2, R196, R193 ;  /* 0x000000c1c4027221 */ /* 0x000fe20000010000 */
[----:B------:R-:W-:-:S03]  /*7180*/  F2FP.F16.F32.PACK_AB R155, R199, R198 ;  /* 0x000000c6c79b723e */ /* 0x000fc600000000ff */
[----:B------:R-:W-:Y:S01]  /*7190*/  FADD.FTZ R2, R163, R2 ;  /* 0x00000002a3027221 */ /* 0x000fe20000010000 */
[----:B------:R-:W-:-:S13]  /*71a0*/  WARPGROUP.ARRIVE ;  /* 0x00000000000079c5 */ /* 0x000fda0000000000 */
[----:B------:R-:W-:Y:S03]  /*71b0*/  HGMMA.64x256x16.F32 R24, R152, gdesc[UR8].tnspB, R24, gsb0 ;  /* 0x43e0000898187df0 */ /* 0x000fe60008000818 */
[----:B------:R-:W-:Y:S02]  /*71c0*/  WARPGROUP.DEPBAR.LE gsb0, 0x0 ;  /* 0x00008000000079c5 */ /* 0x000fe40000010000 */
[----:B------:R-:W-:Y:S05]  /*71d0*/  @!P0 BRA `(.L_x_5740) ;  /* 0x0000000000048947 */ /* 0x000fea0003800000 */
[----:B------:R-:W-:Y:S01]  /*71e0*/  BPT.TRAP 0x1 ;  /* 0x000000040000795c */ /* 0x000fe20000300000 */
.L_x_5740:
[----:B------:R-:W-:Y:S01]  /*71f0*/  UIADD3 UR4, UR4, 0x32460, URZ ;  /* 0x0003246004047890 */ /* 0x000fe2000fffe03f */
[----:B------:R-:W-:Y:S01]  /*7200*/  ISETP.LT.AND P1, PT, R200, UR7, PT ;  /* 0x00000007c8007c0c */ /* 0x000fe2000bf21270 */
[----:B------:R-:W-:Y:S01]  /*7210*/  UIADD3 UR7, UR7, -0x1, URZ ;  /* 0xffffffff07077890 */ /* 0x000fe2000fffe03f */
[----:B------:R-:W-:Y:S01]  /*7220*/  IMAD.MOV.U32 R202, RZ, RZ, R160 ;  /* 0x000000ffffca7224 */ /* 0x000fe200078e00a0 */
[----:B------:R-:W-:Y:S01]  /*7230*/  UPRMT UR4, UR55, 0x654, UR4 ;  /* 0x0000065437047896 */ /* 0x000fe20008000004 */
[----:B------:R-:W-:-:S08]  /*7240*/  IMAD.MOV.U32 R201, RZ, RZ, R207 ;  /* 0x000000ffffc97224 */ /* 0x000fd000078e00cf */
[----:B------:R-:W-:Y:S01]  /*7250*/  SYNCS.ARRIVE.TRANS64.RED.A1T0 RZ, [UR4], RZ ;  /* 0x000000ffffff79a7 */ /* 0x000fe20008100404 */
[----:B------:R-:W-:Y:S05]  /*7260*/  @P1 BRA `(.L_x_5741) ;  /* 0xffffffd400281947 */ /* 0x000fea000383ffff */
.L_x_5730:
[----:B------:R-:W-:-:S13]  /*7270*/  ISETP.LE.AND P1, PT, R208, UR7, PT ;  /* 0x00000007d0007c0c */ /* 0x000fda000bf23270 */
[----:B------:R-:W-:Y:S05]  /*7280*/  @!P1 BRA `(.L_x_5742) ;  /* 0x0000002000d89947 */ /* 0x000fea0003800000 */
[----:B------:R-:W-:Y:S02]  /*7290*/  IMAD.MOV.U32 R201, RZ, RZ, R160 ;  /* 0x000000ffffc97224 */ /* 0x000fe400078e00a0 */
[----:B------:R-:W-:-:S07]  /*72a0*/  IMAD.MOV.U32 R202, RZ, RZ, R207 ;  /* 0x000000ffffca7224 */ /* 0x000fce00078e00cf */
.L_x_5753:
[----:B------:R-:W-:-:S04]  /*72b0*/  UIADD3 UR38, UR38, 0x1, URZ ;  /* 0x0000000126267890 */ /* 0x000fc8000fffe03f */
[----:B------:R-:W-:-:S04]  /*72c0*/  UISETP.NE.AND UP0, UPT, UR38, 0x2, UPT ;  /* 0x000000022600788c */ /* 0x000fc8000bf05270 */
[----:B------:R-:W-:Y:S02]  /*72d0*/  USEL UR4, URZ, 0x1, UP0 ;  /* 0x000000013f047887 */ /* 0x000fe40008000000 */
[----:B------:R-:W-:Y:S02]  /*72e0*/  USEL UR38, UR38, URZ, UP0 ;  /* 0x0000003f26267287 */ /* 0x000fe40008000000 */
[----:B------:R-:W-:Y:S01]  /*72f0*/  ULOP3.LUT UR39, UR39, UR4, URZ, 0x3c, !UPT ;  /* 0x0000000427277292 */ /* 0x000fe2000f8e3c3f */
[----:B------:R-:W-:Y:S11]  /*7300*/  @!P0 BRA `(.L_x_5743) ;  /* 0x0000000000048947 */ /* 0x000ff60003800000 */
[----:B------:R-:W-:Y:S01]  /*7310*/  BPT.TRAP 0x1 ;  /* 0x000000040000795c */ /* 0x000fe20000300000 */
.L_x_5743:
        /* <DEDUP_REMOVED lines=9> */
.L_x_5744:
[----:B-1----:R-:W-:Y:S05]  /*73b0*/  @P1 BRA `(.L_x_5745) ;  /* 0x0000000000081947 */ /* 0x002fea0003800000 */
[----:B------:R-:W1:Y:S02]  /*73c0*/  SYNCS.PHASECHK.TRANS64.TRYWAIT P1, [UR4+0x32430], R0 ;  /* 0x03243000ff0075a7 */ /* 0x000e640008020144 */
[----:B-1----:R-:W-:Y:S05]  /*73d0*/  @!P1 BRA `(.L_x_5746) ;  /* 0x000000e400549947 */ /* 0x002fea0003800000 */
.L_x_5745:
        /* <DEDUP_REMOVED lines=31> */
.L_x_5747:
[----:B------:R1:W2:Y:S01]  /*75d0*/  SYNCS.PHASECHK.TRANS64.TRYWAIT P1, [UR4+0x32450], R0 ;  /* 0x03245000ff0075a7 */ /* 0x0002a20008020144 */
[----:B------:R-:W-:Y:S05]  /*75e0*/  @!P0 BRA `(.L_x_5748) ;  /* 0x0000000000048947 */ /* 0x000fea0003800000 */
[----:B------:R-:W-:Y:S01]  /*75f0*/  BPT.TRAP 0x1 ;  /* 0x000000040000795c */ /* 0x000fe20000300000 */
.L_x_5748:
[----:B--2---:R-:W-:Y:S05]  /*7600*/  @P1 BRA `(.L_x_5749) ;  /* 0x0000000000081947 */ /* 0x004fea0003800000 */
[----:B------:R-:W2:Y:S02]  /*7610*/  SYNCS.PHASECHK.TRANS64.TRYWAIT P1, [UR4+0x32450], R0 ;  /* 0x03245000ff0075a7 */ /* 0x000ea40008020144 */
[----:B--2---:R-:W-:Y:S05]  /*7620*/  @!P1 BRA `(.L_x_5750) ;  /* 0x000000e000d89947 */ /* 0x004fea0003800000 */
.L_x_5749:
[----:B------:R-:W-:Y:S01]  /*7630*/  R2UR UR48, R12 ;  /* 0x000000000c3072ca */ /* 0x000fe200000e0000 */
[----:B------:R-:W-:Y:S01]  /*7640*/  UIMAD UR5, UR38, 0xc00, UR60 ;  /* 0x00000c00260578a4 */ /* 0x000fe2000f8e023c */
[----:B------:R-:W-:Y:S01]  /*7650*/  R2UR UR49, R13 ;  /* 0x000000000d3172ca */ /* 0x000fe200000e0000 */
[----:B------:R-:W-:Y:S01]  /*7660*/  WARPGROUP.ARRIVE ;  /* 0x00000000000079c5 */ /* 0x000fe20000000000 */
[----:B------:R-:W-:Y:S01]  /*7670*/  UMOV UR51, 0x40000040 ;  /* 0x4000004000337882 */ /* 0x000fe20000000000 */
[----:B------:R-:W-:-:S04]  /*7680*/  UIADD3 UR10, UR5, 0x304, URZ ;  /* 0x00000304050a7890 */ /* 0x000fc8000fffe03f */
[----:B------:R-:W3:Y:S01]  /*7690*/  S2R R205, SR_TID.X ;  /* 0x0000000000cd7919 */ /* 0x000ee20000002100 */
        /* <DEDUP_REMOVED lines=23> */
[----:B---3--:R-:W-:-:S04]  /*7810*/  SHF.R.U32.HI R205, RZ, 0x7, R205 ;  /* 0x00000007ffcd7819 */ /* 0x008fc800000116cd */
[----:B012---:R-:W-:Y:S01]  /*7820*/  IADD3 R0, -R205, 0xb, RZ ;  /* 0x0000000bcd007810 */ /* 0x007fe20007ffe1ff */
        /* <DEDUP_REMOVED lines=69> */
.L_x_5751:
        /* <DEDUP_REMOVED lines=8> */
[----:B------:R-:W-:Y:S01]  /*7d00*/  FMNMX.FTZ R200, R157, R200, !PT ;  /* 0x000000c89dc87209 */ /* 0x000fe20007810000 */
[----:B------:R-:W-:Y:S02]  /*7d10*/  UIADD3 UR14, UR10, 0x80, URZ ;  /* 0x000000800a0e7890 */ /* 0x000fe4000fffe03f */
[----:B------:R-:W-:Y:S01]  /*7d20*/  SYNCS.ARRIVE.TRANS64.RED.A1T0 RZ, [UR11], RZ ;  /* 0x000000ffffff79a7 */ /* 0x000fe2000810040b */
[----:B------:R-:W-:Y:S01]  /*7d30*/  FMNMX.FTZ R200, R160, R200, !PT ;  /* 0x000000c8a0c87209 */ /* 0x000fe20007810000 */
[----:B------:R-:W-:-:S03]  /*7d40*/  UMOV UR11, 0x40000040 ;  /* 0x40000040000b7882 */ /* 0x000fc60000000000 */
        /* <DEDUP_REMOVED lines=23> */
[C---:B------:R-:W-:Y:S01]  /*7ec0*/  FADD.FTZ R203, -R207.reuse, R202 ;  /* 0x000000cacfcb7221 */ /* 0x040fe20000010100 */
[----:B------:R-:W-:-:S03]  /*7ed0*/  FMUL.FTZ R200, R207, UR5 ;  /* 0x00000005cfc87c20 */ /* 0x000fc60008410000 */
[----:B------:R-:W-:Y:S01]  /*7ee0*/  FMUL.FTZ R203, R203, UR5 ;  /* 0x00000005cbcb7c20 */ /* 0x000fe20008410000 */
        /* <DEDUP_REMOVED lines=24> */
[----:B------:R-:W1:Y:S08]  /*8070*/  MUFU.EX2 R203, R203 ;  /* 0x000000cb00cb7308 */ /* 0x000e700000000800 */
[----:B------:R-:W2:Y:S08]  /*8080*/  MUFU.EX2 R200, R202 ;  /* 0x000000ca00c87308 */ /* 0x000eb00000000800 */
        /* <DEDUP_REMOVED lines=25> */
[----:B-1----:R-:W-:Y:S01]  /*8220*/  FADD.FTZ R2, R156, R2 ;  /* 0x000000029c027221 */ /* 0x002fe20000010000 */
[-C--:B------:R-:W-:Y:S01]  /*8230*/  FMUL.FTZ R57, R57, R203.reuse ;  /* 0x000000cb39397220 */ /* 0x080fe20000410000 */
[----:B------:R-:W-:Y:S01]  /*8240*/  FMUL.FTZ R60, R60, R203 ;  /* 0x000000cb3c3c7220 */ /* 0x000fe20000410000 */
[----:B------:R-:W-:Y:S01]  /*8250*/  FMNMX.FTZ R153, R158, R153, !PT ;  /* 0x000000999e997209 */ /* 0x000fe20007810000 */
[-C--:B------:R-:W-:Y:S01]  /*8260*/  FMUL.FTZ R61, R61, R203.reuse ;  /* 0x000000cb3d3d7220 */ /* 0x080fe20000410000 */
[-C--:B------:R-:W-:Y:S01]  /*8270*/  FMUL.FTZ R64, R64, R203.reuse ;  /* 0x000000cb40407220 */ /* 0x080fe20000410000 */
[----:B------:R-:W-:Y:S01]  /*8280*/  FMUL.FTZ R65, R65, R203 ;  /* 0x000000cb41417220 */ /* 0x000fe20000410000 */
[----:B------:R-:W-:Y:S01]  /*8290*/  FMNMX.FTZ R153, R159, R153, !PT ;  /* 0x000000999f997209 */ /* 0x000fe20007810000 */
[-C--:B------:R-:W-:Y:S01]  /*82a0*/  FMUL.FTZ R68, R68, R203.reuse ;  /* 0x000000cb44447220 */ /* 0x080fe20000410000 */
[----:B--2---:R-:W-:Y:S01]  /*82b0*/  F2FP.F16.F32.PACK_AB R202, R157, R156 ;  /* 0x0000009c9dca723e */ /* 0x004fe200000000ff */
[----:B------:R-:W-:Y:S01]  /*82c0*/  FMUL.FTZ R69, R69, R203 ;  /* 0x000000cb45457220 */ /* 0x000fe20000410000 */
[----:B------:R-:W-:Y:S01]  /*82d0*/  FMNMX.FTZ R153, R162, R153, !PT ;  /* 0x00000099a2997209 */ /* 0x000fe20007810000 */
[-C--:B------:R-:W-:Y:S01]  /*82e0*/  FMUL.FTZ R72, R72, R203.reuse ;  /* 0x000000cb48487220 */ /* 0x080fe20000410000 */
        /* <DEDUP_REMOVED lines=51> */
[----:B------:R-:W-:Y:S01]  /*8620*/  FMUL.FTZ R149, R149, R203 ;  /* 0x000000cb95957220 */ /* 0x000fe20000410000 */
[----:B------:R-:W1:Y:S01]  /*8630*/  MUFU.EX2 R152, R152 ;  /* 0x0000009800987308 */ /* 0x000e620000000800 */
[----:B------:R-:W-:Y:S01]  /*8640*/  FADD.FTZ R2, R157, R2 ;  /* 0x000000029d027221 */ /* 0x000fe20000010000 */
[----:B------:R-:W-:-:S04]  /*8650*/  FMNMX.FTZ R153, R190, R153, !PT ;  /* 0x00000099be997209 */ /* 0x000fc80007810000 */
[----:B------:R-:W-:Y:S02]  /*8660*/  FMNMX.FTZ R153, R191, R153, !PT ;  /* 0x00000099bf997209 */ /* 0x000fe40007810000 */
[----:B------:R-:W2:Y:S02]  /*8670*/  MUFU.EX2 R161, R161 ;  /* 0x000000a100a17308 */ /* 0x000ea40000000800 */
[----:B------:R-:W-:-:S04]  /*8680*/  FMNMX.FTZ R153, R194, R153, !PT ;  /* 0x00000099c2997209 */ /* 0x000fc80007810000 */
[----:B------:R-:W-:Y:S02]  /*8690*/  FMNMX.FTZ R153, R195, R153, !PT ;  /* 0x00000099c3997209 */ /* 0x000fe40007810000 */
[----:B------:R-:W-:Y:S01]  /*86a0*/  MUFU.EX2 R165, R165 ;  /* 0x000000a500a57308 */ /* 0x000fe20000000800 */
[----:B-1----:R-:W-:Y:S01]  /*86b0*/  FADD.FTZ R2, R152, R2 ;  /* 0x0000000298027221 */ /* 0x002fe20000010000 */
[----:B------:R-:W-:-:S04]  /*86c0*/  FMNMX.FTZ R153, R198, R153, !PT ;  /* 0x00000099c6997209 */ /* 0x000fc80007810000 */
[----:B------:R-:W-:Y:S02]  /*86d0*/  FMNMX.FTZ R153, R199, R153, !PT ;  /* 0x00000099c7997209 */ /* 0x000fe40007810000 */
[----:B------:R-:W-:Y:S01]  /*86e0*/  MUFU.EX2 R169, R169 ;  /* 0x000000a900a97308 */ /* 0x000fe20000000800 */
[C---:B--2---:R-:W-:Y:S01]  /*86f0*/  FADD.FTZ R2, R161.reuse, R2 ;  /* 0x00000002a1027221 */ /* 0x044fe20000010000 */
[----:B------:R-:W-:Y:S01]  /*8700*/  F2FP.F16.F32.PACK_AB R152, R161, R152 ;  /* 0x00000098a198723e */ /* 0x000fe200000000ff */
[----:B------:R-:W1:Y:S05]  /*8710*/  SHFL.BFLY PT, R156, R153, 0x2, 0x1f ;  /* 0x0c401f00999c7f89 */ /* 0x000e6a00000e0000 */
[----:B------:R-:W-:Y:S08]  /*8720*/  MUFU.EX2 R173, R173 ;  /* 0x000000ad00ad7308 */ /* 0x000ff00000000800 */
[----:B------:R-:W-:Y:S08]  /*8730*/  MUFU.EX2 R177, R177 ;  /* 0x000000b100b17308 */ /* 0x000ff00000000800 */
[----:B------:R-:W-:Y:S01]  /*8740*/  MUFU.EX2 R181, R181 ;  /* 0x000000b500b57308 */ /* 0x000fe20000000800 */
[----:B-1----:R-:W-:-:S05]  /*8750*/  FMNMX.FTZ R156, R153, R156, !PT ;  /* 0x0000009c999c7209 */ /* 0x002fca0007810000 */
[----:B------:R-:W1:Y:S02]  /*8760*/  SHFL.BFLY PT, R160, R156, 0x1, 0x1f ;  /* 0x0c201f009ca07f89 */ /* 0x000e6400000e0000 */
        /* <DEDUP_REMOVED lines=34> */
[----:B------:R-:W-:Y:S01]  /*8990*/  VIADD R153, R205, 0x8 ;  /* 0x00000008cd997836 */ /* 0x000fe20000000000 */
[----:B------:R-:W2:Y:S01]  /*89a0*/  MUFU.EX2 R155, R155 ;  /* 0x0000009b009b7308 */ /* 0x000ea20000000800 */
[----:B-1----:R-:W-:Y:S01]  /*89b0*/  FFMA.FTZ R204, R156, R3, R154 ;  /* 0x000000039ccc7223 */ /* 0x002fe2000001009a */
[-C--:B------:R-:W-:Y:S01]  /*89c0*/  FMUL.FTZ R26, R26, R156.reuse ;  /* 0x0000009c1a1a7220 */ /* 0x080fe20000410000 */
[-C--:B------:R-:W-:Y:S01]  /*89d0*/  FMUL.FTZ R27, R27, R156.reuse ;  /* 0x0000009c1b1b7220 */ /* 0x080fe20000410000 */
[-C--:B------:R-:W-:Y:S01]  /*89e0*/  FMUL.FTZ R30, R30, R156.reuse ;  /* 0x0000009c1e1e7220 */ /* 0x080fe20000410000 */
[----:B------:R-:W-:-:S03]  /*89f0*/  FMUL.FTZ R31, R31, R156 ;  /* 0x0000009c1f1f7220 */ /* 0x000fc60000410000 */
        /* <DEDUP_REMOVED lines=62> */
[----:B--2---:R-:W-:Y:S01]  /*8de0*/  F2FP.F16.F32.PACK_AB R201, R155, R154 ;  /* 0x0000009a9bc9723e */ /* 0x004fe200000000ff */
[----:B------:R-:W2:Y:S01]  /*8df0*/  MUFU.EX2 R162, R162 ;  /* 0x000000a200a27308 */ /* 0x000ea20000000800 */
[----:B-1----:R-:W-:Y:S01]  /*8e00*/  F2FP.F16.F32.PACK_AB R203, R3, R158 ;  /* 0x0000009e03cb723e */ /* 0x002fe200000000ff */
[----:B------:R1:W-:Y:S01]  /*8e10*/  BAR.SYNC.DEFER_BLOCKING R153, 0x100 ;  /* 0x000400990000751d */ /* 0x0003e20000010000 */
[----:B------:R-:W-:-:S04]  /*8e20*/  FADD.FTZ R204, R155, R204 ;  /* 0x000000cc9bcc7221 */ /* 0x000fc80000010000 */
[----:B------:R-:W-:Y:S01]  /*8e30*/  FADD.FTZ R204, R158, R204 ;  /* 0x000000cc9ecc7221 */ /* 0x000fe20000010000 */
[----:B------:R-:W3:Y:S03]  /*8e40*/  MUFU.EX2 R154, R164 ;  /* 0x000000a4009a7308 */ /* 0x000ee60000000800 */
[----:B------:R-:W-:-:S05]  /*8e50*/  FADD.FTZ R204, R3, R204 ;  /* 0x000000cc03cc7221 */ /* 0x000fca0000010000 */
[----:B------:R-:W1:Y:S01]  /*8e60*/  MUFU.EX2 R163, R163 ;  /* 0x000000a300a37308 */ /* 0x000e620000000800 */
[----:B--2---:R-:W-:-:S07]  /*8e70*/  FADD.FTZ R204, R162, R204 ;  /* 0x000000cca2cc7221 */ /* 0x004fce0000010000 */
[----:B------:R-:W2:Y:S01]  /*8e80*/  MUFU.EX2 R166, R166 ;  /* 0x000000a600a67308 */ /* 0x000ea20000000800 */
[----:B---3--:R-:W-:Y:S01]  /*8e90*/  FADD.FTZ R2, R154, R2 ;  /* 0x000000029a027221 */ /* 0x008fe20000010000 */
[----:B------:R-:W-:Y:S01]  /*8ea0*/  WARPGROUP.ARRIVE ;  /* 0x00000000000079c5 */ /* 0x000fe20000000000 */
[C---:B------:R-:W-:Y:S02]  /*8eb0*/  F2FP.F16.F32.PACK_AB R154, R165.reuse, R154 ;  /* 0x0000009aa59a723e */ /* 0x040fe400000000ff */
[----:B------:R-:W-:-:S03]  /*8ec0*/  FADD.FTZ R2, R165, R2 ;  /* 0x00000002a5027221 */ /* 0x000fc60000010000 */
[----:B------:R-:W-:Y:S01]  /*8ed0*/  HGMMA.64x256x16.F32 R24, R200, gdesc[UR8].tnspB, R24, gsb0 ;  /* 0x43e00008c8187df0 */ /* 0x000fe20008000818 */
[----:B------:R-:W3:Y:S01]  /*8ee0*/  MUFU.EX2 R167, R167 ;  /* 0x000000a700a77308 */ /* 0x000ee20000000800 */
[C---:B-1----:R-:W-:Y:S01]  /*8ef0*/  F2FP.F16.F32.PACK_AB R153, R163.reuse, R162 ;  /* 0x000000a2a399723e */ /* 0x042fe200000000ff */
[----:B------:R-:W-:Y:S01]  /*8f00*/  UMOV UR11, 0x40000040 ;  /* 0x40000040000b7882 */ /* 0x000fe20000000000 */
[----:B------:R-:W-:-:S05]  /*8f10*/  FADD.FTZ R204, R163, R204 ;  /* 0x000000cca3cc7221 */ /* 0x000fca0000010000 */
        /* <DEDUP_REMOVED lines=14> */
[----:B---3--:R-:W-:-:S07]  /*9000*/  FADD.FTZ R204, R170, R204 ;  /* 0x000000ccaacc7221 */ /* 0x008fce0000010000 */
        /* <DEDUP_REMOVED lines=11> */
[----:B--2---:R-:W-:-:S07]  /*90c0*/  FADD.FTZ R204, R179, R204 ;  /* 0x000000ccb3cc7221 */ /* 0x004fce0000010000 */
[----:B------:R-:W-:Y:S01]  /*90d0*/  MUFU.EX2 R186, R186 ;  /* 0x000000ba00ba7308 */ /* 0x000fe20000000800 */
[----:B---3--:R-:W-:-:S07]  /*90e0*/  FADD.FTZ R204, R182, R204 ;  /* 0x000000ccb6cc7221 */ /* 0x008fce0000010000 */
        /* <DEDUP_REMOVED lines=14> */
[----:B------:R-:W2:Y:S01]  /*91d0*/  MUFU.EX2 R152, R176 ;  /* 0x000000b000987308 */ /* 0x000ea20000000800 */
[----:B------:R-:W-:Y:S02]  /*91e0*/  F2FP.F16.F32.PACK_AB R153, R179, R178 ;  /* 0x000000b2b399723e */ /* 0x000fe400000000ff */
[C---:B-1----:R-:W-:Y:S01]  /*91f0*/  F2FP.F16.F32.PACK_AB R155, R183.reuse, R182 ;  /* 0x000000b6b79b723e */ /* 0x042fe200000000ff */
[----:B------:R-:W-:-:S15]  /*9200*/  FADD.FTZ R183, R183, R204 ;  /* 0x000000ccb7b77221 */ /* 0x000fde0000010000 */
[----:B------:R-:W-:-:S03]  /*9210*/  NOP ;  /* 0x0000000000007918 */ /* 0x000fc60000000000 */
[----:B------:R-:W-:Y:S01]  /*9220*/  HGMMA.64x256x16.F32 R24, R156, gdesc[UR12].tnspB, R24, gsb0 ;  /* 0x43e0000c9c187df0 */ /* 0x000fe20008000818 */
[----:B------:R-:W-:Y:S01]  /*9230*/  UIADD3 UR14, UR10, 0x180, URZ ;  /* 0x000001800a0e7890 */ /* 0x000fe2000fffe03f */
[----:B------:R-:W1:Y:S01]  /*9240*/  MUFU.EX2 R154, R180 ;  /* 0x000000b4009a7308 */ /* 0x000e620000000800 */
[----:B------:R-:W-:Y:S01]  /*9250*/  UMOV UR15, 0x40000040 ;  /* 0x40000040000f7882 */ /* 0x000fe20000000000 */
[----:B--2---:R-:W-:Y:S01]  /*9260*/  FADD.FTZ R2, R152, R2 ;  /* 0x0000000298027221 */ /* 0x004fe20000010000 */
[----:B------:R-:W-:-:S03]  /*9270*/  F2FP.F16.F32.PACK_AB R152, R177, R152 ;  /* 0x00000098b198723e */ /* 0x000fc600000000ff */
[----:B------:R-:W-:-:S04]  /*9280*/  FADD.FTZ R2, R177, R2 ;  /* 0x00000002b1027221 */ /* 0x000fc80000010000 */
[----:B-1----:R-:W-:Y:S01]  /*9290*/  FADD.FTZ R2, R154, R2 ;  /* 0x000000029a027221 */ /* 0x002fe20000010000 */
[----:B------:R-:W-:-:S03]  /*92a0*/  F2FP.F16.F32.PACK_AB R154, R181, R154 ;  /* 0x0000009ab59a723e */ /* 0x000fc600000000ff */
[----:B------:R-:W-:Y:S01]  /*92b0*/  FADD.FTZ R2, R181, R2 ;  /* 0x00000002b5027221 */ /* 0x000fe20000010000 */
[----:B------:R-:W-:Y:S02]  /*92c0*/  WARPGROUP.DEPBAR.LE gsb0, 0x0 ;  /* 0x00008000000079c5 */ /* 0x000fe40000010000 */
[----:B------:R-:W-:-:S09]  /*92d0*/  WARPGROUP.ARRIVE ;  /* 0x00000000000079c5 */ /* 0x000fd20000000000 */
[----:B------:R-:W-:Y:S01]  /*92e0*/  HGMMA.64x256x16.F32 R24, R152, gdesc[UR12].tnspB, R24, gsb0 ;  /* 0x43e0000c98187df0 */ /* 0x000fe20008000818 */
[----:B------:R-:W-:Y:S01]  /*92f0*/  UIADD3 UR14, UR10, 0x200, URZ ;  /* 0x000002000a0e7890 */ /* 0x000fe2000fffe03f */
[----:B------:R-:W-:Y:S01]  /*9300*/  UMOV UR15, 0x40000040 ;  /* 0x40000040000f7882 */ /* 0x000fe20000000000 */
[----:B------:R-:W-:Y:S01]  /*9310*/  UIADD3 UR10, UR10, 0x280, URZ ;  /* 0x000002800a0a7890 */ /* 0x000fe2000fffe03f */
        /* <DEDUP_REMOVED lines=37> */
.L_x_5752:
        /* <DEDUP_REMOVED lines=8> */
.L_x_5742:
        /* <DEDUP_REMOVED lines=10> */
[----:B------:R-:W-:-:S02]  /*9690*/  IMAD.MOV.U32 R2, RZ, RZ, RZ ;  /* 0x000000ffff027224 */ /* 0x000fc400078e00ff */
[----:B---3--:R-:W-:Y:S02]  /*96a0*/  FADD.FTZ R7, R4, R3 ;  /* 0x0000000304077221 */ /* 0x008fe40000010000 */
[----:B------:R-:W1:Y:S04]  /*96b0*/  SHFL.BFLY PT, R5, R6, 0x1, 0x1f ;  /* 0x0c201f0006057f89 */ /* 0x000e6800000e0000 */
[----:B------:R-:W3:Y:S01]  /*96c0*/  SHFL.BFLY PT, R4, R7, 0x1, 0x1f ;  /* 0x0c201f0007047f89 */ /* 0x000ee200000e0000 */
[----:B-1----:R-:W-:Y:S01]  /*96d0*/  FADD.FTZ R8, R6, R5 ;  /* 0x0000000506087221 */ /* 0x002fe20000010000 */
[----:B------:R-:W-:Y:S02]  /*96e0*/  IMAD.MOV.U32 R5, RZ, RZ, RZ ;  /* 0x000000ffff057224 */ /* 0x000fe400078e00ff */
[----:B------:R-:W-:-:S02]  /*96f0*/  IMAD.U32 R6, RZ, RZ, UR5 ;  /* 0x00000005ff067e24 */ /* 0x000fc4000f8e00ff */
[----:B---3--:R-:W-:Y:S01]  /*9700*/  FADD.FTZ R3, R7, R4 ;  /* 0x0000000407037221 */ /* 0x008fe20000010000 */
[----:B------:R-:W-:-:S04]  /*9710*/  FSETP.NE.FTZ.AND P1, PT, R8, RZ, PT ;  /* 0x000000ff0800720b */ /* 0x000fc80003f35000 */
[----:B------:R-:W-:-:S09]  /*9720*/  FSETP.NE.FTZ.AND P2, PT, R3, RZ, PT ;  /* 0x000000ff0300720b */ /* 0x000fd20003f55000 */
        /* <DEDUP_REMOVED lines=147> */
.L_x_5716:
        /* <DEDUP_REMOVED lines=10> */
[----:B------:R-:W2:Y:S01]  /*a100*/  LDL R2, [R1+0x34] ;  /* 0x0000340001027983 */ /* 0x000ea20000100800 */
[----:B------:R-:W1:Y:S01]  /*a110*/  S2UR UR8, SR_SWINHI ;  /* 0x00000000000879c3 */ /* 0x000e620000002f00 */
[----:B------:R-:W-:Y:S01]  /*a120*/  IMAD.MOV.U32 R152, RZ, RZ, 0x2 ;  /* 0x00000002ff987424 */ /* 0x000fe200078e00ff */
[----:B------:R-:W-:Y:S01]  /*a130*/  F2FP.F16.F32.PACK_AB R10, R29, R28 ;  /* 0x0000001c1d0a723e */ /* 0x000fe200000000ff */
[----:B------:R-:W3:Y:S01]  /*a140*/  LDL R163, [R1+0x20] ;  /* 0x0000200001a37983 */ /* 0x000ee20000100800 */
[----:B0-----:R-:W-:Y:S01]  /*a150*/  F2FP.F16.F32.PACK_AB R11, R31, R30 ;  /* 0x0000001e1f0b723e */ /* 0x001fe200000000ff */
[----:B------:R-:W-:Y:S01]  /*a160*/  ULDC.64 UR10, c[0x0][0xd08] ;  /* 0x00034200000a7ab9 */ /* 0x000fe20000000a00 */
[----:B------:R-:W-:Y:S01]  /*a170*/  R2UR UR12, R206 ;  /* 0x00000000ce0c72ca */ /* 0x000fe200000e0000 */
[----:B------:R-:W-:Y:S01]  /*a180*/  UMOV UR6, UR9 ;  /* 0x0000000900067c82 */ /* 0x000fe20008000000 */
[----:B-1----:R-:W-:Y:S01]  /*a190*/  UMOV UR7, UR8 ;  /* 0x0000000800077c82 */ /* 0x002fe20008000000 */
[----:B------:R-:W-:-:S02]  /*a1a0*/  F2FP.F16.F32.PACK_AB R14, R37, R36 ;  /* 0x00000024250e723e */ /* 0x000fc400000000ff */
[----:B------:R-:W-:Y:S01]  /*a1b0*/  F2FP.F16.F32.PACK_AB R15, R39, R38 ;  /* 0x00000026270f723e */ /* 0x000fe200000000ff */
[----:B------:R-:W-:Y:S01]  /*a1c0*/  BAR.SYNC.DEFER_BLOCKING 0x1, 0x100 ;  /* 0x0044000000007b1d */ /* 0x000fe20000010000 */
[----:B--2---:R-:W-:-:S03]  /*a1d0*/  IMAD.WIDE R152, R2, R152, UR6 ;  /* 0x0000000602987e25 */ /* 0x004fc6000f8e0298 */
[C---:B------:R-:W-:Y:S02]  /*a1e0*/  LOP3.LUT R9, R152.reuse, 0x380, RZ, 0xc0, !PT ;  /* 0x0000038098097812 */ /* 0x040fe400078ec0ff */
[C---:B------:R-:W-:Y:S02]  /*a1f0*/  IADD3 R5, P0, R152.reuse, 0xc060, RZ ;  /* 0x0000c06098057810 */ /* 0x040fe40007f1e0ff */
[C---:B------:R-:W-:Y:S02]  /*a200*/  IADD3 R13, P4, R152.reuse, 0x20, RZ ;  /* 0x00000020980d7810 */ /* 0x040fe40007f9e0ff */
[----:B------:R-:W-:Y:S02]  /*a210*/  IADD3 R21, P3, R152, 0x40, RZ ;  /* 0x0000004098157810 */ /* 0x000fe40007f7e0ff */
[----:B------:R-:W-:Y:S02]  /*a220*/  SHF.R.U64 R9, R9, 0x3, RZ ;  /* 0x0000000309097819 */ /* 0x000fe400000012ff */
[----:B------:R-:W-:-:S02]  /*a230*/  LOP3.LUT R4, R5, 0x380, RZ, 0xc0, !PT ;  /* 0x0000038005047812 */ /* 0x000fc400078ec0ff */
[----:B------:R-:W-:Y:S02]  /*a240*/  LOP3.LUT R12, R13, 0x380, RZ, 0xc0, !PT ;  /* 0x000003800d0c7812 */ /* 0x000fe400078ec0ff */
[----:B------:R-:W-:Y:S02]  /*a250*/  LOP3.LUT R20, R21, 0x380, RZ, 0xc0, !PT ;  /* 0x0000038015147812 */ /* 0x000fe400078ec0ff */
[----:B------:R-:W-:Y:S01]  /*a260*/  LOP3.LUT R8, R9, R152, RZ, 0x3c, !PT ;  /* 0x0000009809087212 */ /* 0x000fe200078e3cff */
[----:B------:R-:W-:Y:S01]  /*a270*/  IMAD.MOV.U32 R9, RZ, RZ, R153 ;  /* 0x000000ffff097224 */ /* 0x000fe200078e0099 */
[----:B------:R-:W-:Y:S02]  /*a280*/  SHF.R.U64 R4, R4, 0x3, RZ ;  /* 0x0000000304047819 */ /* 0x000fe400000012ff */
[----:B------:R-:W-:Y:S02]  /*a290*/  SHF.R.U64 R12, R12, 0x3, RZ ;  /* 0x000000030c0c7819 */ /* 0x000fe400000012ff */
[----:B------:R-:W-:-:S02]  /*a2a0*/  IADD3 R157, P5, R152, 0x60, RZ ;  /* 0x00000060989d7810 */ /* 0x000fc40007fbe0ff */
[----:B------:R-:W-:Y:S02]  /*a2b0*/  SHF.R.U64 R20, R20, 0x3, RZ ;  /* 0x0000000314147819 */ /* 0x000fe400000012ff */
[----:B------:R-:W-:Y:S02]  /*a2c0*/  LOP3.LUT R4, R4, R5, RZ, 0x3c, !PT ;  /* 0x0000000504047212 */ /* 0x000fe400078e3cff */
[----:B------:R-:W-:Y:S01]  /*a2d0*/  LOP3.LUT R12, R12, R13, RZ, 0x3c, !PT ;  /* 0x0000000d0c0c7212 */ /* 0x000fe200078e3cff */
[----:B------:R-:W-:Y:S01]  /*a2e0*/  IMAD.X R13, RZ, RZ, R153, P4 ;  /* 0x000000ffff0d7224 */ /* 0x000fe200020e0699 */
[----:B------:R-:W-:Y:S02]  /*a2f0*/  LOP3.LUT R156, R157, 0x380, RZ, 0xc0, !PT ;  /* 0x000003809d9c7812 */ /* 0x000fe400078ec0ff */
[----:B------:R-:W-:Y:S02]  /*a300*/  MOV R5, R8 ;  /* 0x0000000800057202 */ /* 0x000fe40000000f00 */
[----:B------:R-:W-:-:S02]  /*a310*/  F2FP.F16.F32.PACK_AB R8, R25, R24 ;  /* 0x000000181908723e */ /* 0x000fc400000000ff */
[----:B------:R-:W-:Y:S02]  /*a320*/  F2FP.F16.F32.PACK_AB R9, R27, R26 ;  /* 0x0000001a1b09723e */ /* 0x000fe400000000ff */
[----:B------:R-:W-:Y:S01]  /*a330*/  LOP3.LUT R20, R20, R21, RZ, 0x3c, !PT ;  /* 0x0000001514147212 */ /* 0x000fe200078e3cff */
[----:B------:R-:W-:Y:S01]  /*a340*/  IMAD.X R21, RZ, RZ, R153, P3 ;  /* 0x000000ffff157224 */ /* 0x000fe200018e0699 */
[----:B------:R-:W-:Y:S02]  /*a350*/  SHF.R.U64 R156, R156, 0x3, RZ ;  /* 0x000000039c9c7819 */ /* 0x000fe400000012ff */
[----:B------:R-:W-:Y:S01]  /*a360*/  IADD3 R23, P4, R152, 0x4000, RZ ;  /* 0x0000400098177810 */ /* 0x000fe20007f9e0ff */
[----:B------:R0:W-:Y:S01]  /*a370*/  STSM.16.M88.4 [R5], R8 ;  /* 0x0000000805007844 */ /* 0x0001e20000000200 */
[----:B------:R-:W-:Y:S02]  /*a380*/  MOV R2, R12 ;  /* 0x0000000c00027202 */ /* 0x000fe40000000f00 */
[----:B------:R-:W-:-:S02]  /*a390*/  F2FP.F16.F32.PACK_AB R12, R33, R32 ;  /* 0x00000020210c723e */ /* 0x000fc400000000ff */
[----:B------:R-:W-:Y:S02]  /*a3a0*/  F2FP.F16.F32.PACK_AB R13, R35, R34 ;  /* 0x00000022230d723e */ /* 0x000fe400000000ff */
[----:B------:R-:W-:Y:S02]  /*a3b0*/  IADD3 R7, P3, R152, 0x8020, RZ ;  /* 0x0000802098077810 */ /* 0x000fe40007f7e0ff */
[----:B------:R-:W-:Y:S01]  /*a3c0*/  LOP3.LUT R156, R156, R157, RZ, 0x3c, !PT ;  /* 0x0000009d9c9c7212 */ /* 0x000fe200078e3cff */
[----:B------:R-:W-:Y:S01]  /*a3d0*/  IMAD.X R157, RZ, RZ, R153, P5 ;  /* 0x000000ffff9d7224 */ /* 0x000fe200028e0699 */
[----:B------:R-:W-:Y:S02]  /*a3e0*/  MOV R21, R20 ;  /* 0x0000001400157202 */ /* 0x000fe40000000f00 */
[----:B------:R-:W-:Y:S02]  /*a3f0*/  LOP3.LUT R22, R23, 0x380, RZ, 0xc0, !PT ;  /* 0x0000038017167812 */ /* 0x000fe400078ec0ff */
[----:B0-----:R-:W-:-:S02]  /*a400*/  F2FP.F16.F32.PACK_AB R8, R41, R40 ;  /* 0x000000282908723e */ /* 0x001fc400000000ff */
[----:B------:R-:W-:Y:S02]  /*a410*/  F2FP.F16.F32.PACK_AB R9, R43, R42 ;  /* 0x0000002a2b09723e */ /* 0x000fe400000000ff */
[----:B------:R-:W-:Y:S02]  /*a420*/  F2FP.F16.F32.PACK_AB R10, R45, R44 ;  /* 0x0000002c2d0a723e */ /* 0x000fe400000000ff */
[----:B------:R-:W-:Y:S02]  /*a430*/  F2FP.F16.F32.PACK_AB R11, R47, R46 ;  /* 0x0000002e2f0b723e */ /* 0x000fe400000000ff */
[----:B------:R-:W-:Y:S01]  /*a440*/  IADD3 R5, P5, R152, 0x4020, RZ ;  /* 0x0000402098057810 */ /* 0x000fe20007fbe0ff */
[----:B------:R-:W-:Y:S01]  /*a450*/  STSM.16.M88.4 [R2], R12 ;  /* 0x0000000c02007844 */ /* 0x000fe20000000200 */
[----:B------:R-:W-:Y:S02]  /*a460*/  LOP3.LUT R20, R7, 0x380, RZ, 0xc0, !PT ;  /* 0x0000038007147812 */ /* 0x000fe400078ec0ff */
[----:B------:R-:W-:Y:S01]  /*a470*/  SHF.R.U64 R22, R22, 0x3, RZ ;  /* 0x0000000316167819 */ /* 0x000fe200000012ff */
[----:B------:R0:W-:Y:S01]  /*a480*/  STSM.16.M88.4 [R21], R8 ;  /* 0x0000000815007844 */ /* 0x0001e20000000200 */
[----:B------:R-:W-:-:S02]  /*a490*/  SHF.R.U64 R20, R20, 0x3, RZ ;  /* 0x0000000314147819 */ /* 0x000fc400000012ff */
[----:B------:R-:W-:Y:S01]  /*a4a0*/  LOP3.LUT R22, R22, R23, RZ, 0x3c, !PT ;  /* 0x0000001716167212 */ /* 0x000fe200078e3cff */
[----:B------:R-:W-:Y:S01]  /*a4b0*/  IMAD.X R23, RZ, RZ, R153, P4 ;  /* 0x000000ffff177224 */ /* 0x000fe200020e0699 */
[----:B------:R-:W-:Y:S02]  /*a4c0*/  LOP3.LUT R20, R20, R7, RZ, 0x3c, !PT ;  /* 0x0000000714147212 */ /* 0x000fe400078e3cff */
[----:B------:R-:W-:Y:S02]  /*a4d0*/  MOV R7, R156 ;  /* 0x0000009c00077202 */ /* 0x000fe40000000f00 */
[C---:B------:R-:W-:Y:S02]  /*a4e0*/  IADD3 R157, P6, R152.reuse, 0x8000, RZ ;  /* 0x00008000989d7810 */ /* 0x040fe40007fde0ff */
[----:B0-----:R-:W-:Y:S02]  /*a4f0*/  LOP3.LUT R8, R5, 0x380, RZ, 0xc0, !PT ;  /* 0x0000038005087812 */ /* 0x001fe400078ec0ff */
[----:B------:R-:W-:-:S02]  /*a500*/  IADD3 R2, P4, R152, 0x4040, RZ ;  /* 0x0000404098027810 */ /* 0x000fc40007f9e0ff */
[----:B------:R-:W-:Y:S02]  /*a510*/  SHF.R.U64 R8, R8, 0x3, RZ ;  /* 0x0000000308087819 */ /* 0x000fe400000012ff */
[----:B------:R-:W-:Y:S02]  /*a520*/  F2FP.F16.F32.PACK_AB R12, R49, R48 ;  /* 0x00000030310c723e */ /* 0x000fe400000000ff */
[----:B------:R-:W-:Y:S02]  /*a530*/  F2FP.F16.F32.PACK_AB R13, R51, R50 ;  /* 0x00000032330d723e */ /* 0x000fe400000000ff */
[----:B------:R-:W-:Y:S02]  /*a540*/  F2FP.F16.F32.PACK_AB R14, R53, R52 ;  /* 0x00000034350e723e */ /* 0x000fe400000000ff */
[----:B------:R-:W-:Y:S02]  /*a550*/  F2FP.F16.F32.PACK_AB R15, R55, R54 ;  /* 0x00000036370f723e */ /* 0x000fe400000000ff */
[----:B------:R-:W-:-:S02]  /*a560*/  LOP3.LUT R160, R8, R5, RZ, 0x3c, !PT ;  /* 0x0000000508a07212 */ /* 0x000fc400078e3cff */
[----:B------:R-:W-:Y:S01]  /*a570*/  LOP3.LUT R5, R2, 0x380, RZ, 0xc0, !PT ;  /* 0x0000038002057812 */ /* 0x000fe200078ec0ff */
[----:B------:R0:W-:Y:S01]  /*a580*/  STSM.16.M88.4 [R7], R12 ;  /* 0x0000000c07007844 */ /* 0x0001e20000000200 */
[----:B------:R-:W-:Y:S01]  /*a590*/  LOP3.LUT R156, R157, 0x380, RZ, 0xc0, !PT ;  /* 0x000003809d9c7812 */ /* 0x000fe200078ec0ff */
[--C-:B------:R-:W-:Y:S01]  /*a5a0*/  IMAD.X R161, RZ, RZ, R153.reuse, P5 ;  /* 0x000000ffffa17224 */ /* 0x100fe200028e0699 */
[C---:B------:R-:W-:Y:S02]  /*a5b0*/  IADD3 R155, P1, R152.reuse, 0x8040, RZ ;  /* 0x00008040989b7810 */ /* 0x040fe40007f3e0ff */
[----:B------:R-:W-:Y:S02]  /*a5c0*/  IADD3 R158, P5, R152, 0x4060, RZ ;  /* 0x00004060989e7810 */ /* 0x000fe40007fbe0ff */
[----:B------:R-:W-:Y:S02]  /*a5d0*/  SHF.R.U64 R156, R156, 0x3, RZ ;  /* 0x000000039c9c7819 */ /* 0x000fe400000012ff */
[----:B------:R-:W-:Y:S01]  /*a5e0*/  LOP3.LUT R154, R155, 0x380, RZ, 0xc0, !PT ;  /* 0x000003809b9a7812 */ /* 0x000fe200078ec0ff */
[----:B------:R-:W-:Y:S01]  /*a5f0*/  IMAD.X R21, RZ, RZ, R153, P3 ;  /* 0x000000ffff157224 */ /* 0x000fe200018e0699 */
[----:B------:R-:W-:-:S02]  /*a600*/  LOP3.LUT R159, R158, 0x380, RZ, 0xc0, !PT ;  /* 0x000003809e9f7812 */ /* 0x000fc400078ec0ff */
[----:B0-----:R-:W-:Y:S02]  /*a610*/  MOV R7, R22 ;  /* 0x0000001600077202 */ /* 0x001fe40000000f00 */
[----:B------:R-:W-:Y:S02]  /*a620*/  SHF.R.U64 R23, R5, 0x3, RZ ;  /* 0x0000000305177819 */ /* 0x000fe400000012ff */
[----:B------:R-:W-:Y:S02]  /*a630*/  LOP3.LUT R156, R156, R157, RZ, 0x3c, !PT ;  /* 0x0000009d9c9c7212 */ /* 0x000fe400078e3cff */
[----:B------:R-:W-:Y:S01]  /*a640*/  LOP3.LUT R22, R23, R2, RZ, 0x3c, !PT ;  /* 0x0000000217167212 */ /* 0x000fe200078e3cff */
[--C-:B------:R-:W-:Y:S01]  /*a650*/  IMAD.X R23, RZ, RZ, R153.reuse, P4 ;  /* 0x000000ffff177224 */ /* 0x100fe200020e0699 */
[----:B------:R-:W-:Y:S01]  /*a660*/  F2FP.F16.F32.PACK_AB R8, R57, R56 ;  /* 0x000000383908723e */ /* 0x000fe200000000ff */
[----:B------:R-:W-:Y:S01]  /*a670*/  IMAD.X R157, RZ, RZ, R153, P6 ;  /* 0x000000ffff9d7224 */ /* 0x000fe200030e0699 */
[----:B------:R-:W-:-:S02]  /*a680*/  F2FP.F16.F32.PACK_AB R9, R59, R58 ;  /* 0x0000003a3b09723e */ /* 0x000fc400000000ff */
[----:B------:R-:W-:Y:S02]  /*a690*/  F2FP.F16.F32.PACK_AB R10, R61, R60 ;  /* 0x0000003c3d0a723e */ /* 0x000fe400000000ff */
[----:B------:R-:W-:Y:S02]  /*a6a0*/  F2FP.F16.F32.PACK_AB R11, R63, R62 ;  /* 0x0000003e3f0b723e */ /* 0x000fe400000000ff */
[----:B------:R-:W-:Y:S02]  /*a6b0*/  SHF.R.U64 R154, R154, 0x3, RZ ;  /* 0x000000039a9a7819 */ /* 0x000fe400000012ff */
[----:B------:R-:W-:Y:S02]  /*a6c0*/  MOV R160, R160 ;  /* 0x000000a000a07202 */ /* 0x000fe40000000f00 */
[----:B------:R-:W-:Y:S02]  /*a6d0*/  F2FP.F16.F32.PACK_AB R12, R65, R64 ;  /* 0x00000040410c723e */ /* 0x000fe400000000ff */
[----:B------:R-:W-:-:S02]  /*a6e0*/  F2FP.F16.F32.PACK_AB R13, R67, R66 ;  /* 0x00000042430d723e */ /* 0x000fc400000000ff */
[----:B------:R-:W-:Y:S02]  /*a6f0*/  F2FP.F16.F32.PACK_AB R14, R69, R68 ;  /* 0x00000044450e723e */ /* 0x000fe400000000ff */
[----:B------:R-:W-:Y:S02]  /*a700*/  F2FP.F16.F32.PACK_AB R15, R71, R70 ;  /* 0x00000046470f723e */ /* 0x000fe400000000ff */
[----:B------:R-:W-:Y:S01]  /*a710*/  SHF.R.U64 R159, R159, 0x3, RZ ;  /* 0x000000039f9f7819 */ /* 0x000fe200000012ff */
[----:B------:R-:W-:Y:S01]  /*a720*/  STSM.16.M88.4 [R7], R8 ;  /* 0x0000000807007844 */ /* 0x000fe20000000200 */
[----:B------:R-:W-:Y:S02]  /*a730*/  MOV R2, R20 ;  /* 0x0000001400027202 */ /* 0x000fe40000000f00 */
[----:B------:R-:W-:Y:S01]  /*a740*/  MOV R5, R22 ;  /* 0x0000001600057202 */ /* 0x000fe20000000f00 */
[----:B------:R0:W-:Y:S01]  /*a750*/  STSM.16.M88.4 [R160], R12 ;  /* 0x0000000ca0007844 */ /* 0x0001e20000000200 */
[----:B------:R-:W-:Y:S01]  /*a760*/  LOP3.LUT R154, R154, R155, RZ, 0x3c, !PT ;  /* 0x0000009b9a9a7212 */ /* 0x000fe200078e3cff */
[----:B------:R-:W-:Y:S01]  /*a770*/  IMAD.X R155, RZ, RZ, R153, P1 ;  /* 0x000000ffff9b7224 */ /* 0x000fe200008e0699 */
[----:B------:R-:W-:-:S02]  /*a780*/  F2FP.F16.F32.PACK_AB R20, R73, R72 ;  /* 0x000000484914723e */ /* 0x000fc400000000ff */
[----:B------:R-:W-:Y:S02]  /*a790*/  F2FP.F16.F32.PACK_AB R21, R75, R74 ;  /* 0x0000004a4b15723e */ /* 0x000fe400000000ff */
[----:B------:R-:W-:Y:S02]  /*a7a0*/  F2FP.F16.F32.PACK_AB R22, R77, R76 ;  /* 0x0000004c4d16723e */ /* 0x000fe400000000ff */
[----:B------:R-:W-:Y:S02]  /*a7b0*/  F2FP.F16.F32.PACK_AB R23, R79, R78 ;  /* 0x0000004e4f17723e */ /* 0x000fe400000000ff */
[----:B------:R-:W-:Y:S01]  /*a7c0*/  LOP3.LUT R158, R159, R158, RZ, 0x3c, !PT ;  /* 0x0000009e9f9e7212 */ /* 0x000fe200078e3cff */
[----:B------:R-:W-:Y:S01]  /*a7d0*/  IMAD.X R159, RZ, RZ, R153, P5 ;  /* 0x000000ffff9f7224 */ /* 0x000fe200028e0699 */
[----:B------:R-:W-:Y:S02]  /*a7e0*/  MOV R156, R156 ;  /* 0x0000009c009c7202 */ /* 0x000fe40000000f00 */
[----:B------:R-:W-:-:S02]  /*a7f0*/  IADD3 R162, P3, R152, 0xc020, RZ ;  /* 0x0000c02098a27810 */ /* 0x000fc40007f7e0ff */
[C---:B------:R-:W-:Y:S02]  /*a800*/  IADD3 R19, P2, R152.reuse, 0xc040, RZ ;  /* 0x0000c04098137810 */ /* 0x040fe40007f5e0ff */
[C---:B0-----:R-:W-:Y:S02]  /*a810*/  IADD3 R160, P4, R152.reuse, 0x8060, RZ ;  /* 0x0000806098a07810 */ /* 0x041fe40007f9e0ff */
[----:B------:R-:W-:Y:S01]  /*a820*/  IADD3 R157, P1, R152, 0xc000, RZ ;  /* 0x0000c000989d7810 */ /* 0x000fe20007f3e0ff */
[----:B------:R0:W-:Y:S01]  /*a830*/  STSM.16.M88.4 [R5], R20 ;  /* 0x0000001405007844 */ /* 0x0001e20000000200 */
[----:B------:R-:W-:Y:S02]  /*a840*/  LOP3.LUT R7, R162, 0x380, RZ, 0xc0, !PT ;  /* 0x00000380a2077812 */ /* 0x000fe400078ec0ff */
[----:B------:R-:W-:Y:S02]  /*a850*/  LOP3.LUT R18, R19, 0x380, RZ, 0xc0, !PT ;  /* 0x0000038013127812 */ /* 0x000fe400078ec0ff */
[----:B------:R-:W-:-:S02]  /*a860*/  LOP3.LUT R152, R157, 0x380, RZ, 0xc0, !PT ;  /* 0x000003809d987812 */ /* 0x000fc400078ec0ff */
[----:B------:R-:W-:Y:S02]  /*a870*/  MOV R158, R158 ;  /* 0x0000009e009e7202 */ /* 0x000fe40000000f00 */
[----:B------:R-:W-:Y:S02]  /*a880*/  F2FP.F16.F32.PACK_AB R8, R81, R80 ;  /* 0x000000505108723e */ /* 0x000fe400000000ff */
[----:B------:R-:W-:Y:S02]  /*a890*/  F2FP.F16.F32.PACK_AB R9, R83, R82 ;  /* 0x000000525309723e */ /* 0x000fe400000000ff */
[----:B------:R-:W-:Y:S02]  /*a8a0*/  F2FP.F16.F32.PACK_AB R10, R85, R84 ;  /* 0x00000054550a723e */ /* 0x000fe400000000ff */
[----:B------:R-:W-:Y:S02]  /*a8b0*/  F2FP.F16.F32.PACK_AB R11, R87, R86 ;  /* 0x00000056570b723e */ /* 0x000fe400000000ff */
[----:B0-----:R-:W-:-:S02]  /*a8c0*/  LOP3.LUT R5, R160, 0x380, RZ, 0xc0, !PT ;  /* 0x00000380a0057812 */ /* 0x001fc400078ec0ff */
[----:B------:R-:W-:Y:S02]  /*a8d0*/  SHF.R.U64 R7, R7, 0x3, RZ ;  /* 0x0000000307077819 */ /* 0x000fe400000012ff */
[----:B------:R-:W-:Y:S02]  /*a8e0*/  SHF.R.U64 R18, R18, 0x3, RZ ;  /* 0x0000000312127819 */ /* 0x000fe400000012ff */
[----:B------:R-:W-:Y:S02]  /*a8f0*/  SHF.R.U64 R5, R5, 0x3, RZ ;  /* 0x0000000305057819 */ /* 0x000fe400000012ff */
[----:B------:R-:W-:Y:S01]  /*a900*/  SHF.R.U64 R152, R152, 0x3, RZ ;  /* 0x0000000398987819 */ /* 0x000fe200000012ff */
[----:B------:R0:W-:Y:S01]  /*a910*/  STSM.16.M88.4 [R158], R8 ;  /* 0x000000089e007844 */ /* 0x0001e20000000200 */
[----:B------:R-:W-:Y:S02]  /*a920*/  F2FP.F16.F32.PACK_AB R12, R89, R88 ;  /* 0x00000058590c723e */ /* 0x000fe400000000ff */
[----:B------:R-:W-:-:S02]  /*a930*/  F2FP.F16.F32.PACK_AB R13, R91, R90 ;  /* 0x0000005a5b0d723e */ /* 0x000fc400000000ff */
[----:B------:R-:W-:Y:S02]  /*a940*/  F2FP.F16.F32.PACK_AB R14, R93, R92 ;  /* 0x0000005c5d0e723e */ /* 0x000fe400000000ff */
[----:B------:R-:W-:Y:S02]  /*a950*/  F2FP.F16.F32.PACK_AB R15, R95, R94 ;  /* 0x0000005e5f0f723e */ /* 0x000fe400000000ff */
[----:B------:R-:W-:Y:S01]  /*a960*/  LOP3.LUT R18, R18, R19, RZ, 0x3c, !PT ;  /* 0x0000001312127212 */ /* 0x000fe200078e3cff */
[----:B------:R-:W-:Y:S01]  /*a970*/  IMAD.X R19, RZ, RZ, R153, P2 ;  /* 0x000000ffff137224 */ /* 0x000fe200010e0699 */
[----:B------:R-:W-:Y:S02]  /*a980*/  F2FP.F16.F32.PACK_AB R20, R97, R96 ;  /* 0x000000606114723e */ /* 0x000fe400000000ff */
[----:B------:R-:W-:Y:S02]  /*a990*/  F2FP.F16.F32.PACK_AB R21, R99, R98 ;  /* 0x000000626315723e */ /* 0x000fe400000000ff */
[----:B------:R-:W-:-:S02]  /*a9a0*/  F2FP.F16.F32.PACK_AB R22, R101, R100 ;  /* 0x000000646516723e */ /* 0x000fc400000000ff */
[----:B0-----:R-:W-:Y:S01]  /*a9b0*/  LOP3.LUT R8, R7, R162, RZ, 0x3c, !PT ;  /* 0x000000a207087212 */ /* 0x001fe200078e3cff */
[--C-:B------:R-:W-:Y:S01]  /*a9c0*/  IMAD.X R11, RZ, RZ, R153.reuse, P4 ;  /* 0x000000ffff0b7224 */ /* 0x100fe200020e0699 */
[----:B------:R-:W-:Y:S01]  /*a9d0*/  F2FP.F16.F32.PACK_AB R23, R103, R102 ;  /* 0x000000666717723e */ /* 0x000fe200000000ff */
[--C-:B------:R-:W-:Y:S01]  /*a9e0*/  IMAD.X R9, RZ, RZ, R153.reuse, P3 ;  /* 0x000000ffff097224 */ /* 0x100fe200018e0699 */
[----:B------:R-:W-:Y:S01]  /*a9f0*/  LOP3.LUT R10, R5, R160, RZ, 0x3c, !PT ;  /* 0x000000a0050a7212 */ /* 0x000fe200078e3cff */
[--C-:B------:R-:W-:Y:S01]  /*aa00*/  IMAD.X R5, RZ, RZ, R153.reuse, P0 ;  /* 0x000000ffff057224 */ /* 0x100fe200000e0699 */
[----:B------:R-:W-:Y:S01]  /*aa10*/  MOV R7, R154 ;  /* 0x0000009a00077202 */ /* 0x000fe20000000f00 */
[----:B------:R-:W-:Y:S01]  /*aa20*/  IMAD.X R155, RZ, RZ, R153, P1 ;  /* 0x000000ffff9b7224 */ /* 0x000fe200008e0699 */
[----:B------:R-:W-:Y:S02]  /*aa30*/  LOP3.LUT R154, R152, R157, RZ, 0x3c, !PT ;  /* 0x0000009d989a7212 */ /* 0x000fe400078e3cff */
[----:B------:R-:W0:Y:S01]  /*aa40*/  LDC.64 R152, c[0x0][0xd00] ;  /* 0x00034000ff987b82 */ /* 0x000e220000000a00 */
[----:B------:R1:W-:Y:S01]  /*aa50*/  STSM.16.M88.4 [R156], R12 ;  /* 0x0000000c9c007844 */ /* 0x0003e20000000200 */
[----:B------:R-:W-:-:S03]  /*aa60*/  MOV R154, R154 ;  /* 0x0000009a009a7202 */ /* 0x000fc60000000f00 */
[----:B------:R2:W-:Y:S01]  /*aa70*/  STSM.16.M88.4 [R2], R20 ;  /* 0x0000001402007844 */ /* 0x0005e20000000200 */
[----:B------:R-:W-:Y:S02]  /*aa80*/  MOV R18, R18 ;  /* 0x0000001200127202 */ /* 0x000fe40000000f00 */
[----:B-1----:R-:W-:Y:S02]  /*aa90*/  F2FP.F16.F32.PACK_AB R12, R105, R104 ;  /* 0x00000068690c723e */ /* 0x002fe400000000ff */
[----:B------:R-:W-:Y:S02]  /*aaa0*/  F2FP.F16.F32.PACK_AB R13, R107, R106 ;  /* 0x0000006a6b0d723e */ /* 0x000fe400000000ff */
[----:B------:R-:W-:Y:S02]  /*aab0*/  F2FP.F16.F32.PACK_AB R14, R109, R108 ;  /* 0x0000006c6d0e723e */ /* 0x000fe400000000ff */
[----:B------:R-:W-:Y:S02]  /*aac0*/  F2FP.F16.F32.PACK_AB R15, R111, R110 ;  /* 0x0000006e6f0f723e */ /* 0x000fe400000000ff */
[----:B------:R-:W-:-:S02]  /*aad0*/  MOV R156, R10 ;  /* 0x0000000a009c7202 */ /* 0x000fc40000000f00 */
[----:B--2---:R-:W-:Y:S02]  /*aae0*/  F2FP.F16.F32.PACK_AB R20, R113, R112 ;  /* 0x000000707114723e */ /* 0x004fe400000000ff */
[----:B------:R-:W-:Y:S02]  /*aaf0*/  F2FP.F16.F32.PACK_AB R21, R115, R114 ;  /* 0x000000727315723e */ /* 0x000fe400000000ff */
[----:B------:R-:W-:Y:S02]  /*ab00*/  F2FP.F16.F32.PACK_AB R22, R117, R116 ;  /* 0x000000747516723e */ /* 0x000fe400000000ff */
[----:B------:R-:W-:Y:S02]  /*ab10*/  F2FP.F16.F32.PACK_AB R23, R119, R118 ;  /* 0x000000767717723e */ /* 0x000fe400000000ff */
[----:B------:R-:W-:Y:S02]  /*ab20*/  MOV R2, R8 ;  /* 0x0000000800027202 */ /* 0x000fe40000000f00 */
[----:B------:R-:W-:-:S02]  /*ab30*/  F2FP.F16.F32.PACK_AB R8, R121, R120 ;  /* 0x000000787908723e */ /* 0x000fc400000000ff */
[----:B------:R-:W-:Y:S02]  /*ab40*/  F2FP.F16.F32.PACK_AB R9, R123, R122 ;  /* 0x0000007a7b09723e */ /* 0x000fe400000000ff */
[----:B------:R-:W-:Y:S02]  /*ab50*/  F2FP.F16.F32.PACK_AB R10, R125, R124 ;  /* 0x0000007c7d0a723e */ /* 0x000fe400000000ff */
[----:B------:R-:W-:Y:S01]  /*ab60*/  F2FP.F16.F32.PACK_AB R11, R127, R126 ;  /* 0x0000007e7f0b723e */ /* 0x000fe200000000ff */
[----:B------:R1:W-:Y:S04]  /*ab70*/  STSM.16.M88.4 [R7], R12 ;  /* 0x0000000c07007844 */ /* 0x0003e80000000200 */
[----:B------:R2:W-:Y:S04]  /*ab80*/  STSM.16.M88.4 [R156], R20 ;  /* 0x000000149c007844 */ /* 0x0005e80000000200 */
[----:B------:R4:W-:Y:S01]  /*ab90*/  STSM.16.M88.4 [R154], R8 ;  /* 0x000000089a007844 */ /* 0x0009e20000000200 */
[----:B-1----:R-:W-:-:S02]  /*aba0*/  F2FP.F16.F32.PACK_AB R12, R129, R128 ;  /* 0x00000080810c723e */ /* 0x002fc400000000ff */
[----:B------:R-:W-:Y:S02]  /*abb0*/  F2FP.F16.F32.PACK_AB R13, R131, R130 ;  /* 0x00000082830d723e */ /* 0x000fe400000000ff */
[----:B------:R-:W-:Y:S02]  /*abc0*/  F2FP.F16.F32.PACK_AB R14, R133, R132 ;  /* 0x00000084850e723e */ /* 0x000fe400000000ff */
[----:B------:R-:W-:Y:S02]  /*abd0*/  F2FP.F16.F32.PACK_AB R15, R135, R134 ;  /* 0x00000086870f723e */ /* 0x000fe400000000ff */
[----:B--2---:R-:W-:Y:S02]  /*abe0*/  F2FP.F16.F32.PACK_AB R20, R137, R136 ;  /* 0x000000888914723e */ /* 0x004fe400000000ff */
[----:B------:R-:W-:Y:S02]  /*abf0*/  F2FP.F16.F32.PACK_AB R21, R139, R138 ;  /* 0x0000008a8b15723e */ /* 0x000fe400000000ff */
[----:B------:R-:W-:-:S02]  /*ac00*/  F2FP.F16.F32.PACK_AB R22, R141, R140 ;  /* 0x0000008c8d16723e */ /* 0x000fc400000000ff */
[----:B------:R-:W-:Y:S02]  /*ac10*/  F2FP.F16.F32.PACK_AB R23, R143, R142 ;  /* 0x0000008e8f17723e */ /* 0x000fe400000000ff */
[----:B------:R-:W-:Y:S02]  /*ac20*/  MOV R7, R4 ;  /* 0x0000000400077202 */ /* 0x000fe40000000f00 */
[----:B----4-:R-:W-:Y:S02]  /*ac30*/  F2FP.F16.F32.PACK_AB R8, R145, R144 ;  /* 0x000000909108723e */ /* 0x010fe400000000ff */
        /* <DEDUP_REMOVED lines=9> */
[----:B------:R-:W-:Y:S01]  /*acd0*/  SHF.L.U64.HI R156, R212, 0x2, R216 ;  /* 0x00000002d49c7819 */ /* 0x000fe200000102d8 */
        /* <DEDUP_REMOVED lines=8> */
[----:B------:R-:W4:-:S12]  /*ad60*/  @P0 LDG.E R2, desc[UR36][R4.64] ;  /* 0x0000002404020981 */ /* 0x000f18000c1e1900 */
[----:B--2---:R-:W-:-:S04]  /*ad70*/  @P1 IADD3 R8, P2, R19, UR10, RZ ;  /* 0x0000000a13081c10 */ /* 0x004fc8000ff5e0ff */
[----:B------:R-:W-:Y:S01]  /*ad80*/  @P1 IADD3.X R9, R156, UR11, RZ, P2, !PT ;  /* 0x0000000b9c091c10 */ /* 0x000fe200097fe4ff */
[----:B------:R-:W-:Y:S01]  /*ad90*/  IMAD.MOV.U32 R22, RZ, RZ, 0xab8 ;  /* 0x00000ab8ff167424 */ /* 0x000fe200078e00ff */
[----:B------:R-:W-:-:S03]  /*ada0*/  ULDC UR11, c[0x0][0xce8] ;  /* 0x00033a00000b7ab9 */ /* 0x000fc60000000800 */
[----:B------:R2:W5:Y:S01]  /*adb0*/  @P1 LDG.E R154, desc[UR36][R8.64] ;  /* 0x00000024089a1981 */ /* 0x000562000c1e1900 */
        /* <DEDUP_REMOVED lines=10> */
[----:B------:R-:W4:Y:S01]  /*ae60*/  LDC.64 R12, c[0x0][R22+0x228] ;  /* 0x00008a00160c7b82 */ /* 0x000f220000000a00 */
[----:B------:R-:W-:Y:S02]  /*ae70*/  PLOP3.LUT P4, PT, PT, PT, UP0, 0x80, 0x0 ;  /* 0x000000000000781c */ /* 0x000fe40003f8f008 */
[----:B------:R-:W-:Y:S01]  /*ae80*/  SEL R7, R216, RZ, !P2 ;  /* 0x000000ffd8077207 */ /* 0x000fe20005000000 */
[----:B------:R-:W-:Y:S01]  /*ae90*/  VIADD R20, R209, UR12 ;  /* 0x0000000cd1147c36 */ /* 0x000fe20008000000 */
[----:B------:R-:W-:Y:S01]  /*aea0*/  @UP0 ULDC UR8, c[0x0][0xcec] ;  /* 0x00033b0000080ab9 */ /* 0x000fe20000000800 */
[-C--:B0-----:R-:W-:Y:S02]  /*aeb0*/  IMAD R11, R11, R212.reuse, RZ ;  /* 0x000000d40b0b7224 */ /* 0x081fe400078e02ff */
[----:B-1----:R-:W0:Y:S01]  /*aec0*/  @!P3 LDC R14, c[0x0][0xc50] ;  /* 0x00031400ff0ebb82 */ /* 0x002e220000000800 */
[----:B------:R-:W-:-:S04]  /*aed0*/  IMAD.WIDE.U32 R18, R10, R212, RZ ;  /* 0x000000d40a127225 */ /* 0x000fc800078e00ff */
[----:B------:R-:W-:Y:S02]  /*aee0*/  IMAD R21, R10, R7, R11 ;  /* 0x000000070a157224 */ /* 0x000fe400078e020b */
[-C--:B--2---:R-:W-:Y:S01]  /*aef0*/  IMAD.WIDE.U32 R10, R8, R213.reuse, RZ ;  /* 0x000000d5080a7225 */ /* 0x084fe200078e00ff */
[----:B------:R-:W1:Y:S03]  /*af00*/  @!P3 LDC R15, c[0x0][0xc54] ;  /* 0x00031500ff0fbb82 */ /* 0x000e660000000800 */
[----:B------:R-:W-:-:S05]  /*af10*/  IMAD R7, R9, R213, RZ ;  /* 0x000000d509077224 */ /* 0x000fca00078e02ff */
[----:B------:R-:W2:Y:S01]  /*af20*/  LDC.64 R8, c[0x0][R22+0x210] ;  /* 0x0000840016087b82 */ /* 0x000ea20000000a00 */
[----:B------:R-:W-:Y:S01]  /*af30*/  IMAD.IADD R23, R19, 0x1, R21 ;  /* 0x0000000113177824 */ /* 0x000fe200078e0215 */
[----:B---3--:R-:W-:Y:S01]  /*af40*/  SEL R19, R163, RZ, P3 ;  /* 0x000000ffa3137207 */ /* 0x008fe20001800000 */
[----:B------:R-:W-:Y:S01]  /*af50*/  IMAD.MOV.U32 R21, RZ, RZ, R20 ;  /* 0x000000ffff157224 */ /* 0x000fe200078e0014 */
[----:B----4-:R-:W-:Y:S01]  /*af60*/  IADD3 R18, P2, P5, R18, R10, R2 ;  /* 0x0000000a12127210 */ /* 0x010fe20007d5e002 */
        /* <DEDUP_REMOVED lines=8> */
[----:B------:R-:W-:Y:S01]  /*aff0*/  IMAD.MOV R23, RZ, RZ, -R21 ;  /* 0x000000ffff177224 */ /* 0x000fe200078e0a15 */
[----:B------:R-:W-:Y:S01]  /*b000*/  IADD3 R12, P2, P5, R21, R18, R12 ;  /* 0x00000012150c7210 */ /* 0x000fe20007d5e00c */
[----:B------:R-:W-:Y:S01]  /*b010*/  IMAD.IADD R13, R13, 0x1, R11 ;  /* 0x000000010d0d7824 */ /* 0x000fe200078e020b */
[----:B------:R-:W-:Y:S01]  /*b020*/  SHF.R.S32.HI R10, RZ, 0x1f, R21 ;  /* 0x0000001fff0a7819 */ /* 0x000fe20000011415 */
[----:B------:R-:W-:-:S03]  /*b030*/  IMAD R11, R23, UR11, R20 ;  /* 0x0000000b170b7c24 */ /* 0x000fc6000f8e0214 */
[----:B------:R-:W-:Y:S01]  /*b040*/  IADD3.X R13, R10, R19, R13, P2, P5 ;  /* 0x000000130a0d7210 */ /* 0x000fe200017ea40d */
[-C--:B--2---:R-:W-:Y:S01]  /*b050*/  IMAD R9, R9, R11.reuse, RZ ;  /* 0x0000000b09097224 */ /* 0x084fe200078e02ff */
[----:B------:R-:W-:Y:S01]  /*b060*/  SHF.R.S32.HI R19, RZ, 0x1f, R11 ;  /* 0x0000001fff137819 */ /* 0x000fe2000001140b */
[----:B------:R-:W-:-:S04]  /*b070*/  IMAD.WIDE.U32 R12, R8, R11, R12 ;  /* 0x0000000b080c7225 */ /* 0x000fc800078e000c */
[----:B------:R-:W-:Y:S01]  /*b080*/  IMAD R9, R8, R19, R9 ;  /* 0x0000001308097224 */ /* 0x000fe200078e0209 */
[----:B0-----:R-:W-:Y:S01]  /*b090*/  LEA R14, P2, R12, R14, 0x2 ;  /* 0x0000000e0c0e7211 */ /* 0x001fe200078410ff */
[----:B------:R-:W-:Y:S02]  /*b0a0*/  ULDC UR8, c[0x0][0xb88] ;  /* 0x0002e20000087ab9 */ /* 0x000fe40000000800 */
[----:B------:R-:W-:Y:S01]  /*b0b0*/  IMAD.IADD R8, R13, 0x1, R9 ;  /* 0x000000010d087824 */ /* 0x000fe200078e0209 */
[----:B-----5:R-:W-:-:S04]  /*b0c0*/  @P1 R2UR UR8, R154 ;  /* 0x000000009a0812ca */ /* 0x020fc800000e0000 */
        /* <DEDUP_REMOVED lines=8> */
.L_x_5756:
[----:B------:R-:W2:Y:S04]  /*b150*/  LDL R11, [R1+0x30] ;  /* 0x00003000010b7983 */ /* 0x000ea80000100800 */
[----:B------:R-:W3:Y:S01]  /*b160*/  LDL R10, [R1+0x2c] ;  /* 0x00002c00010a7983 */ /* 0x000ee20000100800 */
[----:B------:R-:W-:Y:S01]  /*b170*/  R2UR UR10, R206 ;  /* 0x00000000ce0a72ca */ /* 0x000fe200000e0000 */
[----:B------:R-:W-:Y:S02]  /*b180*/  UIMAD UR8, UR8, UR11, URZ ;  /* 0x0000000b080872a4 */ /* 0x000fe4000f8e023f */
        /* <DEDUP_REMOVED lines=58> */
[----:B------:R-:W-:Y:S02]  /*b530*/  LOP3.LUT R40, R41, 0x380, RZ, 0xc0, !PT ;  /* 0x0000038029287812 */ /* 0x000fe400078ec0ff */
        /* <DEDUP_REMOVED lines=60> */
[----:B------:R-:W-:Y:S01]  /*b900*/  SHF.R.S32.HI R19, RZ, 0x1f, R212 ;  /* 0x0000001fff137819 */ /* 0x000fe200000114d4 */
[----:B------:R-:W-:-:S02]  /*b910*/  VIADD R80, R3, UR12 ;  /* 0x0000000c03507c36 */ /* 0x000fc40008000000 */
[----:B------:R-:W5:Y:S04]  /*b920*/  LD.E.128 R56, desc[UR36][R56.64] ;  /* 0x0000002438387980 */ /* 0x000f68000c101d00 */
[----:B------:R-:W5:Y:S01]  /*b930*/  LD.E.128 R60, desc[UR36][R60.64] ;  /* 0x000000243c3c7980 */ /* 0x000f62000c101d00 */
[----:B0-----:R-:W-:Y:S01]  /*b940*/  IMAD.WIDE.U32 R4, R2, UR6, RZ ;  /* 0x0000000602047c25 */ /* 0x001fe2000f8e00ff */
[----:B------:R-:W-:Y:S02]  /*b950*/  ULDC.64 UR6, c[0x0][0xbe8] ;  /* 0x0002fa0000067ab9 */ /* 0x000fe40000000a00 */
[----:B------:R-:W5:Y:S01]  /*b960*/  LD.E.128 R64, desc[UR36][R64.64] ;  /* 0x0000002440407980 */ /* 0x000f62000c101d00 */
[----:B------:R-:W-:Y:S02]  /*b970*/  IMAD.IADD R5, R5, 0x1, R7 ;  /* 0x0000000105057824 */ /* 0x000fe400078e0207 */
[----:B------:R-:W-:Y:S01]  /*b980*/  IMAD R2, R18, 0x20, R3 ;  /* 0x0000002012027824 */ /* 0x000fe200078e0203 */
[----:B------:R-:W5:Y:S01]  /*b990*/  LD.E.128 R68, desc[UR36][R68.64] ;  /* 0x0000002444447980 */ /* 0x000f62000c101d00 */
[----:B------:R-:W-:-:S03]  /*b9a0*/  IMAD.WIDE.U32 R4, R213, UR6, R4 ;  /* 0x00000006d5047c25 */ /* 0x000fc6000f8e0004 */
[----:B------:R-:W5:Y:S01]  /*b9b0*/  LD.E.128 R72, desc[UR36][R72.64] ;  /* 0x0000002448487980 */ /* 0x000f62000c101d00 */
[----:B------:R-:W-:Y:S02]  /*b9c0*/  VIADD R18, R2, UR12 ;  /* 0x0000000c02127c36 */ /* 0x000fe40008000000 */
[----:B------:R-:W-:Y:S01]  /*b9d0*/  IMAD R5, R213, UR7, R5 ;  /* 0x00000007d5057c24 */ /* 0x000fe2000f8e0205 */
[----:B------:R-:W-:Y:S01]  /*b9e0*/  ULDC.64 UR6, c[0x0][0xbf0] ;  /* 0x0002fc0000067ab9 */ /* 0x000fe20000000a00 */
        /* <DEDUP_REMOVED lines=8> */
[----:B------:R-:W-:-:S02]  /*ba70*/  IMAD R19, R19, UR6, RZ ;  /* 0x0000000613137c24 */ /* 0x000fc4000f8e02ff */
[----:B------:R-:W-:Y:S01]  /*ba80*/  IMAD.MOV.U32 R7, RZ, RZ, R18 ;  /* 0x000000ffff077224 */ /* 0x000fe200078e0012 */
[----:B------:R-:W-:Y:S01]  /*ba90*/  @P4 SHF.R.U32.HI R7, RZ, UR10, R2 ;  /* 0x0000000aff074c19 */ /* 0x000fe20008011602 */
[C---:B------:R-:W-:Y:S02]  /*baa0*/  IMAD R19, R212.reuse, UR7, R19 ;  /* 0x00000007d4137c24 */ /* 0x040fe4000f8e0213 */
[----:B------:R-:W-:Y:S01]  /*bab0*/  IMAD.WIDE.U32 R212, R212, UR6, R4 ;  /* 0x00000006d4d47c25 */ /* 0x000fe2000f8e0004 */
[----:B------:R-:W-:Y:S01]  /*bac0*/  SHF.R.S32.HI R2, RZ, 0x1f, R7 ;  /* 0x0000001fff027819 */ /* 0x000fe20000011407 */
[----:B------:R-:W-:Y:S02]  /*bad0*/  ULDC.64 UR6, c[0x0][0xbe0] ;  /* 0x0002f80000067ab9 */ /* 0x000fe40000000a00 */
[----:B------:R-:W-:Y:S02]  /*bae0*/  IMAD.IADD R213, R213, 0x1, R19 ;  /* 0x00000001d5d57824 */ /* 0x000fe400078e0213 */
[----:B------:R-:W-:-:S02]  /*baf0*/  IMAD.MOV R19, RZ, RZ, -R7 ;  /* 0x000000ffff137224 */ /* 0x000fc400078e0a07 */
        /* <DEDUP_REMOVED lines=50> */
.L_x_5759:
[----:B------:R-:W-:Y:S05]  /*be20*/  BSYNC B1 ;  /* 0x0000000000017941 */ /* 0x000fea0003800000 */
.L_x_5758:
        /* <DEDUP_REMOVED lines=21> */
.L_x_5761:
[----:B------:R-:W-:Y:S05]  /*bf80*/  BSYNC B1 ;  /* 0x0000000000017941 */ /* 0x000fea0003800000 */
.L_x_5760:
        /* <DEDUP_REMOVED lines=21> */
.L_x_5763:
[----:B------:R-:W-:Y:S05]  /*c0e0*/  BSYNC B1 ;  /* 0x0000000000017941 */ /* 0x000fea0003800000 */
.L_x_5762:
        /* <DEDUP_REMOVED lines=24> */
.L_x_5757:
        /* <DEDUP_REMOVED lines=51> */
[----:B------:R-:W-:Y:S02]  /*c5a0*/  IMAD.IADD R5, R5, 0x1, R9 ;  /* 0x0000000105057824 */ /* 0x000fe400078e0209 */
[C---:B------:R-:W-:Y:S02]  /*c5b0*/  IMAD R3, R7.reuse, UR7, R0 ;  /* 0x0000000707037c24 */ /* 0x040fe4000f8e0200 */
[----:B------:R-:W-:Y:S01]  /*c5c0*/  IMAD.WIDE.U32 R4, R7, UR6, R4 ;  /* 0x0000000607047c25 */ /* 0x000fe2000f8e0004 */
[----:B------:R-:W-:-:S03]  /*c5d0*/  ULDC.64 UR6, c[0x0][0xc00] ;  /* 0x0003000000067ab9 */ /* 0x000fc60000000a00 */
[----:B------:R-:W-:Y:S01]  /*c5e0*/  IMAD.IADD R7, R5, 0x1, R3 ;  /* 0x0000000105077824 */ /* 0x000fe200078e0203 */
[C---:B------:R-:W-:Y:S01]  /*c5f0*/  LEA R0, P1, R4.reuse, UR6, 0x2 ;  /* 0x0000000604007c11 */ /* 0x040fe2000f8210ff */
[C---:B------:R-:W-:Y:S02]  /*c600*/  VIADD R166, R17.reuse, 0x60 ;  /* 0x0000006011a67836 */ /* 0x040fe40000000000 */
        /* <DEDUP_REMOVED lines=38> */
[----:B------:R-:W-:Y:S01]  /*c870*/  VIADD R186, R17, 0x8 ;  /* 0x0000000811ba7836 */ /* 0x000fe20000000000 */
[----:B012---:R-:W-:Y:S06]  /*c880*/  @P2 BRA `(.L_x_5766) ;  /* 0x0000000800242947 */ /* 0x007fec0003800000 */
[----:B------:R-:W-:Y:S01]  /*c890*/  ULDC UR6, c[0x0][0xbc8] ;  /* 0x0002f20000067ab9 */ /* 0x000fe20000000800 */
[C---:B------:R-:W-:Y:S01]  /*c8a0*/  VIADD R19, R17.reuse, 0xe0 ;  /* 0x000000e011137836 */ /* 0x040fe20000000000 */
[----:B------:R-:W-:Y:S01]  /*c8b0*/  ISETP.GE.AND P2, PT, R186, UR6, PT ;  /* 0x00000006ba007c0c */ /* 0x000fe2000bf46270 */
[C---:B------:R-:W-:Y:S01]  /*c8c0*/  VIADD R21, R17.reuse, 0xf0 ;  /* 0x000000f011157836 */ /* 0x040fe20000000000 */
[C---:B------:R-:W-:Y:S01]  /*c8d0*/  ISETP.GE.AND P3, PT, R17.reuse, UR6, PT ;  /* 0x0000000611007c0c */ /* 0x040fe2000bf66270 */
[----:B------:R-:W-:Y:S01]  /*c8e0*/  VIADD R23, R17, 0xf8 ;  /* 0x000000f811177836 */ /* 0x000fe20000000000 */
[----:B------:R-:W-:Y:S02]  /*c8f0*/  ISETP.GE.AND P1, PT, R184, UR6, PT ;  /* 0x00000006b8007c0c */ /* 0x000fe4000bf26270 */
[----:B------:R-:W-:-:S07]  /*c900*/  ISETP.GE.AND P4, PT, R182, UR6, PT ;  /* 0x00000006b6007c0c */ /* 0x000fce000bf86270 */
[C---:B------:R-:W-:Y:S02]  /*c910*/  @!P2 LEA R8, P5, R186.reuse, R2, 0x2 ;  /* 0x00000002ba08a211 */ /* 0x040fe400078a10ff */
[----:B------:R-:W-:Y:S02]  /*c920*/  @!P3 IMAD.WIDE R4, R17, 0x4, R2 ;  /* 0x000000041104b825 */ /* 0x000fe400078e0202 */
[----:B------:R-:W-:-:S03]  /*c930*/  @!P2 LEA.HI.X R9, R186, R3, R187, 0x2, P5 ;  /* 0x00000003ba09a211 */ /* 0x000fc600028f14bb */
        /* <DEDUP_REMOVED lines=69> */
[-C--:B------:R-:W-:Y:S02]  /*cd90*/  @!P1 LEA.HI.X R5, R225, R3.reuse, R158, 0x2, P6 ;  /* 0x00000003e1059211 */ /* 0x080fe400030f149e */
[CC--:B-1----:R-:W-:Y:S02]  /*cda0*/  @!P4 LEA R8, P5, R224.reuse, R2.reuse, 0x2 ;  /* 0x00000002e008c211 */ /* 0x0c2fe400078a10ff */
[-C--:B------:R-:W-:Y:S01]  /*cdb0*/  @!P3 LEA R10, P6, R223, R2.reuse, 0x2 ;  /* 0x00000002df0ab211 */ /* 0x080fe200078c10ff */
[----:B------:R0:W-:Y:S01]  /*cdc0*/  @!P1 ST.E.64 desc[UR36][R4.64], R96 ;  /* 0x0000006004009985 */ /* 0x0001e2000c101b24 */
[----:B------:R-:W-:Y:S02]  /*cdd0*/  @!P4 LEA.HI.X R9, R224, R3, R157, 0x2, P5 ;  /* 0x00000003e009c211 */ /* 0x000fe400028f149d */
[----:B------:R-:W-:Y:S02]  /*cde0*/  ISETP.GE.AND P1, PT, R221, UR6, PT ;  /* 0x00000006dd007c0c */ /* 0x000fe4000bf26270 */
[----:B------:R-:W-:Y:S01]  /*cdf0*/  @!P2 LEA R12, P5, R222, R2, 0x2 ;  /* 0x00000002de0ca211 */ /* 0x000fe200078a10ff */
[----:B------:R1:W-:Y:S01]  /*ce00*/  @!P4 ST.E.64 desc[UR36][R8.64], R100 ;  /* 0x000000640800c985 */ /* 0x0003e2000c101b24 */
[----:B------:R-:W-:-:S02]  /*ce10*/  ISETP.GE.AND P4, PT, R220, UR6, PT ;  /* 0x00000006dc007c0c */ /* 0x000fc4000bf86270 */
[-C--:B------:R-:W-:Y:S02]  /*ce20*/  @!P3 LEA.HI.X R11, R223, R3.reuse, R156, 0x2, P6 ;  /* 0x00000003df0bb211 */ /* 0x080fe400030f149c */
[----:B------:R-:W-:-:S03]  /*ce30*/  @!P2 LEA.HI.X R13, R222, R3, R155, 0x2, P5 ;  /* 0x00000003de0da211 */ /* 0x000fc600028f149b */
[----:B------:R2:W-:Y:S01]  /*ce40*/  @!P3 ST.E.64 desc[UR36][R10.64], R104 ;  /* 0x000000680a00b985 */ /* 0x0005e2000c101b24 */
[----:B------:R-:W-:Y:S02]  /*ce50*/  ISETP.GE.AND P3, PT, R219, UR6, PT ;  /* 0x00000006db007c0c */ /* 0x000fe4000bf66270 */
[CC--:B------:R-:W-:Y:S01]  /*ce60*/  @!P1 LEA R14, P6, R221.reuse, R2.reuse, 0x2 ;  /* 0x00000002dd0e9211 */ /* 0x0c0fe200078c10ff */
[----:B------:R-:W-:Y:S01]  /*ce70*/  @!P2 ST.E.64 desc[UR36][R12.64], R108 ;  /* 0x0000006c0c00a985 */ /* 0x000fe2000c101b24 */
[----:B------:R-:W-:Y:S02]  /*ce80*/  ISETP.GE.AND P2, PT, R218, UR6, PT ;  /* 0x00000006da007c0c */ /* 0x000fe4000bf46270 */
[----:B------:R-:W-:Y:S02]  /*ce90*/  @!P1 LEA.HI.X R15, R221, R3, R154, 0x2, P6 ;  /* 0x00000003dd0f9211 */ /* 0x000fe400030f149a */
[----:B0-----:R-:W-:-:S03]  /*cea0*/  @!P4 LEA R4, P5, R220, R2, 0x2 ;  /* 0x00000002dc04c211 */ /* 0x001fc600078a10ff */
[----:B------:R0:W-:Y:S01]  /*ceb0*/  @!P1 ST.E.64 desc[UR36][R14.64], R112 ;  /* 0x000000700e009985 */ /* 0x0001e2000c101b24 */
[-C--:B------:R-:W-:Y:S02]  /*cec0*/  @!P4 LEA.HI.X R5, R220, R3.reuse, R153, 0x2, P5 ;  /* 0x00000003dc05c211 */ /* 0x080fe400028f1499 */
[----:B------:R-:W-:Y:S02]  /*ced0*/  ISETP.GE.AND P1, PT, R217, UR6, PT ;  /* 0x00000006d9007c0c */ /* 0x000fe4000bf26270 */
[CC--:B-1----:R-:W-:Y:S01]  /*cee0*/  @!P3 LEA R8, P6, R219.reuse, R2.reuse, 0x2 ;  /* 0x00000002db08b211 */ /* 0x0c2fe200078c10ff */
[----:B------:R1:W-:Y:S01]  /*cef0*/  @!P4 ST.E.64 desc[UR36][R4.64], R116 ;  /* 0x000000740400c985 */ /* 0x0003e2000c101b24 */
[C---:B--2---:R-:W-:Y:S02]  /*cf00*/  @!P2 LEA R10, P4, R218.reuse, R2, 0x2 ;  /* 0x00000002da0aa211 */ /* 0x044fe400078810ff */
[-C--:B------:R-:W-:Y:S02]  /*cf10*/  @!P3 LEA.HI.X R9, R219, R3.reuse, R152, 0x2, P6 ;  /* 0x00000003db09b211 */ /* 0x080fe400030f1498 */
[----:B------:R-:W-:-:S02]  /*cf20*/  @!P2 LEA.HI.X R11, R218, R3, R22, 0x2, P4 ;  /* 0x00000003da0ba211 */ /* 0x000fc400020f1416 */
[----:B------:R-:W-:Y:S01]  /*cf30*/  ISETP.GE.AND P4, PT, R215, UR6, PT ;  /* 0x00000006d7007c0c */ /* 0x000fe2000bf86270 */
[----:B------:R2:W-:Y:S01]  /*cf40*/  @!P3 ST.E.64 desc[UR36][R8.64], R120 ;  /* 0x000000780800b985 */ /* 0x0005e2000c101b24 */
[----:B------:R-:W-:Y:S01]  /*cf50*/  ISETP.GE.AND P3, PT, R19, UR6, PT ;  /* 0x0000000613007c0c */ /* 0x000fe2000bf66270 */
[----:B0-----:R-:W-:Y:S01]  /*cf60*/  VIADD R15, R17, 0xe8 ;  /* 0x000000e8110f7836 */ /* 0x001fe20000000000 */
[C---:B------:R-:W-:Y:S01]  /*cf70*/  @!P1 LEA R12, P5, R217.reuse, R2, 0x2 ;  /* 0x00000002d90c9211 */ /* 0x040fe200078a10ff */
[----:B------:R0:W-:Y:S01]  /*cf80*/  @!P2 ST.E.64 desc[UR36][R10.64], R124 ;  /* 0x0000007c0a00a985 */ /* 0x0001e2000c101b24 */
[----:B------:R-:W-:Y:S02]  /*cf90*/  SHF.R.S32.HI R14, RZ, 0x1f, R23 ;  /* 0x0000001fff0e7819 */ /* 0x000fe40000011417 */
[----:B------:R-:W-:Y:S02]  /*cfa0*/  @!P1 LEA.HI.X R13, R217, R3, R20, 0x2, P5 ;  /* 0x00000003d90d9211 */ /* 0x000fe400028f1414 */
[----:B------:R-:W-:-:S02]  /*cfb0*/  ISETP.GE.AND P2, PT, R15, UR6, PT ;  /* 0x000000060f007c0c */ /* 0x000fc4000bf46270 */
[----:B-1----:R-:W-:Y:S01]  /*cfc0*/  SHF.R.S32.HI R5, RZ, 0x1f, R19 ;  /* 0x0000001fff057819 */ /* 0x002fe20000011413 */
[----:B------:R1:W-:Y:S01]  /*cfd0*/  @!P1 ST.E.64 desc[UR36][R12.64], R128 ;  /* 0x000000800c009985 */ /* 0x0003e2000c101b24 */
[----:B------:R-:W-:Y:S02]  /*cfe0*/  ISETP.GE.AND P1, PT, R21, UR6, PT ;  /* 0x0000000615007c0c */ /* 0x000fe4000bf26270 */
[----:B--2---:R-:W-:Y:S02]  /*cff0*/  SHF.R.S32.HI R9, RZ, 0x1f, R215 ;  /* 0x0000001fff097819 */ /* 0x004fe400000114d7 */
[-C--:B------:R-:W-:Y:S02]  /*d000*/  @!P4 LEA R8, P5, R215, R2.reuse, 0x2 ;  /* 0x00000002d708c211 */ /* 0x080fe400078a10ff */
[----:B------:R-:W-:Y:S02]  /*d010*/  @!P3 LEA R4, P6, R19, R2, 0x2 ;  /* 0x000000021304b211 */ /* 0x000fe400078c10ff */
[----:B------:R-:W-:-:S02]  /*d020*/  @!P4 LEA.HI.X R9, R215, R3, R9, 0x2, P5 ;  /* 0x00000003d709c211 */ /* 0x000fc400028f1409 */
[----:B------:R-:W-:Y:S02]  /*d030*/  ISETP.GE.AND P5, PT, R23, UR6, PT ;  /* 0x0000000617007c0c */ /* 0x000fe4000bfa6270 */
[-C--:B------:R-:W-:Y:S01]  /*d040*/  @!P3 LEA.HI.X R5, R19, R3.reuse, R5, 0x2, P6 ;  /* 0x000000031305b211 */ /* 0x080fe200030f1405 */
[----:B------:R2:W-:Y:S01]  /*d050*/  @!P4 ST.E.64 desc[UR36][R8.64], R132 ;  /* 0x000000840800c985 */ /* 0x0005e2000c101b24 */
[----:B0-----:R-:W-:Y:S02]  /*d060*/  SHF.R.S32.HI R11, RZ, 0x1f, R15 ;  /* 0x0000001fff0b7819 */ /* 0x001fe4000001140f */
[C---:B------:R-:W-:Y:S01]  /*d070*/  @!P2 LEA R10, P6, R15.reuse, R2, 0x2 ;  /* 0x000000020f0aa211 */ /* 0x040fe200078c10ff */
[----:B------:R2:W-:Y:S01]  /*d080*/  @!P3 ST.E.64 desc[UR36][R4.64], R136 ;  /* 0x000000880400b985 */ /* 0x0005e2000c101b24 */
[----:B-1----:R-:W-:Y:S02]  /*d090*/  SHF.R.S32.HI R13, RZ, 0x1f, R21 ;  /* 0x0000001fff0d7819 */ /* 0x002fe40000011415 */
[----:B------:R-:W-:-:S02]  /*d0a0*/  @!P2 LEA.HI.X R11, R15, R3, R11, 0x2, P6 ;  /* 0x000000030f0ba211 */ /* 0x000fc400030f140b */
[----:B------:R-:W-:-:S03]  /*d0b0*/  @!P1 LEA R12, P6, R21, R2, 0x2 ;  /* 0x00000002150c9211 */ /* 0x000fc600078c10ff */
[----:B------:R2:W-:Y:S01]  /*d0c0*/  @!P2 ST.E.64 desc[UR36][R10.64], R140 ;  /* 0x0000008c0a00a985 */ /* 0x0005e2000c101b24 */
[----:B------:R-:W-:Y:S02]  /*d0d0*/  @!P1 LEA.HI.X R13, R21, R3, R13, 0x2, P6 ;  /* 0x00000003150d9211 */ /* 0x000fe400030f140d */
[----:B------:R-:W-:-:S03]  /*d0e0*/  @!P5 LEA R2, P6, R23, R2, 0x2 ;  /* 0x000000021702d211 */ /* 0x000fc600078c10ff */
[----:B------:R2:W-:Y:S01]  /*d0f0*/  @!P1 ST.E.64 desc[UR36][R12.64], R144 ;  /* 0x000000900c009985 */ /* 0x0005e2000c101b24 */
[----:B------:R-:W-:-:S05]  /*d100*/  @!P5 LEA.HI.X R3, R23, R3, R14, 0x2, P6 ;  /* 0x000000031703d211 */ /* 0x000fca00030f140e */
[----:B------:R2:W-:Y:S04]  /*d110*/  @!P5 ST.E.64 desc[UR36][R2.64], R148 ;  /* 0x000000940200d985 */ /* 0x0005e8000c101b24 */
.L_x_5766:
[----:B------:R-:W-:Y:S05]  /*d120*/  BSYNC B1 ;  /* 0x0000000000017941 */ /* 0x000fea0003800000 */
.L_x_5765:
[----:B--2---:R0:W1:Y:S04]  /*d130*/  SHFL.IDX PT, R3, R7, 0x1, 0x1c1f ;  /* 0x003c1f0007037f89 */ /* 0x00406800000e0000 */
[----:B------:R0:W2:Y:S01]  /*d140*/  SHFL.IDX PT, R2, R0, 0x1, 0x1c1f ;  /* 0x003c1f0000027f89 */ /* 0x0000a200000e0000 */
[----:B------:R-:W-:Y:S05]  /*d150*/  @P0 BRA `(.L_x_5764) ;  /* 0x0000001400d00947 */ /* 0x000fea0003800000 */
[----:B------:R-:W-:Y:S01]  /*d160*/  ULDC UR6, c[0x0][0xbc8] ;  /* 0x0002f20000067ab9 */ /* 0x000fe20000000800 */
[C---:B------:R-:W-:Y:S01]  /*d170*/  VIADD R21, R17.reuse, 0xe0 ;  /* 0x000000e011157836 */ /* 0x040fe20000000000 */
[----:B------:R-:W-:Y:S01]  /*d180*/  ISETP.GE.AND P5, PT, R186, UR6, PT ;  /* 0x00000006ba007c0c */ /* 0x000fe2000bfa6270 */
[C---:B0-----:R-:W-:Y:S01]  /*d190*/  VIADD R7, R17.reuse, 0xf0 ;  /* 0x000000f011077836 */ /* 0x041fe20000000000 */
[----:B------:R-:W-:Y:S02]  /*d1a0*/  ISETP.GE.AND P4, PT, R17, UR6, PT ;  /* 0x0000000611007c0c */ /* 0x000fe4000bf86270 */
[----:B------:R-:W-:Y:S02]  /*d1b0*/  ISETP.GE.AND P2, PT, R184, UR6, PT ;  /* 0x00000006b8007c0c */ /* 0x000fe4000bf46270 */
[----:B------:R-:W-:Y:S02]  /*d1c0*/  ISETP.GE.AND P1, PT, R182, UR6, PT ;  /* 0x00000006b6007c0c */ /* 0x000fe4000bf26270 */
[----:B------:R-:W-:-:S02]  /*d1d0*/  ISETP.GE.AND P0, PT, R180, UR6, PT ;  /* 0x00000006b4007c0c */ /* 0x000fc4000bf06270 */
[----:B------:R-:W-:-:S03]  /*d1e0*/  SHF.R.S32.HI R0, RZ, 0x1f, R21 ;  /* 0x0000001fff007819 */ /* 0x000fc60000011415 */
[CC--:B--2---:R-:W-:Y:S02]  /*d1f0*/  @!P5 LEA R8, P3, R186.reuse, R2.reuse, 0x2 ;  /* 0x00000002ba08d211 */ /* 0x0c4fe400078610ff */
[----:B-1----:R-:W-:Y:S02]  /*d200*/  @!P4 IMAD.WIDE R4, R17, 0x4, R2 ;  /* 0x000000041104c825 */ /* 0x002fe400078e0202 */
[-C--:B------:R-:W-:Y:S02]  /*d210*/  @!P5 LEA.HI.X R9, R186, R3.reuse, R187, 0x2, P3 ;  /* 0x00000003ba09d211 */ /* 0x080fe400018f14bb */
[-C--:B------:R-:W-:Y:S01]  /*d220*/  @!P2 LEA R10, P6, R184, R2.reuse, 0x2 ;  /* 0x00000002b80aa211 */ /* 0x080fe200078c10ff */
        /* <DEDUP_REMOVED lines=24> */
[-C--:B--2---:R-:W-:Y:S02]  /*d3b0*/  @!P0 LEA R10, P4, R173, R2.reuse, 0x2 ;  /* 0x00000002ad0a8211 */ /* 0x084fe400078810ff */
        /* <DEDUP_REMOVED lines=15> */
[-C--:B----4-:R-:W-:Y:S02]  /*d4b0*/  @!P4 LEA R8, P2, R165, R2.reuse, 0x2 ;  /* 0x00000002a508c211 */ /* 0x090fe400078410ff */
        /* <DEDUP_REMOVED lines=57> */
[-C--:B--2---:R-:W-:Y:S02]  /*d850*/  @!P1 LEA R12, P6, R217, R2.reuse, 0x2 ;  /* 0x00000002d90c9211 */ /* 0x084fe400078c10ff */
        /* <DEDUP_REMOVED lines=27> */
.L_x_5755:
        /* <DEDUP_REMOVED lines=26> */
.L_x_5767:
[----:B------:R-:W-:Y:S01]  /*dbb0*/  BSSY B1, `(.L_x_5768) ;  /* 0x0000039000017945 */ /* 0x000fe20003800000 */
[----:B------:R-:W-:Y:S02]  /*dbc0*/  SEL R23, R212, RZ, !P0 ;  /* 0x000000ffd4177207 */ /* 0x000fe40004000000 */
[----:B------:R-:W-:Y:S02]  /*dbd0*/  SEL R216, R216, RZ, !P0 ;  /* 0x000000ffd8d87207 */ /* 0x000fe40004000000 */
[----:B-----5:R-:W-:Y:S01]  /*dbe0*/  SHF.R.S32.HI R20, RZ, 0x1f, R7 ;  /* 0x0000001fff147819 */ /* 0x020fe20000011407 */
[----:B------:R-:W-:Y:S06]  /*dbf0*/  @P3 BRA `(.L_x_5769) ;  /* 0x0000000000d03947 */ /* 0x000fec0003800000 */
[----:B------:R-:W1:Y:S01]  /*dc00*/  S2R R25, SR_TID.X ;  /* 0x0000000000197919 */ /* 0x000e620000002100 */
[----:B------:R-:W2:Y:S01]  /*dc10*/  LDC R29, c[0x0][0xce8] ;  /* 0x00033a00ff1d7b82 */ /* 0x000ea20000000800 */
[----:B------:R-:W-:-:S13]  /*dc20*/  R2UR UR6, R206 ;  /* 0x00000000ce0672ca */ /* 0x000fda00000e0000 */
[----:B------:R-:W-:Y:S02]  /*dc30*/  IMAD.U32 R4, RZ, RZ, UR6 ;  /* 0x00000006ff047e24 */ /* 0x000fe4000f8e00ff */
[----:B--2---:R-:W-:-:S03]  /*dc40*/  IMAD R2, R0, R29, RZ ;  /* 0x0000001d00027224 */ /* 0x004fc600078e02ff */
[----:B-1----:R-:W-:-:S04]  /*dc50*/  IADD3 R25, R4, -0x80, R25 ;  /* 0xffffff8004197810 */ /* 0x002fc80007ffe019 */
        /* <DEDUP_REMOVED lines=13> */
[----:B---3--:R-:W-:-:S02]  /*dd30*/  IMAD R5, R5, R23, RZ ;  /* 0x0000001705057224 */ /* 0x008fc400078e02ff */
[----:B------:R-:W-:-:S05]  /*dd40*/  IMAD.WIDE.U32 R12, R4, R23, RZ ;  /* 0x00000017040c7225 */ /* 0x000fca00078e00ff */
[----:B------:R-:W3:Y:S01]  /*dd50*/  LDC.64 R8, c[0x0][R18+0x228] ;  /* 0x00008a0012087b82 */ /* 0x000ee20000000a00 */
[----:B----4-:R-:W-:-:S07]  /*dd60*/  @P1 IMAD.HI.U32 R14, R25, R14, RZ ;  /* 0x0000000e190e1227 */ /* 0x010fce00078e00ff */
        /* <DEDUP_REMOVED lines=29> */
.L_x_5769:
[----:B------:R-:W-:Y:S05]  /*df40*/  BSYNC B1 ;  /* 0x0000000000017941 */ /* 0x000fea0003800000 */
.L_x_5768:
[----:B------:R-:W-:Y:S05]  /*df50*/  @P2 BRA `(.L_x_5764) ;  /* 0x0000000800502947 */ /* 0x000fea0003800000 */
[----:B0-----:R-:W0:Y:S01]  /*df60*/  LDC R11, c[0x0][0xce8] ;  /* 0x00033a00ff0b7b82 */ /* 0x001e220000000800 */
[----:B-1----:R-:W-:Y:S01]  /*df70*/  SHF.R.S32.HI R3, RZ, 0x1f, R22 ;  /* 0x0000001fff037819 */ /* 0x002fe20000011416 */
[----:B------:R-:W-:Y:S01]  /*df80*/  ULDC.64 UR6, c[0x0][0xba0] ;  /* 0x0002e80000067ab9 */ /* 0x000fe20000000a00 */
[----:B------:R-:W-:Y:S01]  /*df90*/  R2UR UR8, R206 ;  /* 0x00000000ce0872ca */ /* 0x000fe200000e0000 */
[----:B------:R-:W-:Y:S01]  /*dfa0*/  IMAD R2, R20, UR6, RZ ;  /* 0x0000000614027c24 */ /* 0x000fe2000f8e02ff */
[----:B------:R-:W-:Y:S01]  /*dfb0*/  LEA.HI R4, R3, R22, RZ, 0x3 ;  /* 0x0000001603047211 */ /* 0x000fe200078f18ff */
[----:B------:R-:W-:Y:S02]  /*dfc0*/  BSSY B1, `(.L_x_5770) ;  /* 0x000004b000017945 */ /* 0x000fe40003800000 */
[C---:B------:R-:W-:Y:S01]  /*dfd0*/  IMAD R5, R7.reuse, UR7, R2 ;  /* 0x0000000707057c24 */ /* 0x040fe2000f8e0202 */
[----:B------:R-:W-:Y:S01]  /*dfe0*/  LOP3.LUT R9, R4, 0xfffffff8, RZ, 0xc0, !PT ;  /* 0xfffffff804097812 */ /* 0x000fe200078ec0ff */
[----:B------:R-:W-:Y:S01]  /*dff0*/  IMAD.WIDE.U32 R2, R7, UR6, RZ ;  /* 0x0000000607027c25 */ /* 0x000fe2000f8e00ff */
[----:B------:R-:W-:Y:S01]  /*e000*/  SHF.R.S32.HI R15, RZ, 0x3, R4 ;  /* 0x00000003ff0f7819 */ /* 0x000fe20000011404 */
[----:B------:R-:W-:-:S02]  /*e010*/  ULDC.64 UR6, c[0x0][0xbe8] ;  /* 0x0002fa0000067ab9 */ /* 0x000fc40000000a00 */
[----:B------:R-:W-:Y:S02]  /*e020*/  IMAD.IADD R22, R22, 0x1, -R9 ;  /* 0x0000000116167824 */ /* 0x000fe400078e0a09 */
[----:B------:R-:W-:Y:S02]  /*e030*/  IMAD.IADD R3, R3, 0x1, R5 ;  /* 0x0000000103037824 */ /* 0x000fe400078e0205 */
[----:B------:R-:W-:Y:S02]  /*e040*/  IMAD R4, R22, 0x20, R15 ;  /* 0x0000002016047824 */ /* 0x000fe400078e020f */
[----:B------:R-:W-:Y:S01]  /*e050*/  IMAD.WIDE.U32 R2, R213, UR6, R2 ;  /* 0x00000006d5027c25 */ /* 0x000fe2000f8e0002 */
[----:B0-----:R-:W-:-:S03]  /*e060*/  ISETP.NE.AND P0, PT, R11, 0x1, PT ;  /* 0x000000010b00780c */ /* 0x001fc60003f05270 */
[----:B------:R-:W-:Y:S02]  /*e070*/  VIADD R9, R4, UR8 ;  /* 0x0000000804097c36 */ /* 0x000fe40008000000 */
[----:B------:R-:W-:Y:S01]  /*e080*/  IMAD R3, R213, UR7, R3 ;  /* 0x00000007d5037c24 */ /* 0x000fe2000f8e0203 */
[----:B------:R-:W-:Y:S01]  /*e090*/  ULDC.64 UR6, c[0x0][0xbf0] ;  /* 0x0002fc0000067ab9 */ /* 0x000fe20000000a00 */
[----:B------:R-:W-:Y:S02]  /*e0a0*/  IMAD.MOV.U32 R5, RZ, RZ, R9 ;  /* 0x000000ffff057224 */ /* 0x000fe400078e0009 */
[----:B------:R-:W-:Y:S02]  /*e0b0*/  IMAD R7, R216, UR6, RZ ;  /* 0x00000006d8077c24 */ /* 0x000fe4000f8e02ff */
[C---:B------:R-:W-:Y:S02]  /*e0c0*/  IMAD.WIDE.U32 R2, R23.reuse, UR6, R2 ;  /* 0x0000000617027c25 */ /* 0x040fe4000f8e0002 */
[----:B------:R-:W0:Y:S02]  /*e0d0*/  @P0 LDC R8, c[0x0][0xcec] ;  /* 0x00033b00ff080b82 */ /* 0x000e240000000800 */
[----:B------:R-:W-:Y:S01]  /*e0e0*/  IMAD R7, R23, UR7, R7 ;  /* 0x0000000717077c24 */ /* 0x000fe2000f8e0207 */
[----:B------:R-:W-:-:S03]  /*e0f0*/  ULDC.64 UR6, c[0x0][0xbe0] ;  /* 0x0002f80000067ab9 */ /* 0x000fc60000000a00 */
[----:B------:R-:W-:Y:S02]  /*e100*/  IMAD.IADD R3, R3, 0x1, R7 ;  /* 0x0000000103037824 */ /* 0x000fe400078e0207 */
[----:B------:R-:W1:Y:S01]  /*e110*/  @P0 LDC R13, c[0x0][0xcf0] ;  /* 0x00033c00ff0d0b82 */ /* 0x000e620000000800 */
[----:B0-----:R-:W-:-:S05]  /*e120*/  @P0 IMAD.HI.U32 R4, R9, R8, RZ ;  /* 0x0000000809040227 */ /* 0x001fca00078e00ff */
[----:B-1----:R-:W-:-:S04]  /*e130*/  @P0 SHF.R.U32.HI R5, RZ, R13, R4 ;  /* 0x0000000dff050219 */ /* 0x002fc80000011604 */
        /* <DEDUP_REMOVED lines=8> */
[----:B------:R-:W-:Y:S01]  /*e1c0*/  ULDC.64 UR6, c[0x0][0xbd8] ;  /* 0x0002f60000067ab9 */ /* 0x000fe20000000a00 */
        /* <DEDUP_REMOVED lines=42> */
.L_x_5771:
[----:B------:R-:W-:Y:S05]  /*e470*/  BSYNC B1 ;  /* 0x0000000000017941 */ /* 0x000fea0003800000 */
.L_x_5770:
        /* <DEDUP_REMOVED lines=21> */
.L_x_5773:
[----:B------:R-:W-:Y:S05]  /*e5d0*/  BSYNC B1 ;  /* 0x0000000000017941 */ /* 0x000fea0003800000 */
.L_x_5772:
        /* <DEDUP_REMOVED lines=21> */
.L_x_5775:
[----:B------:R-:W-:Y:S05]  /*e730*/  BSYNC B1 ;  /* 0x0000000000017941 */ /* 0x000fea0003800000 */
.L_x_5774:
        /* <DEDUP_REMOVED lines=22> */
.L_x_5764:
[----:B------:R-:W-:Y:S05]  /*e8a0*/  BSYNC B0 ;  /* 0x0000000000007941 */ /* 0x000fea0003800000 */
.L_x_5754:
[----:B------:R-:W-:Y:S02]  /*e8b0*/  ULDC UR6, c[0x0][0xd3c] ;  /* 0x00034f0000067ab9 */ /* 0x000fe40000000800 */
[----:B------:R-:W-:-:S06]  /*e8c0*/  UISETP.GE.AND UP0, UPT, UR5, UR6, UPT ;  /* 0x000000060500728c */ /* 0x000fcc000bf06270 */
[----:B------:R-:W-:-:S13]  /*e8d0*/  PLOP3.LUT P0, PT, PT, PT, UP0, 0x80, 0x0 ;  /* 0x000000000000781c */ /* 0x000fda0003f0f008 */
[----:B------:R-:W-:Y:S05]  /*e8e0*/  @!P0 BRA `(.L_x_5776) ;  /* 0xffffff2400fc8947 */ /* 0x000fea000383ffff */
[----:B------:R-:W-:Y:S05]  /*e8f0*/  EXIT ;  /* 0x000000000000794d */ /* 0x000fea0003800000 */
.L_x_5710:
        /* <DEDUP_REMOVED lines=16> */
.L_x_5777:
        /* <DEDUP_REMOVED lines=43> */
.L_x_5781:
        /* <DEDUP_REMOVED lines=35> */
.L_x_5779:
        /* <DEDUP_REMOVED lines=13> */
.L_x_5782:
        /* <DEDUP_REMOVED lines=62> */
.L_x_5783:
        /* <DEDUP_REMOVED lines=61> */
.L_x_5784:
[----:B------:R-:W-:-:S05]  /*f760*/  LOP3.LUT R25, RZ, R2, RZ, 0x33, !PT ;  /* 0x00000002ff197212 */ /* 0x000fca00078e33ff */
[----:B------:R-:W-:Y:S01]  /*f770*/  IMAD.IADD R25, R6, 0x1, R25 ;  /* 0x0000000106197824 */ /* 0x000fe200078e0219 */
[----:B------:R-:W-:Y:S06]  /*f780*/  BRA `(.L_x_5785) ;  /* 0x0000000000147947 */ /* 0x000fec0003800000 */
.L_x_5780:
[----:B------:R-:W-:Y:S01]  /*f790*/  ULDC UR4, c[0x0][0xd3c] ;  /* 0x00034f0000047ab9 */ /* 0x000fe20000000800 */
[----:B------:R-:W-:Y:S02]  /*f7a0*/  IMAD.MOV.U32 R25, RZ, RZ, RZ ;  /* 0x000000ffff197224 */ /* 0x000fe400078e00ff */
[----:B------:R-:W-:Y:S02]  /*f7b0*/  IMAD.U32 R24, RZ, RZ, UR6 ;  /* 0x00000006ff187e24 */ /* 0x000fe4000f8e00ff */
[----:B------:R-:W-:Y:S02]  /*f7c0*/  IMAD.MOV.U32 R26, RZ, RZ, RZ ;  /* 0x000000ffff1a7224 */ /* 0x000fe400078e00ff */
[----:B------:R-:W-:-:S07]  /*f7d0*/  IMAD.U32 R27, RZ, RZ, UR4 ;  /* 0x00000004ff1b7e24 */ /* 0x000fce000f8e00ff */
.L_x_5785:
[----:B------:R-:W-:-:S13]  /*f7e0*/  ISETP.NE.AND P0, PT, R7, RZ, PT ;  /* 0x000000ff0700720c */ /* 0x000fda0003f05270 */
[----:B------:R-:W0:Y:S01]  /*f7f0*/  @!P0 S2R R3, SR_CgaCtaId ;  /* 0x0000000000038919 */ /* 0x000e220000008800 */
[----:B------:R-:W-:-:S04]  /*f800*/  @!P0 MOV R2, 0x400 ;  /* 0x0000040000028802 */ /* 0x000fc80000000f00 */
[----:B0-----:R-:W-:-:S05]  /*f810*/  @!P0 LEA R2, R3, R2, 0x18 ;  /* 0x0000000203028211 */ /* 0x001fca00078ec0ff */
[----:B------:R1:W-:Y:S01]  /*f820*/  @!P0 STS.128 [R2+0x324d0], R24 ;  /* 0x0324d01802008388 */ /* 0x0003e20000000c00 */
[----:B------:R-:W-:Y:S06]  /*f830*/  BAR.ARV 0x5, 0x180 ;  /* 0x0146000000007b1d */ /* 0x000fec0000002000 */
.L_x_5778:
        /* <DEDUP_REMOVED lines=31> */
.L_x_5855:
        /* <DEDUP_REMOVED lines=48> */
.L_x_5787:
        /* <DEDUP_REMOVED lines=9> */
.L_x_5788:
        /* <DEDUP_REMOVED lines=9> */
.L_x_5789:
[----:B------:R-:W3:Y:S01]  /*fe50*/  LDL R4, [R1+0x4] ;  /* 0x0000040001047983 */ /* 0x000ee20000100800 */
[----:B012---:R-:W0:Y:S01]  /*fe60*/  LDC R0, c[0x0][0x448] ;  /* 0x00011200ff007b82 */ /* 0x007e220000000800 */
[----:B-----5:R-:W-:Y:S01]  /*fe70*/  IMAD.IADD R19, R19, 0x1, -R32 ;  /* 0x0000000113137824 */ /* 0x020fe200078e0a20 */
[----:B------:R-:W-:Y:S01]  /*fe80*/  LOP3.LUT R16, R16, 0xfffeffff, RZ, 0xc0, !PT ;  /* 0xfffeffff10107812 */ /* 0x000fe200078ec0ff */
[----:B------:R-:W-:Y:S01]  /*fe90*/  BSSY B0, `(.L_x_5790) ;  /* 0x0000038000007945 */ /* 0x000fe20003800000 */
[----:B0-----:R-:W-:Y:S01]  /*fea0*/  ISETP.NE.AND P0, PT, R0, 0x1, PT ;  /* 0x000000010000780c */ /* 0x001fe20003f05270 */
[----:B------:R-:W-:-:S04]  /*feb0*/  IMAD.SHL.U32 R0, R25, 0x80, RZ ;  /* 0x0000008019007824 */ /* 0x000fc800078e00ff */
[----:B------:R-:W-:-:S08]  /*fec0*/  VIADD R0, R0, 0x7f ;  /* 0x0000007f00007836 */ /* 0x000fd00000000000 */
[----:B------:R-:W0:Y:S01]  /*fed0*/  @P0 LDC R3, c[0x0][0x44c] ;  /* 0x00011300ff030b82 */ /* 0x000e220000000800 */
[----:B------:R-:W-:-:S07]  /*fee0*/  @P0 LOP3.LUT R16, R16, 0x10000, RZ, 0xfc, !PT ;  /* 0x0001000010100812 */ /* 0x000fce00078efcff */
[----:B------:R-:W1:Y:S01]  /*fef0*/  @P0 LDC R5, c[0x0][0x450] ;  /* 0x00011400ff050b82 */ /* 0x000e620000000800 */
[----:B0-----:R-:W-:-:S05]  /*ff00*/  @P0 IMAD.HI.U32 R2, R0, R3, RZ ;  /* 0x0000000300020227 */ /* 0x001fca00078e00ff */
[----:B-1----:R-:W-:Y:S01]  /*ff10*/  @P0 SHF.R.U32.HI R0, RZ, R5, R2 ;  /* 0x00000005ff000219 */ /* 0x002fe20000011602 */
[----:B------:R-:W-:-:S04]  /*ff20*/  VIADD R2, R19, 0x5f ;  /* 0x0000005f13027836 */ /* 0x000fc80000000000 */
[----:B------:R-:W-:Y:S01]  /*ff30*/  IMAD.HI R2, R2, 0x2aaaaaab, RZ ;  /* 0x2aaaaaab02027827 */ /* 0x000fe200078e02ff */
[----:B---3--:R-:W-:-:S05]  /*ff40*/  IADD3 R3, R19, 0x60, -R4 ;  /* 0x0000006013037810 */ /* 0x008fca0007ffe804 */
        /* <DEDUP_REMOVED lines=44> */
.L_x_5791:
[----:B------:R-:W-:Y:S05]  /*10210*/  BSYNC B0 ;  /* 0x0000000000007941 */ /* 0x000fea0003800000 */
.L_x_5790:
        /* <DEDUP_REMOVED lines=23> */
.L_x_5793:
        /* <DEDUP_REMOVED lines=20> */
.L_x_5796:
[----:B------:R-:W-:Y:S05]  /*104d0*/  BSYNC B6 ;  /* 0x0000000000067941 */ /* 0x000fea0003800000 */
.L_x_5795:
        /* <DEDUP_REMOVED lines=20> */
.L_x_5799:
        /* <DEDUP_REMOVED lines=15> */
.L_x_5798:
[----:B------:R-:W-:Y:S05]  /*10710*/  BSYNC B6 ;  /* 0x0000000000067941 */ /* 0x000fea0003800000 */
.L_x_5797:
        /* <DEDUP_REMOVED lines=9> */
[----:B------:R3:W5:Y:S01]  /*107b0*/  @P0 LDG.E R29, desc[UR36][R2.64] ;  /* 0x00000024021d0981 */ /* 0x000762000c1e1900 */
[----:B------:R-:W-:Y:S01]  /*107c0*/  LOP3.LUT R16, R16, 0xfffffffe, RZ, 0xc0, !PT ;  /* 0xfffffffe10107812 */ /* 0x000fe200078ec0ff */
[----:B------:R-:W-:Y:S01]  /*107d0*/  UMOV UR5, 0xffffffff ;  /* 0xffffffff00057882 */ /* 0x000fe20000000000 */
[----:B------:R-:W4:Y:S02]  /*107e0*/  S2R R21, SR_TID.X ;  /* 0x0000000000157919 */ /* 0x000f240000002100 */
[----:B------:R-:W-:Y:S01]  /*107f0*/  LOP3.LUT R16, R16, 0xffffffef, RZ, 0xc0, !PT ;  /* 0xffffffef10107812 */ /* 0x000fe200078ec0ff */
[----:B-1----:R-:W-:-:S05]  /*10800*/  IMAD.SHL.U32 R20, R20, 0x8, RZ ;  /* 0x0000000814147824 */ /* 0x002fca00078e00ff */
[----:B------:R-:W-:-:S04]  /*10810*/  LOP3.LUT R20, R20, 0x38, RZ, 0xc0, !PT ;  /* 0x0000003814147812 */ /* 0x000fc800078ec0ff */
[C---:B------:R-:W-:Y:S02]  /*10820*/  LOP3.LUT R4, R20.reuse, 0x40, RZ, 0xfc, !PT ;  /* 0x0000004014047812 */ /* 0x040fe400078efcff */
[----:B------:R-:W-:Y:S02]  /*10830*/  LOP3.LUT R20, R20, 0x80, RZ, 0xfc, !PT ;  /* 0x0000008014147812 */ /* 0x000fe400078efcff */
[----:B------:R-:W-:Y:S02]  /*10840*/  ISETP.GE.AND P1, PT, R4, UR4, PT ;  /* 0x0000000404007c0c */ /* 0x000fe4000bf26270 */
[----:B------:R-:W-:Y:S02]  /*10850*/  ISETP.GE.AND P0, PT, R20, UR4, PT ;  /* 0x0000000414007c0c */ /* 0x000fe4000bf06270 */
[----:B------:R-:W1:Y:S09]  /*10860*/  S2R R20, SR_TID.X ;  /* 0x0000000000147919 */ /* 0x000e720000002100 */
[----:B------:R-:W-:Y:S01]  /*10870*/  @P1 LOP3.LUT R16, R16, 0x10, RZ, 0xfc, !PT ;  /* 0x0000001010101812 */ /* 0x000fe200078efcff */
[----:B----4-:R-:W-:-:S05]  /*10880*/  IMAD.SHL.U32 R21, R21, 0x8, RZ ;  /* 0x0000000815157824 */ /* 0x010fca00078e00ff */
[----:B------:R-:W-:-:S04]  /*10890*/  LOP3.LUT R21, R21, 0x38, RZ, 0xc0, !PT ;  /* 0x0000003815157812 */ /* 0x000fc800078ec0ff */
[C---:B------:R-:W-:Y:S02]  /*108a0*/  ISETP.GE.AND P2, PT, R21.reuse, UR4, PT ;  /* 0x0000000415007c0c */ /* 0x040fe4000bf46270 */
[----:B------:R-:W-:Y:S02]  /*108b0*/  LOP3.LUT R21, R21, 0xc0, RZ, 0xfc, !PT ;  /* 0x000000c015157812 */ /* 0x000fe400078efcff */
[----:B-1----:R-:W-:-:S09]  /*108c0*/  LOP3.LUT R20, R20, 0x7f, RZ, 0xc0, !PT ;  /* 0x0000007f14147812 */ /* 0x002fd200078ec0ff */
[----:B------:R-:W-:Y:S02]  /*108d0*/  @P2 LOP3.LUT R16, R16, 0x1, RZ, 0xfc, !PT ;  /* 0x0000000110102812 */ /* 0x000fe400078efcff */
[----:B------:R-:W-:Y:S02]  /*108e0*/  SHF.R.U32.HI R4, RZ, 0x3, R20 ;  /* 0x00000003ff047819 */ /* 0x000fe40000011614 */
[----:B------:R-:W1:Y:S01]  /*108f0*/  S2R R20, SR_TID.X ;  /* 0x0000000000147919 */ /* 0x000e620000002100 */
[----:B------:R-:W-:-:S04]  /*10900*/  LOP3.LUT R16, R16, 0xfffffff7, RZ, 0xc0, !PT ;  /* 0xfffffff710107812 */ /* 0x000fc800078ec0ff */
[----:B------:R-:W-:Y:S02]  /*10910*/  @P0 LOP3.LUT R16, R16, 0x8, RZ, 0xfc, !PT ;  /* 0x0000000810100812 */ /* 0x000fe400078efcff */
[----:B------:R-:W-:Y:S02]  /*10920*/  ISETP.GE.AND P0, PT, R21, UR4, PT ;  /* 0x0000000415007c0c */ /* 0x000fe4000bf06270 */
[----:B------:R-:W-:-:S11]  /*10930*/  LOP3.LUT R16, R16, 0xfffffffb, RZ, 0xc0, !PT ;  /* 0xfffffffb10107812 */ /* 0x000fd600078ec0ff */
[----:B------:R-:W-:Y:S01]  /*10940*/  @P0 LOP3.LUT R16, R16, 0x4, RZ, 0xfc, !PT ;  /* 0x0000000410100812 */ /* 0x000fe200078efcff */
[----:B-1----:R-:W-:-:S05]  /*10950*/  IMAD.SHL.U32 R20, R20, 0x10, RZ ;  /* 0x0000001014147824 */ /* 0x002fca00078e00ff */
[----:B------:R-:W-:Y:S01]  /*10960*/  LOP3.LUT R20, R4, 0x70, R20, 0xf8, !PT ;  /* 0x0000007004147812 */ /* 0x000fe200078ef814 */
[----:B--2---:R-:W-:-:S04]  /*10970*/  VIADD R0, R0, 0xffffffff ;  /* 0xffffffff00007836 */ /* 0x004fc80000000000 */
[----:B------:R-:W-:Y:S01]  /*10980*/  IMAD R37, R0, 0x60, R20 ;  /* 0x0000006000257824 */ /* 0x000fe200078e0214 */
[----:B0--3--:R-:W-:Y:S06]  /*10990*/  BRA.DIV UR5, `(.L_x_5800) ;  /* 0x0000005205147947 */ /* 0x009fec000b800000 */
.L_x_5873:
        /* <DEDUP_REMOVED lines=20> */
[----:B------:R-:W-:Y:S01]  /*10ae0*/  @!P0 IMAD.IADD R7, R3, 0x1, R7 ;  /* 0x0000000103078824 */ /* 0x000fe200078e0207 */
[----:B------:R-:W-:-:S05]  /*10af0*/  SEL R3, RZ, 0x1, P2 ;  /* 0x00000001ff037807 */ /* 0x000fca0001000000 */
[----:B------:R1:W-:Y:S01]  /*10b00*/  STL [R1+0x24], R3 ;  /* 0x0000240301007387 */ /* 0x0003e20000100800 */
[----:B0-----:R-:W-:-:S04]  /*10b10*/  @!P0 LEA R4, P1, R2, R4, 0x2 ;  /* 0x0000000402048211 */ /* 0x001fc800078210ff */
[----:B------:R-:W-:Y:S01]  /*10b20*/  @!P0 LEA.HI.X R5, R2, R5, R7, 0x2, P1 ;  /* 0x0000000502058211 */ /* 0x000fe200008f1407 */
[----:B------:R-:W-:-:S04]  /*10b30*/  IMAD.MOV R2, RZ, RZ, -R6 ;  /* 0x000000ffff027224 */ /* 0x000fc800078e0a06 */
[----:B------:R-:W-:Y:S01]  /*10b40*/  IMAD R37, R8, R2, R37 ;  /* 0x0000000208257224 */ /* 0x000fe200078e0225 */
[----:B------:R1:W5:Y:S01]  /*10b50*/  @!P0 LDG.E R36, desc[UR36][R4.64] ;  /* 0x0000002404248981 */ /* 0x000362000c1e1900 */
[----:B------:R-:W-:Y:S01]  /*10b60*/  IMAD.U32 R2, RZ, RZ, UR38 ;  /* 0x00000026ff027e24 */ /* 0x000fe2000f8e00ff */
[----:B------:R-:W-:Y:S02]  /*10b70*/  ISETP.GT.U32.AND P1, PT, R20, 0x5f, PT ;  /* 0x0000005f1400780c */ /* 0x000fe40003f24070 */
[----:B------:R-:W-:Y:S02]  /*10b80*/  LOP3.LUT R16, R16, 0xfffffbff, RZ, 0xc0, !PT ;  /* 0xfffffbff10107812 */ /* 0x000fe400078ec0ff */
[----:B------:R-:W-:Y:S02]  /*10b90*/  ISETP.NE.AND P0, PT, R2, 0x3, PT ;  /* 0x000000030200780c */ /* 0x000fe40003f05270 */
[----:B------:R-:W-:-:S11]  /*10ba0*/  LOP3.LUT R26, R26, 0xffff, RZ, 0xc0, !PT ;  /* 0x0000ffff1a1a7812 */ /* 0x000fd600078ec0ff */
[----:B------:R-:W-:-:S04]  /*10bb0*/  @P0 LOP3.LUT R16, R16, 0x400, RZ, 0xfc, !PT ;  /* 0x0000040010100812 */ /* 0x000fc800078efcff */
[----:B------:R-:W-:-:S04]  /*10bc0*/  LOP3.LUT R16, R16, 0xffffffdf, RZ, 0xc0, !PT ;  /* 0xffffffdf10107812 */ /* 0x000fc800078ec0ff */
[----:B------:R-:W-:Y:S01]  /*10bd0*/  @P1 LOP3.LUT R16, R16, 0x20, RZ, 0xfc, !PT ;  /* 0x0000002010101812 */ /* 0x000fe200078efcff */
[----:B-1----:R-:W-:Y:S06]  /*10be0*/  @!P0 BRA `(.L_x_5801) ;  /* 0x0000000000048947 */ /* 0x002fec0003800000 */
[----:B------:R-:W-:Y:S01]  /*10bf0*/  BPT.TRAP 0x1 ;  /* 0x000000040000795c */ /* 0x000fe20000300000 */
.L_x_5801:
[----:B------:R-:W-:Y:S01]  /*10c00*/  IMAD R22, R0, -0x60, R19 ;  /* 0xffffffa000167824 */ /* 0x000fe200078e0213 */
[----:B------:R-:W-:Y:S01]  /*10c10*/  SHF.L.U32 R0, R28, 0x1f, RZ ;  /* 0x0000001f1c007819 */ /* 0x000fe200000006ff */
[----:B------:R-:W-:Y:S01]  /*10c20*/  IMAD R19, R18, 0x8, R17 ;  /* 0x0000000812137824 */ /* 0x000fe200078e0211 */
[----:B------:R-:W-:Y:S03]  /*10c30*/  BSSY B0, `(.L_x_5802) ;  /* 0x0000003000007945 */ /* 0x000fe60003800000 */
[----:B------:R-:W0:Y:S02]  /*10c40*/  SYNCS.PHASECHK.TRANS64.TRYWAIT P0, [R19+URZ+0x32440], R0 ;  /* 0x03244000130075a7 */ /* 0x000e24000800017f */
[----:B0-----:R-:W-:Y:S05]  /*10c50*/  @!P0 BRA `(.L_x_5803) ;  /* 0x0000004c00988947 */ /* 0x001fea0003800000 */
.L_x_5874:
[----:B------:R-:W-:Y:S05]  /*10c60*/  BSYNC B0 ;  /* 0x0000000000007941 */ /* 0x000fea0003800000 */
.L_x_5802:
        /* <DEDUP_REMOVED lines=87> */
.L_x_5888:
        /* <DEDUP_REMOVED lines=10> */
.L_x_5805:
        /* <DEDUP_REMOVED lines=10> */
.L_x_5806:
[----:B------:R1:W5:Y:S01]  /*11320*/  LDL.LU R0, [R1+0x8] ;  /* 0x0000080001007983 */ /* 0x0003620000300800 */
[----:B------:R-:W-:Y:S01]  /*11330*/  LOP3.LUT P0, RZ, R16, 0x40, RZ, 0xc0, !PT ;  /* 0x0000004010ff7812 */ /* 0x000fe2000780c0ff */
[----:B------:R1:W-:-:S12]  /*11340*/  SYNCS.ARRIVE.TRANS64.A1T0 RZ, [R19+URZ+0x32430], RZ ;  /* 0x032430ff13ff79a7 */ /* 0x0003d8000810003f */
[----:B------:R-:W-:Y:S05]  /*11350*/  WARPSYNC.ALL ;  /* 0x0000000000007948 */ /* 0x000fea0003800000 */
[----:B0-----:R-:W-:Y:S01]  /*11360*/  SEL R2, R34, RZ, !P0 ;  /* 0x000000ff22027207 */ /* 0x001fe20004000000 */
[----:B------:R-:W-:Y:S04]  /*11370*/  BSSY B6, `(.L_x_5807) ;  /* 0x000001a000067945 */ /* 0x000fe80003800000 */
[----:B------:R0:W-:Y:S01]  /*11380*/  STL [R1], R2 ;  /* 0x0000000201007387 */ /* 0x0001e20000100800 */
[----:B------:R-:W-:Y:S01]  /*11390*/  BAR.SYNC.DEFER_BLOCKING 0x8, 0x180 ;  /* 0x0206000000007b1d */ /* 0x000fe20000010000 */
[----:B-----5:R-:W-:Y:S01]  /*113a0*/  SEL R34, R0, RZ, !P0 ;  /* 0x000000ff00227207 */ /* 0x020fe20004000000 */
[----:B------:R-:W-:-:S04]  /*113b0*/  VIADD R0, R17, 0x18400 ;  /* 0x0001840011007836 */ /* 0x000fc80000000000 */
[----:B------:R0:W-:Y:S01]  /*113c0*/  STL [R1+0xc], R34 ;  /* 0x00000c2201007387 */ /* 0x0001e20000100800 */
[----:B------:R-:W-:Y:S02]  /*113d0*/  LOP3.LUT P0, RZ, R0, 0x3ff, RZ, 0xc0, !PT ;  /* 0x000003ff00ff7812 */ /* 0x000fe4000780c0ff */
[----:B------:R-:W-:-:S05]  /*113e0*/  SHF.R.S32.HI R0, RZ, 0x1f, R35 ;  /* 0x0000001fff007819 */ /* 0x000fca0000011423 */
[----:B------:R0:W-:Y:S06]  /*113f0*/  STL [R1+0x8], R0 ;  /* 0x0000080001007387 */ /* 0x0001ec0000100800 */
        /* <DEDUP_REMOVED lines=17> */
.L_x_5808:
[----:B------:R-:W-:Y:S05]  /*11510*/  BSYNC B6 ;  /* 0x0000000000067941 */ /* 0x000fea0003800000 */
.L_x_5807:
[----:B------:R-:W2:Y:S01]  /*11520*/  LDL R4, [R1+0x8] ;  /* 0x0000080001047983 */ /* 0x000ea20000100800 */
[----:B0-----:R-:W0:Y:S01]  /*11530*/  S2R R2, SR_TID.X ;  /* 0x0000000000027919 */ /* 0x001e220000002100 */
[----:B------:R-:W-:Y:S01]  /*11540*/  IMAD.MOV.U32 R21, RZ, RZ, R34 ;  /* 0x000000ffff157224 */ /* 0x000fe200078e0022 */
[----:B------:R-:W-:Y:S01]  /*11550*/  ULDC.64 UR4, c[0x0][0x298] ;  /* 0x0000a60000047ab9 */ /* 0x000fe20000000a00 */
[----:B------:R-:W3:Y:S01]  /*11560*/  LDC R5, c[0x0][0x448] ;  /* 0x00011200ff057b82 */ /* 0x000ee20000000800 */
[----:B------:R-:W4:Y:S01]  /*11570*/  LDL R20, [R1] ;  /* 0x0000000001147983 */ /* 0x000f220000100800 */
[----:B------:R-:W5:Y:S01]  /*11580*/  S2R R34, SR_TID.X ;  /* 0x0000000000227919 */ /* 0x000f620000002100 */
[----:B0-----:R-:W-:-:S04]  /*11590*/  LOP3.LUT R2, R2, 0x7f, RZ, 0xc0, !PT ;  /* 0x0000007f02027812 */ /* 0x001fc800078ec0ff */
[----:B------:R-:W-:Y:S02]  /*115a0*/  SHF.R.U32.HI R0, RZ, 0x3, R2 ;  /* 0x00000003ff007819 */ /* 0x000fe40000011602 */
[----:B------:R-:W0:Y:S02]  /*115b0*/  LDC R2, c[0x0][0x448] ;  /* 0x00011200ff027b82 */ /* 0x000e240000000800 */
[----:B0-----:R-:W-:Y:S01]  /*115c0*/  ISETP.NE.AND P6, PT, R2, 0x1, PT ;  /* 0x000000010200780c */ /* 0x001fe20003fc5270 */
[----:B-----5:R-:W-:-:S12]  /*115d0*/  IMAD.SHL.U32 R34, R34, 0x10, RZ ;  /* 0x0000001022227824 */ /* 0x020fd800078e00ff */
[----:B------:R-:W0:Y:S08]  /*115e0*/  @P6 LDC R3, c[0x0][0x44c] ;  /* 0x00011300ff036b82 */ /* 0x000e300000000800 */
[----:B------:R-:W5:Y:S01]  /*115f0*/  @P6 LDC R2, c[0x0][0x450] ;  /* 0x00011400ff026b82 */ /* 0x000f620000000800 */
[----:B------:R-:W-:-:S05]  /*11600*/  LOP3.LUT R34, R0, 0x70, R34, 0xf8, !PT ;  /* 0x0000007000227812 */ /* 0x000fca00078ef822 */
[----:B------:R-:W-:-:S04]  /*11610*/  IMAD R34, R25, 0x80, R34 ;  /* 0x0000008019227824 */ /* 0x000fc800078e0222 */
[----:B------:R-:W-:Y:S02]  /*11620*/  IMAD.MOV.U32 R0, RZ, RZ, R34 ;  /* 0x000000ffff007224 */ /* 0x000fe400078e0022 */
[----:B0-----:R-:W-:-:S05]  /*11630*/  @P6 IMAD.HI.U32 R3, R34, R3, RZ ;  /* 0x0000000322036227 */ /* 0x001fca00078e00ff */
[----:B-----5:R-:W-:Y:S01]  /*11640*/  @P6 SHF.R.U32.HI R0, RZ, R2, R3 ;  /* 0x00000002ff006219 */ /* 0x020fe20000011603 */
[----:B------:R-:W-:-:S04]  /*11650*/  IMAD.WIDE.U32 R2, R35, UR4, RZ ;  /* 0x0000000423027c25 */ /* 0x000fc8000f8e00ff */
[----:B--2---:R-:W-:-:S04]  /*11660*/  IMAD R4, R4, UR4, RZ ;  /* 0x0000000404047c24 */ /* 0x004fc8000f8e02ff */
[----:B------:R-:W-:Y:S01]  /*11670*/  IMAD R4, R35, UR5, R4 ;  /* 0x0000000523047c24 */ /* 0x000fe2000f8e0204 */
[----:B------:R-:W-:-:S03]  /*11680*/  ULDC.64 UR4, c[0x0][0x2d8] ;  /* 0x0000b60000047ab9 */ /* 0x000fc60000000a00 */
[----:B------:R-:W-:Y:S02]  /*11690*/  IMAD.IADD R3, R3, 0x1, R4 ;  /* 0x0000000103037824 */ /* 0x000fe400078e0204 */
[----:B------:R-:W-:-:S04]  /*116a0*/  IMAD.WIDE.U32 R2, R26, UR4, R2 ;  /* 0x000000041a027c25 */ /* 0x000fc8000f8e0002 */
[----:B------:R-:W-:Y:S01]  /*116b0*/  IMAD R3, R26, UR5, R3 ;  /* 0x000000051a037c24 */ /* 0x000fe2000f8e0203 */
[----:B------:R-:W-:Y:S02]  /*116c0*/  ULDC.64 UR4, c[0x0][0x2e0] ;  /* 0x0000b80000047ab9 */ /* 0x000fe40000000a00 */
[----:B------:R-:W-:Y:S02]  /*116d0*/  IMAD R4, R21, UR4, RZ ;  /* 0x0000000415047c24 */ /* 0x000fe4000f8e02ff */
[----:B----4-:R-:W-:-:S04]  /*116e0*/  IMAD.WIDE.U32 R2, R20, UR4, R2 ;  /* 0x0000000414027c25 */ /* 0x010fc8000f8e0002 */
[----:B------:R-:W-:Y:S01]  /*116f0*/  IMAD R4, R20, UR5, R4 ;  /* 0x0000000514047c24 */ /* 0x000fe2000f8e0204 */
[----:B------:R-:W-:Y:S01]  /*11700*/  ULDC.64 UR4, c[0x0][0x2d0] ;  /* 0x0000b40000047ab9 */ /* 0x000fe20000000a00 */
[----:B------:R-:W0:Y:S02]  /*11710*/  S2R R20, SR_TID.X ;  /* 0x0000000000147919 */ /* 0x000e240000002100 */
[----:B------:R-:W-:Y:S01]  /*11720*/  IMAD.IADD R3, R3, 0x1, R4 ;  /* 0x0000000103037824 */ /* 0x000fe200078e0204 */
[----:B------:R-:W-:Y:S01]  /*11730*/  SHF.R.S32.HI R4, RZ, 0x1f, R0 ;  /* 0x0000001fff047819 */ /* 0x000fe20000011400 */
[----:B------:R-:W2:Y:S04]  /*11740*/  S2R R21, SR_TID.X ;  /* 0x0000000000157919 */ /* 0x000ea80000002100 */
[----:B------:R-:W-:-:S02]  /*11750*/  IMAD R4, R4, UR4, RZ ;  /* 0x0000000404047c24 */ /* 0x000fc4000f8e02ff */
[----:B------:R-:W-:-:S04]  /*11760*/  IMAD.WIDE.U32 R2, R0, UR4, R2 ;  /* 0x0000000400027c25 */ /* 0x000fc8000f8e0002 */
[----:B------:R-:W-:Y:S01]  /*11770*/  IMAD R4, R0, UR5, R4 ;  /* 0x0000000500047c24 */ /* 0x000fe2000f8e0204 */
[----:B------:R-:W-:Y:S01]  /*11780*/  ULDC.64 UR4, c[0x0][0x2c8] ;  /* 0x0000b20000047ab9 */ /* 0x000fe20000000a00 */
[----:B------:R-:W-:-:S04]  /*11790*/  IMAD.MOV R0, RZ, RZ, -R0 ;  /* 0x000000ffff007224 */ /* 0x000fc800078e0a00 */
[----:B---3--:R-:W-:Y:S02]  /*117a0*/  IMAD R0, R5, R0, R34 ;  /* 0x0000000005007224 */ /* 0x008fe400078e0222 */
[----:B------:R-:W-:-:S03]  /*117b0*/  IMAD.IADD R3, R3, 0x1, R4 ;  /* 0x0000000103037824 */ /* 0x000fc600078e0204 */
[----:B------:R-:W-:Y:S01]  /*117c0*/  SHF.R.S32.HI R4, RZ, 0x1f, R0 ;  /* 0x0000001fff047819 */ /* 0x000fe20000011400 */
[----:B------:R-:W-:-:S04]  /*117d0*/  IMAD.WIDE.U32 R2, R0, UR4, R2 ;  /* 0x0000000400027c25 */ /* 0x000fc8000f8e0002 */
[----:B------:R-:W-:-:S04]  /*117e0*/  IMAD R4, R4, UR4, RZ ;  /* 0x0000000404047c24 */ /* 0x000fc8000f8e02ff */
[----:B------:R-:W-:Y:S01]  /*117f0*/  IMAD R4, R0, UR5, R4 ;  /* 0x0000000500047c24 */ /* 0x000fe2000f8e0204 */
[----:B------:R-:W-:Y:S01]  /*11800*/  ULDC.64 UR4, c[0x0][0x280] ;  /* 0x0000a00000047ab9 */ /* 0x000fe20000000a00 */
[----:B0-----:R-:W-:Y:S01]  /*11810*/  IMAD.SHL.U32 R20, R20, 0x8, RZ ;  /* 0x0000000814147824 */ /* 0x001fe200078e00ff */
[----:B------:R-:W-:Y:S01]  /*11820*/  LEA R0, P0, R2, UR4, 0x1 ;  /* 0x0000000402007c11 */ /* 0x000fe2000f8008ff */
[----:B------:R-:W-:Y:S01]  /*11830*/  IMAD.IADD R4, R3, 0x1, R4 ;  /* 0x0000000103047824 */ /* 0x000fe200078e0204 */
[----:B------:R-:W-:Y:S02]  /*11840*/  ULDC UR4, c[0x0][0x2b8] ;  /* 0x0000ae0000047ab9 */ /* 0x000fe40000000800 */
[----:B------:R-:W-:Y:S02]  /*11850*/  LOP3.LUT R20, R20, 0x38, RZ, 0xc0, !PT ;  /* 0x0000003814147812 */ /* 0x000fe400078ec0ff */
[----:B------:R-:W-:Y:S01]  /*11860*/  LEA.HI.X R4, R2, UR5, R4, 0x1, P0 ;  /* 0x0000000502047c11 */ /* 0x000fe200080f0c04 */
[----:B------:R-:W-:Y:S01]  /*11870*/  UMOV UR5, 0xffffffff ;  /* 0xffffffff00057882 */ /* 0x000fe20000000000 */
[----:B--2---:R-:W-:-:S02]  /*11880*/  LOP3.LUT R21, R21, 0x7f, RZ, 0xc0, !PT ;  /* 0x0000007f15157812 */ /* 0x004fc400078ec0ff */
[----:B------:R-:W-:Y:S02]  /*11890*/  ISETP.GE.AND P0, PT, R20, UR4, PT ;  /* 0x0000000414007c0c */ /* 0x000fe4000bf06270 */
[----:B------:R-:W-:Y:S01]  /*118a0*/  SHF.R.U32.HI R21, RZ, 0x3, R21 ;  /* 0x00000003ff157819 */ /* 0x000fe20000011615 */
[----:B------:R-:W-:Y:S10]  /*118b0*/  BRA.DIV UR5, `(.L_x_5809) ;  /* 0x0000004a05947947 */ /* 0x000ff4000b800000 */
[----:B------:R-:W2:Y:S01]  /*118c0*/  LDL.LU R2, [R1+0x4] ;  /* 0x0000040001027983 */ /* 0x000ea20000300800 */
[----:B------:R-:W-:Y:S01]  /*118d0*/  IMAD R25, R25, 0x80, R21 ;  /* 0x0000008019197824 */ /* 0x000fe200078e0215 */
[----:B------:R-:W-:Y:S02]  /*118e0*/  LOP3.LUT R16, R16, 0xffffdfff, RZ, 0xc0, !PT ;  /* 0xffffdfff10107812 */ /* 0x000fe400078ec0ff */
[----:B------:R-:W0:Y:S01]  /*118f0*/  SHFL.IDX PT, R9, R0, RZ, 0x181f ;  /* 0x00181fff00097589 */ /* 0x000e2200000e0000 */
[----:B------:R-:W-:-:S03]  /*11900*/  VIADD R7, R25, 0x10 ;  /* 0x0000001019077836 */ /* 0x000fc60000000000 */
[----:B------:R-:W3:Y:S04]  /*11910*/  SHFL.IDX PT, R3, R4, RZ, 0x181f ;  /* 0x00181fff04037589 */ /* 0x000ee800000e0000 */
[----:B------:R-:W4:Y:S04]  /*11920*/  SHFL.IDX PT, R6, R0, 0x1, 0x181f ;  /* 0x00381f0000067f89 */ /* 0x000f2800000e0000 */
[----:B------:R-:W-:Y:S04]  /*11930*/  SHFL.IDX PT, R10, R0, 0x2, 0x181f ;  /* 0x00581f00000a7f89 */ /* 0x000fe800000e0000 */
[----:B------:R-:W-:Y:S01]  /*11940*/  SHFL.IDX PT, R11, R0, 0x3, 0x181f ;  /* 0x00781f00000b7f89 */ /* 0x000fe200000e0000 */
[----:B--2---:R-:W-:-:S03]  /*11950*/  IMAD R5, R2, R5, RZ ;  /* 0x0000000502057224 */ /* 0x004fc600078e02ff */
[----:B------:R-:W2:Y:S02]  /*11960*/  SHFL.IDX PT, R2, R4, 0x1, 0x181f ;  /* 0x00381f0004027f89 */ /* 0x000ea400000e0000 */
[-C--:B------:R-:W-:Y:S02]  /*11970*/  ISETP.GE.AND P6, PT, R25, R5.reuse, PT ;  /* 0x000000051900720c */ /* 0x080fe40003fc6270 */
[----:B------:R-:W-:Y:S01]  /*11980*/  ISETP.GE.AND P5, PT, R7, R5, PT ;  /* 0x000000050700720c */ /* 0x000fe20003fa6270 */
[----:B------:R-:W-:-:S05]  /*11990*/  VIADD R7, R25, 0x20 ;  /* 0x0000002019077836 */ /* 0x000fca0000000000 */
[----:B------:R-:W-:-:S05]  /*119a0*/  ISETP.GE.AND P3, PT, R7, R5, PT ;  /* 0x000000050700720c */ /* 0x000fca0003f66270 */
[----:B0-----:R-:W-:Y:S02]  /*119b0*/  @!P6 LEA R9, P1, R20, R9, 0x1 ;  /* 0x000000091409e211 */ /* 0x001fe400078208ff */
[----:B------:R-:W-:-:S03]  /*119c0*/  @P6 LOP3.LUT R16, R16, 0x2000, RZ, 0xfc, !PT ;  /* 0x0000200010106812 */ /* 0x000fc600078efcff */
[----:B---3--:R-:W-:Y:S01]  /*119d0*/  @!P6 IMAD.X R3, RZ, RZ, R3, P1 ;  /* 0x000000ffff03e224 */ /* 0x008fe200008e0603 */
[----:B----4-:R-:W-:Y:S02]  /*119e0*/  @!P5 LEA R6, P1, R20, R6, 0x1 ;  /* 0x000000061406d211 */ /* 0x010fe400078208ff */
[----:B------:R-:W-:-:S03]  /*119f0*/  LOP3.LUT R16, R16, 0xffffefff, RZ, 0xc0, !PT ;  /* 0xffffefff10107812 */ /* 0x000fc600078ec0ff */
[----:B--2---:R-:W-:Y:S01]  /*11a00*/  @!P5 IMAD.X R8, RZ, RZ, R2, P1 ;  /* 0x000000ffff08d224 */ /* 0x004fe200008e0602 */
[----:B------:R-:W-:Y:S01]  /*11a10*/  @!P3 LEA R10, P1, R20, R10, 0x1 ;  /* 0x0000000a140ab211 */ /* 0x000fe200078208ff */
[----:B------:R-:W0:Y:S01]  /*11a20*/  SHFL.IDX PT, R2, R4, 0x2, 0x181f ;  /* 0x00581f0004027f89 */ /* 0x000e2200000e0000 */
[----:B------:R-:W-:-:S04]  /*11a30*/  @P5 LOP3.LUT R16, R16, 0x1000, RZ, 0xfc, !PT ;  /* 0x0000100010105812 */ /* 0x000fc800078efcff */
[----:B------:R-:W-:-:S04]  /*11a40*/  LOP3.LUT R16, R16, 0xfffff7ff, RZ, 0xc0, !PT ;  /* 0xfffff7ff10107812 */ /* 0x000fc800078ec0ff */
[----:B------:R-:W-:-:S04]  /*11a50*/  @P3 LOP3.LUT R16, R16, 0x800, RZ, 0xfc, !PT ;  /* 0x0000080010103812 */ /* 0x000fc800078efcff */
[----:B------:R-:W-:Y:S01]  /*11a60*/  LOP3.LUT R16, R16, 0xfffffdff, RZ, 0xc0, !PT ;  /* 0xfffffdff10107812 */ /* 0x000fe200078ec0ff */
[----:B0-----:R-:W-:Y:S02]  /*11a70*/  @!P3 IMAD.X R7, RZ, RZ, R2, P1 ;  /* 0x000000ffff07b224 */ /* 0x001fe400008e0602 */
[----:B------:R-:W-:-:S05]  /*11a80*/  VIADD R2, R25, 0x30 ;  /* 0x0000003019027836 */ /* 0x000fca0000000000 */
[----:B------:R-:W-:Y:S01]  /*11a90*/  ISETP.GE.AND P2, PT, R2, R5, PT ;  /* 0x000000050200720c */ /* 0x000fe20003f46270 */
[----:B------:R-:W-:-:S05]  /*11aa0*/  VIADD R2, R25, 0x40 ;  /* 0x0000004019027836 */ /* 0x000fca0000000000 */
[----:B------:R-:W-:Y:S02]  /*11ab0*/  ISETP.GE.AND P4, PT, R2, R5, PT ;  /* 0x000000050200720c */ /* 0x000fe40003f86270 */
[----:B------:R-:W0:Y:S05]  /*11ac0*/  SHFL.IDX PT, R2, R4, 0x3, 0x181f ;  /* 0x00781f0004027f89 */ /* 0x000e2a00000e0000 */
[----:B------:R-:W-:Y:S02]  /*11ad0*/  @!P2 LEA R13, P1, R20, R11, 0x1 ;  /* 0x0000000b140da211 */ /* 0x000fe400078208ff */
[----:B------:R-:W2:Y:S01]  /*11ae0*/  SHFL.IDX PT, R11, R0, 0x4, 0x181f ;  /* 0x00981f00000b7f89 */ /* 0x000ea200000e0000 */
[----:B------:R-:W-:-:S04]  /*11af0*/  @P2 LOP3.LUT R16, R16, 0x200, RZ, 0xfc, !PT ;  /* 0x0000020010102812 */ /* 0x000fc800078efcff */
[----:B------:R-:W-:-:S04]  /*11b00*/  LOP3.LUT R16, R16, 0xfffffeff, RZ, 0xc0, !PT ;  /* 0xfffffeff10107812 */ /* 0x000fc800078ec0ff */
[----:B------:R-:W-:-:S04]  /*11b10*/  @P4 LOP3.LUT R16, R16, 0x100, RZ, 0xfc, !PT ;  /* 0x0000010010104812 */ /* 0x000fc800078efcff */
[----:B------:R-:W-:Y:S01]  /*11b20*/  LOP3.LUT R16, R16, 0xffffff7f, RZ, 0xc0, !PT ;  /* 0xffffff7f10107812 */ /* 0x000fe200078ec0ff */
[----:B0-----:R-:W-:Y:S02]  /*11b30*/  @!P2 IMAD.X R12, RZ, RZ, R2, P1 ;  /* 0x000000ffff0ca224 */ /* 0x001fe400008e0602 */
[----:B------:R-:W0:Y:S01]  /*11b40*/  SHFL.IDX PT, R2, R4, 0x4, 0x181f ;  /* 0x00981f0004027f89 */ /* 0x000e2200000e0000 */
[----:B--2---:R-:W-:-:S05]  /*11b50*/  @!P4 LEA R14, P1, R20, R11, 0x1 ;  /* 0x0000000b140ec211 */ /* 0x004fca00078208ff */
[----:B0-----:R-:W-:Y:S02]  /*11b60*/  @!P4 IMAD.X R11, RZ, RZ, R2, P1 ;  /* 0x000000ffff0bc224 */ /* 0x001fe400008e0602 */
[----:B------:R-:W-:-:S05]  /*11b70*/  @!P6 IMAD.MOV.U32 R2, RZ, RZ, R9 ;  /* 0x000000ffff02e224 */ /* 0x000fca00078e0009 */
[----:B------:R0:W-:Y:S02]  /*11b80*/  @!P6 LDGSTS.E.BYPASS.LTC128B.128 [R23+0x18400], desc[UR36][R2.64], !P0 ;  /* 0x184000000217efae */ /* 0x0001e4000c101d64 */
[----:B0-----:R-:W-:Y:S02]  /*11b90*/  @!P5 IMAD.MOV.U32 R2, RZ, RZ, R6 ;  /* 0x000000ffff02d224 */ /* 0x001fe400078e0006 */
[----:B------:R-:W-:Y:S01]  /*11ba0*/  @!P5 IMAD.MOV.U32 R3, RZ, RZ, R8 ;  /* 0x000000ffff03d224 */ /* 0x000fe200078e0008 */
[----:B------:R-:W-:Y:S04]  /*11bb0*/  SHFL.IDX PT, R6, R0, 0x6, 0x181f ;  /* 0x00d81f0000067f89 */ /* 0x000fe800000e0000 */
[----:B------:R0:W-:Y:S04]  /*11bc0*/  @!P5 LDGSTS.E.BYPASS.LTC128B.128 [R23+0x18c00], desc[UR36][R2.64], !P0 ;  /* 0x18c000000217dfae */ /* 0x0001e8000c101d64 */
[----:B------:R-:W2:Y:S04]  /*11bd0*/  SHFL.IDX PT, R8, R0, 0x5, 0x181f ;  /* 0x00b81f0000087f89 */ /* 0x000ea800000e0000 */
[----:B------:R-:W-:Y:S01]  /*11be0*/  SHFL.IDX PT, R0, R0, 0x7, 0x181f ;  /* 0x00f81f0000007f89 */ /* 0x000fe200000e0000 */
[----:B0-----:R-:W-:-:S02]  /*11bf0*/  @!P3 IMAD.MOV.U32 R2, RZ, RZ, R10 ;  /* 0x000000ffff02b224 */ /* 0x001fc400078e000a */
[----:B------:R-:W-:Y:S02]  /*11c00*/  @!P3 IMAD.MOV.U32 R3, RZ, RZ, R7 ;  /* 0x000000ffff03b224 */ /* 0x000fe400078e0007 */
[----:B------:R-:W0:Y:S04]  /*11c10*/  SHFL.IDX PT, R7, R4, 0x5, 0x181f ;  /* 0x00b81f0004077f89 */ /* 0x000e2800000e0000 */
[----:B------:R3:W-:Y:S02]  /*11c20*/  @!P3 LDGSTS.E.BYPASS.LTC128B.128 [R23+0x19400], desc[UR36][R2.64], !P0 ;  /* 0x194000000217bfae */ /* 0x0007e4000c101d64 */
[----:B---3--:R-:W-:Y:S02]  /*11c30*/  VIADD R2, R25, 0x50 ;  /* 0x0000005019027836 */ /* 0x008fe40000000000 */
[----:B------:R-:W-:-:S03]  /*11c40*/  @!P2 IMAD.MOV.U32 R3, RZ, RZ, R12 ;  /* 0x000000ffff03a224 */ /* 0x000fc600078e000c */
[----:B------:R-:W-:Y:S01]  /*11c50*/  ISETP.GE.AND P3, PT, R2, R5, PT ;  /* 0x000000050200720c */ /* 0x000fe20003f66270 */
[----:B------:R-:W-:-:S05]  /*11c60*/  @!P2 IMAD.MOV.U32 R2, RZ, RZ, R13 ;  /* 0x000000ffff02a224 */ /* 0x000fca00078e000d */
[----:B------:R3:W-:Y:S07]  /*11c70*/  @!P2 LDGSTS.E.BYPASS.LTC128B.128 [R23+0x19c00], desc[UR36][R2.64], !P0 ;  /* 0x19c000000217afae */ /* 0x0007ee000c101d64 */
[----:B--2---:R-:W-:Y:S02]  /*11c80*/  @!P3 LEA R8, P1, R20, R8, 0x1 ;  /* 0x000000081408b211 */ /* 0x004fe400078208ff */
[----:B------:R-:W-:Y:S01]  /*11c90*/  @P3 LOP3.LUT R16, R16, 0x80, RZ, 0xfc, !PT ;  /* 0x0000008010103812 */ /* 0x000fe200078efcff */
[----:B---3--:R-:W2:Y:S01]  /*11ca0*/  SHFL.IDX PT, R2, R4, 0x6, 0x181f ;  /* 0x00d81f0004027f89 */ /* 0x008ea200000e0000 */
[----:B------:R-:W-:-:S02]  /*11cb0*/  VIADD R3, R25, 0x60 ;  /* 0x0000006019037836 */ /* 0x000fc40000000000 */
[----:B------:R-:W-:Y:S01]  /*11cc0*/  LOP3.LUT R16, R16, 0xffffffbf, RZ, 0xc0, !PT ;  /* 0xffffffbf10107812 */ /* 0x000fe200078ec0ff */
[----:B0-----:R-:W-:Y:S01]  /*11cd0*/  @!P3 IMAD.X R7, RZ, RZ, R7, P1 ;  /* 0x000000ffff07b224 */ /* 0x001fe200008e0607 */
[----:B------:R-:W0:Y:S01]  /*11ce0*/  SHFL.IDX PT, R4, R4, 0x7, 0x181f ;  /* 0x00f81f0004047f89 */ /* 0x000e2200000e0000 */
[----:B------:R-:W-:Y:S01]  /*11cf0*/  ISETP.GE.AND P2, PT, R3, R5, PT ;  /* 0x000000050300720c */ /* 0x000fe20003f46270 */
[----:B------:R-:W-:-:S12]  /*11d00*/  @!P4 IMAD.MOV.U32 R3, RZ, RZ, R11 ;  /* 0x000000ffff03c224 */ /* 0x000fd800078e000b */
[----:B------:R-:W-:Y:S02]  /*11d10*/  @!P2 LEA R6, P1, R20, R6, 0x1 ;  /* 0x000000061406a211 */ /* 0x000fe400078208ff */
[----:B------:R-:W-:-:S03]  /*11d20*/  @P2 LOP3.LUT R16, R16, 0x40, RZ, 0xfc, !PT ;  /* 0x0000004010102812 */ /* 0x000fc600078efcff */
[----:B--2---:R-:W-:Y:S02]  /*11d30*/  @!P2 IMAD.X R9, RZ, RZ, R2, P1 ;  /* 0x000000ffff09a224 */ /* 0x004fe400008e0602 */
[----:B------:R-:W-:-:S05]  /*11d40*/  @!P4 IMAD.MOV.U32 R2, RZ, RZ, R14 ;  /* 0x000000ffff02c224 */ /* 0x000fca00078e000e */
[----:B------:R2:W-:Y:S02]  /*11d50*/  @!P4 LDGSTS.E.BYPASS.LTC128B.128 [R23+0x1a400], desc[UR36][R2.64], !P0 ;  /* 0x1a4000000217cfae */ /* 0x0005e4000c101d64 */
[----:B--2---:R-:W-:Y:S02]  /*11d60*/  @!P3 IMAD.MOV.U32 R2, RZ, RZ, R8 ;  /* 0x000000ffff02b224 */ /* 0x004fe400078e0008 */
[----:B------:R-:W-:-:S05]  /*11d70*/  @!P3 IMAD.MOV.U32 R3, RZ, RZ, R7 ;  /* 0x000000ffff03b224 */ /* 0x000fca00078e0007 */
[----:B------:R2:W-:Y:S02]  /*11d80*/  @!P3 LDGSTS.E.BYPASS.LTC128B.128 [R23+0x1ac00], desc[UR36][R2.64], !P0 ;  /* 0x1ac000000217bfae */ /* 0x0005e4000c101d64 */
[----:B--2---:R-:W-:Y:S02]  /*11d90*/  @!P2 IMAD.MOV.U32 R2, RZ, RZ, R6 ;  /* 0x000000ffff02a224 */ /* 0x004fe400078e0006 */
[----:B------:R-:W-:-:S05]  /*11da0*/  @!P2 IMAD.MOV.U32 R3, RZ, RZ, R9 ;  /* 0x000000ffff03a224 */ /* 0x000fca00078e0009 */
[----:B0-----:R2:W-:Y:S02]  /*11db0*/  @!P2 LDGSTS.E.BYPASS.LTC128B.128 [R23+0x1b400], desc[UR36][R2.64], !P0 ;  /* 0x1b4000000217afae */ /* 0x0015e4000c101d64 */
.L_x_5905:
[----:B------:R-:W-:Y:S01]  /*11dc0*/  VIADD R25, R25, 0x70 ;  /* 0x0000007019197836 */ /* 0x000fe20000000000 */
[----:B------:R-:W-:-:S04]  /*11dd0*/  LOP3.LUT R16, R16, 0xffffbfff, RZ, 0xc0, !PT ;  /* 0xffffbfff10107812 */ /* 0x000fc800078ec0ff */
[----:B------:R-:W-:-:S13]  /*11de0*/  ISETP.GE.AND P2, PT, R25, R5, PT ;  /* 0x000000051900720c */ /* 0x000fda0003f46270 */
[----:B--2---:R-:W-:Y:S02]  /*11df0*/  @!P2 LEA R2, P1, R20, R0, 0x1 ;  /* 0x000000001402a211 */ /* 0x004fe400078208ff */
        /* <DEDUP_REMOVED lines=8> */
.L_x_5810:
        /* <DEDUP_REMOVED lines=11> */
[----:B--2---:R-:W-:Y:S05]  /*11f30*/  @!P0 BRA `(.L_x_5812) ;  /* 0x0000000000408947 */ /* 0x004fea0003800000 */
        /* <DEDUP_REMOVED lines=16> */
.L_x_5812:
[----:B------:R-:W-:Y:S05]  /*12040*/  BSYNC B6 ;  /* 0x0000000000067941 */ /* 0x000fea0003800000 */
.L_x_5811:
[----:B------:R-:W2:Y:S01]  /*12050*/  LDL.LU R25, [R1+0x8] ;  /* 0x0000080001197983 */ /* 0x000ea20000300800 */
[----:B0-----:R-:W0:Y:S01]  /*12060*/  LDC R2, c[0x0][0x448] ;  /* 0x00011200ff027b82 */ /* 0x001e220000000800 */
[----:B------:R-:W-:Y:S02]  /*12070*/  ULDC.64 UR4, c[0x0][0x398] ;  /* 0x0000e60000047ab9 */ /* 0x000fe40000000a00 */
[----:B------:R-:W3:Y:S04]  /*12080*/  LDL.LU R21, [R1+0xc] ;  /* 0x00000c0001157983 */ /* 0x000ee80000300800 */
[----:B------:R-:W4:Y:S01]  /*12090*/  LDL.LU R20, [R1] ;  /* 0x0000000001147983 */ /* 0x000f220000300800 */
[----:B0-----:R-:W-:-:S13]  /*120a0*/  ISETP.NE.AND P6, PT, R2, 0x1, PT ;  /* 0x000000010200780c */ /* 0x001fda0003fc5270 */
[----:B------:R-:W0:Y:S08]  /*120b0*/  @P6 LDC R3, c[0x0][0x44c] ;  /* 0x00011300ff036b82 */ /* 0x000e300000000800 */
[----:B------:R-:W5:Y:S01]  /*120c0*/  @P6 LDC R2, c[0x0][0x450] ;  /* 0x00011400ff026b82 */ /* 0x000f620000000800 */
[----:B------:R-:W-:Y:S02]  /*120d0*/  IMAD.MOV.U32 R0, RZ, RZ, R34 ;  /* 0x000000ffff007224 */ /* 0x000fe400078e0022 */
[----:B0-----:R-:W-:-:S05]  /*120e0*/  @P6 IMAD.HI.U32 R3, R34, R3, RZ ;  /* 0x0000000322036227 */ /* 0x001fca00078e00ff */
[----:B-----5:R-:W-:Y:S01]  /*120f0*/  @P6 SHF.R.U32.HI R0, RZ, R2, R3 ;  /* 0x00000002ff006219 */ /* 0x020fe20000011603 */
        /* <DEDUP_REMOVED lines=15> */
[----:B------:R-:W-:Y:S02]  /*121f0*/  IMAD R4, R20, UR5, R4 ;  /* 0x0000000514047c24 */ /* 0x000fe4000f8e0204 */
[----:B------:R-:W0:Y:S02]  /*12200*/  S2R R20, SR_TID.X ;  /* 0x0000000000147919 */ /* 0x000e240000002100 */
        /* <DEDUP_REMOVED lines=14> */
[----:B0-----:R-:W-:Y:S02]  /*122f0*/  IMAD.SHL.U32 R20, R20, 0x8, RZ ;  /* 0x0000000814147824 */ /* 0x001fe400078e00ff */
[----:B------:R-:W-:Y:S01]  /*12300*/  IMAD.IADD R3, R3, 0x1, R0 ;  /* 0x0000000103037824 */ /* 0x000fe200078e0200 */
[----:B------:R-:W-:Y:S01]  /*12310*/  LEA R0, P0, R2, UR4, 0x1 ;  /* 0x0000000402007c11 */ /* 0x000fe2000f8008ff */
[----:B------:R-:W-:Y:S01]  /*12320*/  ULDC UR4, c[0x0][0x3b8] ;  /* 0x0000ee0000047ab9 */ /* 0x000fe20000000800 */
[----:B------:R-:W-:Y:S02]  /*12330*/  LOP3.LUT R20, R20, 0x38, RZ, 0xc0, !PT ;  /* 0x0000003814147812 */ /* 0x000fe400078ec0ff */
[----:B------:R-:W-:Y:S02]  /*12340*/  LEA.HI.X R4, R2, UR5, R3, 0x1, P0 ;  /* 0x0000000502047c11 */ /* 0x000fe400080f0c03 */
[----:B------:R-:W-:-:S02]  /*12350*/  LOP3.LUT R9, R20, 0x40, RZ, 0xfc, !PT ;  /* 0x0000004014097812 */ /* 0x000fc400078efcff */
[C---:B------:R-:W-:Y:S02]  /*12360*/  LOP3.LUT R7, R20.reuse, 0x80, RZ, 0xfc, !PT ;  /* 0x0000008014077812 */ /* 0x040fe400078efcff */
[----:B------:R-:W-:Y:S01]  /*12370*/  LOP3.LUT R6, R20, 0xc0, RZ, 0xfc, !PT ;  /* 0x000000c014067812 */ /* 0x000fe200078efcff */
        /* <DEDUP_REMOVED lines=9> */
[----:B------:R-:W2:Y:S10]  /*12410*/  SHFL.IDX PT, R2, R4, RZ, 0x181f ;  /* 0x00181fff04027589 */ /* 0x000eb400000e0000 */
[----:B0-----:R-:W-:-:S02]  /*12420*/  @!P6 LEA R5, P0, R8, R14, 0x1 ;  /* 0x0000000e0805e211 */ /* 0x001fc400078008ff */
[----:B------:R-:W0:Y:S03]  /*12430*/  SHFL.IDX PT, R14, R0, 0x1, 0x181f ;  /* 0x00381f00000e7f89 */ /* 0x000e2600000e0000 */
[----:B--2---:R-:W-:Y:S02]  /*12440*/  @!P6 IMAD.X R3, RZ, RZ, R2, P0 ;  /* 0x000000ffff03e224 */ /* 0x004fe400000e0602 */
[----:B------:R-:W-:Y:S02]  /*12450*/  @!P6 IMAD.MOV.U32 R2, RZ, RZ, R5 ;  /* 0x000000ffff02e224 */ /* 0x000fe400078e0005 */
[----:B------:R-:W2:Y:S04]  /*12460*/  SHFL.IDX PT, R5, R4, 0x1, 0x181f ;  /* 0x00381f0004057f89 */ /* 0x000ea800000e0000 */
        /* <DEDUP_REMOVED lines=8> */
[----:B--2---:R-:W-:Y:S02]  /*124f0*/  @!P5 IMAD.X R7, RZ, RZ, R5, P0 ;  /* 0x000000ffff07d224 */ /* 0x004fe400000e0605 */
[----:B------:R-:W2:Y:S01]  /*12500*/  SHFL.IDX PT, R5, R4, 0x2, 0x181f ;  /* 0x00581f0004057f89 */ /* 0x000ea200000e0000 */
[----:B---3--:R-:W-:Y:S02]  /*12510*/  @!P5 IMAD.MOV.U32 R2, RZ, RZ, R6 ;  /* 0x000000ffff02d224 */ /* 0x008fe400078e0006 */
        /* <DEDUP_REMOVED lines=16> */
[----:B--2---:R-:W-:Y:S02]  /*12620*/  @!P5 IMAD.X R7, RZ, RZ, R5, P0 ;  /* 0x000000ffff07d224 */ /* 0x004fe400000e0605 */
[----:B------:R-:W2:Y:S01]  /*12630*/  SHFL.IDX PT, R5, R4, 0x3, 0x181f ;  /* 0x00781f0004057f89 */ /* 0x000ea200000e0000 */
[----:B---3--:R-:W-:Y:S02]  /*12640*/  @!P5 IMAD.MOV.U32 R2, RZ, RZ, R6 ;  /* 0x000000ffff02d224 */ /* 0x008fe400078e0006 */
[----:B------:R-:W-:-:S05]  /*12650*/  @!P5 IMAD.MOV.U32 R3, RZ, RZ, R7 ;  /* 0x000000ffff03d224 */ /* 0x000fca00078e0007 */
[----:B------:R-:W-:Y:S04]  /*12660*/  @!P5 LDGSTS.E.BYPASS.LTC128B.128 [R23+0x23400], desc[UR36][R2.64], !P4 ;  /* 0x234000000217dfae */ /* 0x000fe8000e101d64 */
[----:B------:R-:W-:Y:S04]  /*12670*/  @!P5 LDGSTS.E.BYPASS.LTC128B.128 [R23+0x27400], desc[UR36][R2.64+0x80], !P3 ;  /* 0x274000800217dfae */ /* 0x000fe8000d901d64 */
[----:B------:R-:W-:Y:S01]  /*12680*/  @!P5 LDGSTS.E.BYPASS.LTC128B.128 [R23+0x2b400], desc[UR36][R2.64+0x100], !P2 ;  /* 0x2b4001000217dfae */ /* 0x000fe2000d101d64 */
[----:B0-----:R-:W-:-:S03]  /*12690*/  @!P6 LEA R6, P0, R8, R14, 0x1 ;  /* 0x0000000e0806e211 */ /* 0x001fc600078008ff */
[----:B------:R0:W-:Y:S01]  /*126a0*/  @!P5 LDGSTS.E.BYPASS.LTC128B.128 [R23+0x2f400], desc[UR36][R2.64+0x180], !P1 ;  /* 0x2f4001800217dfae */ /* 0x0001e2000c901d64 */
[----:B------:R-:W-:-:S03]  /*126b0*/  LOP3.LUT P5, RZ, R16, 0x100000, RZ, 0xc0, !PT ;  /* 0x0010000010ff7812 */ /* 0x000fc600078ac0ff */
[----:B------:R-:W3:Y:S01]  /*126c0*/  SHFL.IDX PT, R14, R0, 0x4, 0x181f ;  /* 0x00981f00000e7f89 */ /* 0x000ee200000e0000 */
[----:B--2---:R-:W-:-:S03]  /*126d0*/  @!P6 IMAD.X R7, RZ, RZ, R5, P0 ;  /* 0x000000ffff07e224 */ /* 0x004fc600000e0605 */
[----:B------:R-:W2:Y:S01]  /*126e0*/  SHFL.IDX PT, R5, R4, 0x4, 0x181f ;  /* 0x00981f0004057f89 */ /* 0x000ea200000e0000 */
[----:B0-----:R-:W-:Y:S02]  /*126f0*/  @!P6 IMAD.MOV.U32 R2, RZ, RZ, R6 ;  /* 0x000000ffff02e224 */ /* 0x001fe400078e0006 */
[----:B------:R-:W-:-:S05]  /*12700*/  @!P6 IMAD.MOV.U32 R3, RZ, RZ, R7 ;  /* 0x000000ffff03e224 */ /* 0x000fca00078e0007 */
[----:B------:R-:W-:Y:S04]  /*12710*/  @!P6 LDGSTS.E.BYPASS.LTC128B.128 [R23+0x23c00], desc[UR36][R2.64], !P4 ;  /* 0x23c000000217efae */ /* 0x000fe8000e101d64 */
[----:B------:R-:W-:Y:S04]  /*12720*/  @!P6 LDGSTS.E.BYPASS.LTC128B.128 [R23+0x27c00], desc[UR36][R2.64+0x80], !P3 ;  /* 0x27c000800217efae */ /* 0x000fe8000d901d64 */
[----:B------:R-:W-:Y:S01]  /*12730*/  @!P6 LDGSTS.E.BYPASS.LTC128B.128 [R23+0x2bc00], desc[UR36][R2.64+0x100], !P2 ;  /* 0x2bc001000217efae */ /* 0x000fe2000d101d64 */
[----:B---3--:R-:W-:-:S03]  /*12740*/  @!P5 LEA R6, P0, R8, R14, 0x1 ;  /* 0x0000000e0806d211 */ /* 0x008fc600078008ff */
[----:B------:R-:W0:Y:S02]  /*12750*/  SHFL.IDX PT, R14, R0, 0x5, 0x181f ;  /* 0x00b81f00000e7f89 */ /* 0x000e2400000e0000 */
[----:B--2---:R-:W-:Y:S02]  /*12760*/  @!P5 IMAD.X R7, RZ, RZ, R5, P0 ;  /* 0x000000ffff07d224 */ /* 0x004fe400000e0605 */
[----:B------:R-:W2:Y:S04]  /*12770*/  SHFL.IDX PT, R5, R4, 0x5, 0x181f ;  /* 0x00b81f0004057f89 */ /* 0x000ea800000e0000 */
[----:B------:R3:W-:Y:S01]  /*12780*/  @!P6 LDGSTS.E.BYPASS.LTC128B.128 [R23+0x2fc00], desc[UR36][R2.64+0x180], !P1 ;  /* 0x2fc001800217efae */ /* 0x0007e2000c901d64 */
[----:B------:R-:W-:Y:S01]  /*12790*/  LOP3.LUT P6, RZ, R16, 0x80000, RZ, 0xc0, !PT ;  /* 0x0008000010ff7812 */ /* 0x000fe200078cc0ff */
[----:B---3--:R-:W-:-:S02]  /*127a0*/  @!P5 IMAD.MOV.U32 R2, RZ, RZ, R6 ;  /* 0x000000ffff02d224 */ /* 0x008fc400078e0006 */
[----:B------:R-:W-:-:S10]  /*127b0*/  @!P5 IMAD.MOV.U32 R3, RZ, RZ, R7 ;  /* 0x000000ffff03d224 */ /* 0x000fd400078e0007 */
[----:B0-----:R-:W-:Y:S02]  /*127c0*/  @!P6 LEA R6, P0, R8, R14, 0x1 ;  /* 0x0000000e0806e211 */ /* 0x001fe400078008ff */
[----:B------:R-:W0:Y:S03]  /*127d0*/  SHFL.IDX PT, R14, R0, 0x6, 0x181f ;  /* 0x00d81f00000e7f89 */ /* 0x000e2600000e0000 */
[----:B--2---:R-:W-:Y:S01]  /*127e0*/  @!P6 IMAD.X R7, RZ, RZ, R5, P0 ;  /* 0x000000ffff07e224 */ /* 0x004fe200000e0605 */
[----:B------:R-:W-:Y:S04]  /*127f0*/  @!P5 LDGSTS.E.BYPASS.LTC128B.128 [R23+0x24400], desc[UR36][R2.64], !P4 ;  /* 0x244000000217dfae */ /* 0x000fe8000e101d64 */
[----:B------:R-:W2:Y:S04]  /*12800*/  SHFL.IDX PT, R5, R4, 0x6, 0x181f ;  /* 0x00d81f0004057f89 */ /* 0x000ea800000e0000 */
[----:B------:R-:W-:Y:S04]  /*12810*/  @!P5 LDGSTS.E.BYPASS.LTC128B.128 [R23+0x28400], desc[UR36][R2.64+0x80], !P3 ;  /* 0x284000800217dfae */ /* 0x000fe8000d901d64 */
[----:B------:R-:W-:Y:S04]  /*12820*/  @!P5 LDGSTS.E.BYPASS.LTC128B.128 [R23+0x2c400], desc[UR36][R2.64+0x100], !P2 ;  /* 0x2c4001000217dfae */ /* 0x000fe8000d101d64 */
[----:B------:R3:W-:Y:S01]  /*12830*/  @!P5 LDGSTS.E.BYPASS.LTC128B.128 [R23+0x30400], desc[UR36][R2.64+0x180], !P1 ;  /* 0x304001800217dfae */ /* 0x0007e2000c901d64 */
[----:B------:R-:W-:Y:S01]  /*12840*/  LOP3.LUT P5, RZ, R16, 0x40000, RZ, 0xc0, !PT ;  /* 0x0004000010ff7812 */ /* 0x000fe200078ac0ff */
[----:B---3--:R-:W-:-:S02]  /*12850*/  @!P6 IMAD.MOV.U32 R2, RZ, RZ, R6 ;  /* 0x000000ffff02e224 */ /* 0x008fc400078e0006 */
[----:B------:R-:W-:-:S10]  /*12860*/  @!P6 IMAD.MOV.U32 R3, RZ, RZ, R7 ;  /* 0x000000ffff03e224 */ /* 0x000fd400078e0007 */
[----:B0-----:R-:W-:Y:S02]  /*12870*/  @!P5 LEA R6, P0, R8, R14, 0x1 ;  /* 0x0000000e0806d211 */ /* 0x001fe400078008ff */
[----:B------:R0:W3:Y:S03]  /*12880*/  SHFL.IDX PT, R14, R0, 0x7, 0x181f ;  /* 0x00f81f00000e7f89 */ /* 0x0000e600000e0000 */
[----:B--2---:R-:W-:Y:S01]  /*12890*/  @!P5 IMAD.X R7, RZ, RZ, R5, P0 ;  /* 0x000000ffff07d224 */ /* 0x004fe200000e0605 */
[----:B------:R-:W-:Y:S04]  /*128a0*/  @!P6 LDGSTS.E.BYPASS.LTC128B.128 [R23+0x24c00], desc[UR36][R2.64], !P4 ;  /* 0x24c000000217efae */ /* 0x000fe8000e101d64 */
[----:B------:R-:W-:Y:S04]  /*128b0*/  @!P6 LDGSTS.E.BYPASS.LTC128B.128 [R23+0x28c00], desc[UR36][R2.64+0x80], !P3 ;  /* 0x28c000800217efae */ /* 0x000fe8000d901d64 */
[----:B------:R-:W-:Y:S04]  /*128c0*/  @!P6 LDGSTS.E.BYPASS.LTC128B.128 [R23+0x2cc00], desc[UR36][R2.64+0x100], !P2 ;  /* 0x2cc001000217efae */ /* 0x000fe8000d101d64 */
[----:B------:R2:W-:Y:S04]  /*128d0*/  @!P6 LDGSTS.E.BYPASS.LTC128B.128 [R23+0x30c00], desc[UR36][R2.64+0x180], !P1 ;  /* 0x30c001800217efae */ /* 0x0005e8000c901d64 */
[----:B------:R0:W4:Y:S01]  /*128e0*/  SHFL.IDX PT, R5, R4, 0x7, 0x181f ;  /* 0x00f81f0004057f89 */ /* 0x00012200000e0000 */
[----:B--2---:R-:W-:-:S02]  /*128f0*/  @!P5 IMAD.MOV.U32 R2, RZ, RZ, R6 ;  /* 0x000000ffff02d224 */ /* 0x004fc400078e0006 */
[----:B------:R-:W-:-:S05]  /*12900*/  @!P5 IMAD.MOV.U32 R3, RZ, RZ, R7 ;  /* 0x000000ffff03d224 */ /* 0x000fca00078e0007 */
[----:B------:R0:W-:Y:S04]  /*12910*/  @!P5 LDGSTS.E.BYPASS.LTC128B.128 [R23+0x25400], desc[UR36][R2.64], !P4 ;  /* 0x254000000217dfae */ /* 0x0001e8000e101d64 */
[----:B------:R0:W-:Y:S04]  /*12920*/  @!P5 LDGSTS.E.BYPASS.LTC128B.128 [R23+0x29400], desc[UR36][R2.64+0x80], !P3 ;  /* 0x294000800217dfae */ /* 0x0001e8000d901d64 */
[----:B------:R0:W-:Y:S04]  /*12930*/  @!P5 LDGSTS.E.BYPASS.LTC128B.128 [R23+0x2d400], desc[UR36][R2.64+0x100], !P2 ;  /* 0x2d4001000217dfae */ /* 0x0001e8000d101d64 */
[----:B---34-:R0:W-:Y:S02]  /*12940*/  @!P5 LDGSTS.E.BYPASS.LTC128B.128 [R23+0x31400], desc[UR36][R2.64+0x180], !P1 ;  /* 0x314001800217dfae */ /* 0x0181e4000c901d64 */
.L_x_5923:
        /* <DEDUP_REMOVED lines=12> */
.L_x_5815:
[----:B------:R-:W-:Y:S05]  /*12a10*/  BSYNC B0 ;  /* 0x0000000000007941 */ /* 0x000fea0003800000 */
.L_x_5814:
[----:B------:R-:W-:Y:S01]  /*12a20*/  NOP ;  /* 0x0000000000007918 */ /* 0x000fe20000000000 */
[----:B------:R-:W-:-:S13]  /*12a30*/  PLOP3.LUT P0, PT, PT, PT, PT, 0x80, 0x0 ;  /* 0x000000000000781c */ /* 0x000fda0003f0f070 */
.L_x_5816:
[----:B------:R-:W-:Y:S02]  /*12a40*/  PLOP3.LUT P1, PT, P1, P0, PT, 0xa2, 0x0 ;  /* 0x000000000000781c */ /* 0x000fe40000f21472 */
[----:B------:R-:W-:-:S08]  /*12a50*/  @P0 R2UR P1, UR4, R17 ;  /* 0x00000000110402ca */ /* 0x000fd00000020000 */
[----:B------:R-:W-:-:S05]  /*12a60*/  @P0 PLOP3.LUT P0, PT, P1, PT, PT, 0x80, 0x0 ;  /* 0x000000000000081c */ /* 0x000fca0000f0f070 */
[----:B------:R-:W-:Y:S01]  /*12a70*/  @!P1 SYNCS.ARRIVE.TRANS64.RED.A0T1 RZ, [UR4+0x32410], RZ ;  /* 0x032410ffffff99a7 */ /* 0x000fe20008200404 */
[----:B------:R-:W-:Y:S07]  /*12a80*/  @!P1 ARRIVES.LDGSTSBAR.64.TRANSCNT [UR4+0x32410] ;  /* 0x03241000ff0099b0 */ /* 0x000fee0008000a84 */
[----:B------:R-:W-:Y:S05]  /*12a90*/  @P0 BRA.U.ANY `(.L_x_5816) ;  /* 0xfffffffd00e80947 */ /* 0x000fea000393ffff */
[----:B0-2---:R-:W2:Y:S02]  /*12aa0*/  LDL.LU R2, [R1+0x1c] ;  /* 0x00001c0001027983 */ /* 0x005ea40000300800 */
        /* <DEDUP_REMOVED lines=11> */
.L_x_5924:
[----:B------:R-:W-:Y:S05]  /*12b60*/  BSYNC B0 ;  /* 0x0000000000007941 */ /* 0x000fea0003800000 */
.L_x_5817:
[----:B------:R-:W-:-:S13]  /*12b70*/  LOP3.LUT P0, RZ, R16, 0x400, RZ, 0xc0, !PT ;  /* 0x0000040010ff7812 */ /* 0x000fda000780c0ff */
[----:B------:R-:W-:Y:S05]  /*12b80*/  @!P0 BRA `(.L_x_5819) ;  /* 0x0000000000048947 */ /* 0x000fea0003800000 */
[----:B------:R-:W-:Y:S01]  /*12b90*/  BPT.TRAP 0x1 ;  /* 0x000000040000795c */ /* 0x000fe20000300000 */
.L_x_5819:
[----:B0-----:R-:W-:Y:S01]  /*12ba0*/  SHF.L.U32 R0, R28, 0x1f, RZ ;  /* 0x0000001f1c007819 */ /* 0x001fe200000006ff */
[----:B------:R-:W-:Y:S03]  /*12bb0*/  BSSY B0, `(.L_x_5820) ;  /* 0x0000003000007945 */ /* 0x000fe60003800000 */
[----:B------:R-:W0:Y:S02]  /*12bc0*/  SYNCS.PHASECHK.TRANS64.TRYWAIT P0, [R19+URZ+0x32460], R0 ;  /* 0x03246000130075a7 */ /* 0x000e24000800017f */
[----:B0-----:R-:W-:Y:S05]  /*12bd0*/  @!P0 BRA `(.L_x_5821) ;  /* 0x0000004c00548947 */ /* 0x001fea0003800000 */
.L_x_5925:
[----:B------:R-:W-:Y:S05]  /*12be0*/  BSYNC B0 ;  /* 0x0000000000007941 */ /* 0x000fea0003800000 */
.L_x_5820:
[----:B------:R-:W0:Y:S01]  /*12bf0*/  LDL.LU R2, [R1+0x14] ;  /* 0x0000140001027983 */ /* 0x000e220000300800 */
        /* <DEDUP_REMOVED lines=9> */
[----:B0-----:R-:W-:Y:S02]  /*12c90*/  IMAD R0, R2, UR4, RZ ;  /* 0x0000000402007c24 */ /* 0x001fe4000f8e02ff */
[----:B------:R-:W-:-:S04]  /*12ca0*/  IMAD.WIDE.U32 R2, R37, UR4, RZ ;  /* 0x0000000425027c25 */ /* 0x000fc8000f8e00ff */
        /* <DEDUP_REMOVED lines=67> */
[----:B0-----:R-:W-:Y:S01]  /*130e0*/  IMAD.X R9, RZ, RZ, R3, P3 ;  /* 0x000000ffff097224 */ /* 0x001fe200018e0603 */
        /* <DEDUP_REMOVED lines=21> */
.L_x_5939:
        /* <DEDUP_REMOVED lines=15> */
.L_x_5823:
        /* <DEDUP_REMOVED lines=10> */
.L_x_5824:
[----:B0-----:R-:W2:Y:S01]  /*133d0*/  LDL.LU R2, [R1+0x10] ;  /* 0x0000100001027983 */ /* 0x001ea20000300800 */
[----:B------:R0:W-:Y:S01]  /*133e0*/  SYNCS.ARRIVE.TRANS64.A1T0 RZ, [R19+URZ+0x32450], RZ ;  /* 0x032450ff13ff79a7 */ /* 0x0001e2000810003f */
[----:B------:R-:W-:Y:S01]  /*133f0*/  BSSY B0, `(.L_x_5825) ;  /* 0x00000d9000007945 */ /* 0x000fe20003800000 */
[----:B--2---:R-:W-:-:S05]  /*13400*/  VIADD R21, R2, 0xfffffffe ;  /* 0xfffffffe02157836 */ /* 0x004fca0000000000 */
[----:B------:R-:W-:-:S13]  /*13410*/  ISETP.GE.AND P0, PT, R21, R31, PT ;  /* 0x0000001f1500720c */ /* 0x000fda0003f06270 */
[----:B0-----:R-:W-:Y:S05]  /*13420*/  @!P0 BRA `(.L_x_5826) ;  /* 0x0000000c00548947 */ /* 0x001fea0003800000 */
.L_x_5839:
[----:B0-----:R-:W0:Y:S01]  /*13430*/  S2R R2, SR_TID.X ;  /* 0x0000000000027919 */ /* 0x001e220000002100 */
[----:B--2---:R-:W2:Y:S01]  /*13440*/  LDC R3, c[0x0][0x430] ;  /* 0x00010c00ff037b82 */ /* 0x004ea20000000800 */
[----:B------:R-:W-:Y:S01]  /*13450*/  IMAD R8, R21, 0x60, R32 ;  /* 0x0000006015087824 */ /* 0x000fe200078e0220 */
[----:B------:R-:W-:Y:S01]  /*13460*/  LOP3.LUT P1, RZ, R16, 0x400, RZ, 0xc0, !PT ;  /* 0x0000040010ff7812 */ /* 0x000fe2000782c0ff */
        /* <DEDUP_REMOVED lines=22> */
[----:B--2---:R-:W-:Y:S01]  /*135d0*/  @!P2 LEA R6, P0, R2, R6, 0x2 ;  /* 0x000000060206a211 */ /* 0x004fe200078010ff */
        /* <DEDUP_REMOVED lines=14> */
[----:B-1----:R-:W-:-:S12]  /*136c0*/  @!P1 BRA `(.L_x_5827) ;  /* 0x0000000000049947 */ /* 0x002fd80003800000 */
[----:B------:R-:W-:Y:S01]  /*136d0*/  BPT.TRAP 0x1 ;  /* 0x000000040000795c */ /* 0x000fe20000300000 */
.L_x_5827:
[----:B------:R-:W-:Y:S01]  /*136e0*/  IMAD R10, R18, 0x8, R17 ;  /* 0x00000008120a7824 */ /* 0x000fe200078e0211 */
[----:B------:R-:W-:Y:S01]  /*136f0*/  SHF.L.U32 R20, R28, 0x1f, RZ ;  /* 0x0000001f1c147819 */ /* 0x000fe200000006ff */
[----:B------:R-:W-:Y:S01]  /*13700*/  BSSY B1, `(.L_x_5828) ;  /* 0x0000004000017945 */ /* 0x000fe20003800000 */
[----:B------:R-:W-:Y:S02]  /*13710*/  SHF.R.S32.HI R9, RZ, 0x1f, R5 ;  /* 0x0000001fff097819 */ /* 0x000fe40000011405 */
[----:B------:R-:W2:Y:S02]  /*13720*/  SYNCS.PHASECHK.TRANS64.TRYWAIT P0, [R10+URZ+0x32440], R20 ;  /* 0x032440140a0075a7 */ /* 0x000ea4000800017f */
[----:B--2---:R-:W-:Y:S05]  /*13730*/  @!P0 BRA `(.L_x_5829) ;  /* 0x0000004800d08947 */ /* 0x004fea0003800000 */
.L_x_5940:
[----:B------:R-:W-:Y:S05]  /*13740*/  BSYNC B1 ;  /* 0x0000000000017941 */ /* 0x000fea0003800000 */
.L_x_5828:
[----:B------:R-:W-:Y:S01]  /*13750*/  ULDC.64 UR4, c[0x0][0x300] ;  /* 0x0000c00000047ab9 */ /* 0x000fe20000000a00 */
[----:B-1---5:R-:W-:Y:S01]  /*13760*/  SHF.R.S32.HI R19, RZ, 0x1f, R4 ;  /* 0x0000001fff137819 */ /* 0x022fe20000011404 */
        /* <DEDUP_REMOVED lines=22> */
[----:B------:R-:W-:Y:S01]  /*138d0*/  SHFL.IDX PT, R14, R6, 0x5, 0x181f ;  /* 0x00b81f00060e7f89 */ /* 0x000fe200000e0000 */
[----:B0-----:R-:W-:-:S05]  /*138e0*/  IADD3 R2, P0, R2, R0, RZ ;  /* 0x0000000002027210 */ /* 0x001fca0007f1e0ff */
[----:B-1----:R-:W-:-:S05]  /*138f0*/  IMAD.X R3, RZ, RZ, R3, P0 ;  /* 0x000000ffff037224 */ /* 0x002fca00000e0603 */
[----:B------:R0:W-:Y:S04]  /*13900*/  LDGSTS.E.BYPASS.LTC128B.128 [R7+0x1c400], desc[UR36][R2.64], !P1 ;  /* 0x1c40000002077fae */ /* 0x0001e8000c901d64 */
[----:B0-----:R-:W0:Y:S04]  /*13910*/  SHFL.IDX PT, R2, R6, 0x1, 0x181f ;  /* 0x00381f0006027f89 */ /* 0x001e2800000e0000 */
[----:B------:R-:W1:Y:S01]  /*13920*/  SHFL.IDX PT, R3, R8, 0x1, 0x181f ;  /* 0x00381f0008037f89 */ /* 0x000e6200000e0000 */
        /* <DEDUP_REMOVED lines=14> */
[----:B------:R-:W1:Y:S04]  /*13a10*/  SHFL.IDX PT, R3, R8, 0x4, 0x181f ;  /* 0x00981f0008037f89 */ /* 0x000e6800000e0000 */
[----:B------:R-:W3:Y:S01]  /*13a20*/  SHFL.IDX PT, R8, R8, 0x5, 0x181f ;  /* 0x00b81f0008087f89 */ /* 0x000ee200000e0000 */
[----:B0-----:R-:W-:-:S05]  /*13a30*/  IADD3 R2, P0, R2, R0, RZ ;  /* 0x0000000002027210 */ /* 0x001fca0007f1e0ff */
[----:B-1----:R-:W-:-:S05]  /*13a40*/  IMAD.X R3, RZ, RZ, R3, P0 ;  /* 0x000000ffff037224 */ /* 0x002fca00000e0603 */
[----:B---3--:R0:W-:Y:S03]  /*13a50*/  LDGSTS.E.BYPASS.LTC128B.128 [R7+0x1e400], desc[UR36][R2.64], !P1 ;  /* 0x1e40000002077fae */ /* 0x0081e6000c901d64 */
.L_x_5954:
        /* <DEDUP_REMOVED lines=8> */
.L_x_5831:
        /* <DEDUP_REMOVED lines=10> */
.L_x_5832:
[----:B------:R1:W-:Y:S01]  /*13b80*/  SYNCS.ARRIVE.TRANS64.A1T0 RZ, [R10+URZ+0x32430], RZ ;  /* 0x032430ff0aff79a7 */ /* 0x0003e2000810003f */
[----:B------:R-:W-:Y:S05]  /*13b90*/  @!P3 BRA `(.L_x_5833) ;  /* 0x000000000004b947 */ /* 0x000fea0003800000 */
[----:B------:R-:W-:Y:S01]  /*13ba0*/  BPT.TRAP 0x1 ;  /* 0x000000040000795c */ /* 0x000fe20000300000 */
.L_x_5833:
[----:B------:R-:W3:Y:S01]  /*13bb0*/  SYNCS.PHASECHK.TRANS64.TRYWAIT P0, [R10+URZ+0x32460], R20 ;  /* 0x032460140a0075a7 */ /* 0x000ee2000800017f */
[----:B------:R-:W-:Y:S04]  /*13bc0*/  BSSY B1, `(.L_x_5834) ;  /* 0x0000002000017945 */ /* 0x000fe80003800000 */
[----:B---3--:R-:W-:Y:S05]  /*13bd0*/  @!P0 BRA `(.L_x_5835) ;  /* 0x0000004c005c8947 */ /* 0x008fea0003800000 */
.L_x_5955:
[----:B------:R-:W-:Y:S05]  /*13be0*/  BSYNC B1 ;  /* 0x0000000000017941 */ /* 0x000fea0003800000 */
.L_x_5834:
[----:B------:R-:W-:Y:S01]  /*13bf0*/  ULDC.64 UR4, c[0x0][0x328] ;  /* 0x0000ca0000047ab9 */ /* 0x000fe20000000a00 */
[----:B------:R-:W-:Y:S01]  /*13c00*/  ULDC.64 UR6, c[0x0][0x318] ;  /* 0x0000c60000067ab9 */ /* 0x000fe20000000a00 */
[----:B0-----:R-:W-:Y:S01]  /*13c10*/  IMAD R2, R9, UR4, RZ ;  /* 0x0000000409027c24 */ /* 0x001fe2000f8e02ff */
[----:B------:R-:W-:Y:S01]  /*13c20*/  LOP3.LUT P5, RZ, R16, 0x1, RZ, 0xc0, !PT ;  /* 0x0000000110ff7812 */ /* 0x000fe200078ac0ff */
[----:B--23--:R-:W-:Y:S01]  /*13c30*/  IMAD R20, R18, 0x6000, R30 ;  /* 0x0000600012147824 */ /* 0x00cfe200078e021e */
        /* <DEDUP_REMOVED lines=61> */
.L_x_5969:
        /* <DEDUP_REMOVED lines=11> */
.L_x_5837:
        /* <DEDUP_REMOVED lines=10> */
.L_x_5838:
[----:B------:R2:W-:Y:S01]  /*14160*/  SYNCS.ARRIVE.TRANS64.A1T0 RZ, [R10+URZ+0x32450], RZ ;  /* 0x032450ff0aff79a7 */ /* 0x0005e2000810003f */
[----:B------:R-:W-:Y:S05]  /*14170*/  @P2 BRA `(.L_x_5839) ;  /* 0xfffffff000ac2947 */ /* 0x000fea000383ffff */
.L_x_5826:
[----:B------:R-:W-:Y:S05]  /*14180*/  BSYNC B0 ;  /* 0x0000000000007941 */ /* 0x000fea0003800000 */
.L_x_5825:
        /* <DEDUP_REMOVED lines=20> */
.L_x_5841:
[----:B------:R-:W-:Y:S05]  /*142d0*/  BSYNC B0 ;  /* 0x0000000000007941 */ /* 0x000fea0003800000 */
.L_x_5840:
[----:B------:R-:W-:Y:S02]  /*142e0*/  SEL R18, R18, RZ, P0 ;  /* 0x000000ff12127207 */ /* 0x000fe40000000000 */
[----:B------:R-:W-:-:S07]  /*142f0*/  LOP3.LUT R28, R28, R5, RZ, 0x3c, !PT ;  /* 0x000000051c1c7212 */ /* 0x000fce00078e3cff */
.L_x_5794:
[----:B------:R-:W-:Y:S05]  /*14300*/  BSYNC B7 ;  /* 0x0000000000077941 */ /* 0x000fea0003800000 */
.L_x_5792:
        /* <DEDUP_REMOVED lines=11> */
.L_x_5842:
        /* <DEDUP_REMOVED lines=43> */
.L_x_5979:
[----:B------:R-:W-:Y:S02]  /*14670*/  ULDC UR4, c[0x0][0xd38] ;  /* 0x00034e0000047ab9 */ /* 0x000fe40000000800 */
[----:B------:R-:W-:-:S04]  /*14680*/  IMAD.U32 R5, RZ, RZ, UR4 ;  /* 0x00000004ff057e24 */ /* 0x000fc8000f8e00ff */
[----:B---3--:R-:W-:-:S04]  /*14690*/  IMAD R14, R14, R5, RZ ;  /* 0x000000050e0e7224 */ /* 0x008fc800078e02ff */
[----:B------:R-:W-:-:S05]  /*146a0*/  IMAD.IADD R7, R7, 0x1, R14 ;  /* 0x0000000107077824 */ /* 0x000fca00078e020e */
[----:B------:R-:W-:-:S13]  /*146b0*/  ISETP.GT.AND P6, PT, R7, R0, PT ;  /* 0x000000000700720c */ /* 0x000fda0003fc4270 */
[----:B------:R-:W-:Y:S05]  /*146c0*/  @P6 BRA `(.L_x_5845) ;  /* 0x0000000000a46947 */ /* 0x000fea0003800000 */
.L_x_5848:
        /* <DEDUP_REMOVED lines=35> */
.L_x_5987:
[----:B------:R-:W-:Y:S02]  /*14900*/  ULDC UR4, c[0x0][0xd38] ;  /* 0x00034e0000047ab9 */ /* 0x000fe40000000800 */
[----:B------:R-:W-:-:S04]  /*14910*/  IMAD.U32 R5, RZ, RZ, UR4 ;  /* 0x00000004ff057e24 */ /* 0x000fc8000f8e00ff */
[----:B---3--:R-:W-:-:S04]  /*14920*/  IMAD R14, R14, R5, RZ ;  /* 0x000000050e0e7224 */ /* 0x008fc800078e02ff */
[----:B------:R-:W-:-:S05]  /*14930*/  IMAD.IADD R7, R14, 0x1, R7 ;  /* 0x000000010e077824 */ /* 0x000fca00078e0207 */
[----:B------:R-:W-:-:S13]  /*14940*/  ISETP.GT.AND P6, PT, R7, R0, PT ;  /* 0x000000000700720c */ /* 0x000fda0003fc4270 */
[----:B------:R-:W-:Y:S05]  /*14950*/  @!P6 BRA `(.L_x_5848) ;  /* 0xfffffffc005ce947 */ /* 0x000fea000383ffff */
.L_x_5845:
        /* <DEDUP_REMOVED lines=10> */
.L_x_5992:
[----:B------:R-:W-:-:S13]  /*14a00*/  ISETP.NE.AND P0, PT, R3, RZ, PT ;  /* 0x000000ff0300720c */ /* 0x000fda0003f05270 */
[----:B------:R-:W-:Y:S05]  /*14a10*/  @!P0 BRA `(.L_x_5850) ;  /* 0x0000000000108947 */ /* 0x000fea0003800000 */
[----:B------:R-:W-:Y:S01]  /*14a20*/  UMOV UR4, 0xffffffff ;  /* 0xffffffff00047882 */ /* 0x000fe20000000000 */
[----:B---3--:R-:W-:Y:S02]  /*14a30*/  VIADD R12, R12, 0xffffffff ;  /* 0xffffffff0c0c7836 */ /* 0x008fe40000000000 */
[----:B------:R-:W-:Y:S05]  /*14a40*/  BRA.DIV UR4, `(.L_x_5851) ;  /* 0x0000004e04f07947 */ /* 0x000fea000b800000 */
[----:B------:R3:W0:Y:S02]  /*14a50*/  SHFL.IDX PT, R6, R2, R12, 0x1f ;  /* 0x00001f0c02067589 */ /* 0x00062400000e0000 */
.L_x_5850:
        /* <DEDUP_REMOVED lines=59> */
.L_x_5852:
        /* <DEDUP_REMOVED lines=60> */
.L_x_5853:
[----:B------:R-:W-:-:S05]  /*151d0*/  LOP3.LUT R2, RZ, R2, RZ, 0x33, !PT ;  /* 0x00000002ff027212 */ /* 0x000fca00078e33ff */
[----:B------:R-:W-:Y:S01]  /*151e0*/  IMAD.IADD R25, R25, 0x1, R2 ;  /* 0x0000000119197824 */ /* 0x000fe200078e0202 */
[----:B------:R-:W-:Y:S06]  /*151f0*/  BRA `(.L_x_5854) ;  /* 0x00000000001c7947 */ /* 0x000fec0003800000 */
.L_x_5846:
[----:B------:R-:W-:Y:S01]  /*15200*/  UMOV UR4, URZ ;  /* 0x0000003f00047c82 */ /* 0x000fe20008000000 */
[----:B------:R-:W-:Y:S01]  /*15210*/  UMOV UR5, URZ ;  /* 0x0000003f00057c82 */ /* 0x000fe20008000000 */
[----:B------:R-:W-:Y:S01]  /*15220*/  ULDC UR6, c[0x0][0xd3c] ;  /* 0x00034f0000067ab9 */ /* 0x000fe20000000800 */
[----:B------:R-:W-:Y:S02]  /*15230*/  IMAD.MOV.U32 R24, RZ, RZ, R0 ;  /* 0x000000ffff187224 */ /* 0x000fe400078e0000 */
[----:B------:R-:W-:Y:S02]  /*15240*/  IMAD.U32 R25, RZ, RZ, UR4 ;  /* 0x00000004ff197e24 */ /* 0x000fe4000f8e00ff */
[----:B------:R-:W-:Y:S02]  /*15250*/  IMAD.U32 R26, RZ, RZ, UR5 ;  /* 0x00000005ff1a7e24 */ /* 0x000fe4000f8e00ff */
[----:B------:R-:W-:-:S07]  /*15260*/  IMAD.U32 R27, RZ, RZ, UR6 ;  /* 0x00000006ff1b7e24 */ /* 0x000fce000f8e00ff */
.L_x_5854:
        /* <DEDUP_REMOVED lines=10> */
.L_x_5843:
[----:B------:R-:W-:Y:S02]  /*15310*/  ULDC UR4, c[0x0][0xd3c] ;  /* 0x00034f0000047ab9 */ /* 0x000fe40000000800 */
[----:B---3--:R-:W-:-:S13]  /*15320*/  ISETP.GE.AND P0, PT, R27, UR4, PT ;  /* 0x000000041b007c0c */ /* 0x008fda000bf06270 */
[----:B------:R-:W-:Y:S05]  /*15330*/  @!P0 BRA `(.L_x_5855) ;  /* 0xffffffa400bc8947 */ /* 0x000fea000383ffff */
[----:B------:R-:W-:Y:S05]  /*15340*/  BSYNC B8 ;  /* 0x0000000000087941 */ /* 0x000fea0003800000 */
.L_x_5786:
        /* <DEDUP_REMOVED lines=12> */
.L_x_5995:
[----:B------:R-:W-:Y:S05]  /*15410*/  BSYNC B0 ;  /* 0x0000000000007941 */ /* 0x000fea0003800000 */
.L_x_5856:
[----:B------:R-:W-:-:S03]  /*15420*/  UMOV UR4, 0xffffffff ;  /* 0xffffffff00047882 */ /* 0x000fc60000000000 */
[----:B------:R-:W-:Y:S05]  /*15430*/  BRA.DIV UR4, `(.L_x_5858) ;  /* 0x0000004604b07947 */ /* 0x000fea000b800000 */
[----:B-1----:R-:W1:Y:S02]  /*15440*/  S2R R0, SR_TID.X ;  /* 0x0000000000007919 */ /* 0x002e640000002100 */
[----:B-1----:R-:W-:-:S04]  /*15450*/  SHF.R.U32.HI R0, RZ, 0x5, R0 ;  /* 0x00000005ff007819 */ /* 0x002fc80000011600 */
[----:B------:R-:W-:-:S05]  /*15460*/  LOP3.LUT R0, R0, 0x3, RZ, 0xc0, !PT ;  /* 0x0000000300007812 */ /* 0x000fca00078ec0ff */
[----:B------:R1:W3:Y:S02]  /*15470*/  SHFL.IDX PT, R14, R0, RZ, 0x1f ;  /* 0x00001fff000e7589 */ /* 0x0002e400000e0000 */
.L_x_5998:
[----:B---3--:R-:W-:Y:S01]  /*15480*/  ISETP.NE.AND P0, PT, R14, RZ, PT ;  /* 0x000000ff0e00720c */ /* 0x008fe20003f05270 */
[----:B------:R-:W-:-:S12]  /*15490*/  BSSY B0, `(.L_x_5859) ;  /* 0x0000026000007945 */ /* 0x000fd80003800000 */
[----:B------:R-:W-:Y:S05]  /*154a0*/  @P0 BRA `(.L_x_5860) ;  /* 0x0000000000900947 */ /* 0x000fea0003800000 */
[----:B------:R-:W-:-:S03]  /*154b0*/  UMOV UR4, 0xffffffff ;  /* 0xffffffff00047882 */ /* 0x000fc60000000000 */
[----:B------:R-:W-:Y:S05]  /*154c0*/  BRA.DIV UR4, `(.L_x_5861) ;  /* 0x0000004604c07947 */ /* 0x000fea000b800000 */
[----:B------:R-:W-:-:S13]  /*154d0*/  ELECT P6, URZ, PT ;  /* 0x00000000003f782f */ /* 0x000fda00038c0000 */
.L_x_6001:
        /* <DEDUP_REMOVED lines=8> */
.L_x_5862:
[----:B------:R-:W-:Y:S01]  /*15560*/  IMAD R5, R18, 0x8, R7 ;  /* 0x0000000812057824 */ /* 0x000fe200078e0207 */
[----:B------:R-:W-:Y:S01]  /*15570*/  SHF.L.U32 R0, R28, 0x1f, RZ ;  /* 0x0000001f1c007819 */ /* 0x000fe200000006ff */
[----:B------:R-:W-:-:S03]  /*15580*/  VIADD R18, R18, 0x1 ;  /* 0x0000000112127836 */ /* 0x000fc60000000000 */
[----:B------:R-:W1:Y:S02]  /*15590*/  SYNCS.PHASECHK.TRANS64.TRYWAIT P1, [R5+URZ+0x32440], R0 ;  /* 0x03244000050075a7 */ /* 0x000e64000802017f */
[----:B------:R-:W-:-:S04]  /*155a0*/  ISETP.NE.AND P2, PT, R18, 0x2, PT ;  /* 0x000000021200780c */ /* 0x000fc80003f45270 */
[----:B------:R-:W-:Y:S01]  /*155b0*/  SEL R3, RZ, 0x1, P2 ;  /* 0x00000001ff037807 */ /* 0x000fe20001000000 */
[----:B-1----:R-:W-:Y:S08]  /*155c0*/  @!P1 BRA `(.L_x_5863) ;  /* 0x0000004400a09947 */ /* 0x002ff00003800000 */
.L_x_6002:
[----:B------:R-:W-:Y:S02]  /*155d0*/  SEL R18, R18, RZ, P2 ;  /* 0x000000ff12127207 */ /* 0x000fe40001000000 */
[----:B------:R-:W-:Y:S01]  /*155e0*/  LOP3.LUT R2, R28, R3, RZ, 0x3c, !PT ;  /* 0x000000031c027212 */ /* 0x000fe200078e3cff */
[----:B------:R-:W-:Y:S06]  /*155f0*/  @!P0 BRA `(.L_x_5864) ;  /* 0x0000000000048947 */ /* 0x000fec0003800000 */
[----:B------:R-:W-:Y:S01]  /*15600*/  BPT.TRAP 0x1 ;  /* 0x000000040000795c */ /* 0x000fe20000300000 */
.L_x_5864:
[----:B------:R-:W-:Y:S01]  /*15610*/  IMAD R3, R18, 0x8, R7 ;  /* 0x0000000812037824 */ /* 0x000fe200078e0207 */
[----:B------:R-:W-:-:S04]  /*15620*/  SHF.L.U32 R2, R2, 0x1f, RZ ;  /* 0x0000001f02027819 */ /* 0x000fc800000006ff */
[----:B------:R-:W3:Y:S02]  /*15630*/  SYNCS.PHASECHK.TRANS64.TRYWAIT P1, [R3+URZ+0x32440], R2 ;  /* 0x03244002030075a7 */ /* 0x000ee4000802017f */
[----:B---3--:R-:W-:Y:S05]  /*15640*/  @!P1 BRA `(.L_x_5865) ;  /* 0x0000004400949947 */ /* 0x008fea0003800000 */
.L_x_6003:
[----:B------:R-:W-:Y:S05]  /*15650*/  @!P0 BRA `(.L_x_5866) ;  /* 0x0000000000048947 */ /* 0x000fea0003800000 */
[----:B------:R-:W-:Y:S01]  /*15660*/  BPT.TRAP 0x1 ;  /* 0x000000040000795c */ /* 0x000fe20000300000 */
.L_x_5866:
[----:B------:R-:W5:Y:S02]  /*15670*/  SYNCS.PHASECHK.TRANS64.TRYWAIT P1, [R5+URZ+0x32460], R0 ;  /* 0x03246000050075a7 */ /* 0x000f64000802017f */
[----:B-----5:R-:W-:Y:S05]  /*15680*/  @!P1 BRA `(.L_x_5867) ;  /* 0x0000004400989947 */ /* 0x020fea0003800000 */
.L_x_6004:
[----:B------:R-:W-:Y:S05]  /*15690*/  @!P0 BRA `(.L_x_5868) ;  /* 0x0000000000048947 */ /* 0x000fea0003800000 */
[----:B------:R-:W-:Y:S01]  /*156a0*/  BPT.TRAP 0x1 ;  /* 0x000000040000795c */ /* 0x000fe20000300000 */
.L_x_5868:
[----:B------:R0:W0:Y:S02]  /*156b0*/  SYNCS.PHASECHK.TRANS64.TRYWAIT P0, [R3+URZ+0x32460], R2 ;  /* 0x03246002030075a7 */ /* 0x000024000800017f */
[----:B0-----:R-:W-:Y:S05]  /*156c0*/  @!P0 NANOSLEEP.SYNCS 0x989680 ;  /* 0x009896800000895d */ /* 0x001fea0003900000 */
[----:B------:R-:W0:Y:S02]  /*156d0*/  @!P0 SYNCS.PHASECHK.TRANS64 P0, [R3+URZ+0x32460], R2 ;  /* 0x03246002030085a7 */ /* 0x000e24000800007f */
[----:B0-----:R-:W-:Y:S05]  /*156e0*/  @!P0 BRA `(.L_x_5868) ;  /* 0xfffffffc00f08947 */ /* 0x001fea000383ffff */
.L_x_5860:
[----:B------:R-:W-:Y:S05]  /*156f0*/  BSYNC B0 ;  /* 0x0000000000007941 */ /* 0x000fea0003800000 */
.L_x_5859:
[----:B------:R-:W-:Y:S05]  /*15700*/  EXIT ;  /* 0x000000000000794d */ /* 0x000fea0003800000 */
.L_x_5718:
[----:B-1----:R1:W2:Y:S02]  /*15710*/  SYNCS.PHASECHK.TRANS64.TRYWAIT P0, [R3+URZ+0x32400], R0 ;  /* 0x03240000030075a7 */ /* 0x0022a4000800017f */
[----:B--2---:R-:W-:Y:S05]  /*15720*/  @!P0 NANOSLEEP.SYNCS 0x989680 ;  /* 0x009896800000895d */ /* 0x004fea0003900000 */
[----:B------:R-:W2:Y:S02]  /*15730*/  @!P0 SYNCS.PHASECHK.TRANS64 P0, [R3+URZ+0x32400], R0 ;  /* 0x03240000030085a7 */ /* 0x000ea4000800007f */
[----:B--2---:R-:W-:Y:S05]  /*15740*/  @!P0 BRA `(.L_x_5718) ;  /* 0xfffffffc00f08947 */ /* 0x004fea000383ffff */
[----:B------:R-:W-:Y:S05]  /*15750*/  BRA `(.L_x_5869) ;  /* 0xfffffec800407947 */ /* 0x000fea000383ffff */
.L_x_5722:
[----:B---3--:R-:W-:-:S04]  /*15760*/  IMAD.U32 R5, RZ, RZ, UR6 ;  /* 0x00000006ff057e24 */ /* 0x008fc8000f8e00ff */
[----:B------:R3:W4:Y:S03]  /*15770*/  SYNCS.PHASECHK.TRANS64.TRYWAIT P1, [R5+URZ+0x32430], R2 ;  /* 0x03243002050075a7 */ /* 0x000726000802017f */
[----:B----4-:R-:W-:Y:S05]  /*15780*/  @!P1 NANOSLEEP.SYNCS 0x989680 ;  /* 0x009896800000995d */ /* 0x010fea0003900000 */
[----:B------:R-:W4:Y:S02]  /*15790*/  @!P1 SYNCS.PHASECHK.TRANS64 P1, [R5+URZ+0x32430], R2 ;  /* 0x03243002050095a7 */ /* 0x000f24000802007f */
[----:B----4-:R-:W-:Y:S05]  /*157a0*/  @!P1 BRA `(.L_x_5722) ;  /* 0xfffffffc00ec9947 */ /* 0x010fea000383ffff */
[----:B------:R-:W-:Y:S05]  /*157b0*/  BRA `(.L_x_5721) ;  /* 0xfffffec800707947 */ /* 0x000fea000383ffff */
.L_x_5723:
[----:B----4-:R4:W0:Y:S02]  /*157c0*/  SYNCS.PHASECHK.TRANS64.TRYWAIT P1, [R3+URZ+0x32410], R0 ;  /* 0x03241000030075a7 */ /* 0x010824000802017f */
[----:B0-----:R-:W-:Y:S05]  /*157d0*/  @!P1 NANOSLEEP.SYNCS 0x989680 ;  /* 0x009896800000995d */ /* 0x001fea0003900000 */
[----:B------:R-:W0:Y:S02]  /*157e0*/  @!P1 SYNCS.PHASECHK.TRANS64 P1, [R3+URZ+0x32410], R0 ;  /* 0x03241000030095a7 */ /* 0x000e24000802007f */
[----:B0-----:R-:W-:Y:S05]  /*157f0*/  @!P1 BRA `(.L_x_5723) ;  /* 0xfffffffc00f09947 */ /* 0x001fea000383ffff */
[----:B------:R-:W-:Y:S05]  /*15800*/  BRA `(.L_x_5870) ;  /* 0xfffffecc001c7947 */ /* 0x000fea000383ffff */
.L_x_5727:
[----:B0--3--:R-:W-:-:S04]  /*15810*/  IMAD.U32 R5, RZ, RZ, UR6 ;  /* 0x00000006ff057e24 */ /* 0x009fc8000f8e00ff */
[----:B------:R0:W3:Y:S03]  /*15820*/  SYNCS.PHASECHK.TRANS64.TRYWAIT P1, [R5+URZ+0x32450], R2 ;  /* 0x03245002050075a7 */ /* 0x0000e6000802017f */
[----:B---3--:R-:W-:Y:S05]  /*15830*/  @!P1 NANOSLEEP.SYNCS 0x989680 ;  /* 0x009896800000995d */ /* 0x008fea0003900000 */
[----:B------:R-:W3:Y:S02]  /*15840*/  @!P1 SYNCS.PHASECHK.TRANS64 P1, [R5+URZ+0x32450], R2 ;  /* 0x03245002050095a7 */ /* 0x000ee4000802007f */
[----:B---3--:R-:W-:Y:S05]  /*15850*/  @!P1 BRA `(.L_x_5727) ;  /* 0xfffffffc00ec9947 */ /* 0x008fea000383ffff */
[----:B------:R-:W-:Y:S05]  /*15860*/  BRA `(.L_x_5726) ;  /* 0xfffffecc00247947 */ /* 0x000fea000383ffff */
.L_x_5734:
[----:B-1----:R-:W-:-:S04]  /*15870*/  IMAD.U32 R153, RZ, RZ, UR4 ;  /* 0x00000004ff997e24 */ /* 0x002fc8000f8e00ff */
[----:B------:R1:W2:Y:S03]  /*15880*/  SYNCS.PHASECHK.TRANS64.TRYWAIT P1, [R153+URZ+0x32430], R0 ;  /* 0x03243000990075a7 */ /* 0x0002a6000802017f */
[----:B--2---:R-:W-:Y:S05]  /*15890*/  @!P1 NANOSLEEP.SYNCS 0x989680 ;  /* 0x009896800000995d */ /* 0x004fea0003900000 */
[----:B------:R-:W2:Y:S02]  /*158a0*/  @!P1 SYNCS.PHASECHK.TRANS64 P1, [R153+URZ+0x32430], R0 ;  /* 0x03243000990095a7 */ /* 0x000ea4000802007f */
[----:B--2---:R-:W-:Y:S05]  /*158b0*/  @!P1 BRA `(.L_x_5734) ;  /* 0xfffffffc00ec9947 */ /* 0x004fea000383ffff */
[----:B------:R-:W-:Y:S05]  /*158c0*/  BRA `(.L_x_5733) ;  /* 0xfffffeec00e07947 */ /* 0x000fea000383ffff */
.L_x_5738:
[----:B--2---:R-:W-:-:S04]  /*158d0*/  IMAD.U32 R203, RZ, RZ, UR4 ;  /* 0x00000004ffcb7e24 */ /* 0x004fc8000f8e00ff */
[----:B------:R2:W3:Y:S03]  /*158e0*/  SYNCS.PHASECHK.TRANS64.TRYWAIT P1, [R203+URZ+0x32450], R0 ;  /* 0x03245000cb0075a7 */ /* 0x0004e6000802017f */
[----:B---3--:R-:W-:Y:S05]  /*158f0*/  @!P1 NANOSLEEP.SYNCS 0x989680 ;  /* 0x009896800000995d */ /* 0x008fea0003900000 */
[----:B------:R-:W3:Y:S02]  /*15900*/  @!P1 SYNCS.PHASECHK.TRANS64 P1, [R203+URZ+0x32450], R0 ;  /* 0x03245000cb0095a7 */ /* 0x000ee4000802007f */
[----:B---3--:R-:W-:Y:S05]  /*15910*/  @!P1 BRA `(.L_x_5738) ;  /* 0xfffffffc00ec9947 */ /* 0x008fea000383ffff */
[----:B------:R-:W-:Y:S05]  /*15920*/  BRA `(.L_x_5737) ;  /* 0xfffffef0005c7947 */ /* 0x000fea000383ffff */
.L_x_5746:
[----:B-1----:R-:W-:-:S04]  /*15930*/  IMAD.U32 R153, RZ, RZ, UR4 ;  /* 0x00000004ff997e24 */ /* 0x002fc8000f8e00ff */
[----:B------:R1:W2:Y:S03]  /*15940*/  SYNCS.PHASECHK.TRANS64.TRYWAIT P1, [R153+URZ+0x32430], R0 ;  /* 0x03243000990075a7 */ /* 0x0002a6000802017f */
[----:B--2---:R-:W-:Y:S05]  /*15950*/  @!P1 NANOSLEEP.SYNCS 0x989680 ;  /* 0x009896800000995d */ /* 0x004fea0003900000 */
[----:B------:R-:W2:Y:S02]  /*15960*/  @!P1 SYNCS.PHASECHK.TRANS64 P1, [R153+URZ+0x32430], R0 ;  /* 0x03243000990095a7 */ /* 0x000ea4000802007f */
[----:B--2---:R-:W-:Y:S05]  /*15970*/  @!P1 BRA `(.L_x_5746) ;  /* 0xfffffffc00ec9947 */ /* 0x004fea000383ffff */
[----:B------:R-:W-:Y:S05]  /*15980*/  BRA `(.L_x_5745) ;  /* 0xffffff1800947947 */ /* 0x000fea000383ffff */
.L_x_5750:
[----:B--2---:R-:W-:-:S04]  /*15990*/  IMAD.U32 R200, RZ, RZ, UR4 ;  /* 0x00000004ffc87e24 */ /* 0x004fc8000f8e00ff */
[----:B------:R2:W3:Y:S03]  /*159a0*/  SYNCS.PHASECHK.TRANS64.TRYWAIT P1, [R200+URZ+0x32450], R0 ;  /* 0x03245000c80075a7 */ /* 0x0004e6000802017f */
[----:B---3--:R-:W-:Y:S05]  /*159b0*/  @!P1 NANOSLEEP.SYNCS 0x989680 ;  /* 0x009896800000995d */ /* 0x008fea0003900000 */
[----:B------:R-:W3:Y:S02]  /*159c0*/  @!P1 SYNCS.PHASECHK.TRANS64 P1, [R200+URZ+0x32450], R0 ;  /* 0x03245000c80095a7 */ /* 0x000ee4000802007f */
[----:B---3--:R-:W-:Y:S05]  /*159d0*/  @!P1 BRA `(.L_x_5750) ;  /* 0xfffffffc00ec9947 */ /* 0x008fea000383ffff */
[----:B------:R-:W-:Y:S05]  /*159e0*/  BRA `(.L_x_5749) ;  /* 0xffffff1c00107947 */ /* 0x000fea000383ffff */
.L_x_5800:
        /* <DEDUP_REMOVED lines=11> */
.L_x_5872:
[----:B------:R-:W-:Y:S05]  /*15aa0*/  BSYNC B0 ;  /* 0x0000000000007941 */ /* 0x000fea0003800000 */
.L_x_5871:
[----:B------:R-:W-:Y:S05]  /*15ab0*/  BRA `(.L_x_5873) ;  /* 0xffffffac00b87947 */ /* 0x000fea000383ffff */
.L_x_5803:
[----:B0-----:R0:W1:Y:S02]  /*15ac0*/  SYNCS.PHASECHK.TRANS64.TRYWAIT P0, [R19+URZ+0x32440], R0 ;  /* 0x03244000130075a7 */ /* 0x001064000800017f */
[----:B-1----:R-:W-:Y:S05]  /*15ad0*/  @!P0 NANOSLEEP.SYNCS 0x989680 ;  /* 0x009896800000895d */ /* 0x002fea0003900000 */
[----:B------:R-:W1:Y:S02]  /*15ae0*/  @!P0 SYNCS.PHASECHK.TRANS64 P0, [R19+URZ+0x32440], R0 ;  /* 0x03244000130085a7 */ /* 0x000e64000800007f */
[----:B-1----:R-:W-:Y:S05]  /*15af0*/  @!P0 BRA `(.L_x_5803) ;  /* 0xfffffffc00f08947 */ /* 0x002fea000383ffff */
[----:B------:R-:W-:Y:S05]  /*15b00*/  BRA `(.L_x_5874) ;  /* 0xffffffb000547947 */ /* 0x000fea000383ffff */
.L_x_5804:
        /* <DEDUP_REMOVED lines=8> */
.L_x_5876:
[----:B------:R-:W-:Y:S05]  /*15b90*/  BSYNC B0 ;  /* 0x0000000000007941 */ /* 0x000fea0003800000 */
.L_x_5875:
        /* <DEDUP_REMOVED lines=9> */
.L_x_5877:
[----:B------:R-:W-:Y:S02]  /*15c30*/  IMAD.MOV.U32 R13, RZ, RZ, R4 ;  /* 0x000000ffff0d7224 */ /* 0x000fe400078e0004 */
[----:B------:R-:W-:Y:S02]  /*15c40*/  IMAD.MOV.U32 R12, RZ, RZ, 0x1 ;  /* 0x00000001ff0c7424 */ /* 0x000fe400078e00ff */
[----:B------:R-:W-:-:S07]  /*15c50*/  IMAD.MOV.U32 R3, RZ, RZ, R14 ;  /* 0x000000ffff037224 */ /* 0x000fce00078e000e */
[----:B------:R-:W-:Y:S05]  /*15c60*/  WARPSYNC.COLLECTIVE R15, `(.L_x_5878) ;  /* 0x000000000f087348 */ /* 0x000fea0003c00000 */
[----:B------:R0:W1:Y:S02]  /*15c70*/  SHFL.IDX P6, R14, R13, R12, R11 ;  /* 0x0000000c0d0e7389 */ /* 0x00006400000c000b */
[----:B01----:R-:W-:Y:S01]  /*15c80*/  ENDCOLLECTIVE ;  /* 0x000000000000791b */ /* 0x003fe20003800000 */
.L_x_5878:
        /* <DEDUP_REMOVED lines=15> */
.L_x_5879:
[----:B------:R-:W-:Y:S02]  /*15d80*/  @P0 IMAD R6, R5, 0x2, R17 ;  /* 0x0000000205060824 */ /* 0x000fe400078e0211 */
[----:B------:R-:W-:Y:S02]  /*15d90*/  IMAD.MOV.U32 R13, RZ, RZ, R4 ;  /* 0x000000ffff0d7224 */ /* 0x000fe400078e0004 */
[----:B------:R-:W-:Y:S02]  /*15da0*/  IMAD.MOV.U32 R12, RZ, RZ, 0x2 ;  /* 0x00000002ff0c7424 */ /* 0x000fe400078e00ff */
[----:B------:R-:W-:-:S07]  /*15db0*/  IMAD.MOV.U32 R3, RZ, RZ, R14 ;  /* 0x000000ffff037224 */ /* 0x000fce00078e000e */
[----:B------:R-:W-:Y:S05]  /*15dc0*/  WARPSYNC.COLLECTIVE R15, `(.L_x_5880) ;  /* 0x000000000f087348 */ /* 0x000fea0003c00000 */
[----:B------:R0:W1:Y:S02]  /*15dd0*/  SHFL.IDX P6, R14, R13, R12, R11 ;  /* 0x0000000c0d0e7389 */ /* 0x00006400000c000b */
[----:B01----:R-:W-:Y:S01]  /*15de0*/  ENDCOLLECTIVE ;  /* 0x000000000000791b */ /* 0x003fe20003800000 */
.L_x_5880:
        /* <DEDUP_REMOVED lines=15> */
.L_x_5881:
[----:B------:R-:W-:Y:S02]  /*15ee0*/  @P0 IMAD R6, R5, 0x2, R17 ;  /* 0x0000000205060824 */ /* 0x000fe400078e0211 */
[----:B------:R-:W-:Y:S02]  /*15ef0*/  IMAD.MOV.U32 R13, RZ, RZ, R4 ;  /* 0x000000ffff0d7224 */ /* 0x000fe400078e0004 */
[----:B------:R-:W-:Y:S02]  /*15f00*/  IMAD.MOV.U32 R12, RZ, RZ, 0x3 ;  /* 0x00000003ff0c7424 */ /* 0x000fe400078e00ff */
[----:B------:R-:W-:-:S07]  /*15f10*/  IMAD.MOV.U32 R3, RZ, RZ, R14 ;  /* 0x000000ffff037224 */ /* 0x000fce00078e000e */
[----:B------:R-:W-:Y:S05]  /*15f20*/  WARPSYNC.COLLECTIVE R15, `(.L_x_5882) ;  /* 0x000000000f087348 */ /* 0x000fea0003c00000 */
[----:B------:R0:W1:Y:S02]  /*15f30*/  SHFL.IDX P6, R14, R13, R12, R11 ;  /* 0x0000000c0d0e7389 */ /* 0x00006400000c000b */
[----:B01----:R-:W-:Y:S01]  /*15f40*/  ENDCOLLECTIVE ;  /* 0x000000000000791b */ /* 0x003fe20003800000 */
.L_x_5882:
        /* <DEDUP_REMOVED lines=15> */
.L_x_5883:
[----:B------:R-:W-:Y:S02]  /*16040*/  @P0 IMAD R6, R5, 0x2, R17 ;  /* 0x0000000205060824 */ /* 0x000fe400078e0211 */
[----:B------:R-:W-:Y:S02]  /*16050*/  IMAD.MOV.U32 R13, RZ, RZ, R4 ;  /* 0x000000ffff0d7224 */ /* 0x000fe400078e0004 */
[----:B------:R-:W-:Y:S02]  /*16060*/  IMAD.MOV.U32 R12, RZ, RZ, 0x4 ;  /* 0x00000004ff0c7424 */ /* 0x000fe400078e00ff */
[----:B------:R-:W-:-:S07]  /*16070*/  IMAD.MOV.U32 R3, RZ, RZ, R14 ;  /* 0x000000ffff037224 */ /* 0x000fce00078e000e */
[----:B------:R-:W-:Y:S05]  /*16080*/  WARPSYNC.COLLECTIVE R15, `(.L_x_5884) ;  /* 0x000000000f087348 */ /* 0x000fea0003c00000 */
[----:B------:R0:W1:Y:S02]  /*16090*/  SHFL.IDX P6, R14, R13, R12, R11 ;  /* 0x0000000c0d0e7389 */ /* 0x00006400000c000b */
[----:B01----:R-:W-:Y:S01]  /*160a0*/  ENDCOLLECTIVE ;  /* 0x000000000000791b */ /* 0x003fe20003800000 */
.L_x_5884:
        /* <DEDUP_REMOVED lines=15> */
.L_x_5885:
[----:B------:R-:W-:Y:S02]  /*161a0*/  @P0 IMAD R6, R5, 0x2, R17 ;  /* 0x0000000205060824 */ /* 0x000fe400078e0211 */
[----:B------:R-:W-:Y:S02]  /*161b0*/  IMAD.MOV.U32 R13, RZ, RZ, R4 ;  /* 0x000000ffff0d7224 */ /* 0x000fe400078e0004 */
[----:B------:R-:W-:Y:S02]  /*161c0*/  IMAD.MOV.U32 R12, RZ, RZ, 0x5 ;  /* 0x00000005ff0c7424 */ /* 0x000fe400078e00ff */
[----:B------:R-:W-:-:S07]  /*161d0*/  IMAD.MOV.U32 R3, RZ, RZ, R14 ;  /* 0x000000ffff037224 */ /* 0x000fce00078e000e */
[----:B------:R-:W-:Y:S05]  /*161e0*/  WARPSYNC.COLLECTIVE R15, `(.L_x_5886) ;  /* 0x000000000f087348 */ /* 0x000fea0003c00000 */
[----:B------:R0:W1:Y:S02]  /*161f0*/  SHFL.IDX P6, R14, R13, R12, R11 ;  /* 0x0000000c0d0e7389 */ /* 0x00006400000c000b */
[----:B01----:R-:W-:Y:S01]  /*16200*/  ENDCOLLECTIVE ;  /* 0x000000000000791b */ /* 0x003fe20003800000 */
.L_x_5886:
        /* <DEDUP_REMOVED lines=10> */
.L_x_5887:
[----:B------:R-:W-:Y:S01]  /*162b0*/  @!PT LDS RZ, [RZ] ;  /* 0x00000000fffff984 */ /* 0x000fe20000000800 */
[----:B------:R-:W-:Y:S01]  /*162c0*/  @!PT LDS RZ, [RZ] ;  /* 0x00000000fffff984 */ /* 0x000fe20000000800 */
[----:B------:R-:W-:Y:S01]  /*162d0*/  @!PT LDS RZ, [RZ] ;  /* 0x00000000fffff984 */ /* 0x000fe20000000800 */
[----:B------:R0:W-:Y:S01]  /*162e0*/  @P0 LDGSTS.E.BYPASS.LTC128B.128 [R6+0x1e400], desc[UR36][R2.64], !P2 ;  /* 0x1e40000002060fae */ /* 0x0001e2000d101d64 */
[----:B------:R-:W-:Y:S01]  /*162f0*/  IMAD.MOV.U32 R0, RZ, RZ, R14 ;  /* 0x000000ffff007224 */ /* 0x000fe200078e000e */
[----:B------:R-:W-:Y:S06]  /*16300*/  BRA `(.L_x_5888) ;  /* 0xffffffac00b47947 */ /* 0x000fec000383ffff */
.L_x_5809:
[----:B------:R0:W5:Y:S01]  /*16310*/  LDL.LU R6, [R1+0x4] ;  /* 0x0000040001067983 */ /* 0x0001620000300800 */
[----:B------:R-:W-:Y:S01]  /*16320*/  IMAD.MOV.U32 R13, RZ, RZ, R4 ;  /* 0x000000ffff0d7224 */ /* 0x000fe200078e0004 */
[----:B------:R-:W-:Y:S01]  /*16330*/  LOP3.LUT R16, R16, 0xffffdfff, RZ, 0xc0, !PT ;  /* 0xffffdfff10107812 */ /* 0x000fe200078ec0ff */
[----:B------:R-:W-:Y:S02]  /*16340*/  IMAD.MOV.U32 R12, RZ, RZ, RZ ;  /* 0x000000ffff0c7224 */ /* 0x000fe400078e00ff */
[----:B------:R-:W-:Y:S02]  /*16350*/  IMAD.MOV.U32 R11, RZ, RZ, 0x181f ;  /* 0x0000181fff0b7424 */ /* 0x000fe400078e00ff */
[----:B------:R-:W-:Y:S02]  /*16360*/  IMAD.MOV.U32 R15, RZ, RZ, -0x1 ;  /* 0xffffffffff0f7424 */ /* 0x000fe400078e00ff */
[----:B0-----:R-:W-:-:S07]  /*16370*/  IMAD R25, R25, 0x80, R21 ;  /* 0x0000008019197824 */ /* 0x001fce00078e0215 */
[----:B-1---5:R-:W-:Y:S05]  /*16380*/  WARPSYNC.COLLECTIVE R15, `(.L_x_5889) ;  /* 0x000000000f087348 */ /* 0x022fea0003c00000 */
[----:B------:R0:W2:Y:S02]  /*16390*/  SHFL.IDX P6, R14, R13, R12, R11 ;  /* 0x0000000c0d0e7389 */ /* 0x0000a400000c000b */
[----:B012--5:R-:W-:Y:S01]  /*163a0*/  ENDCOLLECTIVE ;  /* 0x000000000000791b */ /* 0x027fe20003800000 */
.L_x_5889:
[----:B------:R-:W-:Y:S02]  /*163b0*/  IMAD.MOV.U32 R13, RZ, RZ, R0 ;  /* 0x000000ffff0d7224 */ /* 0x000fe400078e0000 */
[----:B------:R-:W-:-:S07]  /*163c0*/  IMAD.MOV.U32 R3, RZ, RZ, R14 ;  /* 0x000000ffff037224 */ /* 0x000fce00078e000e */
[----:B------:R-:W-:Y:S05]  /*163d0*/  WARPSYNC.COLLECTIVE R15, `(.L_x_5890) ;  /* 0x000000000f087348 */ /* 0x000fea0003c00000 */
[----:B------:R0:W1:Y:S02]  /*163e0*/  SHFL.IDX P6, R14, R13, R12, R11 ;  /* 0x0000000c0d0e7389 */ /* 0x00006400000c000b */
[----:B01----:R-:W-:Y:S01]  /*163f0*/  ENDCOLLECTIVE ;  /* 0x000000000000791b */ /* 0x003fe20003800000 */
.L_x_5890:
[----:B------:R-:W-:Y:S02]  /*16400*/  IMAD.MOV.U32 R13, RZ, RZ, R4 ;  /* 0x000000ffff0d7224 */ /* 0x000fe400078e0004 */
[----:B------:R-:W-:Y:S02]  /*16410*/  IMAD.MOV.U32 R12, RZ, RZ, 0x1 ;  /* 0x00000001ff0c7424 */ /* 0x000fe400078e00ff */
[----:B------:R-:W-:-:S07]  /*16420*/  IMAD.MOV.U32 R9, RZ, RZ, R14 ;  /* 0x000000ffff097224 */ /* 0x000fce00078e000e */
[----:B------:R-:W-:Y:S05]  /*16430*/  WARPSYNC.COLLECTIVE R15, `(.L_x_5891) ;  /* 0x000000000f087348 */ /* 0x000fea0003c00000 */
[----:B------:R0:W1:Y:S02]  /*16440*/  SHFL.IDX P6, R14, R13, R12, R11 ;  /* 0x0000000c0d0e7389 */ /* 0x00006400000c000b */
[----:B01----:R-:W-:Y:S01]  /*16450*/  ENDCOLLECTIVE ;  /* 0x000000000000791b */ /* 0x003fe20003800000 */
.L_x_5891:
        /* <DEDUP_REMOVED lines=18> */
.L_x_5892:
        /* <DEDUP_REMOVED lines=8> */
.L_x_5893:
        /* <DEDUP_REMOVED lines=15> */
.L_x_5894:
        /* <DEDUP_REMOVED lines=8> */
.L_x_5895:
        /* <DEDUP_REMOVED lines=15> */
.L_x_5896:
        /* <DEDUP_REMOVED lines=8> */
[----:B------:R-:W-:Y:S02]  /*168e0*/  IMAD.MOV.U32 R13, RZ, RZ, R4 ;  /* 0x000000ffff0d7224 */ /* 0x000fe400078e0004 */
[----:B------:R-:W-:Y:S01]  /*168f0*/  IMAD.MOV.U32 R12, RZ, RZ, 0x4 ;  /* 0x00000004ff0c7424 */ /* 0x000fe200078e00ff */
[----:B------:R-:W-:Y:S01]  /*16900*/  @!PT LDS RZ, [RZ] ;  /* 0x00000000fffff984 */ /* 0x000fe20000000800 */
[----:B------:R-:W-:Y:S01]  /*16910*/  @!PT LDS RZ, [RZ] ;  /* 0x00000000fffff984 */ /* 0x000fe20000000800 */
[----:B------:R-:W-:Y:S01]  /*16920*/  @!PT LDS RZ, [RZ] ;  /* 0x00000000fffff984 */ /* 0x000fe20000000800 */
[----:B------:R0:W-:Y:S06]  /*16930*/  @!P2 LDGSTS.E.BYPASS.LTC128B.128 [R23+0x19c00], desc[UR36][R2.64], !P0 ;  /* 0x19c000000217afae */ /* 0x0001ec000c101d64 */
[----:B0-----:R-:W-:Y:S05]  /*16940*/  WARPSYNC.COLLECTIVE R15, `(.L_x_5897) ;  /* 0x000000000f087348 */ /* 0x001fea0003c00000 */
[----:B------:R1:W2:Y:S02]  /*16950*/  SHFL.IDX P6, R14, R13, R12, R11 ;  /* 0x0000000c0d0e7389 */ /* 0x0002a400000c000b */
[----:B012---:R-:W-:Y:S01]  /*16960*/  ENDCOLLECTIVE ;  /* 0x000000000000791b */ /* 0x007fe20003800000 */
.L_x_5897:
[----:B------:R-:W-:-:S05]  /*16970*/  VIADD R2, R25, 0x40 ;  /* 0x0000004019027836 */ /* 0x000fca0000000000 */
[----:B------:R-:W-:Y:S01]  /*16980*/  ISETP.GE.AND P2, PT, R2, R5, PT ;  /* 0x000000050200720c */ /* 0x000fe20003f46270 */
[----:B------:R-:W-:Y:S02]  /*16990*/  IMAD.MOV.U32 R13, RZ, RZ, R0 ;  /* 0x000000ffff0d7224 */ /* 0x000fe400078e0000 */
[----:B------:R-:W-:-:S10]  /*169a0*/  IMAD.MOV.U32 R2, RZ, RZ, R14 ;  /* 0x000000ffff027224 */ /* 0x000fd400078e000e */
[----:B------:R-:W-:Y:S05]  /*169b0*/  WARPSYNC.COLLECTIVE R15, `(.L_x_5898) ;  /* 0x000000000f087348 */ /* 0x000fea0003c00000 */
[----:B------:R0:W1:Y:S02]  /*169c0*/  SHFL.IDX P6, R14, R13, R12, R11 ;  /* 0x0000000c0d0e7389 */ /* 0x00006400000c000b */
[----:B01----:R-:W-:Y:S01]  /*169d0*/  ENDCOLLECTIVE ;  /* 0x000000000000791b */ /* 0x003fe20003800000 */
.L_x_5898:
[----:B------:R-:W-:-:S04]  /*169e0*/  @P2 LOP3.LUT R16, R16, 0x100, RZ, 0xfc, !PT ;  /* 0x0000010010102812 */ /* 0x000fc800078efcff */
[----:B------:R-:W-:Y:S01]  /*169f0*/  LOP3.LUT R16, R16, 0xffffff7f, RZ, 0xc0, !PT ;  /* 0xffffff7f10107812 */ /* 0x000fe200078ec0ff */
[----:B------:R-:W-:Y:S02]  /*16a00*/  IMAD.MOV.U32 R13, RZ, RZ, R4 ;  /* 0x000000ffff0d7224 */ /* 0x000fe400078e0004 */
[----:B------:R-:W-:Y:S02]  /*16a10*/  IMAD.MOV.U32 R12, RZ, RZ, 0x5 ;  /* 0x00000005ff0c7424 */ /* 0x000fe400078e00ff */
[----:B------:R-:W-:-:S05]  /*16a20*/  IMAD.MOV.U32 R11, RZ, RZ, R14 ;  /* 0x000000ffff0b7224 */ /* 0x000fca00078e000e */
        /* <DEDUP_REMOVED lines=12> */
.L_x_5899:
[----:B------:R-:W-:-:S05]  /*16af0*/  VIADD R2, R25, 0x50 ;  /* 0x0000005019027836 */ /* 0x000fca0000000000 */
[----:B------:R-:W-:Y:S01]  /*16b00*/  ISETP.GE.AND P2, PT, R2, R5, PT ;  /* 0x000000050200720c */ /* 0x000fe20003f46270 */
[----:B------:R-:W-:Y:S02]  /*16b10*/  IMAD.MOV.U32 R13, RZ, RZ, R0 ;  /* 0x000000ffff0d7224 */ /* 0x000fe400078e0000 */
[----:B------:R-:W-:-:S10]  /*16b20*/  IMAD.MOV.U32 R7, RZ, RZ, R14 ;  /* 0x000000ffff077224 */ /* 0x000fd400078e000e */
[----:B------:R-:W-:Y:S05]  /*16b30*/  WARPSYNC.COLLECTIVE R15, `(.L_x_5900) ;  /* 0x000000000f087348 */ /* 0x000fea0003c00000 */
[----:B------:R0:W1:Y:S02]  /*16b40*/  SHFL.IDX P6, R14, R13, R12, R11 ;  /* 0x0000000c0d0e7389 */ /* 0x00006400000c000b */
[----:B01----:R-:W-:Y:S01]  /*16b50*/  ENDCOLLECTIVE ;  /* 0x000000000000791b */ /* 0x003fe20003800000 */
.L_x_5900:
        /* <DEDUP_REMOVED lines=8> */
.L_x_5901:
        /* <DEDUP_REMOVED lines=15> */
.L_x_5902:
[----:B------:R-:W-:Y:S01]  /*16cd0*/  @P2 LOP3.LUT R16, R16, 0x40, RZ, 0xfc, !PT ;  /* 0x0000004010102812 */ /* 0x000fe200078efcff */
[----:B------:R-:W-:Y:S02]  /*16ce0*/  IMAD.MOV.U32 R13, RZ, RZ, R4 ;  /* 0x000000ffff0d7224 */ /* 0x000fe400078e0004 */
[----:B------:R-:W-:Y:S02]  /*16cf0*/  IMAD.MOV.U32 R12, RZ, RZ, 0x7 ;  /* 0x00000007ff0c7424 */ /* 0x000fe400078e00ff */
[----:B------:R-:W-:-:S07]  /*16d00*/  IMAD.MOV.U32 R6, RZ, RZ, R14 ;  /* 0x000000ffff067224 */ /* 0x000fce00078e000e */
[----:B------:R-:W-:Y:S05]  /*16d10*/  WARPSYNC.COLLECTIVE R15, `(.L_x_5903) ;  /* 0x000000000f087348 */ /* 0x000fea0003c00000 */
[----:B------:R0:W1:Y:S02]  /*16d20*/  SHFL.IDX P6, R14, R13, R12, R11 ;  /* 0x0000000c0d0e7389 */ /* 0x00006400000c000b */
[----:B01----:R-:W-:Y:S01]  /*16d30*/  ENDCOLLECTIVE ;  /* 0x000000000000791b */ /* 0x003fe20003800000 */
.L_x_5903:
        /* <DEDUP_REMOVED lines=13> */
.L_x_5904:
[----:B------:R-:W-:Y:S01]  /*16e10*/  IMAD.MOV.U32 R0, RZ, RZ, R14 ;  /* 0x000000ffff007224 */ /* 0x000fe200078e000e */
[----:B------:R-:W-:Y:S06]  /*16e20*/  BRA `(.L_x_5905) ;  /* 0xffffffac00e47947 */ /* 0x000fec000383ffff */
.L_x_5813:
        /* <DEDUP_REMOVED lines=8> */
.L_x_5907:
[----:B------:R-:W-:Y:S05]  /*16eb0*/  BSYNC B0 ;  /* 0x0000000000007941 */ /* 0x000fea0003800000 */
.L_x_5906:
        /* <DEDUP_REMOVED lines=9> */
.L_x_5908:
[----:B------:R-:W-:Y:S02]  /*16f50*/  IMAD.MOV.U32 R13, RZ, RZ, R4 ;  /* 0x000000ffff0d7224 */ /* 0x000fe400078e0004 */
[----:B------:R-:W-:Y:S01]  /*16f60*/  IMAD.MOV.U32 R12, RZ, RZ, 0x1 ;  /* 0x00000001ff0c7424 */ /* 0x000fe200078e00ff */
[----:B------:R-:W-:-:S13]  /*16f70*/  @!P5 LEA R5, P0, R8, R14, 0x1 ;  /* 0x0000000e0805d211 */ /* 0x000fda00078008ff */
[----:B------:R-:W-:Y:S05]  /*16f80*/  WARPSYNC.COLLECTIVE R15, `(.L_x_5909) ;  /* 0x000000000f087348 */ /* 0x000fea0003c00000 */
[----:B------:R0:W1:Y:S02]  /*16f90*/  SHFL.IDX P6, R14, R13, R12, R11 ;  /* 0x0000000c0d0e7389 */ /* 0x00006400000c000b */
[----:B01----:R-:W-:Y:S01]  /*16fa0*/  ENDCOLLECTIVE ;  /* 0x000000000000791b */ /* 0x003fe20003800000 */
.L_x_5909:
        /* <DEDUP_REMOVED lines=15> */
.L_x_5910:
        /* <DEDUP_REMOVED lines=17> */
.L_x_5911:
[----:B------:R-:W-:Y:S02]  /*171b0*/  IMAD.MOV.U32 R13, RZ, RZ, R0 ;  /* 0x000000ffff0d7224 */ /* 0x000fe400078e0000 */
[----:B------:R-:W-:-:S07]  /*171c0*/  IMAD.MOV.U32 R5, RZ, RZ, R14 ;  /* 0x000000ffff057224 */ /* 0x000fce00078e000e */
[----:B------:R-:W-:Y:S05]  /*171d0*/  WARPSYNC.COLLECTIVE R15, `(.L_x_5912) ;  /* 0x000000000f087348 */ /* 0x000fea0003c00000 */
[----:B------:R0:W1:Y:S02]  /*171e0*/  SHFL.IDX P6, R14, R13, R12, R11 ;  /* 0x0000000c0d0e7389 */ /* 0x00006400000c000b */
[----:B01----:R-:W-:Y:S01]  /*171f0*/  ENDCOLLECTIVE ;  /* 0x000000000000791b */ /* 0x003fe20003800000 */
.L_x_5912:
[----:B------:R-:W-:Y:S02]  /*17200*/  IMAD.MOV.U32 R13, RZ, RZ, R4 ;  /* 0x000000ffff0d7224 */ /* 0x000fe400078e0004 */
[----:B------:R-:W-:Y:S01]  /*17210*/  IMAD.MOV.U32 R12, RZ, RZ, 0x3 ;  /* 0x00000003ff0c7424 */ /* 0x000fe200078e00ff */
[----:B------:R-:W-:-:S13]  /*17220*/  @!P5 LEA R6, P0, R8, R14, 0x1 ;  /* 0x0000000e0806d211 */ /* 0x000fda00078008ff */
[----:B------:R-:W-:Y:S05]  /*17230*/  WARPSYNC.COLLECTIVE R15, `(.L_x_5913) ;  /* 0x000000000f087348 */ /* 0x000fea0003c00000 */
[----:B------:R0:W1:Y:S02]  /*17240*/  SHFL.IDX P6, R14, R13, R12, R11 ;  /* 0x0000000c0d0e7389 */ /* 0x00006400000c000b */
[----:B01----:R-:W-:Y:S01]  /*17250*/  ENDCOLLECTIVE ;  /* 0x000000000000791b */ /* 0x003fe20003800000 */
.L_x_5913:
        /* <DEDUP_REMOVED lines=16> */
.L_x_5914:
        /* <DEDUP_REMOVED lines=17> */
.L_x_5915:
[----:B------:R-:W-:Y:S02]  /*17470*/  IMAD.MOV.U32 R13, RZ, RZ, R0 ;  /* 0x000000ffff0d7224 */ /* 0x000fe400078e0000 */
[----:B------:R-:W-:-:S07]  /*17480*/  IMAD.MOV.U32 R5, RZ, RZ, R14 ;  /* 0x000000ffff057224 */ /* 0x000fce00078e000e */
[----:B------:R-:W-:Y:S05]  /*17490*/  WARPSYNC.COLLECTIVE R15, `(.L_x_5916) ;  /* 0x000000000f087348 */ /* 0x000fea0003c00000 */
[----:B------:R0:W1:Y:S02]  /*174a0*/  SHFL.IDX P6, R14, R13, R12, R11 ;  /* 0x0000000c0d0e7389 */ /* 0x00006400000c000b */
[----:B01----:R-:W-:Y:S01]  /*174b0*/  ENDCOLLECTIVE ;  /* 0x000000000000791b */ /* 0x003fe20003800000 */
.L_x_5916:
[----:B------:R-:W-:Y:S02]  /*174c0*/  IMAD.MOV.U32 R13, RZ, RZ, R4 ;  /* 0x000000ffff0d7224 */ /* 0x000fe400078e0004 */
[----:B------:R-:W-:Y:S01]  /*174d0*/  IMAD.MOV.U32 R12, RZ, RZ, 0x5 ;  /* 0x00000005ff0c7424 */ /* 0x000fe200078e00ff */
[----:B------:R-:W-:-:S13]  /*174e0*/  @!P5 LEA R6, P0, R8, R14, 0x1 ;  /* 0x0000000e0806d211 */ /* 0x000fda00078008ff */
[----:B------:R-:W-:Y:S05]  /*174f0*/  WARPSYNC.COLLECTIVE R15, `(.L_x_5917) ;  /* 0x000000000f087348 */ /* 0x000fea0003c00000 */
[----:B------:R0:W1:Y:S02]  /*17500*/  SHFL.IDX P6, R14, R13, R12, R11 ;  /* 0x0000000c0d0e7389 */ /* 0x00006400000c000b */
[----:B01----:R-:W-:Y:S01]  /*17510*/  ENDCOLLECTIVE ;  /* 0x000000000000791b */ /* 0x003fe20003800000 */
.L_x_5917:
        /* <DEDUP_REMOVED lines=16> */
.L_x_5918:
        /* <DEDUP_REMOVED lines=17> */
.L_x_5919:
[----:B------:R-:W-:Y:S02]  /*17730*/  IMAD.MOV.U32 R13, RZ, RZ, R0 ;  /* 0x000000ffff0d7224 */ /* 0x000fe400078e0000 */
[----:B------:R-:W-:-:S07]  /*17740*/  IMAD.MOV.U32 R5, RZ, RZ, R14 ;  /* 0x000000ffff057224 */ /* 0x000fce00078e000e */
[----:B------:R-:W-:Y:S05]  /*17750*/  WARPSYNC.COLLECTIVE R15, `(.L_x_5920) ;  /* 0x000000000f087348 */ /* 0x000fea0003c00000 */
[----:B------:R0:W1:Y:S02]  /*17760*/  SHFL.IDX P6, R14, R13, R12, R11 ;  /* 0x0000000c0d0e7389 */ /* 0x00006400000c000b */
[----:B01----:R-:W-:Y:S01]  /*17770*/  ENDCOLLECTIVE ;  /* 0x000000000000791b */ /* 0x003fe20003800000 */
.L_x_5920:
[----:B------:R-:W-:Y:S02]  /*17780*/  IMAD.MOV.U32 R13, RZ, RZ, R4 ;  /* 0x000000ffff0d7224 */ /* 0x000fe400078e0004 */
[----:B------:R-:W-:Y:S01]  /*17790*/  IMAD.MOV.U32 R12, RZ, RZ, 0x7 ;  /* 0x00000007ff0c7424 */ /* 0x000fe200078e00ff */
[----:B------:R-:W-:-:S13]  /*177a0*/  @!P5 LEA R6, P0, R8, R14, 0x1 ;  /* 0x0000000e0806d211 */ /* 0x000fda00078008ff */
[----:B------:R-:W-:Y:S05]  /*177b0*/  WARPSYNC.COLLECTIVE R15, `(.L_x_5921) ;  /* 0x000000000f087348 */ /* 0x000fea0003c00000 */
[----:B------:R0:W1:Y:S02]  /*177c0*/  SHFL.IDX P6, R14, R13, R12, R11 ;  /* 0x0000000c0d0e7389 */ /* 0x00006400000c000b */
[----:B01----:R-:W-:Y:S01]  /*177d0*/  ENDCOLLECTIVE ;  /* 0x000000000000791b */ /* 0x003fe20003800000 */
.L_x_5921:
        /* <DEDUP_REMOVED lines=15> */
.L_x_5922:
[----:B------:R-:W-:Y:S05]  /*178d0*/  BRA `(.L_x_5923) ;  /* 0xffffffb0001c7947 */ /* 0x000fea000383ffff */
.L_x_5818:
[----:B0-----:R0:W2:Y:S02]  /*178e0*/  SYNCS.PHASECHK.TRANS64.TRYWAIT P0, [R17+URZ+0x32420], R0 ;  /* 0x03242000110075a7 */ /* 0x0010a4000800017f */
[----:B--2---:R-:W-:Y:S05]  /*178f0*/  @!P0 NANOSLEEP.SYNCS 0x989680 ;  /* 0x009896800000895d */ /* 0x004fea0003900000 */
[----:B------:R-:W2:Y:S02]  /*17900*/  @!P0 SYNCS.PHASECHK.TRANS64 P0, [R17+URZ+0x32420], R0 ;  /* 0x03242000110085a7 */ /* 0x000ea4000800007f */
[----:B--2---:R-:W-:Y:S05]  /*17910*/  @!P0 BRA `(.L_x_5818) ;  /* 0xfffffffc00f08947 */ /* 0x004fea000383ffff */
[----:B------:R-:W-:Y:S05]  /*17920*/  BRA `(.L_x_5924) ;  /* 0xffffffb0008c7947 */ /* 0x000fea000383ffff */
.L_x_5821:
[----:B0-----:R0:W2:Y:S02]  /*17930*/  SYNCS.PHASECHK.TRANS64.TRYWAIT P0, [R19+URZ+0x32460], R0 ;  /* 0x03246000130075a7 */ /* 0x0010a4000800017f */
[----:B--2---:R-:W-:Y:S05]  /*17940*/  @!P0 NANOSLEEP.SYNCS 0x989680 ;  /* 0x009896800000895d */ /* 0x004fea0003900000 */
[----:B------:R-:W2:Y:S02]  /*17950*/  @!P0 SYNCS.PHASECHK.TRANS64 P0, [R19+URZ+0x32460], R0 ;  /* 0x03246000130085a7 */ /* 0x000ea4000800007f */
[----:B--2---:R-:W-:Y:S05]  /*17960*/  @!P0 BRA `(.L_x_5821) ;  /* 0xfffffffc00f08947 */ /* 0x004fea000383ffff */
[----:B------:R-:W-:Y:S05]  /*17970*/  BRA `(.L_x_5925) ;  /* 0xffffffb000987947 */ /* 0x000fea000383ffff */
.L_x_5822:
        /* <DEDUP_REMOVED lines=8> */
.L_x_5927:
[----:B------:R-:W-:Y:S05]  /*17a00*/  BSYNC B0 ;  /* 0x0000000000007941 */ /* 0x000fea0003800000 */
.L_x_5926:
        /* <DEDUP_REMOVED lines=13> */
.L_x_5928:
        /* <DEDUP_REMOVED lines=9> */
.L_x_5929:
        /* <DEDUP_REMOVED lines=17> */
.L_x_5930:
[----:B------:R-:W-:Y:S02]  /*17c80*/  IMAD.MOV.U32 R13, RZ, RZ, R6 ;  /* 0x000000ffff0d7224 */ /* 0x000fe400078e0006 */
[----:B------:R-:W-:Y:S01]  /*17c90*/  IMAD.MOV.U32 R12, RZ, RZ, 0x2 ;  /* 0x00000002ff0c7424 */ /* 0x000fe200078e00ff */
[----:B------:R-:W-:-:S13]  /*17ca0*/  IADD3 R2, P3, R14, R0, RZ ;  /* 0x000000000e027210 */ /* 0x000fda0007f7e0ff */
[----:B------:R-:W-:Y:S05]  /*17cb0*/  WARPSYNC.COLLECTIVE R15, `(.L_x_5931) ;  /* 0x000000000f087348 */ /* 0x000fea0003c00000 */
[----:B------:R0:W1:Y:S02]  /*17cc0*/  SHFL.IDX P6, R14, R13, R12, R11 ;  /* 0x0000000c0d0e7389 */ /* 0x00006400000c000b */
[----:B01----:R-:W-:Y:S01]  /*17cd0*/  ENDCOLLECTIVE ;  /* 0x000000000000791b */ /* 0x003fe20003800000 */
.L_x_5931:
        /* <DEDUP_REMOVED lines=17> */
.L_x_5932:
[----:B------:R-:W-:Y:S02]  /*17df0*/  IMAD.MOV.U32 R13, RZ, RZ, R6 ;  /* 0x000000ffff0d7224 */ /* 0x000fe400078e0006 */
[----:B------:R-:W-:Y:S01]  /*17e00*/  IMAD.MOV.U32 R12, RZ, RZ, 0x3 ;  /* 0x00000003ff0c7424 */ /* 0x000fe200078e00ff */
[----:B------:R-:W-:-:S13]  /*17e10*/  IADD3 R2, P3, R14, R0, RZ ;  /* 0x000000000e027210 */ /* 0x000fda0007f7e0ff */
[----:B------:R-:W-:Y:S05]  /*17e20*/  WARPSYNC.COLLECTIVE R15, `(.L_x_5933) ;  /* 0x000000000f087348 */ /* 0x000fea0003c00000 */
[----:B------:R0:W1:Y:S02]  /*17e30*/  SHFL.IDX P6, R14, R13, R12, R11 ;  /* 0x0000000c0d0e7389 */ /* 0x00006400000c000b */
[----:B01----:R-:W-:Y:S01]  /*17e40*/  ENDCOLLECTIVE ;  /* 0x000000000000791b */ /* 0x003fe20003800000 */
.L_x_5933:
        /* <DEDUP_REMOVED lines=17> */
.L_x_5934:
[----:B------:R-:W-:Y:S02]  /*17f60*/  IMAD.MOV.U32 R13, RZ, RZ, R6 ;  /* 0x000000ffff0d7224 */ /* 0x000fe400078e0006 */
[----:B------:R-:W-:Y:S01]  /*17f70*/  IMAD.MOV.U32 R12, RZ, RZ, 0x4 ;  /* 0x00000004ff0c7424 */ /* 0x000fe200078e00ff */
[----:B------:R-:W-:-:S13]  /*17f80*/  IADD3 R2, P3, R14, R0, RZ ;  /* 0x000000000e027210 */ /* 0x000fda0007f7e0ff */
[----:B------:R-:W-:Y:S05]  /*17f90*/  WARPSYNC.COLLECTIVE R15, `(.L_x_5935) ;  /* 0x000000000f087348 */ /* 0x000fea0003c00000 */
[----:B------:R0:W1:Y:S02]  /*17fa0*/  SHFL.IDX P6, R14, R13, R12, R11 ;  /* 0x0000000c0d0e7389 */ /* 0x00006400000c000b */
[----:B01----:R-:W-:Y:S01]  /*17fb0*/  ENDCOLLECTIVE ;  /* 0x000000000000791b */ /* 0x003fe20003800000 */
.L_x_5935:
        /* <DEDUP_REMOVED lines=17> */
.L_x_5936:
[----:B------:R-:W-:Y:S02]  /*180d0*/  IMAD.MOV.U32 R13, RZ, RZ, R6 ;  /* 0x000000ffff0d7224 */ /* 0x000fe400078e0006 */
[----:B------:R-:W-:Y:S01]  /*180e0*/  IMAD.MOV.U32 R12, RZ, RZ, 0x5 ;  /* 0x00000005ff0c7424 */ /* 0x000fe200078e00ff */
[----:B------:R-:W-:-:S13]  /*180f0*/  IADD3 R2, P3, R14, R0, RZ ;  /* 0x000000000e027210 */ /* 0x000fda0007f7e0ff */
[----:B------:R-:W-:Y:S05]  /*18100*/  WARPSYNC.COLLECTIVE R15, `(.L_x_5937) ;  /* 0x000000000f087348 */ /* 0x000fea0003c00000 */
[----:B------:R0:W1:Y:S02]  /*18110*/  SHFL.IDX P6, R14, R13, R12, R11 ;  /* 0x0000000c0d0e7389 */ /* 0x00006400000c000b */
[----:B01----:R-:W-:Y:S01]  /*18120*/  ENDCOLLECTIVE ;  /* 0x000000000000791b */ /* 0x003fe20003800000 */
.L_x_5937:
        /* <DEDUP_REMOVED lines=12> */
.L_x_5938:
        /* <DEDUP_REMOVED lines=9> */
.L_x_5829:
[----:B--2---:R2:W3:Y:S02]  /*18280*/  SYNCS.PHASECHK.TRANS64.TRYWAIT P0, [R10+URZ+0x32440], R20 ;  /* 0x032440140a0075a7 */ /* 0x0044e4000800017f */
[----:B---3--:R-:W-:Y:S05]  /*18290*/  @!P0 NANOSLEEP.SYNCS 0x989680 ;  /* 0x009896800000895d */ /* 0x008fea0003900000 */
[----:B------:R-:W3:Y:S02]  /*182a0*/  @!P0 SYNCS.PHASECHK.TRANS64 P0, [R10+URZ+0x32440], R20 ;  /* 0x032440140a0085a7 */ /* 0x000ee4000800007f */
[----:B---3--:R-:W-:Y:S05]  /*182b0*/  @!P0 BRA `(.L_x_5829) ;  /* 0xfffffffc00f08947 */ /* 0x008fea000383ffff */
[----:B------:R-:W-:Y:S05]  /*182c0*/  BRA `(.L_x_5940) ;  /* 0xffffffb4001c7947 */ /* 0x000fea000383ffff */
.L_x_5830:
        /* <DEDUP_REMOVED lines=8> */
.L_x_5942:
[----:B------:R-:W-:Y:S05]  /*18350*/  BSYNC B1 ;  /* 0x0000000000017941 */ /* 0x000fea0003800000 */
.L_x_5941:
        /* <DEDUP_REMOVED lines=9> */
.L_x_5943:
[----:B------:R-:W-:Y:S02]  /*183f0*/  IMAD.MOV.U32 R13, RZ, RZ, R8 ;  /* 0x000000ffff0d7224 */ /* 0x000fe400078e0008 */
[----:B------:R-:W-:Y:S02]  /*18400*/  IMAD.MOV.U32 R12, RZ, RZ, 0x1 ;  /* 0x00000001ff0c7424 */ /* 0x000fe400078e00ff */
[----:B------:R-:W-:-:S07]  /*18410*/  IMAD.MOV.U32 R2, RZ, RZ, R14 ;  /* 0x000000ffff027224 */ /* 0x000fce00078e000e */
[----:B------:R-:W-:Y:S05]  /*18420*/  WARPSYNC.COLLECTIVE R15, `(.L_x_5944) ;  /* 0x000000000f087348 */ /* 0x000fea0003c00000 */
[----:B------:R0:W1:Y:S02]  /*18430*/  SHFL.IDX P6, R14, R13, R12, R11 ;  /* 0x0000000c0d0e7389 */ /* 0x00006400000c000b */
[----:B01----:R-:W-:Y:S01]  /*18440*/  ENDCOLLECTIVE ;  /* 0x000000000000791b */ /* 0x003fe20003800000 */
.L_x_5944:
        /* <DEDUP_REMOVED lines=11> */
.L_x_5945:
[----:B------:R-:W-:Y:S02]  /*18500*/  IMAD.MOV.U32 R13, RZ, RZ, R8 ;  /* 0x000000ffff0d7224 */ /* 0x000fe400078e0008 */
[----:B------:R-:W-:Y:S02]  /*18510*/  IMAD.MOV.U32 R12, RZ, RZ, 0x2 ;  /* 0x00000002ff0c7424 */ /* 0x000fe400078e00ff */
[----:B------:R-:W-:-:S07]  /*18520*/  IMAD.MOV.U32 R2, RZ, RZ, R14 ;  /* 0x000000ffff027224 */ /* 0x000fce00078e000e */
[----:B------:R-:W-:Y:S05]  /*18530*/  WARPSYNC.COLLECTIVE R15, `(.L_x_5946) ;  /* 0x000000000f087348 */ /* 0x000fea0003c00000 */
[----:B------:R0:W1:Y:S02]  /*18540*/  SHFL.IDX P6, R14, R13, R12, R11 ;  /* 0x0000000c0d0e7389 */ /* 0x00006400000c000b */
[----:B01----:R-:W-:Y:S01]  /*18550*/  ENDCOLLECTIVE ;  /* 0x000000000000791b */ /* 0x003fe20003800000 */
.L_x_5946:
        /* <DEDUP_REMOVED lines=11> */
.L_x_5947:
[----:B------:R-:W-:Y:S02]  /*18610*/  IMAD.MOV.U32 R13, RZ, RZ, R8 ;  /* 0x000000ffff0d7224 */ /* 0x000fe400078e0008 */
[----:B------:R-:W-:Y:S02]  /*18620*/  IMAD.MOV.U32 R12, RZ, RZ, 0x3 ;  /* 0x00000003ff0c7424 */ /* 0x000fe400078e00ff */
[----:B------:R-:W-:-:S07]  /*18630*/  IMAD.MOV.U32 R2, RZ, RZ, R14 ;  /* 0x000000ffff027224 */ /* 0x000fce00078e000e */
[----:B------:R-:W-:Y:S05]  /*18640*/  WARPSYNC.COLLECTIVE R15, `(.L_x_5948) ;  /* 0x000000000f087348 */ /* 0x000fea0003c00000 */
[----:B------:R0:W1:Y:S02]  /*18650*/  SHFL.IDX P6, R14, R13, R12, R11 ;  /* 0x0000000c0d0e7389 */ /* 0x00006400000c000b */
[----:B01----:R-:W-:Y:S01]  /*18660*/  ENDCOLLECTIVE ;  /* 0x000000000000791b */ /* 0x003fe20003800000 */
.L_x_5948:
        /* <DEDUP_REMOVED lines=11> */
.L_x_5949:
[----:B------:R-:W-:Y:S02]  /*18720*/  IMAD.MOV.U32 R13, RZ, RZ, R8 ;  /* 0x000000ffff0d7224 */ /* 0x000fe400078e0008 */
[----:B------:R-:W-:Y:S02]  /*18730*/  IMAD.MOV.U32 R12, RZ, RZ, 0x4 ;  /* 0x00000004ff0c7424 */ /* 0x000fe400078e00ff */
[----:B------:R-:W-:-:S07]  /*18740*/  IMAD.MOV.U32 R2, RZ, RZ, R14 ;  /* 0x000000ffff027224 */ /* 0x000fce00078e000e */
[----:B------:R-:W-:Y:S05]  /*18750*/  WARPSYNC.COLLECTIVE R15, `(.L_x_5950) ;  /* 0x000000000f087348 */ /* 0x000fea0003c00000 */
[----:B------:R0:W1:Y:S02]  /*18760*/  SHFL.IDX P6, R14, R13, R12, R11 ;  /* 0x0000000c0d0e7389 */ /* 0x00006400000c000b */
[----:B01----:R-:W-:Y:S01]  /*18770*/  ENDCOLLECTIVE ;  /* 0x000000000000791b */ /* 0x003fe20003800000 */
.L_x_5950:
        /* <DEDUP_REMOVED lines=11> */
.L_x_5951:
[----:B------:R-:W-:Y:S02]  /*18830*/  IMAD.MOV.U32 R13, RZ, RZ, R8 ;  /* 0x000000ffff0d7224 */ /* 0x000fe400078e0008 */
[----:B------:R-:W-:Y:S02]  /*18840*/  IMAD.MOV.U32 R12, RZ, RZ, 0x5 ;  /* 0x00000005ff0c7424 */ /* 0x000fe400078e00ff */
[----:B------:R-:W-:-:S07]  /*18850*/  IMAD.MOV.U32 R2, RZ, RZ, R14 ;  /* 0x000000ffff027224 */ /* 0x000fce00078e000e */
[----:B------:R-:W-:Y:S05]  /*18860*/  WARPSYNC.COLLECTIVE R15, `(.L_x_5952) ;  /* 0x000000000f087348 */ /* 0x000fea0003c00000 */
[----:B------:R0:W1:Y:S02]  /*18870*/  SHFL.IDX P6, R14, R13, R12, R11 ;  /* 0x0000000c0d0e7389 */ /* 0x00006400000c000b */
[----:B01----:R-:W-:Y:S01]  /*18880*/  ENDCOLLECTIVE ;  /* 0x000000000000791b */ /* 0x003fe20003800000 */
.L_x_5952:
        /* <DEDUP_REMOVED lines=11> */
.L_x_5953:
[----:B------:R-:W-:Y:S05]  /*18940*/  BRA `(.L_x_5954) ;  /* 0xffffffb000447947 */ /* 0x000fea000383ffff */
.L_x_5835:
[----:B---3--:R3:W4:Y:S02]  /*18950*/  SYNCS.PHASECHK.TRANS64.TRYWAIT P0, [R10+URZ+0x32460], R20 ;  /* 0x032460140a0075a7 */ /* 0x008724000800017f */
[----:B----4-:R-:W-:Y:S05]  /*18960*/  @!P0 NANOSLEEP.SYNCS 0x989680 ;  /* 0x009896800000895d */ /* 0x010fea0003900000 */
[----:B------:R-:W4:Y:S02]  /*18970*/  @!P0 SYNCS.PHASECHK.TRANS64 P0, [R10+URZ+0x32460], R20 ;  /* 0x032460140a0085a7 */ /* 0x000f24000800007f */
[----:B----4-:R-:W-:Y:S05]  /*18980*/  @!P0 BRA `(.L_x_5835) ;  /* 0xfffffffc00f08947 */ /* 0x010fea000383ffff */
[----:B------:R-:W-:Y:S05]  /*18990*/  BRA `(.L_x_5955) ;  /* 0xffffffb000907947 */ /* 0x000fea000383ffff */
.L_x_5836:
        /* <DEDUP_REMOVED lines=8> */
.L_x_5957:
[----:B------:R-:W-:Y:S05]  /*18a20*/  BSYNC B1 ;  /* 0x0000000000017941 */ /* 0x000fea0003800000 */
.L_x_5956:
        /* <DEDUP_REMOVED lines=9> */
.L_x_5958:
[----:B------:R-:W-:Y:S02]  /*18ac0*/  IMAD.MOV.U32 R13, RZ, RZ, R22 ;  /* 0x000000ffff0d7224 */ /* 0x000fe400078e0016 */
[----:B------:R-:W-:Y:S01]  /*18ad0*/  IMAD.MOV.U32 R12, RZ, RZ, 0x1 ;  /* 0x00000001ff0c7424 */ /* 0x000fe200078e00ff */
[----:B------:R-:W-:-:S13]  /*18ae0*/  IADD3 R2, P0, R14, R0, RZ ;  /* 0x000000000e027210 */ /* 0x000fda0007f1e0ff */
[----:B------:R-:W-:Y:S05]  /*18af0*/  WARPSYNC.COLLECTIVE R15, `(.L_x_5959) ;  /* 0x000000000f087348 */ /* 0x000fea0003c00000 */
[----:B------:R0:W1:Y:S02]  /*18b00*/  SHFL.IDX P6, R14, R13, R12, R11 ;  /* 0x0000000c0d0e7389 */ /* 0x00006400000c000b */
[----:B01----:R-:W-:Y:S01]  /*18b10*/  ENDCOLLECTIVE ;  /* 0x000000000000791b */ /* 0x003fe20003800000 */
.L_x_5959:
        /* <DEDUP_REMOVED lines=13> */
.L_x_5960:
[----:B------:R-:W-:Y:S02]  /*18bf0*/  IMAD.MOV.U32 R13, RZ, RZ, R22 ;  /* 0x000000ffff0d7224 */ /* 0x000fe400078e0016 */
[----:B------:R-:W-:Y:S01]  /*18c00*/  IMAD.MOV.U32 R12, RZ, RZ, 0x2 ;  /* 0x00000002ff0c7424 */ /* 0x000fe200078e00ff */
[----:B------:R-:W-:-:S13]  /*18c10*/  IADD3 R2, P0, R14, R0, RZ ;  /* 0x000000000e027210 */ /* 0x000fda0007f1e0ff */
[----:B------:R-:W-:Y:S05]  /*18c20*/  WARPSYNC.COLLECTIVE R15, `(.L_x_5961) ;  /* 0x000000000f087348 */ /* 0x000fea0003c00000 */
[----:B------:R0:W1:Y:S02]  /*18c30*/  SHFL.IDX P6, R14, R13, R12, R11 ;  /* 0x0000000c0d0e7389 */ /* 0x00006400000c000b */
[----:B01----:R-:W-:Y:S01]  /*18c40*/  ENDCOLLECTIVE ;  /* 0x000000000000791b */ /* 0x003fe20003800000 */
.L_x_5961:
        /* <DEDUP_REMOVED lines=13> */
.L_x_5962:
[----:B------:R-:W-:Y:S02]  /*18d20*/  IMAD.MOV.U32 R13, RZ, RZ, R22 ;  /* 0x000000ffff0d7224 */ /* 0x000fe400078e0016 */
[----:B------:R-:W-:Y:S02]  /*18d30*/  IMAD.MOV.U32 R12, RZ, RZ, 0x3 ;  /* 0x00000003ff0c7424 */ /* 0x000fe400078e00ff */
[----:B------:R-:W-:-:S07]  /*18d40*/  IMAD.MOV.U32 R8, RZ, RZ, R14 ;  /* 0x000000ffff087224 */ /* 0x000fce00078e000e */
[----:B------:R-:W-:Y:S05]  /*18d50*/  WARPSYNC.COLLECTIVE R15, `(.L_x_5963) ;  /* 0x000000000f087348 */ /* 0x000fea0003c00000 */
[----:B------:R0:W1:Y:S02]  /*18d60*/  SHFL.IDX P6, R14, R13, R12, R11 ;  /* 0x0000000c0d0e7389 */ /* 0x00006400000c000b */
[----:B01----:R-:W-:Y:S01]  /*18d70*/  ENDCOLLECTIVE ;  /* 0x000000000000791b */ /* 0x003fe20003800000 */
.L_x_5963:
        /* <DEDUP_REMOVED lines=14> */
.L_x_5964:
[----:B------:R-:W-:Y:S02]  /*18e60*/  IMAD.MOV.U32 R13, RZ, RZ, R22 ;  /* 0x000000ffff0d7224 */ /* 0x000fe400078e0016 */
[----:B------:R-:W-:Y:S01]  /*18e70*/  IMAD.MOV.U32 R12, RZ, RZ, 0x4 ;  /* 0x00000004ff0c7424 */ /* 0x000fe200078e00ff */
[----:B------:R-:W-:-:S13]  /*18e80*/  IADD3 R2, P0, R14, R0, RZ ;  /* 0x000000000e027210 */ /* 0x000fda0007f1e0ff */
[----:B------:R-:W-:Y:S05]  /*18e90*/  WARPSYNC.COLLECTIVE R15, `(.L_x_5965) ;  /* 0x000000000f087348 */ /* 0x000fea0003c00000 */
[----:B------:R0:W1:Y:S02]  /*18ea0*/  SHFL.IDX P6, R14, R13, R12, R11 ;  /* 0x0000000c0d0e7389 */ /* 0x00006400000c000b */
[----:B01----:R-:W-:Y:S01]  /*18eb0*/  ENDCOLLECTIVE ;  /* 0x000000000000791b */ /* 0x003fe20003800000 */
.L_x_5965:
        /* <DEDUP_REMOVED lines=13> */
.L_x_5966:
[----:B------:R-:W-:Y:S02]  /*18f90*/  IMAD.MOV.U32 R13, RZ, RZ, R22 ;  /* 0x000000ffff0d7224 */ /* 0x000fe400078e0016 */
[----:B------:R-:W-:Y:S01]  /*18fa0*/  IMAD.MOV.U32 R12, RZ, RZ, 0x5 ;  /* 0x00000005ff0c7424 */ /* 0x000fe200078e00ff */
[----:B------:R-:W-:-:S13]  /*18fb0*/  IADD3 R2, P0, R14, R0, RZ ;  /* 0x000000000e027210 */ /* 0x000fda0007f1e0ff */
[----:B------:R-:W-:Y:S05]  /*18fc0*/  WARPSYNC.COLLECTIVE R15, `(.L_x_5967) ;  /* 0x000000000f087348 */ /* 0x000fea0003c00000 */
[----:B------:R0:W1:Y:S02]  /*18fd0*/  SHFL.IDX P6, R14, R13, R12, R11 ;  /* 0x0000000c0d0e7389 */ /* 0x00006400000c000b */
[----:B01----:R-:W-:Y:S01]  /*18fe0*/  ENDCOLLECTIVE ;  /* 0x000000000000791b */ /* 0x003fe20003800000 */
.L_x_5967:
        /* <DEDUP_REMOVED lines=13> */
.L_x_5968:
[----:B------:R-:W-:Y:S05]  /*190c0*/  BRA `(.L_x_5969) ;  /* 0xffffffac00d07947 */ /* 0x000fea000383ffff */
.L_x_5844:
        /* <DEDUP_REMOVED lines=8> */
.L_x_5971:
[----:B------:R-:W-:Y:S05]  /*19150*/  BSYNC B0 ;  /* 0x0000000000007941 */ /* 0x000fea0003800000 */
.L_x_5970:
        /* <DEDUP_REMOVED lines=9> */
.L_x_5972:
        /* <DEDUP_REMOVED lines=24> */
.L_x_5973:
[----:B------:R-:W-:Y:S01]  /*19370*/  IMAD.MOV.U32 R12, RZ, RZ, 0x2 ;  /* 0x00000002ff0c7424 */ /* 0x000fe200078e00ff */
[----:B------:R-:W-:-:S05]  /*19380*/  SEL R14, R14, RZ, P1 ;  /* 0x000000ff0e0e7207 */ /* 0x000fca0000800000 */
[----:B------:R-:W-:-:S04]  /*19390*/  IMAD.IADD R5, R13, 0x1, R14 ;  /* 0x000000010d057824 */ /* 0x000fc800078e020e */
[----:B------:R-:W-:-:S07]  /*193a0*/  IMAD.MOV.U32 R13, RZ, RZ, R5 ;  /* 0x000000ffff0d7224 */ /* 0x000fce00078e0005 */
[----:B------:R-:W-:Y:S05]  /*193b0*/  WARPSYNC.COLLECTIVE R15, `(.L_x_5974) ;  /* 0x000000000f087348 */ /* 0x000fea0003c00000 */
[----:B------:R0:W1:Y:S02]  /*193c0*/  SHFL.UP P6, R14, R13, R12, R11 ;  /* 0x0400000c0d0e7389 */ /* 0x00006400000c000b */
[----:B01----:R-:W-:Y:S01]  /*193d0*/  ENDCOLLECTIVE ;  /* 0x000000000000791b */ /* 0x003fe20003800000 */
.L_x_5974:
[----:B------:R-:W-:Y:S01]  /*193e0*/  IMAD.MOV.U32 R12, RZ, RZ, 0x4 ;  /* 0x00000004ff0c7424 */ /* 0x000fe200078e00ff */
[----:B------:R-:W-:-:S05]  /*193f0*/  SEL R2, R14, RZ, P2 ;  /* 0x000000ff0e027207 */ /* 0x000fca0001000000 */
[----:B------:R-:W-:-:S04]  /*19400*/  IMAD.IADD R2, R5, 0x1, R2 ;  /* 0x0000000105027824 */ /* 0x000fc800078e0202 */
[----:B------:R-:W-:-:S07]  /*19410*/  IMAD.MOV.U32 R13, RZ, RZ, R2 ;  /* 0x000000ffff0d7224 */ /* 0x000fce00078e0002 */
[----:B------:R-:W-:Y:S05]  /*19420*/  WARPSYNC.COLLECTIVE R15, `(.L_x_5975) ;  /* 0x000000000f087348 */ /* 0x000fea0003c00000 */
[----:B------:R0:W1:Y:S02]  /*19430*/  SHFL.UP P6, R14, R13, R12, R11 ;  /* 0x0400000c0d0e7389 */ /* 0x00006400000c000b */
[----:B01----:R-:W-:Y:S01]  /*19440*/  ENDCOLLECTIVE ;  /* 0x000000000000791b */ /* 0x003fe20003800000 */
.L_x_5975:
[----:B------:R-:W-:Y:S01]  /*19450*/  IMAD.MOV.U32 R12, RZ, RZ, 0x8 ;  /* 0x00000008ff0c7424 */ /* 0x000fe200078e00ff */
[----:B------:R-:W-:-:S05]  /*19460*/  SEL R3, R14, RZ, P3 ;  /* 0x000000ff0e037207 */ /* 0x000fca0001800000 */
[----:B------:R-:W-:-:S04]  /*19470*/  IMAD.IADD R3, R2, 0x1, R3 ;  /* 0x0000000102037824 */ /* 0x000fc800078e0203 */
[----:B------:R-:W-:-:S07]  /*19480*/  IMAD.MOV.U32 R13, RZ, RZ, R3 ;  /* 0x000000ffff0d7224 */ /* 0x000fce00078e0003 */
[----:B------:R-:W-:Y:S05]  /*19490*/  WARPSYNC.COLLECTIVE R15, `(.L_x_5976) ;  /* 0x000000000f087348 */ /* 0x000fea0003c00000 */
[----:B------:R0:W1:Y:S02]  /*194a0*/  SHFL.UP P6, R14, R13, R12, R11 ;  /* 0x0400000c0d0e7389 */ /* 0x00006400000c000b */
[----:B01----:R-:W-:Y:S01]  /*194b0*/  ENDCOLLECTIVE ;  /* 0x000000000000791b */ /* 0x003fe20003800000 */
.L_x_5976:
[----:B------:R-:W-:Y:S01]  /*194c0*/  IMAD.MOV.U32 R12, RZ, RZ, 0x10 ;  /* 0x00000010ff0c7424 */ /* 0x000fe200078e00ff */
[----:B------:R-:W-:-:S05]  /*194d0*/  SEL R14, R14, RZ, P4 ;  /* 0x000000ff0e0e7207 */ /* 0x000fca0002000000 */
[----:B------:R-:W-:-:S04]  /*194e0*/  IMAD.IADD R5, R3, 0x1, R14 ;  /* 0x0000000103057824 */ /* 0x000fc800078e020e */
[----:B------:R-:W-:-:S07]  /*194f0*/  IMAD.MOV.U32 R13, RZ, RZ, R5 ;  /* 0x000000ffff0d7224 */ /* 0x000fce00078e0005 */
[----:B------:R-:W-:Y:S05]  /*19500*/  WARPSYNC.COLLECTIVE R15, `(.L_x_5977) ;  /* 0x000000000f087348 */ /* 0x000fea0003c00000 */
[----:B------:R0:W1:Y:S02]  /*19510*/  SHFL.UP P6, R14, R13, R12, R11 ;  /* 0x0400000c0d0e7389 */ /* 0x00006400000c000b */
[----:B01----:R-:W-:Y:S01]  /*19520*/  ENDCOLLECTIVE ;  /* 0x000000000000791b */ /* 0x003fe20003800000 */
.L_x_5977:
        /* <DEDUP_REMOVED lines=8> */
.L_x_5978:
[----:B------:R-:W-:Y:S05]  /*195b0*/  BRA `(.L_x_5979) ;  /* 0xffffffb0002c7947 */ /* 0x000fea000383ffff */
.L_x_5847:
[----:B------:R-:W-:Y:S01]  /*195c0*/  BSSY B0, `(.L_x_5980) ;  /* 0x0000007000007945 */ /* 0x000fe20003800000 */
[----:B------:R-:W-:Y:S02]  /*195d0*/  IMAD.MOV.U32 R12, RZ, RZ, 0x1 ;  /* 0x00000001ff0c7424 */ /* 0x000fe400078e00ff */
[----:B------:R-:W-:Y:S02]  /*195e0*/  IMAD.MOV.U32 R11, RZ, RZ, RZ ;  /* 0x000000ffff0b7224 */ /* 0x000fe400078e00ff */
[----:B------:R-:W-:-:S07]  /*195f0*/  IMAD.MOV.U32 R15, RZ, RZ, -0x1 ;  /* 0xffffffffff0f7424 */ /* 0x000fce00078e00ff */
[----:B-12---:R-:W-:Y:S05]  /*19600*/  WARPSYNC.COLLECTIVE R15, `(.L_x_5981) ;  /* 0x000000000f087348 */ /* 0x006fea0003c00000 */
[----:B------:R0:W3:Y:S02]  /*19610*/  SHFL.UP P6, R14, R13, R12, R11 ;  /* 0x0400000c0d0e7389 */ /* 0x0000e400000c000b */
[----:B0123--:R-:W-:Y:S01]  /*19620*/  ENDCOLLECTIVE ;  /* 0x000000000000791b */ /* 0x00ffe20003800000 */
.L_x_5981:
[----:B------:R-:W-:Y:S05]  /*19630*/  BSYNC B0 ;  /* 0x0000000000007941 */ /* 0x000fea0003800000 */
.L_x_5980:
        /* <DEDUP_REMOVED lines=8> */
.L_x_5982:
[----:B------:R-:W-:Y:S01]  /*196c0*/  IMAD.MOV.U32 R12, RZ, RZ, 0x4 ;  /* 0x00000004ff0c7424 */ /* 0x000fe200078e00ff */
[----:B------:R-:W-:-:S05]  /*196d0*/  SEL R2, R14, RZ, P2 ;  /* 0x000000ff0e027207 */ /* 0x000fca0001000000 */
[----:B------:R-:W-:-:S04]  /*196e0*/  IMAD.IADD R2, R13, 0x1, R2 ;  /* 0x000000010d027824 */ /* 0x000fc800078e0202 */
[----:B------:R-:W-:-:S07]  /*196f0*/  IMAD.MOV.U32 R13, RZ, RZ, R2 ;  /* 0x000000ffff0d7224 */ /* 0x000fce00078e0002 */
[----:B------:R-:W-:Y:S05]  /*19700*/  WARPSYNC.COLLECTIVE R15, `(.L_x_5983) ;  /* 0x000000000f087348 */ /* 0x000fea0003c00000 */
[----:B------:R0:W1:Y:S02]  /*19710*/  SHFL.UP P6, R14, R13, R12, R11 ;  /* 0x0400000c0d0e7389 */ /* 0x00006400000c000b */
[----:B01----:R-:W-:Y:S01]  /*19720*/  ENDCOLLECTIVE ;  /* 0x000000000000791b */ /* 0x003fe20003800000 */
.L_x_5983:
[----:B------:R-:W-:Y:S01]  /*19730*/  IMAD.MOV.U32 R12, RZ, RZ, 0x8 ;  /* 0x00000008ff0c7424 */ /* 0x000fe200078e00ff */
[----:B------:R-:W-:-:S05]  /*19740*/  SEL R3, R14, RZ, P3 ;  /* 0x000000ff0e037207 */ /* 0x000fca0001800000 */
[----:B------:R-:W-:-:S04]  /*19750*/  IMAD.IADD R3, R2, 0x1, R3 ;  /* 0x0000000102037824 */ /* 0x000fc800078e0203 */
[----:B------:R-:W-:-:S07]  /*19760*/  IMAD.MOV.U32 R13, RZ, RZ, R3 ;  /* 0x000000ffff0d7224 */ /* 0x000fce00078e0003 */
[----:B------:R-:W-:Y:S05]  /*19770*/  WARPSYNC.COLLECTIVE R15, `(.L_x_5984) ;  /* 0x000000000f087348 */ /* 0x000fea0003c00000 */
[----:B------:R0:W1:Y:S02]  /*19780*/  SHFL.UP P6, R14, R13, R12, R11 ;  /* 0x0400000c0d0e7389 */ /* 0x00006400000c000b */
[----:B01----:R-:W-:Y:S01]  /*19790*/  ENDCOLLECTIVE ;  /* 0x000000000000791b */ /* 0x003fe20003800000 */
.L_x_5984:
[----:B------:R-:W-:Y:S01]  /*197a0*/  IMAD.MOV.U32 R12, RZ, RZ, 0x10 ;  /* 0x00000010ff0c7424 */ /* 0x000fe200078e00ff */
[----:B------:R-:W-:-:S05]  /*197b0*/  SEL R14, R14, RZ, P4 ;  /* 0x000000ff0e0e7207 */ /* 0x000fca0002000000 */
[----:B------:R-:W-:-:S04]  /*197c0*/  IMAD.IADD R5, R3, 0x1, R14 ;  /* 0x0000000103057824 */ /* 0x000fc800078e020e */
[----:B------:R-:W-:-:S07]  /*197d0*/  IMAD.MOV.U32 R13, RZ, RZ, R5 ;  /* 0x000000ffff0d7224 */ /* 0x000fce00078e0005 */
[----:B------:R-:W-:Y:S05]  /*197e0*/  WARPSYNC.COLLECTIVE R15, `(.L_x_5985) ;  /* 0x000000000f087348 */ /* 0x000fea0003c00000 */
[----:B------:R0:W1:Y:S02]  /*197f0*/  SHFL.UP P6, R14, R13, R12, R11 ;  /* 0x0400000c0d0e7389 */ /* 0x00006400000c000b */
[----:B01----:R-:W-:Y:S01]  /*19800*/  ENDCOLLECTIVE ;  /* 0x000000000000791b */ /* 0x003fe20003800000 */
.L_x_5985:
        /* <DEDUP_REMOVED lines=8> */
.L_x_5986:
[----:B------:R-:W-:Y:S05]  /*19890*/  BRA `(.L_x_5987) ;  /* 0xffffffb000187947 */ /* 0x000fea000383ffff */
.L_x_5849:
[----:B------:R-:W-:Y:S01]  /*198a0*/  BSSY B0, `(.L_x_5988) ;  /* 0x0000006000007945 */ /* 0x000fe20003800000 */
[----:B------:R-:W-:Y:S01]  /*198b0*/  PLOP3.LUT P6, PT, P6, PT, PT, 0x8, 0x0 ;  /* 0x000000000000781c */ /* 0x000fe200037ce170 */
[----:B------:R-:W-:-:S12]  /*198c0*/  IMAD.MOV.U32 R15, RZ, RZ, -0x1 ;  /* 0xffffffffff0f7424 */ /* 0x000fd800078e00ff */
[----:B012---:R-:W-:Y:S05]  /*198d0*/  WARPSYNC.COLLECTIVE R15, `(.L_x_5989) ;  /* 0x000000000f087348 */ /* 0x007fea0003c00000 */
[----:B------:R-:W-:Y:S01]  /*198e0*/  VOTE.ANY R14, PT, P6 ;  /* 0x00000000000e7806 */ /* 0x000fe200030e0100 */
[----:B012---:R-:W-:Y:S06]  /*198f0*/  ENDCOLLECTIVE ;  /* 0x000000000000791b */ /* 0x007fec0003800000 */
.L_x_5989:
[----:B------:R-:W-:Y:S05]  /*19900*/  BSYNC B0 ;  /* 0x0000000000007941 */ /* 0x000fea0003800000 */
.L_x_5988:
        /* <DEDUP_REMOVED lines=8> */
.L_x_5990:
[----:B------:R-:W-:Y:S02]  /*19990*/  IMAD.IADD R27, R12, 0x1, R27 ;  /* 0x000000010c1b7824 */ /* 0x000fe400078e021b */
[----:B------:R-:W-:Y:S02]  /*199a0*/  IMAD.MOV.U32 R13, RZ, RZ, R4 ;  /* 0x000000ffff0d7224 */ /* 0x000fe400078e0004 */
[----:B------:R-:W-:-:S07]  /*199b0*/  IMAD.MOV.U32 R25, RZ, RZ, R14 ;  /* 0x000000ffff197224 */ /* 0x000fce00078e000e */
[----:B------:R-:W-:Y:S05]  /*199c0*/  WARPSYNC.COLLECTIVE R15, `(.L_x_5991) ;  /* 0x000000000f087348 */ /* 0x000fea0003c00000 */
[----:B------:R0:W1:Y:S02]  /*199d0*/  SHFL.IDX P6, R14, R13, R12, R11 ;  /* 0x0000000c0d0e7389 */ /* 0x00006400000c000b */
[----:B01----:R-:W-:Y:S01]  /*199e0*/  ENDCOLLECTIVE ;  /* 0x000000000000791b */ /* 0x003fe20003800000 */
.L_x_5991:
[----:B------:R-:W-:Y:S01]  /*199f0*/  IMAD.MOV.U32 R4, RZ, RZ, R14 ;  /* 0x000000ffff047224 */ /* 0x000fe200078e000e */
[----:B------:R-:W-:Y:S06]  /*19a00*/  BRA `(.L_x_5992) ;  /* 0xffffffac00fc7947 */ /* 0x000fec000383ffff */
.L_x_5851:
[----:B------:R-:W-:Y:S01]  /*19a10*/  BSSY B0, `(.L_x_5993) ;  /* 0x0000007000007945 */ /* 0x000fe20003800000 */
[----:B------:R-:W-:Y:S02]  /*19a20*/  IMAD.MOV.U32 R13, RZ, RZ, R2 ;  /* 0x000000ffff0d7224 */ /* 0x000fe400078e0002 */
[----:B------:R-:W-:Y:S02]  /*19a30*/  IMAD.MOV.U32 R11, RZ, RZ, 0x1f ;  /* 0x0000001fff0b7424 */ /* 0x000fe400078e00ff */
[----:B------:R-:W-:-:S07]  /*19a40*/  IMAD.MOV.U32 R15, RZ, RZ, -0x1 ;  /* 0xffffffffff0f7424 */ /* 0x000fce00078e00ff */
[----:B012-4-:R-:W-:Y:S05]  /*19a50*/  WARPSYNC.COLLECTIVE R15, `(.L_x_5994) ;  /* 0x000000000f087348 */ /* 0x017fea0003c00000 */
[----:B------:R3:W0:Y:S02]  /*19a60*/  SHFL.IDX P6, R14, R13, R12, R11 ;  /* 0x0000000c0d0e7389 */ /* 0x00062400000c000b */
[----:B01234-:R-:W-:Y:S01]  /*19a70*/  ENDCOLLECTIVE ;  /* 0x000000000000791b */ /* 0x01ffe20003800000 */
.L_x_5994:
[----:B------:R-:W-:Y:S05]  /*19a80*/  BSYNC B0 ;  /* 0x0000000000007941 */ /* 0x000fea0003800000 */
.L_x_5993:
[----:B------:R-:W-:Y:S01]  /*19a90*/  IMAD.MOV.U32 R6, RZ, RZ, R14 ;  /* 0x000000ffff067224 */ /* 0x000fe200078e000e */
[----:B------:R-:W-:Y:S06]  /*19aa0*/  BRA `(.L_x_5850) ;  /* 0xffffffac00ec7947 */ /* 0x000fec000383ffff */
.L_x_5857:
[----:B-1----:R1:W3:Y:S02]  /*19ab0*/  SYNCS.PHASECHK.TRANS64.TRYWAIT P0, [R7+URZ+0x32420], R0 ;  /* 0x03242000070075a7 */ /* 0x0022e4000800017f */
[----:B---3--:R-:W-:Y:S05]  /*19ac0*/  @!P0 NANOSLEEP.SYNCS 0x989680 ;  /* 0x009896800000895d */ /* 0x008fea0003900000 */
[----:B------:R-:W3:Y:S02]  /*19ad0*/  @!P0 SYNCS.PHASECHK.TRANS64 P0, [R7+URZ+0x32420], R0 ;  /* 0x03242000070085a7 */ /* 0x000ee4000800007f */
[----:B---3--:R-:W-:Y:S05]  /*19ae0*/  @!P0 BRA `(.L_x_5857) ;  /* 0xfffffffc00f08947 */ /* 0x008fea000383ffff */
[----:B------:R-:W-:Y:S05]  /*19af0*/  BRA `(.L_x_5995) ;  /* 0xffffffb800447947 */ /* 0x000fea000383ffff */
.L_x_5858:
        /* <DEDUP_REMOVED lines=11> */
.L_x_5997:
[----:B------:R-:W-:Y:S05]  /*19bb0*/  BSYNC B0 ;  /* 0x0000000000007941 */ /* 0x000fea0003800000 */
.L_x_5996:
[----:B------:R-:W-:Y:S05]  /*19bc0*/  BRA `(.L_x_5998) ;  /* 0xffffffb8002c7947 */ /* 0x000fea000383ffff */
.L_x_5861:
[----:B------:R-:W-:Y:S01]  /*19bd0*/  BSSY B1, `(.L_x_5999) ;  /* 0x0000006000017945 */ /* 0x000fe20003800000 */
[----:B------:R-:W-:-:S07]  /*19be0*/  IMAD.MOV.U32 R15, RZ, RZ, -0x1 ;  /* 0xffffffffff0f7424 */ /* 0x000fce00078e00ff */
[----:B012-4-:R-:W-:Y:S05]  /*19bf0*/  WARPSYNC.COLLECTIVE R15, `(.L_x_6000) ;  /* 0x000000000f0c7348 */ /* 0x017fea0003c00000 */
[----:B------:R-:W-:Y:S02]  /*19c00*/  ELECT P6, UR62, PT ;  /* 0x00000000003e782f */ /* 0x000fe400038c0000 */
[----:B------:R-:W-:Y:S01]  /*19c10*/  MOV R14, UR62 ;  /* 0x0000003e000e7c02 */ /* 0x000fe20008000f00 */
[----:B012-4-:R-:W-:Y:S10]  /*19c20*/  ENDCOLLECTIVE ;  /* 0x000000000000791b */ /* 0x017ff40003800000 */
.L_x_6000:
[----:B------:R-:W-:Y:S05]  /*19c30*/  BSYNC B1 ;  /* 0x0000000000017941 */ /* 0x000fea0003800000 */
.L_x_5999:
[----:B------:R-:W-:Y:S05]  /*19c40*/  BRA `(.L_x_6001) ;  /* 0xffffffb800247947 */ /* 0x000fea000383ffff */
.L_x_5863:
[----:B-1----:R1:W3:Y:S02]  /*19c50*/  SYNCS.PHASECHK.TRANS64.TRYWAIT P1, [R5+URZ+0x32440], R0 ;  /* 0x03244000050075a7 */ /* 0x0022e4000802017f */
[----:B---3--:R-:W-:Y:S05]  /*19c60*/  @!P1 NANOSLEEP.SYNCS 0x989680 ;  /* 0x009896800000995d */ /* 0x008fea0003900000 */
[----:B------:R-:W3:Y:S02]  /*19c70*/  @!P1 SYNCS.PHASECHK.TRANS64 P1, [R5+URZ+0x32440], R0 ;  /* 0x03244000050095a7 */ /* 0x000ee4000802007f */
[----:B---3--:R-:W-:Y:S05]  /*19c80*/  @!P1 BRA `(.L_x_5863) ;  /* 0xfffffffc00f09947 */ /* 0x008fea000383ffff */
[----:B------:R-:W-:Y:S05]  /*19c90*/  BRA `(.L_x_6002) ;  /* 0xffffffb8004c7947 */ /* 0x000fea000383ffff */
.L_x_5865:
[----:B---3--:R3:W0:Y:S02]  /*19ca0*/  SYNCS.PHASECHK.TRANS64.TRYWAIT P1, [R3+URZ+0x32440], R2 ;  /* 0x03244002030075a7 */ /* 0x008624000802017f */
[----:B0-----:R-:W-:Y:S05]  /*19cb0*/  @!P1 NANOSLEEP.SYNCS 0x989680 ;  /* 0x009896800000995d */ /* 0x001fea0003900000 */
[----:B------:R-:W0:Y:S02]  /*19cc0*/  @!P1 SYNCS.PHASECHK.TRANS64 P1, [R3+URZ+0x32440], R2 ;  /* 0x03244002030095a7 */ /* 0x000e24000802007f */
[----:B0-----:R-:W-:Y:S05]  /*19cd0*/  @!P1 BRA `(.L_x_5865) ;  /* 0xfffffffc00f09947 */ /* 0x001fea000383ffff */
[----:B------:R-:W-:Y:S05]  /*19ce0*/  BRA `(.L_x_6003) ;  /* 0xffffffb800587947 */ /* 0x000fea000383ffff */
.L_x_5867:
[----:B------:R0:W0:Y:S02]  /*19cf0*/  SYNCS.PHASECHK.TRANS64.TRYWAIT P1, [R5+URZ+0x32460], R0 ;  /* 0x03246000050075a7 */ /* 0x000024000802017f */
[----:B0-----:R-:W-:Y:S05]  /*19d00*/  @!P1 NANOSLEEP.SYNCS 0x989680 ;  /* 0x009896800000995d */ /* 0x001fea0003900000 */
[----:B------:R-:W0:Y:S02]  /*19d10*/  @!P1 SYNCS.PHASECHK.TRANS64 P1, [R5+URZ+0x32460], R0 ;  /* 0x03246000050095a7 */ /* 0x000e24000802007f */
[----:B0-----:R-:W-:Y:S05]  /*19d20*/  @!P1 BRA `(.L_x_5867) ;  /* 0xfffffffc00f09947 */ /* 0x001fea000383ffff */
[----:B------:R-:W-:Y:S05]  /*19d30*/  BRA `(.L_x_6004) ;  /* 0xffffffb800547947 */ /* 0x000fea000383ffff */
.L_x_6005:
        /* <DEDUP_REMOVED lines=12> */
.L_x_6575:


//--------------------- .text._ZN7cutlass13device_kernelIN5flash11enable_sm90INS1_16FlashAttnFwdSm90INS1_25CollectiveMainloopFwdSm90ILi2EN4cute5tupleIJNS5_1CILi1EEES8_S8_EEENS6_IJNS7_ILi128EEENS7_ILi96EEENS7_ILi64EEEEEELi256ENS_6half_tEfNS_4arch4Sm90ELb1ELb0ELb0ELb1ELb1ELb1ELb1ELb1ELb0ELb1ELb1ELb0EEENS1_21CollectiveEpilogueFwdINS6_IJSA_NS7_ILi256EEESB_EEES9_SE_SG_Li256ELb1ELb1ELb1ELb0EEENS1_36VarlenDynamicPersistentTileSchedulerILi128ELi96ELi256ELi128ELb1ELb1ELb1ELb1ELb1ELb1EEEEEEEEEvNT_6ParamsE --------------------------
	.section	.text._ZN7cutlass13device_kernelIN5flash11enable_sm90INS1_16FlashAttnFwdSm90INS1_25CollectiveMainloopFwdSm90ILi2EN4cute5tupleIJNS5_1CILi1EEES8_S8_EEENS6_IJNS7_ILi128EEENS7_ILi96EEENS7_ILi64EEEEEELi256ENS_6half_tEfNS_4arch4Sm90ELb1ELb0ELb0ELb1ELb1ELb1ELb1ELb1ELb0ELb1ELb1ELb0EEENS1_21CollectiveEpilogueFwdINS6_IJSA_NS7_ILi256EEESB_EEES9_SE_SG_Li256ELb1ELb1ELb1ELb0EEENS1_36VarlenDynamicPersistentTileSchedulerILi128ELi96ELi256ELi128ELb1ELb1ELb1ELb1ELb1ELb1EEEEEEEEEvNT_6ParamsE,"ax",@progbits
	.align	128
.text._ZN7cutlass13device_kernelIN5flash11enable_sm90INS1_16FlashAttnFwdSm90INS1_25CollectiveMainloopFwdSm90ILi2EN4cute5tupleIJNS5_1CILi1EEES8_S8_EEENS6_IJNS7_ILi128EEENS7_ILi96EEENS7_ILi64EEEEEELi256ENS_6half_tEfNS_4arch4Sm90ELb1ELb0ELb0ELb1ELb1ELb1ELb1ELb1ELb0ELb1ELb1ELb0EEENS1_21CollectiveEpilogueFwdINS6_IJSA_NS7_ILi256EEESB_EEES9_SE_SG_Li256ELb1ELb1ELb1ELb0EEENS1_36VarlenDynamicPersistentTileSchedulerILi128ELi96ELi256ELi128ELb1ELb1ELb1ELb1ELb1ELb1EEEEEEEEEvNT_6ParamsE:
        .type           _ZN7cutlass13device_kernelIN5flash11enable_sm90INS1_16FlashAttnFwdSm90INS1_25CollectiveMainloopFwdSm90ILi2EN4cute5tupleIJNS5_1CILi1EEES8_S8_EEENS6_IJNS7_ILi128EEENS7_ILi96EEENS7_ILi64EEEEEELi256ENS_6half_tEfNS_4arch4Sm90ELb1ELb0ELb0ELb1ELb1ELb1ELb1ELb1ELb0ELb1ELb1ELb0EEENS1_21CollectiveEpilogueFwdINS6_IJSA_NS7_ILi256EEESB_EEES9_SE_SG_Li256ELb1ELb1ELb1ELb0EEENS1_36VarlenDynamicPersistentTileSchedulerILi128ELi96ELi256ELi128ELb1ELb1ELb1ELb1ELb1ELb1EEEEEEEEEvNT_6ParamsE,@function
        .size           _ZN7cutlass13device_kernelIN5flash11enable_sm90INS1_16FlashAttnFwdSm90INS1_25CollectiveMainloopFwdSm90ILi2EN4cute5tupleIJNS5_1CILi1EEES8_S8_EEENS6_IJNS7_ILi128EEENS7_ILi96EEENS7_ILi64EEEEEELi256ENS_6half_tEfNS_4arch4Sm90ELb1ELb0ELb0ELb1ELb1ELb1ELb1ELb1ELb0ELb1ELb1ELb0EEENS1_21CollectiveEpilogueFwdINS6_IJSA_NS7_ILi256EEESB_EEES9_SE_SG_Li256ELb1ELb1ELb1ELb0EEENS1_36VarlenDynamicPersistentTileSchedulerILi128ELi96ELi256ELi128ELb1ELb1ELb1ELb1ELb1ELb1EEEEEEEEEvNT_6ParamsE,(.L_x_6576 - _ZN7cutlass13device_kernelIN5flash11enable_sm90INS1_16FlashAttnFwdSm90INS1_25CollectiveMainloopFwdSm90ILi2EN4cute5tupleIJNS5_1CILi1EEES8_S8_EEENS6_IJNS7_ILi128EEENS7_ILi96EEENS7_ILi64EEEEEELi256ENS_6half_tEfNS_4arch4Sm90ELb1ELb0ELb0ELb1ELb1ELb1ELb1ELb1ELb0ELb1ELb1ELb0EEENS1_21CollectiveEpilogueFwdINS6_IJSA_NS7_ILi256EEESB_EEES9_SE_SG_Li256ELb1ELb1ELb1ELb0EEENS1_36VarlenDynamicPersistentTileSchedulerILi128ELi96ELi256ELi128ELb1ELb1ELb1ELb1ELb1ELb1EEEEEEEEEvNT_6ParamsE)
        .other          _ZN7cutlass13device_kernelIN5flash11enable_sm90INS1_16FlashAttnFwdSm90INS1_25CollectiveMainloopFwdSm90ILi2EN4cute5tupleIJNS5_1CILi1EEES8_S8_EEENS6_IJNS7_ILi128EEENS7_ILi96EEENS7_ILi64EEEEEELi256ENS_6half_tEfNS_4arch4Sm90ELb1ELb0ELb0ELb1ELb1ELb1ELb1ELb1ELb0ELb1ELb1ELb0EEENS1_21CollectiveEpilogueFwdINS6_IJSA_NS7_ILi256EEESB_EEES9_SE_SG_Li256ELb1ELb1ELb1ELb0EEENS1_36VarlenDynamicPersistentTileSchedulerILi128ELi96ELi256ELi128ELb1ELb1ELb1ELb1ELb1ELb1EEEEEEEEEvNT_6ParamsE,@"STO_CUDA_ENTRY STV_DEFAULT"
_ZN7cutlass13device_kernelIN5flash11enable_sm90INS1_16FlashAttnFwdSm90INS1_25CollectiveMainloopFwdSm90ILi2EN4cute5tupleIJNS5_1CILi1EEES8_S8_EEENS6_IJNS7_ILi128EEENS7_ILi96EEENS7_ILi64EEEEEELi256ENS_6half_tEfNS_4arch4Sm90ELb1ELb0ELb0ELb1ELb1ELb1ELb1ELb1ELb0ELb1ELb1ELb0EEENS1_21CollectiveEpilogueFwdINS6_IJSA_NS7_ILi256EEESB_EEES9_SE_SG_Li256ELb1ELb1ELb1ELb0EEENS1_36VarlenDynamicPersistentTileSchedulerILi128ELi96ELi256ELi128ELb1ELb1ELb1ELb1ELb1ELb1EEEEEEEEEvNT_6ParamsE:
        /* <DEDUP_REMOVED lines=18> */
.L_x_6007:
[----:B------:R-:W-:Y:S05]  /*0120*/  BSYNC B0 ;  /* 0x0000000000007941 */ /* 0x000fea0003800000 */
.L_x_6006:
        /* <DEDUP_REMOVED lines=43> */
.L_x_6008:
        /* <DEDUP_REMOVED lines=22> */
.L_x_6009:
        /* <DEDUP_REMOVED lines=18> */
.L_x_6010:
        /* <DEDUP_REMOVED lines=22> */
.L_x_6011:
        /* <DEDUP_REMOVED lines=22> */
.L_x_6012:
[----:B------:R-:W-:Y:S01]  /*0920*/  PLOP3.LUT P0, PT, PT, PT, UP0, 0x80, 0x0 ;  /* 0x000000000000781c */ /* 0x000fe20003f0f008 */
[----:B------:R-:W-:Y:S01]  /*0930*/  UMOV UR36, 0x1 ;  /* 0x0000000100247882 */ /* 0x000fe20000000000 */
[----:B------:R-:W-:Y:S01]  /*0940*/  NOP ;  /* 0x0000000000007918 */ /* 0x000fe20000000000 */
[----:B------:R-:W-:Y:S01]  /*0950*/  USEL UR36, UR36, 0x2, !UP0 ;  /* 0x0000000224247887 */ /* 0x000fe2000c000000 */
[----:B------:R-:W-:Y:S01]  /*0960*/  BSSY B9, `(.L_x_6013) ;  /* 0x000200c000097945 */ /* 0x000fe20003800000 */
[----:B------:R-:W-:Y:S01]  /*0970*/  ULDC.64 UR42, c[0x0][0x208] ;  /* 0x00008200002a7ab9 */ /* 0x000fe20000000a00 */
[----:B0123--:R-:W-:Y:S07]  /*0980*/  BAR.SYNC.DEFER_BLOCKING 0x0 ;  /* 0x0000000000007b1d */ /* 0x00ffee0000010000 */
[----:B------:R-:W-:Y:S05]  /*0990*/  @!P0 BRA `(.L_x_6014) ;  /* 0x0000017800f48947 */ /* 0x000fea0003800000 */
.L_x_6015:
        /* <DEDUP_REMOVED lines=61> */
[----:B------:R-:W-:Y:S01]  /*0d70*/  LEA R8, R8, R9, 0x6 ;  /* 0x0000000908087211 */ /* 0x000fe200078e30ff */
[----:B------:R0:W-:Y:S01]  /*0d80*/  STL [R1+0x9c], R16 ;  /* 0x00009c1001007387 */ /* 0x0001e20000100800 */
[----:B------:R-:W-:Y:S01]  /*0d90*/  IMAD R5, R16, 0x10, R5 ;  /* 0x0000001010057824 */ /* 0x000fe200078e0205 */
[----:B------:R-:W-:Y:S01]  /*0da0*/  LOP3.LUT R10, R10, 0x7ffffffc, RZ, 0xc0, !PT ;  /* 0x7ffffffc0a0a7812 */ /* 0x000fe200078ec0ff */
[----:B------:R-:W-:Y:S01]  /*0db0*/  VIADD R9, R206, 0x40 ;  /* 0x00000040ce097836 */ /* 0x000fe20000000000 */
[----:B------:R-:W-:Y:S01]  /*0dc0*/  LEA.HI R0, R3, R3, RZ, 0x1 ;  /* 0x0000000303007211 */ /* 0x000fe200078f08ff */
[----:B------:R-:W-:Y:S01]  /*0dd0*/  IMAD.MOV.U32 R7, RZ, RZ, R15 ;  /* 0x000000ffff077224 */ /* 0x000fe200078e000f */
[----:B------:R-:W-:Y:S01]  /*0de0*/  STL [R1+0x1c4], R8 ;  /* 0x0001c40801007387 */ /* 0x000fe20000100800 */
[----:B------:R-:W-:Y:S01]  /*0df0*/  IMAD.SHL.U32 R2, R9, 0x40, RZ ;  /* 0x0000004009027824 */ /* 0x000fe200078e00ff */
[----:B------:R-:W-:Y:S01]  /*0e00*/  SHF.R.S32.HI R4, RZ, 0x1f, R9 ;  /* 0x0000001fff047819 */ /* 0x000fe20000011409 */
[C---:B------:R-:W-:Y:S01]  /*0e10*/  IMAD.SHL.U32 R204, R3.reuse, 0x4, RZ ;  /* 0x0000000403cc7824 */ /* 0x040fe200078e00ff */
[----:B------:R-:W-:Y:S01]  /*0e20*/  LOP3.LUT R0, R0, 0x1ffffffe, RZ, 0xc0, !PT ;  /* 0x1ffffffe00007812 */ /* 0x000fe200078ec0ff */
[----:B0-----:R-:W-:Y:S01]  /*0e30*/  IMAD.SHL.U32 R16, R3, 0x8, RZ ;  /* 0x0000000803107824 */ /* 0x001fe200078e00ff */
[----:B------:R-:W-:Y:S01]  /*0e40*/  LEA.HI R4, R4, R9, RZ, 0x3 ;  /* 0x0000000904047211 */ /* 0x000fe200078f18ff */
[----:B------:R-:W-:Y:S01]  /*0e50*/  STL [R1+0xb8], RZ ;  /* 0x0000b8ff01007387 */ /* 0x000fe20000100800 */
[----:B------:R-:W-:-:S02]  /*0e60*/  IMAD.SHL.U32 R212, R212, 0x8, RZ ;  /* 0x00000008d4d47824 */ /* 0x000fc400078e00ff */
        /* <DEDUP_REMOVED lines=11> */
[----:B------:R0:W-:Y:S01]  /*0f20*/  STL [R1+0x90], R24 ;  /* 0x0000901801007387 */ /* 0x0001e20000100800 */
[----:B------:R-:W-:-:S02]  /*0f30*/  IMAD.SHL.U32 R4, R4, 0x40, RZ ;  /* 0x0000004004047824 */ /* 0x000fc400078e00ff */
[----:B------:R-:W-:Y:S01]  /*0f40*/  IMAD.IADD R0, R3, 0x1, -R0 ;  /* 0x0000000103007824 */ /* 0x000fe200078e0a00 */
[----:B------:R-:W-:Y:S01]  /*0f50*/  LOP3.LUT R3, R2, 0x1c0, RZ, 0xc0, !PT ;  /* 0x000001c002037812 */ /* 0x000fe200078ec0ff */
[----:B------:R1:W-:Y:S01]  /*0f60*/  STL [R1+0x8c], R21 ;  /* 0x00008c1501007387 */ /* 0x0003e20000100800 */
[----:B------:R-:W-:Y:S01]  /*0f70*/  LOP3.LUT R4, R4, 0xfffffe00, RZ, 0xc0, !PT ;  /* 0xfffffe0004047812 */ /* 0x000fe200078ec0ff */
[----:B------:R-:W-:Y:S01]  /*0f80*/  VIADD R9, R212, 0xc0 ;  /* 0x000000c0d4097836 */ /* 0x000fe20000000000 */
[----:B------:R-:W-:Y:S01]  /*0f90*/  SHF.R.U32.HI R12, RZ, 0x3, R3 ;  /* 0x00000003ff0c7819 */ /* 0x000fe20000011603 */
[----:B------:R2:W-:Y:S01]  /*0fa0*/  STL [R1+0x88], R15 ;  /* 0x0000880f01007387 */ /* 0x0005e20000100800 */
[----:B0-----:R-:W-:Y:S01]  /*0fb0*/  SHF.R.S32.HI R24, RZ, 0x1f, R213 ;  /* 0x0000001fff187819 */ /* 0x001fe200000114d5 */
[----:B------:R-:W-:Y:S01]  /*0fc0*/  IMAD.IADD R10, R20, 0x1, -R10 ;  /* 0x00000001140a7824 */ /* 0x000fe200078e0a0a */
[----:B------:R-:W-:Y:S01]  /*0fd0*/  LOP3.LUT R3, R3, 0x38, R16, 0xf8, !PT ;  /* 0x0000003803037812 */ /* 0x000fe200078ef810 */
[----:B------:R-:W-:Y:S01]  /*0fe0*/  IMAD R11, R5, 0x8, R6 ;  /* 0x00000008050b7824 */ /* 0x000fe200078e0206 */
[----:B------:R-:W-:Y:S01]  /*0ff0*/  IADD3 R2, R16, 0x20, RZ ;  /* 0x0000002010027810 */ /* 0x000fe20007ffe0ff */
[----:B------:R-:W-:Y:S01]  /*1000*/  STL [R1+0x84], R24 ;  /* 0x0000841801007387 */ /* 0x000fe20000100800 */
[----:B-1----:R-:W-:Y:S01]  /*1010*/  SHF.R.S32.HI R21, RZ, 0x1f, R218 ;  /* 0x0000001fff157819 */ /* 0x002fe200000114da */
[----:B------:R-:W-:Y:S01]  /*1020*/  IMAD.SHL.U32 R45, R10, 0x2, RZ ;  /* 0x000000020a2d7824 */ /* 0x000fe200078e00ff */
[----:B------:R-:W-:Y:S01]  /*1030*/  SHF.R.S32.HI R10, RZ, 0x1f, R9 ;  /* 0x0000001fff0a7819 */ /* 0x000fe20000011409 */
[----:B------:R-:W-:Y:S01]  /*1040*/  IMAD.MOV.U32 R6, RZ, RZ, R14 ;  /* 0x000000ffff067224 */ /* 0x000fe200078e000e */
[----:B--2---:R-:W-:Y:S01]  /*1050*/  SHF.R.S32.HI R15, RZ, 0x1f, R217 ;  /* 0x0000001fff0f7819 */ /* 0x004fe200000114d9 */
[----:B------:R-:W-:Y:S01]  /*1060*/  STL [R1+0x80], R21 ;  /* 0x0000801501007387 */ /* 0x000fe20000100800 */
[----:B------:R-:W-:Y:S01]  /*1070*/  SHF.L.U32 R9, R11, 0x3, RZ ;  /* 0x000000030b097819 */ /* 0x000fe200000006ff */
[C---:B------:R-:W-:Y:S01]  /*1080*/  VIADD R44, R45.reuse, 0x8 ;  /* 0x000000082d2c7836 */ /* 0x040fe20000000000 */
[C---:B------:R-:W-:Y:S01]  /*1090*/  IADD3 R32, R45.reuse, 0x68, RZ ;  /* 0x000000682d207810 */ /* 0x040fe20007ffe0ff */
[----:B------:R-:W-:Y:S01]  /*10a0*/  STL [R1+0x7c], R15 ;  /* 0x00007c0f01007387 */ /* 0x000fe20000100800 */
[C---:B------:R-:W-:Y:S01]  /*10b0*/  VIADD R43, R45.reuse, 0x10 ;  /* 0x000000102d2b7836 */ /* 0x040fe20000000000 */
[----:B------:R-:W-:Y:S01]  /*10c0*/  SHF.R.S32.HI R209, RZ, 0x1f, R2 ;  /* 0x0000001fffd17819 */ /* 0x000fe20000011402 */
[C---:B------:R-:W-:Y:S01]  /*10d0*/  VIADD R42, R45.reuse, 0x18 ;  /* 0x000000182d2a7836 */ /* 0x040fe20000000000 */
[----:B------:R0:W-:Y:S01]  /*10e0*/  STL [R1+0xa0], R4 ;  /* 0x0000a00401007387 */ /* 0x0001e20000100800 */
[----:B------:R-:W-:-:S02]  /*10f0*/  VIADD R41, R45, 0x20 ;  /* 0x000000202d297836 */ /* 0x000fc40000000000 */
[C---:B------:R-:W-:Y:S01]  /*1100*/  VIADD R40, R45.reuse, 0x28 ;  /* 0x000000282d287836 */ /* 0x040fe20000000000 */
[----:B------:R-:W-:Y:S01]  /*1110*/  STL [R1+0x94], R45 ;  /* 0x0000942d01007387 */ /* 0x000fe20000100800 */
[C---:B------:R-:W-:Y:S02]  /*1120*/  VIADD R39, R45.reuse, 0x30 ;  /* 0x000000302d277836 */ /* 0x040fe40000000000 */
[C---:B------:R-:W-:Y:S01]  /*1130*/  VIADD R38, R45.reuse, 0x38 ;  /* 0x000000382d267836 */ /* 0x040fe20000000000 */
[----:B------:R-:W-:Y:S01]  /*1140*/  STL [R1+0x1c8], R9 ;  /* 0x0001c80901007387 */ /* 0x000fe20000100800 */
[C---:B------:R-:W-:Y:S01]  /*1150*/  VIADD R37, R45.reuse, 0x40 ;  /* 0x000000402d257836 */ /* 0x040fe20000000000 */
[----:B0-----:R-:W-:Y:S01]  /*1160*/  LOP3.LUT R4, R4, R3, R12, 0xf6, !PT ;  /* 0x0000000304047212 */ /* 0x001fe200078ef60c */
[C---:B------:R-:W-:Y:S01]  /*1170*/  VIADD R36, R45.reuse, 0x48 ;  /* 0x000000482d247836 */ /* 0x040fe20000000000 */
[C---:B------:R-:W-:Y:S01]  /*1180*/  IADD3 R12, R45.reuse, 0xd8, RZ ;  /* 0x000000d82d0c7810 */ /* 0x040fe20007ffe0ff */
[----:B------:R-:W-:-:S02]  /*1190*/  VIADD R35, R45, 0x50 ;  /* 0x000000502d237836 */ /* 0x000fc40000000000 */
[----:B------:R-:W-:Y:S01]  /*11a0*/  IMAD R3, R4, 0x2, R23 ;  /* 0x0000000204037824 */ /* 0x000fe200078e0217 */
[----:B------:R-:W-:Y:S01]  /*11b0*/  SHF.R.S32.HI R4, RZ, 0x1f, R44 ;  /* 0x0000001fff047819 */ /* 0x000fe2000001142c */
[C---:B------:R-:W-:Y:S02]  /*11c0*/  VIADD R34, R45.reuse, 0x58 ;  /* 0x000000582d227836 */ /* 0x040fe40000000000 */
[C---:B------:R-:W-:Y:S01]  /*11d0*/  VIADD R33, R45.reuse, 0x60 ;  /* 0x000000602d217836 */ /* 0x040fe20000000000 */
[----:B------:R-:W-:Y:S01]  /*11e0*/  STL [R1+0x1c0], R3 ;  /* 0x0001c00301007387 */ /* 0x000fe20000100800 */
[C---:B------:R-:W-:Y:S02]  /*11f0*/  VIADD R31, R45.reuse, 0x70 ;  /* 0x000000702d1f7836 */ /* 0x040fe40000000000 */
[C---:B------:R-:W-:Y:S01]  /*1200*/  VIADD R30, R45.reuse, 0x78 ;  /* 0x000000782d1e7836 */ /* 0x040fe20000000000 */
[----:B------:R-:W-:Y:S01]  /*1210*/  STL [R1+0x138], R44 ;  /* 0x0001382c01007387 */ /* 0x000fe20000100800 */
[----:B------:R-:W-:-:S02]  /*1220*/  VIADD R29, R45, 0x80 ;  /* 0x000000802d1d7836 */ /* 0x000fc40000000000 */
[C---:B------:R-:W-:Y:S01]  /*1230*/  VIADD R28, R45.reuse, 0x88 ;  /* 0x000000882d1c7836 */ /* 0x040fe20000000000 */
[----:B------:R0:W-:Y:S01]  /*1240*/  STL [R1+0x134], R43 ;  /* 0x0001342b01007387 */ /* 0x0001e20000100800 */
[C---:B------:R-:W-:Y:S02]  /*1250*/  VIADD R27, R45.reuse, 0x90 ;  /* 0x000000902d1b7836 */ /* 0x040fe40000000000 */
[----:B------:R-:W-:Y:S01]  /*1260*/  IMAD.MOV.U32 R5, RZ, RZ, R13 ;  /* 0x000000ffff057224 */ /* 0x000fe200078e000d */
[----:B------:R-:W-:Y:S01]  /*1270*/  STL [R1+0x130], R42 ;  /* 0x0001302a01007387 */ /* 0x000fe20000100800 */
[C---:B------:R-:W-:Y:S02]  /*1280*/  VIADD R14, R212.reuse, 0x40 ;  /* 0x00000040d40e7836 */ /* 0x040fe40000000000 */
[C---:B------:R-:W-:Y:S01]  /*1290*/  VIADD R26, R45.reuse, 0x98 ;  /* 0x000000982d1a7836 */ /* 0x040fe20000000000 */
[----:B------:R1:W-:Y:S01]  /*12a0*/  STL [R1+0x12c], R41 ;  /* 0x00012c2901007387 */ /* 0x0003e20000100800 */
[----:B------:R-:W-:Y:S01]  /*12b0*/  VIADD R13, R212, 0x80 ;  /* 0x00000080d40d7836 */ /* 0x000fe20000000000 */
[----:B------:R-:W-:Y:S01]  /*12c0*/  SHF.R.S32.HI R14, RZ, 0x1f, R14 ;  /* 0x0000001fff0e7819 */ /* 0x000fe2000001140e */
[C---:B------:R-:W-:Y:S01]  /*12d0*/  VIADD R25, R45.reuse, 0xa0 ;  /* 0x000000a02d197836 */ /* 0x040fe20000000000 */
[----:B------:R2:W-:Y:S01]  /*12e0*/  STL [R1+0x128], R40 ;  /* 0x0001282801007387 */ /* 0x0005e20000100800 */
[C---:B------:R-:W-:Y:S01]  /*12f0*/  VIADD R24, R45.reuse, 0xa8 ;  /* 0x000000a82d187836 */ /* 0x040fe20000000000 */
[----:B------:R-:W-:Y:S01]  /*1300*/  SHF.R.S32.HI R13, RZ, 0x1f, R13 ;  /* 0x0000001fff0d7819 */ /* 0x000fe2000001140d */
[C---:B------:R-:W-:Y:S01]  /*1310*/  VIADD R21, R45.reuse, 0xb0 ;  /* 0x000000b02d157836 */ /* 0x040fe20000000000 */
[----:B------:R-:W-:Y:S01]  /*1320*/  STL [R1+0x124], R39 ;  /* 0x0001242701007387 */ /* 0x000fe20000100800 */
        /* <DEDUP_REMOVED lines=11> */
[----:B------:R-:W-:Y:S01]  /*13e0*/  STL [R1+0x118], R36 ;  /* 0x0001182401007387 */ /* 0x000fe20000100800 */
[C---:B------:R-:W-:Y:S01]  /*13f0*/  VIADD R9, R45.reuse, 0xf0 ;  /* 0x000000f02d097836 */ /* 0x040fe20000000000 */
[----:B0-----:R-:W-:Y:S01]  /*1400*/  SHF.R.S32.HI R38, RZ, 0x1f, R38 ;  /* 0x0000001fff267819 */ /* 0x001fe20000011426 */
[----:B------:R-:W-:Y:S01]  /*1410*/  VIADD R3, R45, 0xf8 ;  /* 0x000000f82d037836 */ /* 0x000fe20000000000 */
[----:B------:R0:W-:Y:S01]  /*1420*/  STL [R1+0x114], R35 ;  /* 0x0001142301007387 */ /* 0x0001e20000100800 */
[----:B------:R-:W-:Y:S01]  /*1430*/  IMAD R0, R0, 0x8, R8 ;  /* 0x0000000800007824 */ /* 0x000fe200078e0208 */
[----:B-1----:R-:W-:Y:S01]  /*1440*/  SHF.R.S32.HI R37, RZ, 0x1f, R37 ;  /* 0x0000001fff257819 */ /* 0x002fe20000011425 */
[----:B------:R-:W-:Y:S01]  /*1450*/  VIADD R211, R204, 0x10 ;  /* 0x00000010ccd37836 */ /* 0x000fe20000000000 */
        /* <DEDUP_REMOVED lines=78> */
.L_x_6187:
        /* <DEDUP_REMOVED lines=8> */
[----:B-1--4-:R-:W-:Y:S01]  /*19c0*/  IMAD.MOV.U32 R4, RZ, RZ, RZ ;  /* 0x000000ffff047224 */ /* 0x012fe200078e00ff */
        /* <DEDUP_REMOVED lines=44> */
.L_x_6017:
        /* <DEDUP_REMOVED lines=13> */
.L_x_6018:
[----:B------:R-:W-:Y:S05]  /*1d60*/  @!P0 BRA `(.L_x_6019) ;  /* 0x00000000000c8947 */ /* 0x000fea0003800000 */
[----:B------:R-:W2:Y:S04]  /*1d70*/  LDG.E R0, desc[UR42][R8.64] ;  /* 0x0000002a08007981 */ /* 0x000ea8000c1e1900 */
[----:B------:R-:W2:Y:S02]  /*1d80*/  LDG.E R33, desc[UR42][R8.64+0x4] ;  /* 0x0000042a08217981 */ /* 0x000ea4000c1e1900 */
[----:B--2---:R-:W-:-:S07]  /*1d90*/  IMAD.IADD R33, R33, 0x1, -R0 ;  /* 0x0000000121217824 */ /* 0x004fce00078e0a00 */
.L_x_6019:
        /* <DEDUP_REMOVED lines=9> */
[----:B------:R-:W-:Y:S02]  /*1e30*/  ISETP.NE.U32.AND P1, PT, RZ, UR4, PT ;  /* 0x00000004ff007c0c */ /* 0x000fe4000bf25070 */
[----:B-----5:R-:W-:Y:S02]  /*1e40*/  MOV R24, R33 ;  /* 0x0000002100187202 */ /* 0x020fe40000000f00 */
[----:B------:R-:W-:-:S13]  /*1e50*/  ISETP.NE.AND.EX P1, PT, RZ, UR5, PT, P1 ;  /* 0x00000005ff007c0c */ /* 0x000fda000bf25310 */
[----:B0-----:R-:W-:-:S04]  /*1e60*/  @P1 IADD3 R6, P2, R36, UR4, RZ ;  /* 0x0000000424061c10 */ /* 0x001fc8000ff5e0ff */
[----:B------:R-:W-:-:S05]  /*1e70*/  @P1 IADD3.X R7, R35, UR5, RZ, P2, !PT ;  /* 0x0000000523071c10 */ /* 0x000fca00097fe4ff */
[----:B------:R0:W5:Y:S01]  /*1e80*/  @P1 LDG.E R24, desc[UR42][R6.64] ;  /* 0x0000002a06181981 */ /* 0x000162000c1e1900 */
[----:B-1----:R-:W-:Y:S01]  /*1e90*/  ISETP.NE.AND P1, PT, R8, 0x1, PT ;  /* 0x000000010800780c */ /* 0x002fe20003f25270 */
[----:B------:R-:W-:Y:S01]  /*1ea0*/  IMAD.SHL.U32 R5, R5, 0x80, RZ ;  /* 0x0000008005057824 */ /* 0x000fe200078e00ff */
[----:B------:R-:W-:Y:S01]  /*1eb0*/  LOP3.LUT R13, R10, 0xff, RZ, 0xc0, !PT ;  /* 0x000000ff0a0d7812 */ /* 0x000fe200078ec0ff */
[----:B------:R-:W-:Y:S01]  /*1ec0*/  IMAD.IADD R12, R33, 0x1, -R4 ;  /* 0x00000001210c7824 */ /* 0x000fe200078e0a04 */
[----:B------:R-:W-:Y:S02]  /*1ed0*/  BSSY B0, `(.L_x_6020) ;  /* 0x0000037000007945 */ /* 0x000fe40003800000 */
[----:B------:R1:W-:Y:S07]  /*1ee0*/  STL [R1+0x78], R5 ;  /* 0x0000780501007387 */ /* 0x0003ee0000100800 */
[----:B------:R-:W3:Y:S01]  /*1ef0*/  @P1 LDC R8, c[0x0][0x44c] ;  /* 0x00011300ff081b82 */ /* 0x000ee20000000800 */
[----:B-1----:R-:W-:-:S07]  /*1f00*/  VIADD R5, R5, 0x7f ;  /* 0x0000007f05057836 */ /* 0x002fce0000000000 */
[----:B------:R-:W1:Y:S01]  /*1f10*/  @P1 LDC R9, c[0x0][0x450] ;  /* 0x00011400ff091b82 */ /* 0x000e620000000800 */
[----:B--2---:R-:W-:Y:S02]  /*1f20*/  @P0 IMAD.IADD R25, R3, 0x1, -R0 ;  /* 0x0000000103190824 */ /* 0x004fe400078e0a00 */
[----:B---3--:R-:W-:-:S04]  /*1f30*/  @P1 IMAD.HI.U32 R0, R5, R8, RZ ;  /* 0x0000000805001227 */ /* 0x008fc800078e00ff */
[----:B0-----:R-:W-:Y:S01]  /*1f40*/  IMAD.IADD R6, R12, 0x1, R25 ;  /* 0x000000010c067824 */ /* 0x001fe200078e0219 */
[----:B-1----:R-:W-:-:S03]  /*1f50*/  @P1 SHF.R.U32.HI R5, RZ, R9, R0 ;  /* 0x00000009ff051219 */ /* 0x002fc60000011600 */
[C---:B------:R-:W-:Y:S01]  /*1f60*/  VIADD R0, R6.reuse, 0x5f ;  /* 0x0000005f06007836 */ /* 0x040fe20000000000 */
[----:B------:R-:W-:Y:S01]  /*1f70*/  IADD3 R31, R6, 0x60, -R219 ;  /* 0x00000060061f7810 */ /* 0x000fe20007ffe8db */
[----:B------:R0:W-:Y:S02]  /*1f80*/  STL [R1+0x28], R6 ;  /* 0x0000280601007387 */ /* 0x0001e40000100800 */
[----:B------:R-:W-:Y:S02]  /*1f90*/  IMAD.HI R0, R0, 0x2aaaaaab, RZ ;  /* 0x2aaaaaab00007827 */ /* 0x000fe400078e02ff */
[----:B------:R1:W-:Y:S02]  /*1fa0*/  STL [R1+0xbc], R13 ;  /* 0x0000bc0d01007387 */ /* 0x0003e40000100800 */
[----:B------:R-:W-:Y:S01]  /*1fb0*/  IMAD.IADD R5, R31, 0x1, R5 ;  /* 0x000000011f057824 */ /* 0x000fe200078e0205 */
[----:B------:R-:W-:-:S03]  /*1fc0*/  SHF.R.U32.HI R3, RZ, 0x1f, R0 ;  /* 0x0000001fff037819 */ /* 0x000fc60000011600 */
[----:B------:R-:W-:Y:S01]  /*1fd0*/  IMAD.HI R5, R5, 0x2aaaaaab, RZ ;  /* 0x2aaaaaab05057827 */ /* 0x000fe200078e02ff */
[----:B0-----:R-:W-:Y:S02]  /*1fe0*/  SHF.R.U32.HI R6, RZ, 0x10, R10 ;  /* 0x00000010ff067819 */ /* 0x001fe4000001160a */
[----:B------:R-:W-:Y:S01]  /*1ff0*/  LEA.HI.SX32 R30, R0, R3, 0x1c ;  /* 0x00000003001e7211 */ /* 0x000fe200078fe2ff */
[----:B------:R-:W-:Y:S01]  /*2000*/  IMAD.MOV.U32 R0, RZ, RZ, RZ ;  /* 0x000000ffff007224 */ /* 0x000fe200078e00ff */
[----:B------:R-:W-:Y:S01]  /*2010*/  SHF.R.U32.HI R4, RZ, 0x1f, R5 ;  /* 0x0000001fff047819 */ /* 0x000fe20000011605 */
[----:B------:R1:W-:Y:S03]  /*2020*/  STL [R1+0xa8], R6 ;  /* 0x0000a80601007387 */ /* 0x0003e60000100800 */
[----:B------:R-:W-:-:S04]  /*2030*/  LEA.HI.SX32 R5, R5, R4, 0x1c ;  /* 0x0000000405057211 */ /* 0x000fc800078fe2ff */
[----:B------:R-:W-:-:S04]  /*2040*/  VIMNMX R9, R30, R5, PT ;  /* 0x000000051e097248 */ /* 0x000fc80003fe0100 */
[----:B------:R-:W-:-:S13]  /*2050*/  ISETP.GE.AND P0, PT, R9, 0x1, PT ;  /* 0x000000010900780c */ /* 0x000fda0003f06270 */
[----:B-1----:R-:W-:Y:S05]  /*2060*/  @!P0 BRA `(.L_x_6021) ;  /* 0x0000000000748947 */ /* 0x002fea0003800000 */
        /* <DEDUP_REMOVED lines=26> */
[----:B------:R-:W-:-:S04]  /*2210*/  IMAD.MOV.U32 R0, RZ, RZ, R5 ;  /* 0x000000ffff007224 */ /* 0x000fc800078e0005 */
[----:B------:R-:W-:Y:S01]  /*2220*/  @!P2 IMAD.MOV R0, RZ, RZ, -R0 ;  /* 0x000000ffff00a224 */ /* 0x000fe200078e0a00 */
[----:B------:R-:W-:-:S07]  /*2230*/  @!P1 LOP3.LUT R0, RZ, R10, RZ, 0x33, !PT ;  /* 0x0000000aff009212 */ /* 0x000fce00078e33ff */
.L_x_6021:
[----:B------:R-:W-:Y:S05]  /*2240*/  BSYNC B0 ;  /* 0x0000000000007941 */ /* 0x000fea0003800000 */
.L_x_6020:
        /* <DEDUP_REMOVED lines=37> */
.L_x_6024:
[----:B------:R-:W-:Y:S05]  /*24a0*/  BSYNC B6 ;  /* 0x0000000000067941 */ /* 0x000fea0003800000 */
.L_x_6023:
        /* <DEDUP_REMOVED lines=20> */
.L_x_6026:
[----:B------:R-:W-:Y:S05]  /*25f0*/  BSYNC B6 ;  /* 0x0000000000067941 */ /* 0x000fea0003800000 */
.L_x_6025:
        /* <DEDUP_REMOVED lines=24> */
[----:B------:R-:W-:Y:S02]  /*2780*/  ISETP.GE.AND P1, PT, R213, UR4, PT ;  /* 0x00000004d5007c0c */ /* 0x000fe4000bf26270 */
[----:B------:R-:W-:Y:S02]  /*2790*/  LOP3.LUT R4, R5, R3, R4, 0xfe, !PT ;  /* 0x0000000305047212 */ /* 0x000fe400078efe04 */
[----:B------:R-:W-:-:S02]  /*27a0*/  SEL R5, RZ, 0x10, P0 ;  /* 0x00000010ff057807 */ /* 0x000fc40000000000 */
[----:B------:R-:W-:Y:S02]  /*27b0*/  SEL R6, RZ, 0x20, P1 ;  /* 0x00000020ff067807 */ /* 0x000fe40000800000 */
[----:B------:R-:W-:Y:S02]  /*27c0*/  IADD3 R12, R7, -0x80, RZ ;  /* 0xffffff80070c7810 */ /* 0x000fe40007ffe0ff */
        /* <DEDUP_REMOVED lines=27> */
[----:B------:R-:W-:-:S04]  /*2980*/  IMAD.WIDE.U32 R50, R206, R54, R204 ;  /* 0x00000036ce327225 */ /* 0x000fc800078e00cc */
[----:B------:R-:W-:Y:S02]  /*2990*/  IMAD.IADD R5, R16, 0x1, R5 ;  /* 0x0000000110057824 */ /* 0x000fe400078e0205 */
        /* <DEDUP_REMOVED lines=58> */
[----:B------:R-:W-:Y:S01]  /*2d40*/  IMAD R64, R15, 0x40, R206 ;  /* 0x000000400f407824 */ /* 0x000fe200078e02ce */
[C---:B------:R-:W-:Y:S01]  /*2d50*/  LOP3.LUT R79, R84.reuse, 0x4, RZ, 0xc0, !PT ;  /* 0x00000004544f7812 */ /* 0x040fe200078ec0ff */
[----:B------:R-:W-:Y:S01]  /*2d60*/  IMAD.IADD R65, R9, 0x1, R11 ;  /* 0x0000000109417824 */ /* 0x000fe200078e020b */
        /* <DEDUP_REMOVED lines=17> */
.L_x_6080:
        /* <DEDUP_REMOVED lines=80> */
[----:B------:R-:W-:Y:S02]  /*3380*/  CS2R R46, SRZ ;  /* 0x00000000002e7805 */ /* 0x000fe4000001ff00 */
[----:B------:R-:W-:Y:S02]  /*3390*/  IADD3.X R14, R87, R65, RZ, P3, !PT ;  /* 0x00000041570e7210 */ /* 0x000fe40001ffe4ff */
        /* <DEDUP_REMOVED lines=15> */
.L_x_6031:
[----:B------:R-:W-:Y:S05]  /*3490*/  BSYNC B1 ;  /* 0x0000000000017941 */ /* 0x000fea0003800000 */
.L_x_6030:
        /* <DEDUP_REMOVED lines=29> */
.L_x_6033:
[----:B------:R-:W-:Y:S05]  /*3670*/  BSYNC B1 ;  /* 0x0000000000017941 */ /* 0x000fea0003800000 */
.L_x_6032:
        /* <DEDUP_REMOVED lines=8> */
[----:B------:R-:W-:Y:S01]  /*3700*/  PLOP3.LUT P3, PT, PT, PT, UP0, 0x80, 0x0 ;  /* 0x000000000000781c */ /* 0x000fe20003f6f008 */
[----:B------:R-:W-:Y:S01]  /*3710*/  IMAD.MOV.U32 R5, RZ, RZ, R43 ;  /* 0x000000ffff057224 */ /* 0x000fe200078e002b */
[----:B------:R-:W-:Y:S01]  /*3720*/  PRMT R110, R6, 0x5410, R7 ;  /* 0x00005410066e7816 */ /* 0x000fe20000000007 */
[----:B-----5:R-:W-:Y:S01]  /*3730*/  IMAD.MOV.U32 R6, RZ, RZ, R36 ;  /* 0x000000ffff067224 */ /* 0x020fe200078e0024 */
[----:B------:R-:W-:-:S02]  /*3740*/  MOV R7, R37 ;  /* 0x0000002500077202 */ /* 0x000fc40000000f00 */
        /* <DEDUP_REMOVED lines=11> */
[----:B------:R-:W-:-:S04]  /*3800*/  PRMT R102, R102, 0x5410, R7 ;  /* 0x0000541066667816 */ /* 0x000fc80000000007 */
[----:B------:R-:W-:Y:S01]  /*3810*/  PRMT R101, R4, 0x5410, R5 ;  /* 0x0000541004657816 */ /* 0x000fe20000000005 */
[----:B------:R-:W-:Y:S06]  /*3820*/  @!P3 BRA `(.L_x_6034) ;  /* 0x000000000004b947 */ /* 0x000fec0003800000 */
[----:B------:R-:W-:Y:S01]  /*3830*/  BPT.TRAP 0x1 ;  /* 0x000000040000795c */ /* 0x000fe20000300000 */
.L_x_6034:
[----:B------:R-:W-:Y:S01]  /*3840*/  IMAD R87, R22, 0x8, R23 ;  /* 0x0000000816577824 */ /* 0x000fe200078e0217 */
[----:B------:R-:W-:Y:S01]  /*3850*/  SHF.L.U32 R93, R210, 0x1f, RZ ;  /* 0x0000001fd25d7819 */ /* 0x000fe200000006ff */
[----:B------:R-:W-:Y:S03]  /*3860*/  BSSY B1, `(.L_x_6035) ;  /* 0x0000003000017945 */ /* 0x000fe60003800000 */
[----:B------:R-:W0:Y:S02]  /*3870*/  SYNCS.PHASECHK.TRANS64.TRYWAIT P5, [R87+URZ+0x32490], R93 ;  /* 0x0324905d570075a7 */ /* 0x000e2400080a017f */
[----:B0-----:R-:W-:Y:S05]  /*3880*/  @!P5 BRA `(.L_x_6036) ;  /* 0x000001d0006cd947 */ /* 0x001fea0003800000 */
.L_x_6318:
[----:B------:R-:W-:Y:S05]  /*3890*/  BSYNC B1 ;  /* 0x0000000000017941 */ /* 0x000fea0003800000 */
.L_x_6035:
[----:B------:R-:W-:-:S03]  /*38a0*/  UMOV UR4, 0xffffffff ;  /* 0xffffffff00047882 */ /* 0x000fc60000000000 */
[----:B------:R-:W-:Y:S05]  /*38b0*/  BRA.DIV UR4, `(.L_x_6037) ;  /* 0x000001d204747947 */ /* 0x000fea000b800000 */
[----:B------:R1:W2:Y:S04]  /*38c0*/  SHFL.IDX PT, R99, R97, RZ, 0x1c1f ;  /* 0x001c1fff61637589 */ /* 0x0002a800000e0000 */
[----:B------:R1:W3:Y:S02]  /*38d0*/  SHFL.IDX PT, R14, R95, RZ, 0x1c1f ;  /* 0x001c1fff5f0e7589 */ /* 0x0002e400000e0000 */
.L_x_6322:
        /* <DEDUP_REMOVED lines=54> */
.L_x_6043:
[----:B------:R-:W-:Y:S05]  /*3c40*/  BSYNC B3 ;  /* 0x0000000000037941 */ /* 0x000fea0003800000 */
.L_x_6042:
[----:B0-----:R4:W-:Y:S02]  /*3c50*/  ST.E.128 desc[UR42][R12.64], R4 ;  /* 0x000000040c007985 */ /* 0x0019e4000c101d2a */
.L_x_6041:
[----:B------:R-:W-:Y:S05]  /*3c60*/  BSYNC B2 ;  /* 0x0000000000027941 */ /* 0x000fea0003800000 */
.L_x_6040:
        /* <DEDUP_REMOVED lines=31> */
[----:B------:R-:W-:Y:S01]  /*3e60*/  HADD2.F32 R42, -RZ, R107.H0_H0 ;  /* 0x2000006bff2a7230 */ /* 0x000fe20000004100 */
        /* <DEDUP_REMOVED lines=9> */
[----:B------:R-:W-:Y:S02]  /*3f00*/  HADD2.F32 R11, -RZ, R107.H1_H1 ;  /* 0x3000006bff0b7230 */ /* 0x000fe40000004100 */
[-C--:B------:R-:W-:Y:S01]  /*3f10*/  FMUL.FTZ R43, R40, R41.reuse ;  /* 0x00000029282b7220 */ /* 0x080fe20000410000 */
[----:B------:R-:W-:Y:S01]  /*3f20*/  FFMA.FTZ R15, R15, R42, R44 ;  /* 0x0000002a0f0f7223 */ /* 0x000fe2000001002c */
[C---:B------:R-:W-:Y:S02]  /*3f30*/  FMUL.FTZ R41, R6.reuse, R41 ;  /* 0x0000002906297220 */ /* 0x040fe40000410000 */
[----:B------:R-:W-:-:S02]  /*3f40*/  FFMA.FTZ R43, R6, R11, -R43 ;  /* 0x0000000b062b7223 */ /* 0x000fc4000001082b */
[----:B------:R-:W-:Y:S01]  /*3f50*/  FFMA.FTZ R40, R40, R11, R41 ;  /* 0x0000000b28287223 */ /* 0x000fe20000010029 */
[----:B------:R-:W-:-:S04]  /*3f60*/  F2FP.F16.F32.PACK_AB R4, R15, R46 ;  /* 0x0000002e0f04723e */ /* 0x000fc800000000ff */
[----:B------:R-:W-:-:S07]  /*3f70*/  F2FP.F16.F32.PACK_AB R6, R40, R43 ;  /* 0x0000002b2806723e */ /* 0x000fce00000000ff */
.L_x_6045:
[----:B------:R-:W-:Y:S05]  /*3f80*/  BSYNC B2 ;  /* 0x0000000000027941 */ /* 0x000fea0003800000 */
.L_x_6044:
[----:B0-----:R0:W-:Y:S02]  /*3f90*/  ST.E.128 desc[UR42][R12.64], R4 ;  /* 0x000000040c007985 */ /* 0x0011e4000c101d2a */
.L_x_6039:
[----:B------:R-:W-:Y:S05]  /*3fa0*/  BSYNC B1 ;  /* 0x0000000000017941 */ /* 0x000fea0003800000 */
.L_x_6038:
[----:B------:R-:W-:-:S03]  /*3fb0*/  UMOV UR4, 0xffffffff ;  /* 0xffffffff00047882 */ /* 0x000fc60000000000 */
[----:B------:R-:W-:Y:S05]  /*3fc0*/  BRA.DIV UR4, `(.L_x_6046) ;  /* 0x000001ca04f87947 */ /* 0x000fea000b800000 */
[----:B-1----:R-:W1:Y:S04]  /*3fd0*/  SHFL.IDX PT, R97, R97, 0x1, 0x1c1f ;  /* 0x003c1f0061617f89 */ /* 0x002e6800000e0000 */
[----:B---3--:R3:W0:Y:S02]  /*3fe0*/  SHFL.IDX PT, R14, R95, 0x1, 0x1c1f ;  /* 0x003c1f005f0e7f89 */ /* 0x00862400000e0000 */
.L_x_6326:
        /* <DEDUP_REMOVED lines=50> */
.L_x_6051:
[----:B------:R-:W-:Y:S05]  /*4310*/  BSYNC B2 ;  /* 0x0000000000027941 */ /* 0x000fea0003800000 */
.L_x_6050:
[----:B----4-:R0:W-:Y:S02]  /*4320*/  ST.E.128 desc[UR42][R12.64], R4 ;  /* 0x000000040c007985 */ /* 0x0101e4000c101d2a */
.L_x_6049:
[----:B------:R-:W-:Y:S05]  /*4330*/  BSYNC B1 ;  /* 0x0000000000017941 */ /* 0x000fea0003800000 */
.L_x_6048:
        /* <DEDUP_REMOVED lines=49> */
.L_x_6053:
[----:B------:R-:W-:Y:S05]  /*4650*/  BSYNC B1 ;  /* 0x0000000000017941 */ /* 0x000fea0003800000 */
.L_x_6052:
[----:B----4-:R0:W-:Y:S01]  /*4660*/  ST.E.128 desc[UR42][R12.64], R4 ;  /* 0x000000040c007985 */ /* 0x0101e2000c101d2a */
[----:B------:R-:W-:Y:S05]  /*4670*/  BRA `(.L_x_6047) ;  /* 0x0000001800207947 */ /* 0x000fea0003800000 */
.L_x_6029:
        /* <DEDUP_REMOVED lines=12> */
[----:B------:R-:W-:-:S04]  /*4740*/  @!P3 IADD3 R6, P4, R20, R6, RZ ;  /* 0x000000061406b210 */ /* 0x000fc80007f9e0ff */
[----:B------:R-:W-:-:S03]  /*4750*/  @!P3 IADD3.X R5, R87, R66, RZ, P4, !PT ;  /* 0x000000425705b210 */ /* 0x000fc600027fe4ff */
        /* <DEDUP_REMOVED lines=28> */
[----:B------:R-:W-:Y:S01]  /*4920*/  IMAD.MOV.U32 R45, RZ, RZ, R4 ;  /* 0x000000ffff2d7224 */ /* 0x000fe200078e0004 */
[----:B------:R-:W-:Y:S01]  /*4930*/  PRMT R114, R11, 0x7610, R114 ;  /* 0x000076100b727816 */ /* 0x000fe20000000072 */
[----:B------:R-:W-:-:S03]  /*4940*/  IMAD.MOV.U32 R46, RZ, RZ, R5 ;  /* 0x000000ffff2e7224 */ /* 0x000fc600078e0005 */
[----:B------:R-:W-:Y:S02]  /*4950*/  PRMT R110, R44, 0x5410, R45 ;  /* 0x000054102c6e7816 */ /* 0x000fe4000000002d */
[----:B------:R-:W-:Y:S01]  /*4960*/  PRMT R101, R46, 0x7610, R101 ;  /* 0x000076102e657816 */ /* 0x000fe20000000065 */
[----:B----4-:R-:W-:Y:S02]  /*4970*/  IMAD.MOV.U32 R12, RZ, RZ, R35 ;  /* 0x000000ffff0c7224 */ /* 0x010fe400078e0023 */
[----:B------:R-:W-:Y:S02]  /*4980*/  IMAD.MOV.U32 R13, RZ, RZ, R32 ;  /* 0x000000ffff0d7224 */ /* 0x000fe400078e0020 */
[----:B------:R-:W-:Y:S02]  /*4990*/  IMAD.MOV.U32 R14, RZ, RZ, R33 ;  /* 0x000000ffff0e7224 */ /* 0x000fe400078e0021 */
[----:B------:R-:W-:Y:S01]  /*49a0*/  IMAD.MOV.U32 R11, RZ, RZ, R34 ;  /* 0x000000ffff0b7224 */ /* 0x000fe200078e0022 */
[----:B------:R-:W-:-:S02]  /*49b0*/  PRMT R112, R12, 0x5410, R13 ;  /* 0x000054100c707816 */ /* 0x000fc4000000000d */
[----:B------:R-:W-:Y:S02]  /*49c0*/  PRMT R113, R14, 0x7610, R113 ;  /* 0x000076100e717816 */ /* 0x000fe40000000071 */
        /* <DEDUP_REMOVED lines=12> */
[----:B------:R-:W-:-:S02]  /*4a90*/  MOV R11, R42 ;  /* 0x0000002a000b7202 */ /* 0x000fc40000000f00 */
[----:B------:R-:W-:Y:S02]  /*4aa0*/  PRMT R107, R107, 0x5410, R12 ;  /* 0x000054106b6b7816 */ /* 0x000fe4000000000c */
[----:B------:R-:W-:Y:S02]  /*4ab0*/  PRMT R103, R103, 0x5410, R11 ;  /* 0x0000541067677816 */ /* 0x000fe4000000000b */
[----:B------:R-:W-:Y:S02]  /*4ac0*/  PRMT R105, R105, 0x5410, R13 ;  /* 0x0000541069697816 */ /* 0x000fe4000000000d */
[----:B------:R-:W-:Y:S01]  /*4ad0*/  PRMT R109, R109, 0x5410, R14 ;  /* 0x000054106d6d7816 */ /* 0x000fe2000000000e */
[----:B------:R-:W-:Y:S06]  /*4ae0*/  @!P3 BRA `(.L_x_6054) ;  /* 0x000000000004b947 */ /* 0x000fec0003800000 */
[----:B------:R-:W-:Y:S01]  /*4af0*/  BPT.TRAP 0x1 ;  /* 0x000000040000795c */ /* 0x000fe20000300000 */
.L_x_6054:
[----:B------:R-:W-:Y:S01]  /*4b00*/  IMAD R87, R22, 0x8, R23 ;  /* 0x0000000816577824 */ /* 0x000fe200078e0217 */
[----:B------:R-:W-:Y:S01]  /*4b10*/  SHF.L.U32 R93, R210, 0x1f, RZ ;  /* 0x0000001fd25d7819 */ /* 0x000fe200000006ff */
[----:B------:R-:W0:Y:S01]  /*4b20*/  LDC R94, c[0x0][0x2f4] ;  /* 0x0000bd00ff5e7b82 */ /* 0x000e220000000800 */
[----:B------:R-:W-:Y:S02]  /*4b30*/  BSSY B1, `(.L_x_6055) ;  /* 0x0000003000017945 */ /* 0x000fe40003800000 */
[----:B------:R-:W1:Y:S02]  /*4b40*/  SYNCS.PHASECHK.TRANS64.TRYWAIT P4, [R87+URZ+0x32490], R93 ;  /* 0x0324905d570075a7 */ /* 0x000e64000808017f */
[----:B-1----:R-:W-:Y:S05]  /*4b50*/  @!P4 BRA `(.L_x_6056) ;  /* 0x000001c0005cc947 */ /* 0x002fea0003800000 */
.L_x_6327:
[----:B------:R-:W-:Y:S05]  /*4b60*/  BSYNC B1 ;  /* 0x0000000000017941 */ /* 0x000fea0003800000 */
.L_x_6055:
[----:B------:R-:W-:Y:S01]  /*4b70*/  UMOV UR4, 0xffffffff ;  /* 0xffffffff00047882 */ /* 0x000fe20000000000 */
[----:B0-----:R-:W-:Y:S02]  /*4b80*/  IMAD.IADD R100, R94, 0x1, -R61 ;  /* 0x000000015e647824 */ /* 0x001fe400078e0a3d */
[----:B------:R-:W-:Y:S05]  /*4b90*/  BRA.DIV UR4, `(.L_x_6057) ;  /* 0x000001c204607947 */ /* 0x000fea000b800000 */
[----:B------:R0:W2:Y:S04]  /*4ba0*/  SHFL.IDX PT, R99, R97, RZ, 0x1c1f ;  /* 0x001c1fff61637589 */ /* 0x0000a800000e0000 */
[----:B------:R0:W3:Y:S02]  /*4bb0*/  SHFL.IDX PT, R98, R95, RZ, 0x1c1f ;  /* 0x001c1fff5f627589 */ /* 0x0000e400000e0000 */
.L_x_6331:
        /* <DEDUP_REMOVED lines=10> */
[----:B------:R-:W-:Y:S02]  /*4c60*/  IMAD.SHL.U32 R11, R11, 0x8, RZ ;  /* 0x000000080b0b7824 */ /* 0x000fe400078e00ff */
[----:B------:R-:W-:-:S03]  /*4c70*/  IMAD R12, R12, 0x2, R23 ;  /* 0x000000020c0c7824 */ /* 0x000fc600078e0217 */
        /* <DEDUP_REMOVED lines=26> */
[----:B------:R-:W-:Y:S01]  /*4e20*/  FMUL.FTZ R108, R101, R104 ;  /* 0x00000068656c7220 */ /* 0x000fe20000410000 */
[----:B------:R-:W-:-:S02]  /*4e30*/  HADD2.F32 R32, -RZ, R114.H0_H0 ;  /* 0x20000072ff207230 */ /* 0x000fc40000004100 */
[C---:B------:R-:W-:Y:S01]  /*4e40*/  FMUL.FTZ R104, R45.reuse, R104 ;  /* 0x000000682d687220 */ /* 0x040fe20000410000 */
[-C--:B------:R-:W-:Y:S01]  /*4e50*/  FFMA.FTZ R45, R45, R106.reuse, -R108 ;  /* 0x0000006a2d2d7223 */ /* 0x080fe2000001086c */
[----:B------:R-:W-:Y:S02]  /*4e60*/  HADD2.F32 R108, -RZ, R112.H0_H0 ;  /* 0x20000070ff6c7230 */ /* 0x000fe40000004100 */
[----:B------:R-:W-:Y:S01]  /*4e70*/  FFMA.FTZ R13, R101, R106, R104 ;  /* 0x0000006a650d7223 */ /* 0x000fe20000010068 */
[----:B------:R-:W-:Y:S02]  /*4e80*/  IMAD.MOV.U32 R101, RZ, RZ, R47 ;  /* 0x000000ffff657224 */ /* 0x000fe400078e002f */
[----:B------:R-:W-:Y:S01]  /*4e90*/  IMAD.MOV.U32 R47, RZ, RZ, R15 ;  /* 0x000000ffff2f7224 */ /* 0x000fe200078e000f */
[----:B------:R-:W-:Y:S01]  /*4ea0*/  F2FP.F16.F32.PACK_AB R45, R45, R102 ;  /* 0x000000662d2d723e */ /* 0x000fe200000000ff */
[----:B------:R-:W-:Y:S01]  /*4eb0*/  HADD2.F32 R104, -RZ, R110.H0_H0 ;  /* 0x2000006eff687230 */ /* 0x000fe20000004100 */
[----:B------:R-:W-:Y:S01]  /*4ec0*/  F2FP.F16.F32.PACK_AB R96, R13, R96 ;  /* 0x000000600d60723e */ /* 0x000fe200000000ff */
[----:B------:R-:W-:-:S02]  /*4ed0*/  HADD2.F32 R33, -RZ, R101.H0_H0 ;  /* 0x20000065ff217230 */ /* 0x000fc40000004100 */
[----:B------:R-:W-:Y:S02]  /*4ee0*/  HADD2.F32 R15, -RZ, R47.H0_H0 ;  /* 0x2000002fff0f7230 */ /* 0x000fe40000004100 */
[----:B------:R-:W-:Y:S02]  /*4ef0*/  HADD2.F32 R112, -RZ, R112.H1_H1 ;  /* 0x30000070ff707230 */ /* 0x000fe40000004100 */
[-C--:B------:R-:W-:Y:S01]  /*4f00*/  FMUL.FTZ R106, R33, R108.reuse ;  /* 0x0000006c216a7220 */ /* 0x080fe20000410000 */
[----:B------:R-:W-:Y:S02]  /*4f10*/  IMAD.MOV.U32 R13, RZ, RZ, R45 ;  /* 0x000000ffff0d7224 */ /* 0x000fe400078e002d */
[C---:B------:R-:W-:Y:S01]  /*4f20*/  FMUL.FTZ R108, R15.reuse, R108 ;  /* 0x0000006c0f6c7220 */ /* 0x040fe20000410000 */
[----:B------:R-:W-:Y:S01]  /*4f30*/  MOV R45, R96 ;  /* 0x00000060002d7202 */ /* 0x000fe20000000f00 */
[----:B------:R-:W-:Y:S01]  /*4f40*/  FFMA.FTZ R15, R15, R104, -R106 ;  /* 0x000000680f0f7223 */ /* 0x000fe2000001086a */
[----:B------:R-:W-:-:S02]  /*4f50*/  HADD2.F32 R106, -RZ, R101.H1_H1 ;  /* 0x30000065ff6a7230 */ /* 0x000fc40000004100 */
[----:B------:R-:W-:Y:S01]  /*4f60*/  FFMA.FTZ R33, R33, R104, R108 ;  /* 0x0000006821217223 */ /* 0x000fe2000001006c */
[----:B------:R-:W-:Y:S01]  /*4f70*/  SHF.R.U32.HI R104, RZ, 0x10, R35 ;  /* 0x00000010ff687819 */ /* 0x000fe20000011623 */
[----:B------:R-:W-:Y:S01]  /*4f80*/  HADD2.F32 R35, -RZ, R114.H1_H1 ;  /* 0x30000072ff237230 */ /* 0x000fe20000004100 */
[--C-:B------:R-:W-:Y:S02]  /*4f90*/  SHF.R.U32.HI R108, RZ, 0x10, R7.reuse ;  /* 0x00000010ff6c7819 */ /* 0x100fe40000011607 */
[----:B------:R-:W-:Y:S01]  /*4fa0*/  SHF.R.U64 R7, R6, 0x10, R7 ;  /* 0x0000001006077819 */ /* 0x000fe20000001207 */
[----:B------:R-:W-:Y:S02]  /*4fb0*/  HADD2.F32 R101, -RZ, R104.H0_H0 ;  /* 0x20000068ff657230 */ /* 0x000fe40000004100 */
[----:B------:R-:W-:Y:S02]  /*4fc0*/  HADD2.F32 R104, -RZ, R47.H1_H1 ;  /* 0x3000002fff687230 */ /* 0x000fe40000004100 */
[----:B------:R-:W-:-:S02]  /*4fd0*/  HADD2.F32 R47, -RZ, R108.H0_H0 ;  /* 0x2000006cff2f7230 */ /* 0x000fc40000004100 */
[-C--:B------:R-:W-:Y:S01]  /*4fe0*/  FMUL.FTZ R111, R106, R101.reuse ;  /* 0x000000656a6f7220 */ /* 0x080fe20000410000 */
[----:B------:R-:W-:Y:S02]  /*4ff0*/  HADD2.F32 R108, -RZ, R110.H1_H1 ;  /* 0x3000006eff6c7230 */ /* 0x000fe40000004100 */
[C---:B------:R-:W-:Y:S01]  /*5000*/  FMUL.FTZ R101, R104.reuse, R101 ;  /* 0x0000006568657220 */ /* 0x040fe20000410000 */
[----:B------:R-:W-:Y:S02]  /*5010*/  HADD2.F32 R7, -RZ, R7.H0_H0 ;  /* 0x20000007ff077230 */ /* 0x000fe40000004100 */
[-C--:B------:R-:W-:Y:S01]  /*5020*/  FFMA.FTZ R104, R104, R47.reuse, -R111 ;  /* 0x0000002f68687223 */ /* 0x080fe2000001086f */
[----:B------:R-:W-:Y:S02]  /*5030*/  HADD2.F32 R111, -RZ, R4.H0_H0 ;  /* 0x20000004ff6f7230 */ /* 0x000fe40000004100 */
[----:B------:R-:W-:Y:S01]  /*5040*/  FFMA.FTZ R106, R106, R47, R101 ;  /* 0x0000002f6a6a7223 */ /* 0x000fe20000010065 */
[----:B------:R-:W-:-:S02]  /*5050*/  HADD2.F32 R101, -RZ, R44.H0_H0 ;  /* 0x2000002cff657230 */ /* 0x000fc40000004100 */
[----:B------:R-:W-:Y:S01]  /*5060*/  HADD2.F32 R47, -RZ, R12.H0_H0 ;  /* 0x2000000cff2f7230 */ /* 0x000fe20000004100 */
[----:B------:R-:W-:Y:S01]  /*5070*/  F2FP.F16.F32.PACK_AB R15, R104, R15 ;  /* 0x0000000f680f723e */ /* 0x000fe200000000ff */
[----:B------:R-:W-:Y:S02]  /*5080*/  HADD2.F32 R44, -RZ, R44.H1_H1 ;  /* 0x3000002cff2c7230 */ /* 0x000fe40000004100 */
[-C--:B------:R-:W-:Y:S01]  /*5090*/  FMUL.FTZ R110, R101, R112.reuse ;  /* 0x00000070656e7220 */ /* 0x080fe20000410000 */
[----:B------:R-:W-:Y:S02]  /*50a0*/  HADD2.F32 R12, -RZ, R12.H1_H1 ;  /* 0x3000000cff0c7230 */ /* 0x000fe40000004100 */
[C---:B------:R-:W-:Y:S01]  /*50b0*/  FMUL.FTZ R112, R47.reuse, R112 ;  /* 0x000000702f707220 */ /* 0x040fe20000410000 */
[----:B------:R-:W-:Y:S01]  /*50c0*/  F2FP.F16.F32.PACK_AB R33, R106, R33 ;  /* 0x000000216a21723e */ /* 0x000fe200000000ff */
[-C--:B------:R-:W-:Y:S01]  /*50d0*/  FMUL.FTZ R113, R44, R5.reuse ;  /* 0x000000052c717220 */ /* 0x080fe20000410000 */
[-C--:B------:R-:W-:Y:S01]  /*50e0*/  FFMA.FTZ R47, R47, R108.reuse, -R110 ;  /* 0x0000006c2f2f7223 */ /* 0x080fe2000001086e */
[C---:B------:R-:W-:Y:S01]  /*50f0*/  FMUL.FTZ R5, R12.reuse, R5 ;  /* 0x000000050c057220 */ /* 0x040fe20000410000 */
[----:B------:R-:W-:Y:S01]  /*5100*/  FFMA.FTZ R101, R101, R108, R112 ;  /* 0x0000006c65657223 */ /* 0x000fe20000010070 */
[----:B------:R-:W-:Y:S01]  /*5110*/  FFMA.FTZ R4, R12, R111, -R113 ;  /* 0x0000006f0c047223 */ /* 0x000fe20000010871 */
[----:B------:R-:W-:-:S02]  /*5120*/  HADD2.F32 R12, -RZ, R46.H0_H0 ;  /* 0x2000002eff0c7230 */ /* 0x000fc40000004100 */
[----:B------:R-:W-:Y:S01]  /*5130*/  FFMA.FTZ R44, R44, R111, R5 ;  /* 0x0000006f2c2c7223 */ /* 0x000fe20000010005 */
[----:B------:R-:W-:Y:S02]  /*5140*/  HADD2.F32 R5, -RZ, R14.H0_H0 ;  /* 0x2000000eff057230 */ /* 0x000fe40000004100 */
[----:B------:R-:W-:Y:S02]  /*5150*/  HADD2.F32 R46, -RZ, R46.H1_H1 ;  /* 0x3000002eff2e7230 */ /* 0x000fe40000004100 */
[-C--:B------:R-:W-:Y:S01]  /*5160*/  FMUL.FTZ R108, R12, R35.reuse ;  /* 0x000000230c6c7220 */ /* 0x080fe20000410000 */
[----:B------:R-:W-:Y:S02]  /*5170*/  HADD2.F32 R14, -RZ, R14.H1_H1 ;  /* 0x3000000eff0e7230 */ /* 0x000fe40000004100 */
[C---:B------:R-:W-:Y:S01]  /*5180*/  FMUL.FTZ R35, R5.reuse, R35 ;  /* 0x0000002305237220 */ /* 0x040fe20000410000 */
[----:B------:R-:W-:Y:S01]  /*5190*/  F2FP.F16.F32.PACK_AB R4, R4, R47 ;  /* 0x0000002f0404723e */ /* 0x000fe200000000ff */
[-C--:B------:R-:W-:Y:S01]  /*51a0*/  FFMA.FTZ R5, R5, R32.reuse, -R108 ;  /* 0x0000002005057223 */ /* 0x080fe2000001086c */
[----:B------:R-:W-:Y:S01]  /*51b0*/  F2FP.F16.F32.PACK_AB R44, R44, R101 ;  /* 0x000000652c2c723e */ /* 0x000fe200000000ff */
[----:B------:R-:W-:Y:S01]  /*51c0*/  FFMA.FTZ R12, R12, R32, R35 ;  /* 0x000000200c0c7223 */ /* 0x000fe20000010023 */
[----:B------:R-:W-:-:S02]  /*51d0*/  HADD2.F32 R35, -RZ, R34.H0_H0 ;  /* 0x20000022ff237230 */ /* 0x000fc40000004100 */
[----:B------:R-:W-:-:S03]  /*51e0*/  IMAD.MOV.U32 R47, RZ, RZ, R33 ;  /* 0x000000ffff2f7224 */ /* 0x000fc600078e0021 */
[-C--:B------:R-:W-:Y:S01]  /*51f0*/  FMUL.FTZ R111, R46, R35.reuse ;  /* 0x000000232e6f7220 */ /* 0x080fe20000410000 */
[----:B------:R-:W-:-:S03]  /*5200*/  FMUL.FTZ R35, R14, R35 ;  /* 0x000000230e237220 */ /* 0x000fc60000410000 */
[-C--:B------:R-:W-:Y:S01]  /*5210*/  FFMA.FTZ R14, R14, R7.reuse, -R111 ;  /* 0x000000070e0e7223 */ /* 0x080fe2000001086f */
[----:B------:R-:W-:-:S04]  /*5220*/  FFMA.FTZ R35, R46, R7, R35 ;  /* 0x000000072e237223 */ /* 0x000fc80000010023 */
[----:B------:R-:W-:Y:S02]  /*5230*/  F2FP.F16.F32.PACK_AB R14, R14, R5 ;  /* 0x000000050e0e723e */ /* 0x000fe400000000ff */
[----:B------:R-:W-:Y:S01]  /*5240*/  F2FP.F16.F32.PACK_AB R46, R35, R12 ;  /* 0x0000000c232e723e */ /* 0x000fe200000000ff */
[----:B------:R-:W-:-:S07]  /*5250*/  IMAD.MOV.U32 R12, RZ, RZ, R4 ;  /* 0x000000ffff0c7224 */ /* 0x000fce00078e0004 */
.L_x_6061:
[----:B------:R-:W-:Y:S05]  /*5260*/  BSYNC B2 ;  /* 0x0000000000027941 */ /* 0x000fea0003800000 */
.L_x_6060:
        /* <DEDUP_REMOVED lines=8> */
.L_x_6059:
[----:B------:R-:W-:Y:S05]  /*52f0*/  BSYNC B1 ;  /* 0x0000000000017941 */ /* 0x000fea0003800000 */
.L_x_6058:
[----:B------:R-:W-:-:S03]  /*5300*/  UMOV UR4, 0xffffffff ;  /* 0xffffffff00047882 */ /* 0x000fc60000000000 */
[----:B------:R-:W-:Y:S05]  /*5310*/  BRA.DIV UR4, `(.L_x_6062) ;  /* 0x000001ba04cc7947 */ /* 0x000fea000b800000 */
[----:B0-----:R-:W0:Y:S04]  /*5320*/  SHFL.IDX PT, R97, R97, 0x1, 0x1c1f ;  /* 0x003c1f0061617f89 */ /* 0x001e2800000e0000 */
[----:B------:R0:W0:Y:S02]  /*5330*/  SHFL.IDX PT, R96, R95, 0x1, 0x1c1f ;  /* 0x003c1f005f607f89 */ /* 0x00002400000e0000 */
.L_x_6335:
        /* <DEDUP_REMOVED lines=35> */
[--C-:B------:R-:W-:Y:S01]  /*5570*/  SHF.R.U64 R35, R40, 0x10, R41.reuse ;  /* 0x0000001028237819 */ /* 0x100fe20000001229 */
[----:B------:R-:W-:Y:S01]  /*5580*/  HADD2.F32 R34, -RZ, R34.H0_H0 ;  /* 0x20000022ff227230 */ /* 0x000fe20000004100 */
[----:B------:R-:W-:Y:S02]  /*5590*/  SHF.R.U32.HI R40, RZ, 0x10, R41 ;  /* 0x00000010ff287819 */ /* 0x000fe40000011629 */
[----:B------:R-:W-:Y:S01]  /*55a0*/  SHF.R.U32.HI R44, RZ, 0x10, R37 ;  /* 0x00000010ff2c7819 */ /* 0x000fe20000011625 */
[--C-:B------:R-:W-:Y:S01]  /*55b0*/  HADD2.F32 R41, -RZ, R39.reuse.H0_H0 ;  /* 0x20000027ff297230 */ /* 0x100fe20000004100 */
[--C-:B------:R-:W-:Y:S01]  /*55c0*/  SHF.R.U64 R37, R42, 0x10, R43.reuse ;  /* 0x000000102a257819 */ /* 0x100fe2000000122b */
[----:B------:R-:W-:Y:S01]  /*55d0*/  HADD2.F32 R39, -RZ, R39.H1_H1 ;  /* 0x30000027ff277230 */ /* 0x000fe20000004100 */
[----:B0-----:R-:W-:Y:S01]  /*55e0*/  MOV R13, R7 ;  /* 0x00000007000d7202 */ /* 0x001fe20000000f00 */
[----:B------:R-:W-:Y:S01]  /*55f0*/  HADD2.F32 R7, -RZ, R5.H0_H0 ;  /* 0x20000005ff077230 */ /* 0x000fe20000004100 */
        /* <DEDUP_REMOVED lines=24> */
[----:B------:R-:W-:-:S03]  /*5780*/  FMUL.FTZ R98, R15, R98 ;  /* 0x000000620f627220 */ /* 0x000fc60000410000 */
[----:B------:R-:W-:Y:S01]  /*5790*/  FFMA.FTZ R13, R15, R46, -R38 ;  /* 0x0000002e0f0d7223 */ /* 0x000fe20000010826 */
[-C--:B------:R-:W-:Y:S01]  /*57a0*/  FFMA.FTZ R38, R39, R42.reuse, -R102 ;  /* 0x0000002a27267223 */ /* 0x080fe20000010866 */
[----:B------:R-:W-:Y:S01]  /*57b0*/  FFMA.FTZ R42, R43, R42, R100 ;  /* 0x0000002a2b2a7223 */ /* 0x000fe20000010064 */
[----:B------:R-:W-:Y:S01]  /*57c0*/  FFMA.FTZ R15, R41, R46, R98 ;  /* 0x0000002e290f7223 */ /* 0x000fe20000010062 */
[----:B------:R-:W-:Y:S02]  /*57d0*/  HADD2.F32 R100, -RZ, R35.H0_H0 ;  /* 0x20000023ff647230 */ /* 0x000fe40000004100 */
[----:B------:R-:W-:Y:S01]  /*57e0*/  HADD2.F32 R98, -RZ, R105.H1_H1 ;  /* 0x30000069ff627230 */ /* 0x000fe20000004100 */
[----:B------:R-:W-:Y:S01]  /*57f0*/  F2FP.F16.F32.PACK_AB R38, R38, R13 ;  /* 0x0000000d2626723e */ /* 0x000fe200000000ff */
[----:B------:R-:W-:Y:S01]  /*5800*/  HADD2.F32 R41, -RZ, R12.H0_H0 ;  /* 0x2000000cff297230 */ /* 0x000fe20000004100 */
[----:B------:R-:W-:Y:S01]  /*5810*/  F2FP.F16.F32.PACK_AB R13, R44, R7 ;  /* 0x000000072c0d723e */ /* 0x000fe200000000ff */
[----:B------:R-:W-:Y:S01]  /*5820*/  HADD2.F32 R35, -RZ, R4.H0_H0 ;  /* 0x20000004ff237230 */ /* 0x000fe20000004100 */
[----:B------:R-:W-:Y:S01]  /*5830*/  F2FP.F16.F32.PACK_AB R15, R42, R15 ;  /* 0x0000000f2a0f723e */ /* 0x000fe200000000ff */
[----:B------:R-:W-:-:S02]  /*5840*/  HADD2.F32 R43, -RZ, R12.H1_H1 ;  /* 0x3000000cff2b7230 */ /* 0x000fc40000004100 */
[----:B------:R-:W-:Y:S02]  /*5850*/  HADD2.F32 R39, -RZ, R4.H1_H1 ;  /* 0x30000004ff277230 */ /* 0x000fe40000004100 */
[-C--:B------:R-:W-:Y:S01]  /*5860*/  FMUL.FTZ R4, R41, R98.reuse ;  /* 0x0000006229047220 */ /* 0x080fe20000410000 */
[----:B------:R-:W-:Y:S02]  /*5870*/  HADD2.F32 R46, -RZ, R105.H0_H0 ;  /* 0x20000069ff2e7230 */ /* 0x000fe40000004100 */
        /* <DEDUP_REMOVED lines=8> */
[----:B------:R-:W-:-:S02]  /*5900*/  HADD2.F32 R35, -RZ, R14.H0_H0 ;  /* 0x2000000eff237230 */ /* 0x000fc40000004100 */
[----:B------:R-:W-:Y:S01]  /*5910*/  HADD2.F32 R39, -RZ, R103.H0_H0 ;  /* 0x20000067ff277230 */ /* 0x000fe20000004100 */
[----:B------:R-:W-:Y:S01]  /*5920*/  F2FP.F16.F32.PACK_AB R4, R45, R4 ;  /* 0x000000042d04723e */ /* 0x000fe200000000ff */
[----:B------:R-:W-:Y:S01]  /*5930*/  HADD2.F32 R41, -RZ, R37.H0_H0 ;  /* 0x20000025ff297230 */ /* 0x000fe20000004100 */
[----:B------:R-:W-:Y:S01]  /*5940*/  F2FP.F16.F32.PACK_AB R12, R43, R12 ;  /* 0x0000000c2b0c723e */ /* 0x000fe200000000ff */
[----:B------:R-:W-:Y:S02]  /*5950*/  HADD2.F32 R34, -RZ, R6.H0_H0 ;  /* 0x20000006ff227230 */ /* 0x000fe40000004100 */
[----:B------:R-:W-:Y:S02]  /*5960*/  HADD2.F32 R14, -RZ, R14.H1_H1 ;  /* 0x3000000eff0e7230 */ /* 0x000fe40000004100 */
[----:B------:R-:W-:Y:S02]  /*5970*/  HADD2.F32 R103, -RZ, R103.H1_H1 ;  /* 0x30000067ff677230 */ /* 0x000fe40000004100 */
[----:B------:R-:W-:-:S02]  /*5980*/  HADD2.F32 R6, -RZ, R6.H1_H1 ;  /* 0x30000006ff067230 */ /* 0x000fc40000004100 */
[----:B------:R-:W-:Y:S01]  /*5990*/  FMUL.FTZ R95, R14, R41 ;  /* 0x000000290e5f7220 */ /* 0x000fe20000410000 */
[----:B------:R-:W-:Y:S02]  /*59a0*/  HADD2.F32 R37, -RZ, R36.H0_H0 ;  /* 0x20000024ff257230 */ /* 0x000fe40000004100 */
[CC--:B------:R-:W-:Y:S01]  /*59b0*/  FMUL.FTZ R47, R35.reuse, R103.reuse ;  /* 0x00000067232f7220 */ /* 0x0c0fe20000410000 */
[----:B------:R-:W-:Y:S01]  /*59c0*/  FMUL.FTZ R36, R34, R103 ;  /* 0x0000006722247220 */ /* 0x000fe20000410000 */
[----:B------:R-:W-:Y:S02]  /*59d0*/  FMUL.FTZ R41, R6, R41 ;  /* 0x0000002906297220 */ /* 0x000fe40000410000 */
[-C--:B------:R-:W-:Y:S01]  /*59e0*/  FFMA.FTZ R47, R34, R39.reuse, -R47 ;  /* 0x00000027222f7223 */ /* 0x080fe2000001082f */
[----:B------:R-:W-:Y:S01]  /*59f0*/  FFMA.FTZ R36, R35, R39, R36 ;  /* 0x0000002723247223 */ /* 0x000fe20000010024 */
[-C--:B------:R-:W-:Y:S01]  /*5a00*/  FFMA.FTZ R6, R6, R37.reuse, -R95 ;  /* 0x0000002506067223 */ /* 0x080fe2000001085f */
[----:B------:R-:W-:-:S04]  /*5a10*/  FFMA.FTZ R41, R14, R37, R41 ;  /* 0x000000250e297223 */ /* 0x000fc80000010029 */
[----:B------:R-:W-:Y:S02]  /*5a20*/  F2FP.F16.F32.PACK_AB R6, R6, R47 ;  /* 0x0000002f0606723e */ /* 0x000fe400000000ff */
[----:B------:R-:W-:-:S07]  /*5a30*/  F2FP.F16.F32.PACK_AB R14, R41, R36 ;  /* 0x00000024290e723e */ /* 0x000fce00000000ff */
.L_x_6064:
[----:B------:R-:W-:Y:S05]  /*5a40*/  BSYNC B1 ;  /* 0x0000000000017941 */ /* 0x000fea0003800000 */
.L_x_6063:
        /* <DEDUP_REMOVED lines=8> */
.L_x_6028:
[----:B------:R-:W-:-:S06]  /*5ad0*/  UISETP.NE.AND UP0, UPT, UR44, 0x3, UPT ;  /* 0x000000032c00788c */ /* 0x000fcc000bf05270 */
[----:B------:R-:W-:-:S13]  /*5ae0*/  PLOP3.LUT P3, PT, PT, PT, UP0, 0x80, 0x0 ;  /* 0x000000000000781c */ /* 0x000fda0003f6f008 */
[----:B------:R-:W-:Y:S05]  /*5af0*/  @!P3 BRA `(.L_x_6065) ;  /* 0x000000000004b947 */ /* 0x000fea0003800000 */
[----:B------:R-:W-:Y:S01]  /*5b00*/  BPT.TRAP 0x1 ;  /* 0x000000040000795c */ /* 0x000fe20000300000 */
.L_x_6065:
[----:B------:R-:W-:Y:S01]  /*5b10*/  IMAD R87, R22, 0x8, R23 ;  /* 0x0000000816577824 */ /* 0x000fe200078e0217 */
[----:B------:R-:W-:Y:S01]  /*5b20*/  SHF.L.U32 R93, R210, 0x1f, RZ ;  /* 0x0000001fd25d7819 */ /* 0x000fe200000006ff */
[----:B------:R-:W-:Y:S01]  /*5b30*/  BSSY B1, `(.L_x_6066) ;  /* 0x0000004000017945 */ /* 0x000fe20003800000 */
[----:B------:R-:W-:Y:S02]  /*5b40*/  SHF.R.S32.HI R90, RZ, 0x1f, R89 ;  /* 0x0000001fff5a7819 */ /* 0x000fe40000011459 */
[----:B------:R-:W0:Y:S02]  /*5b50*/  SYNCS.PHASECHK.TRANS64.TRYWAIT P2, [R87+URZ+0x32490], R93 ;  /* 0x0324905d570075a7 */ /* 0x000e24000804017f */
[----:B0-----:R-:W-:Y:S05]  /*5b60*/  @!P2 BRA `(.L_x_6067) ;  /* 0x000001b40004a947 */ /* 0x001fea0003800000 */
.L_x_6336:
[----:B------:R-:W-:Y:S05]  /*5b70*/  BSYNC B1 ;  /* 0x0000000000017941 */ /* 0x000fea0003800000 */
.L_x_6066:
        /* <DEDUP_REMOVED lines=25> */
.L_x_6340:
        /* <DEDUP_REMOVED lines=13> */
.L_x_6070:
[----:B------:R-:W-:Y:S05]  /*5de0*/  BSYNC B1 ;  /* 0x0000000000017941 */ /* 0x000fea0003800000 */
.L_x_6069:
[----:B------:R-:W-:-:S03]  /*5df0*/  UMOV UR4, 0xffffffff ;  /* 0xffffffff00047882 */ /* 0x000fc60000000000 */
[----:B------:R-:W-:Y:S05]  /*5e00*/  BRA.DIV UR4, `(.L_x_6071) ;  /* 0x000001b204bc7947 */ /* 0x000fea000b800000 */
[----:B--2-4-:R2:W4:Y:S04]  /*5e10*/  SHFL.IDX PT, R5, R33, 0x1, 0x1c1f ;  /* 0x003c1f0021057f89 */ /* 0x01452800000e0000 */
[----:B---3--:R2:W3:Y:S02]  /*5e20*/  SHFL.IDX PT, R7, R32, 0x1, 0x1c1f ;  /* 0x003c1f0020077f89 */ /* 0x0084e400000e0000 */
.L_x_6344:
        /* <DEDUP_REMOVED lines=13> */
.L_x_6047:
[----:B------:R-:W-:Y:S05]  /*5f00*/  BSYNC B0 ;  /* 0x0000000000007941 */ /* 0x000fea0003800000 */
.L_x_6027:
        /* <DEDUP_REMOVED lines=17> */
.L_x_6073:
[----:B------:R-:W-:Y:S05]  /*6020*/  BSYNC B0 ;  /* 0x0000000000007941 */ /* 0x000fea0003800000 */
.L_x_6072:
[----:B------:R-:W3:Y:S01]  /*6030*/  SYNCS.PHASECHK.TRANS64.TRYWAIT P3, [R87+URZ+0x324b0], R93 ;  /* 0x0324b05d570075a7 */ /* 0x000ee2000806017f */
[----:B------:R-:W-:Y:S04]  /*6040*/  BSSY B0, `(.L_x_6074) ;  /* 0x0000002000007945 */ /* 0x000fe80003800000 */
[----:B---3--:R-:W-:Y:S05]  /*6050*/  @!P3 BRA `(.L_x_6075) ;  /* 0x000001b00074b947 */ /* 0x008fea0003800000 */
.L_x_6345:
[----:B------:R-:W-:Y:S05]  /*6060*/  BSYNC B0 ;  /* 0x0000000000007941 */ /* 0x000fea0003800000 */
.L_x_6074:
        /* <DEDUP_REMOVED lines=27> */
[----:B------:R4:W0:Y:S01]  /*6220*/  SHFL.IDX PT, R41, R35, RZ, 0x1c1f ;  /* 0x001c1fff23297589 */ /* 0x00082200000e0000 */
[----:B------:R-:W-:Y:S02]  /*6230*/  ISETP.GE.AND P3, PT, R92, 0x1, PT ;  /* 0x000000015c00780c */ /* 0x000fe40003f66270 */
[----:B------:R-:W-:Y:S01]  /*6240*/  LEA R11, R11, R26, 0x1 ;  /* 0x0000001a0b0b7211 */ /* 0x000fe200078e08ff */
        /* <DEDUP_REMOVED lines=43> */
.L_x_6077:
[----:B------:R-:W-:Y:S05]  /*6500*/  BSYNC B0 ;  /* 0x0000000000007941 */ /* 0x000fea0003800000 */
.L_x_6076:
        /* <DEDUP_REMOVED lines=46> */
.L_x_6079:
[----:B------:R-:W-:Y:S05]  /*67f0*/  BSYNC B0 ;  /* 0x0000000000007941 */ /* 0x000fea0003800000 */
.L_x_6078:
        /* <DEDUP_REMOVED lines=23> */
.L_x_6022:
[----:B------:R-:W3:Y:S01]  /*6970*/  LDL R5, [R1+0x78] ;  /* 0x0000780001057983 */ /* 0x000ee20000100800 */
[----:B------:R-:W0:Y:S01]  /*6980*/  LDC R0, c[0x0][0x448] ;  /* 0x00011200ff007b82 */ /* 0x000e220000000800 */
[----:B------:R-:W-:Y:S01]  /*6990*/  IMAD.MOV.U32 R172, RZ, RZ, RZ ;  /* 0x000000ffffac7224 */ /* 0x000fe200078e00ff */
[----:B0-----:R-:W-:-:S13]  /*69a0*/  ISETP.NE.AND P1, PT, R0, 0x1, PT ;  /* 0x000000010000780c */ /* 0x001fda0003f25270 */
[----:B------:R-:W0:Y:S08]  /*69b0*/  @P1 LDC R3, c[0x0][0x44c] ;  /* 0x00011300ff031b82 */ /* 0x000e300000000800 */
[----:B------:R-:W4:Y:S01]  /*69c0*/  @P1 LDC R4, c[0x0][0x450] ;  /* 0x00011400ff041b82 */ /* 0x000f220000000800 */
[----:B---3--:R-:W-:-:S04]  /*69d0*/  VIADD R0, R5, 0x7f ;  /* 0x0000007f05007836 */ /* 0x008fc80000000000 */
[----:B0-----:R-:W-:-:S05]  /*69e0*/  @P1 IMAD.HI.U32 R3, R0, R3, RZ ;  /* 0x0000000300031227 */ /* 0x001fca00078e00ff */
[----:B----4-:R-:W-:-:S05]  /*69f0*/  @P1 SHF.R.U32.HI R0, RZ, R4, R3 ;  /* 0x00000004ff001219 */ /* 0x010fca0000011603 */
        /* <DEDUP_REMOVED lines=10> */
.L_x_6081:
        /* <DEDUP_REMOVED lines=30> */
[----:B------:R-:W-:-:S04]  /*6c80*/  @!P1 LOP3.LUT R5, RZ, R10, RZ, 0x33, !PT ;  /* 0x0000000aff059212 */ /* 0x000fc800078e33ff */
[----:B------:R-:W-:-:S07]  /*6c90*/  MOV R172, R5 ;  /* 0x0000000500ac7202 */ /* 0x000fce0000000f00 */
.L_x_6083:
[----:B------:R-:W-:Y:S05]  /*6ca0*/  BSYNC B0 ;  /* 0x0000000000007941 */ /* 0x000fea0003800000 */
.L_x_6082:
        /* <DEDUP_REMOVED lines=80> */
.L_x_6348:
[----:B-1----:R-:W-:Y:S01]  /*71b0*/  LEA.HI R0, R14, R14, RZ, 0x1 ;  /* 0x0000000e0e007211 */ /* 0x002fe200078f08ff */
[----:B------:R-:W-:Y:S01]  /*71c0*/  VIADD R26, R23, 0x18400 ;  /* 0x00018400171a7836 */ /* 0x000fe20000000000 */
[----:B------:R-:W-:Y:S01]  /*71d0*/  BSSY B6, `(.L_x_6086) ;  /* 0x000001d000067945 */ /* 0x000fe20003800000 */
[----:B------:R-:W-:Y:S01]  /*71e0*/  IMAD.MOV.U32 R221, RZ, RZ, 0x40000040 ;  /* 0x40000040ffdd7424 */ /* 0x000fe200078e00ff */
[----:B------:R-:W-:Y:S02]  /*71f0*/  LOP3.LUT R3, R0, 0x7fffe, RZ, 0xc0, !PT ;  /* 0x0007fffe00037812 */ /* 0x000fe400078ec0ff */
[----:B------:R-:W-:-:S03]  /*7200*/  LOP3.LUT P0, RZ, R26, 0x1bf, RZ, 0xc0, !PT ;  /* 0x000001bf1aff7812 */ /* 0x000fc6000780c0ff */
[----:B------:R-:W-:-:S04]  /*7210*/  IMAD.IADD R3, R14, 0x1, -R3 ;  /* 0x000000010e037824 */ /* 0x000fc800078e0a03 */
[----:B------:R-:W-:-:S05]  /*7220*/  IMAD R3, R3, 0x2000, R26 ;  /* 0x0000200003037824 */ /* 0x000fca00078e021a */
[----:B------:R-:W-:Y:S01]  /*7230*/  SHF.R.U32.HI R0, RZ, 0x4, R3 ;  /* 0x00000004ff007819 */ /* 0x000fe20000011603 */
[----:B------:R-:W-:-:S03]  /*7240*/  VIADD R3, R3, 0xa000 ;  /* 0x0000a00003037836 */ /* 0x000fc60000000000 */
[----:B------:R-:W-:Y:S02]  /*7250*/  LOP3.LUT R0, R0, 0x3fff, RZ, 0xc0, !PT ;  /* 0x00003fff00007812 */ /* 0x000fe400078ec0ff */
[----:B------:R-:W-:Y:S02]  /*7260*/  SHF.R.U32.HI R3, RZ, 0x4, R3 ;  /* 0x00000004ff037819 */ /* 0x000fe40000011603 */
[----:B------:R-:W-:Y:S02]  /*7270*/  LOP3.LUT R220, R0, 0x10000, RZ, 0xfc, !PT ;  /* 0x0001000000dc7812 */ /* 0x000fe400078efcff */
[----:B------:R-:W-:Y:S01]  /*7280*/  LOP3.LUT R72, R3, 0x3fff, RZ, 0xc0, !PT ;  /* 0x00003fff03487812 */ /* 0x000fe200078ec0ff */
[----:B------:R-:W-:Y:S06]  /*7290*/  @!P0 BRA `(.L_x_6087) ;  /* 0x0000000000408947 */ /* 0x000fec0003800000 */
[----:B------:R-:W-:Y:S01]  /*72a0*/  MOV R14, 0x0 ;  /* 0x00000000000e7802 */ /* 0x000fe20000000f00 */
[----:B------:R-:W-:Y:S01]  /*72b0*/  ULDC.64 UR4, c[0x4][0x98] ;  /* 0x0100260000047ab9 */ /* 0x000fe20000000a00 */
[----:B------:R-:W-:Y:S01]  /*72c0*/  ULDC.64 UR6, c[0x4][0xa0] ;  /* 0x0100280000067ab9 */ /* 0x000fe20000000a00 */
[----:B------:R-:W-:Y:S01]  /*72d0*/  IMAD.U32 R4, RZ, RZ, UR4 ;  /* 0x00000004ff047e24 */ /* 0x000fe2000f8e00ff */
[----:B------:R-:W-:Y:S01]  /*72e0*/  MOV R12, 0x1 ;  /* 0x00000001000c7802 */ /* 0x000fe20000000f00 */
        /* <DEDUP_REMOVED lines=8> */
[----:B0-----:R-:W-:-:S07]  /*7370*/  IMAD.MOV.U32 R13, RZ, RZ, RZ ;  /* 0x000000ffff0d7224 */ /* 0x001fce00078e00ff */
[----:B------:R-:W-:-:S07]  /*7380*/  LEPC R20, `(.L_x_6087) ;  /* 0x000000001014794e */ /* 0x000fce0000000000 */
[----:B-1----:R-:W-:Y:S05]  /*7390*/  CALL.ABS.NOINC R14 ;  /* 0x000000000e007343 */ /* 0x002fea0003c00000 */
.L_x_6087:
[----:B------:R-:W-:Y:S05]  /*73a0*/  BSYNC B6 ;  /* 0x0000000000067941 */ /* 0x000fea0003800000 */
.L_x_6086:
        /* <DEDUP_REMOVED lines=13> */
.L_x_6091:
[----:B--2---:R2:W3:Y:S02]  /*7480*/  SYNCS.PHASECHK.TRANS64.TRYWAIT P0, [R23+URZ+0x32400], R4 ;  /* 0x03240004170075a7 */ /* 0x0044e4000800017f */
[----:B---3--:R-:W-:Y:S05]  /*7490*/  @!P0 NANOSLEEP.SYNCS 0x989680 ;  /* 0x009896800000895d */ /* 0x008fea0003900000 */
[----:B------:R-:W3:Y:S02]  /*74a0*/  @!P0 SYNCS.PHASECHK.TRANS64 P0, [R23+URZ+0x32400], R4 ;  /* 0x03240004170085a7 */ /* 0x000ee4000800007f */
[----:B---3--:R-:W-:Y:S05]  /*74b0*/  @!P0 BRA `(.L_x_6091) ;  /* 0xfffffffc00f08947 */ /* 0x008fea000383ffff */
.L_x_6090:
[----:B------:R-:W-:Y:S05]  /*74c0*/  BSYNC B0 ;  /* 0x0000000000007941 */ /* 0x000fea0003800000 */
.L_x_6089:
[----:B------:R-:W-:Y:S05]  /*74d0*/  BRA `(.L_x_6092) ;  /* 0x0000002c003c7947 */ /* 0x000fea0003800000 */
.L_x_6088:
        /* <DEDUP_REMOVED lines=30> */
.L_x_6094:
[----:B------:R-:W-:Y:S05]  /*76c0*/  BSYNC B6 ;  /* 0x0000000000067941 */ /* 0x000fea0003800000 */
.L_x_6093:
[----:B------:R-:W2:Y:S01]  /*76d0*/  LDL R35, [R1+0x78] ;  /* 0x0000780001237983 */ /* 0x000ea20000100800 */
[----:B------:R-:W-:Y:S01]  /*76e0*/  LEA.HI R33, R33, R28, RZ, 0x2 ;  /* 0x0000001c21217211 */ /* 0x000fe200078f10ff */
[----:B------:R-:W-:Y:S01]  /*76f0*/  ULDC.U8 UR4, c[0x0][0x410] ;  /* 0x0001040000047ab9 */ /* 0x000fe20000000000 */
[----:B------:R-:W-:Y:S01]  /*7700*/  BSSY B0, `(.L_x_6095) ;  /* 0x00002a4000007945 */ /* 0x000fe20003800000 */
[----:B------:R-:W-:Y:S02]  /*7710*/  ISETP.NE.AND P0, PT, RZ, UR4, PT ;  /* 0x00000004ff007c0c */ /* 0x000fe4000bf05270 */
[----:B------:R-:W-:Y:S02]  /*7720*/  SHF.R.S32.HI R3, RZ, 0x1f, R33 ;  /* 0x0000001fff037819 */ /* 0x000fe40000011421 */
[----:B------:R-:W-:Y:S02]  /*7730*/  LOP3.LUT R33, R33, 0xfffffffc, RZ, 0xc0, !PT ;  /* 0xfffffffc21217812 */ /* 0x000fe400078ec0ff */
[----:B------:R-:W-:-:S02]  /*7740*/  LEA.HI R3, R3, R206, RZ, 0x3 ;  /* 0x000000ce03037211 */ /* 0x000fc400078f18ff */
[----:B------:R-:W-:Y:S02]  /*7750*/  IADD3 R33, R28, -R33, RZ ;  /* 0x800000211c217210 */ /* 0x000fe40007ffe0ff */
[----:B------:R-:W-:-:S05]  /*7760*/  LOP3.LUT R3, R3, 0xfffffff8, RZ, 0xc0, !PT ;  /* 0xfffffff803037812 */ /* 0x000fca00078ec0ff */
[C---:B------:R-:W-:Y:S02]  /*7770*/  IMAD.IADD R34, R206.reuse, 0x1, -R3 ;  /* 0x00000001ce227824 */ /* 0x040fe400078e0a03 */
[----:B--2---:R-:W-:Y:S01]  /*7780*/  IMAD.IADD R38, R206, 0x1, R35 ;  /* 0x00000001ce267824 */ /* 0x004fe200078e0223 */
        /* <DEDUP_REMOVED lines=34> */
.L_x_6354:
        /* <DEDUP_REMOVED lines=30> */
.L_x_6099:
[----:B------:R-:W-:Y:S05]  /*7b90*/  BSYNC B1 ;  /* 0x0000000000017941 */ /* 0x000fea0003800000 */
.L_x_6098:
[----:B---3-5:R-:W-:Y:S01]  /*7ba0*/  IMAD.MOV.U32 R3, RZ, RZ, R27 ;  /* 0x000000ffff037224 */ /* 0x028fe200078e001b */
[----:B--2---:R-:W-:Y:S01]  /*7bb0*/  MOV R0, R26 ;  /* 0x0000001a00007202 */ /* 0x004fe20000000f00 */
        /* <DEDUP_REMOVED lines=19> */
.L_x_6360:
        /* <DEDUP_REMOVED lines=17> */
[----:B------:R-:W-:Y:S02]  /*7e00*/  CS2R R14, SRZ ;  /* 0x00000000000e7805 */ /* 0x000fe4000001ff00 */
[----:B----4-:R-:W-:Y:S01]  /*7e10*/  MOV R11, R7 ;  /* 0x00000007000b7202 */ /* 0x010fe20000000f00 */
[----:B-1----:R-:W-:-:S06]  /*7e20*/  IMAD.MOV.U32 R10, RZ, RZ, R30 ;  /* 0x000000ffff0a7224 */ /* 0x002fcc00078e001e */
[----:B------:R-:W-:Y:S02]  /*7e30*/  @!P2 IMAD.WIDE R4, R204, 0x2, R4 ;  /* 0x00000002cc04a825 */ /* 0x000fe400078e0204 */
[C---:B------:R-:W-:Y:S02]  /*7e40*/  @!P3 SHF.L.U64.HI R36, R211.reuse, 0x1, R36 ;  /* 0x00000001d324b819 */ /* 0x040fe40000010224 */
[----:B------:R-:W-:Y:S01]  /*7e50*/  @!P3 IMAD.SHL.U32 R9, R211, 0x2, RZ ;  /* 0x00000002d309b824 */ /* 0x000fe200078e00ff */
[----:B------:R0:W5:Y:S01]  /*7e60*/  @!P2 LD.E.64 R14, desc[UR42][R4.64] ;  /* 0x0000002a040ea980 */ /* 0x000162000c101b00 */
[----:B------:R-:W-:-:S03]  /*7e70*/  CS2R R12, SRZ ;  /* 0x00000000000c7805 */ /* 0x000fc6000001ff00 */
[-C--:B0-----:R-:W-:Y:S02]  /*7e80*/  @!P3 IADD3 R4, P0, R6, R9.reuse, RZ ;  /* 0x000000090604b210 */ /* 0x081fe40007f1e0ff */
[----:B------:R-:W-:Y:S01]  /*7e90*/  @!P3 IADD3 R6, P1, R30, R9, RZ ;  /* 0x000000091e06b210 */ /* 0x000fe20007f3e0ff */
[----:B------:R-:W-:Y:S01]  /*7ea0*/  @!P2 IMAD.WIDE R30, R204, 0x2, R10 ;  /* 0x00000002cc1ea825 */ /* 0x000fe200078e020a */
[----:B------:R-:W-:Y:S02]  /*7eb0*/  CS2R R8, SRZ ;  /* 0x0000000000087805 */ /* 0x000fe4000001ff00 */
[----:B------:R-:W-:Y:S01]  /*7ec0*/  CS2R R10, SRZ ;  /* 0x00000000000a7805 */ /* 0x000fe2000001ff00 */
[--C-:B------:R-:W-:Y:S02]  /*7ed0*/  @!P3 IMAD.X R5, R3, 0x1, R36.reuse, P0 ;  /* 0x000000010305b824 */ /* 0x100fe400000e0624 */
[----:B------:R-:W-:Y:S01]  /*7ee0*/  @!P3 IMAD.X R7, R7, 0x1, R36, P1 ;  /* 0x000000010707b824 */ /* 0x000fe200008e0624 */
[----:B------:R0:W5:Y:S04]  /*7ef0*/  @!P2 LD.E.64 R8, desc[UR42][R30.64] ;  /* 0x0000002a1e08a980 */ /* 0x000168000c101b00 */
[----:B------:R0:W5:Y:S04]  /*7f00*/  @!P3 LD.E.64 R12, desc[UR42][R4.64] ;  /* 0x0000002a040cb980 */ /* 0x000168000c101b00 */
[----:B------:R0:W5:Y:S02]  /*7f10*/  @!P3 LD.E.64 R10, desc[UR42][R6.64] ;  /* 0x0000002a060ab980 */ /* 0x000164000c101b00 */
.L_x_6102:
[----:B------:R-:W-:Y:S05]  /*7f20*/  BSYNC B1 ;  /* 0x0000000000017941 */ /* 0x000fea0003800000 */
.L_x_6101:
[----:B01----:R-:W3:Y:S01]  /*7f30*/  LDL R30, [R1+0x9c] ;  /* 0x00009c00011e7983 */ /* 0x003ee20000100800 */
[----:B------:R-:W0:Y:S01]  /*7f40*/  SYNCS.PHASECHK.TRANS64.TRYWAIT P0, [R23+URZ+0x32400], R32 ;  /* 0x03240020170075a7 */ /* 0x000e22000800017f */
[----:B--2---:R-:W-:Y:S01]  /*7f50*/  IMAD.SHL.U32 R3, R34, 0x40, RZ ;  /* 0x0000004022037824 */ /* 0x004fe200078e00ff */
[----:B------:R-:W-:Y:S01]  /*7f60*/  VIADDMNMX R31, R33, -R35, 0x80, PT ;  /* 0x00000080211f7446 */ /* 0x000fe20003800923 */
[----:B-----5:R-:W-:Y:S01]  /*7f70*/  IMAD.MOV.U32 R5, RZ, RZ, R8 ;  /* 0x000000ffff057224 */ /* 0x020fe200078e0008 */
[----:B------:R-:W-:Y:S01]  /*7f80*/  BSSY B1, `(.L_x_6103) ;  /* 0x0000019000017945 */ /* 0x000fe20003800000 */
[----:B----4-:R-:W-:Y:S01]  /*7f90*/  IMAD.MOV.U32 R7, RZ, RZ, R14 ;  /* 0x000000ffff077224 */ /* 0x010fe200078e000e */
[----:B------:R-:W-:Y:S01]  /*7fa0*/  LOP3.LUT R3, R3, 0x1c0, RZ, 0xc0, !PT ;  /* 0x000001c003037812 */ /* 0x000fe200078ec0ff */
[----:B---3--:R-:W-:Y:S01]  /*7fb0*/  IMAD.MOV.U32 R6, RZ, RZ, R11 ;  /* 0x000000ffff067224 */ /* 0x008fe200078e000b */
[----:B------:R-:W-:Y:S01]  /*7fc0*/  PRMT R45, R5, 0x7610, R45 ;  /* 0x00007610052d7816 */ /* 0x000fe2000000002d */
[----:B------:R-:W-:Y:S01]  /*7fd0*/  IMAD.MOV.U32 R5, RZ, RZ, R10 ;  /* 0x000000ffff057224 */ /* 0x000fe200078e000a */
[----:B------:R-:W-:-:S02]  /*7fe0*/  LOP3.LUT R4, R3, 0x18, R16, 0xf8, !PT ;  /* 0x0000001803047812 */ /* 0x000fc400078ef810 */
[----:B------:R-:W-:Y:S02]  /*7ff0*/  SHF.R.U32.HI R3, RZ, 0x3, R3 ;  /* 0x00000003ff037819 */ /* 0x000fe40000011603 */
[----:B------:R-:W-:Y:S02]  /*8000*/  PRMT R47, R7, 0x7610, R47 ;  /* 0x00007610072f7816 */ /* 0x000fe4000000002f */
[----:B------:R-:W-:Y:S01]  /*8010*/  LOP3.LUT R3, R4, R3, RZ, 0x3c, !PT ;  /* 0x0000000304037212 */ /* 0x000fe200078e3cff */
[----:B------:R-:W-:Y:S01]  /*8020*/  IMAD.MOV.U32 R4, RZ, RZ, R9 ;  /* 0x000000ffff047224 */ /* 0x000fe200078e0009 */
[----:B------:R-:W-:Y:S01]  /*8030*/  PRMT R46, R5, 0x5410, R6 ;  /* 0x00005410052e7816 */ /* 0x000fe20000000006 */
[----:B------:R-:W-:Y:S01]  /*8040*/  IMAD.MOV.U32 R5, RZ, RZ, R13 ;  /* 0x000000ffff057224 */ /* 0x000fe200078e000d */
[----:B------:R-:W-:Y:S02]  /*8050*/  LOP3.LUT P2, RZ, R34, 0x4, RZ, 0xc0, !PT ;  /* 0x0000000422ff7812 */ /* 0x000fe4000784c0ff */
[----:B------:R-:W-:Y:S01]  /*8060*/  PRMT R45, R45, 0x5410, R4 ;  /* 0x000054102d2d7816 */ /* 0x000fe20000000004 */
[----:B------:R-:W-:Y:S01]  /*8070*/  IMAD.MOV.U32 R4, RZ, RZ, R12 ;  /* 0x000000ffff047224 */ /* 0x000fe200078e000c */
[----:B------:R-:W-:-:S04]  /*8080*/  ISETP.GE.AND P1, PT, R206, R31, PT ;  /* 0x0000001fce00720c */ /* 0x000fc80003f26270 */
[----:B------:R-:W-:Y:S01]  /*8090*/  PRMT R48, R4, 0x7610, R48 ;  /* 0x0000761004307816 */ /* 0x000fe20000000030 */
[----:B------:R-:W-:Y:S02]  /*80a0*/  IMAD R30, R30, 0x200, R3 ;  /* 0x000002001e1e7824 */ /* 0x000fe400078e0203 */
[----:B------:R-:W-:Y:S02]  /*80b0*/  IMAD.MOV.U32 R3, RZ, RZ, R15 ;  /* 0x000000ffff037224 */ /* 0x000fe400078e000f */
[----:B------:R-:W-:-:S03]  /*80c0*/  IMAD R30, R30, 0x2, R23 ;  /* 0x000000021e1e7824 */ /* 0x000fc600078e0217 */
[----:B------:R-:W-:Y:S01]  /*80d0*/  PRMT R47, R47, 0x5410, R3 ;  /* 0x000054102f2f7816 */ /* 0x000fe20000000003 */
[C---:B------:R-:W-:Y:S01]  /*80e0*/  VIADD R3, R30.reuse, 0x18440 ;  /* 0x000184401e037836 */ /* 0x040fe20000000000 */
[----:B------:R-:W-:Y:S01]  /*80f0*/  IADD3 R4, R30, 0x18400, RZ ;  /* 0x000184001e047810 */ /* 0x000fe20007ffe0ff */
[----:B0-----:R-:W-:Y:S06]  /*8100*/  @!P0 BRA `(.L_x_6104) ;  /* 0x0000019400688947 */ /* 0x001fec0003800000 */
.L_x_6361:
[----:B------:R-:W-:Y:S05]  /*8110*/  BSYNC B1 ;  /* 0x0000000000017941 */ /* 0x000fea0003800000 */
.L_x_6103:
        /* <DEDUP_REMOVED lines=11> */
[--C-:B------:R-:W-:Y:S01]  /*81d0*/  HADD2.F32 R34, -RZ, R37.reuse.H0_H0 ;  /* 0x20000025ff227230 */ /* 0x100fe20000004100 */
[----:B------:R-:W-:Y:S01]  /*81e0*/  SHF.R.U32.HI R35, RZ, 0x10, R27 ;  /* 0x00000010ff237819 */ /* 0x000fe2000001161b */
[----:B0-----:R-:W-:Y:S01]  /*81f0*/  HADD2.F32 R32, -RZ, R37.H1_H1 ;  /* 0x30000025ff207230 */ /* 0x001fe20000004100 */
        /* <DEDUP_REMOVED lines=37> */
.L_x_6108:
[----:B------:R-:W-:Y:S05]  /*8450*/  BSYNC B2 ;  /* 0x0000000000027941 */ /* 0x000fea0003800000 */
.L_x_6107:
[----:B------:R-:W-:Y:S05]  /*8460*/  @P1 BRA `(.L_x_6106) ;  /* 0x0000000000a81947 */ /* 0x000fea0003800000 */
[----:B-1----:R-:W1:Y:S01]  /*8470*/  LDS.128 R4, [R3] ;  /* 0x0000000003047984 */ /* 0x002e620000000c00 */
        /* <DEDUP_REMOVED lines=15> */
[----:B0-----:R-:W-:Y:S01]  /*8570*/  FMUL.FTZ R32, R4, R28 ;  /* 0x0000001c04207220 */ /* 0x001fe20000410000 */
        /* <DEDUP_REMOVED lines=25> */
.L_x_6106:
[----:B------:R-:W-:Y:S05]  /*8710*/  BSYNC B1 ;  /* 0x0000000000017941 */ /* 0x000fea0003800000 */
.L_x_6105:
        /* <DEDUP_REMOVED lines=25> */
[----:B0-----:R-:W-:Y:S01]  /*88b0*/  FFMA.FTZ R32, R14, R25, R28 ;  /* 0x000000190e207223 */ /* 0x001fe2000001001c */
        /* <DEDUP_REMOVED lines=24> */
.L_x_6111:
[----:B------:R-:W-:Y:S05]  /*8a40*/  BSYNC B1 ;  /* 0x0000000000017941 */ /* 0x000fea0003800000 */
.L_x_6110:
[----:B------:R-:W-:Y:S05]  /*8a50*/  @P1 BRA `(.L_x_6109) ;  /* 0x0000001400b81947 */ /* 0x000fea0003800000 */
[----:B-1----:R-:W1:Y:S01]  /*8a60*/  LDS.128 R4, [R3+0x2000] ;  /* 0x0020000003047984 */ /* 0x002e620000000c00 */
[--C-:B------:R-:W-:Y:S01]  /*8a70*/  SHF.R.U64 R27, R12, 0x10, R13.reuse ;  /* 0x000000100c1b7819 */ /* 0x100fe2000000120d */
[----:B------:R-:W-:Y:S01]  /*8a80*/  HADD2.F32 R14, -RZ, R46.H0_H0 ;  /* 0x2000002eff0e7230 */ /* 0x000fe20000004100 */
[----:B------:R-:W-:Y:S01]  /*8a90*/  SHF.R.U32.HI R13, RZ, 0x10, R13 ;  /* 0x00000010ff0d7819 */ /* 0x000fe2000001160d */
[----:B------:R-:W-:Y:S01]  /*8aa0*/  HADD2.F32 R12, -RZ, R48.H0_H0 ;  /* 0x20000030ff0c7230 */ /* 0x000fe20000004100 */
[--C-:B------:R-:W-:Y:S02]  /*8ab0*/  SHF.R.U32.HI R15, RZ, 0x10, R11.reuse ;  /* 0x00000010ff0f7819 */ /* 0x100fe4000001160b */
[----:B------:R-:W-:Y:S01]  /*8ac0*/  SHF.R.U64 R25, R10, 0x10, R11 ;  /* 0x000000100a197819 */ /* 0x000fe2000000120b */
[----:B------:R-:W-:Y:S02]  /*8ad0*/  HADD2.F32 R13, -RZ, R13.H0_H0 ;  /* 0x2000000dff0d7230 */ /* 0x000fe40000004100 */
[----:B------:R-:W-:-:S02]  /*8ae0*/  HADD2.F32 R15, -RZ, R15.H0_H0 ;  /* 0x2000000fff0f7230 */ /* 0x000fc40000004100 */
[--C-:B-1----:R-:W-:Y:S02]  /*8af0*/  HADD2.F32 R10, -RZ, R7.reuse.H0_H0 ;  /* 0x20000007ff0a7230 */ /* 0x102fe40000004100 */
[----:B------:R-:W-:Y:S02]  /*8b00*/  HADD2.F32 R11, -RZ, R7.H1_H1 ;  /* 0x30000007ff0b7230 */ /* 0x000fe40000004100 */
[--C-:B------:R-:W-:Y:S02]  /*8b10*/  HADD2.F32 R7, -RZ, R4.reuse.H0_H0 ;  /* 0x20000004ff077230 */ /* 0x100fe40000004100 */
[----:B------:R-:W-:Y:S02]  /*8b20*/  HADD2.F32 R4, -RZ, R4.H1_H1 ;  /* 0x30000004ff047230 */ /* 0x000fe40000004100 */
[C---:B------:R-:W-:Y:S01]  /*8b30*/  FMUL.FTZ R24, R11.reuse, R13 ;  /* 0x0000000d0b187220 */ /* 0x040fe20000410000 */
[----:B------:R-:W-:Y:S01]  /*8b40*/  FMUL.FTZ R21, R11, R15 ;  /* 0x0000000f0b157220 */ /* 0x000fe20000410000 */
[----:B------:R-:W-:-:S02]  /*8b50*/  HADD2.F32 R8, -RZ, R6.H0_H0 ;  /* 0x20000006ff087230 */ /* 0x000fc40000004100 */
[----:B------:R-:W-:Y:S01]  /*8b60*/  FMUL.FTZ R20, R4, R14 ;  /* 0x0000000e04147220 */ /* 0x000fe20000410000 */
[----:B------:R-:W-:Y:S01]  /*8b70*/  FFMA.FTZ R26, R10, R15, R24 ;  /* 0x0000000f0a1a7223 */ /* 0x000fe20000010018 */
[----:B------:R-:W-:Y:S02]  /*8b80*/  HADD2.F32 R9, -RZ, R6.H1_H1 ;  /* 0x30000006ff097230 */ /* 0x000fe40000004100 */
[-C--:B------:R-:W-:Y:S01]  /*8b90*/  FMUL.FTZ R24, R4, R12.reuse ;  /* 0x0000000c04187220 */ /* 0x080fe20000410000 */
[C---:B------:R-:W-:Y:S01]  /*8ba0*/  FFMA.FTZ R20, R7.reuse, R12, -R20 ;  /* 0x0000000c07147223 */ /* 0x040fe20000010814 */
[--C-:B------:R-:W-:Y:S02]  /*8bb0*/  HADD2.F32 R6, -RZ, R5.reuse.H0_H0 ;  /* 0x20000005ff067230 */ /* 0x100fe40000004100 */
[----:B------:R-:W-:Y:S01]  /*8bc0*/  FFMA.FTZ R21, R10, R13, -R21 ;  /* 0x0000000d0a157223 */ /* 0x000fe20000010815 */
        /* <DEDUP_REMOVED lines=8> */
[C---:B------:R-:W-:Y:S01]  /*8c50*/  FFMA.FTZ R15, R8.reuse, R10, -R15 ;  /* 0x0000000a080f7223 */ /* 0x040fe2000001080f */
[C---:B------:R-:W-:Y:S01]  /*8c60*/  FMUL.FTZ R7, R5.reuse, R11 ;  /* 0x0000000b05077220 */ /* 0x040fe20000410000 */
[----:B------:R-:W-:Y:S01]  /*8c70*/  FMUL.FTZ R14, R5, R4 ;  /* 0x00000004050e7220 */ /* 0x000fe20000410000 */
[----:B------:R-:W-:-:S02]  /*8c80*/  FFMA.FTZ R8, R8, R12, R9 ;  /* 0x0000000c08087223 */ /* 0x000fc40000010009 */
[----:B------:R-:W-:Y:S01]  /*8c90*/  FFMA.FTZ R5, R6, R4, -R7 ;  /* 0x0000000406057223 */ /* 0x000fe20000010807 */
[----:B------:R-:W-:Y:S01]  /*8ca0*/  F2FP.F16.F32.PACK_AB R7, R26, R21 ;  /* 0x000000151a07723e */ /* 0x000fe200000000ff */
[----:B------:R-:W-:Y:S01]  /*8cb0*/  FFMA.FTZ R14, R6, R11, R14 ;  /* 0x0000000b060e7223 */ /* 0x000fe2000001000e */
[----:B------:R-:W-:Y:S02]  /*8cc0*/  F2FP.F16.F32.PACK_AB R4, R13, R20 ;  /* 0x000000140d04723e */ /* 0x000fe400000000ff */
[----:B------:R-:W-:Y:S02]  /*8cd0*/  F2FP.F16.F32.PACK_AB R6, R8, R15 ;  /* 0x0000000f0806723e */ /* 0x000fe400000000ff */
[----:B------:R-:W-:-:S05]  /*8ce0*/  F2FP.F16.F32.PACK_AB R5, R14, R5 ;  /* 0x000000050e05723e */ /* 0x000fca00000000ff */
[----:B------:R3:W-:Y:S01]  /*8cf0*/  STS.128 [R3+0x2000], R4 ;  /* 0x0020000403007388 */ /* 0x0007e20000000c00 */
[----:B------:R-:W-:Y:S05]  /*8d00*/  BRA `(.L_x_6109) ;  /* 0x00000014000c7947 */ /* 0x000fea0003800000 */
.L_x_6096:
        /* <DEDUP_REMOVED lines=50> */
[----:B------:R-:W4:Y:S04]  /*9030*/  SHFL.IDX PT, R25, R25, 0x1, 0x1c1f ;  /* 0x003c1f0019197f89 */ /* 0x000f2800000e0000 */
[----:B------:R5:W0:Y:S01]  /*9040*/  SHFL.IDX PT, R24, R35, 0x1, 0x1c1f ;  /* 0x003c1f0023187f89 */ /* 0x000a2200000e0000 */
[----:B--2---:R-:W-:Y:S01]  /*9050*/  @!P1 MOV R21, R9 ;  /* 0x0000000900159202 */ /* 0x004fe20000000f00 */
[----:B------:R-:W-:Y:S02]  /*9060*/  @!P1 IMAD.MOV.U32 R20, RZ, RZ, R8 ;  /* 0x000000ffff149224 */ /* 0x000fe400078e0008 */
[----:B------:R-:W-:Y:S02]  /*9070*/  @!P1 IMAD.MOV.U32 R28, RZ, RZ, R10 ;  /* 0x000000ffff1c9224 */ /* 0x000fe400078e000a */
[----:B------:R-:W-:-:S02]  /*9080*/  IMAD.MOV.U32 R3, RZ, RZ, R21 ;  /* 0x000000ffff037224 */ /* 0x000fc400078e0015 */
[----:B------:R-:W-:Y:S02]  /*9090*/  IMAD.MOV.U32 R0, RZ, RZ, R20 ;  /* 0x000000ffff007224 */ /* 0x000fe400078e0014 */
[----:B------:R-:W-:Y:S01]  /*90a0*/  @!P1 IMAD.MOV.U32 R29, RZ, RZ, R11 ;  /* 0x000000ffff1d9224 */ /* 0x000fe200078e000b */
[----:B------:R-:W-:Y:S02]  /*90b0*/  PRMT R41, R3, 0x7610, R41 ;  /* 0x0000761003297816 */ /* 0x000fe40000000029 */
[----:B------:R2:W0:Y:S01]  /*90c0*/  SHFL.IDX PT, R3, R26, 0x1, 0x1c1f ;  /* 0x003c1f001a037f89 */ /* 0x00042200000e0000 */
[----:B------:R-:W-:Y:S01]  /*90d0*/  PRMT R50, R0, 0x7610, R50 ;  /* 0x0000761000327816 */ /* 0x000fe20000000032 */
[----:B------:R-:W-:Y:S02]  /*90e0*/  IMAD.MOV.U32 R0, RZ, RZ, R28 ;  /* 0x000000ffff007224 */ /* 0x000fe400078e001c */
[----:B---3--:R-:W-:Y:S02]  /*90f0*/  @!P1 IMAD.MOV.U32 R31, RZ, RZ, R5 ;  /* 0x000000ffff1f9224 */ /* 0x008fe400078e0005 */
[----:B------:R-:W-:Y:S01]  /*9100*/  @!P1 IMAD.MOV.U32 R32, RZ, RZ, R6 ;  /* 0x000000ffff209224 */ /* 0x000fe200078e0006 */
[----:B------:R-:W-:Y:S01]  /*9110*/  PRMT R37, R0, 0x7610, R37 ;  /* 0x0000761000257816 */ /* 0x000fe20000000025 */
[----:B------:R-:W-:-:S02]  /*9120*/  IMAD.MOV.U32 R8, RZ, RZ, R29 ;  /* 0x000000ffff087224 */ /* 0x000fc400078e001d */
[----:B------:R-:W-:Y:S02]  /*9130*/  @!P1 IMAD.MOV.U32 R30, RZ, RZ, R4 ;  /* 0x000000ffff1e9224 */ /* 0x000fe400078e0004 */
[----:B------:R-:W-:Y:S01]  /*9140*/  @!P1 IMAD.MOV.U32 R33, RZ, RZ, R7 ;  /* 0x000000ffff219224 */ /* 0x000fe200078e0007 */
[----:B-----5:R-:W-:Y:S01]  /*9150*/  PRMT R35, R8, 0x7610, R35 ;  /* 0x0000761008237816 */ /* 0x020fe20000000023 */
[----:B------:R-:W-:Y:S02]  /*9160*/  IMAD.MOV.U32 R4, RZ, RZ, R31 ;  /* 0x000000ffff047224 */ /* 0x000fe400078e001f */
[----:B------:R-:W-:Y:S01]  /*9170*/  IMAD.MOV.U32 R5, RZ, RZ, R32 ;  /* 0x000000ffff057224 */ /* 0x000fe200078e0020 */
[----:B------:R-:W-:Y:S01]  /*9180*/  MOV R6, R33 ;  /* 0x0000002100067202 */ /* 0x000fe20000000f00 */
[----:B------:R-:W-:Y:S01]  /*9190*/  IMAD.MOV.U32 R0, RZ, RZ, R30 ;  /* 0x000000ffff007224 */ /* 0x000fe200078e001e */
[----:B------:R-:W-:Y:S02]  /*91a0*/  PRMT R43, R4, 0x7610, R43 ;  /* 0x00007610042b7816 */ /* 0x000fe4000000002b */
[----:B------:R-:W-:-:S02]  /*91b0*/  PRMT R54, R5, 0x7610, R54 ;  /* 0x0000761005367816 */ /* 0x000fc40000000036 */
[----:B------:R-:W-:Y:S02]  /*91c0*/  CS2R R4, SRZ ;  /* 0x0000000000047805 */ /* 0x000fe4000001ff00 */
[----:B------:R-:W-:Y:S02]  /*91d0*/  PRMT R37, R37, 0x5410, R0 ;  /* 0x0000541025257816 */ /* 0x000fe40000000000 */
[----:B012-4-:R-:W-:-:S07]  /*91e0*/  PRMT R35, R35, 0x5410, R6 ;  /* 0x0000541023237816 */ /* 0x017fce0000000006 */
.L_x_6371:
        /* <DEDUP_REMOVED lines=24> */
.L_x_6114:
[----:B------:R-:W-:Y:S05]  /*9370*/  BSYNC B1 ;  /* 0x0000000000017941 */ /* 0x000fea0003800000 */
.L_x_6113:
[----:B------:R-:W2:Y:S01]  /*9380*/  LDL R3, [R1+0x78] ;  /* 0x0000780001037983 */ /* 0x000ea20000100800 */
[----:B------:R-:W0:Y:S01]  /*9390*/  SYNCS.PHASECHK.TRANS64.TRYWAIT P1, [R23+URZ+0x32400], R12 ;  /* 0x0324000c170075a7 */ /* 0x000e22000802017f */
[----:B------:R-:W-:Y:S01]  /*93a0*/  VIADD R14, R206, 0x40 ;  /* 0x00000040ce0e7836 */ /* 0x000fe20000000000 */
[----:B------:R-:W-:Y:S01]  /*93b0*/  BSSY B1, `(.L_x_6115) ;  /* 0x0000011000017945 */ /* 0x000fe20003800000 */
[----:B-----5:R-:W-:Y:S02]  /*93c0*/  IMAD.MOV.U32 R13, RZ, RZ, R5 ;  /* 0x000000ffff0d7224 */ /* 0x020fe400078e0005 */
[----:B------:R-:W-:Y:S02]  /*93d0*/  IMAD.MOV.U32 R15, RZ, RZ, R9 ;  /* 0x000000ffff0f7224 */ /* 0x000fe400078e0009 */
[----:B------:R-:W-:Y:S01]  /*93e0*/  IMAD.IADD R38, R16, 0x1, R39 ;  /* 0x0000000110267824 */ /* 0x000fe200078e0227 */
[----:B------:R-:W-:Y:S01]  /*93f0*/  PRMT R55, R13, 0x7610, R55 ;  /* 0x000076100d377816 */ /* 0x000fe20000000037 */
[----:B------:R-:W-:Y:S01]  /*9400*/  IMAD.MOV.U32 R13, RZ, RZ, R7 ;  /* 0x000000ffff0d7224 */ /* 0x000fe200078e0007 */
[----:B------:R-:W-:-:S02]  /*9410*/  PRMT R57, R15, 0x7610, R57 ;  /* 0x000076100f397816 */ /* 0x000fc40000000039 */
[----:B--2---:R-:W-:Y:S01]  /*9420*/  VIADDMNMX R27, R27, -R3, 0x80, PT ;  /* 0x000000801b1b7446 */ /* 0x004fe20003800903 */
[----:B------:R-:W-:-:S03]  /*9430*/  IMAD.MOV.U32 R3, RZ, RZ, R4 ;  /* 0x000000ffff037224 */ /* 0x000fc600078e0004 */
[-C--:B------:R-:W-:Y:S02]  /*9440*/  ISETP.GE.OR P2, PT, R206, R27.reuse, P0 ;  /* 0x0000001bce00720c */ /* 0x080fe40000746670 */
[----:B------:R-:W-:Y:S01]  /*9450*/  ISETP.GE.OR P0, PT, R14, R27, P0 ;  /* 0x0000001b0e00720c */ /* 0x000fe20000706670 */
[----:B------:R-:W-:Y:S01]  /*9460*/  IMAD.MOV.U32 R14, RZ, RZ, R8 ;  /* 0x000000ffff0e7224 */ /* 0x000fe200078e0008 */
[----:B------:R-:W-:Y:S01]  /*9470*/  PRMT R54, R54, 0x5410, R3 ;  /* 0x0000541036367816 */ /* 0x000fe20000000003 */
[----:B------:R-:W-:-:S03]  /*9480*/  IMAD.MOV.U32 R3, RZ, RZ, R6 ;  /* 0x000000ffff037224 */ /* 0x000fc600078e0006 */
[----:B------:R-:W-:Y:S02]  /*9490*/  PRMT R56, R13, 0x5410, R14 ;  /* 0x000054100d387816 */ /* 0x000fe4000000000e */
[----:B------:R-:W-:Y:S01]  /*94a0*/  PRMT R55, R55, 0x5410, R3 ;  /* 0x0000541037377816 */ /* 0x000fe20000000003 */
[----:B0-----:R-:W-:Y:S06]  /*94b0*/  @!P1 BRA `(.L_x_6116) ;  /* 0x0000018400fc9947 */ /* 0x001fec0003800000 */
.L_x_6372:
[----:B------:R-:W-:Y:S05]  /*94c0*/  BSYNC B1 ;  /* 0x0000000000017941 */ /* 0x000fea0003800000 */
.L_x_6115:
[----:B------:R-:W-:Y:S01]  /*94d0*/  BSSY B1, `(.L_x_6117) ;  /* 0x0000064000017945 */ /* 0x000fe20003800000 */
[----:B------:R-:W-:Y:S01]  /*94e0*/  MOV R3, R10 ;  /* 0x0000000a00037202 */ /* 0x000fe20000000f00 */
[----:B------:R-:W-:Y:S01]  /*94f0*/  IMAD.MOV.U32 R36, RZ, RZ, R11 ;  /* 0x000000ffff247224 */ /* 0x000fe200078e000b */
[----:B------:R-:W-:Y:S01]  /*9500*/  LOP3.LUT R38, R38, 0x38, RZ, 0xc0, !PT ;  /* 0x0000003826267812 */ /* 0x000fe200078ec0ff */
[----:B------:R-:W-:Y:S06]  /*9510*/  @P2 BRA `(.L_x_6118) ;  /* 0x00000004007c2947 */ /* 0x000fec0003800000 */
[----:B------:R-:W2:Y:S01]  /*9520*/  LDL R25, [R1+0x9c] ;  /* 0x00009c0001197983 */ /* 0x000ea20000100800 */
[----:B------:R-:W-:Y:S01]  /*9530*/  IMAD.SHL.U32 R34, R34, 0x40, RZ ;  /* 0x0000004022227824 */ /* 0x000fe200078e00ff */
[--C-:B------:R-:W-:Y:S01]  /*9540*/  SHF.R.U64 R51, R30, 0x10, R31.reuse ;  /* 0x000000101e337819 */ /* 0x100fe2000000121f */
[----:B------:R-:W-:Y:S01]  /*9550*/  HADD2.F32 R43, -RZ, R43.H0_H0 ;  /* 0x2000002bff2b7230 */ /* 0x000fe20000004100 */
[----:B------:R-:W-:Y:S01]  /*9560*/  SHF.R.U32.HI R40, RZ, 0x10, R31 ;  /* 0x00000010ff287819 */ /* 0x000fe2000001161f */
[----:B------:R-:W-:Y:S01]  /*9570*/  HADD2.F32 R41, -RZ, R41.H0_H0 ;  /* 0x20000029ff297230 */ /* 0x000fe20000004100 */
[----:B------:R-:W-:Y:S02]  /*9580*/  LOP3.LUT R13, R34, 0x1c0, RZ, 0xc0, !PT ;  /* 0x000001c0220d7812 */ /* 0x000fe400078ec0ff */
[----:B------:R-:W-:Y:S01]  /*9590*/  SHF.R.U64 R53, R20, 0x10, R21 ;  /* 0x0000001014357819 */ /* 0x000fe20000001215 */
[----:B------:R-:W-:Y:S01]  /*95a0*/  HADD2.F32 R40, -RZ, R40.H0_H0 ;  /* 0x20000028ff287230 */ /* 0x000fe20000004100 */
[----:B------:R-:W-:-:S02]  /*95b0*/  SHF.R.U32.HI R15, RZ, 0x3, R13 ;  /* 0x00000003ff0f7819 */ /* 0x000fc4000001160d */
[----:B0-----:R-:W-:Y:S02]  /*95c0*/  LOP3.LUT R12, R13, 0x38, R16, 0xf8, !PT ;  /* 0x000000380d0c7812 */ /* 0x001fe400078ef810 */
[----:B------:R-:W-:Y:S02]  /*95d0*/  LOP3.LUT R24, R15, R38, R13, 0x1e, !PT ;  /* 0x000000260f187212 */ /* 0x000fe400078e1e0d */
[----:B------:R-:W-:Y:S02]  /*95e0*/  LOP3.LUT R12, R12, R15, RZ, 0x3c, !PT ;  /* 0x0000000f0c0c7212 */ /* 0x000fe400078e3cff */
[----:B------:R-:W-:Y:S02]  /*95f0*/  SHF.R.U32.HI R42, RZ, 0x10, R21 ;  /* 0x00000010ff2a7819 */ /* 0x000fe40000011615 */
[--C-:B------:R-:W-:Y:S02]  /*9600*/  SHF.R.U64 R49, R32, 0x10, R33.reuse ;  /* 0x0000001020317819 */ /* 0x100fe40000001221 */
[----:B------:R-:W-:-:S02]  /*9610*/  SHF.R.U32.HI R46, RZ, 0x10, R33 ;  /* 0x00000010ff2e7819 */ /* 0x000fc40000011621 */
[--C-:B------:R-:W-:Y:S02]  /*9620*/  SHF.R.U64 R52, R28, 0x10, R29.reuse ;  /* 0x000000101c347819 */ /* 0x100fe4000000121d */
        /* <DEDUP_REMOVED lines=15> */
[----:B------:R-:W-:Y:S02]  /*9720*/  HADD2.F32 R21, -RZ, R13.H1_H1 ;  /* 0x3000000dff157230 */ /* 0x000fe40000004100 */
[----:B------:R-:W-:Y:S01]  /*9730*/  FFMA.FTZ R47, R20, R43, R47 ;  /* 0x0000002b142f7223 */ /* 0x000fe2000001002f */
[----:B------:R-:W-:Y:S02]  /*9740*/  HADD2.F32 R32, -RZ, R27.H0_H0 ;  /* 0x2000001bff207230 */ /* 0x000fe40000004100 */
[-C--:B------:R-:W-:Y:S01]  /*9750*/  FMUL.FTZ R20, R31, R30.reuse ;  /* 0x0000001e1f147220 */ /* 0x080fe20000410000 */
[--C-:B------:R-:W-:Y:S02]  /*9760*/  HADD2.F32 R41, -RZ, R35.reuse.H1_H1 ;  /* 0x30000023ff297230 */ /* 0x100fe40000004100 */
[----:B------:R-:W-:Y:S01]  /*9770*/  FFMA.FTZ R44, R21, R30, -R42 ;  /* 0x0000001e152c7223 */ /* 0x000fe2000001082a */
[----:B------:R-:W-:-:S02]  /*9780*/  HADD2.F32 R35, -RZ, R35.H0_H0 ;  /* 0x20000023ff237230 */ /* 0x000fc40000004100 */
[----:B------:R-:W-:Y:S02]  /*9790*/  HADD2.F32 R28, -RZ, R15.H0_H0 ;  /* 0x2000000fff1c7230 */ /* 0x000fe40000004100 */
[C---:B------:R-:W-:Y:S01]  /*97a0*/  FMUL.FTZ R31, R32.reuse, R41 ;  /* 0x00000029201f7220 */ /* 0x040fe20000410000 */
[----:B------:R-:W-:Y:S02]  /*97b0*/  HADD2.F32 R33, -RZ, R27.H1_H1 ;  /* 0x3000001bff217230 */ /* 0x000fe40000004100 */
[-C--:B------:R-:W-:Y:S01]  /*97c0*/  FMUL.FTZ R32, R32, R35.reuse ;  /* 0x0000002320207220 */ /* 0x080fe20000410000 */
[----:B------:R-:W-:Y:S02]  /*97d0*/  HADD2.F32 R42, -RZ, R46.H0_H0 ;  /* 0x2000002eff2a7230 */ /* 0x000fe40000004100 */
[C---:B------:R-:W-:Y:S01]  /*97e0*/  FFMA.FTZ R35, R28.reuse, R35, -R31 ;  /* 0x000000231c237223 */ /* 0x040fe2000001081f */
[----:B------:R-:W-:Y:S02]  /*97f0*/  HADD2.F32 R29, -RZ, R15.H1_H1 ;  /* 0x3000000fff1d7230 */ /* 0x000fe40000004100 */
[----:B------:R-:W-:Y:S01]  /*9800*/  FFMA.FTZ R41, R28, R41, R32 ;  /* 0x000000291c297223 */ /* 0x000fe20000010020 */
[----:B------:R-:W-:-:S02]  /*9810*/  HADD2.F32 R30, -RZ, R48.H0_H0 ;  /* 0x20000030ff1e7230 */ /* 0x000fc40000004100 */
[----:B------:R-:W-:Y:S01]  /*9820*/  FFMA.FTZ R46, R21, R40, R20 ;  /* 0x00000028152e7223 */ /* 0x000fe20000010014 */
[----:B------:R-:W-:Y:S02]  /*9830*/  HADD2.F32 R25, -RZ, R24.H0_H0 ;  /* 0x20000018ff197230 */ /* 0x000fe40000004100 */
[C---:B------:R-:W-:Y:S01]  /*9840*/  FMUL.FTZ R28, R33.reuse, R42 ;  /* 0x0000002a211c7220 */ /* 0x040fe20000410000 */
[----:B------:R-:W-:Y:S02]  /*9850*/  HADD2.F32 R32, -RZ, R37.H1_H1 ;  /* 0x30000025ff207230 */ /* 0x000fe40000004100 */
[----:B------:R-:W-:Y:S02]  /*9860*/  HADD2.F32 R20, -RZ, R50.H0_H0 ;  /* 0x20000032ff147230 */ /* 0x000fe40000004100 */
[-C--:B------:R-:W-:Y:S01]  /*9870*/  FMUL.FTZ R50, R33, R30.reuse ;  /* 0x0000001e21327220 */ /* 0x080fe20000410000 */
[----:B------:R-:W-:Y:S02]  /*9880*/  HADD2.F32 R13, -RZ, R12.H0_H0 ;  /* 0x2000000cff0d7230 */ /* 0x000fe40000004100 */
[----:B------:R-:W-:Y:S01]  /*9890*/  FFMA.FTZ R48, R29, R30, -R28 ;  /* 0x0000001e1d307223 */ /* 0x000fe2000001081c */
[----:B------:R-:W-:-:S02]  /*98a0*/  HADD2.F32 R27, -RZ, R26.H0_H0 ;  /* 0x2000001aff1b7230 */ /* 0x000fc40000004100 */
[C---:B------:R-:W-:Y:S01]  /*98b0*/  FMUL.FTZ R40, R25.reuse, R32 ;  /* 0x0000002019287220 */ /* 0x040fe20000410000 */
[----:B------:R-:W-:Y:S02]  /*98c0*/  HADD2.F32 R30, -RZ, R54.H0_H0 ;  /* 0x20000036ff1e7230 */ /* 0x000fe40000004100 */
[----:B------:R-:W-:Y:S01]  /*98d0*/  FMUL.FTZ R25, R25, R20 ;  /* 0x0000001419197220 */ /* 0x000fe20000410000 */
[----:B------:R-:W-:Y:S02]  /*98e0*/  HADD2.F32 R28, -RZ, R37.H0_H0 ;  /* 0x20000025ff1c7230 */ /* 0x000fe40000004100 */
[----:B------:R-:W-:Y:S01]  /*98f0*/  FFMA.FTZ R50, R29, R42, R50 ;  /* 0x0000002a1d327223 */ /* 0x000fe20000010032 */
[----:B------:R-:W-:Y:S01]  /*9900*/  FFMA.FTZ R40, R13, R20, -R40 ;  /* 0x000000140d287223 */ /* 0x000fe20000010828 */
[----:B------:R-:W-:Y:S02]  /*9910*/  HADD2.F32 R15, -RZ, R14.H0_H0 ;  /* 0x2000000eff0f7230 */ /* 0x000fe40000004100 */
[----:B------:R-:W-:Y:S01]  /*9920*/  FMUL.FTZ R42, R27, R30 ;  /* 0x0000001e1b2a7220 */ /* 0x000fe20000410000 */
[----:B------:R-:W-:Y:S01]  /*9930*/  FFMA.FTZ R32, R13, R32, R25 ;  /* 0x000000200d207223 */ /* 0x000fe20000010019 */
[----:B------:R-:W-:Y:S01]  /*9940*/  FMUL.FTZ R20, R27, R28 ;  /* 0x0000001c1b147220 */ /* 0x000fe20000410000 */
[----:B------:R-:W-:-:S02]  /*9950*/  HADD2.F32 R24, -RZ, R24.H1_H1 ;  /* 0x30000018ff187230 */ /* 0x000fc40000004100 */
[C---:B------:R-:W-:Y:S01]  /*9960*/  FFMA.FTZ R42, R15.reuse, R28, -R42 ;  /* 0x0000001c0f2a7223 */ /* 0x040fe2000001082a */
[----:B------:R-:W-:Y:S02]  /*9970*/  HADD2.F32 R26, -RZ, R26.H1_H1 ;  /* 0x3000001aff1a7230 */ /* 0x000fe40000004100 */
[----:B------:R-:W-:Y:S01]  /*9980*/  FFMA.FTZ R20, R15, R30, R20 ;  /* 0x0000001e0f147223 */ /* 0x000fe20000010014 */
[----:B------:R-:W-:Y:S02]  /*9990*/  HADD2.F32 R25, -RZ, R51.H0_H0 ;  /* 0x20000033ff197230 */ /* 0x000fe40000004100 */
[----:B------:R-:W-:Y:S02]  /*99a0*/  HADD2.F32 R27, -RZ, R49.H0_H0 ;  /* 0x20000031ff1b7230 */ /* 0x000fe40000004100 */
[----:B------:R-:W-:Y:S02]  /*99b0*/  HADD2.F32 R13, -RZ, R53.H0_H0 ;  /* 0x20000035ff0d7230 */ /* 0x000fe40000004100 */
[----:B------:R-:W-:Y:S01]  /*99c0*/  FMUL.FTZ R15, R24, R25 ;  /* 0x00000019180f7220 */ /* 0x000fe20000410000 */
[----:B------:R-:W-:-:S02]  /*99d0*/  HADD2.F32 R21, -RZ, R52.H0_H0 ;  /* 0x20000034ff157230 */ /* 0x000fc40000004100 */
[----:B------:R-:W-:Y:S01]  /*99e0*/  FMUL.FTZ R33, R26, R27 ;  /* 0x0000001b1a217220 */ /* 0x000fe20000410000 */
[----:B------:R-:W-:Y:S02]  /*99f0*/  HADD2.F32 R12, -RZ, R12.H1_H1 ;  /* 0x3000000cff0c7230 */ /* 0x000fe40000004100 */
[----:B------:R-:W-:Y:S01]  /*9a00*/  FMUL.FTZ R24, R24, R13 ;  /* 0x0000000d18187220 */ /* 0x000fe20000410000 */
[----:B------:R-:W-:Y:S02]  /*9a10*/  HADD2.F32 R14, -RZ, R14.H1_H1 ;  /* 0x3000000eff0e7230 */ /* 0x000fe40000004100 */
[----:B------:R-:W-:Y:S01]  /*9a20*/  FMUL.FTZ R26, R26, R21 ;  /* 0x000000151a1a7220 */ /* 0x000fe20000410000 */
[C---:B------:R-:W-:Y:S01]  /*9a30*/  FFMA.FTZ R29, R12.reuse, R13, -R15 ;  /* 0x0000000d0c1d7223 */ /* 0x040fe2000001080f */
[----:B------:R-:W-:Y:S01]  /*9a40*/  FFMA.FTZ R31, R12, R25, R24 ;  /* 0x000000190c1f7223 */ /* 0x000fe20000010018 */
[C---:B------:R-:W-:Y:S01]  /*9a50*/  FFMA.FTZ R33, R14.reuse, R21, -R33 ;  /* 0x000000150e217223 */ /* 0x040fe20000010821 */
[----:B------:R-:W-:Y:S01]  /*9a60*/  FFMA.FTZ R21, R14, R27, R26 ;  /* 0x0000001b0e157223 */ /* 0x000fe2000001001a */
[----:B------:R-:W-:-:S02]  /*9a70*/  F2FP.F16.F32.PACK_AB R13, R44, R45 ;  /* 0x0000002d2c0d723e */ /* 0x000fc400000000ff */
[----:B------:R-:W-:Y:S02]  /*9a80*/  F2FP.F16.F32.PACK_AB R15, R48, R35 ;  /* 0x00000023300f723e */ /* 0x000fe400000000ff */
[----:B------:R-:W-:Y:S02]  /*9a90*/  F2FP.F16.F32.PACK_AB R12, R29, R40 ;  /* 0x000000281d0c723e */ /* 0x000fe400000000ff */
[----:B------:R-:W-:Y:S02]  /*9aa0*/  F2FP.F16.F32.PACK_AB R14, R33, R42 ;  /* 0x0000002a210e723e */ /* 0x000fe400000000ff */
[----:B------:R-:W-:Y:S02]  /*9ab0*/  F2FP.F16.F32.PACK_AB R25, R46, R47 ;  /* 0x0000002f2e19723e */ /* 0x000fe400000000ff */
[----:B------:R-:W-:Y:S01]  /*9ac0*/  F2FP.F16.F32.PACK_AB R27, R50, R41 ;  /* 0x00000029321b723e */ /* 0x000fe200000000ff */
[----:B------:R1:W-:Y:S01]  /*9ad0*/  STS.128 [R34+0x18400], R12 ;  /* 0x0184000c22007388 */ /* 0x0003e20000000c00 */
[----:B------:R-:W-:-:S02]  /*9ae0*/  F2FP.F16.F32.PACK_AB R24, R31, R32 ;  /* 0x000000201f18723e */ /* 0x000fc400000000ff */
[----:B------:R-:W-:-:S05]  /*9af0*/  F2FP.F16.F32.PACK_AB R26, R21, R20 ;  /* 0x00000014151a723e */ /* 0x000fca00000000ff */
[----:B------:R1:W-:Y:S02]  /*9b00*/  STS.128 [R39+0x18400], R24 ;  /* 0x0184001827007388 */ /* 0x0003e40000000c00 */
.L_x_6118:
[----:B------:R-:W-:Y:S05]  /*9b10*/  BSYNC B1 ;  /* 0x0000000000017941 */ /* 0x000fea0003800000 */
.L_x_6117:
        /* <DEDUP_REMOVED lines=12> */
[----:B------:R-:W-:Y:S01]  /*9be0*/  HADD2.F32 R28, -RZ, R55.H0_H0 ;  /* 0x20000037ff1c7230 */ /* 0x000fe20000004100 */
[--C-:B------:R-:W-:Y:S02]  /*9bf0*/  SHF.R.U64 R41, R8, 0x10, R9.reuse ;  /* 0x0000001008297819 */ /* 0x100fe40000001209 */
[----:B------:R-:W-:Y:S02]  /*9c00*/  SHF.R.U32.HI R21, RZ, 0x10, R9 ;  /* 0x00000010ff157819 */ /* 0x000fe40000011609 */
[----:B------:R-:W-:-:S05]  /*9c10*/  SHF.R.U32.HI R30, RZ, 0x10, R5 ;  /* 0x00000010ff1e7819 */ /* 0x000fca0000011605 */
[----:B------:R-:W-:Y:S01]  /*9c20*/  HADD2.F32 R30, -RZ, R30.H0_H0 ;  /* 0x2000001eff1e7230 */ /* 0x000fe20000004100 */
[--C-:B------:R-:W-:Y:S02]  /*9c30*/  SHF.R.U64 R40, R10, 0x10, R11.reuse ;  /* 0x000000100a287819 */ /* 0x100fe4000000120b */
[----:B------:R-:W-:Y:S02]  /*9c40*/  SHF.R.U32.HI R39, RZ, 0x10, R11 ;  /* 0x00000010ff277819 */ /* 0x000fe4000001160b */
[--C-:B------:R-:W-:Y:S02]  /*9c50*/  SHF.R.U32.HI R35, RZ, 0x10, R7.reuse ;  /* 0x00000010ff237819 */ /* 0x100fe40000011607 */
[----:B------:R-:W-:Y:S01]  /*9c60*/  SHF.R.U64 R37, R6, 0x10, R7 ;  /* 0x0000001006257819 */ /* 0x000fe20000001207 */
[----:B--2---:R-:W-:-:S04]  /*9c70*/  IMAD.IADD R38, R20, 0x1, R38 ;  /* 0x0000000114267824 */ /* 0x004fc800078e0226 */
[----:B------:R-:W-:Y:S01]  /*9c80*/  IMAD R3, R38, 0x2, R23 ;  /* 0x0000000226037824 */ /* 0x000fe200078e0217 */
[----:B---3--:R-:W0:Y:S04]  /*9c90*/  LDS.128 R12, [R42+0x18400] ;  /* 0x018400002a0c7984 */ /* 0x008e280000000c00 */
[----:B------:R-:W1:Y:S01]  /*9ca0*/  LDS.128 R24, [R3+0x18400] ;  /* 0x0184000003187984 */ /* 0x000e620000000c00 */
[----:B------:R-:W-:Y:S01]  /*9cb0*/  HADD2.F32 R20, -RZ, R57.H0_H0 ;  /* 0x20000039ff147230 */ /* 0x000fe20000004100 */
[----:B------:R-:W-:Y:S01]  /*9cc0*/  SHF.R.U64 R38, R4, 0x10, R5 ;  /* 0x0000001004267819 */ /* 0x000fe20000001205 */
        /* <DEDUP_REMOVED lines=9> */
[----:B------:R-:W-:-:S02]  /*9d60*/  HADD2.F32 R9, -RZ, R54.H1_H1 ;  /* 0x30000036ff097230 */ /* 0x000fc40000004100 */
[----:B------:R-:W-:Y:S02]  /*9d70*/  HADD2.F32 R5, -RZ, R56.H1_H1 ;  /* 0x30000038ff057230 */ /* 0x000fe40000004100 */
        /* <DEDUP_REMOVED lines=12> */
[----:B------:R-:W-:Y:S02]  /*9e40*/  HADD2.F32 R21, -RZ, R55.H1_H1 ;  /* 0x30000037ff157230 */ /* 0x000fe40000004100 */
[--C-:B------:R-:W-:Y:S02]  /*9e50*/  HADD2.F32 R5, -RZ, R33.reuse.H0_H0 ;  /* 0x20000021ff057230 */ /* 0x100fe40000004100 */
[----:B------:R-:W-:Y:S02]  /*9e60*/  HADD2.F32 R20, -RZ, R56.H0_H0 ;  /* 0x20000038ff147230 */ /* 0x000fe40000004100 */
[----:B------:R-:W-:Y:S02]  /*9e70*/  HADD2.F32 R4, -RZ, R33.H1_H1 ;  /* 0x30000021ff047230 */ /* 0x000fe40000004100 */
[----:B------:R-:W-:Y:S01]  /*9e80*/  FMUL.FTZ R9, R10, R21 ;  /* 0x000000150a097220 */ /* 0x000fe20000410000 */
[----:B------:R-:W-:-:S02]  /*9e90*/  HADD2.F32 R6, -RZ, R14.H0_H0 ;  /* 0x2000000eff067230 */ /* 0x000fc40000004100 */
[-C--:B------:R-:W-:Y:S01]  /*9ea0*/  FMUL.FTZ R33, R10, R5.reuse ;  /* 0x000000050a217220 */ /* 0x080fe20000410000 */
[----:B------:R-:W-:Y:S02]  /*9eb0*/  HADD2.F32 R7, -RZ, R15.H0_H0 ;  /* 0x2000000fff077230 */ /* 0x000fe40000004100 */
[C---:B------:R-:W-:Y:S01]  /*9ec0*/  FMUL.FTZ R30, R11.reuse, R20 ;  /* 0x000000140b1e7220 */ /* 0x040fe20000410000 */
[----:B------:R-:W-:Y:S02]  /*9ed0*/  HADD2.F32 R27, -RZ, R27.H1_H1 ;  /* 0x3000001bff1b7230 */ /* 0x000fe40000004100 */
[----:B------:R-:W-:Y:S01]  /*9ee0*/  FMUL.FTZ R11, R11, R4 ;  /* 0x000000040b0b7220 */ /* 0x000fe20000410000 */
[----:B------:R-:W-:Y:S02]  /*9ef0*/  HADD2.F32 R10, -RZ, R35.H0_H0 ;  /* 0x20000023ff0a7230 */ /* 0x000fe40000004100 */
[----:B------:R-:W-:Y:S02]  /*9f00*/  HADD2.F32 R8, -RZ, R39.H0_H0 ;  /* 0x20000027ff087230 */ /* 0x000fe40000004100 */
[----:B------:R-:W-:Y:S01]  /*9f10*/  FFMA.FTZ R28, R6, R5, -R9 ;  /* 0x00000005061c7223 */ /* 0x000fe20000010809 */
[----:B------:R-:W-:-:S02]  /*9f20*/  HADD2.F32 R15, -RZ, R15.H1_H1 ;  /* 0x3000000fff0f7230 */ /* 0x000fc40000004100 */
[----:B------:R-:W-:Y:S01]  /*9f30*/  FFMA.FTZ R33, R6, R21, R33 ;  /* 0x0000001506217223 */ /* 0x000fe20000010021 */
[C---:B------:R-:W-:Y:S01]  /*9f40*/  FFMA.FTZ R30, R7.reuse, R4, -R30 ;  /* 0x00000004071e7223 */ /* 0x040fe2000001081e */
        /* <DEDUP_REMOVED lines=31> */
.L_x_6109:
[----:B------:R-:W-:Y:S05]  /*a140*/  BSYNC B0 ;  /* 0x0000000000007941 */ /* 0x000fea0003800000 */
.L_x_6095:
        /* <DEDUP_REMOVED lines=8> */
.L_x_6092:
[----:B--23--:R-:W2:Y:S01]  /*a1d0*/  S2R R3, SR_TID.X ;  /* 0x0000000000037919 */ /* 0x00cea20000002100 */
[----:B------:R-:W-:Y:S05]  /*a1e0*/  WARPSYNC.ALL ;  /* 0x0000000000007948 */ /* 0x000fea0003800000 */
[----:B--2---:R-:W-:-:S05]  /*a1f0*/  SHF.R.U32.HI R3, RZ, 0x7, R3 ;  /* 0x00000007ff037819 */ /* 0x004fca0000011603 */
[----:B01----:R-:W-:Y:S01]  /*a200*/  VIADD R12, R3, 0x8 ;  /* 0x00000008030c7836 */ /* 0x003fe20000000000 */
[----:B------:R-:W-:-:S04]  /*a210*/  MOV R3, UR44 ;  /* 0x0000002c00037c02 */ /* 0x000fc80008000f00 */
[----:B------:R0:W-:Y:S01]  /*a220*/  BAR.SYNC.DEFER_BLOCKING R12, 0x100 ;  /* 0x0004000c0000751d */ /* 0x0001e20000010000 */
[----:B------:R-:W-:-:S13]  /*a230*/  ISETP.NE.AND P0, PT, R3, 0x3, PT ;  /* 0x000000030300780c */ /* 0x000fda0003f05270 */
[----:B0-----:R-:W-:Y:S05]  /*a240*/  @!P0 BRA `(.L_x_6119) ;  /* 0x0000000000048947 */ /* 0x001fea0003800000 */
[----:B------:R-:W-:Y:S01]  /*a250*/  BPT.TRAP 0x1 ;  /* 0x000000040000795c */ /* 0x000fe20000300000 */
.L_x_6119:
[----:B------:R-:W-:Y:S01]  /*a260*/  IMAD R9, R19, 0x8, R23 ;  /* 0x0000000813097824 */ /* 0x000fe200078e0217 */
[----:B------:R-:W-:-:S04]  /*a270*/  SHF.L.U32 R8, R208, 0x1f, RZ ;  /* 0x0000001fd0087819 */ /* 0x000fc800000006ff */
[----:B------:R0:W1:Y:S01]  /*a280*/  SYNCS.PHASECHK.TRANS64.TRYWAIT P1, [R9+URZ+0x32430], R8 ;  /* 0x03243008090075a7 */ /* 0x000062000802017f */
[----:B------:R-:W-:Y:S05]  /*a290*/  @!P0 BRA `(.L_x_6120) ;  /* 0x0000000000048947 */ /* 0x000fea0003800000 */
[----:B------:R-:W-:Y:S01]  /*a2a0*/  BPT.TRAP 0x1 ;  /* 0x000000040000795c */ /* 0x000fe20000300000 */
.L_x_6120:
[----:B------:R-:W-:-:S05]  /*a2b0*/  VIADD R3, R23, 0x1c400 ;  /* 0x0001c40017037836 */ /* 0x000fca0000000000 */
[----:B------:R-:W-:-:S04]  /*a2c0*/  SHF.R.U32.HI R3, RZ, 0x4, R3 ;  /* 0x00000004ff037819 */ /* 0x000fc80000011603 */
[----:B------:R-:W-:-:S04]  /*a2d0*/  LOP3.LUT R3, R3, 0x3fff, RZ, 0xc0, !PT ;  /* 0x00003fff03037812 */ /* 0x000fc800078ec0ff */
[----:B------:R-:W-:-:S05]  /*a2e0*/  LOP3.LUT R3, R3, 0x10000, RZ, 0xfc, !PT ;  /* 0x0001000003037812 */ /* 0x000fca00078efcff */
[----:B------:R2:W-:Y:S01]  /*a2f0*/  STL [R1+0x2c], R3 ;  /* 0x00002c0301007387 */ /* 0x0005e20000100800 */
[----:B-1----:R-:W-:Y:S05]  /*a300*/  @P1 BRA `(.L_x_6121) ;  /* 0x0000000000081947 */ /* 0x002fea0003800000 */
[----:B------:R-:W1:Y:S02]  /*a310*/  SYNCS.PHASECHK.TRANS64.TRYWAIT P1, [R9+URZ+0x32430], R8 ;  /* 0x03243008090075a7 */ /* 0x000e64000802017f */
[----:B-1----:R-:W-:Y:S05]  /*a320*/  @!P1 BRA `(.L_x_6122) ;  /* 0x0000017800749947 */ /* 0x002fea0003800000 */
.L_x_6121:
[----:B--2---:R-:W2:Y:S01]  /*a330*/  LDL R3, [R1+0x2c] ;  /* 0x00002c0001037983 */ /* 0x004ea20000100800 */
[----:B------:R-:W-:Y:S01]  /*a340*/  IMAD.MOV.U32 R5, RZ, RZ, 0x40000040 ;  /* 0x40000040ff057424 */ /* 0x000fe200078e00ff */
[----:B------:R-:W-:Y:S05]  /*a350*/  WARPSYNC.ALL ;  /* 0x0000000000007948 */ /* 0x000fea0003800000 */
[C---:B------:R-:W-:Y:S01]  /*a360*/  R2UR UR4, R220.reuse ;  /* 0x00000000dc0472ca */ /* 0x040fe200000e0000 */
[----:B------:R-:W-:Y:S01]  /*a370*/  WARPGROUP.ARRIVE ;  /* 0x00000000000079c5 */ /* 0x000fe20000000000 */
[----:B------:R-:W-:Y:S01]  /*a380*/  R2UR UR5, R221 ;  /* 0x00000000dd0572ca */ /* 0x000fe200000e0000 */
[----:B------:R-:W-:Y:S01]  /*a390*/  VIADD R20, R220, 0x2 ;  /* 0x00000002dc147836 */ /* 0x000fe20000000000 */
[----:B------:R-:W-:Y:S01]  /*a3a0*/  R2UR UR7, R5 ;  /* 0x00000000050772ca */ /* 0x000fe200000e0000 */
[----:B------:R-:W-:Y:S01]  /*a3b0*/  IMAD.MOV.U32 R21, RZ, RZ, 0x40000040 ;  /* 0x40000040ff157424 */ /* 0x000fe200078e00ff */
[----:B------:R-:W-:Y:S01]  /*a3c0*/  MOV R11, 0x40000040 ;  /* 0x40000040000b7802 */ /* 0x000fe20000000f00 */
[----:B------:R-:W-:Y:S01]  /*a3d0*/  IMAD.MOV.U32 R7, RZ, RZ, 0x40000040 ;  /* 0x40000040ff077424 */ /* 0x000fe200078e00ff */
[----:B------:R-:W-:Y:S01]  /*a3e0*/  SHF.L.U32 R0, R0, 0x1f, RZ ;  /* 0x0000001f00007819 */ /* 0x000fe200000006ff */
[C---:B------:R-:W-:Y:S01]  /*a3f0*/  VIADD R14, R220.reuse, 0x4 ;  /* 0x00000004dc0e7836 */ /* 0x040fe20000000000 */
[----:B------:R3:W-:Y:S01]  /*a400*/  STL.64 [R1+0x70], R20 ;  /* 0x0000701401007387 */ /* 0x0007e20000100a00 */
[----:B------:R-:W-:Y:S01]  /*a410*/  IMAD.MOV.U32 R15, RZ, RZ, 0x40000040 ;  /* 0x40000040ff0f7424 */ /* 0x000fe200078e00ff */
[----:B------:R-:W-:Y:S01]  /*a420*/  BSSY B0, `(.L_x_6123) ;  /* 0x0000024000007945 */ /* 0x000fe20003800000 */
[----:B------:R-:W-:-:S02]  /*a430*/  VIADD R10, R220, 0x6 ;  /* 0x00000006dc0a7836 */ /* 0x000fc40000000000 */
[----:B------:R-:W-:Y:S01]  /*a440*/  IMAD.MOV.U32 R5, RZ, RZ, 0x40000040 ;  /* 0x40000040ff057424 */ /* 0x000fe200078e00ff */
[----:B------:R3:W-:Y:S04]  /*a450*/  STL.64 [R1+0x68], R14 ;  /* 0x0000680e01007387 */ /* 0x0007e80000100a00 */
[----:B------:R3:W-:Y:S01]  /*a460*/  STL.64 [R1+0x60], R10 ;  /* 0x0000600a01007387 */ /* 0x0007e20000100a00 */
[----:B--2---:R-:W-:-:S04]  /*a470*/  IMAD R4, R19, 0x300, R3 ;  /* 0x0000030013047824 */ /* 0x004fc800078e0203 */
        /* <DEDUP_REMOVED lines=28> */
[----:B------:R-:W2:Y:S02]  /*a640*/  SYNCS.PHASECHK.TRANS64.TRYWAIT P1, [R23+URZ+0x32410], R0 ;  /* 0x03241000170075a7 */ /* 0x000ea4000802017f */
[----:B--23--:R-:W-:Y:S05]  /*a650*/  @!P1 BRA `(.L_x_6124) ;  /* 0x0000017400bc9947 */ /* 0x00cfea0003800000 */
.L_x_6373:
[----:B------:R-:W-:Y:S05]  /*a660*/  BSYNC B0 ;  /* 0x0000000000007941 */ /* 0x000fea0003800000 */
.L_x_6123:
[----:B------:R-:W-:Y:S05]  /*a670*/  @!P0 BRA `(.L_x_6125) ;  /* 0x0000000000048947 */ /* 0x000fea0003800000 */
[----:B------:R-:W-:Y:S01]  /*a680*/  BPT.TRAP 0x1 ;  /* 0x000000040000795c */ /* 0x000fe20000300000 */
.L_x_6125:
[----:B------:R3:W4:Y:S01]  /*a690*/  SYNCS.PHASECHK.TRANS64.TRYWAIT P1, [R9+URZ+0x32450], R8 ;  /* 0x03245008090075a7 */ /* 0x000722000802017f */
[----:B------:R-:W-:Y:S05]  /*a6a0*/  @!P0 BRA `(.L_x_6126) ;  /* 0x0000000000048947 */ /* 0x000fea0003800000 */
[----:B------:R-:W-:Y:S01]  /*a6b0*/  BPT.TRAP 0x1 ;  /* 0x000000040000795c */ /* 0x000fe20000300000 */
.L_x_6126:
[----:B----4-:R-:W-:Y:S05]  /*a6c0*/  @P1 BRA `(.L_x_6127) ;  /* 0x0000000000081947 */ /* 0x010fea0003800000 */
[----:B------:R-:W4:Y:S02]  /*a6d0*/  SYNCS.PHASECHK.TRANS64.TRYWAIT P1, [R9+URZ+0x32450], R8 ;  /* 0x03245008090075a7 */ /* 0x000f24000802017f */
[----:B----4-:R-:W-:Y:S05]  /*a6e0*/  @!P1 BRA `(.L_x_6128) ;  /* 0x0000017400ac9947 */ /* 0x010fea0003800000 */
.L_x_6127:
[----:B------:R-:W-:Y:S05]  /*a6f0*/  WARPSYNC.ALL ;  /* 0x0000000000007948 */ /* 0x000fea0003800000 */
[----:B------:R-:W-:Y:S01]  /*a700*/  R2UR UR38, R23 ;  /* 0x00000000172672ca */ /* 0x000fe200000e0000 */
[----:B------:R-:W-:Y:S01]  /*a710*/  IMAD.MOV.U32 R6, RZ, RZ, 0xc00 ;  /* 0x00000c00ff067424 */ /* 0x000fe200078e00ff */
[----:B------:R-:W-:Y:S01]  /*a720*/  LOP3.LUT R4, R72, 0x10000, RZ, 0xfc, !PT ;  /* 0x0001000048047812 */ /* 0x000fe200078efcff */
[----:B------:R-:W-:Y:S01]  /*a730*/  IMAD.MOV.U32 R5, RZ, RZ, 0x40000040 ;  /* 0x40000040ff057424 */ /* 0x000fe200078e00ff */
[----:B------:R-:W-:Y:S01]  /*a740*/  WARPGROUP.ARRIVE ;  /* 0x00000000000079c5 */ /* 0x000fe20000000000 */
[----:B------:R-:W-:Y:S01]  /*a750*/  IMAD.MOV.U32 R7, RZ, RZ, 0x40000040 ;  /* 0x40000040ff077424 */ /* 0x000fe200078e00ff */
[C---:B------:R-:W-:Y:S01]  /*a760*/  R2UR UR4, R4.reuse ;  /* 0x00000000040472ca */ /* 0x040fe200000e0000 */
[C---:B------:R-:W-:Y:S01]  /*a770*/  VIADD R88, R4.reuse, 0x2 ;  /* 0x0000000204587836 */ /* 0x040fe20000000000 */
[----:B------:R-:W-:Y:S01]  /*a780*/  R2UR UR5, R5 ;  /* 0x00000000050572ca */ /* 0x000fe200000e0000 */
[----:B------:R-:W-:Y:S01]  /*a790*/  IMAD.MOV.U32 R89, RZ, RZ, 0x40000040 ;  /* 0x40000040ff597424 */ /* 0x000fe200078e00ff */
[----:B------:R-:W-:Y:S01]  /*a7a0*/  R2UR UR7, R7 ;  /* 0x00000000070772ca */ /* 0x000fe200000e0000 */
[----:B------:R-:W-:Y:S01]  /*a7b0*/  IMAD.MOV.U32 R11, RZ, RZ, 0x40000040 ;  /* 0x40000040ff0b7424 */ /* 0x000fe200078e00ff */
[----:B--2---:R-:W2:Y:S01]  /*a7c0*/  S2R R0, SR_TID.X ;  /* 0x0000000000007919 */ /* 0x004ea20000002100 */
[----:B------:R-:W-:Y:S01]  /*a7d0*/  UIADD3 UR38, UR38, 0x400, URZ ;  /* 0x0000040026267890 */ /* 0x000fe2000fffe03f */
[----:B------:R-:W-:-:S02]  /*a7e0*/  VIADD R86, R4, 0x4 ;  /* 0x0000000404567836 */ /* 0x000fc40000000000 */
[----:B------:R-:W-:Y:S01]  /*a7f0*/  IMAD.MOV.U32 R87, RZ, RZ, 0x40000040 ;  /* 0x40000040ff577424 */ /* 0x000fe200078e00ff */
[----:B------:R-:W-:Y:S01]  /*a800*/  USHF.R.U32.HI UR38, URZ, 0x4, UR38 ;  /* 0x000000043f267899 */ /* 0x000fe20008011626 */
[C---:B------:R-:W-:Y:S01]  /*a810*/  VIADD R84, R4.reuse, 0x6 ;  /* 0x0000000604547836 */ /* 0x040fe20000000000 */
[----:B------:R0:W-:Y:S01]  /*a820*/  STL.64 [R1+0x58], R88 ;  /* 0x0000585801007387 */ /* 0x0001e20000100a00 */
[----:B------:R-:W-:Y:S01]  /*a830*/  IMAD.MOV.U32 R85, RZ, RZ, 0x40000040 ;  /* 0x40000040ff557424 */ /* 0x000fe200078e00ff */
[----:B------:R-:W-:Y:S01]  /*a840*/  ULOP3.LUT UR38, UR38, 0x3fff, URZ, 0xc0, !UPT ;  /* 0x00003fff26267892 */ /* 0x000fe2000f8ec03f */
[C---:B------:R-:W-:Y:S01]  /*a850*/  VIADD R82, R4.reuse, 0x400 ;  /* 0x0000040004527836 */ /* 0x040fe20000000000 */
[----:B------:R0:W-:Y:S01]  /*a860*/  STL.64 [R1+0x50], R86 ;  /* 0x0000505601007387 */ /* 0x0001e20000100a00 */
[----:B------:R-:W-:Y:S01]  /*a870*/  IMAD.MOV.U32 R83, RZ, RZ, 0x40000040 ;  /* 0x40000040ff537424 */ /* 0x000fe200078e00ff */
[----:B------:R-:W-:Y:S01]  /*a880*/  ULOP3.LUT UR45, UR38, 0x10000, URZ, 0xfc, !UPT ;  /* 0x00010000262d7892 */ /* 0x000fe2000f8efc3f */
[----:B------:R-:W-:Y:S01]  /*a890*/  VIADD R80, R4, 0x402 ;  /* 0x0000040204507836 */ /* 0x000fe20000000000 */
[----:B------:R0:W-:Y:S01]  /*a8a0*/  STL.64 [R1+0x48], R84 ;  /* 0x0000485401007387 */ /* 0x0001e20000100a00 */
[----:B------:R-:W-:-:S02]  /*a8b0*/  IMAD.MOV.U32 R81, RZ, RZ, 0x40000040 ;  /* 0x40000040ff517424 */ /* 0x000fc400078e00ff */
[----:B------:R-:W-:Y:S01]  /*a8c0*/  VIADD R78, R4, 0x404 ;  /* 0x00000404044e7836 */ /* 0x000fe20000000000 */
[----:B------:R0:W-:Y:S01]  /*a8d0*/  STL.64 [R1+0x40], R82 ;  /* 0x0000405201007387 */ /* 0x0001e20000100a00 */
[----:B------:R-:W-:Y:S02]  /*a8e0*/  IMAD R6, R19, R6, UR45 ;  /* 0x0000002d13067e24 */ /* 0x000fe4000f8e0206 */
[----:B------:R-:W-:Y:S01]  /*a8f0*/  IMAD.MOV.U32 R79, RZ, RZ, 0x40000040 ;  /* 0x40000040ff4f7424 */ /* 0x000fe200078e00ff */
[----:B------:R0:W-:Y:S01]  /*a900*/  STL.64 [R1+0x38], R80 ;  /* 0x0000385001007387 */ /* 0x0001e20000100a00 */
[C---:B------:R-:W-:Y:S01]  /*a910*/  VIADD R10, R6.reuse, 0x2 ;  /* 0x00000002060a7836 */ /* 0x040fe20000000000 */
[----:B------:R-:W-:Y:S01]  /*a920*/  R2UR UR6, R6 ;  /* 0x00000000060672ca */ /* 0x000fe200000e0000 */
[----:B------:R-:W-:Y:S01]  /*a930*/  VIADD R76, R4, 0x406 ;  /* 0x00000406044c7836 */ /* 0x000fe20000000000 */
[----:B------:R0:W-:Y:S01]  /*a940*/  STL.64 [R1+0x30], R78 ;  /* 0x0000304e01007387 */ /* 0x0001e20000100a00 */
[----:B------:R-:W-:-:S02]  /*a950*/  IMAD.MOV.U32 R77, RZ, RZ, 0x40000040 ;  /* 0x40000040ff4d7424 */ /* 0x000fc400078e00ff */
[C---:B------:R-:W-:Y:S02]  /*a960*/  VIADD R74, R4.reuse, 0x800 ;  /* 0x00000800044a7836 */ /* 0x040fe40000000000 */
[----:B------:R-:W-:Y:S01]  /*a970*/  IMAD.MOV.U32 R75, RZ, RZ, 0x40000040 ;  /* 0x40000040ff4b7424 */ /* 0x000fe200078e00ff */
[----:B------:R0:W-:Y:S01]  /*a980*/  STL.64 [R1+0x20], R76 ;  /* 0x0000204c01007387 */ /* 0x0001e20000100a00 */
[----:B------:R-:W-:Y:S01]  /*a990*/  VIADD R72, R4, 0x802 ;  /* 0x0000080204487836 */ /* 0x000fe20000000000 */
[----:B--2---:R-:W-:Y:S01]  /*a9a0*/  SHF.R.U32.HI R0, RZ, 0x7, R0 ;  /* 0x00000007ff007819 */ /* 0x004fe20000011600 */
[----:B------:R-:W-:Y:S01]  /*a9b0*/  IMAD.MOV.U32 R73, RZ, RZ, 0x40000040 ;  /* 0x40000040ff497424 */ /* 0x000fe200078e00ff */
[----:B------:R0:W-:Y:S01]  /*a9c0*/  STL.64 [R1+0x18], R74 ;  /* 0x0000184a01007387 */ /* 0x0001e20000100a00 */
[----:B------:R-:W-:Y:S01]  /*a9d0*/  HGMMA.64x96x16.F32 R24, gdesc[UR4], R24, gsb0 ;  /* 0x01600000041879f0 */ /* 0x000fe20008000818 */
        /* <DEDUP_REMOVED lines=8> */
[----:B------:R0:W-:Y:S01]  /*aa60*/  STL.64 [R1+0x10], R72 ;  /* 0x0000104801007387 */ /* 0x0001e20000100a00 */
[----:B------:R-:W-:-:S02]  /*aa70*/  VIADD R14, R4, 0x806 ;  /* 0x00000806040e7836 */ /* 0x000fc40000000000 */
[----:B------:R-:W-:Y:S01]  /*aa80*/  IMAD.MOV.U32 R15, RZ, RZ, 0x40000040 ;  /* 0x40000040ff0f7424 */ /* 0x000fe200078e00ff */
[----:B------:R0:W-:Y:S01]  /*aa90*/  STL.64 [R1+0x8], R20 ;  /* 0x0000081401007387 */ /* 0x0001e20000100a00 */
[C---:B------:R-:W-:Y:S02]  /*aaa0*/  VIADD R228, R4.reuse, 0xc00 ;  /* 0x00000c0004e47836 */ /* 0x040fe40000000000 */
[----:B------:R-:W-:Y:S01]  /*aab0*/  IMAD.MOV.U32 R229, RZ, RZ, 0x40000040 ;  /* 0x40000040ffe57424 */ /* 0x000fe200078e00ff */
[----:B------:R0:W-:Y:S01]  /*aac0*/  STL.64 [R1], R14 ;  /* 0x0000000e01007387 */ /* 0x0001e20000100a00 */
[C---:B------:R-:W-:Y:S02]  /*aad0*/  VIADD R226, R4.reuse, 0xc02 ;  /* 0x00000c0204e27836 */ /* 0x040fe40000000000 */
[----:B------:R-:W-:Y:S02]  /*aae0*/  IMAD.MOV.U32 R227, RZ, RZ, 0x40000040 ;  /* 0x40000040ffe37424 */ /* 0x000fe400078e00ff */
[----:B------:R-:W-:-:S02]  /*aaf0*/  VIADD R224, R4, 0xc04 ;  /* 0x00000c0404e07836 */ /* 0x000fc40000000000 */
[----:B------:R-:W-:Y:S02]  /*ab00*/  IMAD.MOV.U32 R225, RZ, RZ, 0x40000040 ;  /* 0x40000040ffe17424 */ /* 0x000fe400078e00ff */
[----:B------:R-:W-:Y:S02]  /*ab10*/  VIADD R222, R4, 0xc06 ;  /* 0x00000c0604de7836 */ /* 0x000fe40000000000 */
[----:B------:R-:W-:Y:S02]  /*ab20*/  IMAD.MOV.U32 R7, RZ, RZ, 0x40000040 ;  /* 0x40000040ff077424 */ /* 0x000fe400078e00ff */
[----:B------:R-:W-:Y:S01]  /*ab30*/  IMAD.MOV.U32 R223, RZ, RZ, 0x40000040 ;  /* 0x40000040ffdf7424 */ /* 0x000fe200078e00ff */
[----:B------:R-:W-:Y:S02]  /*ab40*/  WARPGROUP.DEPBAR.LE gsb0, 0x0 ;  /* 0x00008000000079c5 */ /* 0x000fe40000010000 */
[----:B------:R-:W-:-:S06]  /*ab50*/  WARPGROUP.ARRIVE ;  /* 0x00000000000079c5 */ /* 0x000fcc0000000000 */
[----:B------:R-:W-:Y:S01]  /*ab60*/  HGMMA.64x96x16.F32 R24, gdesc[UR4], R24, gsb0 ;  /* 0x01600000041879f0 */ /* 0x000fe20008000818 */
[----:B------:R-:W-:Y:S02]  /*ab70*/  R2UR UR4, R86 ;  /* 0x00000000560472ca */ /* 0x000fe400000e0000 */
[----:B------:R-:W-:Y:S02]  /*ab80*/  R2UR UR5, R87 ;  /* 0x00000000570572ca */ /* 0x000fe400000e0000 */
[----:B------:R-:W-:Y:S02]  /*ab90*/  R2UR UR6, R10 ;  /* 0x000000000a0672ca */ /* 0x000fe400000e0000 */
[----:B------:R-:W-:Y:S01]  /*aba0*/  R2UR UR7, R11 ;  /* 0x000000000b0772ca */ /* 0x000fe200000e0000 */
[----:B------:R-:W-:Y:S01]  /*abb0*/  IMAD.MOV.U32 R11, RZ, RZ, 0x40000040 ;  /* 0x40000040ff0b7424 */ /* 0x000fe200078e00ff */
[----:B------:R-:W-:Y:S01]  /*abc0*/  IADD3 R10, R6, 0x6, RZ ;  /* 0x00000006060a7810 */ /* 0x000fe20007ffe0ff */
[----:B------:R-:W-:-:S02]  /*abd0*/  WARPGROUP.DEPBAR.LE gsb0, 0x0 ;  /* 0x00008000000079c5 */ /* 0x000fc40000010000 */
[----:B------:R-:W-:-:S08]  /*abe0*/  WARPGROUP.ARRIVE ;  /* 0x00000000000079c5 */ /* 0x000fd00000000000 */
        /* <DEDUP_REMOVED lines=23> */
[----:B------:R-:W-:Y:S02]  /*ad60*/  R2UR UR7, R11 ;  /* 0x000000000b0772ca */ /* 0x000fe400000e0000 */
[----:B------:R-:W-:Y:S01]  /*ad70*/  MOV R11, 0x40000040 ;  /* 0x40000040000b7802 */ /* 0x000fe20000000f00 */
        /* <DEDUP_REMOVED lines=90> */
[----:B------:R-:W-:Y:S03]  /*b320*/  HGMMA.64x96x16.F32 R24, gdesc[UR4], R24, gsb0 ;  /* 0x01600000041879f0 */ /* 0x000fe60008000818 */
[----:B------:R-:W-:Y:S02]  /*b330*/  WARPGROUP.DEPBAR.LE gsb0, 0x0 ;  /* 0x00008000000079c5 */ /* 0x000fe40000010000 */
[----:B------:R0:W-:Y:S06]  /*b340*/  BAR.ARV R7, 0x100 ;  /* 0x000400070000751d */ /* 0x0001ec0000002000 */
[----:B------:R-:W-:Y:S05]  /*b350*/  @!P0 BRA `(.L_x_6129) ;  /* 0x0000000000048947 */ /* 0x000fea0003800000 */
[----:B------:R-:W-:Y:S01]  /*b360*/  BPT.TRAP 0x1 ;  /* 0x000000040000795c */ /* 0x000fe20000300000 */
.L_x_6129:
[----:B------:R-:W2:Y:S01]  /*b370*/  LDL R0, [R1+0xa4] ;  /* 0x0000a40001007983 */ /* 0x000ea20000100800 */
[----:B------:R-:W5:Y:S01]  /*b380*/  LDC R3, c[0x0][0x448] ;  /* 0x00011200ff037b82 */ /* 0x000f620000000800 */
[----:B------:R-:W-:Y:S02]  /*b390*/  ULDC UR37, c[0x0][0xa80] ;  /* 0x0002a00000257ab9 */ /* 0x000fe40000000800 */
[----:B------:R-:W2:Y:S04]  /*b3a0*/  LDL R174, [R1+0x78] ;  /* 0x0000780001ae7983 */ /* 0x000ea80000100800 */
[----:B------:R-:W0:Y:S04]  /*b3b0*/  LDL R173, [R1+0x28] ;  /* 0x0000280001ad7983 */ /* 0x000e280000100800 */
[----:B------:R-:W3:Y:S01]  /*b3c0*/  LDL R11, [R1+0x94] ;  /* 0x00009400010b7983 */ /* 0x000ee20000100800 */
[----:B-----5:R-:W-:-:S13]  /*b3d0*/  ISETP.NE.AND P5, PT, R3, 0x1, PT ;  /* 0x000000010300780c */ /* 0x020fda0003fa5270 */
[----:B------:R-:W5:Y:S08]  /*b3e0*/  @P5 LDC R3, c[0x0][0x44c] ;  /* 0x00011300ff035b82 */ /* 0x000f700000000800 */
[----:B------:R-:W1:Y:S01]  /*b3f0*/  @P5 LDC R6, c[0x0][0x450] ;  /* 0x00011400ff065b82 */ /* 0x000e620000000800 */
[----:B--2---:R-:W-:-:S04]  /*b400*/  IMAD.IADD R0, R0, 0x1, R174 ;  /* 0x0000000100007824 */ /* 0x004fc800078e02ae */
[----:B-----5:R-:W-:-:S05]  /*b410*/  @P5 IMAD.HI.U32 R3, R0, R3, RZ ;  /* 0x0000000300035227 */ /* 0x020fca00078e00ff */
[----:B-1----:R-:W-:-:S05]  /*b420*/  @P5 SHF.R.U32.HI R0, RZ, R6, R3 ;  /* 0x00000006ff005219 */ /* 0x002fca0000011603 */
[----:B------:R-:W1:Y:S01]  /*b430*/  SHFL.IDX PT, R10, R0, RZ, 0x1c1f ;  /* 0x001c1fff000a7589 */ /* 0x000e6200000e0000 */
[----:B0--34-:R-:W-:-:S05]  /*b440*/  IMAD R8, R172, -0x60, R173 ;  /* 0xffffffa0ac087824 */ /* 0x019fca00078e02ad */
[C-C-:B------:R-:W-:Y:S02]  /*b450*/  IADD3 R6, -R11.reuse, 0x61, R8.reuse ;  /* 0x000000610b067810 */ /* 0x140fe40007ffe108 */
[----:B------:R-:W-:-:S03]  /*b460*/  IADD3 R8, -R11, 0x60, R8 ;  /* 0x000000600b087810 */ /* 0x000fc60007ffe108 */
[----:B------:R-:W-:-:S05]  /*b470*/  IMAD.IADD R3, R6, 0x1, -R219 ;  /* 0x0000000106037824 */ /* 0x000fca00078e0adb */
[----:B-1----:R-:W-:-:S04]  /*b480*/  VIADDMNMX R6, R10, R3, R8, PT ;  /* 0x000000030a067246 */ /* 0x002fc80003800108 */
        /* <DEDUP_REMOVED lines=64> */
[----:B------:R-:W-:Y:S01]  /*b890*/  FMNMX.FTZ R10, R64, R11, !PT ;  /* 0x0000000b400a7209 */ /* 0x000fe20007810000 */
[----:B------:R-:W0:Y:S01]  /*b8a0*/  SHFL.IDX PT, R0, R0, 0x1, 0x1c1f ;  /* 0x003c1f0000007f89 */ /* 0x000e2200000e0000 */
[----:B------:R-:W-:-:S02]  /*b8b0*/  ISETP.GT.AND P1, PT, R6, 0x59, PT ;  /* 0x000000590600780c */ /* 0x000fc40003f24270 */
[----:B------:R-:W-:Y:S02]  /*b8c0*/  FSEL R68, R68, -INF , P2 ;  /* 0xff80000044447808 */ /* 0x000fe40001000000 */
[----:B------:R-:W-:Y:S02]  /*b8d0*/  FMNMX.FTZ R11, R65, R10, !PT ;  /* 0x0000000a410b7209 */ /* 0x000fe40007810000 */
[----:B------:R-:W-:Y:S02]  /*b8e0*/  FSEL R69, R69, -INF , P1 ;  /* 0xff80000045457808 */ /* 0x000fe40000800000 */
[----:B------:R-:W-:-:S04]  /*b8f0*/  FMNMX.FTZ R6, R68, R11, !PT ;  /* 0x0000000b44067209 */ /* 0x000fc80007810000 */
[----:B------:R-:W-:-:S05]  /*b900*/  FMNMX.FTZ R6, R69, R6, !PT ;  /* 0x0000000645067209 */ /* 0x000fca0007810000 */
[----:B------:R-:W1:Y:S01]  /*b910*/  SHFL.BFLY PT, R11, R6, 0x2, 0x1f ;  /* 0x0c401f00060b7f89 */ /* 0x000e6200000e0000 */
        /* <DEDUP_REMOVED lines=9> */
[----:B-1----:R-:W-:Y:S02]  /*b9b0*/  FMNMX.FTZ R11, R6, R11, !PT ;  /* 0x0000000b060b7209 */ /* 0x002fe40007810000 */
[----:B------:R-:W-:Y:S02]  /*b9c0*/  ISETP.GT.AND P2, PT, R8, 0x10, PT ;  /* 0x000000100800780c */ /* 0x000fe40003f44270 */
[----:B------:R-:W-:Y:S02]  /*b9d0*/  FSEL R31, R31, -INF , P1 ;  /* 0xff8000001f1f7808 */ /* 0x000fe40000800000 */
[----:B------:R-:W-:Y:S01]  /*b9e0*/  FMNMX.FTZ R6, R30, R3, !PT ;  /* 0x000000031e067209 */ /* 0x000fe20007810000 */
[----:B------:R-:W0:Y:S01]  /*b9f0*/  SHFL.BFLY PT, R10, R11, 0x1, 0x1f ;  /* 0x0c201f000b0a7f89 */ /* 0x000e2200000e0000 */
        /* <DEDUP_REMOVED lines=18> */
[----:B0-----:R-:W-:-:S02]  /*bb20*/  FMNMX.FTZ R0, R11, R10, !PT ;  /* 0x0000000a0b007209 */ /* 0x001fc40007810000 */
        /* <DEDUP_REMOVED lines=41> */
[----:B------:R-:W-:-:S05]  /*bdc0*/  FMNMX.FTZ R8, R71, R8, !PT ;  /* 0x0000000847087209 */ /* 0x000fca0007810000 */
[----:B------:R-:W0:Y:S02]  /*bdd0*/  SHFL.BFLY PT, R13, R8, 0x2, 0x1f ;  /* 0x0c401f00080d7f89 */ /* 0x000e2400000e0000 */
[----:B0-----:R-:W-:-:S05]  /*bde0*/  FMNMX.FTZ R13, R8, R13, !PT ;  /* 0x0000000d080d7209 */ /* 0x001fca0007810000 */
[----:B------:R-:W0:Y:S01]  /*bdf0*/  SHFL.BFLY PT, R8, R13, 0x1, 0x1f ;  /* 0x0c201f000d087f89 */ /* 0x000e2200000e0000 */
[C---:B------:R-:W-:Y:S01]  /*be00*/  FMUL.FTZ R10, R0.reuse, UR37 ;  /* 0x00000025000a7c20 */ /* 0x040fe20008410000 */
[----:B------:R-:W-:-:S04]  /*be10*/  FSETP.NEU.FTZ.AND P4, PT, R0, -INF , PT ;  /* 0xff8000000000780b */ /* 0x000fc80003f9d000 */
[----:B------:R-:W-:-:S05]  /*be20*/  FSEL R10, R10, RZ, P4 ;  /* 0x000000ff0a0a7208 */ /* 0x000fca0002000000 */
[--C-:B------:R-:W-:Y:S01]  /*be30*/  FFMA.FTZ R200, R24, UR37, -R10.reuse ;  /* 0x0000002518c87c23 */ /* 0x100fe2000801080a */
[----:B------:R-:W-:Y:S01]  /*be40*/  FFMA.FTZ R25, R25, UR37, -R10 ;  /* 0x0000002519197c23 */ /* 0x000fe2000801080a */
[----:B0-----:R-:W-:-:S04]  /*be50*/  FMNMX.FTZ R8, R13, R8, !PT ;  /* 0x000000080d087209 */ /* 0x001fc80007810000 */
[C---:B------:R-:W-:Y:S01]  /*be60*/  FSETP.NEU.FTZ.AND P1, PT, R8.reuse, -INF , PT ;  /* 0xff8000000800780b */ /* 0x040fe20003f3d000 */
[----:B------:R-:W-:Y:S01]  /*be70*/  FMUL.FTZ R171, R8, UR37 ;  /* 0x0000002508ab7c20 */ /* 0x000fe20008410000 */
[----:B------:R-:W-:-:S04]  /*be80*/  FFMA.FTZ R202, R28, UR37, -R10 ;  /* 0x000000251cca7c23 */ /* 0x000fc8000801080a */
[----:B------:R-:W-:Y:S01]  /*be90*/  FSEL R171, R171, RZ, P1 ;  /* 0x000000ffabab7208 */ /* 0x000fe20000800000 */
[----:B------:R-:W-:Y:S01]  /*bea0*/  MUFU.EX2 R200, R200 ;  /* 0x000000c800c87308 */ /* 0x000fe20000000800 */
[----:B------:R-:W-:Y:S02]  /*beb0*/  VIADD R13, R9, 0x32440 ;  /* 0x00032440090d7836 */ /* 0x000fe40000000000 */
[--C-:B------:R-:W-:Y:S01]  /*bec0*/  FFMA.FTZ R6, R29, UR37, -R10.reuse ;  /* 0x000000251d067c23 */ /* 0x100fe2000801080a */
[----:B------:R-:W-:Y:S02]  /*bed0*/  IMAD.U32 R14, RZ, RZ, UR41 ;  /* 0x00000029ff0e7e24 */ /* 0x000fe4000f8e00ff */
[--C-:B------:R-:W-:Y:S01]  /*bee0*/  FFMA.FTZ R201, R26, UR37, -R171.reuse ;  /* 0x000000251ac97c23 */ /* 0x100fe200080108ab */
[--C-:B------:R-:W-:Y:S01]  /*bef0*/  FFMA.FTZ R26, R27, UR37, -R171.reuse ;  /* 0x000000251b1a7c23 */ /* 0x100fe200080108ab */
[----:B------:R-:W0:Y:S01]  /*bf00*/  MUFU.EX2 R3, R25 ;  /* 0x0000001900037308 */ /* 0x000e220000000800 */
[----:B------:R-:W-:Y:S01]  /*bf10*/  FFMA.FTZ R203, R30, UR37, -R171 ;  /* 0x000000251ecb7c23 */ /* 0x000fe200080108ab */
[----:B------:R-:W-:Y:S01]  /*bf20*/  FFMA.FTZ R152, R32, UR37, -R10 ;  /* 0x0000002520987c23 */ /* 0x000fe2000801080a */
[----:B------:R-:W-:Y:S01]  /*bf30*/  PRMT R13, R14, 0x654, R13 ;  /* 0x000006540e0d7816 */ /* 0x000fe2000000000d */
[----:B------:R-:W-:-:S04]  /*bf40*/  ULOP3.LUT UR38, UR38, 0x3000000, URZ, 0xfc, !UPT ;  /* 0x0300000026267892 */ /* 0x000fc8000f8efc3f */
[----:B------:R-:W1:Y:S01]  /*bf50*/  MUFU.EX2 R202, R202 ;  /* 0x000000ca00ca7308 */ /* 0x000e620000000800 */
[----:B------:R-:W-:Y:S01]  /*bf60*/  FFMA.FTZ R27, R31, UR37, -R171 ;  /* 0x000000251f1b7c23 */ /* 0x000fe200080108ab */
[----:B------:R-:W-:Y:S01]  /*bf70*/  IMAD.MOV.U32 R14, RZ, RZ, 0xc00 ;  /* 0x00000c00ff0e7424 */ /* 0x000fe200078e00ff */
[----:B------:R2:W-:Y:S01]  /*bf80*/  SYNCS.ARRIVE.TRANS64.RED.A1T0 RZ, [R13+URZ], RZ ;  /* 0x000000ff0dff79a7 */ /* 0x0005e2000810043f */
[----:B------:R-:W-:Y:S01]  /*bf90*/  FFMA.FTZ R33, R33, UR37, -R10 ;  /* 0x0000002521217c23 */ /* 0x000fe2000801080a */
[----:B------:R3:W-:Y:S06]  /*bfa0*/  BAR.SYNC.DEFER_BLOCKING R12, 0x100 ;  /* 0x0004000c0000751d */ /* 0x0007ec0000010000 */
[----:B------:R-:W-:Y:S01]  /*bfb0*/  MUFU.EX2 R201, R201 ;  /* 0x000000c900c97308 */ /* 0x000fe20000000800 */
[----:B--2---:R-:W-:-:S02]  /*bfc0*/  IMAD.MOV.U32 R13, RZ, RZ, 0x40000040 ;  /* 0x40000040ff0d7424 */ /* 0x004fc400078e00ff */
[----:B------:R-:W-:-:S05]  /*bfd0*/  FFMA.FTZ R153, R34, UR37, -R171 ;  /* 0x0000002522997c23 */ /* 0x000fca00080108ab */
[----:B------:R-:W2:Y:S01]  /*bfe0*/  MUFU.EX2 R26, R26 ;  /* 0x0000001a001a7308 */ /* 0x000ea20000000800 */
[----:B---3--:R-:W-:Y:S02]  /*bff0*/  IMAD R12, R19, R14, UR38 ;  /* 0x00000026130c7e24 */ /* 0x008fe4000f8e020e */
[----:B------:R-:W-:-:S05]  /*c000*/  FFMA.FTZ R154, R36, UR37, -R10 ;  /* 0x00000025249a7c23 */ /* 0x000fca000801080a */
[----:B------:R-:W3:Y:S01]  /*c010*/  MUFU.EX2 R6, R6 ;  /* 0x0000000600067308 */ /* 0x000ee20000000800 */
[----:B------:R-:W-:Y:S01]  /*c020*/  R2UR UR7, R13 ;  /* 0x000000000d0772ca */ /* 0x000fe200000e0000 */
[----:B------:R-:W-:-:S06]  /*c030*/  FFMA.FTZ R30, R35, UR37, -R171 ;  /* 0x00000025231e7c23 */ /* 0x000fcc00080108ab */
[----:B------:R-:W4:Y:S01]  /*c040*/  MUFU.EX2 R203, R203 ;  /* 0x000000cb00cb7308 */ /* 0x000f220000000800 */
[----:B0-----:R-:W-:Y:S01]  /*c050*/  FADD.FTZ R13, R200, R3 ;  /* 0x00000003c80d7221 */ /* 0x001fe20000010000 */
[----:B------:R-:W-:-:S06]  /*c060*/  FFMA.FTZ R24, R37, UR37, -R10 ;  /* 0x0000002525187c23 */ /* 0x000fcc000801080a */
[----:B------:R-:W0:Y:S01]  /*c070*/  MUFU.EX2 R152, R152 ;  /* 0x0000009800987308 */ /* 0x000e220000000800 */
[----:B------:R-:W-:Y:S01]  /*c080*/  IADD3 R14, R12, 0x80, RZ ;  /* 0x000000800c0e7810 */ /* 0x000fe20007ffe0ff */
[----:B------:R-:W-:-:S06]  /*c090*/  FFMA.FTZ R155, R38, UR37, -R171 ;  /* 0x00000025269b7c23 */ /* 0x000fcc00080108ab */
[----:B------:R-:W5:Y:S01]  /*c0a0*/  MUFU.EX2 R27, R27 ;  /* 0x0000001b001b7308 */ /* 0x000f620000000800 */
[----:B-1----:R-:W-:Y:S01]  /*c0b0*/  FADD.FTZ R13, R202, R13 ;  /* 0x0000000dca0d7221 */ /* 0x002fe20000010000 */
[----:B------:R-:W-:-:S06]  /*c0c0*/  FFMA.FTZ R156, R40, UR37, -R10 ;  /* 0x00000025289c7c23 */ /* 0x000fcc000801080a */
[----:B------:R-:W1:Y:S01]  /*c0d0*/  MUFU.EX2 R11, R33 ;  /* 0x00000021000b7308 */ /* 0x000e620000000800 */
[----:B------:R-:W-:Y:S01]  /*c0e0*/  R2UR UR10, R14 ;  /* 0x000000000e0a72ca */ /* 0x000fe200000e0000 */
[----:B------:R-:W-:Y:S02]  /*c0f0*/  VIADD R14, R12, 0x100 ;  /* 0x000001000c0e7836 */ /* 0x000fe40000000000 */
[----:B--2---:R-:W-:-:S04]  /*c100*/  FADD.FTZ R40, R201, R26 ;  /* 0x0000001ac9287221 */ /* 0x004fc80000010000 */
[----:B------:R-:W2:Y:S01]  /*c110*/  MUFU.EX2 R153, R153 ;  /* 0x0000009900997308 */ /* 0x000ea20000000800 */
[----:B------:R-:W-:Y:S01]  /*c120*/  FFMA.FTZ R31, R39, UR37, -R171 ;  /* 0x00000025271f7c23 */ /* 0x000fe200080108ab */
[----:B---3--:R-:W-:-:S06]  /*c130*/  FADD.FTZ R13, R6, R13 ;  /* 0x0000000d060d7221 */ /* 0x008fcc0000010000 */
[----:B------:R-:W3:Y:S01]  /*c140*/  MUFU.EX2 R154, R154 ;  /* 0x0000009a009a7308 */ /* 0x000ee20000000800 */
[----:B------:R-:W-:Y:S01]  /*c150*/  FFMA.FTZ R25, R41, UR37, -R10 ;  /* 0x0000002529197c23 */ /* 0x000fe2000801080a */
[----:B------:R-:W-:Y:S02]  /*c160*/  IMAD.MOV.U32 R15, RZ, RZ, 0x40000040 ;  /* 0x40000040ff0f7424 */ /* 0x000fe400078e00ff */
[----:B----4-:R-:W-:-:S04]  /*c170*/  FADD.FTZ R40, R203, R40 ;  /* 0x00000028cb287221 */ /* 0x010fc80000010000 */
[----:B------:R-:W4:Y:S01]  /*c180*/  MUFU.EX2 R30, R30 ;  /* 0x0000001e001e7308 */ /* 0x000f220000000800 */
[----:B------:R-:W-:Y:S01]  /*c190*/  R2UR UR14, R14 ;  /* 0x000000000e0e72ca */ /* 0x000fe200000e0000 */
[----:B------:R-:W-:Y:S01]  /*c1a0*/  FFMA.FTZ R157, R42, UR37, -R171 ;  /* 0x000000252a9d7c23 */ /* 0x000fe200080108ab */
[----:B0-----:R-:W-:-:S05]  /*c1b0*/  FADD.FTZ R14, R152, R13 ;  /* 0x0000000d980e7221 */ /* 0x001fca0000010000 */
[----:B------:R-:W0:Y:S01]  /*c1c0*/  MUFU.EX2 R24, R24 ;  /* 0x0000001800187308 */ /* 0x000e220000000800 */
[----:B------:R-:W-:Y:S01]  /*c1d0*/  FFMA.FTZ R158, R44, UR37, -R10 ;  /* 0x000000252c9e7c23 */ /* 0x000fe2000801080a */
[----:B------:R-:W-:Y:S01]  /*c1e0*/  R2UR UR11, R15 ;  /* 0x000000000f0b72ca */ /* 0x000fe200000e0000 */
[----:B-----5:R-:W-:-:S05]  /*c1f0*/  FADD.FTZ R40, R27, R40 ;  /* 0x000000281b287221 */ /* 0x020fca0000010000 */
[----:B------:R-:W5:Y:S01]  /*c200*/  MUFU.EX2 R155, R155 ;  /* 0x0000009b009b7308 */ /* 0x000f620000000800 */
[----:B------:R-:W-:Y:S01]  /*c210*/  R2UR UR15, R15 ;  /* 0x000000000f0f72ca */ /* 0x000fe200000e0000 */
[----:B------:R-:W-:Y:S01]  /*c220*/  FFMA.FTZ R34, R43, UR37, -R171 ;  /* 0x000000252b227c23 */ /* 0x000fe200080108ab */
[----:B-1----:R-:W-:-:S05]  /*c230*/  FADD.FTZ R15, R11, R14 ;  /* 0x0000000e0b0f7221 */ /* 0x002fca0000010000 */
[----:B------:R-:W1:Y:S01]  /*c240*/  MUFU.EX2 R156, R156 ;  /* 0x0000009c009c7308 */ /* 0x000e620000000800 */
[----:B------:R-:W-:Y:S01]  /*c250*/  FFMA.FTZ R28, R45, UR37, -R10 ;  /* 0x000000252d1c7c23 */ /* 0x000fe2000801080a */
[----:B------:R-:W-:Y:S02]  /*c260*/  VIADD R20, R12, 0x180 ;  /* 0x000001800c147836 */ /* 0x000fe40000000000 */
[----:B--2---:R-:W-:-:S04]  /*c270*/  FADD.FTZ R13, R153, R40 ;  /* 0x00000028990d7221 */ /* 0x004fc80000010000 */
[----:B------:R-:W2:Y:S01]  /*c280*/  MUFU.EX2 R31, R31 ;  /* 0x0000001f001f7308 */ /* 0x000ea20000000800 */
[----:B------:R-:W-:Y:S01]  /*c290*/  FFMA.FTZ R159, R46, UR37, -R171 ;  /* 0x000000252e9f7c23 */ /* 0x000fe200080108ab */
[----:B---3--:R-:W-:-:S06]  /*c2a0*/  FADD.FTZ R15, R154, R15 ;  /* 0x0000000f9a0f7221 */ /* 0x008fcc0000010000 */
[----:B------:R-:W3:Y:S01]  /*c2b0*/  MUFU.EX2 R25, R25 ;  /* 0x0000001900197308 */ /* 0x000ee20000000800 */
[----:B------:R-:W-:Y:S01]  /*c2c0*/  FFMA.FTZ R160, R48, UR37, -R10 ;  /* 0x0000002530a07c23 */ /* 0x000fe2000801080a */
[----:B------:R-:W-:Y:S01]  /*c2d0*/  R2UR UR18, R20 ;  /* 0x00000000141272ca */ /* 0x000fe200000e0000 */
[----:B------:R-:W-:-:S05]  /*c2e0*/  VIADD R14, R12, 0x200 ;  /* 0x000002000c0e7836 */ /* 0x000fca0000000000 */
[----:B------:R-:W3:Y:S01]  /*c2f0*/  MUFU.EX2 R157, R157 ;  /* 0x0000009d009d7308 */ /* 0x000ee20000000800 */
[----:B----4-:R-:W-:Y:S01]  /*c300*/  FADD.FTZ R20, R30, R13 ;  /* 0x0000000d1e147221 */ /* 0x010fe20000010000 */
[----:B------:R-:W-:Y:S01]  /*c310*/  FFMA.FTZ R35, R47, UR37, -R171 ;  /* 0x000000252f237c23 */ /* 0x000fe200080108ab */
[----:B0-----:R-:W-:-:S05]  /*c320*/  FADD.FTZ R13, R24, R15 ;  /* 0x0000000f180d7221 */ /* 0x001fca0000010000 */
[----:B------:R-:W0:Y:S01]  /*c330*/  MUFU.EX2 R158, R158 ;  /* 0x0000009e009e7308 */ /* 0x000e220000000800 */
[----:B------:R-:W-:Y:S01]  /*c340*/  FFMA.FTZ R29, R49, UR37, -R10 ;  /* 0x00000025311d7c23 */ /* 0x000fe2000801080a */
[----:B------:R-:W-:Y:S02]  /*c350*/  IMAD.MOV.U32 R15, RZ, RZ, 0x40000040 ;  /* 0x40000040ff0f7424 */ /* 0x000fe400078e00ff */
[----:B-----5:R-:W-:-:S04]  /*c360*/  FADD.FTZ R20, R155, R20 ;  /* 0x000000149b147221 */ /* 0x020fc80000010000 */
[----:B------:R-:W4:Y:S01]  /*c370*/  MUFU.EX2 R34, R34 ;  /* 0x0000002200227308 */ /* 0x000f220000000800 */
[----:B------:R-:W-:Y:S01]  /*c380*/  R2UR UR22, R14 ;  /* 0x000000000e1672ca */ /* 0x000fe200000e0000 */
[----:B------:R-:W-:Y:S01]  /*c390*/  FFMA.FTZ R161, R50, UR37, -R171 ;  /* 0x0000002532a17c23 */ /* 0x000fe200080108ab */
[----:B-1----:R-:W-:-:S05]  /*c3a0*/  FADD.FTZ R14, R156, R13 ;  /* 0x0000000d9c0e7221 */ /* 0x002fca0000010000 */
[----:B------:R-:W1:Y:S01]  /*c3b0*/  MUFU.EX2 R28, R28 ;  /* 0x0000001c001c7308 */ /* 0x000e620000000800 */
[----:B------:R-:W-:Y:S01]  /*c3c0*/  FFMA.FTZ R162, R52, UR37, -R10 ;  /* 0x0000002534a27c23 */ /* 0x000fe2000801080a */
[----:B------:R-:W-:Y:S01]  /*c3d0*/  IMAD.MOV.U32 R13, RZ, RZ, 0x40000040 ;  /* 0x40000040ff0d7424 */ /* 0x000fe200078e00ff */
[----:B------:R-:W-:-:S05]  /*c3e0*/  R2UR UR23, R15 ;  /* 0x000000000f1772ca */ /* 0x000fca00000e0000 */
[----:B------:R-:W5:Y:S01]  /*c3f0*/  MUFU.EX2 R159, R159 ;  /* 0x0000009f009f7308 */ /* 0x000f620000000800 */
[----:B--2---:R-:W-:Y:S01]  /*c400*/  FADD.FTZ R20, R31, R20 ;  /* 0x000000141f147221 */ /* 0x004fe20000010000 */
[----:B------:R-:W-:Y:S01]  /*c410*/  FFMA.FTZ R38, R51, UR37, -R171 ;  /* 0x0000002533267c23 */ /* 0x000fe200080108ab */
[----:B---3--:R-:W-:-:S05]  /*c420*/  FADD.FTZ R15, R25, R14 ;  /* 0x0000000e190f7221 */ /* 0x008fca0000010000 */
[----:B------:R-:W2:Y:S01]  /*c430*/  MUFU.EX2 R160, R160 ;  /* 0x000000a000a07308 */ /* 0x000ea20000000800 */
[----:B------:R-:W-:Y:S01]  /*c440*/  FFMA.FTZ R32, R53, UR37, -R10 ;  /* 0x0000002535207c23 */ /* 0x000fe2000801080a */
[----:B------:R-:W-:Y:S01]  /*c450*/  R2UR UR27, R13 ;  /* 0x000000000d1b72ca */ /* 0x000fe200000e0000 */
[----:B------:R-:W-:-:S05]  /*c460*/  FADD.FTZ R13, R157, R20 ;  /* 0x000000149d0d7221 */ /* 0x000fca0000010000 */
[----:B------:R-:W3:Y:S01]  /*c470*/  MUFU.EX2 R35, R35 ;  /* 0x0000002300237308 */ /* 0x000ee20000000800 */
[----:B------:R-:W-:Y:S01]  /*c480*/  FFMA.FTZ R163, R54, UR37, -R171 ;  /* 0x0000002536a37c23 */ /* 0x000fe200080108ab */
[----:B0-----:R-:W-:-:S06]  /*c490*/  FADD.FTZ R15, R158, R15 ;  /* 0x0000000f9e0f7221 */ /* 0x001fcc0000010000 */
[----:B------:R-:W0:Y:S01]  /*c4a0*/  MUFU.EX2 R29, R29 ;  /* 0x0000001d001d7308 */ /* 0x000e220000000800 */
[----:B------:R-:W-:Y:S01]  /*c4b0*/  FFMA.FTZ R164, R56, UR37, -R10 ;  /* 0x0000002538a47c23 */ /* 0x000fe2000801080a */
[C---:B------:R-:W-:Y:S01]  /*c4c0*/  R2UR UR6, R12.reuse ;  /* 0x000000000c0672ca */ /* 0x040fe200000e0000 */
[----:B------:R-:W-:Y:S01]  /*c4d0*/  VIADD R12, R12, 0x280 ;  /* 0x000002800c0c7836 */ /* 0x000fe20000000000 */
[----:B------:R-:W-:-:S04]  /*c4e0*/  F2FP.F16.F32.PACK_AB R202, R6, R202 ;  /* 0x000000ca06ca723e */ /* 0x000fc800000000ff */
[----:B------:R-:W0:Y:S01]  /*c4f0*/  MUFU.EX2 R161, R161 ;  /* 0x000000a100a17308 */ /* 0x000e220000000800 */
[----:B----4-:R-:W-:Y:S01]  /*c500*/  FADD.FTZ R6, R34, R13 ;  /* 0x0000000d22067221 */ /* 0x010fe20000010000 */
[----:B------:R-:W-:Y:S01]  /*c510*/  FFMA.FTZ R39, R55, UR37, -R171 ;  /* 0x0000002537277c23 */ /* 0x000fe200080108ab */
[----:B-1----:R-:W-:-:S05]  /*c520*/  FADD.FTZ R15, R28, R15 ;  /* 0x0000000f1c0f7221 */ /* 0x002fca0000010000 */
[----:B------:R-:W1:Y:S01]  /*c530*/  MUFU.EX2 R162, R162 ;  /* 0x000000a200a27308 */ /* 0x000e620000000800 */
[----:B------:R-:W-:Y:S01]  /*c540*/  FFMA.FTZ R33, R57, UR37, -R10 ;  /* 0x0000002539217c23 */ /* 0x000fe2000801080a */
[----:B------:R-:W-:Y:S01]  /*c550*/  R2UR UR26, R12 ;  /* 0x000000000c1a72ca */ /* 0x000fe200000e0000 */
[----:B-----5:R-:W-:-:S05]  /*c560*/  FADD.FTZ R6, R159, R6 ;  /* 0x000000069f067221 */ /* 0x020fca0000010000 */
[----:B------:R-:W4:Y:S01]  /*c570*/  MUFU.EX2 R38, R38 ;  /* 0x0000002600267308 */ /* 0x000f220000000800 */
[----:B------:R-:W-:Y:S01]  /*c580*/  FFMA.FTZ R165, R58, UR37, -R171 ;  /* 0x000000253aa57c23 */ /* 0x000fe200080108ab */
[----:B--2---:R-:W-:-:S06]  /*c590*/  FADD.FTZ R12, R160, R15 ;  /* 0x0000000fa00c7221 */ /* 0x004fcc0000010000 */
[----:B------:R-:W2:Y:S01]  /*c5a0*/  MUFU.EX2 R32, R32 ;  /* 0x0000002000207308 */ /* 0x000ea20000000800 */
[----:B------:R-:W-:Y:S01]  /*c5b0*/  FFMA.FTZ R166, R60, UR37, -R10 ;  /* 0x000000253ca67c23 */ /* 0x000fe2000801080a */
[----:B------:R-:W-:Y:S01]  /*c5c0*/  F2FP.F16.F32.PACK_AB R152, R11, R152 ;  /* 0x000000980b98723e */ /* 0x000fe200000000ff */
[----:B---3--:R-:W-:-:S05]  /*c5d0*/  FADD.FTZ R6, R35, R6 ;  /* 0x0000000623067221 */ /* 0x008fca0000010000 */
[----:B------:R-:W3:Y:S01]  /*c5e0*/  MUFU.EX2 R163, R163 ;  /* 0x000000a300a37308 */ /* 0x000ee20000000800 */
[----:B------:R-:W-:Y:S01]  /*c5f0*/  FFMA.FTZ R59, R59, UR37, -R171 ;  /* 0x000000253b3b7c23 */ /* 0x000fe200080108ab */
[----:B0-----:R-:W-:-:S06]  /*c600*/  FADD.FTZ R11, R29, R12 ;  /* 0x0000000c1d0b7221 */ /* 0x001fcc0000010000 */
[----:B------:R-:W0:Y:S01]  /*c610*/  MUFU.EX2 R164, R164 ;  /* 0x000000a400a47308 */ /* 0x000e220000000800 */
[----:B------:R-:W-:Y:S01]  /*c620*/  FFMA.FTZ R36, R61, UR37, -R10 ;  /* 0x000000253d247c23 */ /* 0x000fe2000801080a */
[----:B------:R-:W-:Y:S01]  /*c630*/  F2FP.F16.F32.PACK_AB R200, R3, R200 ;  /* 0x000000c803c8723e */ /* 0x000fe200000000ff */
[----:B------:R-:W-:-:S05]  /*c640*/  FADD.FTZ R3, R161, R6 ;  /* 0x00000006a1037221 */ /* 0x000fca0000010000 */
[----:B------:R-:W5:Y:S01]  /*c650*/  MUFU.EX2 R39, R39 ;  /* 0x0000002700277308 */ /* 0x000f620000000800 */
[----:B------:R-:W-:Y:S01]  /*c660*/  FFMA.FTZ R62, R62, UR37, -R171 ;  /* 0x000000253e3e7c23 */ /* 0x000fe200080108ab */
[----:B-1----:R-:W-:-:S06]  /*c670*/  FADD.FTZ R11, R162, R11 ;  /* 0x0000000ba20b7221 */ /* 0x002fcc0000010000 */
[----:B------:R-:W1:Y:S01]  /*c680*/  MUFU.EX2 R33, R33 ;  /* 0x0000002100217308 */ /* 0x000e620000000800 */
[----:B------:R-:W-:Y:S01]  /*c690*/  FFMA.FTZ R168, R64, UR37, -R10 ;  /* 0x0000002540a87c23 */ /* 0x000fe2000801080a */
[----:B----4-:R-:W-:-:S06]  /*c6a0*/  FADD.FTZ R6, R38, R3 ;  /* 0x0000000326067221 */ /* 0x010fcc0000010000 */
[----:B------:R-:W4:Y:S01]  /*c6b0*/  MUFU.EX2 R165, R165 ;  /* 0x000000a500a57308 */ /* 0x000f220000000800 */
[----:B------:R-:W-:Y:S01]  /*c6c0*/  FFMA.FTZ R63, R63, UR37, -R171 ;  /* 0x000000253f3f7c23 */ /* 0x000fe200080108ab */
[----:B--2---:R-:W-:-:S06]  /*c6d0*/  FADD.FTZ R11, R32, R11 ;  /* 0x0000000b200b7221 */ /* 0x004fcc0000010000 */
[----:B------:R-:W2:Y:S01]  /*c6e0*/  MUFU.EX2 R166, R166 ;  /* 0x000000a600a67308 */ /* 0x000ea20000000800 */
[----:B------:R-:W-:Y:S01]  /*c6f0*/  FFMA.FTZ R37, R65, UR37, -R10 ;  /* 0x0000002541257c23 */ /* 0x000fe2000801080a */
[----:B---3--:R-:W-:-:S06]  /*c700*/  FADD.FTZ R6, R163, R6 ;  /* 0x00000006a3067221 */ /* 0x008fcc0000010000 */
[----:B------:R-:W3:Y:S01]  /*c710*/  MUFU.EX2 R59, R59 ;  /* 0x0000003b003b7308 */ /* 0x000ee20000000800 */
[----:B------:R-:W-:Y:S01]  /*c720*/  FFMA.FTZ R66, R66, UR37, -R171 ;  /* 0x0000002542427c23 */ /* 0x000fe200080108ab */
[----:B0-----:R-:W-:-:S06]  /*c730*/  FADD.FTZ R12, R164, R11 ;  /* 0x0000000ba40c7221 */ /* 0x001fcc0000010000 */
[----:B------:R-:W0:Y:S01]  /*c740*/  MUFU.EX2 R36, R36 ;  /* 0x0000002400247308 */ /* 0x000e220000000800 */
[----:B------:R-:W-:Y:S01]  /*c750*/  FFMA.FTZ R170, R68, UR37, -R10 ;  /* 0x0000002544aa7c23 */ /* 0x000fe2000801080a */
[----:B-----5:R-:W-:-:S06]  /*c760*/  FADD.FTZ R6, R39, R6 ;  /* 0x0000000627067221 */ /* 0x020fcc0000010000 */
[----:B------:R-:W5:Y:S01]  /*c770*/  MUFU.EX2 R62, R62 ;  /* 0x0000003e003e7308 */ /* 0x000f620000000800 */
[----:B------:R-:W-:Y:S01]  /*c780*/  FFMA.FTZ R67, R67, UR37, -R171 ;  /* 0x0000002543437c23 */ /* 0x000fe200080108ab */
[----:B-1----:R-:W-:-:S06]  /*c790*/  FADD.FTZ R3, R33, R12 ;  /* 0x0000000c21037221 */ /* 0x002fcc0000010000 */
[----:B------:R-:W1:Y:S01]  /*c7a0*/  MUFU.EX2 R168, R168 ;  /* 0x000000a800a87308 */ /* 0x000e620000000800 */
[----:B------:R-:W-:Y:S01]  /*c7b0*/  FFMA.FTZ R69, R69, UR37, -R10 ;  /* 0x0000002545457c23 */ /* 0x000fe2000801080a */
[----:B----4-:R-:W-:-:S06]  /*c7c0*/  FADD.FTZ R6, R165, R6 ;  /* 0x00000006a5067221 */ /* 0x010fcc0000010000 */
[----:B------:R-:W4:Y:S01]  /*c7d0*/  MUFU.EX2 R63, R63 ;  /* 0x0000003f003f7308 */ /* 0x000f220000000800 */
[----:B--2---:R-:W-:-:S07]  /*c7e0*/  FADD.FTZ R11, R166, R3 ;  /* 0x00000003a60b7221 */ /* 0x004fce0000010000 */
[----:B------:R-:W2:Y:S01]  /*c7f0*/  MUFU.EX2 R37, R37 ;  /* 0x0000002500257308 */ /* 0x000ea20000000800 */
[----:B---3--:R-:W-:Y:S01]  /*c800*/  FADD.FTZ R3, R59, R6 ;  /* 0x000000063b037221 */ /* 0x008fe20000010000 */
[----:B0-----:R-:W-:-:S06]  /*c810*/  FADD.FTZ R11, R36, R11 ;  /* 0x0000000b240b7221 */ /* 0x001fcc0000010000 */
[----:B------:R-:W0:Y:S08]  /*c820*/  MUFU.EX2 R66, R66 ;  /* 0x0000004200427308 */ /* 0x000e300000000800 */
[----:B------:R-:W3:Y:S01]  /*c830*/  MUFU.EX2 R170, R170 ;  /* 0x000000aa00aa7308 */ /* 0x000ee20000000800 */
[----:B-----5:R-:W-:Y:S01]  /*c840*/  FADD.FTZ R6, R62, R3 ;  /* 0x000000033e067221 */ /* 0x020fe20000010000 */
[----:B-1----:R-:W-:-:S06]  /*c850*/  FADD.FTZ R12, R168, R11 ;  /* 0x0000000ba80c7221 */ /* 0x002fcc0000010000 */
[----:B------:R-:W1:Y:S08]  /*c860*/  MUFU.EX2 R67, R67 ;  /* 0x0000004300437308 */ /* 0x000e700000000800 */
[----:B------:R-:W5:Y:S01]  /*c870*/  MUFU.EX2 R69, R69 ;  /* 0x0000004500457308 */ /* 0x000f620000000800 */
[----:B----4-:R-:W-:Y:S01]  /*c880*/  FADD.FTZ R3, R63, R6 ;  /* 0x000000063f037221 */ /* 0x010fe20000010000 */
[----:B--2---:R-:W-:Y:S01]  /*c890*/  FADD.FTZ R11, R37, R12 ;  /* 0x0000000c250b7221 */ /* 0x004fe20000010000 */
[----:B------:R-:W-:-:S02]  /*c8a0*/  F2FP.F16.F32.PACK_AB R201, R26, R201 ;  /* 0x000000c91ac9723e */ /* 0x000fc400000000ff */
[----:B0-----:R-:W-:Y:S01]  /*c8b0*/  FADD.FTZ R6, R66, R3 ;  /* 0x0000000342067221 */ /* 0x001fe20000010000 */
[----:B---3--:R-:W-:Y:S01]  /*c8c0*/  FADD.FTZ R12, R170, R11 ;  /* 0x0000000baa0c7221 */ /* 0x008fe20000010000 */
[----:B------:R-:W-:Y:S01]  /*c8d0*/  F2FP.F16.F32.PACK_AB R203, R27, R203 ;  /* 0x000000cb1bcb723e */ /* 0x000fe200000000ff */
[--C-:B------:R-:W-:Y:S01]  /*c8e0*/  FFMA.FTZ R10, R70, UR37, -R171.reuse ;  /* 0x00000025460a7c23 */ /* 0x100fe200080108ab */
[----:B-1----:R-:W-:Y:S01]  /*c8f0*/  FADD.FTZ R3, R67, R6 ;  /* 0x0000000643037221 */ /* 0x002fe20000010000 */
[----:B------:R-:W-:Y:S01]  /*c900*/  FFMA.FTZ R171, R71, UR37, -R171 ;  /* 0x0000002547ab7c23 */ /* 0x000fe200080108ab */
[----:B------:R-:W-:Y:S02]  /*c910*/  F2FP.F16.F32.PACK_AB R153, R30, R153 ;  /* 0x000000991e99723e */ /* 0x000fe400000000ff */
[----:B------:R-:W-:Y:S02]  /*c920*/  F2FP.F16.F32.PACK_AB R154, R24, R154 ;  /* 0x0000009a189a723e */ /* 0x000fe400000000ff */
[----:B------:R-:W-:-:S02]  /*c930*/  F2FP.F16.F32.PACK_AB R155, R31, R155 ;  /* 0x0000009b1f9b723e */ /* 0x000fc400000000ff */
[----:B------:R-:W-:Y:S01]  /*c940*/  F2FP.F16.F32.PACK_AB R156, R25, R156 ;  /* 0x0000009c199c723e */ /* 0x000fe200000000ff */
[----:B-----5:R-:W-:Y:S01]  /*c950*/  FADD.FTZ R6, R69, R12 ;  /* 0x0000000c45067221 */ /* 0x020fe20000010000 */
        /* <DEDUP_REMOVED lines=14> */
[----:B------:R-:W-:-:S06]  /*ca40*/  WARPGROUP.ARRIVE ;  /* 0x00000000000079c5 */ /* 0x000fcc0000000000 */
[----:B------:R-:W-:Y:S03]  /*ca50*/  HGMMA.64x256x16.F32 R24, R200, gdesc[UR4].tnspB, RZ, !UPT, gsb0 ;  /* 0x43e00004c8187df0 */ /* 0x000fe6000c0008ff */
[----:B------:R-:W-:Y:S02]  /*ca60*/  WARPGROUP.DEPBAR.LE gsb0, 0x0 ;  /* 0x00008000000079c5 */ /* 0x000fe40000010000 */
[----:B------:R-:W-:-:S15]  /*ca70*/  WARPGROUP.ARRIVE ;  /* 0x00000000000079c5 */ /* 0x000fde0000000000 */
[----:B------:R-:W-:-:S08]  /*ca80*/  NOP ;  /* 0x0000000000007918 */ /* 0x000fd00000000000 */
[----:B------:R-:W-:Y:S01]  /*ca90*/  HGMMA.64x256x16.F32 R24, R152, gdesc[UR8].tnspB, R24, gsb0 ;  /* 0x43e0000898187df0 */ /* 0x000fe20008000818 */
[----:B------:R-:W-:-:S05]  /*caa0*/  IMAD.MOV.U32 R21, RZ, RZ, 0x40000040 ;  /* 0x40000040ff157424 */ /* 0x000fca00078e00ff */
[----:B------:R-:W-:Y:S01]  /*cab0*/  R2UR UR19, R21 ;  /* 0x00000000151372ca */ /* 0x000fe200000e0000 */
[----:B------:R-:W-:Y:S02]  /*cac0*/  WARPGROUP.DEPBAR.LE gsb0, 0x0 ;  /* 0x00008000000079c5 */ /* 0x000fe40000010000 */
[----:B------:R-:W-:-:S15]  /*cad0*/  WARPGROUP.ARRIVE ;  /* 0x00000000000079c5 */ /* 0x000fde0000000000 */
[----:B------:R-:W-:-:S04]  /*cae0*/  NOP ;  /* 0x0000000000007918 */ /* 0x000fc80000000000 */
[----:B------:R-:W-:Y:S03]  /*caf0*/  HGMMA.64x256x16.F32 R24, R156, gdesc[UR12].tnspB, R24, gsb0 ;  /* 0x43e0000c9c187df0 */ /* 0x000fe60008000818 */
[----:B------:R-:W-:Y:S02]  /*cb00*/  WARPGROUP.DEPBAR.LE gsb0, 0x0 ;  /* 0x00008000000079c5 */ /* 0x000fe40000010000 */
[----:B------:R-:W-:-:S15]  /*cb10*/  WARPGROUP.ARRIVE ;  /* 0x00000000000079c5 */ /* 0x000fde0000000000 */
[----:B------:R-:W-:-:S08]  /*cb20*/  NOP ;  /* 0x0000000000007918 */ /* 0x000fd00000000000 */
[----:B------:R-:W-:Y:S01]  /*cb30*/  HGMMA.64x256x16.F32 R24, R160, gdesc[UR16].tnspB, R24, gsb0 ;  /* 0x43e00010a0187df0 */ /* 0x000fe20008000818 */
[----:B------:R-:W0:Y:S08]  /*cb40*/  MUFU.EX2 R10, R10 ;  /* 0x0000000a000a7308 */ /* 0x000e300000000800 */
[----:B------:R-:W1:Y:S01]  /*cb50*/  MUFU.EX2 R171, R171 ;  /* 0x000000ab00ab7308 */ /* 0x000e620000000800 */
[----:B0-----:R-:W-:-:S04]  /*cb60*/  FADD.FTZ R3, R10, R3 ;  /* 0x000000030a037221 */ /* 0x001fc80000010000 */
[C---:B-1----:R-:W-:Y:S01]  /*cb70*/  FADD.FTZ R3, R171.reuse, R3 ;  /* 0x00000003ab037221 */ /* 0x042fe20000010000 */
[----:B------:R-:W-:Y:S01]  /*cb80*/  F2FP.F16.F32.PACK_AB R171, R171, R10 ;  /* 0x0000000aabab723e */ /* 0x000fe200000000ff */
[----:B------:R-:W-:Y:S02]  /*cb90*/  WARPGROUP.DEPBAR.LE gsb0, 0x0 ;  /* 0x00008000000079c5 */ /* 0x000fe40000010000 */
[----:B------:R-:W-:-:S10]  /*cba0*/  WARPGROUP.ARRIVE ;  /* 0x00000000000079c5 */ /* 0x000fd40000000000 */
[----:B------:R-:W-:Y:S01]  /*cbb0*/  HGMMA.64x256x16.F32 R24, R164, gdesc[UR20].tnspB, R24, gsb0 ;  /* 0x43e00014a4187df0 */ /* 0x000fe20008000818 */
[----:B------:R-:W-:-:S04]  /*cbc0*/  LOP3.LUT R18, R18, 0xfffffff7, RZ, 0xc0, !PT ;  /* 0xfffffff712127812 */ /* 0x000fc800078ec0ff */
[----:B------:R-:W-:Y:S01]  /*cbd0*/  @P5 LOP3.LUT R18, R18, 0x8, RZ, 0xfc, !PT ;  /* 0x0000000812125812 */ /* 0x000fe200078efcff */
[----:B------:R-:W-:Y:S02]  /*cbe0*/  WARPGROUP.DEPBAR.LE gsb0, 0x0 ;  /* 0x00008000000079c5 */ /* 0x000fe40000010000 */
[----:B------:R-:W-:-:S15]  /*cbf0*/  WARPGROUP.ARRIVE ;  /* 0x00000000000079c5 */ /* 0x000fde0000000000 */
[----:B------:R-:W-:-:S05]  /*cc00*/  NOP ;  /* 0x0000000000007918 */ /* 0x000fca0000000000 */
[----:B------:R-:W-:Y:S03]  /*cc10*/  HGMMA.64x256x16.F32 R24, R168, gdesc[UR24].tnspB, R24, gsb0 ;  /* 0x43e00018a8187df0 */ /* 0x000fe60008000818 */
[----:B------:R-:W-:Y:S02]  /*cc20*/  WARPGROUP.DEPBAR.LE gsb0, 0x0 ;  /* 0x00008000000079c5 */ /* 0x000fe40000010000 */
[----:B------:R-:W-:Y:S05]  /*cc30*/  @!P0 BRA `(.L_x_6130) ;  /* 0x0000000000048947 */ /* 0x000fea0003800000 */
[----:B------:R-:W-:Y:S01]  /*cc40*/  BPT.TRAP 0x1 ;  /* 0x000000040000795c */ /* 0x000fe20000300000 */
.L_x_6130:
[----:B------:R-:W2:Y:S01]  /*cc50*/  LDL R12, [R1+0x98] ;  /* 0x00009800010c7983 */ /* 0x000ea20000100800 */
[----:B------:R-:W-:Y:S01]  /*cc60*/  VIADD R9, R9, 0x32460 ;  /* 0x0003246009097836 */ /* 0x000fe20000000000 */
[----:B------:R-:W-:Y:S01]  /*cc70*/  ULDC UR39, c[0x0][0xa80] ;  /* 0x0002a00000277ab9 */ /* 0x000fe20000000800 */
[----:B------:R-:W-:Y:S01]  /*cc80*/  IMAD.U32 R10, RZ, RZ, UR41 ;  /* 0x00000029ff0a7e24 */ /* 0x000fe2000f8e00ff */
[----:B------:R-:W-:Y:S01]  /*cc90*/  ULDC UR40, c[0x0][0xa80] ;  /* 0x0002a00000287ab9 */ /* 0x000fe20000000800 */
[----:B------:R-:W-:-:S03]  /*cca0*/  IMAD.MOV.U32 R11, RZ, RZ, R174 ;  /* 0x000000ffff0b7224 */ /* 0x000fc600078e00ae */
[----:B------:R-:W-:Y:S02]  /*ccb0*/  PRMT R9, R10, 0x654, R9 ;  /* 0x000006540a097816 */ /* 0x000fe40000000009 */
[----:B------:R-:W0:Y:S02]  /*ccc0*/  @P5 LDC R10, c[0x0][0x44c] ;  /* 0x00011300ff0a5b82 */ /* 0x000e240000000800 */
[----:B------:R1:W-:Y:S06]  /*ccd0*/  SYNCS.ARRIVE.TRANS64.RED.A1T0 RZ, [R9+URZ], RZ ;  /* 0x000000ff09ff79a7 */ /* 0x0003ec000810043f */
[----:B-1----:R-:W1:Y:S01]  /*cce0*/  @P5 LDC R9, c[0x0][0x450] ;  /* 0x00011400ff095b82 */ /* 0x002e620000000800 */
[----:B0-----:R-:W-:-:S05]  /*ccf0*/  @P5 IMAD.HI.U32 R10, R174, R10, RZ ;  /* 0x0000000aae0a5227 */ /* 0x001fca00078e00ff */
[----:B-1----:R-:W-:-:S04]  /*cd00*/  @P5 SHF.R.U32.HI R11, RZ, R9, R10 ;  /* 0x00000009ff0b5219 */ /* 0x002fc8000001160a */
[----:B------:R-:W-:-:S05]  /*cd10*/  IADD3 R9, R11, R173, -R219 ;  /* 0x000000ad0b097210 */ /* 0x000fca0007ffe8db */
[----:B------:R-:W-:-:S05]  /*cd20*/  IMAD.HI R9, R9, 0x2aaaaaab, RZ ;  /* 0x2aaaaaab09097827 */ /* 0x000fca00078e02ff */
[----:B------:R-:W-:-:S04]  /*cd30*/  SHF.R.U32.HI R10, RZ, 0x1f, R9 ;  /* 0x0000001fff0a7819 */ /* 0x000fc80000011609 */
[----:B------:R-:W-:Y:S01]  /*cd40*/  LEA.HI.SX32 R10, R9, R10, 0x1c ;  /* 0x0000000a090a7211 */ /* 0x000fe200078fe2ff */
[----:B------:R-:W-:-:S03]  /*cd50*/  VIADD R9, R172, 0xfffffffe ;  /* 0xfffffffeac097836 */ /* 0x000fc60000000000 */
[----:B--2---:R-:W-:-:S04]  /*cd60*/  VIMNMX R200, R12, R10, !PT ;  /* 0x0000000a0cc87248 */ /* 0x004fc80007fe0100 */
[----:B------:R-:W-:-:S13]  /*cd70*/  ISETP.GE.AND P1, PT, R9, R200, PT ;  /* 0x000000c80900720c */ /* 0x000fda0003f26270 */
[----:B------:R-:W-:Y:S05]  /*cd80*/  @!P1 BRA `(.L_x_6131) ;  /* 0x00000030003c9947 */ /* 0x000fea0003800000 */
[----:B------:R-:W-:Y:S01]  /*cd90*/  MOV R11, R8 ;  /* 0x00000008000b7202 */ /* 0x000fe20000000f00 */
[----:B------:R-:W-:-:S07]  /*cda0*/  IMAD.MOV.U32 R12, RZ, RZ, R0 ;  /* 0x000000ffff0c7224 */ /* 0x000fce00078e0000 */
.L_x_6142:
[----:B------:R-:W-:Y:S01]  /*cdb0*/  VIADD R19, R19, 0x1 ;  /* 0x0000000113137836 */ /* 0x000fe20000000000 */
[----:B------:R-:W-:Y:S05]  /*cdc0*/  YIELD ;  /* 0x0000000000007946 */ /* 0x000fea0003800000 */
[----:B------:R-:W-:-:S04]  /*cdd0*/  ISETP.NE.AND P1, PT, R19, 0x2, PT ;  /* 0x000000021300780c */ /* 0x000fc80003f25270 */
[----:B------:R-:W-:Y:S02]  /*cde0*/  SEL R0, RZ, 0x1, P1 ;  /* 0x00000001ff007807 */ /* 0x000fe40000800000 */
[----:B------:R-:W-:Y:S02]  /*cdf0*/  SEL R19, R19, RZ, P1 ;  /* 0x000000ff13137207 */ /* 0x000fe40000800000 */
[----:B------:R-:W-:Y:S01]  /*ce00*/  LOP3.LUT R208, R208, R0, RZ, 0x3c, !PT ;  /* 0x00000000d0d07212 */ /* 0x000fe200078e3cff */
[----:B0-----:R-:W-:Y:S06]  /*ce10*/  @!P0 BRA `(.L_x_6132) ;  /* 0x0000000000048947 */ /* 0x001fec0003800000 */
[----:B------:R-:W-:Y:S01]  /*ce20*/  BPT.TRAP 0x1 ;  /* 0x000000040000795c */ /* 0x000fe20000300000 */
.L_x_6132:
[----:B------:R-:W-:Y:S01]  /*ce30*/  IMAD R10, R19, 0x8, R23 ;  /* 0x00000008130a7824 */ /* 0x000fe200078e0217 */
[----:B------:R-:W-:-:S04]  /*ce40*/  SHF.L.U32 R0, R208, 0x1f, RZ ;  /* 0x0000001fd0007819 */ /* 0x000fc800000006ff */
[----:B------:R0:W1:Y:S01]  /*ce50*/  SYNCS.PHASECHK.TRANS64.TRYWAIT P1, [R10+URZ+0x32430], R0 ;  /* 0x032430000a0075a7 */ /* 0x000062000802017f */
[----:B------:R-:W-:Y:S05]  /*ce60*/  @!P0 BRA `(.L_x_6133) ;  /* 0x0000000000048947 */ /* 0x000fea0003800000 */
[----:B------:R-:W-:Y:S01]  /*ce70*/  BPT.TRAP 0x1 ;  /* 0x000000040000795c */ /* 0x000fe20000300000 */
.L_x_6133:
[----:B------:R-:W2:Y:S01]  /*ce80*/  LDL R7, [R1+0x2c] ;  /* 0x00002c0001077983 */ /* 0x000ea20000100800 */
[----:B------:R-:W-:Y:S02]  /*ce90*/  IMAD.MOV.U32 R153, RZ, RZ, 0x40000040 ;  /* 0x40000040ff997424 */ /* 0x000fe400078e00ff */
[----:B--2---:R-:W-:Y:S01]  /*cea0*/  IMAD R152, R19, 0x300, R7 ;  /* 0x0000030013987824 */ /* 0x004fe200078e0207 */
[----:B-1----:R-:W-:Y:S06]  /*ceb0*/  @P1 BRA `(.L_x_6134) ;  /* 0x0000000000081947 */ /* 0x002fec0003800000 */
[----:B------:R-:W1:Y:S02]  /*cec0*/  SYNCS.PHASECHK.TRANS64.TRYWAIT P1, [R10+URZ+0x32430], R0 ;  /* 0x032430000a0075a7 */ /* 0x000e64000802017f */
[----:B-1----:R-:W-:Y:S05]  /*ced0*/  @!P1 BRA `(.L_x_6135) ;  /* 0x0000014c00c49947 */ /* 0x002fea0003800000 */
.L_x_6134:
[----:B------:R-:W-:Y:S01]  /*cee0*/  VIADD R14, R152, 0x4 ;  /* 0x00000004980e7836 */ /* 0x000fe20000000000 */
[----:B------:R-:W2:Y:S01]  /*cef0*/  LDL.64 R202, [R1+0x60] ;  /* 0x0000600001ca7983 */ /* 0x000ea20000100a00 */
[----:B------:R-:W-:Y:S01]  /*cf00*/  IMAD.MOV.U32 R15, RZ, RZ, 0x40000040 ;  /* 0x40000040ff0f7424 */ /* 0x000fe200078e00ff */
[----:B------:R-:W-:Y:S05]  /*cf10*/  WARPSYNC.ALL ;  /* 0x0000000000007948 */ /* 0x000fea0003800000 */
[----:B------:R-:W-:Y:S01]  /*cf20*/  R2UR UR14, R14 ;  /* 0x000000000e0e72ca */ /* 0x000fe200000e0000 */
[C---:B------:R-:W-:Y:S01]  /*cf30*/  VIADD R20, R152.reuse, 0x2 ;  /* 0x0000000298147836 */ /* 0x040fe20000000000 */
[----:B------:R-:W-:Y:S01]  /*cf40*/  R2UR UR15, R15 ;  /* 0x000000000f0f72ca */ /* 0x000fe200000e0000 */
[----:B------:R-:W-:Y:S01]  /*cf50*/  IMAD.MOV.U32 R21, RZ, RZ, 0x40000040 ;  /* 0x40000040ff157424 */ /* 0x000fe200078e00ff */
[----:B------:R-:W3:Y:S01]  /*cf60*/  LDL.64 R14, [R1+0x70] ;  /* 0x00007000010e7983 */ /* 0x000ee20000100a00 */
[C---:B------:R-:W-:Y:S01]  /*cf70*/  R2UR UR6, R152.reuse ;  /* 0x00000000980672ca */ /* 0x040fe200000e0000 */
[----:B------:R-:W-:Y:S01]  /*cf80*/  VIADD R152, R152, 0x6 ;  /* 0x0000000698987836 */ /* 0x000fe20000000000 */
[----:B------:R-:W-:-:S02]  /*cf90*/  R2UR UR10, R20 ;  /* 0x00000000140a72ca */ /* 0x000fc400000e0000 */
[----:B------:R-:W-:Y:S02]  /*cfa0*/  R2UR UR11, R21 ;  /* 0x00000000150b72ca */ /* 0x000fe400000e0000 */
[----:B------:R-:W4:Y:S01]  /*cfb0*/  LDL.64 R20, [R1+0x68] ;  /* 0x0000680001147983 */ /* 0x000f220000100a00 */
[----:B------:R-:W-:Y:S01]  /*cfc0*/  R2UR UR7, R153 ;  /* 0x00000000990772ca */ /* 0x000fe200000e0000 */
[----:B------:R-:W-:Y:S01]  /*cfd0*/  IMAD.MOV.U32 R153, RZ, RZ, 0x40000040 ;  /* 0x40000040ff997424 */ /* 0x000fe200078e00ff */
[----:B------:R-:W-:Y:S02]  /*cfe0*/  R2UR UR4, R220 ;  /* 0x00000000dc0472ca */ /* 0x000fe400000e0000 */
[----:B------:R-:W-:Y:S02]  /*cff0*/  R2UR UR5, R221 ;  /* 0x00000000dd0572ca */ /* 0x000fe400000e0000 */
[----:B------:R-:W-:Y:S02]  /*d000*/  R2UR UR18, R152 ;  /* 0x00000000981272ca */ /* 0x000fe400000e0000 */
[----:B------:R-:W-:-:S02]  /*d010*/  R2UR UR19, R153 ;  /* 0x00000000991372ca */ /* 0x000fc400000e0000 */
[----:B------:R-:W-:-:S07]  /*d020*/  WARPGROUP.ARRIVE ;  /* 0x00000000000079c5 */ /* 0x000fce0000000000 */
[----:B------:R-:W-:Y:S03]  /*d030*/  HGMMA.64x96x16.F32 R152, gdesc[UR4], RZ, !UPT, gsb0 ;  /* 0x01600000049879f0 */ /* 0x000fe6000c0008ff */
[----:B------:R-:W-:Y:S02]  /*d040*/  WARPGROUP.DEPBAR.LE gsb0, 0x0 ;  /* 0x00008000000079c5 */ /* 0x000fe40000010000 */
[----:B------:R-:W-:Y:S01]  /*d050*/  WARPGROUP.ARRIVE ;  /* 0x00000000000079c5 */ /* 0x000fe20000000000 */
[----:B---3--:R-:W-:Y:S02]  /*d060*/  R2UR UR8, R14 ;  /* 0x000000000e0872ca */ /* 0x008fe400000e0000 */
[----:B------:R-:W-:-:S13]  /*d070*/  R2UR UR9, R15 ;  /* 0x000000000f0972ca */ /* 0x000fda00000e0000 */
[----:B------:R-:W-:Y:S01]  /*d080*/  HGMMA.64x96x16.F32 R152, gdesc[UR8], R152, gsb0 ;  /* 0x01600000089879f0 */ /* 0x000fe20008000898 */
[----:B----4-:R-:W-:Y:S02]  /*d090*/  R2UR UR12, R20 ;  /* 0x00000000140c72ca */ /* 0x010fe400000e0000 */
[----:B------:R-:W-:Y:S02]  /*d0a0*/  R2UR UR13, R21 ;  /* 0x00000000150d72ca */ /* 0x000fe400000e0000 */
[----:B--2---:R-:W-:Y:S02]  /*d0b0*/  R2UR UR16, R202 ;  /* 0x00000000ca1072ca */ /* 0x004fe400000e0000 */
        /* <DEDUP_REMOVED lines=10> */
.L_x_6136:
[----:B------:R2:W3:Y:S01]  /*d160*/  SYNCS.PHASECHK.TRANS64.TRYWAIT P1, [R10+URZ+0x32450], R0 ;  /* 0x032450000a0075a7 */ /* 0x0004e2000802017f */
[----:B------:R-:W-:Y:S05]  /*d170*/  @!P0 BRA `(.L_x_6137) ;  /* 0x0000000000048947 */ /* 0x000fea0003800000 */
[----:B------:R-:W-:Y:S01]  /*d180*/  BPT.TRAP 0x1 ;  /* 0x000000040000795c */ /* 0x000fe20000300000 */
.L_x_6137:
[----:B---3--:R-:W-:Y:S05]  /*d190*/  @P1 BRA `(.L_x_6138) ;  /* 0x0000000000081947 */ /* 0x008fea0003800000 */
[----:B------:R-:W3:Y:S02]  /*d1a0*/  SYNCS.PHASECHK.TRANS64.TRYWAIT P1, [R10+URZ+0x32450], R0 ;  /* 0x032450000a0075a7 */ /* 0x000ee4000802017f */
[----:B---3--:R-:W-:Y:S05]  /*d1b0*/  @!P1 BRA `(.L_x_6139) ;  /* 0x0000014c00209947 */ /* 0x008fea0003800000 */
.L_x_6138:
[----:B------:R-:W4:Y:S04]  /*d1c0*/  LDL.64 R202, [R1+0x48] ;  /* 0x0000480001ca7983 */ /* 0x000f280000100a00 */
[----:B------:R0:W-:Y:S04]  /*d1d0*/  STL.64 [R1+0x1e0], R10 ;  /* 0x0001e00a01007387 */ /* 0x0001e80000100a00 */
[----:B0123--:R-:W2:Y:S04]  /*d1e0*/  LDL.64 R10, [R1+0x58] ;  /* 0x00005800010a7983 */ /* 0x00fea80000100a00 */
[----:B------:R0:W-:Y:S04]  /*d1f0*/  STL [R1+0x1d8], R9 ;  /* 0x0001d80901007387 */ /* 0x0001e80000100800 */
[----:B0-----:R-:W3:Y:S01]  /*d200*/  LDL.64 R8, [R1+0x50] ;  /* 0x0000500001087983 */ /* 0x001ee20000100a00 */
[----:B------:R-:W-:Y:S01]  /*d210*/  IMAD.MOV.U32 R14, RZ, RZ, 0xc00 ;  /* 0x00000c00ff0e7424 */ /* 0x000fe200078e00ff */
[----:B------:R-:W-:Y:S05]  /*d220*/  WARPSYNC.ALL ;  /* 0x0000000000007948 */ /* 0x000fea0003800000 */
[----:B------:R-:W-:Y:S01]  /*d230*/  IMAD R14, R19, R14, UR45 ;  /* 0x0000002d130e7e24 */ /* 0x000fe2000f8e020e */
[----:B------:R-:W-:Y:S01]  /*d240*/  R2UR UR4, R4 ;  /* 0x00000000040472ca */ /* 0x000fe200000e0000 */
[----:B------:R-:W-:Y:S01]  /*d250*/  IMAD.MOV.U32 R15, RZ, RZ, 0x40000040 ;  /* 0x40000040ff0f7424 */ /* 0x000fe200078e00ff */
[----:B------:R-:W-:Y:S01]  /*d260*/  R2UR UR5, R5 ;  /* 0x00000000050572ca */ /* 0x000fe200000e0000 */
[----:B------:R-:W-:Y:S01]  /*d270*/  WARPGROUP.ARRIVE ;  /* 0x00000000000079c5 */ /* 0x000fe20000000000 */
[C---:B------:R-:W-:Y:S01]  /*d280*/  R2UR UR6, R14.reuse ;  /* 0x000000000e0672ca */ /* 0x040fe200000e0000 */
[----:B------:R-:W-:Y:S01]  /*d290*/  VIADD R20, R14, 0x2 ;  /* 0x000000020e147836 */ /* 0x000fe20000000000 */
[----:B------:R-:W-:Y:S01]  /*d2a0*/  R2UR UR7, R15 ;  /* 0x000000000f0772ca */ /* 0x000fe200000e0000 */
[----:B------:R0:W-:Y:S01]  /*d2b0*/  STL.64 [R1+0x1d0], R2 ;  /* 0x0001d00201007387 */ /* 0x0001e20000100a00 */
[----:B------:R-:W-:-:S11]  /*d2c0*/  MOV R21, 0x40000040 ;  /* 0x4000004000157802 */ /* 0x000fd60000000f00 */
[----:B------:R-:W-:Y:S01]  /*d2d0*/  HGMMA.64x96x16.F32 R152, gdesc[UR4], R152, gsb0 ;  /* 0x01600000049879f0 */ /* 0x000fe20008000898 */
[----:B------:R-:W-:Y:S01]  /*d2e0*/  R2UR UR6, R20 ;  /* 0x00000000140672ca */ /* 0x000fe200000e0000 */
[----:B0-----:R-:W4:Y:S01]  /*d2f0*/  LDL.64 R2, [R1+0x30] ;  /* 0x0000300001027983 */ /* 0x001f220000100a00 */
[----:B------:R-:W-:Y:S01]  /*d300*/  R2UR UR7, R21 ;  /* 0x00000000150772ca */ /* 0x000fe200000e0000 */
[----:B------:R-:W-:Y:S02]  /*d310*/  VIADD R20, R14, 0x4 ;  /* 0x000000040e147836 */ /* 0x000fe40000000000 */
[----:B------:R-:W-:Y:S01]  /*d320*/  IMAD.MOV.U32 R21, RZ, RZ, 0x40000040 ;  /* 0x40000040ff157424 */ /* 0x000fe200078e00ff */
[----:B------:R-:W-:Y:S02]  /*d330*/  WARPGROUP.DEPBAR.LE gsb0, 0x0 ;  /* 0x00008000000079c5 */ /* 0x000fe40000010000 */
[----:B------:R-:W-:Y:S01]  /*d340*/  WARPGROUP.ARRIVE ;  /* 0x00000000000079c5 */ /* 0x000fe20000000000 */
[----:B--2---:R-:W-:-:S02]  /*d350*/  R2UR UR4, R10 ;  /* 0x000000000a0472ca */ /* 0x004fc400000e0000 */
[----:B------:R-:W-:Y:S02]  /*d360*/  R2UR UR5, R11 ;  /* 0x000000000b0572ca */ /* 0x000fe400000e0000 */
[----:B------:R-:W2:Y:S11]  /*d370*/  LDL.64 R10, [R1+0x40] ;  /* 0x00004000010a7983 */ /* 0x000eb60000100a00 */
[----:B------:R-:W-:Y:S01]  /*d380*/  HGMMA.64x96x16.F32 R152, gdesc[UR4], R152, gsb0 ;  /* 0x01600000049879f0 */ /* 0x000fe20008000898 */
[----:B---3--:R-:W-:-:S02]  /*d390*/  R2UR UR4, R8 ;  /* 0x00000000080472ca */ /* 0x008fc400000e0000 */
[----:B------:R-:W-:Y:S02]  /*d3a0*/  R2UR UR5, R9 ;  /* 0x00000000090572ca */ /* 0x000fe400000e0000 */
[----:B------:R-:W3:Y:S01]  /*d3b0*/  LDL.64 R8, [R1+0x38] ;  /* 0x0000380001087983 */ /* 0x000ee20000100a00 */
[----:B------:R-:W-:Y:S02]  /*d3c0*/  R2UR UR6, R20 ;  /* 0x00000000140672ca */ /* 0x000fe400000e0000 */
[----:B------:R-:W-:Y:S01]  /*d3d0*/  R2UR UR7, R21 ;  /* 0x00000000150772ca */ /* 0x000fe200000e0000 */
[----:B------:R-:W-:Y:S02]  /*d3e0*/  VIADD R20, R14, 0x6 ;  /* 0x000000060e147836 */ /* 0x000fe40000000000 */
[----:B------:R-:W-:Y:S01]  /*d3f0*/  IMAD.MOV.U32 R21, RZ, RZ, 0x40000040 ;  /* 0x40000040ff157424 */ /* 0x000fe200078e00ff */
[----:B------:R-:W-:Y:S02]  /*d400*/  WARPGROUP.DEPBAR.LE gsb0, 0x0 ;  /* 0x00008000000079c5 */ /* 0x000fe40000010000 */
[----:B------:R-:W-:-:S07]  /*d410*/  WARPGROUP.ARRIVE ;  /* 0x00000000000079c5 */ /* 0x000fce0000000000 */
[----:B------:R-:W-:Y:S01]  /*d420*/  HGMMA.64x96x16.F32 R152, gdesc[UR4], R152, gsb0 ;  /* 0x01600000049879f0 */ /* 0x000fe20008000898 */
[----:B------:R-:W-:Y:S02]  /*d430*/  R2UR UR6, R20 ;  /* 0x00000000140672ca */ /* 0x000fe400000e0000 */
[----:B------:R-:W-:Y:S02]  /*d440*/  R2UR UR7, R21 ;  /* 0x00000000150772ca */ /* 0x000fe400000e0000 */
[----:B----4-:R-:W-:Y:S02]  /*d450*/  R2UR UR4, R202 ;  /* 0x00000000ca0472ca */ /* 0x010fe400000e0000 */
[----:B------:R-:W-:Y:S01]  /*d460*/  R2UR UR5, R203 ;  /* 0x00000000cb0572ca */ /* 0x000fe200000e0000 */
[----:B------:R-:W-:Y:S01]  /*d470*/  VIADD R20, R14, 0x300 ;  /* 0x000003000e147836 */ /* 0x000fe20000000000 */
[----:B------:R-:W4:Y:S01]  /*d480*/  LDL.64 R202, [R1+0x20] ;  /* 0x0000200001ca7983 */ /* 0x000f220000100a00 */
[----:B------:R-:W-:Y:S01]  /*d490*/  IMAD.MOV.U32 R21, RZ, RZ, 0x40000040 ;  /* 0x40000040ff157424 */ /* 0x000fe200078e00ff */
[----:B------:R-:W-:-:S02]  /*d4a0*/  WARPGROUP.DEPBAR.LE gsb0, 0x0 ;  /* 0x00008000000079c5 */ /* 0x000fc40000010000 */
[----:B------:R-:W-:-:S07]  /*d4b0*/  WARPGROUP.ARRIVE ;  /* 0x00000000000079c5 */ /* 0x000fce0000000000 */
[----:B------:R-:W-:Y:S01]  /*d4c0*/  HGMMA.64x96x16.F32 R152, gdesc[UR4], R152, gsb0 ;  /* 0x01600000049879f0 */ /* 0x000fe20008000898 */
[----:B------:R-:W-:Y:S02]  /*d4d0*/  R2UR UR6, R20 ;  /* 0x00000000140672ca */ /* 0x000fe400000e0000 */
[----:B------:R-:W-:Y:S02]  /*d4e0*/  R2UR UR7, R21 ;  /* 0x00000000150772ca */ /* 0x000fe400000e0000 */
[----:B--2---:R-:W-:Y:S02]  /*d4f0*/  R2UR UR4, R10 ;  /* 0x000000000a0472ca */ /* 0x004fe400000e0000 */
[----:B------:R-:W-:Y:S01]  /*d500*/  R2UR UR5, R11 ;  /* 0x000000000b0572ca */ /* 0x000fe200000e0000 */
[----:B------:R-:W-:Y:S02]  /*d510*/  WARPGROUP.DEPBAR.LE gsb0, 0x0 ;  /* 0x00008000000079c5 */ /* 0x000fe40000010000 */
[----:B------:R-:W-:Y:S01]  /*d520*/  WARPGROUP.ARRIVE ;  /* 0x00000000000079c5 */ /* 0x000fe20000000000 */
[----:B------:R-:W-:Y:S01]  /*d530*/  VIADD R20, R14, 0x302 ;  /* 0x000003020e147836 */ /* 0x000fe20000000000 */
[----:B------:R-:W2:Y:S08]  /*d540*/  LDL.64 R10, [R1+0x18] ;  /* 0x00001800010a7983 */ /* 0x000eb00000100a00 */
[----:B------:R-:W-:Y:S01]  /*d550*/  HGMMA.64x96x16.F32 R152, gdesc[UR4], R152, gsb0 ;  /* 0x01600000049879f0 */ /* 0x000fe20008000898 */
[----:B------:R-:W-:Y:S01]  /*d560*/  IMAD.MOV.U32 R21, RZ, RZ, 0x40000040 ;  /* 0x40000040ff157424 */ /* 0x000fe200078e00ff */
[----:B------:R-:W-:-:S02]  /*d570*/  R2UR UR6, R20 ;  /* 0x00000000140672ca */ /* 0x000fc400000e0000 */
[----:B---3--:R-:W-:Y:S02]  /*d580*/  R2UR UR4, R8 ;  /* 0x00000000080472ca */ /* 0x008fe400000e0000 */
[----:B------:R-:W-:Y:S02]  /*d590*/  R2UR UR7, R21 ;  /* 0x00000000150772ca */ /* 0x000fe400000e0000 */
[----:B------:R-:W-:Y:S01]  /*d5a0*/  R2UR UR5, R9 ;  /* 0x00000000090572ca */ /* 0x000fe200000e0000 */
[----:B------:R-:W-:Y:S01]  /*d5b0*/  VIADD R20, R14, 0x304 ;  /* 0x000003040e147836 */ /* 0x000fe20000000000 */
[----:B------:R-:W3:Y:S01]  /*d5c0*/  LDL.64 R8, [R1+0x10] ;  /* 0x0000100001087983 */ /* 0x000ee20000100a00 */
[----:B------:R-:W-:Y:S01]  /*d5d0*/  IMAD.MOV.U32 R21, RZ, RZ, 0x40000040 ;  /* 0x40000040ff157424 */ /* 0x000fe200078e00ff */
[----:B------:R-:W-:Y:S02]  /*d5e0*/  WARPGROUP.DEPBAR.LE gsb0, 0x0 ;  /* 0x00008000000079c5 */ /* 0x000fe40000010000 */
[----:B------:R-:W-:-:S07]  /*d5f0*/  WARPGROUP.ARRIVE ;  /* 0x00000000000079c5 */ /* 0x000fce0000000000 */
[----:B------:R-:W-:Y:S01]  /*d600*/  HGMMA.64x96x16.F32 R152, gdesc[UR4], R152, gsb0 ;  /* 0x01600000049879f0 */ /* 0x000fe20008000898 */
[----:B------:R-:W-:Y:S02]  /*d610*/  R2UR UR6, R20 ;  /* 0x00000000140672ca */ /* 0x000fe400000e0000 */
[----:B------:R-:W-:Y:S02]  /*d620*/  R2UR UR7, R21 ;  /* 0x00000000150772ca */ /* 0x000fe400000e0000 */
[----:B------:R-:W-:Y:S02]  /*d630*/  R2UR UR4, R2 ;  /* 0x00000000020472ca */ /* 0x000fe400000e0000 */
[----:B------:R-:W-:Y:S01]  /*d640*/  R2UR UR5, R3 ;  /* 0x00000000030572ca */ /* 0x000fe200000e0000 */
[----:B------:R-:W-:Y:S01]  /*d650*/  VIADD R20, R14, 0x306 ;  /* 0x000003060e147836 */ /* 0x000fe20000000000 */
[----:B------:R-:W3:Y:S01]  /*d660*/  LDL.64 R2, [R1+0x8] ;  /* 0x0000080001027983 */ /* 0x000ee20000100a00 */
        /* <DEDUP_REMOVED lines=8> */
[----:B------:R-:W-:Y:S01]  /*d6f0*/  VIADD R20, R14, 0x600 ;  /* 0x000006000e147836 */ /* 0x000fe20000000000 */
[----:B------:R-:W-:Y:S01]  /*d700*/  MOV R21, 0x40000040 ;  /* 0x4000004000157802 */ /* 0x000fe20000000f00 */
[----:B------:R-:W4:Y:S01]  /*d710*/  LDL.64 R202, [R1] ;  /* 0x0000000001ca7983 */ /* 0x000f220000100a00 */
[----:B------:R-:W-:-:S02]  /*d720*/  WARPGROUP.DEPBAR.LE gsb0, 0x0 ;  /* 0x00008000000079c5 */ /* 0x000fc40000010000 */
[----:B------:R-:W-:-:S07]  /*d730*/  WARPGROUP.ARRIVE ;  /* 0x00000000000079c5 */ /* 0x000fce0000000000 */
[----:B------:R-:W-:Y:S01]  /*d740*/  HGMMA.64x96x16.F32 R152, gdesc[UR4], R152, gsb0 ;  /* 0x01600000049879f0 */ /* 0x000fe20008000898 */
[----:B------:R-:W-:Y:S02]  /*d750*/  R2UR UR6, R20 ;  /* 0x00000000140672ca */ /* 0x000fe400000e0000 */
[----:B------:R-:W-:Y:S02]  /*d760*/  R2UR UR7, R21 ;  /* 0x00000000150772ca */ /* 0x000fe400000e0000 */
[----:B--2---:R-:W-:Y:S02]  /*d770*/  R2UR UR4, R10 ;  /* 0x000000000a0472ca */ /* 0x004fe400000e0000 */
[----:B------:R-:W-:Y:S01]  /*d780*/  R2UR UR5, R11 ;  /* 0x000000000b0572ca */ /* 0x000fe200000e0000 */
[----:B------:R-:W-:Y:S01]  /*d790*/  VIADD R20, R14, 0x602 ;  /* 0x000006020e147836 */ /* 0x000fe20000000000 */
[----:B------:R0:W5:Y:S01]  /*d7a0*/  LDL.LU.64 R10, [R1+0x1e0] ;  /* 0x0001e000010a7983 */ /* 0x0001620000300a00 */
[----:B------:R-:W-:Y:S01]  /*d7b0*/  IMAD.MOV.U32 R21, RZ, RZ, 0x40000040 ;  /* 0x40000040ff157424 */ /* 0x000fe200078e00ff */
[----:B------:R-:W-:-:S02]  /*d7c0*/  WARPGROUP.DEPBAR.LE gsb0, 0x0 ;  /* 0x00008000000079c5 */ /* 0x000fc40000010000 */
[----:B------:R-:W-:-:S07]  /*d7d0*/  WARPGROUP.ARRIVE ;  /* 0x00000000000079c5 */ /* 0x000fce0000000000 */
[----:B------:R-:W-:Y:S01]  /*d7e0*/  HGMMA.64x96x16.F32 R152, gdesc[UR4], R152, gsb0 ;  /* 0x01600000049879f0 */ /* 0x000fe20008000898 */
[----:B------:R-:W-:Y:S02]  /*d7f0*/  R2UR UR6, R20 ;  /* 0x00000000140672ca */ /* 0x000fe400000e0000 */
[----:B------:R-:W-:Y:S02]  /*d800*/  R2UR UR7, R21 ;  /* 0x00000000150772ca */ /* 0x000fe400000e0000 */
[----:B---3--:R-:W-:Y:S02]  /*d810*/  R2UR UR4, R8 ;  /* 0x00000000080472ca */ /* 0x008fe400000e0000 */
[----:B------:R-:W-:Y:S01]  /*d820*/  R2UR UR5, R9 ;  /* 0x00000000090572ca */ /* 0x000fe200000e0000 */
[----:B------:R-:W-:Y:S01]  /*d830*/  VIADD R20, R14, 0x604 ;  /* 0x000006040e147836 */ /* 0x000fe20000000000 */
[----:B------:R0:W5:Y:S01]  /*d840*/  LDL.LU R9, [R1+0x1d8] ;  /* 0x0001d80001097983 */ /* 0x0001620000300800 */
[----:B------:R-:W-:Y:S01]  /*d850*/  IMAD.MOV.U32 R21, RZ, RZ, 0x40000040 ;  /* 0x40000040ff157424 */ /* 0x000fe200078e00ff */
[----:B------:R-:W-:-:S02]  /*d860*/  WARPGROUP.DEPBAR.LE gsb0, 0x0 ;  /* 0x00008000000079c5 */ /* 0x000fc40000010000 */
[----:B------:R-:W-:-:S07]  /*d870*/  WARPGROUP.ARRIVE ;  /* 0x00000000000079c5 */ /* 0x000fce0000000000 */
[----:B------:R-:W-:Y:S01]  /*d880*/  HGMMA.64x96x16.F32 R152, gdesc[UR4], R152, gsb0 ;  /* 0x01600000049879f0 */ /* 0x000fe20008000898 */
[----:B------:R-:W-:Y:S02]  /*d890*/  R2UR UR6, R20 ;  /* 0x00000000140672ca */ /* 0x000fe400000e0000 */
[----:B------:R-:W-:Y:S02]  /*d8a0*/  R2UR UR7, R21 ;  /* 0x00000000150772ca */ /* 0x000fe400000e0000 */
[----:B------:R-:W-:Y:S02]  /*d8b0*/  R2UR UR4, R2 ;  /* 0x00000000020472ca */ /* 0x000fe400000e0000 */
        /* <DEDUP_REMOVED lines=39> */
[----:B------:R-:W-:Y:S01]  /*db30*/  MOV R15, 0x40000040 ;  /* 0x40000040000f7802 */ /* 0x000fe20000000f00 */
        /* <DEDUP_REMOVED lines=8> */
[----:B------:R-:W-:Y:S02]  /*dbc0*/  WARPGROUP.DEPBAR.LE gsb0, 0x0 ;  /* 0x00008000000079c5 */ /* 0x000fe40000010000 */
[----:B------:R-:W-:-:S09]  /*dbd0*/  WARPGROUP.ARRIVE ;  /* 0x00000000000079c5 */ /* 0x000fd20000000000 */
[----:B------:R-:W-:Y:S01]  /*dbe0*/  HGMMA.64x96x16.F32 R152, gdesc[UR4], R152, gsb0 ;  /* 0x01600000049879f0 */ /* 0x000fe20008000898 */
[----:B-1----:R-:W-:-:S04]  /*dbf0*/  SHF.R.U32.HI R201, RZ, 0x7, R201 ;  /* 0x00000007ffc97819 */ /* 0x002fc800000116c9 */
[----:B------:R-:W-:Y:S01]  /*dc00*/  IADD3 R7, -R201, 0xb, RZ ;  /* 0x0000000bc9077810 */ /* 0x000fe20007ffe1ff */
[----:B------:R-:W-:-:S04]  /*dc10*/  WARPGROUP.DEPBAR.LE gsb0, 0x0 ;  /* 0x00008000000079c5 */ /* 0x000fc80000010000 */
[----:B------:R0:W-:Y:S06]  /*dc20*/  BAR.ARV R7, 0x100 ;  /* 0x000400070000751d */ /* 0x0001ec0000002000 */
[----:B------:R-:W-:Y:S05]  /*dc30*/  @!P0 BRA `(.L_x_6140) ;  /* 0x0000000000048947 */ /* 0x000fea0003800000 */
[----:B------:R-:W-:Y:S01]  /*dc40*/  BPT.TRAP 0x1 ;  /* 0x000000040000795c */ /* 0x000fe20000300000 */
.L_x_6140:
[----:B------:R-:W2:Y:S01]  /*dc50*/  LDL R20, [R1+0x78] ;  /* 0x0000780001147983 */ /* 0x000ea20000100800 */
[----:B------:R-:W1:Y:S03]  /*dc60*/  LDC R0, c[0x0][0x448] ;  /* 0x00011200ff007b82 */ /* 0x000e660000000800 */
[----:B------:R-:W2:Y:S04]  /*dc70*/  LDL R8, [R1+0xa4] ;  /* 0x0000a40001087983 */ /* 0x000ea80000100800 */
[----:B------:R-:W3:Y:S04]  /*dc80*/  LDL R15, [R1+0x94] ;  /* 0x00009400010f7983 */ /* 0x000ee80000100800 */
[----:B------:R-:W4:Y:S01]  /*dc90*/  LDL R14, [R1+0x28] ;  /* 0x00002800010e7983 */ /* 0x000f220000100800 */
[----:B------:R-:W-:Y:S01]  /*dca0*/  LOP3.LUT R18, R18, 0xffffdfff, RZ, 0xc0, !PT ;  /* 0xffffdfff12127812 */ /* 0x000fe200078ec0ff */
[----:B------:R-:W-:-:S03]  /*dcb0*/  UMOV UR37, UR40 ;  /* 0x0000002800257c82 */ /* 0x000fc60008000000 */
[----:B------:R-:W-:-:S04]  /*dcc0*/  @P0 LOP3.LUT R18, R18, 0x2000, RZ, 0xfc, !PT ;  /* 0x0000200012120812 */ /* 0x000fc800078efcff */
[----:B------:R-:W-:Y:S02]  /*dcd0*/  LOP3.LUT R18, R18, 0xffffbfff, RZ, 0xc0, !PT ;  /* 0xffffbfff12127812 */ /* 0x000fe400078ec0ff */
[----:B-1----:R-:W-:-:S13]  /*dce0*/  ISETP.NE.AND P1, PT, R0, 0x1, PT ;  /* 0x000000010000780c */ /* 0x002fda0003f25270 */
[----:B------:R-:W1:Y:S08]  /*dcf0*/  @P1 LDC R13, c[0x0][0x44c] ;  /* 0x00011300ff0d1b82 */ /* 0x000e700000000800 */
[----:B------:R-:W0:Y:S01]  /*dd00*/  @P1 LDC R0, c[0x0][0x450] ;  /* 0x00011400ff001b82 */ /* 0x000e220000000800 */
[----:B--2---:R-:W-:-:S04]  /*dd10*/  IMAD.IADD R8, R8, 0x1, R20 ;  /* 0x0000000108087824 */ /* 0x004fc800078e0214 */
[----:B-1----:R-:W-:-:S05]  /*dd20*/  @P1 IMAD.HI.U32 R13, R8, R13, RZ ;  /* 0x0000000d080d1227 */ /* 0x002fca00078e00ff */
[----:B0-----:R-:W-:Y:S01]  /*dd30*/  @P1 SHF.R.U32.HI R8, RZ, R0, R13 ;  /* 0x00000000ff081219 */ /* 0x001fe2000001160d */
[----:B-----5:R-:W-:-:S04]  /*dd40*/  IMAD R13, R9, -0x60, RZ ;  /* 0xffffffa0090d7824 */ /* 0x020fc800078e02ff */
[----:B------:R-:W0:Y:S01]  /*dd50*/  SHFL.IDX PT, R0, R8, RZ, 0x1c1f ;  /* 0x001c1fff08007589 */ /* 0x000e2200000e0000 */
[----:B---3--:R-:W-:-:S03]  /*dd60*/  IADD3 R13, -R15, 0x1, R13 ;  /* 0x000000010f0d7810 */ /* 0x008fc60007ffe10d */
[----:B------:R-:W1:Y:S01]  /*dd70*/  SHFL.IDX PT, R8, R8, 0x1, 0x1c1f ;  /* 0x003c1f0008087f89 */ /* 0x000e6200000e0000 */
[----:B----4-:R-:W-:-:S05]  /*dd80*/  IADD3 R13, -R219, R13, R14 ;  /* 0x0000000ddb0d7210 */ /* 0x010fca0007ffe10e */
[C---:B0-----:R-:W-:Y:S02]  /*dd90*/  IMAD.IADD R0, R13.reuse, 0x1, R0 ;  /* 0x000000010d007824 */ /* 0x041fe400078e0200 */
[----:B-1----:R-:W-:-:S03]  /*dda0*/  IMAD.IADD R8, R13, 0x1, R8 ;  /* 0x000000010d087824 */ /* 0x002fc600078e0208 */
[C---:B------:R-:W-:Y:S02]  /*ddb0*/  ISETP.GT.AND P4, PT, R0.reuse, RZ, PT ;  /* 0x000000ff0000720c */ /* 0x040fe40003f84270 */
        /* <DEDUP_REMOVED lines=43> */
[----:B------:R-:W-:Y:S02]  /*e070*/  FMNMX.FTZ R0, R152, R12, !PT ;  /* 0x0000000c98007209 */ /* 0x000fe40007810000 */
[----:B------:R-:W-:Y:S02]  /*e080*/  FSEL R192, R192, -INF , P4 ;  /* 0xff800000c0c07808 */ /* 0x000fe40002000000 */
[----:B------:R-:W-:Y:S02]  /*e090*/  FMNMX.FTZ R0, R153, R0, !PT ;  /* 0x0000000099007209 */ /* 0x000fe40007810000 */
[----:B------:R-:W-:-:S02]  /*e0a0*/  FSEL R193, R193, -INF , P3 ;  /* 0xff800000c1c17808 */ /* 0x000fc40001800000 */
[----:B------:R-:W-:Y:S02]  /*e0b0*/  FMNMX.FTZ R0, R156, R0, !PT ;  /* 0x000000009c007209 */ /* 0x000fe40007810000 */
[----:B------:R-:W-:Y:S02]  /*e0c0*/  FSEL R196, R196, -INF , P2 ;  /* 0xff800000c4c47808 */ /* 0x000fe40001000000 */
[----:B------:R-:W-:Y:S02]  /*e0d0*/  FMNMX.FTZ R0, R157, R0, !PT ;  /* 0x000000009d007209 */ /* 0x000fe40007810000 */
[----:B------:R-:W-:Y:S02]  /*e0e0*/  FSEL R197, R197, -INF , P1 ;  /* 0xff800000c5c57808 */ /* 0x000fe40000800000 */
[----:B------:R-:W-:Y:S02]  /*e0f0*/  FMNMX.FTZ R0, R160, R0, !PT ;  /* 0x00000000a0007209 */ /* 0x000fe40007810000 */
[----:B------:R-:W-:-:S02]  /*e100*/  ISETP.GT.AND P4, PT, R8, RZ, PT ;  /* 0x000000ff0800720c */ /* 0x000fc40003f84270 */
[----:B------:R-:W-:Y:S02]  /*e110*/  FMNMX.FTZ R0, R161, R0, !PT ;  /* 0x00000000a1007209 */ /* 0x000fe40007810000 */
[----:B------:R-:W-:Y:S02]  /*e120*/  ISETP.GT.AND P3, PT, R8, 0x1, PT ;  /* 0x000000010800780c */ /* 0x000fe40003f64270 */
[----:B------:R-:W-:Y:S02]  /*e130*/  FMNMX.FTZ R0, R164, R0, !PT ;  /* 0x00000000a4007209 */ /* 0x000fe40007810000 */
[C---:B------:R-:W-:Y:S02]  /*e140*/  ISETP.GT.AND P2, PT, R8.reuse, 0x8, PT ;  /* 0x000000080800780c */ /* 0x040fe40003f44270 */
[----:B------:R-:W-:Y:S02]  /*e150*/  FMNMX.FTZ R0, R165, R0, !PT ;  /* 0x00000000a5007209 */ /* 0x000fe40007810000 */
[----:B------:R-:W-:-:S02]  /*e160*/  ISETP.GT.AND P1, PT, R8, 0x9, PT ;  /* 0x000000090800780c */ /* 0x000fc40003f24270 */
        /* <DEDUP_REMOVED lines=8> */
[----:B------:R-:W-:Y:S02]  /*e1f0*/  FMNMX.FTZ R0, R176, R0, !PT ;  /* 0x00000000b0007209 */ /* 0x000fe40007810000 */
[C---:B------:R-:W-:Y:S02]  /*e200*/  ISETP.GT.AND P4, PT, R8.reuse, 0x10, PT ;  /* 0x000000100800780c */ /* 0x040fe40003f84270 */
[----:B------:R-:W-:Y:S02]  /*e210*/  FMNMX.FTZ R0, R177, R0, !PT ;  /* 0x00000000b1007209 */ /* 0x000fe40007810000 */
[----:B------:R-:W-:-:S02]  /*e220*/  ISETP.GT.AND P3, PT, R8, 0x11, PT ;  /* 0x000000110800780c */ /* 0x000fc40003f64270 */
[----:B------:R-:W-:Y:S02]  /*e230*/  FMNMX.FTZ R0, R180, R0, !PT ;  /* 0x00000000b4007209 */ /* 0x000fe40007810000 */
[C---:B------:R-:W-:Y:S02]  /*e240*/  ISETP.GT.AND P2, PT, R8.reuse, 0x18, PT ;  /* 0x000000180800780c */ /* 0x040fe40003f44270 */
[----:B------:R-:W-:Y:S02]  /*e250*/  FMNMX.FTZ R0, R181, R0, !PT ;  /* 0x00000000b5007209 */ /* 0x000fe40007810000 */
[----:B------:R-:W-:Y:S02]  /*e260*/  ISETP.GT.AND P1, PT, R8, 0x19, PT ;  /* 0x000000190800780c */ /* 0x000fe40003f24270 */
        /* <DEDUP_REMOVED lines=11> */
[----:B------:R-:W-:Y:S02]  /*e320*/  ISETP.GT.AND P4, PT, R8, 0x20, PT ;  /* 0x000000200800780c */ /* 0x000fe40003f84270 */
[----:B------:R-:W-:Y:S02]  /*e330*/  FMNMX.FTZ R0, R196, R0, !PT ;  /* 0x00000000c4007209 */ /* 0x000fe40007810000 */
[----:B------:R-:W-:-:S02]  /*e340*/  ISETP.GT.AND P3, PT, R8, 0x21, PT ;  /* 0x000000210800780c */ /* 0x000fc40003f64270 */
[----:B------:R-:W-:Y:S02]  /*e350*/  FMNMX.FTZ R0, R197, R0, !PT ;  /* 0x00000000c5007209 */ /* 0x000fe40007810000 */
[C---:B------:R-:W-:Y:S02]  /*e360*/  ISETP.GT.AND P2, PT, R8.reuse, 0x28, PT ;  /* 0x000000280800780c */ /* 0x040fe40003f44270 */
[----:B------:R-:W-:Y:S01]  /*e370*/  ISETP.GT.AND P1, PT, R8, 0x29, PT ;  /* 0x000000290800780c */ /* 0x000fe20003f24270 */
[----:B------:R-:W0:Y:S01]  /*e380*/  SHFL.BFLY PT, R14, R0, 0x2, 0x1f ;  /* 0x0c401f00000e7f89 */ /* 0x000e2200000e0000 */
[----:B------:R-:W-:Y:S02]  /*e390*/  FSEL R170, R170, -INF , P4 ;  /* 0xff800000aaaa7808 */ /* 0x000fe40002000000 */
[----:B------:R-:W-:Y:S02]  /*e3a0*/  FSEL R171, R171, -INF , P3 ;  /* 0xff800000abab7808 */ /* 0x000fe40001800000 */
[----:B------:R-:W-:-:S02]  /*e3b0*/  FSEL R174, R174, -INF , P2 ;  /* 0xff800000aeae7808 */ /* 0x000fc40001000000 */
[----:B------:R-:W-:Y:S02]  /*e3c0*/  FSEL R175, R175, -INF , P1 ;  /* 0xff800000afaf7808 */ /* 0x000fe40000800000 */
[C---:B------:R-:W-:Y:S02]  /*e3d0*/  ISETP.GT.AND P4, PT, R8.reuse, 0x30, PT ;  /* 0x000000300800780c */ /* 0x040fe40003f84270 */
[C---:B------:R-:W-:Y:S02]  /*e3e0*/  ISETP.GT.AND P3, PT, R8.reuse, 0x31, PT ;  /* 0x000000310800780c */ /* 0x040fe40003f64270 */
[C---:B------:R-:W-:Y:S02]  /*e3f0*/  ISETP.GT.AND P2, PT, R8.reuse, 0x38, PT ;  /* 0x000000380800780c */ /* 0x040fe40003f44270 */
[----:B------:R-:W-:Y:S02]  /*e400*/  ISETP.GT.AND P1, PT, R8, 0x39, PT ;  /* 0x000000390800780c */ /* 0x000fe40003f24270 */
[----:B------:R-:W-:-:S02]  /*e410*/  FSEL R178, R178, -INF , P4 ;  /* 0xff800000b2b27808 */ /* 0x000fc40002000000 */
[----:B------:R-:W-:Y:S02]  /*e420*/  FSEL R179, R179, -INF , P3 ;  /* 0xff800000b3b37808 */ /* 0x000fe40001800000 */
[----:B------:R-:W-:Y:S02]  /*e430*/  @P0 LOP3.LUT R18, R18, 0x4000, RZ, 0xfc, !PT ;  /* 0x0000400012120812 */ /* 0x000fe400078efcff */
[----:B------:R-:W-:Y:S02]  /*e440*/  FSEL R182, R182, -INF , P2 ;  /* 0xff800000b6b67808 */ /* 0x000fe40001000000 */
[----:B0-----:R-:W-:Y:S02]  /*e450*/  FMNMX.FTZ R0, R0, R14, !PT ;  /* 0x0000000e00007209 */ /* 0x001fe40007810000 */
[----:B------:R-:W-:Y:S02]  /*e460*/  FSEL R183, R183, -INF , P1 ;  /* 0xff800000b7b77808 */ /* 0x000fe40000800000 */
[C---:B------:R-:W-:Y:S01]  /*e470*/  ISETP.GT.AND P1, PT, R8.reuse, 0x49, PT ;  /* 0x000000490800780c */ /* 0x040fe20003f24270 */
[----:B------:R-:W0:Y:S01]  /*e480*/  SHFL.BFLY PT, R14, R0, 0x1, 0x1f ;  /* 0x0c201f00000e7f89 */ /* 0x000e2200000e0000 */
[----:B------:R-:W-:-:S02]  /*e490*/  ISETP.GT.AND P2, PT, R8, 0x50, PT ;  /* 0x000000500800780c */ /* 0x000fc40003f44270 */
[C---:B------:R-:W-:Y:S02]  /*e4a0*/  ISETP.GT.AND P3, PT, R8.reuse, 0x51, PT ;  /* 0x000000510800780c */ /* 0x040fe40003f64270 */
[C---:B------:R-:W-:Y:S02]  /*e4b0*/  ISETP.GT.AND P4, PT, R8.reuse, 0x58, PT ;  /* 0x000000580800780c */ /* 0x040fe40003f84270 */
[C---:B------:R-:W-:Y:S02]  /*e4c0*/  ISETP.GT.AND P5, PT, R8.reuse, 0x59, PT ;  /* 0x000000590800780c */ /* 0x040fe40003fa4270 */
[----:B------:R-:W-:Y:S02]  /*e4d0*/  ISETP.GT.AND P0, PT, R8, 0x40, PT ;  /* 0x000000400800780c */ /* 0x000fe40003f04270 */
[----:B------:R-:W-:Y:S02]  /*e4e0*/  FSEL R191, R191, -INF , P1 ;  /* 0xff800000bfbf7808 */ /* 0x000fe40000800000 */
[----:B------:R-:W-:-:S02]  /*e4f0*/  FSEL R186, R186, -INF , P0 ;  /* 0xff800000baba7808 */ /* 0x000fc40000000000 */
[----:B------:R-:W-:Y:S02]  /*e500*/  LOP3.LUT P0, RZ, R18, 0x4000, RZ, 0xc0, !PT ;  /* 0x0000400012ff7812 */ /* 0x000fe4000780c0ff */
[----:B------:R-:W-:Y:S02]  /*e510*/  FSEL R194, R194, -INF , P2 ;  /* 0xff800000c2c27808 */ /* 0x000fe40001000000 */
[----:B------:R-:W-:Y:S02]  /*e520*/  FSEL R187, R187, -INF , P0 ;  /* 0xff800000bbbb7808 */ /* 0x000fe40000000000 */
[----:B------:R-:W-:Y:S02]  /*e530*/  FSEL R195, R195, -INF , P3 ;  /* 0xff800000c3c37808 */ /* 0x000fe40001800000 */
[----:B------:R-:W-:Y:S02]  /*e540*/  FSEL R198, R198, -INF , P4 ;  /* 0xff800000c6c67808 */ /* 0x000fe40002000000 */
[----:B0-----:R-:W-:-:S02]  /*e550*/  FMNMX.FTZ R0, R0, R14, !PT ;  /* 0x0000000e00007209 */ /* 0x001fc40007810000 */
[----:B------:R-:W-:Y:S02]  /*e560*/  FSEL R199, R199, -INF , P5 ;  /* 0xff800000c7c77808 */ /* 0x000fe40002800000 */
[----:B------:R-:W-:Y:S02]  /*e570*/  FSETP.NEU.FTZ.AND P6, PT, R0, -INF , PT ;  /* 0xff8000000000780b */ /* 0x000fe40003fdd000 */
[----:B------:R-:W-:Y:S02]  /*e580*/  LOP3.LUT P0, RZ, R18, 0x2000, RZ, 0xc0, !PT ;  /* 0x0000200012ff7812 */ /* 0x000fe4000780c0ff */
[----:B------:R-:W-:-:S05]  /*e590*/  FSEL R14, R0, RZ, P6 ;  /* 0x000000ff000e7208 */ /* 0x000fca0003000000 */
[----:B------:R-:W-:Y:S01]  /*e5a0*/  FADD.FTZ R14, -R14, R12 ;  /* 0x0000000c0e0e7221 */ /* 0x000fe20000010100 */
[----:B------:R-:W-:-:S03]  /*e5b0*/  FMUL.FTZ R12, R0, UR37 ;  /* 0x00000025000c7c20 */ /* 0x000fc60008410000 */
[----:B------:R-:W-:Y:S02]  /*e5c0*/  FMUL.FTZ R14, R14, UR37 ;  /* 0x000000250e0e7c20 */ /* 0x000fe40008410000 */
[----:B------:R-:W-:Y:S02]  /*e5d0*/  FSEL R12, R12, RZ, P6 ;  /* 0x000000ff0c0c7208 */ /* 0x000fe40003000000 */
[----:B------:R-:W-:Y:S02]  /*e5e0*/  ISETP.GT.AND P6, PT, R8, 0x48, PT ;  /* 0x000000480800780c */ /* 0x000fe40003fc4270 */
[----:B------:R-:W-:Y:S01]  /*e5f0*/  FMNMX.FTZ R8, R13, R11, !PT ;  /* 0x0000000b0d087209 */ /* 0x000fe20007810000 */
[--C-:B------:R-:W-:Y:S01]  /*e600*/  FFMA.FTZ R152, R152, UR37, -R12.reuse ;  /* 0x0000002598987c23 */ /* 0x100fe2000801080c */
[----:B------:R-:W-:Y:S01]  /*e610*/  FSEL R190, R190, -INF , P6 ;  /* 0xff800000bebe7808 */ /* 0x000fe20003000000 */
[--C-:B------:R-:W-:Y:S01]  /*e620*/  FFMA.FTZ R153, R153, UR37, -R12.reuse ;  /* 0x0000002599997c23 */ /* 0x100fe2000801080c */
        /* <DEDUP_REMOVED lines=29> */
[----:B------:R-:W-:Y:S01]  /*e800*/  FFMA.FTZ R197, R197, UR37, -R12 ;  /* 0x00000025c5c57c23 */ /* 0x000fe2000801080c */
[----:B------:R-:W-:Y:S02]  /*e810*/  MUFU.EX2 R152, R152 ;  /* 0x0000009800987308 */ /* 0x000fe40000000800 */
[----:B------:R-:W-:-:S04]  /*e820*/  FMNMX.FTZ R8, R171, R8, !PT ;  /* 0x00000008ab087209 */ /* 0x000fc80007810000 */
[----:B------:R-:W-:Y:S02]  /*e830*/  FMNMX.FTZ R8, R174, R8, !PT ;  /* 0x00000008ae087209 */ /* 0x000fe40007810000 */
[----:B------:R-:W0:Y:S02]  /*e840*/  MUFU.EX2 R14, R14 ;  /* 0x0000000e000e7308 */ /* 0x000e240000000800 */
[----:B------:R-:W-:-:S04]  /*e850*/  FMNMX.FTZ R8, R175, R8, !PT ;  /* 0x00000008af087209 */ /* 0x000fc80007810000 */
[----:B------:R-:W-:Y:S02]  /*e860*/  FMNMX.FTZ R8, R178, R8, !PT ;  /* 0x00000008b2087209 */ /* 0x000fe40007810000 */
[----:B------:R-:W1:Y:S02]  /*e870*/  MUFU.EX2 R153, R153 ;  /* 0x0000009900997308 */ /* 0x000e640000000800 */
[----:B------:R-:W-:-:S04]  /*e880*/  FMNMX.FTZ R8, R179, R8, !PT ;  /* 0x00000008b3087209 */ /* 0x000fc80007810000 */
[----:B------:R-:W-:Y:S02]  /*e890*/  FMNMX.FTZ R8, R182, R8, !PT ;  /* 0x00000008b6087209 */ /* 0x000fe40007810000 */
[----:B------:R-:W2:Y:S01]  /*e8a0*/  MUFU.EX2 R154, R156 ;  /* 0x0000009c009a7308 */ /* 0x000ea20000000800 */
[----:B0-----:R-:W-:Y:S01]  /*e8b0*/  FFMA.FTZ R6, R14, R6, R152 ;  /* 0x000000060e067223 */ /* 0x001fe20000010098 */
[----:B------:R-:W-:Y:S01]  /*e8c0*/  FMNMX.FTZ R8, R183, R8, !PT ;  /* 0x00000008b7087209 */ /* 0x000fe20007810000 */
[-C--:B------:R-:W-:Y:S01]  /*e8d0*/  FMUL.FTZ R24, R24, R14.reuse ;  /* 0x0000000e18187220 */ /* 0x080fe20000410000 */
[-C--:B------:R-:W-:Y:S01]  /*e8e0*/  FMUL.FTZ R25, R25, R14.reuse ;  /* 0x0000000e19197220 */ /* 0x080fe20000410000 */
[----:B------:R-:W-:Y:S01]  /*e8f0*/  FMUL.FTZ R28, R28, R14 ;  /* 0x0000000e1c1c7220 */ /* 0x000fe20000410000 */
[----:B------:R-:W-:Y:S01]  /*e900*/  FMNMX.FTZ R8, R186, R8, !PT ;  /* 0x00000008ba087209 */ /* 0x000fe20007810000 */
[----:B------:R-:W-:Y:S01]  /*e910*/  FMUL.FTZ R29, R29, R14 ;  /* 0x0000000e1d1d7220 */ /* 0x000fe20000410000 */
[----:B------:R-:W0:Y:S01]  /*e920*/  MUFU.EX2 R157, R157 ;  /* 0x0000009d009d7308 */ /* 0x000e220000000800 */
[----:B-1----:R-:W-:Y:S01]  /*e930*/  FADD.FTZ R6, R153, R6 ;  /* 0x0000000699067221 */ /* 0x002fe20000010000 */
[----:B------:R-:W-:Y:S01]  /*e940*/  FMNMX.FTZ R8, R187, R8, !PT ;  /* 0x00000008bb087209 */ /* 0x000fe20007810000 */
[----:B------:R-:W-:Y:S01]  /*e950*/  FMUL.FTZ R32, R32, R14 ;  /* 0x0000000e20207220 */ /* 0x000fe20000410000 */
[----:B------:R-:W-:Y:S01]  /*e960*/  F2FP.F16.F32.PACK_AB R152, R153, R152 ;  /* 0x000000989998723e */ /* 0x000fe200000000ff */
[----:B------:R-:W-:Y:S01]  /*e970*/  FMUL.FTZ R33, R33, R14 ;  /* 0x0000000e21217220 */ /* 0x000fe20000410000 */
[----:B------:R-:W-:Y:S01]  /*e980*/  FMNMX.FTZ R8, R190, R8, !PT ;  /* 0x00000008be087209 */ /* 0x000fe20007810000 */
[-C--:B------:R-:W-:Y:S01]  /*e990*/  FMUL.FTZ R36, R36, R14.reuse ;  /* 0x0000000e24247220 */ /* 0x080fe20000410000 */
[----:B------:R-:W-:Y:S01]  /*e9a0*/  FMUL.FTZ R37, R37, R14 ;  /* 0x0000000e25257220 */ /* 0x000fe20000410000 */
[----:B--2---:R-:W-:Y:S01]  /*e9b0*/  FADD.FTZ R6, R154, R6 ;  /* 0x000000069a067221 */ /* 0x004fe20000010000 */
[----:B------:R-:W-:Y:S01]  /*e9c0*/  FMNMX.FTZ R8, R191, R8, !PT ;  /* 0x00000008bf087209 */ /* 0x000fe20007810000 */
[-C--:B------:R-:W-:Y:S01]  /*e9d0*/  FMUL.FTZ R40, R40, R14.reuse ;  /* 0x0000000e28287220 */ /* 0x080fe20000410000 */
[-C--:B------:R-:W-:Y:S01]  /*e9e0*/  FMUL.FTZ R41, R41, R14.reuse ;  /* 0x0000000e29297220 */ /* 0x080fe20000410000 */
[----:B------:R-:W-:Y:S01]  /*e9f0*/  FMUL.FTZ R44, R44, R14 ;  /* 0x0000000e2c2c7220 */ /* 0x000fe20000410000 */
[----:B------:R-:W-:Y:S01]  /*ea00*/  FMNMX.FTZ R8, R194, R8, !PT ;  /* 0x00000008c2087209 */ /* 0x000fe20007810000 */
[-C--:B------:R-:W-:Y:S01]  /*ea10*/  FMUL.FTZ R45, R45, R14.reuse ;  /* 0x0000000e2d2d7220 */ /* 0x080fe20000410000 */
[----:B------:R-:W-:Y:S01]  /*ea20*/  FMUL.FTZ R48, R48, R14 ;  /* 0x0000000e30307220 */ /* 0x000fe20000410000 */
[----:B0-----:R-:W-:Y:S01]  /*ea30*/  FADD.FTZ R20, R157, R6 ;  /* 0x000000069d147221 */ /* 0x001fe20000010000 */
        /* <DEDUP_REMOVED lines=37> */
[----:B0-----:R-:W-:Y:S01]  /*ec90*/  FMNMX.FTZ R8, R8, R12, !PT ;  /* 0x0000000c08087209 */ /* 0x001fe20007810000 */
        /* <DEDUP_REMOVED lines=19> */
[----:B------:R-:W-:Y:S01]  /*edd0*/  VIADD R14, R201, 0x8 ;  /* 0x00000008c90e7836 */ /* 0x000fe20000000000 */
[----:B------:R-:W-:Y:S01]  /*ede0*/  F2FP.F16.F32.PACK_AB R154, R157, R154 ;  /* 0x0000009a9d9a723e */ /* 0x000fe200000000ff */
[----:B------:R-:W-:Y:S01]  /*edf0*/  MUFU.EX2 R161, R161 ;  /* 0x000000a100a17308 */ /* 0x000fe20000000800 */
[----:B0-----:R-:W-:Y:S01]  /*ee00*/  FMNMX.FTZ R8, R8, R12, !PT ;  /* 0x0000000c08087209 */ /* 0x001fe20007810000 */
[----:B------:R-:W-:-:S06]  /*ee10*/  VIADD R12, R10, 0x32440 ;  /* 0x000324400a0c7836 */ /* 0x000fcc0000000000 */
[----:B------:R-:W-:Y:S01]  /*ee20*/  MUFU.EX2 R164, R164 ;  /* 0x000000a400a47308 */ /* 0x000fe20000000800 */
[----:B------:R-:W-:-:S04]  /*ee30*/  FSETP.NEU.FTZ.AND P1, PT, R8, -INF , PT ;  /* 0xff8000000800780b */ /* 0x000fc80003f3d000 */
[----:B------:R-:W-:-:S03]  /*ee40*/  FSEL R6, R8, RZ, P1 ;  /* 0x000000ff08067208 */ /* 0x000fc60000800000 */
[----:B------:R-:W-:Y:S02]  /*ee50*/  MUFU.EX2 R165, R165 ;  /* 0x000000a500a57308 */ /* 0x000fe40000000800 */
[----:B------:R-:W-:Y:S01]  /*ee60*/  FADD.FTZ R11, -R6, R11 ;  /* 0x0000000b060b7221 */ /* 0x000fe20000010100 */
[----:B------:R-:W-:-:S03]  /*ee70*/  FMUL.FTZ R6, R8, UR37 ;  /* 0x0000002508067c20 */ /* 0x000fc60008410000 */
[----:B------:R-:W-:Y:S02]  /*ee80*/  FMUL.FTZ R11, R11, UR37 ;  /* 0x000000250b0b7c20 */ /* 0x000fe40008410000 */
[----:B------:R-:W-:Y:S01]  /*ee90*/  MUFU.EX2 R168, R168 ;  /* 0x000000a800a87308 */ /* 0x000fe20000000800 */
[----:B------:R-:W-:-:S05]  /*eea0*/  FSEL R6, R6, RZ, P1 ;  /* 0x000000ff06067208 */ /* 0x000fca0000800000 */
[--C-:B------:R-:W-:Y:S01]  /*eeb0*/  FFMA.FTZ R153, R13, UR37, -R6.reuse ;  /* 0x000000250d997c23 */ /* 0x100fe20008010806 */
[----:B------:R-:W-:Y:S01]  /*eec0*/  IMAD.U32 R13, RZ, RZ, UR41 ;  /* 0x00000029ff0d7e24 */ /* 0x000fe2000f8e00ff */
[----:B------:R0:W1:Y:S01]  /*eed0*/  MUFU.EX2 R15, R11 ;  /* 0x0000000b000f7308 */ /* 0x0000620000000800 */
[--C-:B------:R-:W-:Y:S01]  /*eee0*/  FFMA.FTZ R156, R163, UR37, -R6.reuse ;  /* 0x00000025a39c7c23 */ /* 0x100fe20008010806 */
[--C-:B------:R-:W-:Y:S01]  /*eef0*/  FFMA.FTZ R157, R166, UR37, -R6.reuse ;  /* 0x00000025a69d7c23 */ /* 0x100fe20008010806 */
[----:B------:R-:W-:Y:S01]  /*ef00*/  FFMA.FTZ R21, R167, UR37, -R6 ;  /* 0x00000025a7157c23 */ /* 0x000fe20008010806 */
[----:B------:R-:W-:Y:S01]  /*ef10*/  PRMT R12, R13, 0x654, R12 ;  /* 0x000006540d0c7816 */ /* 0x000fe2000000000c */
[----:B------:R-:W-:Y:S02]  /*ef20*/  IMAD.MOV.U32 R13, RZ, RZ, 0x40000040 ;  /* 0x40000040ff0d7424 */ /* 0x000fe400078e00ff */
[--C-:B------:R-:W-:Y:S01]  /*ef30*/  FFMA.FTZ R194, R194, UR37, -R6.reuse ;  /* 0x00000025c2c27c23 */ /* 0x100fe20008010806 */
[--C-:B------:R-:W-:Y:S01]  /*ef40*/  FFMA.FTZ R195, R195, UR37, -R6.reuse ;  /* 0x00000025c3c37c23 */ /* 0x100fe20008010806 */
[----:B------:R-:W2:Y:S01]  /*ef50*/  MUFU.EX2 R153, R153 ;  /* 0x0000009900997308 */ /* 0x000ea20000000800 */
[--C-:B0-----:R-:W-:Y:S01]  /*ef60*/  FFMA.FTZ R11, R155, UR37, -R6.reuse ;  /* 0x000000259b0b7c23 */ /* 0x101fe20008010806 */
[----:B------:R-:W-:Y:S01]  /*ef70*/  R2UR UR7, R13 ;  /* 0x000000000d0772ca */ /* 0x000fe200000e0000 */
[--C-:B------:R-:W-:Y:S01]  /*ef80*/  FFMA.FTZ R13, R159, UR37, -R6.reuse ;  /* 0x000000259f0d7c23 */ /* 0x100fe20008010806 */
[----:B------:R0:W-:Y:S01]  /*ef90*/  SYNCS.ARRIVE.TRANS64.RED.A1T0 RZ, [R12+URZ], RZ ;  /* 0x000000ff0cff79a7 */ /* 0x0001e2000810043f */
[--C-:B------:R-:W-:Y:S01]  /*efa0*/  FFMA.FTZ R159, R170, UR37, -R6.reuse ;  /* 0x00000025aa9f7c23 */ /* 0x100fe20008010806 */
[----:B------:R-:W-:-:S02]  /*efb0*/  FFMA.FTZ R198, R198, UR37, -R6 ;  /* 0x00000025c6c67c23 */ /* 0x000fc40008010806 */
[----:B------:R-:W3:Y:S01]  /*efc0*/  MUFU.EX2 R11, R11 ;  /* 0x0000000b000b7308 */ /* 0x000ee20000000800 */
[-C--:B-1----:R-:W-:Y:S01]  /*efd0*/  FMUL.FTZ R26, R26, R15.reuse ;  /* 0x0000000f1a1a7220 */ /* 0x082fe20000410000 */
[-C--:B------:R-:W-:Y:S01]  /*efe0*/  FMUL.FTZ R27, R27, R15.reuse ;  /* 0x0000000f1b1b7220 */ /* 0x080fe20000410000 */
[-C--:B------:R-:W-:Y:S01]  /*eff0*/  FMUL.FTZ R30, R30, R15.reuse ;  /* 0x0000000f1e1e7220 */ /* 0x080fe20000410000 */
[----:B0-----:R-:W-:Y:S02]  /*f000*/  IMAD.MOV.U32 R12, RZ, RZ, 0xc00 ;  /* 0x00000c00ff0c7424 */ /* 0x001fe400078e00ff */
[-C--:B------:R-:W-:Y:S01]  /*f010*/  FMUL.FTZ R31, R31, R15.reuse ;  /* 0x0000000f1f1f7220 */ /* 0x080fe20000410000 */
[-C--:B------:R-:W-:Y:S01]  /*f020*/  FMUL.FTZ R34, R34, R15.reuse ;  /* 0x0000000f22227220 */ /* 0x080fe20000410000 */
[----:B------:R-:W-:Y:S01]  /*f030*/  FMUL.FTZ R35, R35, R15 ;  /* 0x0000000f23237220 */ /* 0x000fe20000410000 */
[----:B------:R-:W-:Y:S01]  /*f040*/  MUFU.EX2 R13, R13 ;  /* 0x0000000d000d7308 */ /* 0x000fe20000000800 */
[----:B--2---:R-:W-:Y:S01]  /*f050*/  FFMA.FTZ R3, R15, R3, R153 ;  /* 0x000000030f037223 */ /* 0x004fe20000010099 */
[----:B------:R-:W-:Y:S01]  /*f060*/  IMAD R12, R19, R12, UR38 ;  /* 0x00000026130c7e24 */ /* 0x000fe2000f8e020c */
[----:B------:R0:W-:Y:S01]  /*f070*/  BAR.SYNC.DEFER_BLOCKING R14, 0x100 ;  /* 0x0004000e0000751d */ /* 0x0001e20000010000 */
[-C--:B------:R-:W-:Y:S01]  /*f080*/  FMUL.FTZ R38, R38, R15.reuse ;  /* 0x0000000f26267220 */ /* 0x080fe20000410000 */
[-C--:B------:R-:W-:Y:S01]  /*f090*/  FMUL.FTZ R39, R39, R15.reuse ;  /* 0x0000000f27277220 */ /* 0x080fe20000410000 */
[-C--:B------:R-:W-:Y:S01]  /*f0a0*/  FMUL.FTZ R42, R42, R15.reuse ;  /* 0x0000000f2a2a7220 */ /* 0x080fe20000410000 */
[----:B------:R-:W-:Y:S01]  /*f0b0*/  R2UR UR6, R12 ;  /* 0x000000000c0672ca */ /* 0x000fe200000e0000 */
[----:B------:R-:W-:Y:S01]  /*f0c0*/  FMUL.FTZ R43, R43, R15 ;  /* 0x0000000f2b2b7220 */ /* 0x000fe20000410000 */
[C---:B---3--:R-:W-:Y:S01]  /*f0d0*/  FADD.FTZ R3, R11.reuse, R3 ;  /* 0x000000030b037221 */ /* 0x048fe20000010000 */
[----:B------:R-:W-:Y:S01]  /*f0e0*/  F2FP.F16.F32.PACK_AB R153, R11, R153 ;  /* 0x000000990b99723e */ /* 0x000fe200000000ff */
[----:B------:R-:W-:Y:S01]  /*f0f0*/  FFMA.FTZ R11, R158, UR37, -R6 ;  /* 0x000000259e0b7c23 */ /* 0x000fe20008010806 */
        /* <DEDUP_REMOVED lines=57> */
[----:B------:R-:W-:Y:S01]  /*f490*/  FADD.FTZ R3, R11, R3 ;  /* 0x000000030b037221 */ /* 0x000fe20000010000 */
[----:B0-----:R-:W-:-:S02]  /*f4a0*/  VIADD R14, R12, 0x80 ;  /* 0x000000800c0e7836 */ /* 0x001fc40000000000 */
[--C-:B------:R-:W-:Y:S01]  /*f4b0*/  FFMA.FTZ R11, R175, UR37, -R6.reuse ;  /* 0x00000025af0b7c23 */ /* 0x100fe20008010806 */
[----:B------:R-:W-:Y:S01]  /*f4c0*/  WARPGROUP.ARRIVE ;  /* 0x00000000000079c5 */ /* 0x000fe20000000000 */
[----:B------:R-:W-:Y:S02]  /*f4d0*/  IMAD.MOV.U32 R15, RZ, RZ, 0x40000040 ;  /* 0x40000040ff0f7424 */ /* 0x000fe400078e00ff */
[----:B------:R-:W-:Y:S01]  /*f4e0*/  FADD.FTZ R158, R13, R3 ;  /* 0x000000030d9e7221 */ /* 0x000fe20000010000 */
[--C-:B------:R-:W-:Y:S01]  /*f4f0*/  FFMA.FTZ R13, R171, UR37, -R6.reuse ;  /* 0x00000025ab0d7c23 */ /* 0x100fe20008010806 */
[----:B------:R-:W-:Y:S01]  /*f500*/  MUFU.EX2 R157, R157 ;  /* 0x0000009d009d7308 */ /* 0x000fe20000000800 */
[----:B------:R-:W-:Y:S01]  /*f510*/  FFMA.FTZ R3, R174, UR37, -R6 ;  /* 0x00000025ae037c23 */ /* 0x000fe20008010806 */
[----:B------:R-:W-:Y:S01]  /*f520*/  HGMMA.64x256x16.F32 R24, R152, gdesc[UR4].tnspB, R24, gsb0 ;  /* 0x43e0000498187df0 */ /* 0x000fe20008000818 */
[----:B------:R-:W-:Y:S01]  /*f530*/  R2UR UR6, R14 ;  /* 0x000000000e0672ca */ /* 0x000fe200000e0000 */
[----:B------:R-:W-:Y:S01]  /*f540*/  VIADD R14, R12, 0x100 ;  /* 0x000001000c0e7836 */ /* 0x000fe20000000000 */
[----:B------:R-:W-:Y:S01]  /*f550*/  R2UR UR7, R15 ;  /* 0x000000000f0772ca */ /* 0x000fe200000e0000 */
[----:B------:R-:W-:-:S02]  /*f560*/  IMAD.MOV.U32 R15, RZ, RZ, 0x40000040 ;  /* 0x40000040ff0f7424 */ /* 0x000fc400078e00ff */
[----:B------:R-:W0:Y:S08]  /*f570*/  MUFU.EX2 R21, R21 ;  /* 0x0000001500157308 */ /* 0x000e300000000800 */
        /* <DEDUP_REMOVED lines=23> */
[----:B------:R-:W-:-:S05]  /*f6f0*/  FFMA.FTZ R153, R162, UR37, -R6 ;  /* 0x00000025a2997c23 */ /* 0x000fca0008010806 */
[----:B------:R-:W1:Y:S01]  /*f700*/  MUFU.EX2 R152, R160 ;  /* 0x000000a000987308 */ /* 0x000e620000000800 */
[----:B------:R-:W-:Y:S01]  /*f710*/  F2FP.F16.F32.PACK_AB R154, R165, R164 ;  /* 0x000000a4a59a723e */ /* 0x000fe200000000ff */
[----:B------:R-:W-:Y:S01]  /*f720*/  FFMA.FTZ R162, R191, UR37, -R6 ;  /* 0x00000025bfa27c23 */ /* 0x000fe20008010806 */
[----:B0-----:R-:W-:-:S05]  /*f730*/  F2FP.F16.F32.PACK_AB R155, R21, R157 ;  /* 0x0000009d159b723e */ /* 0x001fca00000000ff */
[----:B------:R-:W0:Y:S08]  /*f740*/  MUFU.EX2 R153, R153 ;  /* 0x0000009900997308 */ /* 0x000e300000000800 */
[----:B------:R-:W-:Y:S01]  /*f750*/  MUFU.EX2 R162, R162 ;  /* 0x000000a200a27308 */ /* 0x000fe20000000800 */
[----:B-1----:R-:W-:Y:S01]  /*f760*/  FADD.FTZ R20, R152, R20 ;  /* 0x0000001498147221 */ /* 0x002fe20000010000 */
[----:B------:R-:W-:-:S03]  /*f770*/  F2FP.F16.F32.PACK_AB R152, R161, R152 ;  /* 0x00000098a198723e */ /* 0x000fc600000000ff */
[----:B------:R-:W-:Y:S01]  /*f780*/  FADD.FTZ R20, R161, R20 ;  /* 0x00000014a1147221 */ /* 0x000fe20000010000 */
[----:B------:R-:W-:Y:S01]  /*f790*/  FFMA.FTZ R161, R190, UR37, -R6 ;  /* 0x00000025bea17c23 */ /* 0x000fe20008010806 */
[----:B0-----:R-:W-:Y:S01]  /*f7a0*/  FADD.FTZ R158, R153, R158 ;  /* 0x0000009e999e7221 */ /* 0x001fe20000010000 */
[----:B------:R-:W-:Y:S01]  /*f7b0*/  F2FP.F16.F32.PACK_AB R153, R156, R153 ;  /* 0x000000999c99723e */ /* 0x000fe200000000ff */
[----:B------:R-:W-:Y:S01]  /*f7c0*/  FADD.FTZ R164, R164, R20 ;  /* 0x00000014a4a47221 */ /* 0x000fe20000010000 */
[----:B------:R-:W-:Y:S01]  /*f7d0*/  FFMA.FTZ R20, R179, UR37, -R6 ;  /* 0x00000025b3147c23 */ /* 0x000fe20008010806 */
[----:B------:R-:W-:Y:S01]  /*f7e0*/  FADD.FTZ R158, R156, R158 ;  /* 0x0000009e9c9e7221 */ /* 0x000fe20000010000 */
[----:B------:R-:W-:Y:S01]  /*f7f0*/  WARPGROUP.ARRIVE ;  /* 0x00000000000079c5 */ /* 0x000fe20000000000 */
[----:B------:R-:W-:Y:S01]  /*f800*/  FFMA.FTZ R156, R182, UR37, -R6 ;  /* 0x00000025b69c7c23 */ /* 0x000fe20008010806 */
[----:B------:R-:W-:Y:S01]  /*f810*/  MUFU.EX2 R161, R161 ;  /* 0x000000a100a17308 */ /* 0x000fe20000000800 */
[----:B------:R-:W-:Y:S01]  /*f820*/  FADD.FTZ R160, R157, R158 ;  /* 0x0000009e9da07221 */ /* 0x000fe20000010000 */
[--C-:B------:R-:W-:Y:S01]  /*f830*/  FFMA.FTZ R158, R178, UR37, -R6.reuse ;  /* 0x00000025b29e7c23 */ /* 0x100fe20008010806 */
[----:B------:R-:W-:Y:S01]  /*f840*/  FFMA.FTZ R157, R183, UR37, -R6 ;  /* 0x00000025b79d7c23 */ /* 0x000fe20008010806 */
[----:B------:R-:W-:Y:S01]  /*f850*/  HGMMA.64x256x16.F32 R24, R152, gdesc[UR4].tnspB, R24, gsb0 ;  /* 0x43e0000498187df0 */ /* 0x000fe20008000818 */
[----:B------:R-:W-:Y:S01]  /*f860*/  R2UR UR6, R14 ;  /* 0x000000000e0672ca */ /* 0x000fe200000e0000 */
[----:B------:R-:W-:Y:S01]  /*f870*/  VIADD R14, R12, 0x180 ;  /* 0x000001800c0e7836 */ /* 0x000fe20000000000 */
[----:B------:R-:W-:Y:S01]  /*f880*/  R2UR UR7, R15 ;  /* 0x000000000f0772ca */ /* 0x000fe200000e0000 */
[----:B------:R-:W-:Y:S01]  /*f890*/  MUFU.EX2 R158, R158 ;  /* 0x0000009e009e7308 */ /* 0x000fe20000000800 */
[----:B------:R-:W-:Y:S01]  /*f8a0*/  MOV R15, 0x40000040 ;  /* 0x40000040000f7802 */ /* 0x000fe20000000f00 */
[----:B------:R-:W-:Y:S01]  /*f8b0*/  FADD.FTZ R160, R21, R160 ;  /* 0x000000a015a07221 */ /* 0x000fe20000010000 */
[----:B------:R-:W-:Y:S01]  /*f8c0*/  FFMA.FTZ R21, R186, UR37, -R6 ;  /* 0x00000025ba157c23 */ /* 0x000fe20008010806 */
[----:B------:R-:W-:-:S02]  /*f8d0*/  FADD.FTZ R164, R165, R164 ;  /* 0x000000a4a5a47221 */ /* 0x000fc40000010000 */
[----:B------:R-:W-:Y:S02]  /*f8e0*/  FADD.FTZ R160, R159, R160 ;  /* 0x000000a09fa07221 */ /* 0x000fe40000010000 */
[----:B------:R-:W0:Y:S02]  /*f8f0*/  MUFU.EX2 R20, R20 ;  /* 0x0000001400147308 */ /* 0x000e240000000800 */
[----:B------:R-:W-:-:S04]  /*f900*/  FADD.FTZ R160, R13, R160 ;  /* 0x000000a00da07221 */ /* 0x000fc80000010000 */
[----:B------:R-:W-:Y:S02]  /*f910*/  FADD.FTZ R160, R3, R160 ;  /* 0x000000a003a07221 */ /* 0x000fe40000010000 */
[----:B------:R-:W-:Y:S02]  /*f920*/  MUFU.EX2 R156, R156 ;  /* 0x0000009c009c7308 */ /* 0x000fe40000000800 */
[----:B------:R-:W-:-:S06]  /*f930*/  FADD.FTZ R160, R11, R160 ;  /* 0x000000a00ba07221 */ /* 0x000fcc0000010000 */
[----:B------:R-:W1:Y:S08]  /*f940*/  MUFU.EX2 R157, R157 ;  /* 0x0000009d009d7308 */ /* 0x000e700000000800 */
[----:B------:R-:W2:Y:S01]  /*f950*/  MUFU.EX2 R21, R21 ;  /* 0x0000001500157308 */ /* 0x000ea20000000800 */
[----:B------:R-:W-:Y:S02]  /*f960*/  WARPGROUP.DEPBAR.LE gsb0, 0x0 ;  /* 0x00008000000079c5 */ /* 0x000fe40000010000 */
[----:B------:R-:W-:Y:S01]  /*f970*/  F2FP.F16.F32.PACK_AB R152, R169, R168 ;  /* 0x000000a8a998723e */ /* 0x000fe200000000ff */
[----:B------:R-:W-:Y:S01]  /*f980*/  FADD.FTZ R168, R168, R164 ;  /* 0x000000a4a8a87221 */ /* 0x000fe20000010000 */
[----:B------:R-:W-:Y:S01]  /*f990*/  F2FP.F16.F32.PACK_AB R153, R13, R159 ;  /* 0x0000009f0d99723e */ /* 0x000fe200000000ff */
[--C-:B------:R-:W-:Y:S01]  /*f9a0*/  FFMA.FTZ R159, R187, UR37, -R6.reuse ;  /* 0x00000025bb9f7c23 */ /* 0x100fe20008010806 */
[----:B------:R-:W-:Y:S01]  /*f9b0*/  F2FP.F16.F32.PACK_AB R154, R173, R172 ;  /* 0x000000acad9a723e */ /* 0x000fe200000000ff */
[----:B------:R-:W-:Y:S01]  /*f9c0*/  FFMA.FTZ R6, R199, UR37, -R6 ;  /* 0x00000025c7067c23 */ /* 0x000fe20008010806 */
[----:B------:R-:W-:Y:S01]  /*f9d0*/  F2FP.F16.F32.PACK_AB R155, R11, R3 ;  /* 0x000000030b9b723e */ /* 0x000fe200000000ff */
[----:B------:R-:W-:-:S02]  /*f9e0*/  IMAD.MOV.U32 R13, RZ, RZ, 0x40000040 ;  /* 0x40000040ff0d7424 */ /* 0x000fc400078e00ff */
[----:B------:R-:W-:Y:S01]  /*f9f0*/  FADD.FTZ R168, R169, R168 ;  /* 0x000000a8a9a87221 */ /* 0x000fe20000010000 */
[----:B------:R-:W3:Y:S01]  /*fa00*/  MUFU.EX2 R159, R159 ;  /* 0x0000009f009f7308 */ /* 0x000ee20000000800 */
[----:B------:R-:W-:Y:S02]  /*fa10*/  WARPGROUP.ARRIVE ;  /* 0x00000000000079c5 */ /* 0x000fe40000000000 */
[----:B------:R-:W-:-:S04]  /*fa20*/  FADD.FTZ R168, R172, R168 ;  /* 0x000000a8aca87221 */ /* 0x000fc80000010000 */
[----:B------:R-:W-:Y:S01]  /*fa30*/  HGMMA.64x256x16.F32 R24, R152, gdesc[UR4].tnspB, R24, gsb0 ;  /* 0x43e0000498187df0 */ /* 0x000fe20008000818 */
[----:B------:R-:W-:Y:S01]  /*fa40*/  R2UR UR6, R14 ;  /* 0x000000000e0672ca */ /* 0x000fe200000e0000 */
[C---:B------:R-:W-:Y:S01]  /*fa50*/  VIADD R14, R12.reuse, 0x200 ;  /* 0x000002000c0e7836 */ /* 0x040fe20000000000 */
[----:B------:R-:W-:Y:S01]  /*fa60*/  R2UR UR7, R15 ;  /* 0x000000000f0772ca */ /* 0x000fe200000e0000 */
[----:B------:R-:W-:Y:S02]  /*fa70*/  IMAD.MOV.U32 R15, RZ, RZ, 0x40000040 ;  /* 0x40000040ff0f7424 */ /* 0x000fe400078e00ff */
[----:B------:R-:W-:Y:S01]  /*fa80*/  FADD.FTZ R168, R173, R168 ;  /* 0x000000a8ada87221 */ /* 0x000fe20000010000 */
[----:B------:R-:W-:Y:S01]  /*fa90*/  VIADD R12, R12, 0x280 ;  /* 0x000002800c0c7836 */ /* 0x000fe20000000000 */
[----:B------:R-:W-:Y:S02]  /*faa0*/  WARPGROUP.DEPBAR.LE gsb0, 0x0 ;  /* 0x00008000000079c5 */ /* 0x000fe40000010000 */
[----:B------:R-:W-:Y:S01]  /*fab0*/  F2FP.F16.F32.PACK_AB R152, R177, R176 ;  /* 0x000000b0b198723e */ /* 0x000fe200000000ff */
        /* <DEDUP_REMOVED lines=11> */
[----:B------:R-:W-:-:S03]  /*fb70*/  FADD.FTZ R158, R157, R158 ;  /* 0x0000009e9d9e7221 */ /* 0x000fc60000010000 */
[----:B------:R-:W-:Y:S01]  /*fb80*/  HGMMA.64x256x16.F32 R24, R152, gdesc[UR4].tnspB, R24, gsb0 ;  /* 0x43e0000498187df0 */ /* 0x000fe20008000818 */
[----:B------:R-:W-:Y:S01]  /*fb90*/  R2UR UR6, R14 ;  /* 0x000000000e0672ca */ /* 0x000fe200000e0000 */
[----:B------:R-:W-:Y:S01]  /*fba0*/  FADD.FTZ R176, R184, R176 ;  /* 0x000000b0b8b07221 */ /* 0x000fe20000010000 */
[----:B------:R-:W-:Y:S01]  /*fbb0*/  R2UR UR7, R15 ;  /* 0x000000000f0772ca */ /* 0x000fe200000e0000 */
[----:B------:R0:W1:Y:S01]  /*fbc0*/  MUFU.EX2 R14, R6 ;  /* 0x00000006000e7308 */ /* 0x0000620000000800 */
[----:B--2---:R-:W-:Y:S01]  /*fbd0*/  FADD.FTZ R158, R21, R158 ;  /* 0x0000009e159e7221 */ /* 0x004fe20000010000 */
[----:B------:R-:W-:-:S03]  /*fbe0*/  FADD.FTZ R176, R185, R176 ;  /* 0x000000b0b9b07221 */ /* 0x000fc60000010000 */
[----:B---3--:R-:W-:Y:S01]  /*fbf0*/  FADD.FTZ R158, R159, R158 ;  /* 0x0000009e9f9e7221 */ /* 0x008fe20000010000 */
        /* <DEDUP_REMOVED lines=10> */
[----:B0-----:R-:W-:-:S03]  /*fca0*/  FADD.FTZ R6, R197, R176 ;  /* 0x000000b0c5067221 */ /* 0x001fc60000010000 */
[----:B-1----:R-:W-:Y:S01]  /*fcb0*/  FADD.FTZ R3, R14, R158 ;  /* 0x0000009e0e037221 */ /* 0x002fe20000010000 */
[----:B------:R-:W-:Y:S02]  /*fcc0*/  WARPGROUP.DEPBAR.LE gsb0, 0x0 ;  /* 0x00008000000079c5 */ /* 0x000fe40000010000 */
[----:B------:R-:W-:Y:S02]  /*fcd0*/  F2FP.F16.F32.PACK_AB R152, R185, R184 ;  /* 0x000000b8b998723e */ /* 0x000fe400000000ff */
[----:B------:R-:W-:Y:S02]  /*fce0*/  F2FP.F16.F32.PACK_AB R153, R159, R21 ;  /* 0x000000159f99723e */ /* 0x000fe400000000ff */
[----:B------:R-:W-:Y:S02]  /*fcf0*/  F2FP.F16.F32.PACK_AB R154, R189, R188 ;  /* 0x000000bcbd9a723e */ /* 0x000fe400000000ff */
[----:B------:R-:W-:-:S04]  /*fd00*/  F2FP.F16.F32.PACK_AB R155, R162, R161 ;  /* 0x000000a1a29b723e */ /* 0x000fc800000000ff */
[----:B------:R-:W-:-:S06]  /*fd10*/  WARPGROUP.ARRIVE ;  /* 0x00000000000079c5 */ /* 0x000fcc0000000000 */
[----:B------:R-:W-:Y:S01]  /*fd20*/  HGMMA.64x256x16.F32 R24, R152, gdesc[UR4].tnspB, R24, gsb0 ;  /* 0x43e0000498187df0 */ /* 0x000fe20008000818 */
[----:B------:R-:W-:Y:S02]  /*fd30*/  R2UR UR6, R12 ;  /* 0x000000000c0672ca */ /* 0x000fe400000e0000 */
[----:B------:R-:W-:Y:S01]  /*fd40*/  R2UR UR7, R13 ;  /* 0x000000000d0772ca */ /* 0x000fe200000e0000 */
[----:B------:R-:W-:Y:S02]  /*fd50*/  WARPGROUP.DEPBAR.LE gsb0, 0x0 ;  /* 0x00008000000079c5 */ /* 0x000fe40000010000 */
[----:B------:R-:W-:Y:S02]  /*fd60*/  F2FP.F16.F32.PACK_AB R152, R193, R192 ;  /* 0x000000c0c198723e */ /* 0x000fe400000000ff */
[----:B------:R-:W-:Y:S02]  /*fd70*/  F2FP.F16.F32.PACK_AB R153, R195, R194 ;  /* 0x000000c2c399723e */ /* 0x000fe400000000ff */
[----:B------:R-:W-:-:S02]  /*fd80*/  F2FP.F16.F32.PACK_AB R154, R197, R196 ;  /* 0x000000c4c59a723e */ /* 0x000fc400000000ff */
[----:B------:R-:W-:-:S04]  /*fd90*/  F2FP.F16.F32.PACK_AB R155, R14, R198 ;  /* 0x000000c60e9b723e */ /* 0x000fc800000000ff */
[----:B------:R-:W-:-:S12]  /*fda0*/  WARPGROUP.ARRIVE ;  /* 0x00000000000079c5 */ /* 0x000fd80000000000 */
[----:B------:R-:W-:Y:S03]  /*fdb0*/  HGMMA.64x256x16.F32 R24, R152, gdesc[UR4].tnspB, R24, gsb0 ;  /* 0x43e0000498187df0 */ /* 0x000fe60008000818 */
[----:B------:R-:W-:Y:S02]  /*fdc0*/  WARPGROUP.DEPBAR.LE gsb0, 0x0 ;  /* 0x00008000000079c5 */ /* 0x000fe40000010000 */
[----:B------:R-:W-:Y:S05]  /*fdd0*/  @!P0 BRA `(.L_x_6141) ;  /* 0x0000000000048947 */ /* 0x000fea0003800000 */
[----:B------:R-:W-:Y:S01]  /*fde0*/  BPT.TRAP 0x1 ;  /* 0x000000040000795c */ /* 0x000fe20000300000 */
.L_x_6141:
[C---:B------:R-:W-:Y:S01]  /*fdf0*/  ISETP.GT.AND P1, PT, R9.reuse, R200, PT ;  /* 0x000000c80900720c */ /* 0x040fe20003f24270 */
[----:B------:R-:W-:Y:S02]  /*fe00*/  VIADD R10, R10, 0x32460 ;  /* 0x000324600a0a7836 */ /* 0x000fe40000000000 */
[----:B------:R-:W-:Y:S02]  /*fe10*/  IMAD.U32 R11, RZ, RZ, UR41 ;  /* 0x00000029ff0b7e24 */ /* 0x000fe4000f8e00ff */
[----:B------:R-:W-:Y:S02]  /*fe20*/  VIADD R9, R9, 0xffffffff ;  /* 0xffffffff09097836 */ /* 0x000fe40000000000 */
[----:B------:R-:W-:Y:S01]  /*fe30*/  IMAD.MOV.U32 R12, RZ, RZ, R0 ;  /* 0x000000ffff0c7224 */ /* 0x000fe200078e0000 */
[----:B------:R-:W-:Y:S01]  /*fe40*/  PRMT R10, R11, 0x654, R10 ;  /* 0x000006540b0a7816 */ /* 0x000fe2000000000a */
[----:B------:R-:W-:-:S03]  /*fe50*/  IMAD.MOV.U32 R11, RZ, RZ, R8 ;  /* 0x000000ffff0b7224 */ /* 0x000fc600078e0008 */
[----:B------:R0:W-:Y:S01]  /*fe60*/  SYNCS.ARRIVE.TRANS64.RED.A1T0 RZ, [R10+URZ], RZ ;  /* 0x000000ff0aff79a7 */ /* 0x0001e2000810043f */
[----:B------:R-:W-:Y:S05]  /*fe70*/  @P1 BRA `(.L_x_6142) ;  /* 0xffffffcc00cc1947 */ /* 0x000fea000383ffff */
.L_x_6131:
[----:B0-----:R-:W2:Y:S02]  /*fe80*/  LDL R10, [R1+0x98] ;  /* 0x00009800010a7983 */ /* 0x001ea40000100800 */
[----:B--2---:R-:W-:-:S13]  /*fe90*/  ISETP.GE.AND P1, PT, R9, R10, PT ;  /* 0x0000000a0900720c */ /* 0x004fda0003f26270 */
[----:B------:R-:W-:Y:S05]  /*fea0*/  @!P1 BRA `(.L_x_6143) ;  /* 0x0000002800509947 */ /* 0x000fea0003800000 */
[----:B------:R-:W-:Y:S02]  /*feb0*/  IMAD.MOV.U32 R11, RZ, RZ, R8 ;  /* 0x000000ffff0b7224 */ /* 0x000fe400078e0008 */
[----:B------:R-:W-:-:S07]  /*fec0*/  IMAD.MOV.U32 R12, RZ, RZ, R0 ;  /* 0x000000ffff0c7224 */ /* 0x000fce00078e0000 */
.L_x_6154:
        /* <DEDUP_REMOVED lines=8> */
.L_x_6144:
[----:B------:R-:W-:Y:S01]  /*ff50*/  IMAD R10, R19, 0x8, R23 ;  /* 0x00000008130a7824 */ /* 0x000fe200078e0217 */
[----:B------:R-:W-:-:S04]  /*ff60*/  SHF.L.U32 R0, R208, 0x1f, RZ ;  /* 0x0000001fd0007819 */ /* 0x000fc800000006ff */
[----:B------:R0:W1:Y:S01]  /*ff70*/  SYNCS.PHASECHK.TRANS64.TRYWAIT P1, [R10+URZ+0x32430], R0 ;  /* 0x032430000a0075a7 */ /* 0x000062000802017f */
[----:B------:R-:W-:Y:S05]  /*ff80*/  @!P0 BRA `(.L_x_6145) ;  /* 0x0000000000048947 */ /* 0x000fea0003800000 */
[----:B------:R-:W-:Y:S01]  /*ff90*/  BPT.TRAP 0x1 ;  /* 0x000000040000795c */ /* 0x000fe20000300000 */
.L_x_6145:
[----:B------:R-:W2:Y:S01]  /*ffa0*/  LDL R7, [R1+0x2c] ;  /* 0x00002c0001077983 */ /* 0x000ea20000100800 */
[----:B------:R-:W-:Y:S01]  /*ffb0*/  MOV R153, 0x40000040 ;  /* 0x4000004000997802 */ /* 0x000fe20000000f00 */
[----:B--2---:R-:W-:Y:S01]  /*ffc0*/  IMAD R152, R19, 0x300, R7 ;  /* 0x0000030013987824 */ /* 0x004fe200078e0207 */
[----:B-1----:R-:W-:Y:S06]  /*ffd0*/  @P1 BRA `(.L_x_6146) ;  /* 0x0000000000081947 */ /* 0x002fec0003800000 */
[----:B------:R-:W1:Y:S02]  /*ffe0*/  SYNCS.PHASECHK.TRANS64.TRYWAIT P1, [R10+URZ+0x32430], R0 ;  /* 0x032430000a0075a7 */ /* 0x000e64000802017f */
[----:B-1----:R-:W-:Y:S05]  /*fff0*/  @!P1 BRA `(.L_x_6147) ;  /* 0x0000011c00a49947 */ /* 0x002fea0003800000 */
.L_x_6146:
[----:B------:R-:W-:Y:S01]  /*10000*/  VIADD R20, R152, 0x2 ;  /* 0x0000000298147836 */ /* 0x000fe20000000000 */
[----:B------:R-:W2:Y:S01]  /*10010*/  LDL.64 R202, [R1+0x68] ;  /* 0x0000680001ca7983 */ /* 0x000ea20000100a00 */
[----:B------:R-:W-:Y:S01]  /*10020*/  IMAD.MOV.U32 R21, RZ, RZ, 0x40000040 ;  /* 0x40000040ff157424 */ /* 0x000fe200078e00ff */
[----:B------:R-:W-:Y:S05]  /*10030*/  WARPSYNC.ALL ;  /* 0x0000000000007948 */ /* 0x000fea0003800000 */
[----:B------:R-:W-:Y:S01]  /*10040*/  R2UR UR10, R20 ;  /* 0x00000000140a72ca */ /* 0x000fe200000e0000 */
[----:B------:R-:W3:Y:S01]  /*10050*/  LDL.64 R200, [R1+0x60] ;  /* 0x0000600001c87983 */ /* 0x000ee20000100a00 */
[----:B------:R-:W-:Y:S01]  /*10060*/  R2UR UR11, R21 ;  /* 0x00000000150b72ca */ /* 0x000fe200000e0000 */
[C---:B------:R-:W-:Y:S01]  /*10070*/  VIADD R14, R152.reuse, 0x4 ;  /* 0x00000004980e7836 */ /* 0x040fe20000000000 */
[C---:B------:R-:W-:Y:S01]  /*10080*/  R2UR UR6, R152.reuse ;  /* 0x00000000980672ca */ /* 0x040fe200000e0000 */
[----:B------:R-:W4:Y:S01]  /*10090*/  LDL.64 R20, [R1+0x70] ;  /* 0x0000700001147983 */ /* 0x000f220000100a00 */
[----:B------:R-:W-:Y:S01]  /*100a0*/  R2UR UR7, R153 ;  /* 0x00000000990772ca */ /* 0x000fe200000e0000 */
[----:B------:R-:W-:Y:S01]  /*100b0*/  VIADD R152, R152, 0x6 ;  /* 0x0000000698987836 */ /* 0x000fe20000000000 */
[----:B------:R-:W-:Y:S01]  /*100c0*/  R2UR UR4, R220 ;  /* 0x00000000dc0472ca */ /* 0x000fe200000e0000 */
[----:B------:R-:W-:Y:S01]  /*100d0*/  IMAD.MOV.U32 R153, RZ, RZ, 0x40000040 ;  /* 0x40000040ff997424 */ /* 0x000fe200078e00ff */
[----:B------:R-:W-:-:S02]  /*100e0*/  R2UR UR5, R221 ;  /* 0x00000000dd0572ca */ /* 0x000fc400000e0000 */
[----:B------:R-:W-:Y:S02]  /*100f0*/  R2UR UR18, R152 ;  /* 0x00000000981272ca */ /* 0x000fe400000e0000 */
[----:B------:R-:W-:Y:S02]  /*10100*/  R2UR UR19, R153 ;  /* 0x00000000991372ca */ /* 0x000fe400000e0000 */
[----:B------:R-:W-:-:S07]  /*10110*/  WARPGROUP.ARRIVE ;  /* 0x00000000000079c5 */ /* 0x000fce0000000000 */
[----:B------:R-:W-:Y:S01]  /*10120*/  HGMMA.64x96x16.F32 R152, gdesc[UR4], RZ, !UPT, gsb0 ;  /* 0x01600000049879f0 */ /* 0x000fe2000c0008ff */
[----:B------:R-:W-:Y:S01]  /*10130*/  IMAD.MOV.U32 R15, RZ, RZ, 0x40000040 ;  /* 0x40000040ff0f7424 */ /* 0x000fe200078e00ff */
[----:B------:R-:W-:-:S04]  /*10140*/  R2UR UR14, R14 ;  /* 0x000000000e0e72ca */ /* 0x000fc800000e0000 */
[----:B------:R-:W-:Y:S01]  /*10150*/  R2UR UR15, R15 ;  /* 0x000000000f0f72ca */ /* 0x000fe200000e0000 */
[----:B------:R-:W-:Y:S02]  /*10160*/  WARPGROUP.DEPBAR.LE gsb0, 0x0 ;  /* 0x00008000000079c5 */ /* 0x000fe40000010000 */
[----:B------:R-:W-:Y:S01]  /*10170*/  WARPGROUP.ARRIVE ;  /* 0x00000000000079c5 */ /* 0x000fe20000000000 */
[----:B----4-:R-:W-:Y:S02]  /*10180*/  R2UR UR8, R20 ;  /* 0x00000000140872ca */ /* 0x010fe400000e0000 */
[----:B------:R-:W-:-:S13]  /*10190*/  R2UR UR9, R21 ;  /* 0x00000000150972ca */ /* 0x000fda00000e0000 */
[----:B------:R-:W-:Y:S01]  /*101a0*/  HGMMA.64x96x16.F32 R152, gdesc[UR8], R152, gsb0 ;  /* 0x01600000089879f0 */ /* 0x000fe20008000898 */
[----:B--2---:R-:W-:Y:S02]  /*101b0*/  R2UR UR12, R202 ;  /* 0x00000000ca0c72ca */ /* 0x004fe400000e0000 */
[----:B------:R-:W-:Y:S02]  /*101c0*/  R2UR UR13, R203 ;  /* 0x00000000cb0d72ca */ /* 0x000fe400000e0000 */
[----:B---3--:R-:W-:Y:S02]  /*101d0*/  R2UR UR16, R200 ;  /* 0x00000000c81072ca */ /* 0x008fe400000e0000 */
        /* <DEDUP_REMOVED lines=10> */
.L_x_6148:
[----:B------:R2:W3:Y:S01]  /*10280*/  SYNCS.PHASECHK.TRANS64.TRYWAIT P1, [R10+URZ+0x32450], R0 ;  /* 0x032450000a0075a7 */ /* 0x0004e2000802017f */
[----:B------:R-:W-:Y:S05]  /*10290*/  @!P0 BRA `(.L_x_6149) ;  /* 0x0000000000048947 */ /* 0x000fea0003800000 */
[----:B------:R-:W-:Y:S01]  /*102a0*/  BPT.TRAP 0x1 ;  /* 0x000000040000795c */ /* 0x000fe20000300000 */
.L_x_6149:
[----:B---3--:R-:W-:Y:S05]  /*102b0*/  @P1 BRA `(.L_x_6150) ;  /* 0x0000000000081947 */ /* 0x008fea0003800000 */
[----:B------:R-:W3:Y:S02]  /*102c0*/  SYNCS.PHASECHK.TRANS64.TRYWAIT P1, [R10+URZ+0x32450], R0 ;  /* 0x032450000a0075a7 */ /* 0x000ee4000802017f */
[----:B---3--:R-:W-:Y:S05]  /*102d0*/  @!P1 BRA `(.L_x_6151) ;  /* 0x0000011c00009947 */ /* 0x008fea0003800000 */
.L_x_6150:
[----:B------:R-:W4:Y:S04]  /*102e0*/  LDL.64 R200, [R1+0x58] ;  /* 0x0000580001c87983 */ /* 0x000f280000100a00 */
[----:B------:R-:W2:Y:S04]  /*102f0*/  LDL.64 R202, [R1+0x48] ;  /* 0x0000480001ca7983 */ /* 0x000ea80000100a00 */
        /* <DEDUP_REMOVED lines=10> */
[----:B------:R0:W-:Y:S01]  /*103a0*/  STL.64 [R1+0x1d0], R2 ;  /* 0x0001d00201007387 */ /* 0x0001e20000100a00 */
[----:B------:R-:W-:Y:S01]  /*103b0*/  R2UR UR7, R15 ;  /* 0x000000000f0772ca */ /* 0x000fe200000e0000 */
[----:B------:R-:W-:-:S02]  /*103c0*/  VIADD R20, R14, 0x2 ;  /* 0x000000020e147836 */ /* 0x000fc40000000000 */
[----:B------:R-:W-:Y:S01]  /*103d0*/  IMAD.MOV.U32 R21, RZ, RZ, 0x40000040 ;  /* 0x40000040ff157424 */ /* 0x000fe200078e00ff */
[----:B0-----:R-:W2:Y:S09]  /*103e0*/  LDL.64 R2, [R1+0x30] ;  /* 0x0000300001027983 */ /* 0x001eb20000100a00 */
[----:B------:R-:W-:Y:S01]  /*103f0*/  HGMMA.64x96x16.F32 R152, gdesc[UR4], R152, gsb0 ;  /* 0x01600000049879f0 */ /* 0x000fe20008000898 */
[----:B------:R-:W-:-:S02]  /*10400*/  R2UR UR6, R20 ;  /* 0x00000000140672ca */ /* 0x000fc400000e0000 */
[----:B------:R-:W-:Y:S01]  /*10410*/  R2UR UR7, R21 ;  /* 0x00000000150772ca */ /* 0x000fe200000e0000 */
[----:B------:R-:W-:Y:S02]  /*10420*/  VIADD R20, R14, 0x4 ;  /* 0x000000040e147836 */ /* 0x000fe40000000000 */
[----:B------:R-:W-:Y:S01]  /*10430*/  IMAD.MOV.U32 R21, RZ, RZ, 0x40000040 ;  /* 0x40000040ff157424 */ /* 0x000fe200078e00ff */
[----:B------:R-:W-:Y:S02]  /*10440*/  WARPGROUP.DEPBAR.LE gsb0, 0x0 ;  /* 0x00008000000079c5 */ /* 0x000fe40000010000 */
[----:B------:R-:W-:Y:S01]  /*10450*/  WARPGROUP.ARRIVE ;  /* 0x00000000000079c5 */ /* 0x000fe20000000000 */
[----:B----4-:R-:W-:Y:S02]  /*10460*/  R2UR UR4, R200 ;  /* 0x00000000c80472ca */ /* 0x010fe400000e0000 */
[----:B------:R-:W-:Y:S02]  /*10470*/  R2UR UR5, R201 ;  /* 0x00000000c90572ca */ /* 0x000fe400000e0000 */
[----:B------:R-:W4:Y:S11]  /*10480*/  LDL.64 R200, [R1+0x40] ;  /* 0x0000400001c87983 */ /* 0x000f360000100a00 */
[----:B------:R-:W-:Y:S01]  /*10490*/  HGMMA.64x96x16.F32 R152, gdesc[UR4], R152, gsb0 ;  /* 0x01600000049879f0 */ /* 0x000fe20008000898 */
[----:B------:R-:W-:-:S02]  /*104a0*/  R2UR UR6, R20 ;  /* 0x00000000140672ca */ /* 0x000fc400000e0000 */
[----:B---3--:R-:W-:Y:S02]  /*104b0*/  R2UR UR4, R8 ;  /* 0x00000000080472ca */ /* 0x008fe400000e0000 */
[----:B------:R-:W-:Y:S02]  /*104c0*/  R2UR UR5, R9 ;  /* 0x00000000090572ca */ /* 0x000fe400000e0000 */
[----:B------:R-:W3:Y:S01]  /*104d0*/  LDL.64 R8, [R1+0x38] ;  /* 0x0000380001087983 */ /* 0x000ee20000100a00 */
[----:B------:R-:W-:Y:S01]  /*104e0*/  R2UR UR7, R21 ;  /* 0x00000000150772ca */ /* 0x000fe200000e0000 */
[----:B------:R-:W-:Y:S01]  /*104f0*/  VIADD R20, R14, 0x6 ;  /* 0x000000060e147836 */ /* 0x000fe20000000000 */
[----:B------:R-:W-:Y:S01]  /*10500*/  MOV R21, 0x40000040 ;  /* 0x4000004000157802 */ /* 0x000fe20000000f00 */
[----:B------:R-:W-:Y:S02]  /*10510*/  WARPGROUP.DEPBAR.LE gsb0, 0x0 ;  /* 0x00008000000079c5 */ /* 0x000fe40000010000 */
[----:B------:R-:W-:-:S08]  /*10520*/  WARPGROUP.ARRIVE ;  /* 0x00000000000079c5 */ /* 0x000fd00000000000 */
[----:B------:R-:W-:Y:S01]  /*10530*/  HGMMA.64x96x16.F32 R152, gdesc[UR4], R152, gsb0 ;  /* 0x01600000049879f0 */ /* 0x000fe20008000898 */
[----:B------:R-:W-:Y:S02]  /*10540*/  R2UR UR6, R20 ;  /* 0x00000000140672ca */ /* 0x000fe400000e0000 */
[----:B------:R-:W-:Y:S02]  /*10550*/  R2UR UR7, R21 ;  /* 0x00000000150772ca */ /* 0x000fe400000e0000 */
[----:B--2---:R-:W-:Y:S02]  /*10560*/  R2UR UR4, R202 ;  /* 0x00000000ca0472ca */ /* 0x004fe400000e0000 */
[----:B------:R-:W-:Y:S01]  /*10570*/  R2UR UR5, R203 ;  /* 0x00000000cb0572ca */ /* 0x000fe200000e0000 */
[----:B------:R-:W-:Y:S01]  /*10580*/  VIADD R20, R14, 0x300 ;  /* 0x000003000e147836 */ /* 0x000fe20000000000 */
[----:B------:R-:W2:Y:S01]  /*10590*/  LDL.64 R202, [R1+0x8] ;  /* 0x0000080001ca7983 */ /* 0x000ea20000100a00 */
        /* <DEDUP_REMOVED lines=13> */
[----:B---3--:R-:W-:Y:S01]  /*10670*/  R2UR UR4, R8 ;  /* 0x00000000080472ca */ /* 0x008fe200000e0000 */
[----:B------:R-:W-:Y:S01]  /*10680*/  IMAD.MOV.U32 R21, RZ, RZ, 0x40000040 ;  /* 0x40000040ff157424 */ /* 0x000fe200078e00ff */
[----:B------:R-:W-:Y:S02]  /*10690*/  R2UR UR5, R9 ;  /* 0x00000000090572ca */ /* 0x000fe400000e0000 */
[----:B------:R-:W3:Y:S01]  /*106a0*/  LDL.64 R8, [R1+0x18] ;  /* 0x0000180001087983 */ /* 0x000ee20000100a00 */
        /* <DEDUP_REMOVED lines=9> */
[----:B------:R-:W2:Y:S01]  /*10740*/  LDL.64 R2, [R1+0x10] ;  /* 0x0000100001027983 */ /* 0x000ea20000100a00 */
        /* <DEDUP_REMOVED lines=11> */
[----:B------:R-:W-:Y:S02]  /*10800*/  WARPGROUP.DEPBAR.LE gsb0, 0x0 ;  /* 0x00008000000079c5 */ /* 0x000fe40000010000 */
[----:B------:R-:W-:Y:S01]  /*10810*/  WARPGROUP.ARRIVE ;  /* 0x00000000000079c5 */ /* 0x000fe20000000000 */
[----:B------:R-:W-:Y:S01]  /*10820*/  VIADD R20, R14, 0x600 ;  /* 0x000006000e147836 */ /* 0x000fe20000000000 */
[----:B------:R-:W4:Y:S08]  /*10830*/  LDL.64 R200, [R1] ;  /* 0x0000000001c87983 */ /* 0x000f300000100a00 */
[----:B------:R-:W-:Y:S01]  /*10840*/  HGMMA.64x96x16.F32 R152, gdesc[UR4], R152, gsb0 ;  /* 0x01600000049879f0 */ /* 0x000fe20008000898 */
[----:B------:R-:W-:Y:S01]  /*10850*/  IMAD.MOV.U32 R21, RZ, RZ, 0x40000040 ;  /* 0x40000040ff157424 */ /* 0x000fe200078e00ff */
[----:B------:R-:W-:-:S02]  /*10860*/  R2UR UR6, R20 ;  /* 0x00000000140672ca */ /* 0x000fc400000e0000 */
[----:B---3--:R-:W-:Y:S02]  /*10870*/  R2UR UR4, R8 ;  /* 0x00000000080472ca */ /* 0x008fe400000e0000 */
[----:B------:R-:W-:Y:S02]  /*10880*/  R2UR UR7, R21 ;  /* 0x00000000150772ca */ /* 0x000fe400000e0000 */
[----:B------:R-:W-:Y:S01]  /*10890*/  R2UR UR5, R9 ;  /* 0x00000000090572ca */ /* 0x000fe200000e0000 */
[----:B------:R-:W-:Y:S01]  /*108a0*/  VIADD R20, R14, 0x602 ;  /* 0x000006020e147836 */ /* 0x000fe20000000000 */
[----:B------:R0:W5:Y:S01]  /*108b0*/  LDL.LU R9, [R1+0x1d8] ;  /* 0x0001d80001097983 */ /* 0x0001620000300800 */
[----:B------:R-:W-:Y:S01]  /*108c0*/  IMAD.MOV.U32 R21, RZ, RZ, 0x40000040 ;  /* 0x40000040ff157424 */ /* 0x000fe200078e00ff */
[----:B------:R-:W-:Y:S02]  /*108d0*/  WARPGROUP.DEPBAR.LE gsb0, 0x0 ;  /* 0x00008000000079c5 */ /* 0x000fe40000010000 */
[----:B------:R-:W-:-:S07]  /*108e0*/  WARPGROUP.ARRIVE ;  /* 0x00000000000079c5 */ /* 0x000fce0000000000 */
[----:B------:R-:W-:Y:S01]  /*108f0*/  HGMMA.64x96x16.F32 R152, gdesc[UR4], R152, gsb0 ;  /* 0x01600000049879f0 */ /* 0x000fe20008000898 */
[----:B------:R-:W-:Y:S02]  /*10900*/  R2UR UR6, R20 ;  /* 0x00000000140672ca */ /* 0x000fe400000e0000 */
[----:B------:R-:W-:Y:S02]  /*10910*/  R2UR UR7, R21 ;  /* 0x00000000150772ca */ /* 0x000fe400000e0000 */
[----:B--2---:R-:W-:Y:S02]  /*10920*/  R2UR UR4, R2 ;  /* 0x00000000020472ca */ /* 0x004fe400000e0000 */
[----:B------:R-:W-:Y:S01]  /*10930*/  R2UR UR5, R3 ;  /* 0x00000000030572ca */ /* 0x000fe200000e0000 */
[----:B------:R-:W-:Y:S01]  /*10940*/  VIADD R20, R14, 0x604 ;  /* 0x000006040e147836 */ /* 0x000fe20000000000 */
[----:B------:R-:W-:Y:S01]  /*10950*/  MOV R21, 0x40000040 ;  /* 0x4000004000157802 */ /* 0x000fe20000000f00 */
[----:B------:R0:W5:Y:S01]  /*10960*/  LDL.LU.64 R2, [R1+0x1d0] ;  /* 0x0001d00001027983 */ /* 0x0001620000300a00 */
        /* <DEDUP_REMOVED lines=52> */
[----:B------:R-:W2:Y:S01]  /*10cb0*/  S2R R203, SR_TID.X ;  /* 0x0000000000cb7919 */ /* 0x000ea20000002100 */
[----:B------:R-:W-:Y:S02]  /*10cc0*/  WARPGROUP.DEPBAR.LE gsb0, 0x0 ;  /* 0x00008000000079c5 */ /* 0x000fe40000010000 */
[----:B------:R-:W-:-:S09]  /*10cd0*/  WARPGROUP.ARRIVE ;  /* 0x00000000000079c5 */ /* 0x000fd20000000000 */
[----:B------:R-:W-:Y:S01]  /*10ce0*/  HGMMA.64x96x16.F32 R152, gdesc[UR4], R152, gsb0 ;  /* 0x01600000049879f0 */ /* 0x000fe20008000898 */
[----:B--2---:R-:W-:-:S04]  /*10cf0*/  SHF.R.U32.HI R203, RZ, 0x7, R203 ;  /* 0x00000007ffcb7819 */ /* 0x004fc800000116cb */
[----:B------:R-:W-:Y:S01]  /*10d00*/  IADD3 R7, -R203, 0xb, RZ ;  /* 0x0000000bcb077810 */ /* 0x000fe20007ffe1ff */
[----:B------:R-:W-:-:S04]  /*10d10*/  WARPGROUP.DEPBAR.LE gsb0, 0x0 ;  /* 0x00008000000079c5 */ /* 0x000fc80000010000 */
[----:B------:R0:W-:Y:S06]  /*10d20*/  BAR.ARV R7, 0x100 ;  /* 0x000400070000751d */ /* 0x0001ec0000002000 */
[----:B------:R-:W-:Y:S05]  /*10d30*/  @!P0 BRA `(.L_x_6152) ;  /* 0x0000000000048947 */ /* 0x000fea0003800000 */
[----:B------:R-:W-:Y:S01]  /*10d40*/  BPT.TRAP 0x1 ;  /* 0x000000040000795c */ /* 0x000fe20000300000 */
.L_x_6152:
[----:B-1----:R-:W-:Y:S01]  /*10d50*/  FMNMX.FTZ R0, R152, R12, !PT ;  /* 0x0000000c98007209 */ /* 0x002fe20007810000 */
[----:B------:R-:W-:Y:S01]  /*10d60*/  UMOV UR37, UR39 ;  /* 0x0000002700257c82 */ /* 0x000fe20008000000 */
[----:B------:R-:W-:Y:S02]  /*10d70*/  IMAD.U32 R13, RZ, RZ, UR41 ;  /* 0x00000029ff0d7e24 */ /* 0x000fe4000f8e00ff */
[----:B------:R-:W-:Y:S01]  /*10d80*/  FMNMX.FTZ R0, R153, R0, !PT ;  /* 0x0000000099007209 */ /* 0x000fe20007810000 */
[----:B------:R-:W-:-:S03]  /*10d90*/  IMAD.MOV.U32 R15, RZ, RZ, 0x40000040 ;  /* 0x40000040ff0f7424 */ /* 0x000fc600078e00ff */
        /* <DEDUP_REMOVED lines=57> */
[----:B------:R-:W1:Y:S02]  /*11130*/  MUFU.EX2 R14, R12 ;  /* 0x0000000c000e7308 */ /* 0x000e640000000800 */
[----:B------:R-:W-:-:S04]  /*11140*/  FMNMX.FTZ R8, R159, R8, !PT ;  /* 0x000000089f087209 */ /* 0x000fc80007810000 */
[----:B------:R-:W-:Y:S02]  /*11150*/  FMNMX.FTZ R8, R162, R8, !PT ;  /* 0x00000008a2087209 */ /* 0x000fe40007810000 */
[----:B------:R-:W2:Y:S02]  /*11160*/  MUFU.EX2 R153, R153 ;  /* 0x0000009900997308 */ /* 0x000ea40000000800 */
[----:B------:R-:W-:-:S04]  /*11170*/  FMNMX.FTZ R8, R163, R8, !PT ;  /* 0x00000008a3087209 */ /* 0x000fc80007810000 */
[----:B------:R-:W-:Y:S02]  /*11180*/  FMNMX.FTZ R8, R166, R8, !PT ;  /* 0x00000008a6087209 */ /* 0x000fe40007810000 */
[----:B------:R-:W-:Y:S01]  /*11190*/  MUFU.EX2 R156, R156 ;  /* 0x0000009c009c7308 */ /* 0x000fe20000000800 */
[----:B-1----:R-:W-:Y:S01]  /*111a0*/  FMUL.FTZ R24, R24, R14 ;  /* 0x0000000e18187220 */ /* 0x002fe20000410000 */
[----:B------:R-:W-:Y:S01]  /*111b0*/  FMNMX.FTZ R8, R167, R8, !PT ;  /* 0x00000008a7087209 */ /* 0x000fe20007810000 */
[-C--:B------:R-:W-:Y:S01]  /*111c0*/  FMUL.FTZ R25, R25, R14.reuse ;  /* 0x0000000e19197220 */ /* 0x080fe20000410000 */
[-C--:B------:R-:W-:Y:S01]  /*111d0*/  FMUL.FTZ R28, R28, R14.reuse ;  /* 0x0000000e1c1c7220 */ /* 0x080fe20000410000 */
[----:B------:R-:W-:Y:S01]  /*111e0*/  FMUL.FTZ R29, R29, R14 ;  /* 0x0000000e1d1d7220 */ /* 0x000fe20000410000 */
[----:B------:R-:W-:Y:S01]  /*111f0*/  FMNMX.FTZ R8, R170, R8, !PT ;  /* 0x00000008aa087209 */ /* 0x000fe20007810000 */
[-C--:B------:R-:W-:Y:S01]  /*11200*/  FMUL.FTZ R32, R32, R14.reuse ;  /* 0x0000000e20207220 */ /* 0x080fe20000410000 */
[----:B------:R-:W1:Y:S01]  /*11210*/  MUFU.EX2 R157, R157 ;  /* 0x0000009d009d7308 */ /* 0x000e620000000800 */
        /* <DEDUP_REMOVED lines=62> */
[----:B------:R-:W3:Y:S01]  /*11600*/  SHFL.BFLY PT, R12, R8, 0x2, 0x1f ;  /* 0x0c401f00080c7f89 */ /* 0x000ee200000e0000 */
        /* <DEDUP_REMOVED lines=13> */
[----:B------:R-:W-:Y:S01]  /*116e0*/  FFMA.FTZ R6, R14, R6, R152 ;  /* 0x000000060e067223 */ /* 0x000fe20000010098 */
[----:B-1----:R-:W-:Y:S01]  /*116f0*/  F2FP.F16.F32.PACK_AB R202, R157, R156 ;  /* 0x0000009c9dca723e */ /* 0x002fe200000000ff */
[----:B------:R-:W1:Y:S02]  /*11700*/  MUFU.EX2 R152, R160 ;  /* 0x000000a000987308 */ /* 0x000e640000000800 */
[----:B------:R-:W-:-:S04]  /*11710*/  FADD.FTZ R6, R153, R6 ;  /* 0x0000000699067221 */ /* 0x000fc80000010000 */
[----:B------:R-:W-:Y:S01]  /*11720*/  FADD.FTZ R6, R156, R6 ;  /* 0x000000069c067221 */ /* 0x000fe20000010000 */
[----:B---3--:R-:W-:Y:S01]  /*11730*/  FMNMX.FTZ R8, R8, R12, !PT ;  /* 0x0000000c08087209 */ /* 0x008fe20007810000 */
[----:B------:R-:W2:Y:S02]  /*11740*/  MUFU.EX2 R161, R161 ;  /* 0x000000a100a17308 */ /* 0x000ea40000000800 */
[----:B------:R-:W-:Y:S02]  /*11750*/  FADD.FTZ R6, R157, R6 ;  /* 0x000000069d067221 */ /* 0x000fe40000010000 */
[----:B------:R-:W3:Y:S04]  /*11760*/  SHFL.BFLY PT, R12, R8, 0x1, 0x1f ;  /* 0x0c201f00080c7f89 */ /* 0x000ee800000e0000 */
[----:B------:R-:W-:Y:S01]  /*11770*/  MUFU.EX2 R165, R165 ;  /* 0x000000a500a57308 */ /* 0x000fe20000000800 */
[----:B-1----:R-:W-:-:S07]  /*11780*/  FADD.FTZ R6, R152, R6 ;  /* 0x0000000698067221 */ /* 0x002fce0000010000 */
[----:B------:R-:W-:Y:S01]  /*11790*/  MUFU.EX2 R156, R168 ;  /* 0x000000a8009c7308 */ /* 0x000fe20000000800 */
[C---:B--2---:R-:W-:Y:S01]  /*117a0*/  FADD.FTZ R6, R161.reuse, R6 ;  /* 0x00000006a1067221 */ /* 0x044fe20000010000 */
[----:B------:R-:W-:-:S06]  /*117b0*/  F2FP.F16.F32.PACK_AB R152, R161, R152 ;  /* 0x00000098a198723e */ /* 0x000fcc00000000ff */
[----:B------:R-:W-:Y:S01]  /*117c0*/  MUFU.EX2 R169, R169 ;  /* 0x000000a900a97308 */ /* 0x000fe20000000800 */
[----:B---3--:R-:W-:-:S07]  /*117d0*/  FMNMX.FTZ R8, R8, R12, !PT ;  /* 0x0000000c08087209 */ /* 0x008fce0007810000 */
        /* <DEDUP_REMOVED lines=32> */
[----:B-1---5:R-:W-:Y:S01]  /*119e0*/  FFMA.FTZ R3, R11, R3, R154 ;  /* 0x000000030b037223 */ /* 0x022fe2000001009a */
        /* <DEDUP_REMOVED lines=64> */
[----:B------:R-:W-:Y:S01]  /*11df0*/  PRMT R12, R13, 0x654, R12 ;  /* 0x000006540d0c7816 */ /* 0x000fe2000000000c */
[----:B------:R-:W-:Y:S01]  /*11e00*/  VIADD R11, R203, 0x8 ;  /* 0x00000008cb0b7836 */ /* 0x000fe20000000000 */
[----:B------:R-:W1:Y:S01]  /*11e10*/  MUFU.EX2 R219, R158 ;  /* 0x0000009e00db7308 */ /* 0x000e620000000800 */
[----:B------:R-:W-:Y:S01]  /*11e20*/  MOV R13, 0x40000040 ;  /* 0x40000040000d7802 */ /* 0x000fe20000000f00 */
[----:B------:R3:W-:Y:S01]  /*11e30*/  SYNCS.ARRIVE.TRANS64.RED.A1T0 RZ, [R12+URZ], RZ ;  /* 0x000000ff0cff79a7 */ /* 0x0007e2000810043f */
[----:B--2---:R-:W-:Y:S01]  /*11e40*/  F2FP.F16.F32.PACK_AB R201, R155, R154 ;  /* 0x0000009a9bc9723e */ /* 0x004fe200000000ff */
[----:B------:R2:W-:Y:S01]  /*11e50*/  BAR.SYNC.DEFER_BLOCKING R11, 0x100 ;  /* 0x0004000b0000751d */ /* 0x0005e20000010000 */
[----:B------:R-:W-:Y:S01]  /*11e60*/  R2UR UR7, R13 ;  /* 0x000000000d0772ca */ /* 0x000fe200000e0000 */
[----:B------:R-:W-:-:S04]  /*11e70*/  FADD.FTZ R3, R155, R3 ;  /* 0x000000039b037221 */ /* 0x000fc80000010000 */
[----:B------:R-:W4:Y:S01]  /*11e80*/  MUFU.EX2 R20, R159 ;  /* 0x0000009f00147308 */ /* 0x000f220000000800 */
[----:B---3--:R-:W-:-:S04]  /*11e90*/  IMAD.MOV.U32 R12, RZ, RZ, 0xc00 ;  /* 0x00000c00ff0c7424 */ /* 0x008fc800078e00ff */
[----:B------:R-:W-:Y:S02]  /*11ea0*/  IMAD R12, R19, R12, UR38 ;  /* 0x00000026130c7e24 */ /* 0x000fe4000f8e020c */
[----:B-1----:R-:W-:Y:S01]  /*11eb0*/  FADD.FTZ R3, R219, R3 ;  /* 0x00000003db037221 */ /* 0x002fe20000010000 */
[----:B------:R-:W1:Y:S01]  /*11ec0*/  MUFU.EX2 R154, R164 ;  /* 0x000000a4009a7308 */ /* 0x000e620000000800 */
[C---:B------:R-:W-:Y:S01]  /*11ed0*/  VIADD R14, R12.reuse, 0x80 ;  /* 0x000000800c0e7836 */ /* 0x040fe20000000000 */
[----:B------:R-:W-:-:S06]  /*11ee0*/  R2UR UR6, R12 ;  /* 0x000000000c0672ca */ /* 0x000fcc00000e0000 */
[----:B------:R-:W-:Y:S01]  /*11ef0*/  MUFU.EX2 R21, R166 ;  /* 0x000000a600157308 */ /* 0x000fe20000000800 */
[----:B----4-:R-:W-:-:S04]  /*11f00*/  F2FP.F16.F32.PACK_AB R203, R20, R219 ;  /* 0x000000db14cb723e */ /* 0x010fc800000000ff */
[----:B------:R-:W-:-:S03]  /*11f10*/  WARPGROUP.ARRIVE ;  /* 0x00000000000079c5 */ /* 0x000fc60000000000 */
[----:B------:R-:W3:Y:S01]  /*11f20*/  MUFU.EX2 R158, R172 ;  /* 0x000000ac009e7308 */ /* 0x000ee20000000800 */
[----:B-1----:R-:W-:Y:S01]  /*11f30*/  FADD.FTZ R6, R154, R6 ;  /* 0x000000069a067221 */ /* 0x002fe20000010000 */
[C---:B------:R-:W-:Y:S01]  /*11f40*/  F2FP.F16.F32.PACK_AB R154, R165.reuse, R154 ;  /* 0x0000009aa59a723e */ /* 0x040fe200000000ff */
[----:B------:R-:W-:Y:S01]  /*11f50*/  HGMMA.64x256x16.F32 R24, R200, gdesc[UR4].tnspB, R24, gsb0 ;  /* 0x43e00004c8187df0 */ /* 0x000fe20008000818 */
[----:B------:R-:W-:Y:S01]  /*11f60*/  R2UR UR6, R14 ;  /* 0x000000000e0672ca */ /* 0x000fe200000e0000 */
[----:B------:R-:W-:Y:S01]  /*11f70*/  FADD.FTZ R6, R165, R6 ;  /* 0x00000006a5067221 */ /* 0x000fe20000010000 */
[----:B------:R-:W-:Y:S01]  /*11f80*/  R2UR UR7, R15 ;  /* 0x000000000f0772ca */ /* 0x000fe200000e0000 */
[----:B------:R-:W-:Y:S01]  /*11f90*/  VIADD R14, R12, 0x100 ;  /* 0x000001000c0e7836 */ /* 0x000fe20000000000 */
[----:B--2---:R-:W-:Y:S01]  /*11fa0*/  MUFU.EX2 R11, R170 ;  /* 0x000000aa000b7308 */ /* 0x004fe20000000800 */
[----:B------:R-:W-:Y:S01]  /*11fb0*/  FADD.FTZ R6, R156, R6 ;  /* 0x000000069c067221 */ /* 0x000fe20000010000 */
[----:B------:R-:W-:Y:S01]  /*11fc0*/  IMAD.MOV.U32 R15, RZ, RZ, 0x40000040 ;  /* 0x40000040ff0f7424 */ /* 0x000fe200078e00ff */
[----:B------:R-:W-:-:S02]  /*11fd0*/  F2FP.F16.F32.PACK_AB R156, R169, R156 ;  /* 0x0000009ca99c723e */ /* 0x000fc400000000ff */
[----:B------:R-:W-:-:S03]  /*11fe0*/  FADD.FTZ R6, R169, R6 ;  /* 0x00000006a9067221 */ /* 0x000fc60000010000 */
[----:B------:R-:W1:Y:S01]  /*11ff0*/  MUFU.EX2 R13, R171 ;  /* 0x000000ab000d7308 */ /* 0x000e620000000800 */
[----:B---3--:R-:W-:Y:S01]  /*12000*/  FADD.FTZ R6, R158, R6 ;  /* 0x000000069e067221 */ /* 0x008fe20000010000 */
[----:B------:R-:W-:-:S03]  /*12010*/  F2FP.F16.F32.PACK_AB R158, R173, R158 ;  /* 0x0000009ead9e723e */ /* 0x000fc600000000ff */
[----:B------:R-:W-:-:S03]  /*12020*/  FADD.FTZ R6, R173, R6 ;  /* 0x00000006ad067221 */ /* 0x000fc60000010000 */
[----:B------:R-:W-:Y:S08]  /*12030*/  MUFU.EX2 R174, R174 ;  /* 0x000000ae00ae7308 */ /* 0x000ff00000000800 */
[----:B------:R-:W2:Y:S01]  /*12040*/  MUFU.EX2 R175, R175 ;  /* 0x000000af00af7308 */ /* 0x000ea20000000800 */
[----:B-1----:R-:W-:-:S07]  /*12050*/  F2FP.F16.F32.PACK_AB R157, R13, R11 ;  /* 0x0000000b0d9d723e */ /* 0x002fce00000000ff */
[----:B------:R-:W1:Y:S08]  /*12060*/  MUFU.EX2 R160, R176 ;  /* 0x000000b000a07308 */ /* 0x000e700000000800 */
[----:B------:R-:W3:Y:S01]  /*12070*/  MUFU.EX2 R177, R177 ;  /* 0x000000b100b17308 */ /* 0x000ee20000000800 */
[----:B--2---:R-:W-:-:S07]  /*12080*/  F2FP.F16.F32.PACK_AB R159, R175, R174 ;  /* 0x000000aeaf9f723e */ /* 0x004fce00000000ff */
[----:B------:R-:W-:Y:S01]  /*12090*/  MUFU.EX2 R181, R181 ;  /* 0x000000b500b57308 */ /* 0x000fe20000000800 */
[----:B-1----:R-:W-:-:S07]  /*120a0*/  FADD.FTZ R6, R160, R6 ;  /* 0x00000006a0067221 */ /* 0x002fce0000010000 */
[----:B------:R-:W-:Y:S01]  /*120b0*/  MUFU.EX2 R178, R178 ;  /* 0x000000b200b27308 */ /* 0x000fe20000000800 */
[C---:B---3--:R-:W-:Y:S01]  /*120c0*/  FADD.FTZ R6, R177.reuse, R6 ;  /* 0x00000006b1067221 */ /* 0x048fe20000010000 */
[----:B------:R-:W-:-:S06]  /*120d0*/  F2FP.F16.F32.PACK_AB R160, R177, R160 ;  /* 0x000000a0b1a0723e */ /* 0x000fcc00000000ff */
[----:B------:R-:W1:Y:S08]  /*120e0*/  MUFU.EX2 R179, R179 ;  /* 0x000000b300b37308 */ /* 0x000e700000000800 */
[----:B------:R-:W-:Y:S08]  /*120f0*/  MUFU.EX2 R182, R182 ;  /* 0x000000b600b67308 */ /* 0x000ff00000000800 */
[----:B------:R-:W-:Y:S01]  /*12100*/  MUFU.EX2 R183, R183 ;  /* 0x000000b700b77308 */ /* 0x000fe20000000800 */
[----:B-1----:R-:W-:-:S07]  /*12110*/  F2FP.F16.F32.PACK_AB R161, R179, R178 ;  /* 0x000000b2b3a1723e */ /* 0x002fce00000000ff */
[----:B------:R-:W-:Y:S08]  /*12120*/  MUFU.EX2 R164, R184 ;  /* 0x000000b800a47308 */ /* 0x000ff00000000800 */
[----:B------:R-:W-:Y:S08]  /*12130*/  MUFU.EX2 R185, R185 ;  /* 0x000000b900b97308 */ /* 0x000ff00000000800 */
[----:B------:R-:W-:Y:S08]  /*12140*/  MUFU.EX2 R166, R188 ;  /* 0x000000bc00a67308 */ /* 0x000ff00000000800 */
[----:B------:R-:W-:Y:S08]  /*12150*/  MUFU.EX2 R189, R189 ;  /* 0x000000bd00bd7308 */ /* 0x000ff00000000800 */
[----:B------:R-:W-:Y:S08]  /*12160*/  MUFU.EX2 R186, R186 ;  /* 0x000000ba00ba7308 */ /* 0x000ff00000000800 */
        /* <DEDUP_REMOVED lines=12> */
[----:B-1----:R-:W-:-:S02]  /*12230*/  F2FP.F16.F32.PACK_AB R169, R195, R194 ;  /* 0x000000c2c3a9723e */ /* 0x002fc400000000ff */
[----:B--2---:R-:W-:Y:S01]  /*12240*/  F2FP.F16.F32.PACK_AB R171, R199, R198 ;  /* 0x000000c6c7ab723e */ /* 0x004fe200000000ff */
[----:B------:R-:W-:Y:S02]  /*12250*/  WARPGROUP.DEPBAR.LE gsb0, 0x0 ;  /* 0x00008000000079c5 */ /* 0x000fe40000010000 */
[----:B------:R-:W-:Y:S02]  /*12260*/  IMAD.MOV.U32 R203, RZ, RZ, R20 ;  /* 0x000000ffffcb7224 */ /* 0x000fe400078e0014 */
[----:B------:R-:W1:Y:S02]  /*12270*/  MUFU.EX2 R201, R162 ;  /* 0x000000a200c97308 */ /* 0x000e640000000800 */
[----:B------:R-:W-:-:S06]  /*12280*/  FADD.FTZ R3, R203, R3 ;  /* 0x00000003cb037221 */ /* 0x000fcc0000010000 */
[----:B------:R2:W3:Y:S08]  /*12290*/  MUFU.EX2 R200, R163 ;  /* 0x000000a300c87308 */ /* 0x0004f00000000800 */
[----:B------:R4:W0:Y:S01]  /*122a0*/  MUFU.EX2 R20, R167 ;  /* 0x000000a700147308 */ /* 0x0008220000000800 */
[----:B--2---:R-:W-:Y:S01]  /*122b0*/  F2FP.F16.F32.PACK_AB R163, R183, R182 ;  /* 0x000000b6b7a3723e */ /* 0x004fe200000000ff */
[----:B-1----:R-:W-:-:S06]  /*122c0*/  FADD.FTZ R3, R201, R3 ;  /* 0x00000003c9037221 */ /* 0x002fcc0000010000 */
[----:B------:R-:W1:Y:S01]  /*122d0*/  MUFU.EX2 R162, R180 ;  /* 0x000000b400a27308 */ /* 0x000e620000000800 */
[C---:B---3--:R-:W-:Y:S01]  /*122e0*/  F2FP.F16.F32.PACK_AB R153, R200.reuse, R201 ;  /* 0x000000c9c899723e */ /* 0x048fe200000000ff */
[----:B------:R-:W-:Y:S01]  /*122f0*/  FADD.FTZ R3, R200, R3 ;  /* 0x00000003c8037221 */ /* 0x000fe20000010000 */
[----:B----4-:R-:W-:-:S03]  /*12300*/  F2FP.F16.F32.PACK_AB R167, R191, R190 ;  /* 0x000000bebfa7723e */ /* 0x010fc600000000ff */
[----:B------:R-:W-:Y:S01]  /*12310*/  FADD.FTZ R3, R21, R3 ;  /* 0x0000000315037221 */ /* 0x000fe20000010000 */
[----:B0-----:R-:W-:-:S03]  /*12320*/  F2FP.F16.F32.PACK_AB R155, R20, R21 ;  /* 0x00000015149b723e */ /* 0x001fc600000000ff */
[----:B------:R-:W-:Y:S01]  /*12330*/  FADD.FTZ R3, R20, R3 ;  /* 0x0000000314037221 */ /* 0x000fe20000010000 */
[----:B------:R-:W-:-:S03]  /*12340*/  WARPGROUP.ARRIVE ;  /* 0x00000000000079c5 */ /* 0x000fc60000000000 */
[----:B------:R-:W-:Y:S01]  /*12350*/  FADD.FTZ R3, R11, R3 ;  /* 0x000000030b037221 */ /* 0x000fe20000010000 */
[----:B-1----:R-:W-:Y:S01]  /*12360*/  FADD.FTZ R6, R162, R6 ;  /* 0x00000006a2067221 */ /* 0x002fe20000010000 */
[----:B------:R-:W-:Y:S01]  /*12370*/  F2FP.F16.F32.PACK_AB R162, R181, R162 ;  /* 0x000000a2b5a2723e */ /* 0x000fe200000000ff */
[----:B------:R-:W-:Y:S01]  /*12380*/  HGMMA.64x256x16.F32 R24, R152, gdesc[UR4].tnspB, R24, gsb0 ;  /* 0x43e0000498187df0 */ /* 0x000fe20008000818 */
[----:B------:R-:W-:Y:S01]  /*12390*/  R2UR UR6, R14 ;  /* 0x000000000e0672ca */ /* 0x000fe200000e0000 */
[----:B------:R-:W-:Y:S01]  /*123a0*/  VIADD R14, R12, 0x180 ;  /* 0x000001800c0e7836 */ /* 0x000fe20000000000 */
[----:B------:R-:W-:Y:S01]  /*123b0*/  R2UR UR7, R15 ;  /* 0x000000000f0772ca */ /* 0x000fe200000e0000 */
[----:B------:R-:W-:Y:S02]  /*123c0*/  IMAD.MOV.U32 R15, RZ, RZ, 0x40000040 ;  /* 0x40000040ff0f7424 */ /* 0x000fe400078e00ff */
[----:B------:R-:W-:Y:S01]  /*123d0*/  FADD.FTZ R6, R181, R6 ;  /* 0x00000006b5067221 */ /* 0x000fe20000010000 */
[----:B------:R-:W-:-:S03]  /*123e0*/  FADD.FTZ R3, R13, R3 ;  /* 0x000000030d037221 */ /* 0x000fc60000010000 */
[----:B------:R-:W-:Y:S01]  /*123f0*/  FADD.FTZ R6, R164, R6 ;  /* 0x00000006a4067221 */ /* 0x000fe20000010000 */
[C---:B------:R-:W-:Y:S01]  /*12400*/  F2FP.F16.F32.PACK_AB R164, R185.reuse, R164 ;  /* 0x000000a4b9a4723e */ /* 0x040fe200000000ff */
[----:B------:R-:W-:Y:S02]  /*12410*/  FADD.FTZ R3, R174, R3 ;  /* 0x00000003ae037221 */ /* 0x000fe40000010000 */
[----:B------:R-:W-:Y:S02]  /*12420*/  FADD.FTZ R6, R185, R6 ;  /* 0x00000006b9067221 */ /* 0x000fe40000010000 */
[----:B------:R-:W-:Y:S02]  /*12430*/  FADD.FTZ R3, R175, R3 ;  /* 0x00000003af037221 */ /* 0x000fe40000010000 */
[----:B------:R-:W-:Y:S01]  /*12440*/  FADD.FTZ R6, R166, R6 ;  /* 0x00000006a6067221 */ /* 0x000fe20000010000 */
[----:B------:R-:W-:Y:S01]  /*12450*/  F2FP.F16.F32.PACK_AB R166, R189, R166 ;  /* 0x000000a6bda6723e */ /* 0x000fe200000000ff */
[----:B------:R-:W-:-:S02]  /*12460*/  FADD.FTZ R3, R178, R3 ;  /* 0x00000003b2037221 */ /* 0x000fc40000010000 */
[----:B------:R-:W-:Y:S02]  /*12470*/  FADD.FTZ R6, R189, R6 ;  /* 0x00000006bd067221 */ /* 0x000fe40000010000 */
[----:B------:R-:W-:Y:S02]  /*12480*/  FADD.FTZ R3, R179, R3 ;  /* 0x00000003b3037221 */ /* 0x000fe40000010000 */
[----:B------:R-:W-:Y:S01]  /*12490*/  FADD.FTZ R6, R168, R6 ;  /* 0x00000006a8067221 */ /* 0x000fe20000010000 */
[C---:B------:R-:W-:Y:S01]  /*124a0*/  F2FP.F16.F32.PACK_AB R168, R193.reuse, R168 ;  /* 0x000000a8c1a8723e */ /* 0x040fe200000000ff */
[----:B------:R-:W-:Y:S02]  /*124b0*/  FADD.FTZ R3, R182, R3 ;  /* 0x00000003b6037221 */ /* 0x000fe40000010000 */
[----:B------:R-:W-:Y:S02]  /*124c0*/  FADD.FTZ R6, R193, R6 ;  /* 0x00000006c1067221 */ /* 0x000fe40000010000 */
[----:B------:R-:W-:-:S02]  /*124d0*/  FADD.FTZ R3, R183, R3 ;  /* 0x00000003b7037221 */ /* 0x000fc40000010000 */
[----:B------:R-:W-:Y:S01]  /*124e0*/  FADD.FTZ R6, R170, R6 ;  /* 0x00000006aa067221 */ /* 0x000fe20000010000 */
[C---:B------:R-:W-:Y:S01]  /*124f0*/  F2FP.F16.F32.PACK_AB R170, R197.reuse, R170 ;  /* 0x000000aac5aa723e */ /* 0x040fe200000000ff */
[----:B------:R-:W-:Y:S02]  /*12500*/  FADD.FTZ R3, R186, R3 ;  /* 0x00000003ba037221 */ /* 0x000fe40000010000 */
[----:B------:R-:W-:Y:S02]  /*12510*/  FADD.FTZ R6, R197, R6 ;  /* 0x00000006c5067221 */ /* 0x000fe40000010000 */
        /* <DEDUP_REMOVED lines=35> */
.L_x_6153:
[----:B------:R-:W2:Y:S01]  /*12750*/  LDL R12, [R1+0x98] ;  /* 0x00009800010c7983 */ /* 0x000ea20000100800 */
[----:B------:R-:W-:Y:S01]  /*12760*/  VIADD R10, R10, 0x32460 ;  /* 0x000324600a0a7836 */ /* 0x000fe20000000000 */
[----:B------:R-:W-:-:S04]  /*12770*/  MOV R11, UR41 ;  /* 0x00000029000b7c02 */ /* 0x000fc80008000f00 */
[----:B------:R-:W-:Y:S01]  /*12780*/  PRMT R10, R11, 0x654, R10 ;  /* 0x000006540b0a7816 */ /* 0x000fe2000000000a */
[----:B------:R-:W-:-:S03]  /*12790*/  IMAD.MOV.U32 R11, RZ, RZ, R8 ;  /* 0x000000ffff0b7224 */ /* 0x000fc600078e0008 */
[----:B------:R0:W-:Y:S01]  /*127a0*/  SYNCS.ARRIVE.TRANS64.RED.A1T0 RZ, [R10+URZ], RZ ;  /* 0x000000ff0aff79a7 */ /* 0x0001e2000810043f */
[C---:B--2---:R-:W-:Y:S01]  /*127b0*/  ISETP.GT.AND P1, PT, R9.reuse, R12, PT ;  /* 0x0000000c0900720c */ /* 0x044fe20003f24270 */
[----:B------:R-:W-:Y:S02]  /*127c0*/  VIADD R9, R9, 0xffffffff ;  /* 0xffffffff09097836 */ /* 0x000fe40000000000 */
[----:B------:R-:W-:-:S10]  /*127d0*/  IMAD.MOV.U32 R12, RZ, RZ, R0 ;  /* 0x000000ffff0c7224 */ /* 0x000fd400078e0000 */
[----:B0-----:R-:W-:Y:S05]  /*127e0*/  @P1 BRA `(.L_x_6154) ;  /* 0xffffffd400b81947 */ /* 0x001fea000383ffff */
.L_x_6143:
[----:B------:R-:W2:Y:S01]  /*127f0*/  LDL.LU R10, [R1+0xb8] ;  /* 0x0000b800010a7983 */ /* 0x000ea20000300800 */
        /* <DEDUP_REMOVED lines=16> */
[----:B---3--:R-:W-:-:S02]  /*12900*/  IMAD.U32 R5, RZ, RZ, UR37 ;  /* 0x00000025ff057e24 */ /* 0x008fc4000f8e00ff */
        /* <DEDUP_REMOVED lines=73> */
[----:B------:R-:W0:Y:S08]  /*12da0*/  @P0 MUFU.RCP R0, R3 ;  /* 0x0000000300000308 */ /* 0x000e300000001000 */
[----:B------:R3:W4:Y:S02]  /*12db0*/  @P0 MUFU.LG2 R5, R3 ;  /* 0x0000000300050308 */ /* 0x0007240000000c00 */
[----:B---3--:R-:W-:-:S02]  /*12dc0*/  IMAD.U32 R3, RZ, RZ, UR37 ;  /* 0x00000025ff037e24 */ /* 0x008fc4000f8e00ff */
[-C--:B0-----:R-:W-:Y:S01]  /*12dd0*/  FMUL.FTZ R26, R26, R0.reuse ;  /* 0x000000001a1a7220 */ /* 0x081fe20000410000 */
[-C--:B------:R-:W-:Y:S01]  /*12de0*/  FMUL.FTZ R27, R27, R0.reuse ;  /* 0x000000001b1b7220 */ /* 0x080fe20000410000 */
[-C--:B------:R-:W-:Y:S01]  /*12df0*/  FMUL.FTZ R30, R30, R0.reuse ;  /* 0x000000001e1e7220 */ /* 0x080fe20000410000 */
[----:B------:R-:W-:Y:S01]  /*12e00*/  @P0 FMUL.FTZ R3, R3, 0.69314718246459960938 ;  /* 0x3f31721803030820 */ /* 0x000fe20000410000 */
[-C--:B------:R-:W-:Y:S01]  /*12e10*/  FMUL.FTZ R31, R31, R0.reuse ;  /* 0x000000001f1f7220 */ /* 0x080fe20000410000 */
[-C--:B------:R-:W-:Y:S01]  /*12e20*/  FMUL.FTZ R34, R34, R0.reuse ;  /* 0x0000000022227220 */ /* 0x080fe20000410000 */
[-C--:B------:R-:W-:Y:S01]  /*12e30*/  FMUL.FTZ R35, R35, R0.reuse ;  /* 0x0000000023237220 */ /* 0x080fe20000410000 */
[----:B----4-:R-:W-:Y:S01]  /*12e40*/  @P0 FMUL.FTZ R5, R5, 0.69314718246459960938 ;  /* 0x3f31721805050820 */ /* 0x010fe20000410000 */
        /* <DEDUP_REMOVED lines=58> */
[----:B------:R-:W-:Y:S01]  /*131f0*/  SEL R0, RZ, 0x1, P1 ;  /* 0x00000001ff007807 */ /* 0x000fe20000800000 */
[----:B------:R-:W-:Y:S01]  /*13200*/  @P0 FFMA.FTZ R154, R3, R8, R5 ;  /* 0x00000008039a0223 */ /* 0x000fe20000010005 */
[----:B------:R-:W-:-:S02]  /*13210*/  PLOP3.LUT P0, PT, PT, PT, PT, 0x8, 0x0 ;  /* 0x000000000000781c */ /* 0x000fc40003f0e170 */
[----:B------:R-:W-:Y:S01]  /*13220*/  LOP3.LUT R208, R208, R0, RZ, 0x3c, !PT ;  /* 0x00000000d0d07212 */ /* 0x000fe200078e3cff */
[----:B--2---:R-:W-:-:S05]  /*13230*/  VIADD R10, R10, 0x1 ;  /* 0x000000010a0a7836 */ /* 0x004fca0000000000 */
[----:B------:R1:W-:Y:S05]  /*13240*/  STL [R1+0xb8], R10 ;  /* 0x0000b80a01007387 */ /* 0x0003ea0000100800 */
.L_x_6084:
[----:B------:R-:W-:Y:S05]  /*13250*/  WARPSYNC.ALL ;  /* 0x0000000000007948 */ /* 0x000fea0003800000 */
[----:B------:R-:W0:Y:S08]  /*13260*/  S2UR UR41, SR_CgaCtaId ;  /* 0x00000000002979c3 */ /* 0x000e300000008800 */
[----:B------:R-:W-:Y:S06]  /*13270*/  BAR.SYNC.DEFER_BLOCKING 0x5, 0x180 ;  /* 0x0146000000007b1d */ /* 0x000fec0000010000 */
[----:B------:R-:W-:Y:S01]  /*13280*/  UMOV UR4, 0x400 ;  /* 0x0000040000047882 */ /* 0x000fe20000000000 */
[----:B------:R-:W-:Y:S01]  /*13290*/  BSSY B0, `(.L_x_6155) ;  /* 0x0000529000007945 */ /* 0x000fe20003800000 */
[----:B0-----:R-:W-:-:S06]  /*132a0*/  ULEA UR4, UR41, UR4, 0x18 ;  /* 0x0000000429047291 */ /* 0x001fcc000f8ec03f */
[----:B------:R-:W-:-:S05]  /*132b0*/  IMAD.U32 R23, RZ, RZ, UR4 ;  /* 0x00000004ff177e24 */ /* 0x000fca000f8e00ff */
[----:B-1----:R0:W1:Y:S01]  /*132c0*/  LDS.128 R4, [R23+0x324d0] ;  /* 0x0324d00017047984 */ /* 0x0020620000000c00 */
[----:B------:R-:W-:Y:S06]  /*132d0*/  BAR.ARV 0x4, 0x180 ;  /* 0x0106000000007b1d */ /* 0x000fec0000002000 */
[----:B------:R-:W-:Y:S05]  /*132e0*/  @P0 BRA `(.L_x_6156) ;  /* 0x0000004000340947 */ /* 0x000fea0003800000 */
[----:B------:R-:W2:Y:S01]  /*132f0*/  LDL R3, [R1+0x1c8] ;  /* 0x0001c80001037983 */ /* 0x000ea20000100800 */
[----:B------:R-:W-:-:S03]  /*13300*/  ULDC UR4, c[0x0][0xbd4] ;  /* 0x0002f50000047ab9 */ /* 0x000fc60000000800 */
[----:B------:R-:W3:Y:S01]  /*13310*/  LDL.LU R10, [R1+0xa8] ;  /* 0x0000a800010a7983 */ /* 0x000ee20000300800 */
[----:B------:R-:W4:Y:S01]  /*13320*/  S2R R0, SR_SWINHI ;  /* 0x0000000000007919 */ /* 0x000f220000002f00 */
[----:B------:R-:W-:Y:S02]  /*13330*/  F2FP.F16.F32.PACK_AB R11, R31, R30 ;  /* 0x0000001e1f0b723e */ /* 0x000fe400000000ff */
[----:B------:R-:W-:Y:S01]  /*13340*/  F2FP.F16.F32.PACK_AB R12, R33, R32 ;  /* 0x00000020210c723e */ /* 0x000fe200000000ff */
[----:B------:R-:W3:Y:S01]  /*13350*/  LDL.LU R157, [R1+0xb0] ;  /* 0x0000b000019d7983 */ /* 0x000ee20000300800 */
[----:B------:R-:W-:Y:S02]  /*13360*/  F2FP.F16.F32.PACK_AB R13, R35, R34 ;  /* 0x00000022230d723e */ /* 0x000fe400000000ff */
[----:B------:R-:W-:Y:S01]  /*13370*/  F2FP.F16.F32.PACK_AB R14, R37, R36 ;  /* 0x00000024250e723e */ /* 0x000fe200000000ff */
[----:B------:R-:W3:Y:S01]  /*13380*/  LDL.LU R156, [R1+0xb4] ;  /* 0x0000b400019c7983 */ /* 0x000ee20000300800 */
[----:B------:R-:W-:-:S02]  /*13390*/  MOV R20, R23 ;  /* 0x0000001700147202 */ /* 0x000fc40000000f00 */
[----:B----4-:R-:W-:Y:S02]  /*133a0*/  MOV R21, R0 ;  /* 0x0000000000157202 */ /* 0x010fe40000000f00 */
[----:B------:R-:W-:Y:S01]  /*133b0*/  F2FP.F16.F32.PACK_AB R15, R39, R38 ;  /* 0x00000026270f723e */ /* 0x000fe200000000ff */
[----:B--2---:R-:W-:Y:S01]  /*133c0*/  IMAD.WIDE R24, R3, 0x2, R20 ;  /* 0x0000000203187825 */ /* 0x004fe200078e0214 */
        /* <DEDUP_REMOVED lines=15> */
[----:B--2---:R-:W-:-:S04]  /*134c0*/  IADD3 R8, P0, R24, 0x20, RZ ;  /* 0x0000002018087810 */ /* 0x004fc80007f1e0ff */
[----:B------:R-:W-:-:S04]  /*134d0*/  LOP3.LUT R3, R8, 0x380, RZ, 0xc0, !PT ;  /* 0x0000038008037812 */ /* 0x000fc800078ec0ff */
[----:B------:R-:W-:Y:S02]  /*134e0*/  SHF.R.U64 R3, R3, 0x3, RZ ;  /* 0x0000000303037819 */ /* 0x000fe400000012ff */
[----:B------:R-:W-:Y:S02]  /*134f0*/  IADD3.X R9, RZ, R25, RZ, P0, !PT ;  /* 0x00000019ff097210 */ /* 0x000fe400007fe4ff */
[----:B------:R-:W-:-:S04]  /*13500*/  LOP3.LUT R8, R3, R8, RZ, 0x3c, !PT ;  /* 0x0000000803087212 */ /* 0x000fc800078e3cff */
[----:B------:R-:W-:-:S05]  /*13510*/  MOV R8, R8 ;  /* 0x0000000800087202 */ /* 0x000fca0000000f00 */
[----:B------:R2:W-:Y:S02]  /*13520*/  STSM.16.M88.4 [R8], R12 ;  /* 0x0000000c08007844 */ /* 0x0005e40000000200 */
[----:B--2---:R-:W-:-:S04]  /*13530*/  IADD3 R8, P0, R24, 0x40, RZ ;  /* 0x0000004018087810 */ /* 0x004fc80007f1e0ff */
        /* <DEDUP_REMOVED lines=143> */
[----:B-1----:R-:W-:-:S04]  /*13e30*/  LOP3.LUT R4, R3, 0x380, RZ, 0xc0, !PT ;  /* 0x0000038003047812 */ /* 0x002fc800078ec0ff */
        /* <DEDUP_REMOVED lines=22> */
[----:B------:R-:W-:Y:S02]  /*13fa0*/  IMAD.MOV.U32 R0, RZ, RZ, 0xab8 ;  /* 0x00000ab8ff007424 */ /* 0x000fe400078e00ff */
[----:B------:R-:W-:-:S03]  /*13fb0*/  IMAD.U32 R9, RZ, RZ, UR6 ;  /* 0x00000006ff097e24 */ /* 0x000fc6000f8e00ff */
[----:B------:R-:W-:-:S03]  /*13fc0*/  SEL R0, R0, 0xa78, P2 ;  /* 0x00000a7800007807 */ /* 0x000fc60001000000 */
[----:B------:R1:W5:Y:S01]  /*13fd0*/  @P0 LDG.E R9, desc[UR42][R12.64] ;  /* 0x0000002a0c090981 */ /* 0x000362000c1e1900 */
[----:B------:R2:W3:Y:S08]  /*13fe0*/  LDC.64 R14, c[0x0][R0+0x220] ;  /* 0x00008800000e7b82 */ /* 0x0004f00000000a00 */
[----:B-1----:R2:W1:Y:S01]  /*13ff0*/  LDC.64 R12, c[0x0][R0+0x218] ;  /* 0x00008600000c7b82 */ /* 0x0024620000000a00 */
[----:B------:R-:W-:Y:S05]  /*14000*/  @P0 BRA `(.L_x_6157) ;  /* 0x0000000000100947 */ /* 0x000fea0003800000 */
[----:B------:R-:W-:Y:S05]  /*14010*/  @!P1 BRA `(.L_x_6157) ;  /* 0x00000000000c9947 */ /* 0x000fea0003800000 */
[----:B-----5:R-:W4:Y:S04]  /*14020*/  LDG.E R9, desc[UR42][R10.64] ;  /* 0x0000002a0a097981 */ /* 0x020f28000c1e1900 */
[----:B------:R-:W4:Y:S02]  /*14030*/  LDG.E R10, desc[UR42][R10.64+0x4] ;  /* 0x0000042a0a0a7981 */ /* 0x000f24000c1e1900 */
[----:B----4-:R-:W-:-:S07]  /*14040*/  IMAD.IADD R9, R10, 0x1, -R9 ;  /* 0x000000010a097824 */ /* 0x010fce00078e0a09 */
.L_x_6157:
[----:B------:R-:W4:Y:S01]  /*14050*/  LDL.LU R4, [R1+0xac] ;  /* 0x0000ac0001047983 */ /* 0x000f220000300800 */
[----:B------:R-:W0:Y:S03]  /*14060*/  LDC R158, c[0x0][0xce8] ;  /* 0x00033a00ff9e7b82 */ /* 0x000e260000000800 */
[----:B------:R-:W2:Y:S04]  /*14070*/  LDL.LU R3, [R1+0x13c] ;  /* 0x00013c0001037983 */ /* 0x000ea80000300800 */
[----:B------:R-:W3:Y:S04]  /*14080*/  LDL R159, [R1+0xbc] ;  /* 0x0000bc00019f7983 */ /* 0x000ee80000100800 */
        /* <DEDUP_REMOVED lines=122> */
[----:B------:R-:W-:Y:S02]  /*14830*/  LOP3.LUT R84, R9, R14, RZ, 0x3c, !PT ;  /* 0x0000000e09547212 */ /* 0x000fe400078e3cff */
[----:B------:R-:W-:Y:S01]  /*14840*/  LOP3.LUT R48, R48, R49, RZ, 0x3c, !PT ;  /* 0x0000003130307212 */ /* 0x000fe200078e3cff */
[----:B------:R-:W0:Y:S01]  /*14850*/  @P1 LDC R14, c[0x0][0xcf0] ;  /* 0x00033c00ff0e1b82 */ /* 0x000e220000000800 */
[----:B------:R-:W-:Y:S01]  /*14860*/  LOP3.LUT R52, R52, R53, RZ, 0x3c, !PT ;  /* 0x0000003534347212 */ /* 0x000fe200078e3cff */
[--C-:B------:R-:W-:Y:S01]  /*14870*/  IMAD.X R49, RZ, RZ, R21.reuse, P0 ;  /* 0x000000ffff317224 */ /* 0x100fe200000e0615 */
[----:B------:R-:W-:Y:S01]  /*14880*/  LOP3.LUT R56, R56, R57, RZ, 0x3c, !PT ;  /* 0x0000003938387212 */ /* 0x000fe200078e3cff */
[--C-:B------:R-:W-:Y:S01]  /*14890*/  IMAD.X R53, RZ, RZ, R21.reuse, P2 ;  /* 0x000000ffff357224 */ /* 0x100fe200010e0615 */
[----:B------:R-:W-:Y:S01]  /*148a0*/  LOP3.LUT R60, R60, R61, RZ, 0x3c, !PT ;  /* 0x0000003d3c3c7212 */ /* 0x000fe200078e3cff */
[--C-:B------:R-:W-:Y:S01]  /*148b0*/  IMAD.X R57, RZ, RZ, R21.reuse, P3 ;  /* 0x000000ffff397224 */ /* 0x100fe200018e0615 */
[C---:B------:R-:W-:Y:S01]  /*148c0*/  IADD3 R69, P0, R20.reuse, 0xb000, RZ ;  /* 0x0000b00014457810 */ /* 0x040fe20007f1e0ff */
[----:B------:R-:W-:Y:S01]  /*148d0*/  IMAD.X R61, RZ, RZ, R21, P4 ;  /* 0x000000ffff3d7224 */ /* 0x000fe200020e0615 */
[----:B------:R-:W-:Y:S01]  /*148e0*/  IADD3 R73, P2, R20, 0xc000, RZ ;  /* 0x0000c00014497810 */ /* 0x000fe20007f5e0ff */
[----:B------:R-:W-:Y:S01]  /*148f0*/  IMAD.WIDE.U32 R8, R8, UR4, RZ ;  /* 0x0000000408087c25 */ /* 0x000fe2000f8e00ff */
[C---:B------:R-:W-:Y:S01]  /*14900*/  IADD3 R77, P3, R20.reuse, 0xd000, RZ ;  /* 0x0000d000144d7810 */ /* 0x040fe20007f7e0ff */
[----:B------:R-:W-:Y:S01]  /*14910*/  ULDC.64 UR4, c[0x0][0xbe8] ;  /* 0x0002fa0000047ab9 */ /* 0x000fe20000000a00 */
[----:B------:R-:W-:-:S02]  /*14920*/  IADD3 R81, P4, R20, 0xe000, RZ ;  /* 0x0000e00014517810 */ /* 0x000fc40007f9e0ff */
[----:B------:R-:W-:Y:S01]  /*14930*/  LOP3.LUT R12, R12, 0xfffffff8, RZ, 0xc0, !PT ;  /* 0xfffffff80c0c7812 */ /* 0x000fe200078ec0ff */
[----:B------:R-:W-:Y:S01]  /*14940*/  IMAD.IADD R9, R9, 0x1, R3 ;  /* 0x0000000109097824 */ /* 0x000fe200078e0203 */
[----:B------:R-:W-:Y:S01]  /*14950*/  LOP3.LUT R68, R69, 0x380, RZ, 0xc0, !PT ;  /* 0x0000038045447812 */ /* 0x000fe200078ec0ff */
[----:B------:R-:W5:Y:S01]  /*14960*/  LD.E.128 R48, desc[UR42][R48.64] ;  /* 0x0000002a30307980 */ /* 0x000f62000c101d00 */
[----:B------:R-:W-:Y:S01]  /*14970*/  LOP3.LUT R72, R73, 0x380, RZ, 0xc0, !PT ;  /* 0x0000038049487812 */ /* 0x000fe200078ec0ff */
[----:B------:R-:W-:Y:S01]  /*14980*/  IMAD.IADD R3, R11, 0x1, -R12 ;  /* 0x000000010b037824 */ /* 0x000fe200078e0a0c */
[----:B------:R-:W-:Y:S01]  /*14990*/  LOP3.LUT R76, R77, 0x380, RZ, 0xc0, !PT ;  /* 0x000003804d4c7812 */ /* 0x000fe200078ec0ff */
[----:B------:R-:W5:Y:S01]  /*149a0*/  LD.E.128 R52, desc[UR42][R52.64] ;  /* 0x0000002a34347980 */ /* 0x000f62000c101d00 */
[----:B------:R-:W-:Y:S02]  /*149b0*/  LOP3.LUT R80, R81, 0x380, RZ, 0xc0, !PT ;  /* 0x0000038051507812 */ /* 0x000fe400078ec0ff */
[----:B------:R-:W-:Y:S01]  /*149c0*/  LOP3.LUT R25, R20, 0x380, RZ, 0xc0, !PT ;  /* 0x0000038014197812 */ /* 0x000fe200078ec0ff */
[----:B------:R-:W-:Y:S01]  /*149d0*/  IMAD R3, R3, 0x20, R10 ;  /* 0x0000002003037824 */ /* 0x000fe200078e020a */
[----:B------:R-:W-:Y:S01]  /*149e0*/  SHF.R.U64 R68, R68, 0x3, RZ ;  /* 0x0000000344447819 */ /* 0x000fe200000012ff */
[----:B------:R-:W5:Y:S01]  /*149f0*/  LD.E.128 R56, desc[UR42][R56.64] ;  /* 0x0000002a38387980 */ /* 0x000f62000c101d00 */
[----:B------:R-:W-:-:S02]  /*14a00*/  SHF.R.U64 R72, R72, 0x3, RZ ;  /* 0x0000000348487819 */ /* 0x000fc400000012ff */
[----:B------:R-:W-:Y:S01]  /*14a10*/  SHF.R.U64 R76, R76, 0x3, RZ ;  /* 0x000000034c4c7819 */ /* 0x000fe200000012ff */
[----:B------:R-:W5:Y:S01]  /*14a20*/  LD.E.128 R60, desc[UR42][R60.64] ;  /* 0x0000002a3c3c7980 */ /* 0x000f62000c101d00 */
[----:B------:R-:W-:Y:S02]  /*14a30*/  SHF.R.U64 R80, R80, 0x3, RZ ;  /* 0x0000000350507819 */ /* 0x000fe400000012ff */
[----:B------:R-:W-:Y:S01]  /*14a40*/  SHF.R.U64 R25, R25, 0x3, RZ ;  /* 0x0000000319197819 */ /* 0x000fe200000012ff */
[----:B------:R-:W-:Y:S01]  /*14a50*/  IMAD.WIDE.U32 R8, R207, UR4, R8 ;  /* 0x00000004cf087c25 */ /* 0x000fe2000f8e0008 */
[----:B------:R-:W-:Y:S01]  /*14a60*/  LOP3.LUT R68, R68, R69, RZ, 0x3c, !PT ;  /* 0x0000004544447212 */ /* 0x000fe200078e3cff */
        /* <DEDUP_REMOVED lines=8> */
[----:B------:R-:W-:Y:S01]  /*14af0*/  IMAD.MOV.U32 R25, RZ, RZ, R21 ;  /* 0x000000ffff197224 */ /* 0x000fe200078e0015 */
[----:B------:R-:W-:Y:S01]  /*14b00*/  IADD3.X R77, RZ, R21, RZ, P3, !PT ;  /* 0x00000015ff4d7210 */ /* 0x000fe20001ffe4ff */
[----:B------:R-:W-:Y:S01]  /*14b10*/  IMAD.IADD R12, R160, 0x1, R3 ;  /* 0x00000001a00c7824 */ /* 0x000fe200078e0203 */
        /* <DEDUP_REMOVED lines=45> */
.L_x_6376:
[----:B------:R-:W-:Y:S01]  /*14df0*/  IADD3 R21, R10, R160, RZ ;  /* 0x000000a00a157210 */ /* 0x000fe20007ffe0ff */
        /* <DEDUP_REMOVED lines=19> */
[----:B-1----:R-:W-:Y:S02]  /*14f30*/  @!P3 LEA.HI.X R9, R212, R3, R12, 0x1, P5 ;  /* 0x00000003d409b211 */ /* 0x002fe400028f0c0c */
[----:B------:R-:W-:-:S02]  /*14f40*/  @!P1 LEA R12, P5, R90, R14, 0x1 ;  /* 0x0000000e5a0c9211 */ /* 0x000fc400078a08ff */
[-C--:B------:R-:W-:Y:S01]  /*14f50*/  @!P2 LEA.HI.X R11, R15, R3.reuse, R92, 0x1, P4 ;  /* 0x000000030f0ba211 */ /* 0x080fe200020f0c5c */
        /* <DEDUP_REMOVED lines=8> */
.L_x_6161:
[----:B------:R-:W-:Y:S05]  /*14fe0*/  BSYNC B1 ;  /* 0x0000000000017941 */ /* 0x000fea0003800000 */
.L_x_6160:
[----:B------:R-:W-:-:S03]  /*14ff0*/  UMOV UR4, 0xffffffff ;  /* 0xffffffff00047882 */ /* 0x000fc60000000000 */
[----:B------:R-:W-:Y:S05]  /*15000*/  BRA.DIV UR4, `(.L_x_6162) ;  /* 0x000000ce04fc7947 */ /* 0x000fea000b800000 */
[----:B-1----:R1:W4:Y:S04]  /*15010*/  SHFL.IDX PT, R3, R20, 0x1, 0x181f ;  /* 0x00381f0014037f89 */ /* 0x00232800000e0000 */
[----:B--23--:R1:W2:Y:S02]  /*15020*/  SHFL.IDX PT, R14, R4, 0x1, 0x181f ;  /* 0x00381f00040e7f89 */ /* 0x00c2a400000e0000 */
.L_x_6380:
        /* <DEDUP_REMOVED lines=31> */
.L_x_6164:
[----:B------:R-:W-:Y:S05]  /*15220*/  BSYNC B1 ;  /* 0x0000000000017941 */ /* 0x000fea0003800000 */
.L_x_6163:
[----:B------:R-:W-:-:S03]  /*15230*/  UMOV UR4, 0xffffffff ;  /* 0xffffffff00047882 */ /* 0x000fc60000000000 */
[----:B------:R-:W-:Y:S05]  /*15240*/  BRA.DIV UR4, `(.L_x_6165) ;  /* 0x000000ce04b47947 */ /* 0x000fea000b800000 */
[----:B----4-:R4:W0:Y:S04]  /*15250*/  SHFL.IDX PT, R3, R20, 0x2, 0x181f ;  /* 0x00581f0014037f89 */ /* 0x01082800000e0000 */
[----:B--23--:R4:W2:Y:S02]  /*15260*/  SHFL.IDX PT, R14, R4, 0x2, 0x181f ;  /* 0x00581f00040e7f89 */ /* 0x00c8a400000e0000 */
.L_x_6384:
[----:B------:R-:W-:Y:S01]  /*15270*/  IADD3 R9, R21, 0x40, RZ ;  /* 0x0000004015097810 */ /* 0x000fe20007ffe0ff */
[----:B------:R-:W-:Y:S03]  /*15280*/  BSSY B1, `(.L_x_6166) ;  /* 0x000001e000017945 */ /* 0x000fe60003800000 */
        /* <DEDUP_REMOVED lines=29> */
.L_x_6167:
[----:B------:R-:W-:Y:S05]  /*15460*/  BSYNC B1 ;  /* 0x0000000000017941 */ /* 0x000fea0003800000 */
.L_x_6166:
[----:B------:R-:W-:-:S03]  /*15470*/  UMOV UR4, 0xffffffff ;  /* 0xffffffff00047882 */ /* 0x000fc60000000000 */
[----:B------:R-:W-:Y:S05]  /*15480*/  BRA.DIV UR4, `(.L_x_6168) ;  /* 0x000000ce046c7947 */ /* 0x000fea000b800000 */
[----:B0-----:R0:W0:Y:S04]  /*15490*/  SHFL.IDX PT, R3, R20, 0x3, 0x181f ;  /* 0x00781f0014037f89 */ /* 0x00102800000e0000 */
[----:B--23--:R2:W3:Y:S02]  /*154a0*/  SHFL.IDX PT, R14, R4, 0x3, 0x181f ;  /* 0x00781f00040e7f89 */ /* 0x00c4e400000e0000 */
.L_x_6388:
        /* <DEDUP_REMOVED lines=32> */
.L_x_6158:
[----:B0-----:R-:W0:Y:S01]  /*156b0*/  @P1 LDC R11, c[0x0][0xcec] ;  /* 0x00033b00ff0b1b82 */ /* 0x001e220000000800 */
[----:B------:R-:W-:Y:S01]  /*156c0*/  ULDC.64 UR4, c[0x0][0xc08] ;  /* 0x0003020000047ab9 */ /* 0x000fe20000000a00 */
[----:B------:R-:W-:Y:S01]  /*156d0*/  MOV R10, R156 ;  /* 0x0000009c000a7202 */ /* 0x000fe20000000f00 */
[----:B------:R-:W-:-:S04]  /*156e0*/  IMAD R3, R3, UR4, RZ ;  /* 0x0000000403037c24 */ /* 0x000fc8000f8e02ff */
[----:B------:R-:W-:Y:S01]  /*156f0*/  IMAD R3, R8, UR5, R3 ;  /* 0x0000000508037c24 */ /* 0x000fe2000f8e0203 */
[----:B------:R-:W1:Y:S01]  /*15700*/  @P1 LDC R9, c[0x0][0xcf0] ;  /* 0x00033c00ff091b82 */ /* 0x000e620000000800 */
        /* <DEDUP_REMOVED lines=40> */
.L_x_6391:
        /* <DEDUP_REMOVED lines=196> */
.L_x_6172:
[----:B------:R-:W-:Y:S05]  /*165d0*/  BSYNC B1 ;  /* 0x0000000000017941 */ /* 0x000fea0003800000 */
.L_x_6171:
[----:B------:R-:W-:-:S03]  /*165e0*/  UMOV UR4, 0xffffffff ;  /* 0xffffffff00047882 */ /* 0x000fc60000000000 */
[----:B------:R-:W-:Y:S05]  /*165f0*/  BRA.DIV UR4, `(.L_x_6173) ;  /* 0x000000be04907947 */ /* 0x000fea000b800000 */
[----:B0-----:R-:W0:Y:S04]  /*16600*/  SHFL.IDX PT, R4, R4, 0x1, 0x1c1f ;  /* 0x003c1f0004047f89 */ /* 0x001e2800000e0000 */
[----:B------:R-:W4:Y:S02]  /*16610*/  SHFL.IDX PT, R3, R3, 0x1, 0x1c1f ;  /* 0x003c1f0003037f89 */ /* 0x000f2400000e0000 */
.L_x_6395:
        /* <DEDUP_REMOVED lines=45> */
[----:B-----5:R-:W-:Y:S01]  /*168f0*/  ISETP.GE.AND P2, PT, R68, UR4, PT ;  /* 0x0000000444007c0c */ /* 0x020fe2000bf46270 */
[----:B----4-:R-:W-:-:S02]  /*16900*/  IMAD.MOV.U32 R60, RZ, RZ, R57 ;  /* 0x000000ffff3c7224 */ /* 0x010fc400078e0039 */
[----:B------:R-:W-:Y:S01]  /*16910*/  IMAD.MOV.U32 R57, RZ, RZ, R56 ;  /* 0x000000ffff397224 */ /* 0x000fe200078e0038 */
[----:B------:R-:W-:Y:S01]  /*16920*/  ISETP.GE.AND P3, PT, R84, UR4, PT ;  /* 0x0000000454007c0c */ /* 0x000fe2000bf66270 */
[----:B------:R-:W-:Y:S02]  /*16930*/  IMAD.MOV.U32 R56, RZ, RZ, R53 ;  /* 0x000000ffff387224 */ /* 0x000fe400078e0035 */
[----:B------:R-:W-:Y:S02]  /*16940*/  IMAD.MOV.U32 R53, RZ, RZ, R52 ;  /* 0x000000ffff357224 */ /* 0x000fe400078e0034 */
[----:B------:R-:W-:Y:S01]  /*16950*/  IMAD.MOV.U32 R52, RZ, RZ, R48 ;  /* 0x000000ffff347224 */ /* 0x000fe200078e0030 */
[----:B------:R-:W-:Y:S01]  /*16960*/  MOV R48, R32 ;  /* 0x0000002000307202 */ /* 0x000fe20000000f00 */
[----:B---3--:R-:W-:Y:S02]  /*16970*/  IMAD.MOV.U32 R32, RZ, RZ, R13 ;  /* 0x000000ffff207224 */ /* 0x008fe400078e000d */
[----:B------:R-:W-:-:S02]  /*16980*/  IMAD.MOV.U32 R13, RZ, RZ, R11 ;  /* 0x000000ffff0d7224 */ /* 0x000fc400078e000b */
[----:B------:R-:W-:Y:S02]  /*16990*/  IMAD.MOV.U32 R11, RZ, RZ, R10 ;  /* 0x000000ffff0b7224 */ /* 0x000fe400078e000a */
[----:B------:R-:W-:Y:S02]  /*169a0*/  IMAD.MOV.U32 R10, RZ, RZ, R9 ;  /* 0x000000ffff0a7224 */ /* 0x000fe400078e0009 */
[----:B0-----:R-:W-:Y:S02]  /*169b0*/  @!P2 IMAD.MOV.U32 R9, RZ, RZ, R4 ;  /* 0x000000ffff09a224 */ /* 0x001fe400078e0004 */
[----:B------:R-:W-:Y:S02]  /*169c0*/  IMAD.MOV.U32 R61, RZ, RZ, R8 ;  /* 0x000000ffff3d7224 */ /* 0x000fe400078e0008 */
[----:B------:R-:W-:Y:S02]  /*169d0*/  @!P2 IMAD.MOV.U32 R8, RZ, RZ, R3 ;  /* 0x000000ffff08a224 */ /* 0x000fe400078e0003 */
[----:B------:R-:W-:-:S02]  /*169e0*/  IMAD.MOV.U32 R72, RZ, RZ, R64 ;  /* 0x000000ffff487224 */ /* 0x000fc400078e0040 */
[----:B------:R-:W-:Y:S02]  /*169f0*/  IMAD.MOV.U32 R64, RZ, RZ, R60 ;  /* 0x000000ffff407224 */ /* 0x000fe400078e003c */
[----:B------:R-:W-:Y:S02]  /*16a00*/  IMAD.MOV.U32 R60, RZ, RZ, R56 ;  /* 0x000000ffff3c7224 */ /* 0x000fe400078e0038 */
[----:B------:R-:W-:Y:S02]  /*16a10*/  IMAD.MOV.U32 R56, RZ, RZ, R52 ;  /* 0x000000ffff387224 */ /* 0x000fe400078e0034 */
[----:B------:R-:W-:Y:S01]  /*16a20*/  IMAD.MOV.U32 R52, RZ, RZ, R10 ;  /* 0x000000ffff347224 */ /* 0x000fe200078e000a */
[----:B------:R-:W-:Y:S01]  /*16a30*/  @!P3 LEA R10, P4, R84, R3, 0x2 ;  /* 0x00000003540ab211 */ /* 0x000fe200078810ff */
[----:B------:R-:W-:-:S04]  /*16a40*/  @!P2 IMAD.WIDE R8, R68, 0x4, R8 ;  /* 0x000000044408a825 */ /* 0x000fc800078e0208 */
[----:B------:R-:W-:Y:S02]  /*16a50*/  IMAD.MOV.U32 R68, RZ, RZ, R65 ;  /* 0x000000ffff447224 */ /* 0x000fe400078e0041 */
[----:B------:R-:W-:Y:S01]  /*16a60*/  IMAD.MOV.U32 R65, RZ, RZ, R48 ;  /* 0x000000ffff417224 */ /* 0x000fe200078e0030 */
[----:B------:R-:W-:Y:S02]  /*16a70*/  MOV R48, R11 ;  /* 0x0000000b00307202 */ /* 0x000fe40000000f00 */
        /* <DEDUP_REMOVED lines=148> */
.L_x_6156:
[----:B------:R-:W2:Y:S01]  /*173c0*/  LDL.LU R10, [R1+0xb0] ;  /* 0x0000b000010a7983 */ /* 0x000ea20000300800 */
[----:B------:R-:W-:Y:S01]  /*173d0*/  ULDC.64 UR6, c[0x0][0xd08] ;  /* 0x0003420000067ab9 */ /* 0x000fe20000000a00 */
[----:B------:R-:W-:Y:S02]  /*173e0*/  ULDC.64 UR4, c[0x0][0xd00] ;  /* 0x0003400000047ab9 */ /* 0x000fe40000000a00 */
[----:B------:R-:W3:Y:S04]  /*173f0*/  LDL.LU R0, [R1+0xb4] ;  /* 0x0000b40001007983 */ /* 0x000ee80000300800 */
[----:B-1----:R-:W4:Y:S01]  /*17400*/  LDL R4, [R1+0xa8] ;  /* 0x0000a80001047983 */ /* 0x002f220000100800 */
[----:B------:R-:W-:Y:S01]  /*17410*/  ISETP.NE.U32.AND P1, PT, RZ, UR6, PT ;  /* 0x00000006ff007c0c */ /* 0x000fe2000bf25070 */
[----:B------:R-:W-:Y:S01]  /*17420*/  IMAD.MOV.U32 R3, RZ, RZ, RZ ;  /* 0x000000ffff037224 */ /* 0x000fe200078e00ff */
[----:B------:R-:W-:-:S02]  /*17430*/  ISETP.NE.U32.AND P0, PT, RZ, UR4, PT ;  /* 0x00000004ff007c0c */ /* 0x000fc4000bf05070 */
[----:B------:R-:W-:Y:S02]  /*17440*/  ISETP.NE.AND.EX P1, PT, RZ, UR7, PT, P1 ;  /* 0x00000007ff007c0c */ /* 0x000fe4000bf25310 */
[----:B------:R-:W-:Y:S02]  /*17450*/  ISETP.NE.AND.EX P0, PT, RZ, UR5, PT, P0 ;  /* 0x00000005ff007c0c */ /* 0x000fe4000bf05300 */
[----:B--2---:R-:W-:Y:S01]  /*17460*/  IADD3 R8, P2, R10, UR4, RZ ;  /* 0x000000040a087c10 */ /* 0x004fe2000ff5e0ff */
[----:B------:R-:W-:-:S03]  /*17470*/  ULDC UR4, c[0x0][0xb88] ;  /* 0x0002e20000047ab9 */ /* 0x000fc60000000800 */
[----:B---3--:R-:W-:-:S05]  /*17480*/  IADD3.X R9, R0, UR5, RZ, P2, !PT ;  /* 0x0000000500097c10 */ /* 0x008fca00097fe4ff */
[----:B------:R-:W-:Y:S01]  /*17490*/  @P1 IADD3 R10, P2, R10, UR6, RZ ;  /* 0x000000060a0a1c10 */ /* 0x000fe2000ff5e0ff */
[----:B------:R-:W-:Y:S01]  /*174a0*/  IMAD.U32 R26, RZ, RZ, UR4 ;  /* 0x00000004ff1a7e24 */ /* 0x000fe2000f8e00ff */
[----:B------:R1:W5:Y:S02]  /*174b0*/  @P0 LDG.E R3, desc[UR42][R8.64] ;  /* 0x0000002a08030981 */ /* 0x000364000c1e1900 */
[----:B------:R-:W-:-:S05]  /*174c0*/  @P1 IADD3.X R11, R0, UR7, RZ, P2, !PT ;  /* 0x00000007000b1c10 */ /* 0x000fca00097fe4ff */
[----:B------:R1:W5:Y:S01]  /*174d0*/  @P1 LDG.E R26, desc[UR42][R10.64] ;  /* 0x0000002a0a1a1981 */ /* 0x000362000c1e1900 */
[----:B----4-:R-:W-:Y:S01]  /*174e0*/  ISETP.NE.AND P2, PT, R4, RZ, PT ;  /* 0x000000ff0400720c */ /* 0x010fe20003f45270 */
[----:B------:R-:W2:-:S12]  /*174f0*/  S2R R0, SR_TID.X ;  /* 0x0000000000007919 */ /* 0x000e980000002100 */
[----:B------:R-:W3:Y:S01]  /*17500*/  @!P2 LDC R4, c[0x0][0xbd4] ;  /* 0x0002f500ff04ab82 */ /* 0x000ee20000000800 */
[----:B--2---:R-:W-:Y:S01]  /*17510*/  VIADD R32, R0, 0xffffff80 ;  /* 0xffffff8000207836 */ /* 0x004fe20000000000 */
[----:B---3--:R1:W-:Y:S01]  /*17520*/  @!P2 STL [R1+0xa8], R4 ;  /* 0x0000a8040100a387 */ /* 0x0083e20000100800 */
[----:B------:R-:W-:-:S03]  /*17530*/  ISETP.GT.AND P2, PT, R4, 0x1, PT ;  /* 0x000000010400780c */ /* 0x000fc60003f44270 */
[----:B------:R-:W-:Y:S01]  /*17540*/  ISETP.GT.AND P3, PT, R32, 0x7f, PT ;  /* 0x0000007f2000780c */ /* 0x000fe20003f64270 */
[----:B------:R-:W-:-:S12]  /*17550*/  @P1 BRA `(.L_x_6174) ;  /* 0x0000000000101947 */ /* 0x000fd80003800000 */
[----:B------:R-:W-:Y:S05]  /*17560*/  @!P0 BRA `(.L_x_6174) ;  /* 0x00000000000c8947 */ /* 0x000fea0003800000 */
[----:B-1----:R-:W2:Y:S04]  /*17570*/  LDG.E R11, desc[UR42][R8.64] ;  /* 0x0000002a080b7981 */ /* 0x002ea8000c1e1900 */
[----:B-----5:R-:W2:Y:S02]  /*17580*/  LDG.E R26, desc[UR42][R8.64+0x4] ;  /* 0x0000042a081a7981 */ /* 0x020ea4000c1e1900 */
[----:B--2---:R-:W-:-:S07]  /*17590*/  IMAD.IADD R26, R26, 0x1, -R11 ;  /* 0x000000011a1a7824 */ /* 0x004fce00078e0a0b */
.L_x_6174:
[----:B-1----:R-:W2:Y:S04]  /*175a0*/  LDL.LU R8, [R1+0xac] ;  /* 0x0000ac0001087983 */ /* 0x002ea80000300800 */
[----:B------:R-:W3:Y:S01]  /*175b0*/  LDL.LU R0, [R1+0x13c] ;  /* 0x00013c0001007983 */ /* 0x000ee20000300800 */
[----:B------:R-:W-:Y:S01]  /*175c0*/  BSSY B1, `(.L_x_6175) ;  /* 0x0000038000017945 */ /* 0x000fe20003800000 */
[----:B-----5:R-:W-:Y:S02]  /*175d0*/  SHF.R.S32.HI R28, RZ, 0x1f, R3 ;  /* 0x0000001fff1c7819 */ /* 0x020fe40000011403 */
[----:B--2---:R-:W-:Y:S02]  /*175e0*/  SEL R33, R8, RZ, !P0 ;  /* 0x000000ff08217207 */ /* 0x004fe40004000000 */
[----:B---3--:R-:W-:Y:S01]  /*175f0*/  SEL R30, R0, RZ, !P0 ;  /* 0x000000ff001e7207 */ /* 0x008fe20004000000 */
[----:B------:R-:W-:Y:S06]  /*17600*/  @P3 BRA `(.L_x_6176) ;  /* 0x0000000000cc3947 */ /* 0x000fec0003800000 */
[----:B------:R-:W2:Y:S01]  /*17610*/  LDL R8, [R1+0x78] ;  /* 0x0000780001087983 */ /* 0x000ea20000100800 */
[----:B------:R-:W1:Y:S01]  /*17620*/  LDC R37, c[0x0][0xce8] ;  /* 0x00033a00ff257b82 */ /* 0x000e620000000800 */
[----:B------:R-:W2:Y:S01]  /*17630*/  S2R R35, SR_TID.X ;  /* 0x0000000000237919 */ /* 0x000ea20000002100 */
[----:B-1----:R-:W-:Y:S01]  /*17640*/  IMAD R0, R26, R37, RZ ;  /* 0x000000251a007224 */ /* 0x002fe200078e02ff */
[----:B--2---:R-:W-:-:S04]  /*17650*/  IADD3 R35, R8, -0x80, R35 ;  /* 0xffffff8008237810 */ /* 0x004fc80007ffe023 */
        /* <DEDUP_REMOVED lines=42> */
[----:B------:R-:W-:-:S03]  /*17900*/  IMAD.MOV.U32 R9, RZ, RZ, -0x800000 ;  /* 0xff800000ff097424 */ /* 0x000fc600078e00ff */
[----:B------:R-:W-:-:S04]  /*17910*/  IADD3 R0, R11, R21, RZ ;  /* 0x000000150b007210 */ /* 0x000fc80007ffe0ff */
[----:B-1----:R-:W-:-:S05]  /*17920*/  LEA.HI.X R15, R10, R15, R0, 0x2, P0 ;  /* 0x0000000f0a0f7211 */ /* 0x002fca00000f1400 */
[----:B------:R1:W-:Y:S02]  /*17930*/  STG.E desc[UR42][R14.64], R9 ;  /* 0x000000090e007986 */ /* 0x0003e4000c10192a */
.L_x_6176:
[----:B------:R-:W-:Y:S05]  /*17940*/  BSYNC B1 ;  /* 0x0000000000017941 */ /* 0x000fea0003800000 */
.L_x_6175:
[----:B------:R-:W-:Y:S05]  /*17950*/  @P2 BRA `(.L_x_6169) ;  /* 0x0000000800f02947 */ /* 0x000fea0003800000 */
[----:B------:R-:W2:Y:S01]  /*17960*/  LDL R24, [R1+0x78] ;  /* 0x0000780001187983 */ /* 0x000ea20000100800 */
[----:B------:R-:W3:Y:S01]  /*17970*/  LDC R21, c[0x0][0xce8] ;  /* 0x00033a00ff157b82 */ /* 0x000ee20000000800 */
[----:B-1----:R-:W-:Y:S01]  /*17980*/  SHF.R.S32.HI R9, RZ, 0x1f, R32 ;  /* 0x0000001fff097819 */ /* 0x002fe20000011420 */
        /* <DEDUP_REMOVED lines=14> */
[----:B---3--:R-:W-:-:S03]  /*17a70*/  ISETP.NE.AND P0, PT, R21, 0x1, PT ;  /* 0x000000011500780c */ /* 0x008fc60003f05270 */
[----:B------:R-:W-:Y:S01]  /*17a80*/  IMAD R9, R207, UR5, R9 ;  /* 0x00000005cf097c24 */ /* 0x000fe2000f8e0209 */
[----:B------:R-:W-:Y:S01]  /*17a90*/  ULDC.64 UR4, c[0x0][0xbe0] ;  /* 0x0002f80000047ab9 */ /* 0x000fe20000000a00 */
[C---:B------:R-:W-:Y:S02]  /*17aa0*/  IMAD R11, R33.reuse, UR7, R4 ;  /* 0x00000007210b7c24 */ /* 0x040fe4000f8e0204 */
[----:B------:R-:W-:-:S04]  /*17ab0*/  IMAD.WIDE.U32 R8, R33, UR6, R8 ;  /* 0x0000000621087c25 */ /* 0x000fc8000f8e0008 */
[----:B------:R-:W-:Y:S02]  /*17ac0*/  IMAD.IADD R9, R9, 0x1, R11 ;  /* 0x0000000109097824 */ /* 0x000fe400078e020b */
[----:B------:R-:W1:Y:S08]  /*17ad0*/  @P0 LDC R10, c[0x0][0xcec] ;  /* 0x00033b00ff0a0b82 */ /* 0x000e700000000800 */
[----:B------:R-:W3:Y:S01]  /*17ae0*/  @P0 LDC R15, c[0x0][0xcf0] ;  /* 0x00033c00ff0f0b82 */ /* 0x000ee20000000800 */
[----:B--2---:R-:W-:-:S04]  /*17af0*/  IMAD.IADD R13, R24, 0x1, R0 ;  /* 0x00000001180d7824 */ /* 0x004fc800078e0200 */
[----:B-1----:R-:W-:-:S04]  /*17b00*/  @P0 IMAD.HI.U32 R0, R13, R10, RZ ;  /* 0x0000000a0d000227 */ /* 0x002fc800078e00ff */
[----:B------:R-:W-:Y:S01]  /*17b10*/  IMAD.MOV.U32 R3, RZ, RZ, R13 ;  /* 0x000000ffff037224 */ /* 0x000fe200078e000d */
[----:B---3--:R-:W-:-:S04]  /*17b20*/  @P0 SHF.R.U32.HI R3, RZ, R15, R0 ;  /* 0x0000000fff030219 */ /* 0x008fc80000011600 */
        /* <DEDUP_REMOVED lines=20> */
.L_x_6398:
        /* <DEDUP_REMOVED lines=12> */
[C---:B------:R-:W-:Y:S01]  /*17d30*/  IADD3 R24, R212.reuse, 0xc0, RZ ;  /* 0x000000c0d4187810 */ /* 0x040fe20007ffe0ff */
[----:B------:R-:W-:Y:S01]  /*17d40*/  VIADD R25, R212, 0xc0 ;  /* 0x000000c0d4197836 */ /* 0x000fe20000000000 */
[----:B------:R-:W-:Y:S02]  /*17d50*/  ISETP.GE.AND P1, PT, R27, UR4, PT ;  /* 0x000000041b007c0c */ /* 0x000fe4000bf26270 */
[----:B------:R-:W-:-:S02]  /*17d60*/  ISETP.GE.AND P0, PT, R24, UR4, PT ;  /* 0x0000000418007c0c */ /* 0x000fc4000bf06270 */
[----:B------:R-:W-:Y:S02]  /*17d70*/  SHF.R.S32.HI R14, RZ, 0x1f, R212 ;  /* 0x0000001fff0e7819 */ /* 0x000fe400000114d4 */
[----:B------:R-:W-:Y:S02]  /*17d80*/  SHF.R.S32.HI R29, RZ, 0x1f, R29 ;  /* 0x0000001fff1d7819 */ /* 0x000fe4000001141d */
[-C--:B---3--:R-:W-:Y:S02]  /*17d90*/  @!P3 LEA R10, P5, R212, R9.reuse, 0x1 ;  /* 0x00000009d40ab211 */ /* 0x088fe400078a08ff */
[----:B------:R-:W-:Y:S02]  /*17da0*/  @!P2 LEA R12, P4, R8, R9, 0x1 ;  /* 0x00000009080ca211 */ /* 0x000fe400078808ff */
[----:B--2---:R-:W-:Y:S02]  /*17db0*/  @!P3 LEA.HI.X R11, R212, R3, R14, 0x1, P5 ;  /* 0x00000003d40bb211 */ /* 0x004fe400028f0c0e */
        /* <DEDUP_REMOVED lines=11> */
.L_x_6179:
[----:B------:R-:W-:Y:S05]  /*17e70*/  BSYNC B1 ;  /* 0x0000000000017941 */ /* 0x000fea0003800000 */
.L_x_6178:
[----:B------:R-:W-:-:S03]  /*17e80*/  UMOV UR4, 0xffffffff ;  /* 0xffffffff00047882 */ /* 0x000fc60000000000 */
[----:B------:R-:W-:Y:S05]  /*17e90*/  BRA.DIV UR4, `(.L_x_6180) ;  /* 0x000000a604ec7947 */ /* 0x000fea000b800000 */
[----:B--2---:R2:W0:Y:S04]  /*17ea0*/  SHFL.IDX PT, R3, R4, 0x1, 0x181f ;  /* 0x00381f0004037f89 */ /* 0x00442800000e0000 */
[----:B---34-:R2:W3:Y:S02]  /*17eb0*/  SHFL.IDX PT, R9, R0, 0x1, 0x181f ;  /* 0x00381f0000097f89 */ /* 0x0184e400000e0000 */
.L_x_6402:
        /* <DEDUP_REMOVED lines=31> */
.L_x_6182:
[----:B------:R-:W-:Y:S05]  /*180b0*/  BSYNC B1 ;  /* 0x0000000000017941 */ /* 0x000fea0003800000 */
.L_x_6181:
[----:B------:R-:W-:-:S03]  /*180c0*/  UMOV UR4, 0xffffffff ;  /* 0xffffffff00047882 */ /* 0x000fc60000000000 */
[----:B------:R-:W-:Y:S05]  /*180d0*/  BRA.DIV UR4, `(.L_x_6183) ;  /* 0x000000a604a87947 */ /* 0x000fea000b800000 */
[----:B0-----:R0:W0:Y:S04]  /*180e0*/  SHFL.IDX PT, R3, R4, 0x2, 0x181f ;  /* 0x00581f0004037f89 */ /* 0x00102800000e0000 */
[----:B---34-:R3:W4:Y:S02]  /*180f0*/  SHFL.IDX PT, R9, R0, 0x2, 0x181f ;  /* 0x00581f0000097f89 */ /* 0x01872400000e0000 */
.L_x_6406:
        /* <DEDUP_REMOVED lines=17> */
[-C--:B----4-:R-:W-:Y:S02]  /*18210*/  @!P3 LEA R10, P5, R212, R9.reuse, 0x1 ;  /* 0x00000009d40ab211 */ /* 0x090fe400078a08ff */
[----:B------:R-:W-:Y:S02]  /*18220*/  @!P2 LEA R12, P4, R28, R9, 0x1 ;  /* 0x000000091c0ca211 */ /* 0x000fe400078808ff */
[----:B0-----:R-:W-:Y:S02]  /*18230*/  @!P3 LEA.HI.X R11, R212, R3, R14, 0x1, P5 ;  /* 0x00000003d40bb211 */ /* 0x001fe400028f0c0e */
[----:B------:R-:W-:-:S02]  /*18240*/  @!P1 LEA R14, P5, R26, R9, 0x1 ;  /* 0x000000091a0e9211 */ /* 0x000fc400078a08ff */
[----:B------:R-:W-:Y:S01]  /*18250*/  SHF.R.S32.HI R27, RZ, 0x1f, R27 ;  /* 0x0000001fff1b7819 */ /* 0x000fe2000001141b */
[----:B------:R0:W-:Y:S01]  /*18260*/  @!P3 ST.E.128 desc[UR42][R10.64], RZ ;  /* 0x000000ff0a00b985 */ /* 0x0001e2000c101d2a */
[----:B------:R-:W-:Y:S02]  /*18270*/  @!P2 LEA.HI.X R13, R28, R3, R29, 0x1, P4 ;  /* 0x000000031c0da211 */ /* 0x000fe400020f0c1d */
[----:B------:R-:W-:Y:S02]  /*18280*/  SHF.R.S32.HI R25, RZ, 0x1f, R25 ;  /* 0x0000001fff197819 */ /* 0x000fe40000011419 */
[----:B------:R-:W-:Y:S01]  /*18290*/  @!P0 LEA R8, P4, R24, R9, 0x1 ;  /* 0x0000000918088211 */ /* 0x000fe200078808ff */
[----:B------:R0:W-:Y:S01]  /*182a0*/  @!P2 ST.E.128 desc[UR42][R12.64], RZ ;  /* 0x000000ff0c00a985 */ /* 0x0001e2000c101d2a */
[-C--:B------:R-:W-:Y:S02]  /*182b0*/  @!P1 LEA.HI.X R15, R26, R3.reuse, R27, 0x1, P5 ;  /* 0x000000031a0f9211 */ /* 0x080fe400028f0c1b */
[----:B------:R-:W-:-:S03]  /*182c0*/  @!P0 LEA.HI.X R9, R24, R3, R25, 0x1, P4 ;  /* 0x0000000318098211 */ /* 0x000fc600020f0c19 */
[----:B------:R0:W-:Y:S04]  /*182d0*/  @!P1 ST.E.128 desc[UR42][R14.64], RZ ;  /* 0x000000ff0e009985 */ /* 0x0001e8000c101d2a */
[----:B------:R0:W-:Y:S02]  /*182e0*/  @!P0 ST.E.128 desc[UR42][R8.64], RZ ;  /* 0x000000ff08008985 */ /* 0x0001e4000c101d2a */
.L_x_6185:
[----:B------:R-:W-:Y:S05]  /*182f0*/  BSYNC B1 ;  /* 0x0000000000017941 */ /* 0x000fea0003800000 */
.L_x_6184:
[----:B------:R-:W-:-:S03]  /*18300*/  UMOV UR4, 0xffffffff ;  /* 0xffffffff00047882 */ /* 0x000fc60000000000 */
[----:B------:R-:W-:Y:S05]  /*18310*/  BRA.DIV UR4, `(.L_x_6186) ;  /* 0x000000a604647947 */ /* 0x000fea000b800000 */
[----:B0-----:R0:W0:Y:S04]  /*18320*/  SHFL.IDX PT, R3, R4, 0x3, 0x181f ;  /* 0x00781f0004037f89 */ /* 0x00102800000e0000 */
[----:B----4-:R4:W0:Y:S02]  /*18330*/  SHFL.IDX PT, R9, R0, 0x3, 0x181f ;  /* 0x00781f0000097f89 */ /* 0x01082400000e0000 */
.L_x_6410:
        /* <DEDUP_REMOVED lines=30> */
.L_x_6169:
[----:B------:R-:W-:Y:S05]  /*18520*/  BSYNC B0 ;  /* 0x0000000000007941 */ /* 0x000fea0003800000 */
.L_x_6155:
[----:B------:R-:W-:Y:S02]  /*18530*/  ULDC UR4, c[0x0][0xd3c] ;  /* 0x00034f0000047ab9 */ /* 0x000fe40000000800 */
[----:B------:R-:W-:-:S13]  /*18540*/  ISETP.GE.AND P0, PT, R7, UR4, PT ;  /* 0x0000000407007c0c */ /* 0x000fda000bf06270 */
[----:B------:R-:W-:Y:S05]  /*18550*/  @!P0 BRA `(.L_x_6187) ;  /* 0xfffffe9000f88947 */ /* 0x000fea000383ffff */
[----:B------:R-:W-:Y:S05]  /*18560*/  BRA `(.L_x_6016) ;  /* 0x00000084002c7947 */ /* 0x000fea0003800000 */
.L_x_6014:
        /* <DEDUP_REMOVED lines=16> */
.L_x_6188:
        /* <DEDUP_REMOVED lines=43> */
.L_x_6192:
        /* <DEDUP_REMOVED lines=32> */
[----:B------:R-:W0:Y:S02]  /*18b20*/  SHFL.IDX PT, R2, R5, 0x1f, 0x1f ;  /* 0x03e01f0005027f89 */ /* 0x000e2400000e0000 */
[----:B0-----:R-:W-:-:S04]  /*18b30*/  IMAD R3, R2, UR5, RZ ;  /* 0x0000000502037c24 */ /* 0x001fc8000f8e02ff */
[----:B------:R-:W-:-:S05]  /*18b40*/  IMAD.IADD R8, R3, 0x1, R8 ;  /* 0x0000000103087824 */ /* 0x000fca00078e0208 */
[----:B------:R-:W-:-:S13]  /*18b50*/  ISETP.GT.AND P6, PT, R8, UR6, PT ;  /* 0x0000000608007c0c */ /* 0x000fda000bfc4270 */
[----:B------:R-:W-:Y:S05]  /*18b60*/  @!P6 BRA `(.L_x_6192) ;  /* 0xfffffffc006ce947 */ /* 0x000fea000383ffff */
.L_x_6190:
        /* <DEDUP_REMOVED lines=13> */
.L_x_6193:
        /* <DEDUP_REMOVED lines=30> */
[----:B------:R-:W-:-:S02]  /*18e20*/  @P0 VIADD R2, R2, 0x1 ;  /* 0x0000000102020836 */ /* 0x000fc40000000000 */
[----:B0-----:R-:W-:-:S03]  /*18e30*/  IMAD.MOV R13, RZ, RZ, -R3 ;  /* 0x000000ffff0d7224 */ /* 0x001fc600078e0a03 */
[----:B------:R-:W-:Y:S02]  /*18e40*/  MOV R10, R2 ;  /* 0x00000002000a7202 */ /* 0x000fe40000000f00 */
[----:B------:R-:W-:Y:S01]  /*18e50*/  IABS R2, R9 ;  /* 0x0000000900027213 */ /* 0x000fe20000000000 */
[----:B------:R-:W-:Y:S02]  /*18e60*/  IMAD R11, R13, R4, RZ ;  /* 0x000000040d0b7224 */ /* 0x000fe400078e02ff */
[----:B------:R-:W-:Y:S01]  /*18e70*/  @!P2 IMAD.MOV R10, RZ, RZ, -R10 ;  /* 0x000000ffff0aa224 */ /* 0x000fe200078e0a0a */
[----:B------:R-:W-:Y:S01]  /*18e80*/  @!P1 LOP3.LUT R10, RZ, R6, RZ, 0x33, !PT ;  /* 0x00000006ff0a9212 */ /* 0x000fe200078e33ff */
[----:B------:R-:W-:Y:S02]  /*18e90*/  IMAD.MOV R12, RZ, RZ, -R2 ;  /* 0x000000ffff0c7224 */ /* 0x000fe400078e0a02 */
[----:B------:R-:W-:Y:S01]  /*18ea0*/  IMAD.MOV.U32 R2, RZ, RZ, RZ ;  /* 0x000000ffff027224 */ /* 0x000fe200078e00ff */
        /* <DEDUP_REMOVED lines=20> */
[----:B------:R-:W-:-:S03]  /*18ff0*/  IMAD R2, R6, R3, R5 ;  /* 0x0000000306027224 */ /* 0x000fc600078e0205 */
[----:B------:R-:W-:Y:S01]  /*19000*/  LEA R26, R26, R9, 0x10 ;  /* 0x000000091a1a7211 */ /* 0x000fe200078e80ff */
[----:B------:R-:W-:Y:S06]  /*19010*/  BRA `(.L_x_6195) ;  /* 0x0000000000f47947 */ /* 0x000fec0003800000 */
.L_x_6194:
        /* <DEDUP_REMOVED lines=31> */
[----:B------:R-:W-:Y:S01]  /*19210*/  IMAD R4, R4, R2, R5 ;  /* 0x0000000204047224 */ /* 0x000fe200078e0205 */
[----:B------:R-:W-:Y:S02]  /*19220*/  MOV R2, RZ ;  /* 0x000000ff00027202 */ /* 0x000fe40000000f00 */
        /* <DEDUP_REMOVED lines=28> */
.L_x_6195:
[----:B------:R-:W-:-:S05]  /*193f0*/  LOP3.LUT R25, RZ, R2, RZ, 0x33, !PT ;  /* 0x00000002ff197212 */ /* 0x000fca00078e33ff */
[----:B------:R-:W-:Y:S01]  /*19400*/  IMAD.IADD R25, R6, 0x1, R25 ;  /* 0x0000000106197824 */ /* 0x000fe200078e0219 */
[----:B------:R-:W-:Y:S06]  /*19410*/  BRA `(.L_x_6196) ;  /* 0x00000000000c7947 */ /* 0x000fec0003800000 */
.L_x_6191:
[----:B------:R-:W-:Y:S02]  /*19420*/  IMAD.MOV.U32 R25, RZ, RZ, RZ ;  /* 0x000000ffff197224 */ /* 0x000fe400078e00ff */
[----:B------:R-:W-:Y:S02]  /*19430*/  IMAD.U32 R24, RZ, RZ, UR6 ;  /* 0x00000006ff187e24 */ /* 0x000fe4000f8e00ff */
[----:B------:R-:W-:-:S07]  /*19440*/  IMAD.MOV.U32 R26, RZ, RZ, RZ ;  /* 0x000000ffff1a7224 */ /* 0x000fce00078e00ff */
.L_x_6196:
[----:B------:R-:W-:-:S13]  /*19450*/  ISETP.NE.AND P0, PT, R7, RZ, PT ;  /* 0x000000ff0700720c */ /* 0x000fda0003f05270 */
[----:B------:R-:W0:Y:S01]  /*19460*/  @!P0 S2R R3, SR_CgaCtaId ;  /* 0x0000000000038919 */ /* 0x000e220000008800 */
[----:B------:R-:W-:-:S04]  /*19470*/  @!P0 MOV R2, 0x400 ;  /* 0x0000040000028802 */ /* 0x000fc80000000f00 */
[----:B0-----:R-:W-:-:S05]  /*19480*/  @!P0 LEA R2, R3, R2, 0x18 ;  /* 0x0000000203028211 */ /* 0x001fca00078ec0ff */
[----:B------:R1:W-:Y:S01]  /*19490*/  @!P0 STS.128 [R2+0x324d0], R24 ;  /* 0x0324d01802008388 */ /* 0x0003e20000000c00 */
[----:B------:R-:W-:Y:S06]  /*194a0*/  BAR.ARV 0x5, 0x180 ;  /* 0x0146000000007b1d */ /* 0x000fec0000002000 */
.L_x_6189:
        /* <DEDUP_REMOVED lines=9> */
[----:B------:R-:W-:Y:S01]  /*19540*/  LOP3.LUT R4, R0, 0x7f, RZ, 0xc0, !PT ;  /* 0x0000007f00047812 */ /* 0x000fe200078ec0ff */
[----:B------:R-:W-:Y:S01]  /*19550*/  UMOV UR4, 0x400 ;  /* 0x0000040000047882 */ /* 0x000fe20000000000 */
[----:B------:R-:W-:Y:S01]  /*19560*/  BSSY B8, `(.L_x_6197) ;  /* 0x0000714000087945 */ /* 0x000fe20003800000 */
[----:B------:R-:W-:Y:S01]  /*19570*/  IMAD.MOV.U32 R29, RZ, RZ, 0x1 ;  /* 0x00000001ff1d7424 */ /* 0x000fe200078e00ff */
[----:B------:R-:W-:Y:S01]  /*19580*/  LOP3.LUT R3, R2, 0x1f8, RZ, 0xc0, !PT ;  /* 0x000001f802037812 */ /* 0x000fe200078ec0ff */
[----:B------:R-:W-:Y:S01]  /*19590*/  IMAD.MOV.U32 R17, RZ, RZ, RZ ;  /* 0x000000ffff117224 */ /* 0x000fe200078e00ff */
[----:B------:R-:W-:Y:S01]  /*195a0*/  SHF.L.U32 R32, R4, 0x3, RZ ;  /* 0x0000000304207819 */ /* 0x000fe200000006ff */
[----:B------:R-:W-:Y:S01]  /*195b0*/  IMAD.MOV.U32 R19, RZ, RZ, RZ ;  /* 0x000000ffff137224 */ /* 0x000fe200078e00ff */
[----:B------:R-:W-:Y:S01]  /*195c0*/  LOP3.LUT R3, R3, 0x38, R0, 0x78, !PT ;  /* 0x0000003803037812 */ /* 0x000fe200078e7800 */
[----:B------:R-:W-:Y:S01]  /*195d0*/  IMAD.SHL.U32 R0, R0, 0x10, RZ ;  /* 0x0000001000007824 */ /* 0x000fe200078e00ff */
[----:B------:R-:W-:Y:S01]  /*195e0*/  LOP3.LUT R2, R2, 0x38, RZ, 0xc0, !PT ;  /* 0x0000003802027812 */ /* 0x000fe200078ec0ff */
[----:B------:R-:W-:Y:S01]  /*195f0*/  IMAD.MOV.U32 R28, RZ, RZ, 0x1 ;  /* 0x00000001ff1c7424 */ /* 0x000fe200078e00ff */
[----:B------:R-:W-:Y:S01]  /*19600*/  LOP3.LUT R32, R3, 0x200, R32, 0xf8, !PT ;  /* 0x0000020003207812 */ /* 0x000fe200078ef820 */
[----:B------:R-:W-:Y:S01]  /*19610*/  ULDC.64 UR40, c[0x0][0x198] ;  /* 0x0000660000287ab9 */ /* 0x000fe20000000a00 */
[----:B------:R-:W-:Y:S01]  /*19620*/  SHF.R.U32.HI R3, RZ, 0x3, R4 ;  /* 0x00000003ff037819 */ /* 0x000fe20000011604 */
[----:B------:R-:W-:Y:S01]  /*19630*/  ULOP3.LUT UR38, UR36, 0x2, URZ, 0xfc, !UPT ;  /* 0x0000000224267892 */ /* 0x000fe2000f8efc3f */
[----:B------:R-:W-:Y:S01]  /*19640*/  LOP3.LUT R4, R2, 0x40, RZ, 0xfc, !PT ;  /* 0x0000004002047812 */ /* 0x000fe200078efcff */
[----:B------:R-:W-:Y:S01]  /*19650*/  ULDC UR37, c[0x0][0xc] ;  /* 0x0000030000257ab9 */ /* 0x000fe20000000800 */
[----:B------:R-:W-:-:S02]  /*19660*/  LOP3.LUT R0, R3, 0x70, R0, 0xf8, !PT ;  /* 0x0000007003007812 */ /* 0x000fc400078ef800 */
[C---:B------:R-:W-:Y:S01]  /*19670*/  LOP3.LUT R3, R2.reuse, 0x80, RZ, 0xfc, !PT ;  /* 0x0000008002037812 */ /* 0x040fe200078efcff */
[----:B0-----:R-:W-:Y:S01]  /*19680*/  ULEA UR4, UR5, UR4, 0x18 ;  /* 0x0000000405047291 */ /* 0x001fe2000f8ec03f */
[----:B------:R-:W-:-:S05]  /*19690*/  LOP3.LUT R0, R2, 0xc0, RZ, 0xfc, !PT ;  /* 0x000000c002007812 */ /* 0x000fca00078efcff */
[----:B------:R-:W-:-:S04]  /*196a0*/  IMAD.U32 R16, RZ, RZ, UR4 ;  /* 0x00000004ff107e24 */ /* 0x000fc8000f8e00ff */
[----:B--2---:R-:W-:-:S07]  /*196b0*/  IMAD R22, R32, 0x2, R16 ;  /* 0x0000000220167824 */ /* 0x004fce00078e0210 */
.L_x_6306:
[----:B0-----:R-:W0:Y:S02]  /*196c0*/  LDC.64 R36, c[0x0][0xd88] ;  /* 0x00036200ff247b82 */ /* 0x001e240000000a00 */
[----:B0-----:R-:W-:-:S06]  /*196d0*/  IMAD.WIDE R36, R27, 0x4, R36 ;  /* 0x000000041b247825 */ /* 0x001fcc00078e0224 */
[----:B--2---:R0:W2:Y:S01]  /*196e0*/  LDG.E R36, desc[UR42][R36.64] ;  /* 0x0000002a24247981 */ /* 0x0040a2000c1e1900 */
        /* <DEDUP_REMOVED lines=9> */
[----:B0-----:R-:W-:Y:S01]  /*19780*/  IMAD.MOV.U32 R37, RZ, RZ, RZ ;  /* 0x000000ffff257224 */ /* 0x001fe200078e00ff */
[----:B--2---:R-:W-:-:S05]  /*19790*/  SHF.R.S32.HI R0, RZ, 0x1f, R36 ;  /* 0x0000001fff007819 */ /* 0x004fca0000011424 */
[C---:B------:R-:W-:Y:S01]  /*197a0*/  @P0 LEA R2, P1, R36.reuse, UR4, 0x2 ;  /* 0x0000000424020c11 */ /* 0x040fe2000f8210ff */
[C---:B---3--:R-:W-:Y:S01]  /*197b0*/  IMAD.SHL.U32 R23, R36.reuse, 0x4, RZ ;  /* 0x0000000424177824 */ /* 0x048fe200078e00ff */
[C-C-:B------:R-:W-:Y:S01]  /*197c0*/  SHF.L.U64.HI R31, R36.reuse, 0x2, R0.reuse ;  /* 0x00000002241f7819 */ /* 0x140fe20000010200 */
[----:B------:R0:W-:Y:S01]  /*197d0*/  STL [R1+0x18], R0 ;  /* 0x0000180001007387 */ /* 0x0001e20000100800 */
[----:B------:R-:W-:Y:S01]  /*197e0*/  @P0 LEA.HI.X R3, R36, UR5, R0, 0x2, P1 ;  /* 0x0000000524030c11 */ /* 0x000fe200088f1400 */
[----:B------:R-:W-:-:S04]  /*197f0*/  ULDC.64 UR4, c[0x0][0xaf8] ;  /* 0x0002be0000047ab9 */ /* 0x000fc80000000a00 */
[----:B-1----:R1:W5:Y:S01]  /*19800*/  @P0 LDG.E R34, desc[UR42][R2.64] ;  /* 0x0000002a02220981 */ /* 0x002362000c1e1900 */
[----:B------:R-:W-:Y:S02]  /*19810*/  ISETP.NE.U32.AND P0, PT, RZ, UR4, PT ;  /* 0x00000004ff007c0c */ /* 0x000fe4000bf05070 */
[----:B------:R-:W-:Y:S01]  /*19820*/  ISETP.NE.U32.AND P1, PT, RZ, UR6, PT ;  /* 0x00000006ff007c0c */ /* 0x000fe2000bf25070 */
[----:B0-----:R-:W-:Y:S01]  /*19830*/  IMAD.MOV.U32 R0, RZ, RZ, RZ ;  /* 0x000000ffff007224 */ /* 0x001fe200078e00ff */
[----:B------:R-:W-:Y:S02]  /*19840*/  ISETP.NE.AND.EX P0, PT, RZ, UR5, PT, P0 ;  /* 0x00000005ff007c0c */ /* 0x000fe4000bf05300 */
[----:B------:R-:W-:Y:S02]  /*19850*/  ISETP.NE.AND.EX P1, PT, RZ, UR7, PT, P1 ;  /* 0x00000007ff007c0c */ /* 0x000fe4000bf25310 */
[C---:B------:R-:W-:Y:S02]  /*19860*/  IADD3 R4, P4, R23.reuse, UR6, RZ ;  /* 0x0000000617047c10 */ /* 0x040fe4000ff9e0ff */
[----:B-1----:R-:W-:Y:S01]  /*19870*/  IADD3 R2, P3, R23, UR4, RZ ;  /* 0x0000000417027c10 */ /* 0x002fe2000ff7e0ff */
[----:B------:R-:W-:Y:S01]  /*19880*/  ULDC UR4, c[0x0][0x288] ;  /* 0x0000a20000047ab9 */ /* 0x000fe20000000800 */
[----:B------:R-:W-:-:S02]  /*19890*/  IADD3.X R5, R31, UR7, RZ, P4, !PT ;  /* 0x000000071f057c10 */ /* 0x000fc4000a7fe4ff */
[----:B------:R-:W-:Y:S02]  /*198a0*/  IADD3.X R3, R31, UR5, RZ, P3, !PT ;  /* 0x000000051f037c10 */ /* 0x000fe40009ffe4ff */
[----:B------:R-:W-:Y:S01]  /*198b0*/  @P2 IADD3 R6, P3, R23, UR8, RZ ;  /* 0x0000000817062c10 */ /* 0x000fe2000ff7e0ff */
[----:B------:R-:W-:Y:S01]  /*198c0*/  IMAD.U32 R8, RZ, RZ, UR4 ;  /* 0x00000004ff087e24 */ /* 0x000fe2000f8e00ff */
[----:B------:R-:W-:Y:S01]  /*198d0*/  ULDC.64 UR4, c[0x0][0x418] ;  /* 0x0001060000047ab9 */ /* 0x000fe20000000a00 */
[----:B------:R-:W5:Y:S01]  /*198e0*/  @P0 LDG.E R37, desc[UR42][R2.64] ;  /* 0x0000002a02250981 */ /* 0x000f62000c1e1900 */
[----:B------:R-:W-:-:S03]  /*198f0*/  @P2 IADD3.X R7, R31, UR9, RZ, P3, !PT ;  /* 0x000000091f072c10 */ /* 0x000fc60009ffe4ff */
[----:B------:R-:W5:Y:S04]  /*19900*/  @P1 LDG.E R0, desc[UR42][R4.64] ;  /* 0x0000002a04001981 */ /* 0x000f68000c1e1900 */
        /* <DEDUP_REMOVED lines=8> */
[----:B0-----:R-:W-:Y:S01]  /*19990*/  MOV R6, UR5 ;  /* 0x0000000500067c02 */ /* 0x001fe20008000f00 */
[----:B------:R-:W-:Y:S01]  /*199a0*/  IMAD.U32 R9, RZ, RZ, UR4 ;  /* 0x00000004ff097e24 */ /* 0x000fe2000f8e00ff */
[----:B--2---:R0:W-:Y:S01]  /*199b0*/  STL [R1+0x8], R8 ;  /* 0x0000080801007387 */ /* 0x0041e20000100800 */
[----:B------:R-:W-:Y:S01]  /*199c0*/  IMAD.MOV.U32 R11, RZ, RZ, R8 ;  /* 0x000000ffff0b7224 */ /* 0x000fe200078e0008 */
[----:B------:R-:W-:Y:S06]  /*199d0*/  @P2 BRA `(.L_x_6198) ;  /* 0x0000000000142947 */ /* 0x000fec0003800000 */
[----:B------:R-:W-:Y:S05]  /*199e0*/  @!P0 BRA `(.L_x_6198) ;  /* 0x0000000000108947 */ /* 0x000fea0003800000 */
[----:B0-----:R-:W2:Y:S04]  /*199f0*/  LDG.E R8, desc[UR42][R2.64] ;  /* 0x0000002a02087981 */ /* 0x001ea8000c1e1900 */
[----:B------:R-:W2:Y:S02]  /*19a00*/  LDG.E R7, desc[UR42][R2.64+0x4] ;  /* 0x0000042a02077981 */ /* 0x000ea4000c1e1900 */
[----:B--2---:R-:W-:-:S05]  /*19a10*/  IMAD.IADD R11, R7, 0x1, -R8 ;  /* 0x00000001070b7824 */ /* 0x004fca00078e0a08 */
[----:B------:R1:W-:Y:S02]  /*19a20*/  STL [R1+0x8], R11 ;  /* 0x0000080b01007387 */ /* 0x0003e40000100800 */
.L_x_6198:
        /* <DEDUP_REMOVED lines=14> */
.L_x_6199:
        /* <DEDUP_REMOVED lines=9> */
.L_x_6200:
        /* <DEDUP_REMOVED lines=15> */
[----:B------:R2:W-:Y:S01]  /*19c90*/  STL [R1+0x10], R7 ;  /* 0x0000100701007387 */ /* 0x0005e20000100800 */
        /* <DEDUP_REMOVED lines=42> */
.L_x_6202:
[----:B------:R-:W-:Y:S05]  /*19f40*/  BSYNC B0 ;  /* 0x0000000000007941 */ /* 0x000fea0003800000 */
.L_x_6201:
        /* <DEDUP_REMOVED lines=9> */
[----:B------:R-:W-:-:S07]  /*19fe0*/  SHF.R.U32.HI R3, RZ, 0x6, R3 ;  /* 0x00000006ff037819 */ /* 0x000fce0000011603 */
[----:B------:R-:W-:-:S04]  /*19ff0*/  @P0 VIADD R6, R6, 0x5f ;  /* 0x0000005f06060836 */ /* 0x000fc80000000000 */
[----:B------:R-:W-:-:S04]  /*1a000*/  @P0 IMAD.HI R2, R6, 0x2aaaaaab, RZ ;  /* 0x2aaaaaab06020827 */ /* 0x000fc800078e02ff */
[----:B------:R-:W-:Y:S01]  /*1a010*/  IMAD.MOV.U32 R6, RZ, RZ, R3 ;  /* 0x000000ffff067224 */ /* 0x000fe200078e0003 */
        /* <DEDUP_REMOVED lines=12> */
.L_x_6413:
[----:B--2---:R-:W-:Y:S02]  /*1a0e0*/  ISETP.NE.AND P0, PT, R14, RZ, PT ;  /* 0x000000ff0e00720c */ /* 0x004fe40003f05270 */
[----:B------:R-:W-:-:S11]  /*1a0f0*/  PLOP3.LUT P6, PT, PT, PT, PT, 0x8, 0x0 ;  /* 0x000000000000781c */ /* 0x000fd60003fce170 */
[----:B------:R-:W-:Y:S05]  /*1a100*/  @P0 BRA `(.L_x_6206) ;  /* 0x00000000000c0947 */ /* 0x000fea0003800000 */
[----:B------:R-:W-:-:S03]  /*1a110*/  UMOV UR4, 0xffffffff ;  /* 0xffffffff00047882 */ /* 0x000fc60000000000 */
[----:B------:R-:W-:Y:S05]  /*1a120*/  BRA.DIV UR4, `(.L_x_6207) ;  /* 0x0000008a04607947 */ /* 0x000fea000b800000 */
[----:B------:R-:W-:-:S13]  /*1a130*/  ELECT P6, URZ, PT ;  /* 0x00000000003f782f */ /* 0x000fda00038c0000 */
.L_x_6206:
        /* <DEDUP_REMOVED lines=9> */
.L_x_6416:
[----:B------:R-:W-:Y:S05]  /*1a1d0*/  BSYNC B1 ;  /* 0x0000000000017941 */ /* 0x000fea0003800000 */
.L_x_6208:
        /* <DEDUP_REMOVED lines=10> */
.L_x_6417:
[----:B------:R-:W-:Y:S05]  /*1a280*/  BSYNC B2 ;  /* 0x0000000000027941 */ /* 0x000fea0003800000 */
.L_x_6212:
        /* <DEDUP_REMOVED lines=9> */
.L_x_6215:
[----:B------:R-:W-:Y:S05]  /*1a320*/  BSYNC B2 ;  /* 0x0000000000027941 */ /* 0x000fea0003800000 */
.L_x_6214:
[----:B------:R-:W-:Y:S01]  /*1a330*/  IMAD.MOV.U32 R14, RZ, RZ, RZ ;  /* 0x000000ffff0e7224 */ /* 0x000fe200078e00ff */
[----:B------:R-:W-:Y:S01]  /*1a340*/  UIADD3 UR4, UP0, UR40, 0x570, URZ ;  /* 0x0000057028047890 */ /* 0x000fe2000ff1e03f */
[----:B------:R-:W-:Y:S01]  /*1a350*/  IMAD R10, R6, 0x60, R0 ;  /* 0x00000060060a7824 */ /* 0x000fe200078e0200 */
[----:B------:R-:W-:Y:S01]  /*1a360*/  PLOP3.LUT P0, PT, PT, PT, PT, 0x80, 0x0 ;  /* 0x000000000000781c */ /* 0x000fe20003f0f070 */
[----:B-1----:R-:W-:Y:S01]  /*1a370*/  IMAD R11, R17, 0x3000, R16 ;  /* 0x00003000110b7824 */ /* 0x002fe200078e0210 */
[----:B------:R-:W-:Y:S01]  /*1a380*/  R2UR UR10, R14 ;  /* 0x000000000e0a72ca */ /* 0x000fe200000e0000 */
[----:B------:R-:W-:Y:S01]  /*1a390*/  VIADD R12, R8, 0x32490 ;  /* 0x00032490080c7836 */ /* 0x000fe20000000000 */
[----:B------:R-:W-:Y:S01]  /*1a3a0*/  IADD3 R10, R10, -0x60, RZ ;  /* 0xffffffa00a0a7810 */ /* 0x000fe20007ffe0ff */
[----:B------:R-:W-:Y:S01]  /*1a3b0*/  VIADD R11, R11, 0x1c400 ;  /* 0x0001c4000b0b7836 */ /* 0x000fe20000000000 */
[----:B------:R-:W-:Y:S01]  /*1a3c0*/  UIADD3.X UR5, URZ, UR41, URZ, UP0, !UPT ;  /* 0x000000293f057290 */ /* 0x000fe200087fe43f */
[----:B------:R-:W-:Y:S01]  /*1a3d0*/  UMOV UR6, 0x0 ;  /* 0x0000000000067882 */ /* 0x000fe20000000000 */
[----:B------:R-:W-:-:S10]  /*1a3e0*/  UMOV UR7, 0x12f00000 ;  /* 0x12f0000000077882 */ /* 0x000fd40000000000 */
.L_x_6216:
        /* <DEDUP_REMOVED lines=13> */
.L_x_6418:
[----:B------:R-:W-:Y:S05]  /*1a4c0*/  BSYNC B2 ;  /* 0x0000000000027941 */ /* 0x000fea0003800000 */
.L_x_6217:
        /* <DEDUP_REMOVED lines=11> */
.L_x_6220:
[----:B------:R-:W-:Y:S05]  /*1a580*/  BSYNC B2 ;  /* 0x0000000000027941 */ /* 0x000fea0003800000 */
.L_x_6219:
        /* <DEDUP_REMOVED lines=9> */
.L_x_6221:
        /* <DEDUP_REMOVED lines=15> */
.L_x_6222:
        /* <DEDUP_REMOVED lines=15> */
.L_x_6223:
        /* <DEDUP_REMOVED lines=15> */
.L_x_6224:
        /* <DEDUP_REMOVED lines=10> */
.L_x_6211:
[----:B------:R-:W-:Y:S05]  /*1a990*/  BSYNC B1 ;  /* 0x0000000000017941 */ /* 0x000fea0003800000 */
.L_x_6210:
        /* <DEDUP_REMOVED lines=9> */
.L_x_6240:
        /* <DEDUP_REMOVED lines=11> */
.L_x_6419:
[----:B------:R-:W-:Y:S05]  /*1aae0*/  BSYNC B2 ;  /* 0x0000000000027941 */ /* 0x000fea0003800000 */
.L_x_6227:
[----:B------:R-:W-:Y:S04]  /*1aaf0*/  BSSY B2, `(.L_x_6229) ;  /* 0x0000009000027945 */ /* 0x000fe80003800000 */
[----:B------:R-:W-:Y:S05]  /*1ab00*/  @P2 BRA `(.L_x_6230) ;  /* 0x00000000001c2947 */ /* 0x000fea0003800000 */
[----:B-1----:R-:W1:Y:S01]  /*1ab10*/  S2R R11, SR_TID.X ;  /* 0x00000000000b7919 */ /* 0x002e620000002100 */
[----:B------:R-:W-:-:S04]  /*1ab20*/  MOV R9, 0x3000 ;  /* 0x0000300000097802 */ /* 0x000fc80000000f00 */
[----:B------:R2:W-:Y:S01]  /*1ab30*/  SYNCS.ARRIVE.TRANS64 RZ, [R6+URZ+0x32490], R9 ;  /* 0x0324900906ff79a7 */ /* 0x0005e2000800003f */
[----:B-1----:R-:W-:-:S04]  /*1ab40*/  LOP3.LUT R11, R11, 0x1f, RZ, 0xc0, !PT ;  /* 0x0000001f0b0b7812 */ /* 0x002fc800078ec0ff */
[----:B------:R-:W-:-:S13]  /*1ab50*/  ISETP.NE.AND P1, PT, R11, RZ, PT ;  /* 0x000000ff0b00720c */ /* 0x000fda0003f25270 */
[----:B--2---:R-:W-:Y:S05]  /*1ab60*/  @!P1 BRA `(.L_x_6230) ;  /* 0x0000000000049947 */ /* 0x004fea0003800000 */
[----:B------:R-:W-:Y:S01]  /*1ab70*/  BPT.TRAP 0x1 ;  /* 0x000000040000795c */ /* 0x000fe20000300000 */
.L_x_6230:
[----:B------:R-:W-:Y:S05]  /*1ab80*/  BSYNC B2 ;  /* 0x0000000000027941 */ /* 0x000fea0003800000 */
.L_x_6229:
[----:B------:R-:W-:Y:S01]  /*1ab90*/  IMAD.MOV.U32 R14, RZ, RZ, RZ ;  /* 0x000000ffff0e7224 */ /* 0x000fe200078e00ff */
[----:B------:R-:W-:Y:S01]  /*1aba0*/  UIADD3 UR4, UP0, UR40, 0x570, URZ ;  /* 0x0000057028047890 */ /* 0x000fe2000ff1e03f */
[----:B-1----:R-:W-:Y:S01]  /*1abb0*/  IMAD R11, R17, 0x3000, R16 ;  /* 0x00003000110b7824 */ /* 0x002fe200078e0210 */
        /* <DEDUP_REMOVED lines=8> */
.L_x_6231:
        /* <DEDUP_REMOVED lines=13> */
.L_x_6420:
[----:B------:R-:W-:Y:S05]  /*1ad10*/  BSYNC B2 ;  /* 0x0000000000027941 */ /* 0x000fea0003800000 */
.L_x_6232:
        /* <DEDUP_REMOVED lines=11> */
.L_x_6235:
[----:B------:R-:W-:Y:S05]  /*1add0*/  BSYNC B2 ;  /* 0x0000000000027941 */ /* 0x000fea0003800000 */
.L_x_6234:
        /* <DEDUP_REMOVED lines=9> */
.L_x_6236:
        /* <DEDUP_REMOVED lines=15> */
.L_x_6237:
        /* <DEDUP_REMOVED lines=15> */
.L_x_6238:
        /* <DEDUP_REMOVED lines=15> */
.L_x_6239:
        /* <DEDUP_REMOVED lines=10> */
.L_x_6226:
[----:B------:R-:W-:Y:S05]  /*1b1e0*/  BSYNC B1 ;  /* 0x0000000000017941 */ /* 0x000fea0003800000 */
.L_x_6225:
        /* <DEDUP_REMOVED lines=8> */
.L_x_6204:
[----:B------:R-:W-:Y:S05]  /*1b270*/  BSYNC B0 ;  /* 0x0000000000007941 */ /* 0x000fea0003800000 */
.L_x_6203:
        /* <DEDUP_REMOVED lines=8> */
[----:B------:R-:W2:Y:S08]  /*1b300*/  @P1 LDC R3, c[0x0][0x44c] ;  /* 0x00011300ff031b82 */ /* 0x000eb00000000800 */
[----:B------:R-:W4:Y:S01]  /*1b310*/  @P1 LDC R0, c[0x0][0x450] ;  /* 0x00011400ff001b82 */ /* 0x000f220000000800 */
[----:B--2---:R-:W-:-:S05]  /*1b320*/  @P1 IMAD.HI.U32 R3, R2, R3, RZ ;  /* 0x0000000302031227 */ /* 0x004fca00078e00ff */
[----:B----4-:R-:W-:Y:S01]  /*1b330*/  @P1 SHF.R.U32.HI R2, RZ, R0, R3 ;  /* 0x00000000ff021219 */ /* 0x010fe20000011603 */
[----:B------:R-:W-:-:S03]  /*1b340*/  IMAD.MOV.U32 R0, RZ, RZ, RZ ;  /* 0x000000ffff007224 */ /* 0x000fc600078e00ff */
[----:B------:R-:W-:-:S05]  /*1b350*/  IADD3 R2, R7, R2, RZ ;  /* 0x0000000207027210 */ /* 0x000fca0007ffe0ff */
        /* <DEDUP_REMOVED lines=8> */
[----:B0-----:R-:W0:Y:S03]  /*1b3e0*/  I2F.RP R8, R0 ;  /* 0x0000000000087306 */ /* 0x001e260000209400 */
        /* <DEDUP_REMOVED lines=23> */
.L_x_6242:
[----:B------:R-:W-:Y:S05]  /*1b560*/  BSYNC B0 ;  /* 0x0000000000007941 */ /* 0x000fea0003800000 */
.L_x_6241:
        /* <DEDUP_REMOVED lines=23> */
.L_x_6244:
        /* <DEDUP_REMOVED lines=10> */
[----:B------:R-:W2:Y:S01]  /*1b780*/  LDC.64 R2, c[0x4][R2] ;  /* 0x0100000002027b82 */ /* 0x000ea20000000a00 */
[----:B------:R-:W-:Y:S02]  /*1b790*/  IMAD.U32 R5, RZ, RZ, UR7 ;  /* 0x00000007ff057e24 */ /* 0x000fe4000f8e00ff */
[----:B------:R-:W-:Y:S02]  /*1b7a0*/  IMAD.U32 R7, RZ, RZ, UR9 ;  /* 0x00000009ff077e24 */ /* 0x000fe4000f8e00ff */
[----:B------:R-:W-:-:S02]  /*1b7b0*/  IMAD.U32 R10, RZ, RZ, UR4 ;  /* 0x00000004ff0a7e24 */ /* 0x000fc4000f8e00ff */
[----:B-1----:R-:W-:Y:S02]  /*1b7c0*/  IMAD.U32 R11, RZ, RZ, UR5 ;  /* 0x00000005ff0b7e24 */ /* 0x002fe4000f8e00ff */
[----:B0-----:R-:W-:Y:S02]  /*1b7d0*/  IMAD.MOV.U32 R8, RZ, RZ, 0x70 ;  /* 0x00000070ff087424 */ /* 0x001fe400078e00ff */
[----:B------:R-:W-:Y:S02]  /*1b7e0*/  IMAD.MOV.U32 R12, RZ, RZ, 0x1 ;  /* 0x00000001ff0c7424 */ /* 0x000fe400078e00ff */
[----:B------:R-:W-:-:S07]  /*1b7f0*/  IMAD.MOV.U32 R13, RZ, RZ, RZ ;  /* 0x000000ffff0d7224 */ /* 0x000fce00078e00ff */
[----:B------:R-:W-:-:S07]  /*1b800*/  LEPC R20, `(.L_x_6247) ;  /* 0x000000001014794e */ /* 0x000fce0000000000 */
[----:B--2---:R-:W-:Y:S05]  /*1b810*/  CALL.ABS.NOINC R2 ;  /* 0x0000000002007343 */ /* 0x004fea0003c00000 */
.L_x_6247:
[----:B------:R-:W-:Y:S05]  /*1b820*/  BSYNC B6 ;  /* 0x0000000000067941 */ /* 0x000fea0003800000 */
.L_x_6246:
        /* <DEDUP_REMOVED lines=9> */
[----:B------:R-:W-:Y:S01]  /*1b8c0*/  IMAD.U32 R4, RZ, RZ, UR6 ;  /* 0x00000006ff047e24 */ /* 0x000fe2000f8e00ff */
[----:B0-----:R-:W-:Y:S01]  /*1b8d0*/  MOV R8, 0x70 ;  /* 0x0000007000087802 */ /* 0x001fe20000000f00 */
[----:B------:R-:W-:Y:S02]  /*1b8e0*/  IMAD.U32 R5, RZ, RZ, UR7 ;  /* 0x00000007ff057e24 */ /* 0x000fe4000f8e00ff */
[----:B------:R-:W-:Y:S02]  /*1b8f0*/  IMAD.U32 R6, RZ, RZ, UR8 ;  /* 0x00000008ff067e24 */ /* 0x000fe4000f8e00ff */
[----:B------:R-:W-:-:S02]  /*1b900*/  IMAD.U32 R7, RZ, RZ, UR9 ;  /* 0x00000009ff077e24 */ /* 0x000fc4000f8e00ff */
[----:B------:R-:W-:Y:S02]  /*1b910*/  IMAD.U32 R10, RZ, RZ, UR4 ;  /* 0x00000004ff0a7e24 */ /* 0x000fe4000f8e00ff */
[----:B-1----:R-:W-:Y:S02]  /*1b920*/  IMAD.U32 R11, RZ, RZ, UR5 ;  /* 0x00000005ff0b7e24 */ /* 0x002fe4000f8e00ff */
[----:B------:R-:W-:Y:S02]  /*1b930*/  IMAD.MOV.U32 R12, RZ, RZ, 0x1 ;  /* 0x00000001ff0c7424 */ /* 0x000fe400078e00ff */
[----:B--2---:R-:W-:-:S07]  /*1b940*/  IMAD.MOV.U32 R13, RZ, RZ, RZ ;  /* 0x000000ffff0d7224 */ /* 0x004fce00078e00ff */
[----:B------:R-:W-:-:S07]  /*1b950*/  LEPC R20, `(.L_x_6250) ;  /* 0x000000001014794e */ /* 0x000fce0000000000 */
[----:B---3--:R-:W-:Y:S05]  /*1b960*/  CALL.ABS.NOINC R2 ;  /* 0x0000000002007343 */ /* 0x008fea0003c00000 */
.L_x_6250:
        /* <DEDUP_REMOVED lines=15> */
.L_x_6249:
[----:B------:R-:W-:Y:S05]  /*1ba60*/  BSYNC B6 ;  /* 0x0000000000067941 */ /* 0x000fea0003800000 */
.L_x_6248:
[----:B------:R-:W2:Y:S01]  /*1ba70*/  LDL R35, [R1+0x40] ;  /* 0x0000400001237983 */ /* 0x000ea20000100800 */
[----:B------:R-:W-:Y:S01]  /*1ba80*/  ULDC.64 UR4, c[0x0][0xaf0] ;  /* 0x0002bc0000047ab9 */ /* 0x000fe20000000a00 */
[----:B------:R-:W3:Y:S02]  /*1ba90*/  LDC R9, c[0x0][0x430] ;  /* 0x00010c00ff097b82 */ /* 0x000ee40000000800 */
[----:B------:R-:W4:Y:S01]  /*1baa0*/  LDL R20, [R1+0x10] ;  /* 0x0000100001147983 */ /* 0x000f220000100800 */
[----:B------:R-:W-:Y:S01]  /*1bab0*/  ISETP.NE.U32.AND P0, PT, RZ, UR4, PT ;  /* 0x00000004ff007c0c */ /* 0x000fe2000bf05070 */
[----:B------:R-:W5:Y:S03]  /*1bac0*/  S2R R21, SR_TID.X ;  /* 0x0000000000157919 */ /* 0x000f660000002100 */
[----:B------:R-:W-:-:S13]  /*1bad0*/  ISETP.NE.AND.EX P0, PT, RZ, UR5, PT, P0 ;  /* 0x00000005ff007c0c */ /* 0x000fda000bf05300 */
[----:B------:R-:W-:Y:S01]  /*1bae0*/  @P0 IADD3 R2, P1, R23, UR4, RZ ;  /* 0x0000000417020c10 */ /* 0x000fe2000ff3e0ff */
[----:B------:R-:W-:Y:S01]  /*1baf0*/  IMAD.MOV.U32 R10, RZ, RZ, RZ ;  /* 0x000000ffff0a7224 */ /* 0x000fe200078e00ff */
[----:B------:R-:W-:Y:S01]  /*1bb00*/  LOP3.LUT R18, R18, 0xffffffdf, RZ, 0xc0, !PT ;  /* 0xffffffdf12127812 */ /* 0x000fe200078ec0ff */
[----:B------:R-:W-:Y:S01]  /*1bb10*/  ULDC UR4, c[0x0][0x320] ;  /* 0x0000c80000047ab9 */ /* 0x000fe20000000800 */
[----:B------:R-:W-:-:S05]  /*1bb20*/  @P0 IADD3.X R3, R31, UR5, RZ, P1, !PT ;  /* 0x000000051f030c10 */ /* 0x000fca0008ffe4ff */
[----:B------:R0:W4:Y:S01]  /*1bb30*/  @P0 LDG.E R30, desc[UR42][R2.64] ;  /* 0x0000002a021e0981 */ /* 0x000122000c1e1900 */
[----:B-----5:R-:W-:-:S04]  /*1bb40*/  LOP3.LUT R21, R21, 0x7f, RZ, 0xc0, !PT ;  /* 0x0000007f15157812 */ /* 0x020fc800078ec0ff */
[----:B------:R-:W-:Y:S02]  /*1bb50*/  SHF.R.U32.HI R0, RZ, 0x3, R21 ;  /* 0x00000003ff007819 */ /* 0x000fe40000011615 */
[----:B------:R-:W5:Y:S01]  /*1bb60*/  S2R R21, SR_TID.X ;  /* 0x0000000000157919 */ /* 0x000f620000002100 */
[----:B---3--:R-:W-:-:S13]  /*1bb70*/  ISETP.NE.AND P1, PT, R9, 0x1, PT ;  /* 0x000000010900780c */ /* 0x008fda0003f25270 */
[----:B------:R-:W3:Y:S08]  /*1bb80*/  @P1 LDC R5, c[0x0][0x434] ;  /* 0x00010d00ff051b82 */ /* 0x000ef00000000800 */
[----:B------:R-:W1:Y:S01]  /*1bb90*/  @P1 LDC R4, c[0x0][0x438] ;  /* 0x00010e00ff041b82 */ /* 0x000e620000000800 */
[----:B-----5:R-:W-:-:S05]  /*1bba0*/  IMAD.SHL.U32 R21, R21, 0x10, RZ ;  /* 0x0000001015157824 */ /* 0x020fca00078e00ff */
[----:B------:R-:W-:Y:S01]  /*1bbb0*/  LOP3.LUT R21, R0, 0x70, R21, 0xf8, !PT ;  /* 0x0000007000157812 */ /* 0x000fe200078ef815 */
[----:B--2---:R-:W-:-:S04]  /*1bbc0*/  VIADD R0, R35, 0xffffffff ;  /* 0xffffffff23007836 */ /* 0x004fc80000000000 */
[----:B------:R-:W-:-:S05]  /*1bbd0*/  IMAD R6, R0, 0x60, R21 ;  /* 0x0000006000067824 */ /* 0x000fca00078e0215 */
[----:B----4-:R-:W-:-:S04]  /*1bbe0*/  ISETP.GE.AND P0, PT, R6, R20, PT ;  /* 0x000000140600720c */ /* 0x010fc80003f06270 */
[----:B------:R-:W-:Y:S02]  /*1bbf0*/  ISETP.GT.U32.OR P0, PT, R21, 0x5f, P0 ;  /* 0x0000005f1500780c */ /* 0x000fe40000704470 */
[----:B------:R-:W-:-:S11]  /*1bc00*/  IADD3 R6, R6, R34, RZ ;  /* 0x0000002206067210 */ /* 0x000fd60007ffe0ff */
[----:B0-----:R-:W0:Y:S01]  /*1bc10*/  @!P0 LDC.64 R2, c[0x0][0x428] ;  /* 0x00010a00ff028b82 */ /* 0x001e220000000a00 */
[----:B---3--:R-:W-:-:S04]  /*1bc20*/  @P1 IMAD.HI.U32 R5, R6, R5, RZ ;  /* 0x0000000506051227 */ /* 0x008fc800078e00ff */
[----:B------:R-:W-:Y:S01]  /*1bc30*/  IMAD.MOV.U32 R7, RZ, RZ, R6 ;  /* 0x000000ffff077224 */ /* 0x000fe200078e0006 */
[----:B-1----:R-:W-:Y:S02]  /*1bc40*/  @P1 SHF.R.U32.HI R7, RZ, R4, R5 ;  /* 0x00000004ff071219 */ /* 0x002fe40000011605 */
[----:B------:R-:W-:Y:S02]  /*1bc50*/  SHF.R.S32.HI R35, RZ, 0x1f, R30 ;  /* 0x0000001fff237819 */ /* 0x000fe4000001141e */
[--C-:B------:R-:W-:Y:S01]  /*1bc60*/  @!P0 SHF.R.S32.HI R5, RZ, 0x1f, R7.reuse ;  /* 0x0000001fff058819 */ /* 0x100fe20000011407 */
[----:B------:R-:W-:Y:S02]  /*1bc70*/  @!P0 IMAD.MOV.U32 R4, RZ, RZ, R7 ;  /* 0x000000ffff048224 */ /* 0x000fe400078e0007 */
[-C--:B0-----:R-:W-:Y:S02]  /*1bc80*/  @!P0 IMAD R8, R35, R2.reuse, RZ ;  /* 0x0000000223088224 */ /* 0x081fe400078e02ff */
[----:B------:R-:W-:-:S04]  /*1bc90*/  @!P0 IMAD.WIDE.U32 R4, R30, R2, R4 ;  /* 0x000000021e048225 */ /* 0x000fc800078e0004 */
[----:B------:R-:W-:Y:S02]  /*1bca0*/  @!P0 IMAD R8, R30, R3, R8 ;  /* 0x000000031e088224 */ /* 0x000fe400078e0208 */
[----:B------:R-:W0:Y:S02]  /*1bcb0*/  @!P0 LDC.64 R2, c[0x0][0x418] ;  /* 0x00010600ff028b82 */ /* 0x000e240000000a00 */
[----:B------:R-:W-:Y:S01]  /*1bcc0*/  @!P0 IMAD.IADD R8, R5, 0x1, R8 ;  /* 0x0000000105088824 */ /* 0x000fe200078e0208 */
[----:B0-----:R-:W-:-:S04]  /*1bcd0*/  @!P0 LEA R2, P1, R4, R2, 0x2 ;  /* 0x0000000204028211 */ /* 0x001fc800078210ff */
[----:B------:R-:W-:-:S05]  /*1bce0*/  @!P0 LEA.HI.X R3, R4, R3, R8, 0x2, P1 ;  /* 0x0000000304038211 */ /* 0x000fca00008f1408 */
[----:B------:R0:W2:Y:S01]  /*1bcf0*/  @!P0 LDG.E R10, desc[UR42][R2.64] ;  /* 0x0000002a020a8981 */ /* 0x0000a2000c1e1900 */
[----:B------:R-:W-:Y:S02]  /*1bd00*/  ISETP.GT.U32.AND P0, PT, R21, 0x5f, PT ;  /* 0x0000005f1500780c */ /* 0x000fe40003f04070 */
[----:B------:R-:W1:Y:S01]  /*1bd10*/  S2R R21, SR_TID.X ;  /* 0x0000000000157919 */ /* 0x000e620000002100 */
[----:B0-----:R-:W-:-:S05]  /*1bd20*/  IMAD.U32 R2, RZ, RZ, UR38 ;  /* 0x00000026ff027e24 */ /* 0x001fca000f8e00ff */
[----:B------:R-:W-:-:S05]  /*1bd30*/  ISETP.NE.AND P2, PT, R2, 0x3, PT ;  /* 0x000000030200780c */ /* 0x000fca0003f45270 */
[----:B------:R-:W-:-:S04]  /*1bd40*/  @P0 LOP3.LUT R18, R18, 0x20, RZ, 0xfc, !PT ;  /* 0x0000002012120812 */ /* 0x000fc800078efcff */
[----:B------:R-:W-:Y:S01]  /*1bd50*/  LOP3.LUT R18, R18, 0xfffff7ff, RZ, 0xc0, !PT ;  /* 0xfffff7ff12127812 */ /* 0x000fe200078ec0ff */
[----:B-1----:R-:W-:-:S05]  /*1bd60*/  IMAD.SHL.U32 R21, R21, 0x8, RZ ;  /* 0x0000000815157824 */ /* 0x002fca00078e00ff */
[----:B------:R-:W-:-:S04]  /*1bd70*/  LOP3.LUT R21, R21, 0x38, RZ, 0xc0, !PT ;  /* 0x0000003815157812 */ /* 0x000fc800078ec0ff */
[----:B------:R-:W-:-:S04]  /*1bd80*/  LOP3.LUT R12, R21, 0x40, RZ, 0xfc, !PT ;  /* 0x00000040150c7812 */ /* 0x000fc800078efcff */
[----:B------:R-:W-:Y:S02]  /*1bd90*/  ISETP.GE.AND P4, PT, R12, UR4, PT ;  /* 0x000000040c007c0c */ /* 0x000fe4000bf86270 */
[----:B------:R-:W-:Y:S01]  /*1bda0*/  @P2 LOP3.LUT R18, R18, 0x800, RZ, 0xfc, !PT ;  /* 0x0000080012122812 */ /* 0x000fe200078efcff */
[----:B------:R-:W-:Y:S01]  /*1bdb0*/  IMAD.MOV R4, RZ, RZ, -R7 ;  /* 0x000000ffff047224 */ /* 0x000fe200078e0a07 */
[----:B------:R-:W-:Y:S02]  /*1bdc0*/  LOP3.LUT R11, R21, 0x80, RZ, 0xfc, !PT ;  /* 0x00000080150b7812 */ /* 0x000fe400078efcff */
[----:B------:R-:W-:Y:S01]  /*1bdd0*/  LOP3.LUT R18, R18, 0xffffffef, RZ, 0xc0, !PT ;  /* 0xffffffef12127812 */ /* 0x000fe200078ec0ff */
[----:B------:R-:W-:Y:S01]  /*1bde0*/  IMAD R3, R9, R4, R6 ;  /* 0x0000000409037224 */ /* 0x000fe200078e0206 */
[----:B------:R-:W-:Y:S02]  /*1bdf0*/  ISETP.GE.AND P3, PT, R11, UR4, PT ;  /* 0x000000040b007c0c */ /* 0x000fe4000bf66270 */
[----:B------:R-:W-:-:S03]  /*1be00*/  ISETP.GE.AND P0, PT, R21, UR4, PT ;  /* 0x0000000415007c0c */ /* 0x000fc6000bf06270 */
[----:B------:R-:W-:Y:S01]  /*1be10*/  @P4 LOP3.LUT R18, R18, 0x10, RZ, 0xfc, !PT ;  /* 0x0000001012124812 */ /* 0x000fe200078efcff */
[----:B------:R-:W-:Y:S03]  /*1be20*/  STL [R1+0x4], R3 ;  /* 0x0000040301007387 */ /* 0x000fe60000100800 */
[----:B------:R-:W-:-:S04]  /*1be30*/  LOP3.LUT R18, R18, 0xfffffffe, RZ, 0xc0, !PT ;  /* 0xfffffffe12127812 */ /* 0x000fc800078ec0ff */
[----:B------:R-:W-:-:S04]  /*1be40*/  LOP3.LUT R18, R18, 0xfffffff7, RZ, 0xc0, !PT ;  /* 0xfffffff712127812 */ /* 0x000fc800078ec0ff */
[----:B------:R-:W-:Y:S01]  /*1be50*/  @P3 LOP3.LUT R18, R18, 0x8, RZ, 0xfc, !PT ;  /* 0x0000000812123812 */ /* 0x000fe200078efcff */
[----:B------:R-:W-:-:S03]  /*1be60*/  UMOV UR5, 0xffffffff ;  /* 0xffffffff00057882 */ /* 0x000fc60000000000 */
[----:B------:R-:W-:-:S04]  /*1be70*/  @P0 LOP3.LUT R18, R18, 0x1, RZ, 0xfc, !PT ;  /* 0x0000000112120812 */ /* 0x000fc800078efcff */
[----:B------:R-:W-:Y:S01]  /*1be80*/  LOP3.LUT R18, R18, 0xfffffffb, RZ, 0xc0, !PT ;  /* 0xfffffffb12127812 */ /* 0x000fe200078ec0ff */
[----:B--2---:R0:W-:Y:S02]  /*1be90*/  STL [R1], R10 ;  /* 0x0000000a01007387 */ /* 0x0041e40000100800 */
[----:B0-----:R-:W-:-:S04]  /*1bea0*/  LOP3.LUT R10, R21, 0xc0, RZ, 0xfc, !PT ;  /* 0x000000c0150a7812 */ /* 0x001fc800078efcff */
[----:B------:R-:W-:-:S13]  /*1beb0*/  ISETP.GE.AND P1, PT, R10, UR4, PT ;  /* 0x000000040a007c0c */ /* 0x000fda000bf26270 */
[----:B------:R-:W-:Y:S01]  /*1bec0*/  @P1 LOP3.LUT R18, R18, 0x4, RZ, 0xfc, !PT ;  /* 0x0000000412121812 */ /* 0x000fe200078efcff */
[----:B------:R-:W-:Y:S06]  /*1bed0*/  BRA.DIV UR5, `(.L_x_6251) ;  /* 0x0000006e05787947 */ /* 0x000fec000b800000 */
.L_x_6423:
[----:B------:R-:W-:-:S05]  /*1bee0*/  SEL R2, RZ, 0x1, P0 ;  /* 0x00000001ff027807 */ /* 0x000fca0000000000 */
[----:B------:R0:W-:Y:S01]  /*1bef0*/  STL [R1+0x5c], R2 ;  /* 0x00005c0201007387 */ /* 0x0001e20000100800 */
[----:B------:R-:W-:Y:S05]  /*1bf00*/  @!P2 BRA `(.L_x_6252) ;  /* 0x000000000004a947 */ /* 0x000fea0003800000 */
[----:B------:R-:W-:Y:S01]  /*1bf10*/  BPT.TRAP 0x1 ;  /* 0x000000040000795c */ /* 0x000fe20000300000 */
.L_x_6252:
[----:B------:R-:W-:Y:S01]  /*1bf20*/  IMAD R31, R0, -0x60, R20 ;  /* 0xffffffa0001f7824 */ /* 0x000fe200078e0214 */
[----:B------:R-:W-:Y:S01]  /*1bf30*/  SHF.L.U32 R0, R28, 0x1f, RZ ;  /* 0x0000001f1c007819 */ /* 0x000fe200000006ff */
[----:B------:R-:W-:Y:S01]  /*1bf40*/  IMAD R23, R19, 0x8, R16 ;  /* 0x0000000813177824 */ /* 0x000fe200078e0210 */
[----:B------:R-:W-:Y:S03]  /*1bf50*/  BSSY B0, `(.L_x_6253) ;  /* 0x0000003000007945 */ /* 0x000fe60003800000 */
[----:B------:R-:W1:Y:S02]  /*1bf60*/  SYNCS.PHASECHK.TRANS64.TRYWAIT P0, [R23+URZ+0x32440], R0 ;  /* 0x03244000170075a7 */ /* 0x000e64000800017f */
[----:B-1----:R-:W-:Y:S05]  /*1bf70*/  @!P0 BRA `(.L_x_6254) ;  /* 0x0000006c00848947 */ /* 0x002fea0003800000 */
.L_x_6424:
[----:B------:R-:W-:Y:S05]  /*1bf80*/  BSYNC B0 ;  /* 0x0000000000007941 */ /* 0x000fea0003800000 */
.L_x_6253:
[----:B0-----:R-:W1:Y:S01]  /*1bf90*/  LDL R2, [R1+0x4] ;  /* 0x0000040001027983 */ /* 0x001e620000100800 */
[----:B------:R-:W-:Y:S01]  /*1bfa0*/  ULDC.64 UR4, c[0x0][0x300] ;  /* 0x0000c00000047ab9 */ /* 0x000fe20000000a00 */
[----:B------:R-:W-:Y:S02]  /*1bfb0*/  ULDC.64 UR6, c[0x0][0x2e8] ;  /* 0x0000ba0000067ab9 */ /* 0x000fe40000000a00 */
[----:B------:R-:W2:Y:S01]  /*1bfc0*/  LDL R4, [R1] ;  /* 0x0000000001047983 */ /* 0x000ea20000100800 */
[----:B------:R-:W-:Y:S01]  /*1bfd0*/  LOP3.LUT R18, R18, 0xfffffffd, RZ, 0xc0, !PT ;  /* 0xfffffffd12127812 */ /* 0x000fe200078ec0ff */
[----:B------:R-:W0:Y:S02]  /*1bfe0*/  S2R R7, SR_TID.X ;  /* 0x0000000000077919 */ /* 0x000e240000002100 */
[----:B0-----:R-:W-:-:S05]  /*1bff0*/  IMAD.SHL.U32 R7, R7, 0x8, RZ ;  /* 0x0000000807077824 */ /* 0x001fca00078e00ff */
        /* <DEDUP_REMOVED lines=14> */
[----:B------:R-:W0:Y:S02]  /*1c0e0*/  S2R R4, SR_TID.X ;  /* 0x0000000000047919 */ /* 0x000e240000002100 */
[----:B------:R-:W-:Y:S02]  /*1c0f0*/  IMAD.IADD R3, R3, 0x1, R0 ;  /* 0x0000000103037824 */ /* 0x000fe400078e0200 */
[----:B------:R-:W-:Y:S01]  /*1c100*/  IMAD.WIDE.U32 R2, R26, UR4, R2 ;  /* 0x000000041a027c25 */ /* 0x000fe2000f8e0002 */
[----:B------:R-:W-:Y:S02]  /*1c110*/  ULDC UR4, c[0x0][0x2f4] ;  /* 0x0000bd0000047ab9 */ /* 0x000fe40000000800 */
[----:B------:R-:W-:Y:S02]  /*1c120*/  ISETP.GE.AND P2, PT, R7, UR4, PT ;  /* 0x0000000407007c0c */ /* 0x000fe4000bf46270 */
[----:B------:R-:W-:-:S11]  /*1c130*/  LEA R0, P0, R2, UR6, 0x1 ;  /* 0x0000000602007c11 */ /* 0x000fd6000f8008ff */
[----:B------:R-:W-:Y:S02]  /*1c140*/  @P2 LOP3.LUT R18, R18, 0x2, RZ, 0xfc, !PT ;  /* 0x0000000212122812 */ /* 0x000fe400078efcff */
[----:B0-----:R-:W-:-:S04]  /*1c150*/  LOP3.LUT R4, R4, 0x7f, RZ, 0xc0, !PT ;  /* 0x0000007f04047812 */ /* 0x001fc800078ec0ff */
[----:B-1----:R-:W-:Y:S01]  /*1c160*/  SHF.R.U32.HI R5, RZ, 0x3, R4 ;  /* 0x00000003ff057819 */ /* 0x002fe20000011604 */
        /* <DEDUP_REMOVED lines=59> */
.L_x_6438:
        /* <DEDUP_REMOVED lines=10> */
.L_x_6256:
        /* <DEDUP_REMOVED lines=11> */
.L_x_6257:
        /* <DEDUP_REMOVED lines=8> */
[----:B0-----:R-:W-:-:S05]  /*1c6f0*/  SEL R3, R36, RZ, !P0 ;  /* 0x000000ff24037207 */ /* 0x001fca0004000000 */
[----:B------:R0:W-:Y:S01]  /*1c700*/  STL [R1+0x10], R3 ;  /* 0x0000100301007387 */ /* 0x0001e20000100800 */
        /* <DEDUP_REMOVED lines=23> */
.L_x_6259:
[----:B------:R-:W-:Y:S05]  /*1c880*/  BSYNC B6 ;  /* 0x0000000000067941 */ /* 0x000fea0003800000 */
.L_x_6258:
[----:B------:R-:W2:Y:S01]  /*1c890*/  LDL R21, [R1+0x28] ;  /* 0x0000280001157983 */ /* 0x000ea20000100800 */
[----:B------:R-:W3:Y:S01]  /*1c8a0*/  LDC R6, c[0x0][0x448] ;  /* 0x00011200ff067b82 */ /* 0x000ee20000000800 */
[----:B------:R-:W-:Y:S02]  /*1c8b0*/  ULDC.64 UR4, c[0x0][0x298] ;  /* 0x0000a60000047ab9 */ /* 0x000fe40000000a00 */
[----:B------:R-:W4:Y:S04]  /*1c8c0*/  LDL R20, [R1+0x34] ;  /* 0x0000340001147983 */ /* 0x000f280000100800 */
[----:B------:R1:W5:Y:S01]  /*1c8d0*/  LDL R9, [R1+0x8] ;  /* 0x0000080001097983 */ /* 0x0003620000100800 */
[----:B0-----:R-:W0:Y:S01]  /*1c8e0*/  S2R R2, SR_TID.X ;  /* 0x0000000000027919 */ /* 0x001e220000002100 */
[----:B------:R-:W1:Y:S01]  /*1c8f0*/  S2R R0, SR_TID.X ;  /* 0x0000000000007919 */ /* 0x000e620000002100 */
[----:B---3--:R-:W-:-:S13]  /*1c900*/  ISETP.NE.AND P0, PT, R6, 0x1, PT ;  /* 0x000000010600780c */ /* 0x008fda0003f05270 */
[----:B------:R-:W3:Y:S01]  /*1c910*/  @P0 LDC R3, c[0x0][0x44c] ;  /* 0x00011300ff030b82 */ /* 0x000ee20000000800 */
[----:B0-----:R-:W-:-:S04]  /*1c920*/  LOP3.LUT R2, R2, 0x7f, RZ, 0xc0, !PT ;  /* 0x0000007f02027812 */ /* 0x001fc800078ec0ff */
[----:B------:R-:W-:Y:S01]  /*1c930*/  SHF.R.U32.HI R2, RZ, 0x3, R2 ;  /* 0x00000003ff027819 */ /* 0x000fe20000011602 */
[----:B--2---:R-:W-:Y:S02]  /*1c940*/  IMAD.MOV.U32 R4, RZ, RZ, R21 ;  /* 0x000000ffff047224 */ /* 0x004fe400078e0015 */
[----:B----4-:R-:W-:Y:S02]  /*1c950*/  IMAD.MOV.U32 R21, RZ, RZ, R20 ;  /* 0x000000ffff157224 */ /* 0x010fe400078e0014 */
[----:B------:R-:W2:Y:S01]  /*1c960*/  LDL R20, [R1+0x10] ;  /* 0x0000100001147983 */ /* 0x000ea20000100800 */
[----:B-1----:R-:W-:Y:S02]  /*1c970*/  IMAD.SHL.U32 R0, R0, 0x10, RZ ;  /* 0x0000001000007824 */ /* 0x002fe400078e00ff */
[----:B------:R-:W-:-:S03]  /*1c980*/  IMAD R4, R4, UR4, RZ ;  /* 0x0000000404047c24 */ /* 0x000fc6000f8e02ff */
[----:B------:R-:W-:Y:S01]  /*1c990*/  LOP3.LUT R0, R2, 0x70, R0, 0xf8, !PT ;  /* 0x0000007002007812 */ /* 0x000fe200078ef800 */
[----:B------:R-:W-:Y:S01]  /*1c9a0*/  IMAD R4, R37, UR5, R4 ;  /* 0x0000000525047c24 */ /* 0x000fe2000f8e0204 */
[----:B------:R-:W0:Y:S03]  /*1c9b0*/  @P0 LDC R2, c[0x0][0x450] ;  /* 0x00011400ff020b82 */ /* 0x000e260000000800 */
[----:B------:R-:W-:-:S04]  /*1c9c0*/  IMAD R36, R25, 0x80, R0 ;  /* 0x0000008019247824 */ /* 0x000fc800078e0200 */
[----:B---3--:R-:W-:-:S04]  /*1c9d0*/  @P0 IMAD.HI.U32 R3, R36, R3, RZ ;  /* 0x0000000324030227 */ /* 0x008fc800078e00ff */
[----:B------:R-:W-:Y:S01]  /*1c9e0*/  IMAD.MOV.U32 R0, RZ, RZ, R36 ;  /* 0x000000ffff007224 */ /* 0x000fe200078e0024 */
[----:B0-----:R-:W-:Y:S01]  /*1c9f0*/  @P0 SHF.R.U32.HI R0, RZ, R2, R3 ;  /* 0x00000002ff000219 */ /* 0x001fe20000011603 */
[----:B------:R-:W-:Y:S01]  /*1ca00*/  IMAD.WIDE.U32 R2, R37, UR4, RZ ;  /* 0x0000000425027c25 */ /* 0x000fe2000f8e00ff */
[----:B------:R-:W-:-:S03]  /*1ca10*/  ULDC.64 UR4, c[0x0][0x2d8] ;  /* 0x0000b60000047ab9 */ /* 0x000fc60000000a00 */
[----:B------:R-:W-:Y:S02]  /*1ca20*/  IMAD.IADD R3, R3, 0x1, R4 ;  /* 0x0000000103037824 */ /* 0x000fe400078e0204 */
[----:B------:R-:W-:-:S04]  /*1ca30*/  IMAD.WIDE.U32 R2, R26, UR4, R2 ;  /* 0x000000041a027c25 */ /* 0x000fc8000f8e0002 */
[----:B------:R-:W-:Y:S01]  /*1ca40*/  IMAD R3, R26, UR5, R3 ;  /* 0x000000051a037c24 */ /* 0x000fe2000f8e0203 */
[----:B------:R-:W-:Y:S02]  /*1ca50*/  ULDC.64 UR4, c[0x0][0x2e0] ;  /* 0x0000b80000047ab9 */ /* 0x000fe40000000a00 */
[----:B------:R-:W-:Y:S01]  /*1ca60*/  IMAD R4, R21, UR4, RZ ;  /* 0x0000000415047c24 */ /* 0x000fe2000f8e02ff */
[----:B------:R-:W0:Y:S02]  /*1ca70*/  S2R R7, SR_TID.X ;  /* 0x0000000000077919 */ /* 0x000e240000002100 */
[----:B0-----:R-:W-:-:S05]  /*1ca80*/  IMAD.SHL.U32 R7, R7, 0x8, RZ ;  /* 0x0000000807077824 */ /* 0x001fca00078e00ff */
[----:B------:R-:W-:Y:S01]  /*1ca90*/  LOP3.LUT R7, R7, 0x38, RZ, 0xc0, !PT ;  /* 0x0000003807077812 */ /* 0x000fe200078ec0ff */
[C---:B--2---:R-:W-:Y:S02]  /*1caa0*/  IMAD R4, R20.reuse, UR5, R4 ;  /* 0x0000000514047c24 */ /* 0x044fe4000f8e0204 */
[----:B------:R-:W-:Y:S01]  /*1cab0*/  IMAD.WIDE.U32 R2, R20, UR4, R2 ;  /* 0x0000000414027c25 */ /* 0x000fe2000f8e0002 */
[----:B------:R-:W-:-:S04]  /*1cac0*/  ULDC.64 UR4, c[0x0][0x2d0] ;  /* 0x0000b40000047ab9 */ /* 0x000fc80000000a00 */
[----:B------:R-:W-:Y:S02]  /*1cad0*/  IADD3 R3, R3, R4, RZ ;  /* 0x0000000403037210 */ /* 0x000fe40007ffe0ff */
        /* <DEDUP_REMOVED lines=75> */
[----:B0-----:R-:W-:-:S04]  /*1cf90*/  @!P0 LEA R5, P2, R7, R4, 0x1 ;  /* 0x0000000407058211 */ /* 0x001fc800078408ff */
[----:B------:R-:W-:Y:S02]  /*1cfa0*/  @!P0 IADD3.X R4, RZ, R6, RZ, P2, !PT ;  /* 0x00000006ff048210 */ /* 0x000fe400017fe4ff */
[----:B------:R-:W-:Y:S02]  /*1cfb0*/  SHFL.IDX PT, R6, R3, 0x5, 0x181f ;  /* 0x00b81f0003067f89 */ /* 0x000fe400000e0000 */
        /* <DEDUP_REMOVED lines=25> */
.L_x_6455:
        /* <DEDUP_REMOVED lines=11> */
.L_x_6261:
        /* <DEDUP_REMOVED lines=16> */
[----:B------:R-:W-:Y:S01]  /*1d300*/  IMAD.U32 R4, RZ, RZ, UR6 ;  /* 0x00000006ff047e24 */ /* 0x000fe2000f8e00ff */
[----:B------:R-:W-:Y:S01]  /*1d310*/  MOV R8, 0x70 ;  /* 0x0000007000087802 */ /* 0x000fe20000000f00 */
[----:B------:R-:W0:Y:S01]  /*1d320*/  LDC.64 R2, c[0x4][R2] ;  /* 0x0100000002027b82 */ /* 0x000e220000000a00 */
[----:B------:R-:W-:Y:S02]  /*1d330*/  IMAD.U32 R5, RZ, RZ, UR7 ;  /* 0x00000007ff057e24 */ /* 0x000fe4000f8e00ff */
[----:B------:R-:W-:Y:S02]  /*1d340*/  IMAD.U32 R6, RZ, RZ, UR8 ;  /* 0x00000008ff067e24 */ /* 0x000fe4000f8e00ff */
[----:B------:R-:W-:-:S02]  /*1d350*/  IMAD.U32 R7, RZ, RZ, UR9 ;  /* 0x00000009ff077e24 */ /* 0x000fc4000f8e00ff */
[----:B------:R-:W-:Y:S02]  /*1d360*/  IMAD.U32 R10, RZ, RZ, UR4 ;  /* 0x00000004ff0a7e24 */ /* 0x000fe4000f8e00ff */
[----:B------:R-:W-:Y:S02]  /*1d370*/  IMAD.U32 R11, RZ, RZ, UR5 ;  /* 0x00000005ff0b7e24 */ /* 0x000fe4000f8e00ff */
[----:B------:R-:W-:Y:S02]  /*1d380*/  IMAD.MOV.U32 R12, RZ, RZ, 0x1 ;  /* 0x00000001ff0c7424 */ /* 0x000fe400078e00ff */
[----:B------:R-:W-:-:S07]  /*1d390*/  IMAD.MOV.U32 R13, RZ, RZ, RZ ;  /* 0x000000ffff0d7224 */ /* 0x000fce00078e00ff */
[----:B------:R-:W-:-:S07]  /*1d3a0*/  LEPC R20, `(.L_x_6263) ;  /* 0x000000001014794e */ /* 0x000fce0000000000 */
[----:B0-----:R-:W-:Y:S05]  /*1d3b0*/  CALL.ABS.NOINC R2 ;  /* 0x0000000002007343 */ /* 0x001fea0003c00000 */
.L_x_6263:
[----:B------:R-:W-:Y:S05]  /*1d3c0*/  BSYNC B6 ;  /* 0x0000000000067941 */ /* 0x000fea0003800000 */
.L_x_6262:
        /* <DEDUP_REMOVED lines=29> */
[--C-:B------:R-:W-:Y:S01]  /*1d5a0*/  SHF.R.S32.HI R5, RZ, 0x1f, R4.reuse ;  /* 0x0000001fff057819 */ /* 0x100fe20000011404 */
[----:B------:R-:W-:Y:S01]  /*1d5b0*/  IMAD.MOV R0, RZ, RZ, -R4 ;  /* 0x000000ffff007224 */ /* 0x000fe200078e0a04 */
[----:B------:R-:W-:Y:S01]  /*1d5c0*/  LOP3.LUT R20, R20, 0x38, RZ, 0xc0, !PT ;  /* 0x0000003814147812 */ /* 0x000fe200078ec0ff */
[----:B------:R-:W-:-:S03]  /*1d5d0*/  IMAD.WIDE.U32 R2, R4, UR4, R2 ;  /* 0x0000000404027c25 */ /* 0x000fc6000f8e0002 */
[----:B------:R-:W-:Y:S01]  /*1d5e0*/  LOP3.LUT R10, R20, 0x40, RZ, 0xfc, !PT ;  /* 0x00000040140a7812 */ /* 0x000fe200078efcff */
[----:B------:R-:W-:Y:S01]  /*1d5f0*/  IMAD R0, R6, R0, R36 ;  /* 0x0000000006007224 */ /* 0x000fe200078e0224 */
[C---:B------:R-:W-:Y:S01]  /*1d600*/  LOP3.LUT R9, R20.reuse, 0x80, RZ, 0xfc, !PT ;  /* 0x0000008014097812 */ /* 0x040fe200078efcff */
[----:B------:R-:W-:Y:S01]  /*1d610*/  IMAD R5, R5, UR4, RZ ;  /* 0x0000000405057c24 */ /* 0x000fe2000f8e02ff */
[----:B------:R-:W-:-:S03]  /*1d620*/  LOP3.LUT R8, R20, 0xc0, RZ, 0xfc, !PT ;  /* 0x000000c014087812 */ /* 0x000fc600078efcff */
        /* <DEDUP_REMOVED lines=38> */
[----:B---3--:R-:W-:-:S02]  /*1d890*/  ISETP.GE.AND P0, PT, R10, R5, PT ;  /* 0x000000050a00720c */ /* 0x008fc40003f06270 */
[----:B----4-:R-:W-:Y:S02]  /*1d8a0*/  MOV R10, R9 ;  /* 0x00000009000a7202 */ /* 0x010fe40000000f00 */
[----:B------:R-:W2:Y:S04]  /*1d8b0*/  LDL.LU R9, [R1+0x2c] ;  /* 0x00002c0001097983 */ /* 0x000ea80000300800 */
[----:B0-----:R-:W0:Y:S05]  /*1d8c0*/  SHFL.IDX PT, R2, R4, 0x1, 0x181f ;  /* 0x00381f0004027f89 */ /* 0x001e2a00000e0000 */
        /* <DEDUP_REMOVED lines=54> */
.L_x_6473:
        /* <DEDUP_REMOVED lines=13> */
.L_x_6266:
[----:B------:R-:W-:Y:S05]  /*1dd00*/  BSYNC B0 ;  /* 0x0000000000007941 */ /* 0x000fea0003800000 */
.L_x_6265:
[----:B------:R-:W-:Y:S01]  /*1dd10*/  NOP ;  /* 0x0000000000007918 */ /* 0x000fe20000000000 */
[----:B------:R-:W-:-:S13]  /*1dd20*/  PLOP3.LUT P0, PT, PT, PT, PT, 0x80, 0x0 ;  /* 0x000000000000781c */ /* 0x000fda0003f0f070 */
.L_x_6267:
        /* <DEDUP_REMOVED lines=18> */
.L_x_6474:
[----:B------:R-:W-:Y:S05]  /*1de50*/  BSYNC B0 ;  /* 0x0000000000007941 */ /* 0x000fea0003800000 */
.L_x_6268:
[----:B------:R-:W-:-:S05]  /*1de60*/  IMAD.U32 R0, RZ, RZ, UR38 ;  /* 0x00000026ff007e24 */ /* 0x000fca000f8e00ff */
[----:B------:R-:W-:-:S13]  /*1de70*/  ISETP.NE.AND P0, PT, R0, 0x3, PT ;  /* 0x000000030000780c */ /* 0x000fda0003f05270 */
[----:B------:R-:W-:Y:S05]  /*1de80*/  @!P0 BRA `(.L_x_6270) ;  /* 0x0000000000048947 */ /* 0x000fea0003800000 */
[----:B------:R-:W-:Y:S01]  /*1de90*/  BPT.TRAP 0x1 ;  /* 0x000000040000795c */ /* 0x000fe20000300000 */
.L_x_6270:
[----:B------:R-:W-:Y:S01]  /*1dea0*/  SHF.L.U32 R0, R28, 0x1f, RZ ;  /* 0x0000001f1c007819 */ /* 0x000fe200000006ff */
[----:B------:R-:W-:Y:S03]  /*1deb0*/  BSSY B0, `(.L_x_6271) ;  /* 0x0000003000007945 */ /* 0x000fe60003800000 */
[----:B------:R-:W1:Y:S02]  /*1dec0*/  SYNCS.PHASECHK.TRANS64.TRYWAIT P0, [R23+URZ+0x32460], R0 ;  /* 0x03246000170075a7 */ /* 0x000e64000800017f */
[----:B-1----:R-:W-:Y:S05]  /*1ded0*/  @!P0 BRA `(.L_x_6272) ;  /* 0x0000006c00e48947 */ /* 0x002fea0003800000 */
.L_x_6475:
[----:B------:R-:W-:Y:S05]  /*1dee0*/  BSYNC B0 ;  /* 0x0000000000007941 */ /* 0x000fea0003800000 */
.L_x_6271:
[----:B0-----:R-:W1:Y:S01]  /*1def0*/  LDL.LU R3, [R1+0x44] ;  /* 0x0000440001037983 */ /* 0x001e620000300800 */
[----:B------:R-:W-:Y:S01]  /*1df00*/  ULDC.64 UR4, c[0x0][0x328] ;  /* 0x0000ca0000047ab9 */ /* 0x000fe20000000a00 */
[----:B------:R-:W-:Y:S02]  /*1df10*/  ULDC.64 UR6, c[0x0][0x318] ;  /* 0x0000c60000067ab9 */ /* 0x000fe40000000a00 */
[----:B------:R-:W3:Y:S04]  /*1df20*/  LDL.LU R2, [R1+0x4] ;  /* 0x0000040001027983 */ /* 0x000ee80000300800 */
[----:B------:R-:W4:Y:S04]  /*1df30*/  LDL.LU R7, [R1+0x48] ;  /* 0x0000480001077983 */ /* 0x000f280000300800 */
[----:B--2---:R-:W2:Y:S04]  /*1df40*/  LDL.LU R6, [R1] ;  /* 0x0000000001067983 */ /* 0x004ea80000300800 */
[----:B------:R-:W5:Y:S01]  /*1df50*/  LDL.LU R4, [R1+0x5c] ;  /* 0x00005c0001047983 */ /* 0x000f620000300800 */
[----:B------:R-:W-:-:S02]  /*1df60*/  LOP3.LUT P3, RZ, R18, 0x10, RZ, 0xc0, !PT ;  /* 0x0000001012ff7812 */ /* 0x000fc4000786c0ff */
[C---:B------:R-:W-:Y:S02]  /*1df70*/  LOP3.LUT P2, RZ, R18.reuse, 0x8, RZ, 0xc0, !PT ;  /* 0x0000000812ff7812 */ /* 0x040fe4000784c0ff */
[C---:B------:R-:W-:Y:S02]  /*1df80*/  LOP3.LUT P1, RZ, R18.reuse, 0x4, RZ, 0xc0, !PT ;  /* 0x0000000412ff7812 */ /* 0x040fe4000782c0ff */
[----:B------:R-:W-:Y:S01]  /*1df90*/  LOP3.LUT P4, RZ, R18, 0x1, RZ, 0xc0, !PT ;  /* 0x0000000112ff7812 */ /* 0x000fe2000788c0ff */
[----:B-1----:R-:W-:-:S04]  /*1dfa0*/  IMAD R0, R3, UR4, RZ ;  /* 0x0000000403007c24 */ /* 0x002fc8000f8e02ff */
        /* <DEDUP_REMOVED lines=18> */
[----:B------:R-:W-:-:S03]  /*1e0d0*/  IMAD R4, R19, 0x6000, R32 ;  /* 0x0000600013047824 */ /* 0x000fc600078e0220 */
[----:B------:R-:W-:Y:S01]  /*1e0e0*/  IADD3 R7, R0, R7, RZ ;  /* 0x0000000700077210 */ /* 0x000fe20007ffe0ff */
        /* <DEDUP_REMOVED lines=71> */
.L_x_6489:
        /* <DEDUP_REMOVED lines=15> */
.L_x_6274:
        /* <DEDUP_REMOVED lines=11> */
.L_x_6275:
[----:B------:R-:W2:Y:S01]  /*1e700*/  LDL.LU R2, [R1+0x40] ;  /* 0x0000400001027983 */ /* 0x000ea20000300800 */
[----:B------:R0:W-:Y:S01]  /*1e710*/  SYNCS.ARRIVE.TRANS64.A1T0 RZ, [R23+URZ+0x32450], RZ ;  /* 0x032450ff17ff79a7 */ /* 0x0001e2000810003f */
[----:B------:R-:W-:Y:S01]  /*1e720*/  BSSY B0, `(.L_x_6276) ;  /* 0x00000dc000007945 */ /* 0x000fe20003800000 */
[----:B--2---:R-:W-:-:S05]  /*1e730*/  VIADD R10, R2, 0xfffffffe ;  /* 0xfffffffe020a7836 */ /* 0x004fca0000000000 */
[----:B------:R-:W-:-:S13]  /*1e740*/  ISETP.GE.AND P0, PT, R10, R33, PT ;  /* 0x000000210a00720c */ /* 0x000fda0003f06270 */
[----:B0-----:R-:W-:Y:S05]  /*1e750*/  @!P0 BRA `(.L_x_6277) ;  /* 0x0000000c00608947 */ /* 0x001fea0003800000 */
.L_x_6290:
        /* <DEDUP_REMOVED lines=13> */
[----:B------:R-:W-:-:S05]  /*1e830*/  IADD3 R9, R4, R9, RZ ;  /* 0x0000000904097210 */ /* 0x000fca0007ffe0ff */
[----:B------:R-:W-:-:S04]  /*1e840*/  IMAD.MOV.U32 R11, RZ, RZ, R9 ;  /* 0x000000ffff0b7224 */ /* 0x000fc800078e0009 */
        /* <DEDUP_REMOVED lines=28> */
.L_x_6278:
[----:B------:R-:W-:Y:S01]  /*1ea10*/  IMAD R6, R19, 0x8, R16 ;  /* 0x0000000813067824 */ /* 0x000fe200078e0210 */
[----:B------:R-:W-:Y:S01]  /*1ea20*/  SHF.L.U32 R23, R28, 0x1f, RZ ;  /* 0x0000001f1c177819 */ /* 0x000fe200000006ff */
[----:B------:R-:W-:Y:S01]  /*1ea30*/  BSSY B1, `(.L_x_6279) ;  /* 0x0000004000017945 */ /* 0x000fe20003800000 */
[----:B------:R-:W-:Y:S02]  /*1ea40*/  SHF.R.S32.HI R20, RZ, 0x1f, R5 ;  /* 0x0000001fff147819 */ /* 0x000fe40000011405 */
[----:B------:R-:W0:Y:S02]  /*1ea50*/  SYNCS.PHASECHK.TRANS64.TRYWAIT P0, [R6+URZ+0x32440], R23 ;  /* 0x03244017060075a7 */ /* 0x000e24000800017f */
[----:B0-----:R-:W-:Y:S05]  /*1ea60*/  @!P0 BRA `(.L_x_6280) ;  /* 0x0000006c00548947 */ /* 0x001fea0003800000 */
.L_x_6490:
[----:B------:R-:W-:Y:S05]  /*1ea70*/  BSYNC B1 ;  /* 0x0000000000017941 */ /* 0x000fea0003800000 */
.L_x_6279:
        /* <DEDUP_REMOVED lines=24> */
[----:B-1----:R-:W-:-:S04]  /*1ec00*/  IADD3 R2, P0, R2, R0, RZ ;  /* 0x0000000002027210 */ /* 0x002fc80007f1e0ff */
[----:B--2---:R-:W-:-:S05]  /*1ec10*/  IADD3.X R3, RZ, R3, RZ, P0, !PT ;  /* 0x00000003ff037210 */ /* 0x004fca00007fe4ff */
        /* <DEDUP_REMOVED lines=24> */
.L_x_6504:
        /* <DEDUP_REMOVED lines=8> */
.L_x_6282:
        /* <DEDUP_REMOVED lines=11> */
.L_x_6283:
[----:B------:R2:W-:Y:S01]  /*1eed0*/  SYNCS.ARRIVE.TRANS64.A1T0 RZ, [R6+URZ+0x32430], RZ ;  /* 0x032430ff06ff79a7 */ /* 0x0005e2000810003f */
[----:B------:R-:W-:Y:S05]  /*1eee0*/  @!P3 BRA `(.L_x_6284) ;  /* 0x000000000004b947 */ /* 0x000fea0003800000 */
[----:B------:R-:W-:Y:S01]  /*1eef0*/  BPT.TRAP 0x1 ;  /* 0x000000040000795c */ /* 0x000fe20000300000 */
.L_x_6284:
[----:B------:R-:W3:Y:S01]  /*1ef00*/  SYNCS.PHASECHK.TRANS64.TRYWAIT P0, [R6+URZ+0x32460], R23 ;  /* 0x03246017060075a7 */ /* 0x000ee2000800017f */
[----:B------:R-:W-:Y:S04]  /*1ef10*/  BSSY B1, `(.L_x_6285) ;  /* 0x0000002000017945 */ /* 0x000fe80003800000 */
[----:B---3--:R-:W-:Y:S05]  /*1ef20*/  @!P0 BRA `(.L_x_6286) ;  /* 0x0000006c00dc8947 */ /* 0x008fea0003800000 */
.L_x_6505:
[----:B------:R-:W-:Y:S05]  /*1ef30*/  BSYNC B1 ;  /* 0x0000000000017941 */ /* 0x000fea0003800000 */
.L_x_6285:
        /* <DEDUP_REMOVED lines=16> */
[----:B-1----:R-:W-:Y:S02]  /*1f040*/  IMAD R8, R19, 0x6000, R32 ;  /* 0x0000600013087824 */ /* 0x002fe400078e0220 */
        /* <DEDUP_REMOVED lines=26> */
[----:B------:R-:W4:Y:S01]  /*1f1f0*/  SHFL.IDX PT, R14, R7, 0x3, 0x181f ;  /* 0x00781f00070e7f89 */ /* 0x000f2200000e0000 */
[----:B------:R-:W-:-:S03]  /*1f200*/  IADD3.X R3, RZ, R20, RZ, P0, !PT ;  /* 0x00000014ff037210 */ /* 0x000fc600007fe4ff */
        /* <DEDUP_REMOVED lines=21> */
.L_x_6519:
        /* <DEDUP_REMOVED lines=11> */
.L_x_6288:
        /* <DEDUP_REMOVED lines=11> */
.L_x_6289:
[----:B------:R0:W-:Y:S01]  /*1f4c0*/  SYNCS.ARRIVE.TRANS64.A1T0 RZ, [R6+URZ+0x32450], RZ ;  /* 0x032450ff06ff79a7 */ /* 0x0001e2000810003f */
[----:B------:R-:W-:Y:S05]  /*1f4d0*/  @P2 BRA `(.L_x_6290) ;  /* 0xfffffff000a02947 */ /* 0x000fea000383ffff */
.L_x_6277:
[----:B------:R-:W-:Y:S05]  /*1f4e0*/  BSYNC B0 ;  /* 0x0000000000007941 */ /* 0x000fea0003800000 */
.L_x_6276:
        /* <DEDUP_REMOVED lines=15> */
[----:B------:R-:W1:Y:S02]  /*1f5e0*/  S2R R4, SR_LTMASK ;  /* 0x0000000000047919 */ /* 0x000e640000003900 */
[----:B-1----:R-:W-:-:S04]  /*1f5f0*/  LOP3.LUT R4, R4, UR4, RZ, 0xc0, !PT ;  /* 0x0000000404047c12 */ /* 0x002fc8000f8ec0ff */
[----:B------:R-:W1:Y:S01]  /*1f600*/  POPC R9, R4 ;  /* 0x0000000400097309 */ /* 0x000e620000000000 */
[----:B----4-:R-:W1:Y:S02]  /*1f610*/  SHFL.IDX PT, R0, R3, R0, 0x1f ;  /* 0x00001f0003007589 */ /* 0x010e6400000e0000 */
[----:B-1----:R-:W-:-:S07]  /*1f620*/  IADD3 R24, R0, UR37, R9 ;  /* 0x0000002500187c10 */ /* 0x002fce000fffe009 */
.L_x_6292:
[----:B------:R-:W-:Y:S05]  /*1f630*/  BSYNC B0 ;  /* 0x0000000000007941 */ /* 0x000fea0003800000 */
.L_x_6291:
[----:B------:R-:W-:Y:S02]  /*1f640*/  LOP3.LUT R28, R28, R5, RZ, 0x3c, !PT ;  /* 0x000000051c1c7212 */ /* 0x000fe400078e3cff */
[----:B------:R-:W-:-:S07]  /*1f650*/  SEL R19, R19, RZ, P0 ;  /* 0x000000ff13137207 */ /* 0x000fce0000000000 */
.L_x_6245:
[----:B------:R-:W-:Y:S05]  /*1f660*/  BSYNC B7 ;  /* 0x0000000000077941 */ /* 0x000fea0003800000 */
.L_x_6243:
        /* <DEDUP_REMOVED lines=8> */
[----:B------:R0:W4:Y:S01]  /*1f6f0*/  LDS.128 R24, [R16+0x324d0] ;  /* 0x0324d00010187984 */ /* 0x0001220000000c00 */
[----:B------:R-:W-:Y:S06]  /*1f700*/  BAR.ARV 0x4, 0x180 ;  /* 0x0106000000007b1d */ /* 0x000fec0000002000 */
[----:B------:R-:W-:Y:S05]  /*1f710*/  BRA `(.L_x_6294) ;  /* 0x0000000c00d47947 */ /* 0x000fea0003800000 */
.L_x_6293:
[----:B0-----:R-:W0:Y:S01]  /*1f720*/  S2R R8, SR_TID.X ;  /* 0x0000000000087919 */ /* 0x001e220000002100 */
        /* <DEDUP_REMOVED lines=8> */
[----:B------:R-:W4:Y:S01]  /*1f7b0*/  @!P1 LDC.64 R4, c[0x0][0xd78] ;  /* 0x00035e00ff049b82 */ /* 0x000f220000000a00 */
[----:B0-----:R-:W-:-:S05]  /*1f7c0*/  @!P1 IMAD.WIDE R2, R7, 0x4, R2 ;  /* 0x0000000407029825 */ /* 0x001fca00078e0202 */
[----:B--23--:R4:W2:Y:S02]  /*1f7d0*/  @!P1 LDG.E R6, desc[UR42][R2.64] ;  /* 0x0000002a02069981 */ /* 0x00c8a4000c1e1900 */
[----:B----4-:R-:W-:-:S05]  /*1f7e0*/  @!P1 IMAD.WIDE R2, R7, 0x4, R4 ;  /* 0x0000000407029825 */ /* 0x010fca00078e0204 */
        /* <DEDUP_REMOVED lines=30> */
.L_x_6529:
[----:B------:R-:W-:Y:S02]  /*1f9d0*/  ULDC UR4, c[0x0][0xd38] ;  /* 0x00034e0000047ab9 */ /* 0x000fe40000000800 */
[----:B------:R-:W-:-:S04]  /*1f9e0*/  IMAD.U32 R5, RZ, RZ, UR4 ;  /* 0x00000004ff057e24 */ /* 0x000fc8000f8e00ff */
[----:B--2---:R-:W-:-:S04]  /*1f9f0*/  IMAD R14, R14, R5, RZ ;  /* 0x000000050e0e7224 */ /* 0x004fc800078e02ff */
[----:B------:R-:W-:-:S05]  /*1fa00*/  IMAD.IADD R7, R7, 0x1, R14 ;  /* 0x0000000107077824 */ /* 0x000fca00078e020e */
[----:B------:R-:W-:-:S13]  /*1fa10*/  ISETP.GT.AND P6, PT, R7, R0, PT ;  /* 0x000000000700720c */ /* 0x000fda0003fc4270 */
[----:B------:R-:W-:Y:S05]  /*1fa20*/  @P6 BRA `(.L_x_6296) ;  /* 0x0000000000a46947 */ /* 0x000fea0003800000 */
.L_x_6299:
        /* <DEDUP_REMOVED lines=34> */
[----:B------:R0:W2:Y:S02]  /*1fc50*/  SHFL.IDX PT, R14, R2, 0x1f, 0x1f ;  /* 0x03e01f00020e7f89 */ /* 0x0000a400000e0000 */
.L_x_6537:
[----:B------:R-:W-:Y:S02]  /*1fc60*/  ULDC UR4, c[0x0][0xd38] ;  /* 0x00034e0000047ab9 */ /* 0x000fe40000000800 */
[----:B------:R-:W-:-:S04]  /*1fc70*/  IMAD.U32 R5, RZ, RZ, UR4 ;  /* 0x00000004ff057e24 */ /* 0x000fc8000f8e00ff */
[----:B--2---:R-:W-:-:S04]  /*1fc80*/  IMAD R14, R14, R5, RZ ;  /* 0x000000050e0e7224 */ /* 0x004fc800078e02ff */
[----:B------:R-:W-:-:S05]  /*1fc90*/  IMAD.IADD R7, R14, 0x1, R7 ;  /* 0x000000010e077824 */ /* 0x000fca00078e0207 */
[----:B------:R-:W-:-:S13]  /*1fca0*/  ISETP.GT.AND P6, PT, R7, R0, PT ;  /* 0x000000000700720c */ /* 0x000fda0003fc4270 */
[----:B------:R-:W-:Y:S05]  /*1fcb0*/  @!P6 BRA `(.L_x_6299) ;  /* 0xfffffffc005ce947 */ /* 0x000fea000383ffff */
.L_x_6296:
        /* <DEDUP_REMOVED lines=10> */
.L_x_6542:
[----:B------:R-:W-:-:S13]  /*1fd60*/  ISETP.NE.AND P0, PT, R3, RZ, PT ;  /* 0x000000ff0300720c */ /* 0x000fda0003f05270 */
[----:B------:R-:W-:Y:S05]  /*1fd70*/  @!P0 BRA `(.L_x_6301) ;  /* 0x0000000000108947 */ /* 0x000fea0003800000 */
[----:B------:R-:W-:Y:S01]  /*1fd80*/  UMOV UR4, 0xffffffff ;  /* 0xffffffff00047882 */ /* 0x000fe20000000000 */
[----:B--2---:R-:W-:Y:S02]  /*1fd90*/  VIADD R12, R12, 0xffffffff ;  /* 0xffffffff0c0c7836 */ /* 0x004fe40000000000 */
[----:B------:R-:W-:Y:S05]  /*1fda0*/  BRA.DIV UR4, `(.L_x_6302) ;  /* 0x0000007204687947 */ /* 0x000fea000b800000 */
[----:B------:R2:W0:Y:S02]  /*1fdb0*/  SHFL.IDX PT, R6, R2, R12, 0x1f ;  /* 0x00001f0c02067589 */ /* 0x00042400000e0000 */
.L_x_6301:
        /* <DEDUP_REMOVED lines=19> */
[----:B------:R-:W-:Y:S01]  /*1fef0*/  IMAD.HI.U32 R7, R3, R2, RZ ;  /* 0x0000000203077227 */ /* 0x000fe200078e00ff */
[----:B------:R-:W-:-:S03]  /*1ff00*/  IADD3 R3, R8, 0xffffffe, RZ ;  /* 0x0ffffffe08037810 */ /* 0x000fc60007ffe0ff */
[----:B------:R-:W-:-:S03]  /*1ff10*/  IMAD R2, R7, R9, R2 ;  /* 0x0000000907027224 */ /* 0x000fc600078e0202 */
[----:B------:R-:W0:Y:S02]  /*1ff20*/  F2I.FTZ.U32.TRUNC.NTZ R3, R3 ;  /* 0x0000000300037305 */ /* 0x000e24000021f000 */
[----:B------:R-:W-:-:S13]  /*1ff30*/  ISETP.GT.U32.AND P1, PT, R5, R2, PT ;  /* 0x000000020500720c */ /* 0x000fda0003f24070 */
[----:B------:R-:W-:Y:S02]  /*1ff40*/  @!P1 IMAD.IADD R2, R2, 0x1, -R5 ;  /* 0x0000000102029824 */ /* 0x000fe400078e0a05 */
        /* <DEDUP_REMOVED lines=27> */
[----:B------:R-:W-:Y:S01]  /*20100*/  IMAD.MOV R2, RZ, RZ, -R5 ;  /* 0x000000ffff027224 */ /* 0x000fe200078e0a05 */
[----:B------:R-:W-:-:S03]  /*20110*/  LEA R5, R4, R5, 0x18 ;  /* 0x0000000504057211 */ /* 0x000fc600078ec0ff */
[--C-:B------:R-:W-:Y:S02]  /*20120*/  IMAD R4, R4, R2, R7.reuse ;  /* 0x0000000204047224 */ /* 0x100fe400078e0207 */
[----:B------:R-:W-:Y:S02]  /*20130*/  IMAD.MOV R2, RZ, RZ, -R7 ;  /* 0x000000ffff027224 */ /* 0x000fe400078e0a07 */
[----:B------:R-:W-:Y:S02]  /*20140*/  IMAD R26, R4, 0x10000, R5 ;  /* 0x00010000041a7824 */ /* 0x000fe400078e0205 */
[----:B------:R-:W-:Y:S01]  /*20150*/  IMAD R2, R25, R2, R0 ;  /* 0x0000000219027224 */ /* 0x000fe200078e0200 */
[----:B------:R-:W-:Y:S06]  /*20160*/  BRA `(.L_x_6304) ;  /* 0x0000000000f07947 */ /* 0x000fec0003800000 */
.L_x_6303:
        /* <DEDUP_REMOVED lines=28> */
[----:B------:R-:W-:Y:S01]  /*20330*/  IMAD R4, R6, R2, RZ ;  /* 0x0000000206047224 */ /* 0x000fe200078e02ff */
[----:B------:R-:W-:-:S03]  /*20340*/  IADD3 R2, -R2, RZ, RZ ;  /* 0x000000ff02027210 */ /* 0x000fc60007ffe1ff */
        /* <DEDUP_REMOVED lines=30> */
.L_x_6304:
[----:B------:R-:W-:-:S05]  /*20530*/  LOP3.LUT R2, RZ, R2, RZ, 0x33, !PT ;  /* 0x00000002ff027212 */ /* 0x000fca00078e33ff */
[----:B------:R-:W-:Y:S01]  /*20540*/  IMAD.IADD R25, R25, 0x1, R2 ;  /* 0x0000000119197824 */ /* 0x000fe200078e0202 */
[----:B------:R-:W-:Y:S06]  /*20550*/  BRA `(.L_x_6305) ;  /* 0x00000000001c7947 */ /* 0x000fec0003800000 */
.L_x_6297:
[----:B------:R-:W-:Y:S01]  /*20560*/  UMOV UR4, URZ ;  /* 0x0000003f00047c82 */ /* 0x000fe20008000000 */
[----:B------:R-:W-:Y:S01]  /*20570*/  UMOV UR5, URZ ;  /* 0x0000003f00057c82 */ /* 0x000fe20008000000 */
[----:B------:R-:W-:Y:S01]  /*20580*/  ULDC UR6, c[0x0][0xd3c] ;  /* 0x00034f0000067ab9 */ /* 0x000fe20000000800 */
[----:B------:R-:W-:Y:S01]  /*20590*/  IMAD.MOV.U32 R24, RZ, RZ, R0 ;  /* 0x000000ffff187224 */ /* 0x000fe200078e0000 */
[----:B------:R-:W-:Y:S01]  /*205a0*/  MOV R27, UR6 ;  /* 0x00000006001b7c02 */ /* 0x000fe20008000f00 */
[----:B------:R-:W-:Y:S02]  /*205b0*/  IMAD.U32 R25, RZ, RZ, UR4 ;  /* 0x00000004ff197e24 */ /* 0x000fe4000f8e00ff */
[----:B------:R-:W-:-:S07]  /*205c0*/  IMAD.U32 R26, RZ, RZ, UR5 ;  /* 0x00000005ff1a7e24 */ /* 0x000fce000f8e00ff */
.L_x_6305:
        /* <DEDUP_REMOVED lines=10> */
.L_x_6294:
[----:B------:R-:W-:Y:S02]  /*20670*/  ULDC UR4, c[0x0][0xd3c] ;  /* 0x00034f0000047ab9 */ /* 0x000fe40000000800 */
[----:B----4-:R-:W-:-:S13]  /*20680*/  ISETP.GE.AND P0, PT, R27, UR4, PT ;  /* 0x000000041b007c0c */ /* 0x010fda000bf06270 */
[----:B------:R-:W-:Y:S05]  /*20690*/  @!P0 BRA `(.L_x_6306) ;  /* 0xffffff9000088947 */ /* 0x000fea000383ffff */
[----:B------:R-:W-:Y:S05]  /*206a0*/  BSYNC B8 ;  /* 0x0000000000087941 */ /* 0x000fea0003800000 */
.L_x_6197:
        /* <DEDUP_REMOVED lines=12> */
.L_x_6545:
[----:B------:R-:W-:Y:S05]  /*20770*/  BSYNC B0 ;  /* 0x0000000000007941 */ /* 0x000fea0003800000 */
.L_x_6307:
[----:B------:R-:W-:-:S03]  /*20780*/  UMOV UR4, 0xffffffff ;  /* 0xffffffff00047882 */ /* 0x000fc60000000000 */
[----:B------:R-:W-:Y:S05]  /*20790*/  BRA.DIV UR4, `(.L_x_6309) ;  /* 0x0000006a04287947 */ /* 0x000fea000b800000 */
[----:B-1----:R-:W1:Y:S02]  /*207a0*/  S2R R0, SR_TID.X ;  /* 0x0000000000007919 */ /* 0x002e640000002100 */
[----:B-1----:R-:W-:-:S04]  /*207b0*/  SHF.R.U32.HI R0, RZ, 0x5, R0 ;  /* 0x00000005ff007819 */ /* 0x002fc80000011600 */
[----:B------:R-:W-:-:S05]  /*207c0*/  LOP3.LUT R0, R0, 0x3, RZ, 0xc0, !PT ;  /* 0x0000000300007812 */ /* 0x000fca00078ec0ff */
[----:B------:R1:W4:Y:S02]  /*207d0*/  SHFL.IDX PT, R14, R0, RZ, 0x1f ;  /* 0x00001fff000e7589 */ /* 0x00032400000e0000 */
.L_x_6548:
[----:B----4-:R-:W-:-:S13]  /*207e0*/  ISETP.NE.AND P0, PT, R14, RZ, PT ;  /* 0x000000ff0e00720c */ /* 0x010fda0003f05270 */
[----:B------:R-:W-:Y:S05]  /*207f0*/  @P0 BRA `(.L_x_6016) ;  /* 0x0000000000880947 */ /* 0x000fea0003800000 */
[----:B------:R-:W-:-:S03]  /*20800*/  UMOV UR4, 0xffffffff ;  /* 0xffffffff00047882 */ /* 0x000fc60000000000 */
[----:B------:R-:W-:Y:S05]  /*20810*/  BRA.DIV UR4, `(.L_x_6310) ;  /* 0x0000006a043c7947 */ /* 0x000fea000b800000 */
[----:B------:R-:W-:-:S13]  /*20820*/  ELECT P6, URZ, PT ;  /* 0x00000000003f782f */ /* 0x000fda00038c0000 */
.L_x_6551:
[----:B------:R-:W-:Y:S05]  /*20830*/  @!P6 BRA `(.L_x_6016) ;  /* 0x000000000078e947 */ /* 0x000fea0003800000 */
[----:B------:R-:W-:-:S06]  /*20840*/  ULOP3.LUT UR4, UR36, 0x2, URZ, 0xfc, !UPT ;  /* 0x0000000224047892 */ /* 0x000fcc000f8efc3f */
[----:B-1----:R-:W-:-:S05]  /*20850*/  IMAD.U32 R0, RZ, RZ, UR4 ;  /* 0x00000004ff007e24 */ /* 0x002fca000f8e00ff */
[----:B------:R-:W-:-:S13]  /*20860*/  ISETP.NE.AND P0, PT, R0, 0x3, PT ;  /* 0x000000030000780c */ /* 0x000fda0003f05270 */
[----:B------:R-:W-:Y:S05]  /*20870*/  @!P0 BRA `(.L_x_6311) ;  /* 0x0000000000048947 */ /* 0x000fea0003800000 */
[----:B------:R-:W-:Y:S01]  /*20880*/  BPT.TRAP 0x1 ;  /* 0x000000040000795c */ /* 0x000fe20000300000 */
.L_x_6311:
[C---:B------:R-:W-:Y:S01]  /*20890*/  IMAD R5, R19.reuse, 0x8, R4 ;  /* 0x0000000813057824 */ /* 0x040fe200078e0204 */
[----:B------:R-:W-:Y:S01]  /*208a0*/  SHF.L.U32 R0, R28, 0x1f, RZ ;  /* 0x0000001f1c007819 */ /* 0x000fe200000006ff */
[----:B------:R-:W-:-:S03]  /*208b0*/  VIADD R19, R19, 0x1 ;  /* 0x0000000113137836 */ /* 0x000fc60000000000 */
[----:B------:R-:W1:Y:S02]  /*208c0*/  SYNCS.PHASECHK.TRANS64.TRYWAIT P1, [R5+URZ+0x32440], R0 ;  /* 0x03244000050075a7 */ /* 0x000e64000802017f */
[----:B------:R-:W-:-:S04]  /*208d0*/  ISETP.NE.AND P2, PT, R19, 0x2, PT ;  /* 0x000000021300780c */ /* 0x000fc80003f45270 */
[----:B------:R-:W-:Y:S01]  /*208e0*/  SEL R3, RZ, 0x1, P2 ;  /* 0x00000001ff037807 */ /* 0x000fe20001000000 */
[----:B-1----:R-:W-:Y:S08]  /*208f0*/  @!P1 BRA `(.L_x_6312) ;  /* 0x0000006800249947 */ /* 0x002ff00003800000 */
.L_x_6552:
[----:B------:R-:W-:Y:S02]  /*20900*/  SEL R19, R19, RZ, P2 ;  /* 0x000000ff13137207 */ /* 0x000fe40001000000 */
[----:B------:R-:W-:Y:S01]  /*20910*/  LOP3.LUT R2, R28, R3, RZ, 0x3c, !PT ;  /* 0x000000031c027212 */ /* 0x000fe200078e3cff */
[----:B------:R-:W-:Y:S06]  /*20920*/  @!P0 BRA `(.L_x_6313) ;  /* 0x0000000000048947 */ /* 0x000fec0003800000 */
[----:B------:R-:W-:Y:S01]  /*20930*/  BPT.TRAP 0x1 ;  /* 0x000000040000795c */ /* 0x000fe20000300000 */
.L_x_6313:
[----:B------:R-:W-:Y:S01]  /*20940*/  IMAD R19, R19, 0x8, R4 ;  /* 0x0000000813137824 */ /* 0x000fe200078e0204 */
[----:B------:R-:W-:-:S04]  /*20950*/  SHF.L.U32 R2, R2, 0x1f, RZ ;  /* 0x0000001f02027819 */ /* 0x000fc800000006ff */
[----:B------:R-:W4:Y:S02]  /*20960*/  SYNCS.PHASECHK.TRANS64.TRYWAIT P1, [R19+URZ+0x32440], R2 ;  /* 0x03244002130075a7 */ /* 0x000f24000802017f */
[----:B----4-:R-:W-:Y:S05]  /*20970*/  @!P1 BRA `(.L_x_6314) ;  /* 0x0000006800189947 */ /* 0x010fea0003800000 */
.L_x_6553:
[----:B------:R-:W-:Y:S05]  /*20980*/  @!P0 BRA `(.L_x_6315) ;  /* 0x0000000000048947 */ /* 0x000fea0003800000 */
[----:B------:R-:W-:Y:S01]  /*20990*/  BPT.TRAP 0x1 ;  /* 0x000000040000795c */ /* 0x000fe20000300000 */
.L_x_6315:
[----:B------:R-:W5:Y:S02]  /*209a0*/  SYNCS.PHASECHK.TRANS64.TRYWAIT P1, [R5+URZ+0x32460], R0 ;  /* 0x03246000050075a7 */ /* 0x000f64000802017f */
[----:B-----5:R-:W-:Y:S05]  /*209b0*/  @!P1 BRA `(.L_x_6316) ;  /* 0x00000068001c9947 */ /* 0x020fea0003800000 */
.L_x_6554:
[----:B------:R-:W-:Y:S05]  /*209c0*/  @!P0 BRA `(.L_x_6317) ;  /* 0x0000000000048947 */ /* 0x000fea0003800000 */
[----:B------:R-:W-:Y:S01]  /*209d0*/  BPT.TRAP 0x1 ;  /* 0x000000040000795c */ /* 0x000fe20000300000 */
.L_x_6317:
[----:B------:R0:W0:Y:S02]  /*209e0*/  SYNCS.PHASECHK.TRANS64.TRYWAIT P0, [R19+URZ+0x32460], R2 ;  /* 0x03246002130075a7 */ /* 0x000024000800017f */
[----:B0-----:R-:W-:Y:S05]  /*209f0*/  @!P0 NANOSLEEP.SYNCS 0x989680 ;  /* 0x009896800000895d */ /* 0x001fea0003900000 */
[----:B------:R-:W0:Y:S02]  /*20a00*/  @!P0 SYNCS.PHASECHK.TRANS64 P0, [R19+URZ+0x32460], R2 ;  /* 0x03246002130085a7 */ /* 0x000e24000800007f */
[----:B0-----:R-:W-:Y:S05]  /*20a10*/  @!P0 BRA `(.L_x_6317) ;  /* 0xfffffffc00f08947 */ /* 0x001fea000383ffff */
.L_x_6016:
[----:B------:R-:W-:Y:S05]  /*20a20*/  BSYNC B9 ;  /* 0x0000000000097941 */ /* 0x000fea0003800000 */
.L_x_6013:
[----:B------:R-:W-:Y:S05]  /*20a30*/  EXIT ;  /* 0x000000000000794d */ /* 0x000fea0003800000 */
.L_x_6036:
[----:B0-----:R0:W1:Y:S02]  /*20a40*/  SYNCS.PHASECHK.TRANS64.TRYWAIT P5, [R87+URZ+0x32490], R93 ;  /* 0x0324905d570075a7 */ /* 0x00106400080a017f */
[----:B-1----:R-:W-:Y:S05]  /*20a50*/  @!P5 NANOSLEEP.SYNCS 0x989680 ;  /* 0x009896800000d95d */ /* 0x002fea0003900000 */
[----:B------:R-:W1:Y:S02]  /*20a60*/  @!P5 SYNCS.PHASECHK.TRANS64 P5, [R87+URZ+0x32490], R93 ;  /* 0x0324905d5700d5a7 */ /* 0x000e6400080a007f */
[----:B-1----:R-:W-:Y:S05]  /*20a70*/  @!P5 BRA `(.L_x_6036) ;  /* 0xfffffffc00f0d947 */ /* 0x002fea000383ffff */
[----:B------:R-:W-:Y:S05]  /*20a80*/  BRA `(.L_x_6318) ;  /* 0xfffffe2c00807947 */ /* 0x000fea000383ffff */
.L_x_6037:
        /* <DEDUP_REMOVED lines=8> */
.L_x_6320:
[----:B------:R-:W-:Y:S05]  /*20b10*/  BSYNC B1 ;  /* 0x0000000000017941 */ /* 0x000fea0003800000 */
.L_x_6319:
        /* <DEDUP_REMOVED lines=8> */
.L_x_6321:
[----:B------:R-:W-:Y:S05]  /*20ba0*/  BRA `(.L_x_6322) ;  /* 0xfffffe2c004c7947 */ /* 0x000fea000383ffff */
.L_x_6046:
        /* <DEDUP_REMOVED lines=8> */
.L_x_6324:
[----:B------:R-:W-:Y:S05]  /*20c30*/  BSYNC B1 ;  /* 0x0000000000017941 */ /* 0x000fea0003800000 */
.L_x_6323:
        /* <DEDUP_REMOVED lines=8> */
.L_x_6325:
[----:B------:R-:W-:Y:S05]  /*20cc0*/  BRA `(.L_x_6326) ;  /* 0xfffffe3000c87947 */ /* 0x000fea000383ffff */
.L_x_6056:
[----:B-1----:R1:W2:Y:S02]  /*20cd0*/  SYNCS.PHASECHK.TRANS64.TRYWAIT P4, [R87+URZ+0x32490], R93 ;  /* 0x0324905d570075a7 */ /* 0x0022a4000808017f */
[----:B--2---:R-:W-:Y:S05]  /*20ce0*/  @!P4 NANOSLEEP.SYNCS 0x989680 ;  /* 0x009896800000c95d */ /* 0x004fea0003900000 */
[----:B------:R-:W2:Y:S02]  /*20cf0*/  @!P4 SYNCS.PHASECHK.TRANS64 P4, [R87+URZ+0x32490], R93 ;  /* 0x0324905d5700c5a7 */ /* 0x000ea4000808007f */
[----:B--2---:R-:W-:Y:S05]  /*20d00*/  @!P4 BRA `(.L_x_6056) ;  /* 0xfffffffc00f0c947 */ /* 0x004fea000383ffff */
[----:B------:R-:W-:Y:S05]  /*20d10*/  BRA `(.L_x_6327) ;  /* 0xfffffe3c00907947 */ /* 0x000fea000383ffff */
.L_x_6057:
        /* <DEDUP_REMOVED lines=8> */
.L_x_6329:
[----:B------:R-:W-:Y:S05]  /*20da0*/  BSYNC B1 ;  /* 0x0000000000017941 */ /* 0x000fea0003800000 */
.L_x_6328:
        /* <DEDUP_REMOVED lines=8> */
.L_x_6330:
[----:B------:R-:W-:Y:S01]  /*20e30*/  IMAD.MOV.U32 R98, RZ, RZ, R14 ;  /* 0x000000ffff627224 */ /* 0x000fe200078e000e */
[----:B------:R-:W-:Y:S06]  /*20e40*/  BRA `(.L_x_6331) ;  /* 0xfffffe3c005c7947 */ /* 0x000fec000383ffff */
.L_x_6062:
        /* <DEDUP_REMOVED lines=8> */
.L_x_6333:
[----:B------:R-:W-:Y:S05]  /*20ed0*/  BSYNC B1 ;  /* 0x0000000000017941 */ /* 0x000fea0003800000 */
.L_x_6332:
        /* <DEDUP_REMOVED lines=8> */
.L_x_6334:
[----:B------:R-:W-:Y:S01]  /*20f60*/  IMAD.MOV.U32 R96, RZ, RZ, R14 ;  /* 0x000000ffff607224 */ /* 0x000fe200078e000e */
[----:B------:R-:W-:Y:S06]  /*20f70*/  BRA `(.L_x_6335) ;  /* 0xfffffe4000f07947 */ /* 0x000fec000383ffff */
.L_x_6067:
[----:B0-----:R0:W1:Y:S02]  /*20f80*/  SYNCS.PHASECHK.TRANS64.TRYWAIT P2, [R87+URZ+0x32490], R93 ;  /* 0x0324905d570075a7 */ /* 0x001064000804017f */
[----:B-1----:R-:W-:Y:S05]  /*20f90*/  @!P2 NANOSLEEP.SYNCS 0x989680 ;  /* 0x009896800000a95d */ /* 0x002fea0003900000 */
[----:B------:R-:W1:Y:S02]  /*20fa0*/  @!P2 SYNCS.PHASECHK.TRANS64 P2, [R87+URZ+0x32490], R93 ;  /* 0x0324905d5700a5a7 */ /* 0x000e64000804007f */
[----:B-1----:R-:W-:Y:S05]  /*20fb0*/  @!P2 BRA `(.L_x_6067) ;  /* 0xfffffffc00f0a947 */ /* 0x002fea000383ffff */
[----:B------:R-:W-:Y:S05]  /*20fc0*/  BRA `(.L_x_6336) ;  /* 0xfffffe4800e87947 */ /* 0x000fea000383ffff */
.L_x_6068:
        /* <DEDUP_REMOVED lines=8> */
.L_x_6338:
[----:B------:R-:W-:Y:S05]  /*21050*/  BSYNC B1 ;  /* 0x0000000000017941 */ /* 0x000fea0003800000 */
.L_x_6337:
[----:B------:R-:W-:Y:S01]  /*21060*/  IMAD.MOV.U32 R13, RZ, RZ, R32 ;  /* 0x000000ffff0d7224 */ /* 0x000fe200078e0020 */
[----:B------:R-:W-:Y:S01]  /*21070*/  MOV R11, 0x1c1f ;  /* 0x00001c1f000b7802 */ /* 0x000fe20000000f00 */
[----:B------:R-:W-:Y:S02]  /*21080*/  IMAD.MOV.U32 R12, RZ, RZ, RZ ;  /* 0x000000ffff0c7224 */ /* 0x000fe400078e00ff */
[----:B------:R-:W-:Y:S02]  /*21090*/  IMAD.MOV.U32 R15, RZ, RZ, -0x1 ;  /* 0xffffffffff0f7424 */ /* 0x000fe400078e00ff */
[----:B------:R-:W-:-:S07]  /*210a0*/  IMAD.MOV.U32 R5, RZ, RZ, R14 ;  /* 0x000000ffff057224 */ /* 0x000fce00078e000e */
[----:B------:R-:W-:Y:S05]  /*210b0*/  WARPSYNC.COLLECTIVE R15, `(.L_x_6339) ;  /* 0x000000000f087348 */ /* 0x000fea0003c00000 */
[----:B------:R0:W1:Y:S02]  /*210c0*/  SHFL.IDX P6, R14, R13, R12, R11 ;  /* 0x0000000c0d0e7389 */ /* 0x00006400000c000b */
[----:B01----:R-:W-:Y:S01]  /*210d0*/  ENDCOLLECTIVE ;  /* 0x000000000000791b */ /* 0x003fe20003800000 */
.L_x_6339:
[----:B------:R-:W-:Y:S01]  /*210e0*/  IMAD.MOV.U32 R7, RZ, RZ, R14 ;  /* 0x000000ffff077224 */ /* 0x000fe200078e000e */
[----:B------:R-:W-:Y:S06]  /*210f0*/  BRA `(.L_x_6340) ;  /* 0xfffffe4c00047947 */ /* 0x000fec000383ffff */
.L_x_6071:
        /* <DEDUP_REMOVED lines=8> */
.L_x_6342:
[----:B------:R-:W-:Y:S05]  /*21180*/  BSYNC B1 ;  /* 0x0000000000017941 */ /* 0x000fea0003800000 */
.L_x_6341:
        /* <DEDUP_REMOVED lines=8> */
.L_x_6343:
[----:B------:R-:W-:Y:S01]  /*21210*/  IMAD.MOV.U32 R7, RZ, RZ, R14 ;  /* 0x000000ffff077224 */ /* 0x000fe200078e000e */
[----:B------:R-:W-:Y:S06]  /*21220*/  BRA `(.L_x_6344) ;  /* 0xfffffe4c00007947 */ /* 0x000fec000383ffff */
.L_x_6075:
[----:B---3--:R3:W4:Y:S02]  /*21230*/  SYNCS.PHASECHK.TRANS64.TRYWAIT P3, [R87+URZ+0x324b0], R93 ;  /* 0x0324b05d570075a7 */ /* 0x008724000806017f */
[----:B----4-:R-:W-:Y:S05]  /*21240*/  @!P3 NANOSLEEP.SYNCS 0x989680 ;  /* 0x009896800000b95d */ /* 0x010fea0003900000 */
[----:B------:R-:W4:Y:S02]  /*21250*/  @!P3 SYNCS.PHASECHK.TRANS64 P3, [R87+URZ+0x324b0], R93 ;  /* 0x0324b05d5700b5a7 */ /* 0x000f24000806007f */
[----:B----4-:R-:W-:Y:S05]  /*21260*/  @!P3 BRA `(.L_x_6075) ;  /* 0xfffffffc00f0b947 */ /* 0x010fea000383ffff */
[----:B------:R-:W-:Y:S05]  /*21270*/  BRA `(.L_x_6345) ;  /* 0xfffffe4c00787947 */ /* 0x000fea000383ffff */
.L_x_6085:
[----:B------:R-:W-:Y:S01]  /*21280*/  BSSY B0, `(.L_x_6346) ;  /* 0x0000007000007945 */ /* 0x000fe20003800000 */
[----:B------:R-:W-:Y:S01]  /*21290*/  MOV R12, RZ ;  /* 0x000000ff000c7202 */ /* 0x000fe20000000f00 */
[----:B------:R-:W-:Y:S02]  /*212a0*/  IMAD.MOV.U32 R11, RZ, RZ, 0x1f ;  /* 0x0000001fff0b7424 */ /* 0x000fe400078e00ff */
[----:B------:R-:W-:-:S07]  /*212b0*/  IMAD.MOV.U32 R15, RZ, RZ, -0x1 ;  /* 0xffffffffff0f7424 */ /* 0x000fce00078e00ff */
[----:B------:R-:W-:Y:S05]  /*212c0*/  WARPSYNC.COLLECTIVE R15, `(.L_x_6347) ;  /* 0x000000000f087348 */ /* 0x000fea0003c00000 */
[----:B------:R0:W1:Y:S02]  /*212d0*/  SHFL.IDX P6, R14, R13, R12, R11 ;  /* 0x0000000c0d0e7389 */ /* 0x00006400000c000b */
[----:B01----:R-:W-:Y:S01]  /*212e0*/  ENDCOLLECTIVE ;  /* 0x000000000000791b */ /* 0x003fe20003800000 */
.L_x_6347:
[----:B------:R-:W-:Y:S05]  /*212f0*/  BSYNC B0 ;  /* 0x0000000000007941 */ /* 0x000fea0003800000 */
.L_x_6346:
[----:B------:R-:W-:Y:S05]  /*21300*/  BRA `(.L_x_6348) ;  /* 0xfffffe5c00a87947 */ /* 0x000fea000383ffff */
.L_x_6097:
        /* <DEDUP_REMOVED lines=8> */
.L_x_6350:
[----:B------:R-:W-:Y:S05]  /*21390*/  BSYNC B1 ;  /* 0x0000000000017941 */ /* 0x000fea0003800000 */
.L_x_6349:
        /* <DEDUP_REMOVED lines=8> */
.L_x_6351:
[----:B------:R-:W-:Y:S01]  /*21420*/  MOV R13, R32 ;  /* 0x00000020000d7202 */ /* 0x000fe20000000f00 */
[----:B------:R-:W-:-:S07]  /*21430*/  IMAD.MOV.U32 R3, RZ, RZ, R14 ;  /* 0x000000ffff037224 */ /* 0x000fce00078e000e */
[----:B------:R-:W-:Y:S05]  /*21440*/  WARPSYNC.COLLECTIVE R15, `(.L_x_6352) ;  /* 0x000000000f087348 */ /* 0x000fea0003c00000 */
[----:B------:R0:W1:Y:S02]  /*21450*/  SHFL.IDX P6, R14, R13, R12, R11 ;  /* 0x0000000c0d0e7389 */ /* 0x00006400000c000b */
[----:B01----:R-:W-:Y:S01]  /*21460*/  ENDCOLLECTIVE ;  /* 0x000000000000791b */ /* 0x003fe20003800000 */
.L_x_6352:
[----:B------:R-:W-:Y:S02]  /*21470*/  IMAD.MOV.U32 R13, RZ, RZ, R30 ;  /* 0x000000ffff0d7224 */ /* 0x000fe400078e001e */
[----:B------:R-:W-:-:S07]  /*21480*/  IMAD.MOV.U32 R7, RZ, RZ, R14 ;  /* 0x000000ffff077224 */ /* 0x000fce00078e000e */
[----:B------:R-:W-:Y:S05]  /*21490*/  WARPSYNC.COLLECTIVE R15, `(.L_x_6353) ;  /* 0x000000000f087348 */ /* 0x000fea0003c00000 */
[----:B------:R0:W1:Y:S02]  /*214a0*/  SHFL.IDX P6, R14, R13, R12, R11 ;  /* 0x0000000c0d0e7389 */ /* 0x00006400000c000b */
[----:B01----:R-:W-:Y:S01]  /*214b0*/  ENDCOLLECTIVE ;  /* 0x000000000000791b */ /* 0x003fe20003800000 */
.L_x_6353:
[----:B------:R-:W-:Y:S01]  /*214c0*/  IMAD.MOV.U32 R8, RZ, RZ, R14 ;  /* 0x000000ffff087224 */ /* 0x000fe200078e000e */
[----:B------:R-:W-:Y:S06]  /*214d0*/  BRA `(.L_x_6354) ;  /* 0xfffffe6400347947 */ /* 0x000fec000383ffff */
.L_x_6100:
        /* <DEDUP_REMOVED lines=8> */
.L_x_6356:
[----:B------:R-:W-:Y:S05]  /*21560*/  BSYNC B1 ;  /* 0x0000000000017941 */ /* 0x000fea0003800000 */
.L_x_6355:
        /* <DEDUP_REMOVED lines=8> */
.L_x_6357:
[----:B------:R-:W-:Y:S01]  /*215f0*/  IMAD.MOV.U32 R13, RZ, RZ, R32 ;  /* 0x000000ffff0d7224 */ /* 0x000fe200078e0020 */
[----:B------:R-:W-:-:S07]  /*21600*/  MOV R6, R14 ;  /* 0x0000000e00067202 */ /* 0x000fce0000000f00 */
[----:B------:R-:W-:Y:S05]  /*21610*/  WARPSYNC.COLLECTIVE R15, `(.L_x_6358) ;  /* 0x000000000f087348 */ /* 0x000fea0003c00000 */
[----:B------:R0:W1:Y:S02]  /*21620*/  SHFL.IDX P6, R14, R13, R12, R11 ;  /* 0x0000000c0d0e7389 */ /* 0x00006400000c000b */
[----:B01----:R-:W-:Y:S01]  /*21630*/  ENDCOLLECTIVE ;  /* 0x000000000000791b */ /* 0x003fe20003800000 */
.L_x_6358:
[----:B------:R-:W-:Y:S02]  /*21640*/  IMAD.MOV.U32 R13, RZ, RZ, R30 ;  /* 0x000000ffff0d7224 */ /* 0x000fe400078e001e */
[----:B------:R-:W-:-:S07]  /*21650*/  IMAD.MOV.U32 R7, RZ, RZ, R14 ;  /* 0x000000ffff077224 */ /* 0x000fce00078e000e */
[----:B------:R-:W-:Y:S05]  /*21660*/  WARPSYNC.COLLECTIVE R15, `(.L_x_6359) ;  /* 0x000000000f087348 */ /* 0x000fea0003c00000 */
[----:B------:R0:W1:Y:S02]  /*21670*/  SHFL.IDX P6, R14, R13, R12, R11 ;  /* 0x0000000c0d0e7389 */ /* 0x00006400000c000b */
[----:B01----:R-:W-:Y:S01]  /*21680*/  ENDCOLLECTIVE ;  /* 0x000000000000791b */ /* 0x003fe20003800000 */
.L_x_6359:
[----:B------:R-:W-:Y:S01]  /*21690*/  IMAD.MOV.U32 R30, RZ, RZ, R14 ;  /* 0x000000ffff1e7224 */ /* 0x000fe200078e000e */
[----:B------:R-:W-:Y:S06]  /*216a0*/  BRA `(.L_x_6360) ;  /* 0xfffffe6400907947 */ /* 0x000fec000383ffff */
.L_x_6104:
[----:B0-----:R0:W1:Y:S02]  /*216b0*/  SYNCS.PHASECHK.TRANS64.TRYWAIT P0, [R23+URZ+0x32400], R32 ;  /* 0x03240020170075a7 */ /* 0x001064000800017f */
[----:B-1----:R-:W-:Y:S05]  /*216c0*/  @!P0 NANOSLEEP.SYNCS 0x989680 ;  /* 0x009896800000895d */ /* 0x002fea0003900000 */
[----:B------:R-:W1:Y:S02]  /*216d0*/  @!P0 SYNCS.PHASECHK.TRANS64 P0, [R23+URZ+0x32400], R32 ;  /* 0x03240020170085a7 */ /* 0x000e64000800007f */
[----:B-1----:R-:W-:Y:S05]  /*216e0*/  @!P0 BRA `(.L_x_6104) ;  /* 0xfffffffc00f08947 */ /* 0x002fea000383ffff */
[----:B------:R-:W-:Y:S05]  /*216f0*/  BRA `(.L_x_6361) ;  /* 0xfffffe6800847947 */ /* 0x000fea000383ffff */
.L_x_6112:
        /* <DEDUP_REMOVED lines=9> */
.L_x_6363:
[----:B------:R-:W-:Y:S05]  /*21790*/  BSYNC B1 ;  /* 0x0000000000017941 */ /* 0x000fea0003800000 */
.L_x_6362:
[----:B------:R-:W-:Y:S01]  /*217a0*/  IMAD.MOV.U32 R13, RZ, RZ, R35 ;  /* 0x000000ffff0d7224 */ /* 0x000fe200078e0023 */
[----:B------:R-:W-:Y:S01]  /*217b0*/  MOV R15, 0xffffffff ;  /* 0xffffffff000f7802 */ /* 0x000fe20000000f00 */
[----:B------:R-:W-:Y:S01]  /*217c0*/  IMAD.MOV.U32 R12, RZ, RZ, RZ ;  /* 0x000000ffff0c7224 */ /* 0x000fe200078e00ff */
[----:B------:R-:W-:Y:S01]  /*217d0*/  ISETP.GE.AND P0, PT, R16, R39, PT ;  /* 0x000000271000720c */ /* 0x000fe20003f06270 */
[----:B------:R-:W-:Y:S02]  /*217e0*/  IMAD.MOV.U32 R11, RZ, RZ, 0x1c1f ;  /* 0x00001c1fff0b7424 */ /* 0x000fe400078e00ff */
[----:B------:R-:W-:Y:S02]  /*217f0*/  IMAD.MOV.U32 R0, RZ, RZ, R14 ;  /* 0x000000ffff007224 */ /* 0x000fe400078e000e */
[----:B------:R-:W-:-:S08]  /*21800*/  IMAD R27, R219, R6, RZ ;  /* 0x00000006db1b7224 */ /* 0x000fd000078e02ff */
[----:B------:R-:W-:Y:S05]  /*21810*/  WARPSYNC.COLLECTIVE R15, `(.L_x_6364) ;  /* 0x000000000f087348 */ /* 0x000fea0003c00000 */
[----:B------:R0:W1:Y:S02]  /*21820*/  SHFL.IDX P6, R14, R13, R12, R11 ;  /* 0x0000000c0d0e7389 */ /* 0x00006400000c000b */
[----:B01----:R-:W-:Y:S01]  /*21830*/  ENDCOLLECTIVE ;  /* 0x000000000000791b */ /* 0x003fe20003800000 */
.L_x_6364:
        /* <DEDUP_REMOVED lines=8> */
.L_x_6365:
[----:B------:R-:W-:-:S05]  /*218c0*/  @!P1 IADD3 R8, P2, R3, R5, RZ ;  /* 0x0000000503089210 */ /* 0x000fca0007f5e0ff */
[----:B------:R-:W-:Y:S02]  /*218d0*/  @!P1 IMAD.X R9, R0, 0x1, R7, P2 ;  /* 0x0000000100099824 */ /* 0x000fe400010e0607 */
[----:B------:R-:W-:Y:S02]  /*218e0*/  IMAD.MOV.U32 R13, RZ, RZ, R36 ;  /* 0x000000ffff0d7224 */ /* 0x000fe400078e0024 */
[----:B------:R-:W-:-:S07]  /*218f0*/  IMAD.MOV.U32 R4, RZ, RZ, R14 ;  /* 0x000000ffff047224 */ /* 0x000fce00078e000e */
[----:B------:R-:W-:Y:S05]  /*21900*/  WARPSYNC.COLLECTIVE R15, `(.L_x_6366) ;  /* 0x000000000f087348 */ /* 0x000fea0003c00000 */
[----:B------:R0:W1:Y:S02]  /*21910*/  SHFL.IDX P6, R14, R13, R12, R11 ;  /* 0x0000000c0d0e7389 */ /* 0x00006400000c000b */
[----:B01----:R-:W-:Y:S01]  /*21920*/  ENDCOLLECTIVE ;  /* 0x000000000000791b */ /* 0x003fe20003800000 */
.L_x_6366:
        /* <DEDUP_REMOVED lines=11> */
[----:B--2---:R-:W-:Y:S01]  /*219e0*/  @!P1 IMAD.MOV.U32 R29, RZ, RZ, R11 ;  /* 0x000000ffff1d9224 */ /* 0x004fe200078e000b */
[----:B------:R-:W-:Y:S01]  /*219f0*/  @!P1 MOV R28, R10 ;  /* 0x0000000a001c9202 */ /* 0x000fe20000000f00 */
[----:B------:R-:W-:-:S02]  /*21a00*/  IMAD.MOV.U32 R11, RZ, RZ, 0x1c1f ;  /* 0x00001c1fff0b7424 */ /* 0x000fc400078e00ff */
[----:B------:R-:W-:Y:S02]  /*21a10*/  @!P1 IMAD.MOV.U32 R21, RZ, RZ, R9 ;  /* 0x000000ffff159224 */ /* 0x000fe400078e0009 */
[----:B------:R-:W-:-:S07]  /*21a20*/  @!P1 IMAD.MOV.U32 R20, RZ, RZ, R8 ;  /* 0x000000ffff149224 */ /* 0x000fce00078e0008 */
[----:B-----5:R-:W-:Y:S05]  /*21a30*/  WARPSYNC.COLLECTIVE R15, `(.L_x_6367) ;  /* 0x000000000f087348 */ /* 0x020fea0003c00000 */
[----:B------:R0:W1:Y:S02]  /*21a40*/  SHFL.IDX P6, R14, R13, R12, R11 ;  /* 0x0000000c0d0e7389 */ /* 0x00006400000c000b */
[----:B01---5:R-:W-:Y:S01]  /*21a50*/  ENDCOLLECTIVE ;  /* 0x000000000000791b */ /* 0x023fe20003800000 */
.L_x_6367:
[----:B------:R-:W-:Y:S02]  /*21a60*/  IMAD.MOV.U32 R3, RZ, RZ, R21 ;  /* 0x000000ffff037224 */ /* 0x000fe400078e0015 */
[----:B------:R-:W-:Y:S02]  /*21a70*/  IMAD.MOV.U32 R0, RZ, RZ, R20 ;  /* 0x000000ffff007224 */ /* 0x000fe400078e0014 */
[----:B------:R-:W-:Y:S01]  /*21a80*/  IMAD.MOV.U32 R8, RZ, RZ, R29 ;  /* 0x000000ffff087224 */ /* 0x000fe200078e001d */
[----:B------:R-:W-:Y:S02]  /*21a90*/  PRMT R41, R3, 0x7610, R41 ;  /* 0x0000761003297816 */ /* 0x000fe40000000029 */
        /* <DEDUP_REMOVED lines=14> */
.L_x_6368:
        /* <DEDUP_REMOVED lines=13> */
.L_x_6369:
[----:B------:R-:W-:Y:S02]  /*21c50*/  IMAD.MOV.U32 R13, RZ, RZ, R36 ;  /* 0x000000ffff0d7224 */ /* 0x000fe400078e0024 */
[----:B------:R-:W-:-:S07]  /*21c60*/  IMAD.MOV.U32 R25, RZ, RZ, R14 ;  /* 0x000000ffff197224 */ /* 0x000fce00078e000e */
[----:B------:R-:W-:Y:S05]  /*21c70*/  WARPSYNC.COLLECTIVE R15, `(.L_x_6370) ;  /* 0x000000000f087348 */ /* 0x000fea0003c00000 */
[----:B------:R0:W1:Y:S02]  /*21c80*/  SHFL.IDX P6, R14, R13, R12, R11 ;  /* 0x0000000c0d0e7389 */ /* 0x00006400000c000b */
[----:B01----:R-:W-:Y:S01]  /*21c90*/  ENDCOLLECTIVE ;  /* 0x000000000000791b */ /* 0x003fe20003800000 */
.L_x_6370:
[----:B------:R-:W-:Y:S05]  /*21ca0*/  BRA `(.L_x_6371) ;  /* 0xfffffe7400507947 */ /* 0x000fea000383ffff */
.L_x_6116:
[----:B0-----:R0:W1:Y:S02]  /*21cb0*/  SYNCS.PHASECHK.TRANS64.TRYWAIT P1, [R23+URZ+0x32400], R12 ;  /* 0x0324000c170075a7 */ /* 0x001064000802017f */
[----:B-1----:R-:W-:Y:S05]  /*21cc0*/  @!P1 NANOSLEEP.SYNCS 0x989680 ;  /* 0x009896800000995d */ /* 0x002fea0003900000 */
[----:B------:R-:W1:Y:S02]  /*21cd0*/  @!P1 SYNCS.PHASECHK.TRANS64 P1, [R23+URZ+0x32400], R12 ;  /* 0x0324000c170095a7 */ /* 0x000e64000802007f */
[----:B-1----:R-:W-:Y:S05]  /*21ce0*/  @!P1 BRA `(.L_x_6116) ;  /* 0xfffffffc00f09947 */ /* 0x002fea000383ffff */
[----:B------:R-:W-:Y:S05]  /*21cf0*/  BRA `(.L_x_6372) ;  /* 0xfffffe7400f07947 */ /* 0x000fea000383ffff */
.L_x_6122:
[----:B-1----:R1:W3:Y:S02]  /*21d00*/  SYNCS.PHASECHK.TRANS64.TRYWAIT P1, [R9+URZ+0x32430], R8 ;  /* 0x03243008090075a7 */ /* 0x0022e4000802017f */
[----:B---3--:R-:W-:Y:S05]  /*21d10*/  @!P1 NANOSLEEP.SYNCS 0x989680 ;  /* 0x009896800000995d */ /* 0x008fea0003900000 */
[----:B------:R-:W3:Y:S02]  /*21d20*/  @!P1 SYNCS.PHASECHK.TRANS64 P1, [R9+URZ+0x32430], R8 ;  /* 0x03243008090095a7 */ /* 0x000ee4000802007f */
[----:B---3--:R-:W-:Y:S05]  /*21d30*/  @!P1 BRA `(.L_x_6122) ;  /* 0xfffffffc00f09947 */ /* 0x008fea000383ffff */
[----:B------:R-:W-:Y:S05]  /*21d40*/  BRA `(.L_x_6121) ;  /* 0xfffffe8400787947 */ /* 0x000fea000383ffff */
.L_x_6124:
[----:B--2---:R2:W3:Y:S02]  /*21d50*/  SYNCS.PHASECHK.TRANS64.TRYWAIT P1, [R23+URZ+0x32410], R0 ;  /* 0x03241000170075a7 */ /* 0x0044e4000802017f */
[----:B---3--:R-:W-:Y:S05]  /*21d60*/  @!P1 NANOSLEEP.SYNCS 0x989680 ;  /* 0x009896800000995d */ /* 0x008fea0003900000 */
[----:B------:R-:W3:Y:S02]  /*21d70*/  @!P1 SYNCS.PHASECHK.TRANS64 P1, [R23+URZ+0x32410], R0 ;  /* 0x03241000170095a7 */ /* 0x000ee4000802007f */
[----:B---3--:R-:W-:Y:S05]  /*21d80*/  @!P1 BRA `(.L_x_6124) ;  /* 0xfffffffc00f09947 */ /* 0x008fea000383ffff */
[----:B------:R-:W-:Y:S05]  /*21d90*/  BRA `(.L_x_6373) ;  /* 0xfffffe8800307947 */ /* 0x000fea000383ffff */
.L_x_6128:
[----:B----4-:R4:W0:Y:S02]  /*21da0*/  SYNCS.PHASECHK.TRANS64.TRYWAIT P1, [R9+URZ+0x32450], R8 ;  /* 0x03245008090075a7 */ /* 0x010824000802017f */
[----:B0-----:R-:W-:Y:S05]  /*21db0*/  @!P1 NANOSLEEP.SYNCS 0x989680 ;  /* 0x009896800000995d */ /* 0x001fea0003900000 */
[----:B------:R-:W0:Y:S02]  /*21dc0*/  @!P1 SYNCS.PHASECHK.TRANS64 P1, [R9+URZ+0x32450], R8 ;  /* 0x03245008090095a7 */ /* 0x000e24000802007f */
[----:B0-----:R-:W-:Y:S05]  /*21dd0*/  @!P1 BRA `(.L_x_6128) ;  /* 0xfffffffc00f09947 */ /* 0x001fea000383ffff */
[----:B------:R-:W-:Y:S05]  /*21de0*/  BRA `(.L_x_6127) ;  /* 0xfffffe8800407947 */ /* 0x000fea000383ffff */
.L_x_6135:
[----:B-1----:R1:W2:Y:S02]  /*21df0*/  SYNCS.PHASECHK.TRANS64.TRYWAIT P1, [R10+URZ+0x32430], R0 ;  /* 0x032430000a0075a7 */ /* 0x0022a4000802017f */
[----:B--2---:R-:W-:Y:S05]  /*21e00*/  @!P1 NANOSLEEP.SYNCS 0x989680 ;  /* 0x009896800000995d */ /* 0x004fea0003900000 */
[----:B------:R-:W2:Y:S02]  /*21e10*/  @!P1 SYNCS.PHASECHK.TRANS64 P1, [R10+URZ+0x32430], R0 ;  /* 0x032430000a0095a7 */ /* 0x000ea4000802007f */
[----:B--2---:R-:W-:Y:S05]  /*21e20*/  @!P1 BRA `(.L_x_6135) ;  /* 0xfffffffc00f09947 */ /* 0x004fea000383ffff */
[----:B------:R-:W-:Y:S05]  /*21e30*/  BRA `(.L_x_6134) ;  /* 0xfffffeb000287947 */ /* 0x000fea000383ffff */
.L_x_6139:
[----:B---3--:R3:W4:Y:S02]  /*21e40*/  SYNCS.PHASECHK.TRANS64.TRYWAIT P1, [R10+URZ+0x32450], R0 ;  /* 0x032450000a0075a7 */ /* 0x008724000802017f */
[----:B----4-:R-:W-:Y:S05]  /*21e50*/  @!P1 NANOSLEEP.SYNCS 0x989680 ;  /* 0x009896800000995d */ /* 0x010fea0003900000 */
[----:B------:R-:W4:Y:S02]  /*21e60*/  @!P1 SYNCS.PHASECHK.TRANS64 P1, [R10+URZ+0x32450], R0 ;  /* 0x032450000a0095a7 */ /* 0x000f24000802007f */
[----:B----4-:R-:W-:Y:S05]  /*21e70*/  @!P1 BRA `(.L_x_6139) ;  /* 0xfffffffc00f09947 */ /* 0x010fea000383ffff */
[----:B------:R-:W-:Y:S05]  /*21e80*/  BRA `(.L_x_6138) ;  /* 0xfffffeb000cc7947 */ /* 0x000fea000383ffff */
.L_x_6147:
[----:B-1----:R1:W2:Y:S02]  /*21e90*/  SYNCS.PHASECHK.TRANS64.TRYWAIT P1, [R10+URZ+0x32430], R0 ;  /* 0x032430000a0075a7 */ /* 0x0022a4000802017f */
[----:B--2---:R-:W-:Y:S05]  /*21ea0*/  @!P1 NANOSLEEP.SYNCS 0x989680 ;  /* 0x009896800000995d */ /* 0x004fea0003900000 */
[----:B------:R-:W2:Y:S02]  /*21eb0*/  @!P1 SYNCS.PHASECHK.TRANS64 P1, [R10+URZ+0x32430], R0 ;  /* 0x032430000a0095a7 */ /* 0x000ea4000802007f */
[----:B--2---:R-:W-:Y:S05]  /*21ec0*/  @!P1 BRA `(.L_x_6147) ;  /* 0xfffffffc00f09947 */ /* 0x004fea000383ffff */
[----:B------:R-:W-:Y:S05]  /*21ed0*/  BRA `(.L_x_6146) ;  /* 0xfffffee000487947 */ /* 0x000fea000383ffff */
.L_x_6151:
[----:B---3--:R3:W4:Y:S02]  /*21ee0*/  SYNCS.PHASECHK.TRANS64.TRYWAIT P1, [R10+URZ+0x32450], R0 ;  /* 0x032450000a0075a7 */ /* 0x008724000802017f */
[----:B----4-:R-:W-:Y:S05]  /*21ef0*/  @!P1 NANOSLEEP.SYNCS 0x989680 ;  /* 0x009896800000995d */ /* 0x010fea0003900000 */
[----:B------:R-:W4:Y:S02]  /*21f00*/  @!P1 SYNCS.PHASECHK.TRANS64 P1, [R10+URZ+0x32450], R0 ;  /* 0x032450000a0095a7 */ /* 0x000f24000802007f */
[----:B----4-:R-:W-:Y:S05]  /*21f10*/  @!P1 BRA `(.L_x_6151) ;  /* 0xfffffffc00f09947 */ /* 0x010fea000383ffff */
[----:B------:R-:W-:Y:S05]  /*21f20*/  BRA `(.L_x_6150) ;  /* 0xfffffee000ec7947 */ /* 0x000fea000383ffff */
.L_x_6159:
[----:B------:R-:W-:Y:S02]  /*21f30*/  IMAD.MOV.U32 R13, RZ, RZ, R20 ;  /* 0x000000ffff0d7224 */ /* 0x000fe400078e0014 */
[----:B------:R-:W-:Y:S02]  /*21f40*/  IMAD.MOV.U32 R12, RZ, RZ, RZ ;  /* 0x000000ffff0c7224 */ /* 0x000fe400078e00ff */
[----:B------:R-:W-:Y:S02]  /*21f50*/  IMAD.MOV.U32 R11, RZ, RZ, 0x181f ;  /* 0x0000181fff0b7424 */ /* 0x000fe400078e00ff */
[----:B------:R-:W-:-:S07]  /*21f60*/  IMAD.MOV.U32 R15, RZ, RZ, -0x1 ;  /* 0xffffffffff0f7424 */ /* 0x000fce00078e00ff */
[----:B-----5:R-:W-:Y:S05]  /*21f70*/  WARPSYNC.COLLECTIVE R15, `(.L_x_6374) ;  /* 0x000000000f087348 */ /* 0x020fea0003c00000 */
[----:B------:R0:W1:Y:S02]  /*21f80*/  SHFL.IDX P6, R14, R13, R12, R11 ;  /* 0x0000000c0d0e7389 */ /* 0x00006400000c000b */
[----:B01---5:R-:W-:Y:S01]  /*21f90*/  ENDCOLLECTIVE ;  /* 0x000000000000791b */ /* 0x023fe20003800000 */
.L_x_6374:
[----:B------:R-:W-:Y:S01]  /*21fa0*/  MOV R13, R4 ;  /* 0x00000004000d7202 */ /* 0x000fe20000000f00 */
[----:B------:R-:W-:-:S07]  /*21fb0*/  IMAD.MOV.U32 R3, RZ, RZ, R14 ;  /* 0x000000ffff037224 */ /* 0x000fce00078e000e */
[----:B------:R-:W-:Y:S05]  /*21fc0*/  WARPSYNC.COLLECTIVE R15, `(.L_x_6375) ;  /* 0x000000000f087348 */ /* 0x000fea0003c00000 */
[----:B------:R0:W1:Y:S02]  /*21fd0*/  SHFL.IDX P6, R14, R13, R12, R11 ;  /* 0x0000000c0d0e7389 */ /* 0x00006400000c000b */
[----:B01----:R-:W-:Y:S01]  /*21fe0*/  ENDCOLLECTIVE ;  /* 0x000000000000791b */ /* 0x003fe20003800000 */
.L_x_6375:
[----:B------:R-:W-:Y:S05]  /*21ff0*/  BRA `(.L_x_6376) ;  /* 0xffffff2c007c7947 */ /* 0x000fea000383ffff */
.L_x_6162:
        /* <DEDUP_REMOVED lines=8> */
.L_x_6378:
[----:B------:R-:W-:Y:S05]  /*22080*/  BSYNC B1 ;  /* 0x0000000000017941 */ /* 0x000fea0003800000 */
.L_x_6377:
        /* <DEDUP_REMOVED lines=8> */
.L_x_6379:
[----:B------:R-:W-:Y:S05]  /*22110*/  BRA `(.L_x_6380) ;  /* 0xffffff2c00c47947 */ /* 0x000fea000383ffff */
.L_x_6165:
[----:B------:R-:W-:Y:S01]  /*22120*/  BSSY B1, `(.L_x_6381) ;  /* 0x0000008000017945 */ /* 0x000fe20003800000 */
[----:B---3--:R-:W-:Y:S01]  /*22130*/  IMAD.MOV.U32 R13, RZ, RZ, R20 ;  /* 0x000000ffff0d7224 */ /* 0x008fe200078e0014 */
[----:B------:R-:W-:Y:S01]  /*22140*/  MOV R15, 0xffffffff ;  /* 0xffffffff000f7802 */ /* 0x000fe20000000f00 */
[----:B------:R-:W-:Y:S02]  /*22150*/  IMAD.MOV.U32 R12, RZ, RZ, 0x2 ;  /* 0x00000002ff0c7424 */ /* 0x000fe400078e00ff */
[----:B------:R-:W-:-:S07]  /*22160*/  IMAD.MOV.U32 R11, RZ, RZ, 0x181f ;  /* 0x0000181fff0b7424 */ /* 0x000fce00078e00ff */
[----:B012-45:R-:W-:Y:S05]  /*22170*/  WARPSYNC.COLLECTIVE R15, `(.L_x_6382) ;  /* 0x000000000f087348 */ /* 0x037fea0003c00000 */
[----:B--2---:R2:W3:Y:S02]  /*22180*/  SHFL.IDX P6, R14, R13, R12, R11 ;  /* 0x0000000c0d0e7389 */ /* 0x0044e400000c000b */
[----:B012345:R-:W-:Y:S01]  /*22190*/  ENDCOLLECTIVE ;  /* 0x000000000000791b */ /* 0x03ffe20003800000 */
.L_x_6382:
[----:B------:R-:W-:Y:S05]  /*221a0*/  BSYNC B1 ;  /* 0x0000000000017941 */ /* 0x000fea0003800000 */
.L_x_6381:
        /* <DEDUP_REMOVED lines=8> */
.L_x_6383:
[----:B------:R-:W-:Y:S05]  /*22230*/  BRA `(.L_x_6384) ;  /* 0xffffff30000c7947 */ /* 0x000fea000383ffff */
.L_x_6168:
        /* <DEDUP_REMOVED lines=8> */
.L_x_6386:
[----:B------:R-:W-:Y:S05]  /*222c0*/  BSYNC B1 ;  /* 0x0000000000017941 */ /* 0x000fea0003800000 */
.L_x_6385:
        /* <DEDUP_REMOVED lines=8> */
.L_x_6387:
[----:B------:R-:W-:Y:S05]  /*22350*/  BRA `(.L_x_6388) ;  /* 0xffffff3000547947 */ /* 0x000fea000383ffff */
.L_x_6170:
[----:B------:R-:W-:Y:S02]  /*22360*/  IMAD.MOV.U32 R13, RZ, RZ, R4 ;  /* 0x000000ffff0d7224 */ /* 0x000fe400078e0004 */
[----:B------:R-:W-:Y:S02]  /*22370*/  IMAD.MOV.U32 R12, RZ, RZ, RZ ;  /* 0x000000ffff0c7224 */ /* 0x000fe400078e00ff */
[----:B------:R-:W-:Y:S02]  /*22380*/  IMAD.MOV.U32 R11, RZ, RZ, 0x1c1f ;  /* 0x00001c1fff0b7424 */ /* 0x000fe400078e00ff */
[----:B------:R-:W-:-:S07]  /*22390*/  IMAD.MOV.U32 R15, RZ, RZ, -0x1 ;  /* 0xffffffffff0f7424 */ /* 0x000fce00078e00ff */
[----:B------:R-:W-:Y:S05]  /*223a0*/  WARPSYNC.COLLECTIVE R15, `(.L_x_6389) ;  /* 0x000000000f087348 */ /* 0x000fea0003c00000 */
[----:B------:R0:W1:Y:S02]  /*223b0*/  SHFL.IDX P6, R14, R13, R12, R11 ;  /* 0x0000000c0d0e7389 */ /* 0x00006400000c000b */
[----:B01----:R-:W-:Y:S01]  /*223c0*/  ENDCOLLECTIVE ;  /* 0x000000000000791b */ /* 0x003fe20003800000 */
.L_x_6389:
[----:B------:R-:W-:Y:S02]  /*223d0*/  IMAD.MOV.U32 R13, RZ, RZ, R3 ;  /* 0x000000ffff0d7224 */ /* 0x000fe400078e0003 */
[----:B------:R-:W-:-:S07]  /*223e0*/  IMAD.MOV.U32 R20, RZ, RZ, R14 ;  /* 0x000000ffff147224 */ /* 0x000fce00078e000e */
[----:B------:R-:W-:Y:S05]  /*223f0*/  WARPSYNC.COLLECTIVE R15, `(.L_x_6390) ;  /* 0x000000000f087348 */ /* 0x000fea0003c00000 */
[----:B------:R0:W1:Y:S02]  /*22400*/  SHFL.IDX P6, R14, R13, R12, R11 ;  /* 0x0000000c0d0e7389 */ /* 0x00006400000c000b */
[----:B01----:R-:W-:Y:S01]  /*22410*/  ENDCOLLECTIVE ;  /* 0x000000000000791b */ /* 0x003fe20003800000 */
.L_x_6390:
[----:B------:R-:W-:Y:S01]  /*22420*/  IMAD.MOV.U32 R12, RZ, RZ, R14 ;  /* 0x000000ffff0c7224 */ /* 0x000fe200078e000e */
[----:B------:R-:W-:Y:S06]  /*22430*/  BRA `(.L_x_6391) ;  /* 0xffffff3400547947 */ /* 0x000fec000383ffff */
.L_x_6173:
        /* <DEDUP_REMOVED lines=8> */
.L_x_6393:
[----:B------:R-:W-:Y:S05]  /*224c0*/  BSYNC B1 ;  /* 0x0000000000017941 */ /* 0x000fea0003800000 */
.L_x_6392:
        /* <DEDUP_REMOVED lines=8> */
.L_x_6394:
[----:B------:R-:W-:Y:S01]  /*22550*/  IMAD.MOV.U32 R3, RZ, RZ, R14 ;  /* 0x000000ffff037224 */ /* 0x000fe200078e000e */
[----:B------:R-:W-:Y:S06]  /*22560*/  BRA `(.L_x_6395) ;  /* 0xffffff40002c7947 */ /* 0x000fec000383ffff */
.L_x_6177:
[----:B------:R-:W-:Y:S02]  /*22570*/  IMAD.MOV.U32 R13, RZ, RZ, R4 ;  /* 0x000000ffff0d7224 */ /* 0x000fe400078e0004 */
[----:B------:R-:W-:Y:S02]  /*22580*/  IMAD.MOV.U32 R12, RZ, RZ, RZ ;  /* 0x000000ffff0c7224 */ /* 0x000fe400078e00ff */
[----:B------:R-:W-:Y:S02]  /*22590*/  IMAD.MOV.U32 R11, RZ, RZ, 0x181f ;  /* 0x0000181fff0b7424 */ /* 0x000fe400078e00ff */
[----:B------:R-:W-:-:S07]  /*225a0*/  IMAD.MOV.U32 R15, RZ, RZ, -0x1 ;  /* 0xffffffffff0f7424 */ /* 0x000fce00078e00ff */
[----:B0-----:R-:W-:Y:S05]  /*225b0*/  WARPSYNC.COLLECTIVE R15, `(.L_x_6396) ;  /* 0x000000000f087348 */ /* 0x001fea0003c00000 */
[----:B------:R1:W2:Y:S02]  /*225c0*/  SHFL.IDX P6, R14, R13, R12, R11 ;  /* 0x0000000c0d0e7389 */ /* 0x0002a400000c000b */
[----:B012---:R-:W-:Y:S01]  /*225d0*/  ENDCOLLECTIVE ;  /* 0x000000000000791b */ /* 0x007fe20003800000 */
.L_x_6396:
[----:B------:R-:W-:Y:S02]  /*225e0*/  IMAD.MOV.U32 R13, RZ, RZ, R0 ;  /* 0x000000ffff0d7224 */ /* 0x000fe400078e0000 */
[----:B------:R-:W-:-:S07]  /*225f0*/  IMAD.MOV.U32 R3, RZ, RZ, R14 ;  /* 0x000000ffff037224 */ /* 0x000fce00078e000e */
[----:B------:R-:W-:Y:S05]  /*22600*/  WARPSYNC.COLLECTIVE R15, `(.L_x_6397) ;  /* 0x000000000f087348 */ /* 0x000fea0003c00000 */
[----:B------:R0:W1:Y:S02]  /*22610*/  SHFL.IDX P6, R14, R13, R12, R11 ;  /* 0x0000000c0d0e7389 */ /* 0x00006400000c000b */
[----:B01----:R-:W-:Y:S01]  /*22620*/  ENDCOLLECTIVE ;  /* 0x000000000000791b */ /* 0x003fe20003800000 */
.L_x_6397:
[----:B------:R-:W-:Y:S01]  /*22630*/  IMAD.MOV.U32 R9, RZ, RZ, R14 ;  /* 0x000000ffff097224 */ /* 0x000fe200078e000e */
[----:B------:R-:W-:Y:S06]  /*22640*/  BRA `(.L_x_6398) ;  /* 0xffffff5400887947 */ /* 0x000fec000383ffff */
.L_x_6180:
        /* <DEDUP_REMOVED lines=8> */
.L_x_6400:
[----:B------:R-:W-:Y:S05]  /*226d0*/  BSYNC B1 ;  /* 0x0000000000017941 */ /* 0x000fea0003800000 */
.L_x_6399:
        /* <DEDUP_REMOVED lines=8> */
.L_x_6401:
[----:B------:R-:W-:Y:S01]  /*22760*/  IMAD.MOV.U32 R9, RZ, RZ, R14 ;  /* 0x000000ffff097224 */ /* 0x000fe200078e000e */
[----:B------:R-:W-:Y:S06]  /*22770*/  BRA `(.L_x_6402) ;  /* 0xffffff5400d07947 */ /* 0x000fec000383ffff */
.L_x_6183:
[----:B------:R-:W-:Y:S01]  /*22780*/  BSSY B1, `(.L_x_6403) ;  /* 0x0000008000017945 */ /* 0x000fe20003800000 */
[----:B----4-:R-:W-:Y:S01]  /*22790*/  IMAD.MOV.U32 R13, RZ, RZ, R4 ;  /* 0x000000ffff0d7224 */ /* 0x010fe200078e0004 */
[----:B------:R-:W-:Y:S01]  /*227a0*/  MOV R15, 0xffffffff ;  /* 0xffffffff000f7802 */ /* 0x000fe20000000f00 */
[----:B------:R-:W-:Y:S02]  /*227b0*/  IMAD.MOV.U32 R12, RZ, RZ, 0x2 ;  /* 0x00000002ff0c7424 */ /* 0x000fe400078e00ff */
[----:B------:R-:W-:-:S07]  /*227c0*/  IMAD.MOV.U32 R11, RZ, RZ, 0x181f ;  /* 0x0000181fff0b7424 */ /* 0x000fce00078e00ff */
[----:B0123--:R-:W-:Y:S05]  /*227d0*/  WARPSYNC.COLLECTIVE R15, `(.L_x_6404) ;  /* 0x000000000f087348 */ /* 0x00ffea0003c00000 */
[----:B------:R4:W0:Y:S02]  /*227e0*/  SHFL.IDX P6, R14, R13, R12, R11 ;  /* 0x0000000c0d0e7389 */ /* 0x00082400000c000b */
[----:B01234-:R-:W-:Y:S01]  /*227f0*/  ENDCOLLECTIVE ;  /* 0x000000000000791b */ /* 0x01ffe20003800000 */
.L_x_6404:
[----:B------:R-:W-:Y:S05]  /*22800*/  BSYNC B1 ;  /* 0x0000000000017941 */ /* 0x000fea0003800000 */
.L_x_6403:
        /* <DEDUP_REMOVED lines=8> */
.L_x_6405:
[----:B------:R-:W-:Y:S01]  /*22890*/  IMAD.MOV.U32 R9, RZ, RZ, R14 ;  /* 0x000000ffff097224 */ /* 0x000fe200078e000e */
[----:B------:R-:W-:Y:S06]  /*228a0*/  BRA `(.L_x_6406) ;  /* 0xffffff5800147947 */ /* 0x000fec000383ffff */
.L_x_6186:
        /* <DEDUP_REMOVED lines=8> */
.L_x_6408:
[----:B------:R-:W-:Y:S05]  /*22930*/  BSYNC B1 ;  /* 0x0000000000017941 */ /* 0x000fea0003800000 */
.L_x_6407:
        /* <DEDUP_REMOVED lines=8> */
.L_x_6409:
[----:B------:R-:W-:Y:S01]  /*229c0*/  IMAD.MOV.U32 R9, RZ, RZ, R14 ;  /* 0x000000ffff097224 */ /* 0x000fe200078e000e */
[----:B------:R-:W-:Y:S06]  /*229d0*/  BRA `(.L_x_6410) ;  /* 0xffffff5800587947 */ /* 0x000fec000383ffff */
.L_x_6205:
        /* <DEDUP_REMOVED lines=11> */
.L_x_6412:
[----:B------:R-:W-:Y:S05]  /*22a90*/  BSYNC B1 ;  /* 0x0000000000017941 */ /* 0x000fea0003800000 */
.L_x_6411:
[----:B------:R-:W-:Y:S05]  /*22aa0*/  BRA `(.L_x_6413) ;  /* 0xffffff74008c7947 */ /* 0x000fea000383ffff */
.L_x_6207:
[----:B------:R-:W-:Y:S01]  /*22ab0*/  BSSY B1, `(.L_x_6414) ;  /* 0x0000006000017945 */ /* 0x000fe20003800000 */
[----:B------:R-:W-:-:S07]  /*22ac0*/  IMAD.MOV.U32 R15, RZ, RZ, -0x1 ;  /* 0xffffffffff0f7424 */ /* 0x000fce00078e00ff */
[----:B01----:R-:W-:Y:S05]  /*22ad0*/  WARPSYNC.COLLECTIVE R15, `(.L_x_6415) ;  /* 0x000000000f0c7348 */ /* 0x003fea0003c00000 */
[----:B------:R-:W-:Y:S02]  /*22ae0*/  ELECT P6, UR62, PT ;  /* 0x00000000003e782f */ /* 0x000fe400038c0000 */
[----:B------:R-:W-:Y:S01]  /*22af0*/  MOV R14, UR62 ;  /* 0x0000003e000e7c02 */ /* 0x000fe20008000f00 */
[----:B01----:R-:W-:Y:S10]  /*22b00*/  ENDCOLLECTIVE ;  /* 0x000000000000791b */ /* 0x003ff40003800000 */
.L_x_6415:
[----:B------:R-:W-:Y:S05]  /*22b10*/  BSYNC B1 ;  /* 0x0000000000017941 */ /* 0x000fea0003800000 */
.L_x_6414:
[----:B------:R-:W-:Y:S05]  /*22b20*/  BRA `(.L_x_6206) ;  /* 0xffffff7400847947 */ /* 0x000fea000383ffff */
.L_x_6209:
[----:B0-----:R0:W2:Y:S02]  /*22b30*/  SYNCS.PHASECHK.TRANS64.TRYWAIT P0, [R16+URZ+0x32420], R8 ;  /* 0x03242008100075a7 */ /* 0x0010a4000800017f */
[----:B--2---:R-:W-:Y:S05]  /*22b40*/  @!P0 NANOSLEEP.SYNCS 0x989680 ;  /* 0x009896800000895d */ /* 0x004fea0003900000 */
[----:B------:R-:W2:Y:S02]  /*22b50*/  @!P0 SYNCS.PHASECHK.TRANS64 P0, [R16+URZ+0x32420], R8 ;  /* 0x03242008100085a7 */ /* 0x000ea4000800007f */
[----:B--2---:R-:W-:Y:S05]  /*22b60*/  @!P0 BRA `(.L_x_6209) ;  /* 0xfffffffc00f08947 */ /* 0x004fea000383ffff */
[----:B------:R-:W-:Y:S05]  /*22b70*/  BRA `(.L_x_6416) ;  /* 0xffffff7400947947 */ /* 0x000fea000383ffff */
.L_x_6213:
[----:B0-----:R0:W2:Y:S02]  /*22b80*/  SYNCS.PHASECHK.TRANS64.TRYWAIT P0, [R8+URZ+0x324a0], R9 ;  /* 0x0324a009080075a7 */ /* 0x0010a4000800017f */
[----:B--2---:R-:W-:Y:S05]  /*22b90*/  @!P0 NANOSLEEP.SYNCS 0x989680 ;  /* 0x009896800000895d */ /* 0x004fea0003900000 */
[----:B------:R-:W2:Y:S02]  /*22ba0*/  @!P0 SYNCS.PHASECHK.TRANS64 P0, [R8+URZ+0x324a0], R9 ;  /* 0x0324a009080085a7 */ /* 0x000ea4000800007f */
[----:B--2---:R-:W-:Y:S05]  /*22bb0*/  @!P0 BRA `(.L_x_6213) ;  /* 0xfffffffc00f08947 */ /* 0x004fea000383ffff */
[----:B------:R-:W-:Y:S05]  /*22bc0*/  BRA `(.L_x_6417) ;  /* 0xffffff7400ac7947 */ /* 0x000fea000383ffff */
.L_x_6218:
[----:B-1----:R1:W2:Y:S02]  /*22bd0*/  SYNCS.PHASECHK.TRANS64.TRYWAIT P0, [R8+URZ+0x324c0], R9 ;  /* 0x0324c009080075a7 */ /* 0x0022a4000800017f */
[----:B--2---:R-:W-:Y:S05]  /*22be0*/  @!P0 NANOSLEEP.SYNCS 0x989680 ;  /* 0x009896800000895d */ /* 0x004fea0003900000 */
[----:B------:R-:W2:Y:S02]  /*22bf0*/  @!P0 SYNCS.PHASECHK.TRANS64 P0, [R8+URZ+0x324c0], R9 ;  /* 0x0324c009080085a7 */ /* 0x000ea4000800007f */
[----:B--2---:R-:W-:Y:S05]  /*22c00*/  @!P0 BRA `(.L_x_6218) ;  /* 0xfffffffc00f08947 */ /* 0x004fea000383ffff */
[----:B------:R-:W-:Y:S05]  /*22c10*/  BRA `(.L_x_6418) ;  /* 0xffffff7800287947 */ /* 0x000fea000383ffff */
.L_x_6228:
[----:B0-----:R0:W2:Y:S02]  /*22c20*/  SYNCS.PHASECHK.TRANS64.TRYWAIT P1, [R6+URZ+0x324a0], R8 ;  /* 0x0324a008060075a7 */ /* 0x0010a4000802017f */
[----:B--2---:R-:W-:Y:S05]  /*22c30*/  @!P1 NANOSLEEP.SYNCS 0x989680 ;  /* 0x009896800000995d */ /* 0x004fea0003900000 */
[----:B------:R-:W2:Y:S02]  /*22c40*/  @!P1 SYNCS.PHASECHK.TRANS64 P1, [R6+URZ+0x324a0], R8 ;  /* 0x0324a008060095a7 */ /* 0x000ea4000802007f */
[----:B--2---:R-:W-:Y:S05]  /*22c50*/  @!P1 BRA `(.L_x_6228) ;  /* 0xfffffffc00f09947 */ /* 0x004fea000383ffff */
[----:B------:R-:W-:Y:S05]  /*22c60*/  BRA `(.L_x_6419) ;  /* 0xffffff7c009c7947 */ /* 0x000fea000383ffff */
.L_x_6233:
[----:B-1----:R1:W2:Y:S02]  /*22c70*/  SYNCS.PHASECHK.TRANS64.TRYWAIT P1, [R6+URZ+0x324c0], R8 ;  /* 0x0324c008060075a7 */ /* 0x0022a4000802017f */
[----:B--2---:R-:W-:Y:S05]  /*22c80*/  @!P1 NANOSLEEP.SYNCS 0x989680 ;  /* 0x009896800000995d */ /* 0x004fea0003900000 */
[----:B------:R-:W2:Y:S02]  /*22c90*/  @!P1 SYNCS.PHASECHK.TRANS64 P1, [R6+URZ+0x324c0], R8 ;  /* 0x0324c008060095a7 */ /* 0x000ea4000802007f */
[----:B--2---:R-:W-:Y:S05]  /*22ca0*/  @!P1 BRA `(.L_x_6233) ;  /* 0xfffffffc00f09947 */ /* 0x004fea000383ffff */
[----:B------:R-:W-:Y:S05]  /*22cb0*/  BRA `(.L_x_6420) ;  /* 0xffffff8000147947 */ /* 0x000fea000383ffff */
.L_x_6251:
        /* <DEDUP_REMOVED lines=11> */
.L_x_6422:
[----:B------:R-:W-:Y:S05]  /*22d70*/  BSYNC B0 ;  /* 0x0000000000007941 */ /* 0x000fea0003800000 */
.L_x_6421:
[----:B------:R-:W-:Y:S05]  /*22d80*/  BRA `(.L_x_6423) ;  /* 0xffffff9000547947 */ /* 0x000fea000383ffff */
.L_x_6254:
[----:B-1----:R1:W2:Y:S02]  /*22d90*/  SYNCS.PHASECHK.TRANS64.TRYWAIT P0, [R23+URZ+0x32440], R0 ;  /* 0x03244000170075a7 */ /* 0x0022a4000800017f */
[----:B--2---:R-:W-:Y:S05]  /*22da0*/  @!P0 NANOSLEEP.SYNCS 0x989680 ;  /* 0x009896800000895d */ /* 0x004fea0003900000 */
[----:B------:R-:W2:Y:S02]  /*22db0*/  @!P0 SYNCS.PHASECHK.TRANS64 P0, [R23+URZ+0x32440], R0 ;  /* 0x03244000170085a7 */ /* 0x000ea4000800007f */
[----:B--2---:R-:W-:Y:S05]  /*22dc0*/  @!P0 BRA `(.L_x_6254) ;  /* 0xfffffffc00f08947 */ /* 0x004fea000383ffff */
[----:B------:R-:W-:Y:S05]  /*22dd0*/  BRA `(.L_x_6424) ;  /* 0xffffff9000687947 */ /* 0x000fea000383ffff */
.L_x_6255:
        /* <DEDUP_REMOVED lines=8> */
.L_x_6426:
[----:B------:R-:W-:Y:S05]  /*22e60*/  BSYNC B0 ;  /* 0x0000000000007941 */ /* 0x000fea0003800000 */
.L_x_6425:
        /* <DEDUP_REMOVED lines=9> */
.L_x_6427:
[----:B------:R-:W-:Y:S01]  /*22f00*/  IMAD.MOV.U32 R13, RZ, RZ, R4 ;  /* 0x000000ffff0d7224 */ /* 0x000fe200078e0004 */
[----:B------:R-:W-:Y:S01]  /*22f10*/  MOV R12, 0x1 ;  /* 0x00000001000c7802 */ /* 0x000fe20000000f00 */
[----:B------:R-:W-:-:S07]  /*22f20*/  IMAD.MOV.U32 R3, RZ, RZ, R14 ;  /* 0x000000ffff037224 */ /* 0x000fce00078e000e */
[----:B------:R-:W-:Y:S05]  /*22f30*/  WARPSYNC.COLLECTIVE R15, `(.L_x_6428) ;  /* 0x000000000f087348 */ /* 0x000fea0003c00000 */
[----:B------:R0:W1:Y:S02]  /*22f40*/  SHFL.IDX P6, R14, R13, R12, R11 ;  /* 0x0000000c0d0e7389 */ /* 0x00006400000c000b */
[----:B01----:R-:W-:Y:S01]  /*22f50*/  ENDCOLLECTIVE ;  /* 0x000000000000791b */ /* 0x003fe20003800000 */
.L_x_6428:
        /* <DEDUP_REMOVED lines=15> */
.L_x_6429:
[----:B------:R-:W-:Y:S02]  /*23050*/  @P0 IMAD R6, R5, 0x2, R16 ;  /* 0x0000000205060824 */ /* 0x000fe400078e0210 */
[----:B------:R-:W-:Y:S02]  /*23060*/  IMAD.MOV.U32 R13, RZ, RZ, R4 ;  /* 0x000000ffff0d7224 */ /* 0x000fe400078e0004 */
[----:B------:R-:W-:Y:S02]  /*23070*/  IMAD.MOV.U32 R12, RZ, RZ, 0x2 ;  /* 0x00000002ff0c7424 */ /* 0x000fe400078e00ff */
[----:B------:R-:W-:-:S07]  /*23080*/  IMAD.MOV.U32 R3, RZ, RZ, R14 ;  /* 0x000000ffff037224 */ /* 0x000fce00078e000e */
[----:B------:R-:W-:Y:S05]  /*23090*/  WARPSYNC.COLLECTIVE R15, `(.L_x_6430) ;  /* 0x000000000f087348 */ /* 0x000fea0003c00000 */
[----:B------:R0:W1:Y:S02]  /*230a0*/  SHFL.IDX P6, R14, R13, R12, R11 ;  /* 0x0000000c0d0e7389 */ /* 0x00006400000c000b */
[----:B01----:R-:W-:Y:S01]  /*230b0*/  ENDCOLLECTIVE ;  /* 0x000000000000791b */ /* 0x003fe20003800000 */
.L_x_6430:
        /* <DEDUP_REMOVED lines=15> */
.L_x_6431:
[----:B------:R-:W-:Y:S01]  /*231b0*/  @P0 IMAD R6, R5, 0x2, R16 ;  /* 0x0000000205060824 */ /* 0x000fe200078e0210 */
[----:B------:R-:W-:Y:S01]  /*231c0*/  MOV R13, R4 ;  /* 0x00000004000d7202 */ /* 0x000fe20000000f00 */
[----:B------:R-:W-:Y:S02]  /*231d0*/  IMAD.MOV.U32 R12, RZ, RZ, 0x3 ;  /* 0x00000003ff0c7424 */ /* 0x000fe400078e00ff */
[----:B------:R-:W-:-:S07]  /*231e0*/  IMAD.MOV.U32 R3, RZ, RZ, R14 ;  /* 0x000000ffff037224 */ /* 0x000fce00078e000e */
[----:B------:R-:W-:Y:S05]  /*231f0*/  WARPSYNC.COLLECTIVE R15, `(.L_x_6432) ;  /* 0x000000000f087348 */ /* 0x000fea0003c00000 */
[----:B------:R0:W1:Y:S02]  /*23200*/  SHFL.IDX P6, R14, R13, R12, R11 ;  /* 0x0000000c0d0e7389 */ /* 0x00006400000c000b */
[----:B01----:R-:W-:Y:S01]  /*23210*/  ENDCOLLECTIVE ;  /* 0x000000000000791b */ /* 0x003fe20003800000 */
.L_x_6432:
        /* <DEDUP_REMOVED lines=15> */
.L_x_6433:
[----:B------:R-:W-:Y:S02]  /*23310*/  @P0 IMAD R6, R5, 0x2, R16 ;  /* 0x0000000205060824 */ /* 0x000fe400078e0210 */
[----:B------:R-:W-:Y:S02]  /*23320*/  IMAD.MOV.U32 R13, RZ, RZ, R4 ;  /* 0x000000ffff0d7224 */ /* 0x000fe400078e0004 */
[----:B------:R-:W-:Y:S02]  /*23330*/  IMAD.MOV.U32 R12, RZ, RZ, 0x4 ;  /* 0x00000004ff0c7424 */ /* 0x000fe400078e00ff */
[----:B------:R-:W-:-:S07]  /*23340*/  IMAD.MOV.U32 R3, RZ, RZ, R14 ;  /* 0x000000ffff037224 */ /* 0x000fce00078e000e */
[----:B------:R-:W-:Y:S05]  /*23350*/  WARPSYNC.COLLECTIVE R15, `(.L_x_6434) ;  /* 0x000000000f087348 */ /* 0x000fea0003c00000 */
[----:B------:R0:W1:Y:S02]  /*23360*/  SHFL.IDX P6, R14, R13, R12, R11 ;  /* 0x0000000c0d0e7389 */ /* 0x00006400000c000b */
[----:B01----:R-:W-:Y:S01]  /*23370*/  ENDCOLLECTIVE ;  /* 0x000000000000791b */ /* 0x003fe20003800000 */
.L_x_6434:
        /* <DEDUP_REMOVED lines=15> */
.L_x_6435:
[----:B------:R-:W-:Y:S01]  /*23470*/  @P0 LEA R6, R5, R16, 0x1 ;  /* 0x0000001005060211 */ /* 0x000fe200078e08ff */
[----:B------:R-:W-:Y:S02]  /*23480*/  IMAD.MOV.U32 R13, RZ, RZ, R4 ;  /* 0x000000ffff0d7224 */ /* 0x000fe400078e0004 */
[----:B------:R-:W-:Y:S02]  /*23490*/  IMAD.MOV.U32 R12, RZ, RZ, 0x5 ;  /* 0x00000005ff0c7424 */ /* 0x000fe400078e00ff */
[----:B------:R-:W-:-:S07]  /*234a0*/  IMAD.MOV.U32 R3, RZ, RZ, R14 ;  /* 0x000000ffff037224 */ /* 0x000fce00078e000e */
[----:B------:R-:W-:Y:S05]  /*234b0*/  WARPSYNC.COLLECTIVE R15, `(.L_x_6436) ;  /* 0x000000000f087348 */ /* 0x000fea0003c00000 */
[----:B------:R0:W1:Y:S02]  /*234c0*/  SHFL.IDX P6, R14, R13, R12, R11 ;  /* 0x0000000c0d0e7389 */ /* 0x00006400000c000b */
[----:B01----:R-:W-:Y:S01]  /*234d0*/  ENDCOLLECTIVE ;  /* 0x000000000000791b */ /* 0x003fe20003800000 */
.L_x_6436:
        /* <DEDUP_REMOVED lines=10> */
.L_x_6437:
[----:B------:R-:W-:Y:S01]  /*23580*/  @!PT LDS RZ, [RZ] ;  /* 0x00000000fffff984 */ /* 0x000fe20000000800 */
[----:B------:R-:W-:Y:S01]  /*23590*/  @!PT LDS RZ, [RZ] ;  /* 0x00000000fffff984 */ /* 0x000fe20000000800 */
[----:B------:R-:W-:Y:S01]  /*235a0*/  @!PT LDS RZ, [RZ] ;  /* 0x00000000fffff984 */ /* 0x000fe20000000800 */
[----:B------:R1:W-:Y:S01]  /*235b0*/  @P0 LDGSTS.E.BYPASS.LTC128B.128 [R6+0x1e400], desc[UR42][R2.64], !P2 ;  /* 0x1e40000002060fae */ /* 0x0003e2000d101d6a */
[----:B------:R-:W-:Y:S01]  /*235c0*/  IMAD.MOV.U32 R0, RZ, RZ, R14 ;  /* 0x000000ffff007224 */ /* 0x000fe200078e000e */
[----:B------:R-:W-:Y:S06]  /*235d0*/  BRA `(.L_x_6438) ;  /* 0xffffff8c00d07947 */ /* 0x000fec000383ffff */
.L_x_6260:
[----:B------:R-:W-:Y:S01]  /*235e0*/  IMAD.MOV.U32 R13, RZ, RZ, R3 ;  /* 0x000000ffff0d7224 */ /* 0x000fe200078e0003 */
[----:B------:R-:W-:Y:S01]  /*235f0*/  LEA R25, R25, R8, 0x7 ;  /* 0x0000000819197211 */ /* 0x000fe200078e38ff */
        /* <DEDUP_REMOVED lines=8> */
.L_x_6439:
[C---:B------:R-:W-:Y:S01]  /*23680*/  VIADD R6, R25.reuse, 0x20 ;  /* 0x0000002019067836 */ /* 0x040fe20000000000 */
[C---:B------:R-:W-:Y:S01]  /*23690*/  ISETP.GE.AND P0, PT, R25.reuse, R2, PT ;  /* 0x000000021900720c */ /* 0x040fe20003f06270 */
[----:B------:R-:W-:Y:S01]  /*236a0*/  VIADD R8, R25, 0x40 ;  /* 0x0000004019087836 */ /* 0x000fe20000000000 */
[----:B------:R0:W-:Y:S04]  /*236b0*/  STL [R1+0x18], R10 ;  /* 0x0000180a01007387 */ /* 0x0001e80000100800 */
[----:B------:R0:W-:Y:S01]  /*236c0*/  STL [R1+0x1c], R6 ;  /* 0x00001c0601007387 */ /* 0x0001e20000100800 */
[----:B------:R-:W-:Y:S02]  /*236d0*/  IMAD.MOV.U32 R13, RZ, RZ, R0 ;  /* 0x000000ffff0d7224 */ /* 0x000fe400078e0000 */
[----:B------:R-:W-:-:S07]  /*236e0*/  IMAD.MOV.U32 R4, RZ, RZ, R14 ;  /* 0x000000ffff047224 */ /* 0x000fce00078e000e */
[----:B0-----:R-:W-:Y:S05]  /*236f0*/  WARPSYNC.COLLECTIVE R15, `(.L_x_6440) ;  /* 0x000000000f087348 */ /* 0x001fea0003c00000 */
[----:B------:R1:W2:Y:S02]  /*23700*/  SHFL.IDX P6, R14, R13, R12, R11 ;  /* 0x0000000c0d0e7389 */ /* 0x0002a400000c000b */
[----:B012---:R-:W-:Y:S01]  /*23710*/  ENDCOLLECTIVE ;  /* 0x000000000000791b */ /* 0x007fe20003800000 */
.L_x_6440:
[----:B------:R-:W-:Y:S02]  /*23720*/  IMAD.MOV.U32 R13, RZ, RZ, R3 ;  /* 0x000000ffff0d7224 */ /* 0x000fe400078e0003 */
[----:B------:R-:W-:Y:S02]  /*23730*/  IMAD.MOV.U32 R12, RZ, RZ, 0x1 ;  /* 0x00000001ff0c7424 */ /* 0x000fe400078e00ff */
[----:B------:R-:W-:-:S07]  /*23740*/  IMAD.MOV.U32 R5, RZ, RZ, R14 ;  /* 0x000000ffff057224 */ /* 0x000fce00078e000e */
[----:B------:R-:W-:Y:S05]  /*23750*/  WARPSYNC.COLLECTIVE R15, `(.L_x_6441) ;  /* 0x000000000f087348 */ /* 0x000fea0003c00000 */
[----:B------:R0:W1:Y:S02]  /*23760*/  SHFL.IDX P6, R14, R13, R12, R11 ;  /* 0x0000000c0d0e7389 */ /* 0x00006400000c000b */
[----:B01----:R-:W-:Y:S01]  /*23770*/  ENDCOLLECTIVE ;  /* 0x000000000000791b */ /* 0x003fe20003800000 */
.L_x_6441:
        /* <DEDUP_REMOVED lines=15> */
.L_x_6442:
[----:B------:R-:W-:Y:S02]  /*23870*/  IMAD.MOV.U32 R13, RZ, RZ, R3 ;  /* 0x000000ffff0d7224 */ /* 0x000fe400078e0003 */
[----:B------:R-:W-:Y:S02]  /*23880*/  IMAD.MOV.U32 R12, RZ, RZ, 0x2 ;  /* 0x00000002ff0c7424 */ /* 0x000fe400078e00ff */
[----:B------:R-:W-:-:S07]  /*23890*/  IMAD.MOV.U32 R5, RZ, RZ, R14 ;  /* 0x000000ffff057224 */ /* 0x000fce00078e000e */
[----:B------:R-:W-:Y:S05]  /*238a0*/  WARPSYNC.COLLECTIVE R15, `(.L_x_6443) ;  /* 0x000000000f087348 */ /* 0x000fea0003c00000 */
[----:B------:R0:W1:Y:S02]  /*238b0*/  SHFL.IDX P6, R14, R13, R12, R11 ;  /* 0x0000000c0d0e7389 */ /* 0x00006400000c000b */
[----:B01----:R-:W-:Y:S01]  /*238c0*/  ENDCOLLECTIVE ;  /* 0x000000000000791b */ /* 0x003fe20003800000 */
.L_x_6443:
        /* <DEDUP_REMOVED lines=12> */
[----:B------:R1:W-:Y:S04]  /*23990*/  STL [R1+0x20], R6 ;  /* 0x0000200601007387 */ /* 0x0003e80000100800 */
[----:B------:R1:W-:Y:S01]  /*239a0*/  STL [R1+0x24], R8 ;  /* 0x0000240801007387 */ /* 0x0003e20000100800 */
[----:B0-----:R-:W-:-:S07]  /*239b0*/  IMAD.MOV.U32 R4, RZ, RZ, R14 ;  /* 0x000000ffff047224 */ /* 0x001fce00078e000e */
[----:B-1----:R-:W-:Y:S05]  /*239c0*/  WARPSYNC.COLLECTIVE R15, `(.L_x_6444) ;  /* 0x000000000f087348 */ /* 0x002fea0003c00000 */
[----:B------:R0:W2:Y:S02]  /*239d0*/  SHFL.IDX P6, R14, R13, R12, R11 ;  /* 0x0000000c0d0e7389 */ /* 0x0000a400000c000b */
[----:B012---:R-:W-:Y:S01]  /*239e0*/  ENDCOLLECTIVE ;  /* 0x000000000000791b */ /* 0x007fe20003800000 */
.L_x_6444:
[----:B------:R-:W-:Y:S02]  /*239f0*/  IMAD.MOV.U32 R13, RZ, RZ, R3 ;  /* 0x000000ffff0d7224 */ /* 0x000fe400078e0003 */
[----:B------:R-:W-:Y:S01]  /*23a00*/  IMAD.MOV.U32 R12, RZ, RZ, 0x3 ;  /* 0x00000003ff0c7424 */ /* 0x000fe200078e00ff */
[----:B------:R-:W-:-:S07]  /*23a10*/  MOV R5, R14 ;  /* 0x0000000e00057202 */ /* 0x000fce0000000f00 */
[----:B------:R-:W-:Y:S05]  /*23a20*/  WARPSYNC.COLLECTIVE R15, `(.L_x_6445) ;  /* 0x000000000f087348 */ /* 0x000fea0003c00000 */
[----:B------:R0:W1:Y:S02]  /*23a30*/  SHFL.IDX P6, R14, R13, R12, R11 ;  /* 0x0000000c0d0e7389 */ /* 0x00006400000c000b */
[----:B01----:R-:W-:Y:S01]  /*23a40*/  ENDCOLLECTIVE ;  /* 0x000000000000791b */ /* 0x003fe20003800000 */
.L_x_6445:
        /* <DEDUP_REMOVED lines=15> */
.L_x_6446:
[----:B------:R-:W-:Y:S02]  /*23b40*/  IMAD.MOV.U32 R13, RZ, RZ, R3 ;  /* 0x000000ffff0d7224 */ /* 0x000fe400078e0003 */
[----:B------:R-:W-:Y:S02]  /*23b50*/  IMAD.MOV.U32 R12, RZ, RZ, 0x4 ;  /* 0x00000004ff0c7424 */ /* 0x000fe400078e00ff */
[----:B------:R-:W-:-:S07]  /*23b60*/  IMAD.MOV.U32 R5, RZ, RZ, R14 ;  /* 0x000000ffff057224 */ /* 0x000fce00078e000e */
[----:B------:R-:W-:Y:S05]  /*23b70*/  WARPSYNC.COLLECTIVE R15, `(.L_x_6447) ;  /* 0x000000000f087348 */ /* 0x000fea0003c00000 */
[----:B------:R0:W1:Y:S02]  /*23b80*/  SHFL.IDX P6, R14, R13, R12, R11 ;  /* 0x0000000c0d0e7389 */ /* 0x00006400000c000b */
[----:B01----:R-:W-:Y:S01]  /*23b90*/  ENDCOLLECTIVE ;  /* 0x000000000000791b */ /* 0x003fe20003800000 */
.L_x_6447:
[----:B------:R-:W-:-:S05]  /*23ba0*/  @!P0 LEA R5, P2, R7, R5, 0x1 ;  /* 0x0000000507058211 */ /* 0x000fca00078408ff */
[----:B------:R-:W-:-:S05]  /*23bb0*/  @!P0 IMAD.X R4, RZ, RZ, R4, P2 ;  /* 0x000000ffff048224 */ /* 0x000fca00010e0604 */
[----:B------:R-:W-:Y:S02]  /*23bc0*/  @!P0 LOP3.LUT R5, R5, R4, RZ, 0x3c, !PT ;  /* 0x0000000405058212 */ /* 0x000fe400078e3cff */
[----:B------:R-:W-:Y:S02]  /*23bd0*/  MOV R13, R0 ;  /* 0x00000000000d7202 */ /* 0x000fe40000000f00 */
[----:B------:R-:W-:-:S04]  /*23be0*/  @!P0 LOP3.LUT R4, R5, R4, RZ, 0x3c, !PT ;  /* 0x0000000405048212 */ /* 0x000fc800078e3cff */
[----:B------:R-:W-:Y:S01]  /*23bf0*/  @!P0 LOP3.LUT R5, R5, R4, RZ, 0x3c, !PT ;  /* 0x0000000405058212 */ /* 0x000fe200078e3cff */
[----:B------:R-:W-:-:S07]  /*23c00*/  IMAD.MOV.U32 R6, RZ, RZ, R14 ;  /* 0x000000ffff067224 */ /* 0x000fce00078e000e */
[----:B------:R-:W-:Y:S05]  /*23c10*/  WARPSYNC.COLLECTIVE R15, `(.L_x_6448) ;  /* 0x000000000f087348 */ /* 0x000fea0003c00000 */
[----:B------:R0:W1:Y:S02]  /*23c20*/  SHFL.IDX P6, R14, R13, R12, R11 ;  /* 0x0000000c0d0e7389 */ /* 0x00006400000c000b */
[----:B01----:R-:W-:Y:S01]  /*23c30*/  ENDCOLLECTIVE ;  /* 0x000000000000791b */ /* 0x003fe20003800000 */
.L_x_6448:
        /* <DEDUP_REMOVED lines=13> */
.L_x_6449:
        /* <DEDUP_REMOVED lines=10> */
.L_x_6450:
        /* <DEDUP_REMOVED lines=13> */
.L_x_6451:
        /* <DEDUP_REMOVED lines=10> */
.L_x_6452:
        /* <DEDUP_REMOVED lines=11> */
.L_x_6453:
        /* <DEDUP_REMOVED lines=10> */
.L_x_6454:
[----:B------:R-:W-:Y:S01]  /*24070*/  @!PT LDS RZ, [RZ] ;  /* 0x00000000fffff984 */ /* 0x000fe20000000800 */
[----:B------:R-:W-:Y:S01]  /*24080*/  @!PT LDS RZ, [RZ] ;  /* 0x00000000fffff984 */ /* 0x000fe20000000800 */
[----:B------:R-:W-:Y:S01]  /*24090*/  @!PT LDS RZ, [RZ] ;  /* 0x00000000fffff984 */ /* 0x000fe20000000800 */
[----:B------:R0:W-:Y:S01]  /*240a0*/  @!P0 LDGSTS.E.BYPASS.LTC128B.128 [R22+0x1b400], desc[UR42][R4.64], !P1 ;  /* 0x1b40000004168fae */ /* 0x0001e2000c901d6a */
[----:B------:R-:W-:Y:S01]  /*240b0*/  IMAD.MOV.U32 R0, RZ, RZ, R14 ;  /* 0x000000ffff007224 */ /* 0x000fe200078e000e */
[----:B------:R-:W-:Y:S06]  /*240c0*/  BRA `(.L_x_6455) ;  /* 0xffffff9000207947 */ /* 0x000fec000383ffff */
.L_x_6264:
        /* <DEDUP_REMOVED lines=9> */
[----:B------:R-:W-:Y:S01]  /*24160*/  MOV R15, 0xffffffff ;  /* 0xffffffff000f7802 */ /* 0x000fe20000000f00 */
        /* <DEDUP_REMOVED lines=23> */
.L_x_6457:
[----:B------:R-:W-:Y:S05]  /*242e0*/  BSYNC B0 ;  /* 0x0000000000007941 */ /* 0x000fea0003800000 */
.L_x_6456:
        /* <DEDUP_REMOVED lines=11> */
.L_x_6458:
        /* <DEDUP_REMOVED lines=12> */
.L_x_6459:
        /* <DEDUP_REMOVED lines=15> */
.L_x_6460:
[----:B------:R-:W-:Y:S02]  /*24550*/  IMAD.MOV.U32 R13, RZ, RZ, R0 ;  /* 0x000000ffff0d7224 */ /* 0x000fe400078e0000 */
[----:B------:R-:W-:Y:S02]  /*24560*/  IMAD.MOV.U32 R12, RZ, RZ, 0x2 ;  /* 0x00000002ff0c7424 */ /* 0x000fe400078e00ff */
[----:B------:R-:W-:-:S05]  /*24570*/  IMAD.MOV.U32 R2, RZ, RZ, R14 ;  /* 0x000000ffff027224 */ /* 0x000fca00078e000e */
[----:B------:R-:W-:-:S04]  /*24580*/  @!P5 LEA R2, P6, R7, R2, 0x1 ;  /* 0x000000020702d211 */ /* 0x000fc800078c08ff */
[----:B------:R-:W-:-:S05]  /*24590*/  @!P5 IADD3.X R3, RZ, R6, RZ, P6, !PT ;  /* 0x00000006ff03d210 */ /* 0x000fca00037fe4ff */
[----:B------:R-:W-:Y:S01]  /*245a0*/  @!PT LDS RZ, [RZ] ;  /* 0x00000000fffff984 */ /* 0x000fe20000000800 */
[----:B------:R-:W-:Y:S01]  /*245b0*/  @!PT LDS RZ, [RZ] ;  /* 0x00000000fffff984 */ /* 0x000fe20000000800 */
[----:B------:R-:W-:Y:S01]  /*245c0*/  @!PT LDS RZ, [RZ] ;  /* 0x00000000fffff984 */ /* 0x000fe20000000800 */
[----:B------:R0:W-:Y:S04]  /*245d0*/  @!P5 LDGSTS.E.BYPASS.LTC128B.128 [R22+0x22c00], desc[UR42][R2.64], !P4 ;  /* 0x22c000000216dfae */ /* 0x0001e8000e101d6a */
[----:B0-----:R-:W-:Y:S05]  /*245e0*/  WARPSYNC.COLLECTIVE R15, `(.L_x_6461) ;  /* 0x000000000f087348 */ /* 0x001fea0003c00000 */
[----:B------:R1:W2:Y:S02]  /*245f0*/  SHFL.IDX P6, R14, R13, R12, R11 ;  /* 0x0000000c0d0e7389 */ /* 0x0002a400000c000b */
[----:B012---:R-:W-:Y:S01]  /*24600*/  ENDCOLLECTIVE ;  /* 0x000000000000791b */ /* 0x007fe20003800000 */
.L_x_6461:
        /* <DEDUP_REMOVED lines=12> */
.L_x_6462:
        /* <DEDUP_REMOVED lines=12> */
.L_x_6463:
        /* <DEDUP_REMOVED lines=12> */
.L_x_6464:
[----:B------:R-:W-:Y:S01]  /*24850*/  MOV R13, R0 ;  /* 0x00000000000d7202 */ /* 0x000fe20000000f00 */
        /* <DEDUP_REMOVED lines=11> */
.L_x_6465:
        /* <DEDUP_REMOVED lines=12> */
.L_x_6466:
        /* <DEDUP_REMOVED lines=12> */
.L_x_6467:
        /* <DEDUP_REMOVED lines=12> */
.L_x_6468:
[----:B------:R-:W-:Y:S01]  /*24b50*/  IMAD.MOV.U32 R13, RZ, RZ, R0 ;  /* 0x000000ffff0d7224 */ /* 0x000fe200078e0000 */
[----:B------:R-:W-:Y:S01]  /*24b60*/  MOV R12, 0x6 ;  /* 0x00000006000c7802 */ /* 0x000fe20000000f00 */
        /* <DEDUP_REMOVED lines=10> */
.L_x_6469:
        /* <DEDUP_REMOVED lines=11> */
.L_x_6470:
[----:B------:R-:W-:Y:S02]  /*24cc0*/  IMAD.MOV.U32 R13, RZ, RZ, R0 ;  /* 0x000000ffff0d7224 */ /* 0x000fe400078e0000 */
[----:B------:R-:W-:Y:S02]  /*24cd0*/  IMAD.MOV.U32 R12, RZ, RZ, 0x7 ;  /* 0x00000007ff0c7424 */ /* 0x000fe400078e00ff */
[----:B------:R-:W-:-:S07]  /*24ce0*/  IMAD.MOV.U32 R2, RZ, RZ, R14 ;  /* 0x000000ffff027224 */ /* 0x000fce00078e000e */
[----:B------:R-:W-:Y:S05]  /*24cf0*/  WARPSYNC.COLLECTIVE R15, `(.L_x_6471) ;  /* 0x000000000f087348 */ /* 0x000fea0003c00000 */
[----:B------:R0:W1:Y:S02]  /*24d00*/  SHFL.IDX P6, R14, R13, R12, R11 ;  /* 0x0000000c0d0e7389 */ /* 0x00006400000c000b */
[----:B01----:R-:W-:Y:S01]  /*24d10*/  ENDCOLLECTIVE ;  /* 0x000000000000791b */ /* 0x003fe20003800000 */
.L_x_6471:
        /* <DEDUP_REMOVED lines=14> */
.L_x_6472:
[----:B------:R-:W-:Y:S01]  /*24e00*/  IMAD.MOV.U32 R2, RZ, RZ, R14 ;  /* 0x000000ffff027224 */ /* 0x000fe200078e000e */
[----:B------:R-:W-:Y:S06]  /*24e10*/  BRA `(.L_x_6473) ;  /* 0xffffff8c00847947 */ /* 0x000fec000383ffff */
.L_x_6269:
[----:B0-----:R0:W1:Y:S02]  /*24e20*/  SYNCS.PHASECHK.TRANS64.TRYWAIT P0, [R16+URZ+0x32420], R3 ;  /* 0x03242003100075a7 */ /* 0x001064000800017f */
[----:B-1----:R-:W-:Y:S05]  /*24e30*/  @!P0 NANOSLEEP.SYNCS 0x989680 ;  /* 0x009896800000895d */ /* 0x002fea0003900000 */
[----:B------:R-:W1:Y:S02]  /*24e40*/  @!P0 SYNCS.PHASECHK.TRANS64 P0, [R16+URZ+0x32420], R3 ;  /* 0x03242003100085a7 */ /* 0x000e64000800007f */
[----:B-1----:R-:W-:Y:S05]  /*24e50*/  @!P0 BRA `(.L_x_6269) ;  /* 0xfffffffc00f08947 */ /* 0x002fea000383ffff */
[----:B------:R-:W-:Y:S05]  /*24e60*/  BRA `(.L_x_6474) ;  /* 0xffffff8c00f87947 */ /* 0x000fea000383ffff */
.L_x_6272:
[----:B-1----:R1:W3:Y:S02]  /*24e70*/  SYNCS.PHASECHK.TRANS64.TRYWAIT P0, [R23+URZ+0x32460], R0 ;  /* 0x03246000170075a7 */ /* 0x0022e4000800017f */
[----:B---3--:R-:W-:Y:S05]  /*24e80*/  @!P0 NANOSLEEP.SYNCS 0x989680 ;  /* 0x009896800000895d */ /* 0x008fea0003900000 */
[----:B------:R-:W3:Y:S02]  /*24e90*/  @!P0 SYNCS.PHASECHK.TRANS64 P0, [R23+URZ+0x32460], R0 ;  /* 0x03246000170085a7 */ /* 0x000ee4000800007f */
[----:B---3--:R-:W-:Y:S05]  /*24ea0*/  @!P0 BRA `(.L_x_6272) ;  /* 0xfffffffc00f08947 */ /* 0x008fea000383ffff */
[----:B------:R-:W-:Y:S05]  /*24eb0*/  BRA `(.L_x_6475) ;  /* 0xffffff9000087947 */ /* 0x000fea000383ffff */
.L_x_6273:
        /* <DEDUP_REMOVED lines=8> */
.L_x_6477:
[----:B------:R-:W-:Y:S05]  /*24f40*/  BSYNC B0 ;  /* 0x0000000000007941 */ /* 0x000fea0003800000 */
.L_x_6476:
        /* <DEDUP_REMOVED lines=13> */
.L_x_6478:
        /* <DEDUP_REMOVED lines=9> */
.L_x_6479:
        /* <DEDUP_REMOVED lines=17> */
.L_x_6480:
[----:B------:R-:W-:Y:S02]  /*251c0*/  IMAD.MOV.U32 R13, RZ, RZ, R6 ;  /* 0x000000ffff0d7224 */ /* 0x000fe400078e0006 */
[----:B------:R-:W-:Y:S01]  /*251d0*/  IMAD.MOV.U32 R12, RZ, RZ, 0x2 ;  /* 0x00000002ff0c7424 */ /* 0x000fe200078e00ff */
[----:B------:R-:W-:-:S13]  /*251e0*/  IADD3 R2, P3, R14, R0, RZ ;  /* 0x000000000e027210 */ /* 0x000fda0007f7e0ff */
[----:B------:R-:W-:Y:S05]  /*251f0*/  WARPSYNC.COLLECTIVE R15, `(.L_x_6481) ;  /* 0x000000000f087348 */ /* 0x000fea0003c00000 */
[----:B------:R0:W1:Y:S02]  /*25200*/  SHFL.IDX P6, R14, R13, R12, R11 ;  /* 0x0000000c0d0e7389 */ /* 0x00006400000c000b */
[----:B01----:R-:W-:Y:S01]  /*25210*/  ENDCOLLECTIVE ;  /* 0x000000000000791b */ /* 0x003fe20003800000 */
.L_x_6481:
        /* <DEDUP_REMOVED lines=17> */
.L_x_6482:
[----:B------:R-:W-:Y:S02]  /*25330*/  IMAD.MOV.U32 R13, RZ, RZ, R6 ;  /* 0x000000ffff0d7224 */ /* 0x000fe400078e0006 */
[----:B------:R-:W-:Y:S01]  /*25340*/  IMAD.MOV.U32 R12, RZ, RZ, 0x3 ;  /* 0x00000003ff0c7424 */ /* 0x000fe200078e00ff */
[----:B------:R-:W-:-:S13]  /*25350*/  IADD3 R2, P3, R14, R0, RZ ;  /* 0x000000000e027210 */ /* 0x000fda0007f7e0ff */
[----:B------:R-:W-:Y:S05]  /*25360*/  WARPSYNC.COLLECTIVE R15, `(.L_x_6483) ;  /* 0x000000000f087348 */ /* 0x000fea0003c00000 */
[----:B------:R0:W1:Y:S02]  /*25370*/  SHFL.IDX P6, R14, R13, R12, R11 ;  /* 0x0000000c0d0e7389 */ /* 0x00006400000c000b */
[----:B01----:R-:W-:Y:S01]  /*25380*/  ENDCOLLECTIVE ;  /* 0x000000000000791b */ /* 0x003fe20003800000 */
.L_x_6483:
        /* <DEDUP_REMOVED lines=17> */
.L_x_6484:
[----:B------:R-:W-:Y:S01]  /*254a0*/  IMAD.MOV.U32 R13, RZ, RZ, R6 ;  /* 0x000000ffff0d7224 */ /* 0x000fe200078e0006 */
[----:B------:R-:W-:Y:S02]  /*254b0*/  MOV R12, 0x4 ;  /* 0x00000004000c7802 */ /* 0x000fe40000000f00 */
[----:B------:R-:W-:-:S13]  /*254c0*/  IADD3 R2, P3, R14, R0, RZ ;  /* 0x000000000e027210 */ /* 0x000fda0007f7e0ff */
[----:B------:R-:W-:Y:S05]  /*254d0*/  WARPSYNC.COLLECTIVE R15, `(.L_x_6485) ;  /* 0x000000000f087348 */ /* 0x000fea0003c00000 */
[----:B------:R0:W1:Y:S02]  /*254e0*/  SHFL.IDX P6, R14, R13, R12, R11 ;  /* 0x0000000c0d0e7389 */ /* 0x00006400000c000b */
[----:B01----:R-:W-:Y:S01]  /*254f0*/  ENDCOLLECTIVE ;  /* 0x000000000000791b */ /* 0x003fe20003800000 */
.L_x_6485:
        /* <DEDUP_REMOVED lines=17> */
.L_x_6486:
[----:B------:R-:W-:Y:S02]  /*25610*/  IMAD.MOV.U32 R13, RZ, RZ, R6 ;  /* 0x000000ffff0d7224 */ /* 0x000fe400078e0006 */
[----:B------:R-:W-:Y:S01]  /*25620*/  IMAD.MOV.U32 R12, RZ, RZ, 0x5 ;  /* 0x00000005ff0c7424 */ /* 0x000fe200078e00ff */
[----:B------:R-:W-:-:S13]  /*25630*/  IADD3 R2, P3, R14, R0, RZ ;  /* 0x000000000e027210 */ /* 0x000fda0007f7e0ff */
[----:B------:R-:W-:Y:S05]  /*25640*/  WARPSYNC.COLLECTIVE R15, `(.L_x_6487) ;  /* 0x000000000f087348 */ /* 0x000fea0003c00000 */
[----:B------:R0:W1:Y:S02]  /*25650*/  SHFL.IDX P6, R14, R13, R12, R11 ;  /* 0x0000000c0d0e7389 */ /* 0x00006400000c000b */
[----:B01----:R-:W-:Y:S01]  /*25660*/  ENDCOLLECTIVE ;  /* 0x000000000000791b */ /* 0x003fe20003800000 */
.L_x_6487:
        /* <DEDUP_REMOVED lines=12> */
.L_x_6488:
        /* <DEDUP_REMOVED lines=9> */
.L_x_6280:
[----:B0-----:R0:W1:Y:S02]  /*257c0*/  SYNCS.PHASECHK.TRANS64.TRYWAIT P0, [R6+URZ+0x32440], R23 ;  /* 0x03244017060075a7 */ /* 0x001064000800017f */
[----:B-1----:R-:W-:Y:S05]  /*257d0*/  @!P0 NANOSLEEP.SYNCS 0x989680 ;  /* 0x009896800000895d */ /* 0x002fea0003900000 */
[----:B------:R-:W1:Y:S02]  /*257e0*/  @!P0 SYNCS.PHASECHK.TRANS64 P0, [R6+URZ+0x32440], R23 ;  /* 0x03244017060085a7 */ /* 0x000e64000800007f */
[----:B-1----:R-:W-:Y:S05]  /*257f0*/  @!P0 BRA `(.L_x_6280) ;  /* 0xfffffffc00f08947 */ /* 0x002fea000383ffff */
[----:B------:R-:W-:Y:S05]  /*25800*/  BRA `(.L_x_6490) ;  /* 0xffffff9000987947 */ /* 0x000fea000383ffff */
.L_x_6281:
        /* <DEDUP_REMOVED lines=8> */
.L_x_6492:
[----:B------:R-:W-:Y:S05]  /*25890*/  BSYNC B1 ;  /* 0x0000000000017941 */ /* 0x000fea0003800000 */
.L_x_6491:
        /* <DEDUP_REMOVED lines=9> */
.L_x_6493:
[----:B------:R-:W-:Y:S02]  /*25930*/  IMAD.MOV.U32 R13, RZ, RZ, R9 ;  /* 0x000000ffff0d7224 */ /* 0x000fe400078e0009 */
[----:B------:R-:W-:Y:S02]  /*25940*/  IMAD.MOV.U32 R12, RZ, RZ, 0x1 ;  /* 0x00000001ff0c7424 */ /* 0x000fe400078e00ff */
[----:B------:R-:W-:-:S07]  /*25950*/  IMAD.MOV.U32 R2, RZ, RZ, R14 ;  /* 0x000000ffff027224 */ /* 0x000fce00078e000e */
[----:B------:R-:W-:Y:S05]  /*25960*/  WARPSYNC.COLLECTIVE R15, `(.L_x_6494) ;  /* 0x000000000f087348 */ /* 0x000fea0003c00000 */
[----:B------:R0:W1:Y:S02]  /*25970*/  SHFL.IDX P6, R14, R13, R12, R11 ;  /* 0x0000000c0d0e7389 */ /* 0x00006400000c000b */
[----:B01----:R-:W-:Y:S01]  /*25980*/  ENDCOLLECTIVE ;  /* 0x000000000000791b */ /* 0x003fe20003800000 */
.L_x_6494:
        /* <DEDUP_REMOVED lines=11> */
.L_x_6495:
[----:B------:R-:W-:Y:S01]  /*25a40*/  MOV R13, R9 ;  /* 0x00000009000d7202 */ /* 0x000fe20000000f00 */
[----:B------:R-:W-:Y:S02]  /*25a50*/  IMAD.MOV.U32 R12, RZ, RZ, 0x2 ;  /* 0x00000002ff0c7424 */ /* 0x000fe400078e00ff */
[----:B------:R-:W-:-:S07]  /*25a60*/  IMAD.MOV.U32 R2, RZ, RZ, R14 ;  /* 0x000000ffff027224 */ /* 0x000fce00078e000e */
[----:B------:R-:W-:Y:S05]  /*25a70*/  WARPSYNC.COLLECTIVE R15, `(.L_x_6496) ;  /* 0x000000000f087348 */ /* 0x000fea0003c00000 */
[----:B------:R0:W1:Y:S02]  /*25a80*/  SHFL.IDX P6, R14, R13, R12, R11 ;  /* 0x0000000c0d0e7389 */ /* 0x00006400000c000b */
[----:B01----:R-:W-:Y:S01]  /*25a90*/  ENDCOLLECTIVE ;  /* 0x000000000000791b */ /* 0x003fe20003800000 */
.L_x_6496:
        /* <DEDUP_REMOVED lines=11> */
.L_x_6497:
[----:B------:R-:W-:Y:S02]  /*25b50*/  IMAD.MOV.U32 R13, RZ, RZ, R9 ;  /* 0x000000ffff0d7224 */ /* 0x000fe400078e0009 */
[----:B------:R-:W-:Y:S02]  /*25b60*/  IMAD.MOV.U32 R12, RZ, RZ, 0x3 ;  /* 0x00000003ff0c7424 */ /* 0x000fe400078e00ff */
[----:B------:R-:W-:-:S07]  /*25b70*/  IMAD.MOV.U32 R2, RZ, RZ, R14 ;  /* 0x000000ffff027224 */ /* 0x000fce00078e000e */
[----:B------:R-:W-:Y:S05]  /*25b80*/  WARPSYNC.COLLECTIVE R15, `(.L_x_6498) ;  /* 0x000000000f087348 */ /* 0x000fea0003c00000 */
[----:B------:R0:W1:Y:S02]  /*25b90*/  SHFL.IDX P6, R14, R13, R12, R11 ;  /* 0x0000000c0d0e7389 */ /* 0x00006400000c000b */
[----:B01----:R-:W-:Y:S01]  /*25ba0*/  ENDCOLLECTIVE ;  /* 0x000000000000791b */ /* 0x003fe20003800000 */
.L_x_6498:
        /* <DEDUP_REMOVED lines=11> */
.L_x_6499:
[----:B------:R-:W-:Y:S01]  /*25c60*/  IMAD.MOV.U32 R13, RZ, RZ, R9 ;  /* 0x000000ffff0d7224 */ /* 0x000fe200078e0009 */
[----:B------:R-:W-:Y:S01]  /*25c70*/  MOV R12, 0x4 ;  /* 0x00000004000c7802 */ /* 0x000fe20000000f00 */
[----:B------:R-:W-:-:S07]  /*25c80*/  IMAD.MOV.U32 R2, RZ, RZ, R14 ;  /* 0x000000ffff027224 */ /* 0x000fce00078e000e */
[----:B------:R-:W-:Y:S05]  /*25c90*/  WARPSYNC.COLLECTIVE R15, `(.L_x_6500) ;  /* 0x000000000f087348 */ /* 0x000fea0003c00000 */
[----:B------:R0:W1:Y:S02]  /*25ca0*/  SHFL.IDX P6, R14, R13, R12, R11 ;  /* 0x0000000c0d0e7389 */ /* 0x00006400000c000b */
[----:B01----:R-:W-:Y:S01]  /*25cb0*/  ENDCOLLECTIVE ;  /* 0x000000000000791b */ /* 0x003fe20003800000 */
.L_x_6500:
        /* <DEDUP_REMOVED lines=11> */
.L_x_6501:
[----:B------:R-:W-:Y:S02]  /*25d70*/  IMAD.MOV.U32 R13, RZ, RZ, R9 ;  /* 0x000000ffff0d7224 */ /* 0x000fe400078e0009 */
[----:B------:R-:W-:Y:S02]  /*25d80*/  IMAD.MOV.U32 R12, RZ, RZ, 0x5 ;  /* 0x00000005ff0c7424 */ /* 0x000fe400078e00ff */
[----:B------:R-:W-:-:S07]  /*25d90*/  IMAD.MOV.U32 R2, RZ, RZ, R14 ;  /* 0x000000ffff027224 */ /* 0x000fce00078e000e */
[----:B------:R-:W-:Y:S05]  /*25da0*/  WARPSYNC.COLLECTIVE R15, `(.L_x_6502) ;  /* 0x000000000f087348 */ /* 0x000fea0003c00000 */
[----:B------:R0:W1:Y:S02]  /*25db0*/  SHFL.IDX P6, R14, R13, R12, R11 ;  /* 0x0000000c0d0e7389 */ /* 0x00006400000c000b */
[----:B01----:R-:W-:Y:S01]  /*25dc0*/  ENDCOLLECTIVE ;  /* 0x000000000000791b */ /* 0x003fe20003800000 */
.L_x_6502:
        /* <DEDUP_REMOVED lines=11> */
.L_x_6503:
[----:B------:R-:W-:Y:S01]  /*25e80*/  IMAD.MOV.U32 R2, RZ, RZ, R14 ;  /* 0x000000ffff027224 */ /* 0x000fe200078e000e */
[----:B------:R-:W-:Y:S06]  /*25e90*/  BRA `(.L_x_6504) ;  /* 0xffffff8c00c07947 */ /* 0x000fec000383ffff */
.L_x_6286:
[----:B---3--:R3:W4:Y:S02]  /*25ea0*/  SYNCS.PHASECHK.TRANS64.TRYWAIT P0, [R6+URZ+0x32460], R23 ;  /* 0x03246017060075a7 */ /* 0x008724000800017f */
[----:B----4-:R-:W-:Y:S05]  /*25eb0*/  @!P0 NANOSLEEP.SYNCS 0x989680 ;  /* 0x009896800000895d */ /* 0x010fea0003900000 */
[----:B------:R-:W4:Y:S02]  /*25ec0*/  @!P0 SYNCS.PHASECHK.TRANS64 P0, [R6+URZ+0x32460], R23 ;  /* 0x03246017060085a7 */ /* 0x000f24000800007f */
[----:B----4-:R-:W-:Y:S05]  /*25ed0*/  @!P0 BRA `(.L_x_6286) ;  /* 0xfffffffc00f08947 */ /* 0x010fea000383ffff */
[----:B------:R-:W-:Y:S05]  /*25ee0*/  BRA `(.L_x_6505) ;  /* 0xffffff9000107947 */ /* 0x000fea000383ffff */
.L_x_6287:
[----:B------:R-:W-:Y:S01]  /*25ef0*/  BSSY B1, `(.L_x_6506) ;  /* 0x0000008000017945 */ /* 0x000fe20003800000 */
[----:B------:R-:W-:Y:S01]  /*25f00*/  IMAD.MOV.U32 R13, RZ, RZ, R9 ;  /* 0x000000ffff0d7224 */ /* 0x000fe200078e0009 */
[----:B------:R-:W-:Y:S01]  /*25f10*/  MOV R15, 0xffffffff ;  /* 0xffffffff000f7802 */ /* 0x000fe20000000f00 */
[----:B------:R-:W-:Y:S02]  /*25f20*/  IMAD.MOV.U32 R12, RZ, RZ, RZ ;  /* 0x000000ffff0c7224 */ /* 0x000fe400078e00ff */
[----:B------:R-:W-:-:S07]  /*25f30*/  IMAD.MOV.U32 R11, RZ, RZ, 0x181f ;  /* 0x0000181fff0b7424 */ /* 0x000fce00078e00ff */
[----:B0-23--:R-:W-:Y:S05]  /*25f40*/  WARPSYNC.COLLECTIVE R15, `(.L_x_6507) ;  /* 0x000000000f087348 */ /* 0x00dfea0003c00000 */
[----:B------:R1:W4:Y:S02]  /*25f50*/  SHFL.IDX P6, R14, R13, R12, R11 ;  /* 0x0000000c0d0e7389 */ /* 0x00032400000c000b */
[----:B01234-:R-:W-:Y:S01]  /*25f60*/  ENDCOLLECTIVE ;  /* 0x000000000000791b */ /* 0x01ffe20003800000 */
.L_x_6507:
[----:B------:R-:W-:Y:S05]  /*25f70*/  BSYNC B1 ;  /* 0x0000000000017941 */ /* 0x000fea0003800000 */
.L_x_6506:
        /* <DEDUP_REMOVED lines=9> */
.L_x_6508:
[----:B------:R-:W-:Y:S02]  /*26010*/  IMAD.MOV.U32 R13, RZ, RZ, R9 ;  /* 0x000000ffff0d7224 */ /* 0x000fe400078e0009 */
[----:B------:R-:W-:Y:S01]  /*26020*/  IMAD.MOV.U32 R12, RZ, RZ, 0x1 ;  /* 0x00000001ff0c7424 */ /* 0x000fe200078e00ff */
[----:B------:R-:W-:-:S13]  /*26030*/  IADD3 R2, P0, R14, R0, RZ ;  /* 0x000000000e027210 */ /* 0x000fda0007f1e0ff */
[----:B------:R-:W-:Y:S05]  /*26040*/  WARPSYNC.COLLECTIVE R15, `(.L_x_6509) ;  /* 0x000000000f087348 */ /* 0x000fea0003c00000 */
[----:B------:R0:W1:Y:S02]  /*26050*/  SHFL.IDX P6, R14, R13, R12, R11 ;  /* 0x0000000c0d0e7389 */ /* 0x00006400000c000b */
[----:B01----:R-:W-:Y:S01]  /*26060*/  ENDCOLLECTIVE ;  /* 0x000000000000791b */ /* 0x003fe20003800000 */
.L_x_6509:
        /* <DEDUP_REMOVED lines=13> */
.L_x_6510:
[----:B------:R-:W-:Y:S01]  /*26140*/  MOV R13, R9 ;  /* 0x00000009000d7202 */ /* 0x000fe20000000f00 */
[----:B------:R-:W-:Y:S01]  /*26150*/  IMAD.MOV.U32 R12, RZ, RZ, 0x2 ;  /* 0x00000002ff0c7424 */ /* 0x000fe200078e00ff */
[----:B------:R-:W-:-:S13]  /*26160*/  IADD3 R2, P0, R14, R0, RZ ;  /* 0x000000000e027210 */ /* 0x000fda0007f1e0ff */
[----:B------:R-:W-:Y:S05]  /*26170*/  WARPSYNC.COLLECTIVE R15, `(.L_x_6511) ;  /* 0x000000000f087348 */ /* 0x000fea0003c00000 */
[----:B------:R0:W1:Y:S02]  /*26180*/  SHFL.IDX P6, R14, R13, R12, R11 ;  /* 0x0000000c0d0e7389 */ /* 0x00006400000c000b */
[----:B01----:R-:W-:Y:S01]  /*26190*/  ENDCOLLECTIVE ;  /* 0x000000000000791b */ /* 0x003fe20003800000 */
.L_x_6511:
        /* <DEDUP_REMOVED lines=13> */
.L_x_6512:
[----:B------:R-:W-:Y:S02]  /*26270*/  IMAD.MOV.U32 R13, RZ, RZ, R9 ;  /* 0x000000ffff0d7224 */ /* 0x000fe400078e0009 */
[----:B------:R-:W-:Y:S01]  /*26280*/  IMAD.MOV.U32 R12, RZ, RZ, 0x3 ;  /* 0x00000003ff0c7424 */ /* 0x000fe200078e00ff */
[----:B------:R-:W-:-:S13]  /*26290*/  IADD3 R2, P0, R14, R0, RZ ;  /* 0x000000000e027210 */ /* 0x000fda0007f1e0ff */
[----:B------:R-:W-:Y:S05]  /*262a0*/  WARPSYNC.COLLECTIVE R15, `(.L_x_6513) ;  /* 0x000000000f087348 */ /* 0x000fea0003c00000 */
[----:B------:R0:W1:Y:S02]  /*262b0*/  SHFL.IDX P6, R14, R13, R12, R11 ;  /* 0x0000000c0d0e7389 */ /* 0x00006400000c000b */
[----:B01----:R-:W-:Y:S01]  /*262c0*/  ENDCOLLECTIVE ;  /* 0x000000000000791b */ /* 0x003fe20003800000 */
.L_x_6513:
        /* <DEDUP_REMOVED lines=13> */
.L_x_6514:
[----:B------:R-:W-:Y:S02]  /*263a0*/  IMAD.MOV.U32 R13, RZ, RZ, R9 ;  /* 0x000000ffff0d7224 */ /* 0x000fe400078e0009 */
[----:B------:R-:W-:Y:S01]  /*263b0*/  IMAD.MOV.U32 R12, RZ, RZ, 0x4 ;  /* 0x00000004ff0c7424 */ /* 0x000fe200078e00ff */
[----:B------:R-:W-:-:S13]  /*263c0*/  IADD3 R2, P0, R14, R0, RZ ;  /* 0x000000000e027210 */ /* 0x000fda0007f1e0ff */
[----:B------:R-:W-:Y:S05]  /*263d0*/  WARPSYNC.COLLECTIVE R15, `(.L_x_6515) ;  /* 0x000000000f087348 */ /* 0x000fea0003c00000 */
[----:B------:R0:W1:Y:S02]  /*263e0*/  SHFL.IDX P6, R14, R13, R12, R11 ;  /* 0x0000000c0d0e7389 */ /* 0x00006400000c000b */
[----:B01----:R-:W-:Y:S01]  /*263f0*/  ENDCOLLECTIVE ;  /* 0x000000000000791b */ /* 0x003fe20003800000 */
.L_x_6515:
        /* <DEDUP_REMOVED lines=13> */
.L_x_6516:
[----:B------:R-:W-:Y:S02]  /*264d0*/  IMAD.MOV.U32 R13, RZ, RZ, R9 ;  /* 0x000000ffff0d7224 */ /* 0x000fe400078e0009 */
[----:B------:R-:W-:Y:S01]  /*264e0*/  IMAD.MOV.U32 R12, RZ, RZ, 0x5 ;  /* 0x00000005ff0c7424 */ /* 0x000fe200078e00ff */
[----:B------:R-:W-:-:S13]  /*264f0*/  IADD3 R2, P0, R14, R0, RZ ;  /* 0x000000000e027210 */ /* 0x000fda0007f1e0ff */
[----:B------:R-:W-:Y:S05]  /*26500*/  WARPSYNC.COLLECTIVE R15, `(.L_x_6517) ;  /* 0x000000000f087348 */ /* 0x000fea0003c00000 */
[----:B------:R0:W1:Y:S02]  /*26510*/  SHFL.IDX P6, R14, R13, R12, R11 ;  /* 0x0000000c0d0e7389 */ /* 0x00006400000c000b */
[----:B01----:R-:W-:Y:S01]  /*26520*/  ENDCOLLECTIVE ;  /* 0x000000000000791b */ /* 0x003fe20003800000 */
.L_x_6517:
        /* <DEDUP_REMOVED lines=13> */
.L_x_6518:
[----:B------:R-:W-:Y:S05]  /*26600*/  BRA `(.L_x_6519) ;  /* 0xffffff8c00547947 */ /* 0x000fea000383ffff */
.L_x_6295:
[----:B------:R-:W-:Y:S01]  /*26610*/  BSSY B0, `(.L_x_6520) ;  /* 0x0000008000007945 */ /* 0x000fe20003800000 */
[----:B------:R-:W-:Y:S02]  /*26620*/  IMAD.MOV.U32 R13, RZ, RZ, R24 ;  /* 0x000000ffff0d7224 */ /* 0x000fe400078e0018 */
[----:B------:R-:W-:Y:S02]  /*26630*/  IMAD.MOV.U32 R12, RZ, RZ, RZ ;  /* 0x000000ffff0c7224 */ /* 0x000fe400078e00ff */
[----:B-1----:R-:W-:Y:S02]  /*26640*/  IMAD.MOV.U32 R11, RZ, RZ, 0x1f ;  /* 0x0000001fff0b7424 */ /* 0x002fe400078e00ff */
[----:B------:R-:W-:-:S07]  /*26650*/  IMAD.MOV.U32 R15, RZ, RZ, -0x1 ;  /* 0xffffffffff0f7424 */ /* 0x000fce00078e00ff */
[----:B--23--:R-:W-:Y:S05]  /*26660*/  WARPSYNC.COLLECTIVE R15, `(.L_x_6521) ;  /* 0x000000000f087348 */ /* 0x00cfea0003c00000 */
[----:B------:R0:W1:Y:S02]  /*26670*/  SHFL.IDX P6, R14, R13, R12, R11 ;  /* 0x0000000c0d0e7389 */ /* 0x00006400000c000b */
[----:B0123--:R-:W-:Y:S01]  /*26680*/  ENDCOLLECTIVE ;  /* 0x000000000000791b */ /* 0x00ffe20003800000 */
.L_x_6521:
[----:B------:R-:W-:Y:S05]  /*26690*/  BSYNC B0 ;  /* 0x0000000000007941 */ /* 0x000fea0003800000 */
.L_x_6520:
        /* <DEDUP_REMOVED lines=9> */
.L_x_6522:
        /* <DEDUP_REMOVED lines=24> */
.L_x_6523:
[----:B------:R-:W-:Y:S01]  /*268b0*/  IMAD.MOV.U32 R12, RZ, RZ, 0x2 ;  /* 0x00000002ff0c7424 */ /* 0x000fe200078e00ff */
[----:B------:R-:W-:-:S05]  /*268c0*/  SEL R14, R14, RZ, P1 ;  /* 0x000000ff0e0e7207 */ /* 0x000fca0000800000 */
[----:B------:R-:W-:-:S04]  /*268d0*/  IMAD.IADD R5, R13, 0x1, R14 ;  /* 0x000000010d057824 */ /* 0x000fc800078e020e */
[----:B------:R-:W-:-:S07]  /*268e0*/  IMAD.MOV.U32 R13, RZ, RZ, R5 ;  /* 0x000000ffff0d7224 */ /* 0x000fce00078e0005 */
[----:B------:R-:W-:Y:S05]  /*268f0*/  WARPSYNC.COLLECTIVE R15, `(.L_x_6524) ;  /* 0x000000000f087348 */ /* 0x000fea0003c00000 */
[----:B------:R0:W1:Y:S02]  /*26900*/  SHFL.UP P6, R14, R13, R12, R11 ;  /* 0x0400000c0d0e7389 */ /* 0x00006400000c000b */
[----:B01----:R-:W-:Y:S01]  /*26910*/  ENDCOLLECTIVE ;  /* 0x000000000000791b */ /* 0x003fe20003800000 */
.L_x_6524:
[----:B------:R-:W-:Y:S01]  /*26920*/  IMAD.MOV.U32 R12, RZ, RZ, 0x4 ;  /* 0x00000004ff0c7424 */ /* 0x000fe200078e00ff */
[----:B------:R-:W-:-:S05]  /*26930*/  SEL R2, R14, RZ, P2 ;  /* 0x000000ff0e027207 */ /* 0x000fca0001000000 */
[----:B------:R-:W-:-:S05]  /*26940*/  IMAD.IADD R2, R5, 0x1, R2 ;  /* 0x0000000105027824 */ /* 0x000fca00078e0202 */
[----:B------:R-:W-:-:S07]  /*26950*/  MOV R13, R2 ;  /* 0x00000002000d7202 */ /* 0x000fce0000000f00 */
[----:B------:R-:W-:Y:S05]  /*26960*/  WARPSYNC.COLLECTIVE R15, `(.L_x_6525) ;  /* 0x000000000f087348 */ /* 0x000fea0003c00000 */
[----:B------:R0:W1:Y:S02]  /*26970*/  SHFL.UP P6, R14, R13, R12, R11 ;  /* 0x0400000c0d0e7389 */ /* 0x00006400000c000b */
[----:B01----:R-:W-:Y:S01]  /*26980*/  ENDCOLLECTIVE ;  /* 0x000000000000791b */ /* 0x003fe20003800000 */
.L_x_6525:
[----:B------:R-:W-:Y:S01]  /*26990*/  IMAD.MOV.U32 R12, RZ, RZ, 0x8 ;  /* 0x00000008ff0c7424 */ /* 0x000fe200078e00ff */
[----:B------:R-:W-:-:S05]  /*269a0*/  SEL R3, R14, RZ, P3 ;  /* 0x000000ff0e037207 */ /* 0x000fca0001800000 */
[----:B------:R-:W-:-:S04]  /*269b0*/  IMAD.IADD R3, R2, 0x1, R3 ;  /* 0x0000000102037824 */ /* 0x000fc800078e0203 */
[----:B------:R-:W-:-:S07]  /*269c0*/  IMAD.MOV.U32 R13, RZ, RZ, R3 ;  /* 0x000000ffff0d7224 */ /* 0x000fce00078e0003 */
[----:B------:R-:W-:Y:S05]  /*269d0*/  WARPSYNC.COLLECTIVE R15, `(.L_x_6526) ;  /* 0x000000000f087348 */ /* 0x000fea0003c00000 */
[----:B------:R0:W1:Y:S02]  /*269e0*/  SHFL.UP P6, R14, R13, R12, R11 ;  /* 0x0400000c0d0e7389 */ /* 0x00006400000c000b */
[----:B01----:R-:W-:Y:S01]  /*269f0*/  ENDCOLLECTIVE ;  /* 0x000000000000791b */ /* 0x003fe20003800000 */
.L_x_6526:
[----:B------:R-:W-:Y:S01]  /*26a00*/  IMAD.MOV.U32 R12, RZ, RZ, 0x10 ;  /* 0x00000010ff0c7424 */ /* 0x000fe200078e00ff */
[----:B------:R-:W-:-:S05]  /*26a10*/  SEL R14, R14, RZ, P4 ;  /* 0x000000ff0e0e7207 */ /* 0x000fca0002000000 */
[----:B------:R-:W-:-:S04]  /*26a20*/  IMAD.IADD R5, R3, 0x1, R14 ;  /* 0x0000000103057824 */ /* 0x000fc800078e020e */
[----:B------:R-:W-:-:S07]  /*26a30*/  IMAD.MOV.U32 R13, RZ, RZ, R5 ;  /* 0x000000ffff0d7224 */ /* 0x000fce00078e0005 */
[----:B------:R-:W-:Y:S05]  /*26a40*/  WARPSYNC.COLLECTIVE R15, `(.L_x_6527) ;  /* 0x000000000f087348 */ /* 0x000fea0003c00000 */
[----:B------:R0:W1:Y:S02]  /*26a50*/  SHFL.UP P6, R14, R13, R12, R11 ;  /* 0x0400000c0d0e7389 */ /* 0x00006400000c000b */
[----:B01----:R-:W-:Y:S01]  /*26a60*/  ENDCOLLECTIVE ;  /* 0x000000000000791b */ /* 0x003fe20003800000 */
.L_x_6527:
        /* <DEDUP_REMOVED lines=8> */
.L_x_6528:
[----:B------:R-:W-:Y:S05]  /*26af0*/  BRA `(.L_x_6529) ;  /* 0xffffff8c00b47947 */ /* 0x000fea000383ffff */
.L_x_6298:
[----:B------:R-:W-:Y:S01]  /*26b00*/  BSSY B0, `(.L_x_6530) ;  /* 0x0000007000007945 */ /* 0x000fe20003800000 */
[----:B------:R-:W-:Y:S01]  /*26b10*/  MOV R12, 0x1 ;  /* 0x00000001000c7802 */ /* 0x000fe20000000f00 */
[----:B-1----:R-:W-:Y:S02]  /*26b20*/  IMAD.MOV.U32 R11, RZ, RZ, RZ ;  /* 0x000000ffff0b7224 */ /* 0x002fe400078e00ff */
[----:B------:R-:W-:-:S07]  /*26b30*/  IMAD.MOV.U32 R15, RZ, RZ, -0x1 ;  /* 0xffffffffff0f7424 */ /* 0x000fce00078e00ff */
[----:B------:R-:W-:Y:S05]  /*26b40*/  WARPSYNC.COLLECTIVE R15, `(.L_x_6531) ;  /* 0x000000000f087348 */ /* 0x000fea0003c00000 */
[----:B------:R0:W1:Y:S02]  /*26b50*/  SHFL.UP P6, R14, R13, R12, R11 ;  /* 0x0400000c0d0e7389 */ /* 0x00006400000c000b */
[----:B01----:R-:W-:Y:S01]  /*26b60*/  ENDCOLLECTIVE ;  /* 0x000000000000791b */ /* 0x003fe20003800000 */
.L_x_6531:
[----:B------:R-:W-:Y:S05]  /*26b70*/  BSYNC B0 ;  /* 0x0000000000007941 */ /* 0x000fea0003800000 */
.L_x_6530:
        /* <DEDUP_REMOVED lines=8> */
.L_x_6532:
[----:B------:R-:W-:Y:S01]  /*26c00*/  IMAD.MOV.U32 R12, RZ, RZ, 0x4 ;  /* 0x00000004ff0c7424 */ /* 0x000fe200078e00ff */
[----:B------:R-:W-:-:S05]  /*26c10*/  SEL R2, R14, RZ, P2 ;  /* 0x000000ff0e027207 */ /* 0x000fca0001000000 */
[----:B------:R-:W-:-:S04]  /*26c20*/  IMAD.IADD R2, R13, 0x1, R2 ;  /* 0x000000010d027824 */ /* 0x000fc800078e0202 */
[----:B------:R-:W-:-:S07]  /*26c30*/  IMAD.MOV.U32 R13, RZ, RZ, R2 ;  /* 0x000000ffff0d7224 */ /* 0x000fce00078e0002 */
[----:B------:R-:W-:Y:S05]  /*26c40*/  WARPSYNC.COLLECTIVE R15, `(.L_x_6533) ;  /* 0x000000000f087348 */ /* 0x000fea0003c00000 */
[----:B------:R0:W1:Y:S02]  /*26c50*/  SHFL.UP P6, R14, R13, R12, R11 ;  /* 0x0400000c0d0e7389 */ /* 0x00006400000c000b */
[----:B01----:R-:W-:Y:S01]  /*26c60*/  ENDCOLLECTIVE ;  /* 0x000000000000791b */ /* 0x003fe20003800000 */
.L_x_6533:
[----:B------:R-:W-:Y:S01]  /*26c70*/  IMAD.MOV.U32 R12, RZ, RZ, 0x8 ;  /* 0x00000008ff0c7424 */ /* 0x000fe200078e00ff */
[----:B------:R-:W-:-:S05]  /*26c80*/  SEL R3, R14, RZ, P3 ;  /* 0x000000ff0e037207 */ /* 0x000fca0001800000 */
[----:B------:R-:W-:-:S04]  /*26c90*/  IMAD.IADD R3, R2, 0x1, R3 ;  /* 0x0000000102037824 */ /* 0x000fc800078e0203 */
[----:B------:R-:W-:-:S07]  /*26ca0*/  IMAD.MOV.U32 R13, RZ, RZ, R3 ;  /* 0x000000ffff0d7224 */ /* 0x000fce00078e0003 */
[----:B------:R-:W-:Y:S05]  /*26cb0*/  WARPSYNC.COLLECTIVE R15, `(.L_x_6534) ;  /* 0x000000000f087348 */ /* 0x000fea0003c00000 */
[----:B------:R0:W1:Y:S02]  /*26cc0*/  SHFL.UP P6, R14, R13, R12, R11 ;  /* 0x0400000c0d0e7389 */ /* 0x00006400000c000b */
[----:B01----:R-:W-:Y:S01]  /*26cd0*/  ENDCOLLECTIVE ;  /* 0x000000000000791b */ /* 0x003fe20003800000 */
.L_x_6534:
[----:B------:R-:W-:Y:S01]  /*26ce0*/  IMAD.MOV.U32 R12, RZ, RZ, 0x10 ;  /* 0x00000010ff0c7424 */ /* 0x000fe200078e00ff */
[----:B------:R-:W-:-:S04]  /*26cf0*/  SEL R14, R14, RZ, P4 ;  /* 0x000000ff0e0e7207 */ /* 0x000fc80002000000 */
[----:B------:R-:W-:-:S05]  /*26d00*/  IADD3 R5, R3, R14, RZ ;  /* 0x0000000e03057210 */ /* 0x000fca0007ffe0ff */
[----:B------:R-:W-:-:S07]  /*26d10*/  IMAD.MOV.U32 R13, RZ, RZ, R5 ;  /* 0x000000ffff0d7224 */ /* 0x000fce00078e0005 */
[----:B------:R-:W-:Y:S05]  /*26d20*/  WARPSYNC.COLLECTIVE R15, `(.L_x_6535) ;  /* 0x000000000f087348 */ /* 0x000fea0003c00000 */
[----:B------:R0:W1:Y:S02]  /*26d30*/  SHFL.UP P6, R14, R13, R12, R11 ;  /* 0x0400000c0d0e7389 */ /* 0x00006400000c000b */
[----:B01----:R-:W-:Y:S01]  /*26d40*/  ENDCOLLECTIVE ;  /* 0x000000000000791b */ /* 0x003fe20003800000 */
.L_x_6535:
        /* <DEDUP_REMOVED lines=8> */
.L_x_6536:
[----:B------:R-:W-:Y:S05]  /*26dd0*/  BRA `(.L_x_6537) ;  /* 0xffffff8c00a07947 */ /* 0x000fea000383ffff */
.L_x_6300:
[----:B------:R-:W-:Y:S01]  /*26de0*/  BSSY B0, `(.L_x_6538) ;  /* 0x0000006000007945 */ /* 0x000fe20003800000 */
[----:B------:R-:W-:Y:S01]  /*26df0*/  PLOP3.LUT P6, PT, P6, PT, PT, 0x8, 0x0 ;  /* 0x000000000000781c */ /* 0x000fe200037ce170 */
[----:B------:R-:W-:-:S12]  /*26e00*/  IMAD.MOV.U32 R15, RZ, RZ, -0x1 ;  /* 0xffffffffff0f7424 */ /* 0x000fd800078e00ff */
[----:B01----:R-:W-:Y:S05]  /*26e10*/  WARPSYNC.COLLECTIVE R15, `(.L_x_6539) ;  /* 0x000000000f087348 */ /* 0x003fea0003c00000 */
[----:B------:R-:W-:Y:S01]  /*26e20*/  VOTE.ANY R14, PT, P6 ;  /* 0x00000000000e7806 */ /* 0x000fe200030e0100 */
[----:B01----:R-:W-:Y:S06]  /*26e30*/  ENDCOLLECTIVE ;  /* 0x000000000000791b */ /* 0x003fec0003800000 */
.L_x_6539:
[----:B------:R-:W-:Y:S05]  /*26e40*/  BSYNC B0 ;  /* 0x0000000000007941 */ /* 0x000fea0003800000 */
.L_x_6538:
        /* <DEDUP_REMOVED lines=8> */
.L_x_6540:
[----:B------:R-:W-:Y:S01]  /*26ed0*/  IMAD.IADD R27, R12, 0x1, R27 ;  /* 0x000000010c1b7824 */ /* 0x000fe200078e021b */
[----:B------:R-:W-:Y:S01]  /*26ee0*/  MOV R13, R4 ;  /* 0x00000004000d7202 */ /* 0x000fe20000000f00 */
[----:B------:R-:W-:-:S07]  /*26ef0*/  IMAD.MOV.U32 R25, RZ, RZ, R14 ;  /* 0x000000ffff197224 */ /* 0x000fce00078e000e */
[----:B------:R-:W-:Y:S05]  /*26f00*/  WARPSYNC.COLLECTIVE R15, `(.L_x_6541) ;  /* 0x000000000f087348 */ /* 0x000fea0003c00000 */
[----:B------:R0:W1:Y:S02]  /*26f10*/  SHFL.IDX P6, R14, R13, R12, R11 ;  /* 0x0000000c0d0e7389 */ /* 0x00006400000c000b */
[----:B01----:R-:W-:Y:S01]  /*26f20*/  ENDCOLLECTIVE ;  /* 0x000000000000791b */ /* 0x003fe20003800000 */
.L_x_6541:
[----:B------:R-:W-:Y:S01]  /*26f30*/  IMAD.MOV.U32 R4, RZ, RZ, R14 ;  /* 0x000000ffff047224 */ /* 0x000fe200078e000e */
[----:B------:R-:W-:Y:S06]  /*26f40*/  BRA `(.L_x_6542) ;  /* 0xffffff8c00847947 */ /* 0x000fec000383ffff */
.L_x_6302:
[----:B------:R-:W-:Y:S01]  /*26f50*/  BSSY B0, `(.L_x_6543) ;  /* 0x0000007000007945 */ /* 0x000fe20003800000 */
[----:B------:R-:W-:Y:S02]  /*26f60*/  IMAD.MOV.U32 R13, RZ, RZ, R2 ;  /* 0x000000ffff0d7224 */ /* 0x000fe400078e0002 */
[----:B-1----:R-:W-:Y:S02]  /*26f70*/  IMAD.MOV.U32 R11, RZ, RZ, 0x1f ;  /* 0x0000001fff0b7424 */ /* 0x002fe400078e00ff */
[----:B------:R-:W-:-:S07]  /*26f80*/  IMAD.MOV.U32 R15, RZ, RZ, -0x1 ;  /* 0xffffffffff0f7424 */ /* 0x000fce00078e00ff */
[----:B0--34-:R-:W-:Y:S05]  /*26f90*/  WARPSYNC.COLLECTIVE R15, `(.L_x_6544) ;  /* 0x000000000f087348 */ /* 0x019fea0003c00000 */
[----:B------:R1:W2:Y:S02]  /*26fa0*/  SHFL.IDX P6, R14, R13, R12, R11 ;  /* 0x0000000c0d0e7389 */ /* 0x0002a400000c000b */
[----:B01234-:R-:W-:Y:S01]  /*26fb0*/  ENDCOLLECTIVE ;  /* 0x000000000000791b */ /* 0x01ffe20003800000 */
.L_x_6544:
[----:B------:R-:W-:Y:S05]  /*26fc0*/  BSYNC B0 ;  /* 0x0000000000007941 */ /* 0x000fea0003800000 */
.L_x_6543:
[----:B------:R-:W-:Y:S01]  /*26fd0*/  IMAD.MOV.U32 R6, RZ, RZ, R14 ;  /* 0x000000ffff067224 */ /* 0x000fe200078e000e */
[----:B------:R-:W-:Y:S06]  /*26fe0*/  BRA `(.L_x_6301) ;  /* 0xffffff8c00747947 */ /* 0x000fec000383ffff */
.L_x_6308:
[----:B-1----:R1:W4:Y:S02]  /*26ff0*/  SYNCS.PHASECHK.TRANS64.TRYWAIT P0, [R4+URZ+0x32420], R0 ;  /* 0x03242000040075a7 */ /* 0x002324000800017f */
[----:B----4-:R-:W-:Y:S05]  /*27000*/  @!P0 NANOSLEEP.SYNCS 0x989680 ;  /* 0x009896800000895d */ /* 0x010fea0003900000 */
[----:B------:R-:W4:Y:S02]  /*27010*/  @!P0 SYNCS.PHASECHK.TRANS64 P0, [R4+URZ+0x32420], R0 ;  /* 0x03242000040085a7 */ /* 0x000f24000800007f */
[----:B----4-:R-:W-:Y:S05]  /*27020*/  @!P0 BRA `(.L_x_6308) ;  /* 0xfffffffc00f08947 */ /* 0x010fea000383ffff */
[----:B------:R-:W-:Y:S05]  /*27030*/  BRA `(.L_x_6545) ;  /* 0xffffff9400cc7947 */ /* 0x000fea000383ffff */
.L_x_6309:
        /* <DEDUP_REMOVED lines=11> */
.L_x_6547:
[----:B------:R-:W-:Y:S05]  /*270f0*/  BSYNC B0 ;  /* 0x0000000000007941 */ /* 0x000fea0003800000 */
.L_x_6546:
[----:B------:R-:W-:Y:S05]  /*27100*/  BRA `(.L_x_6548) ;  /* 0xffffff9400b47947 */ /* 0x000fea000383ffff */
.L_x_6310:
[----:B------:R-:W-:Y:S01]  /*27110*/  BSSY B0, `(.L_x_6549) ;  /* 0x0000006000007945 */ /* 0x000fe20003800000 */
[----:B------:R-:W-:-:S07]  /*27120*/  IMAD.MOV.U32 R15, RZ, RZ, -0x1 ;  /* 0xffffffffff0f7424 */ /* 0x000fce00078e00ff */
[----:B0123--:R-:W-:Y:S05]  /*27130*/  WARPSYNC.COLLECTIVE R15, `(.L_x_6550) ;  /* 0x000000000f0c7348 */ /* 0x00ffea0003c00000 */
[----:B------:R-:W-:Y:S02]  /*27140*/  ELECT P6, UR62, PT ;  /* 0x00000000003e782f */ /* 0x000fe400038c0000 */
[----:B------:R-:W-:Y:S01]  /*27150*/  MOV R14, UR62 ;  /* 0x0000003e000e7c02 */ /* 0x000fe20008000f00 */
[----:B0123--:R-:W-:Y:S10]  /*27160*/  ENDCOLLECTIVE ;  /* 0x000000000000791b */ /* 0x00fff40003800000 */
.L_x_6550:
[----:B------:R-:W-:Y:S05]  /*27170*/  BSYNC B0 ;  /* 0x0000000000007941 */ /* 0x000fea0003800000 */
.L_x_6549:
[----:B------:R-:W-:Y:S05]  /*27180*/  BRA `(.L_x_6551) ;  /* 0xffffff9400a87947 */ /* 0x000fea000383ffff */
.L_x_6312:
[----:B-1----:R1:W4:Y:S02]  /*27190*/  SYNCS.PHASECHK.TRANS64.TRYWAIT P1, [R5+URZ+0x32440], R0 ;  /* 0x03244000050075a7 */ /* 0x002324000802017f */
[----:B----4-:R-:W-:Y:S05]  /*271a0*/  @!P1 NANOSLEEP.SYNCS 0x989680 ;  /* 0x009896800000995d */ /* 0x010fea0003900000 */
[----:B------:R-:W4:Y:S02]  /*271b0*/  @!P1 SYNCS.PHASECHK.TRANS64 P1, [R5+URZ+0x32440], R0 ;  /* 0x03244000050095a7 */ /* 0x000f24000802007f */
[----:B----4-:R-:W-:Y:S05]  /*271c0*/  @!P1 BRA `(.L_x_6312) ;  /* 0xfffffffc00f09947 */ /* 0x010fea000383ffff */
[----:B------:R-:W-:Y:S05]  /*271d0*/  BRA `(.L_x_6552) ;  /* 0xffffff9400c87947 */ /* 0x000fea000383ffff */
.L_x_6314:
[----:B----4-:R4:W0:Y:S02]  /*271e0*/  SYNCS.PHASECHK.TRANS64.TRYWAIT P1, [R19+URZ+0x32440], R2 ;  /* 0x03244002130075a7 */ /* 0x010824000802017f */
[----:B0-----:R-:W-:Y:S05]  /*271f0*/  @!P1 NANOSLEEP.SYNCS 0x989680 ;  /* 0x009896800000995d */ /* 0x001fea0003900000 */
[----:B------:R-:W0:Y:S02]  /*27200*/  @!P1 SYNCS.PHASECHK.TRANS64 P1, [R19+URZ+0x32440], R2 ;  /* 0x03244002130095a7 */ /* 0x000e24000802007f */
[----:B0-----:R-:W-:Y:S05]  /*27210*/  @!P1 BRA `(.L_x_6314) ;  /* 0xfffffffc00f09947 */ /* 0x001fea000383ffff */
[----:B------:R-:W-:Y:S05]  /*27220*/  BRA `(.L_x_6553) ;  /* 0xffffff9400d47947 */ /* 0x000fea000383ffff */
.L_x_6316:
[----:B------:R0:W0:Y:S02]  /*27230*/  SYNCS.PHASECHK.TRANS64.TRYWAIT P1, [R5+URZ+0x32460], R0 ;  /* 0x03246000050075a7 */ /* 0x000024000802017f */
[----:B0-----:R-:W-:Y:S05]  /*27240*/  @!P1 NANOSLEEP.SYNCS 0x989680 ;  /* 0x009896800000995d */ /* 0x001fea0003900000 */
[----:B------:R-:W0:Y:S02]  /*27250*/  @!P1 SYNCS.PHASECHK.TRANS64 P1, [R5+URZ+0x32460], R0 ;  /* 0x03246000050095a7 */ /* 0x000e24000802007f */
[----:B0-----:R-:W-:Y:S05]  /*27260*/  @!P1 BRA `(.L_x_6316) ;  /* 0xfffffffc00f09947 */ /* 0x001fea000383ffff */
[----:B------:R-:W-:Y:S05]  /*27270*/  BRA `(.L_x_6554) ;  /* 0xffffff9400d07947 */ /* 0x000fea000383ffff */
.L_x_6555:
        /* <DEDUP_REMOVED lines=16> */
.L_x_6576:


//--------------------- .nv.global.init           --------------------------
	.section	.nv.global.init,"aw",@progbits
.nv.global.init:
	.type		$str$23,@object
	.size		$str$23,($str$24 - $str$23)
$str$23:
        /*0000*/ 	.byte	0x28, 0x61, 0x64, 0x64, 0x72, 0x65, 0x73, 0x73, 0x20, 0x26, 0x20, 0x6d, 0x61, 0x73, 0x6b, 0x29
        /*0010*/ 	.byte	0x20, 0x3d, 0x3d, 0x20, 0x30, 0x00
	.type		$str$24,@object
	.size		$str$24,(__unnamed_4 - $str$24)
$str$24:
        /*0016*/ 	.byte	0x2f, 0x74, 0x6d, 0x70, 0x2f, 0x6f, 0x73, 0x73, 0x5f, 0x6b, 0x65, 0x72, 0x6e, 0x65, 0x6c, 0x73
        /*0026*/ 	.byte	0x5f, 0x73, 0x72, 0x63, 0x2f, 0x66, 0x6c, 0x61, 0x73, 0x68, 0x5f, 0x61, 0x74, 0x74, 0x65, 0x6e
        /*0036*/ 	.byte	0x74, 0x69, 0x6f, 0x6e, 0x2f, 0x63, 0x73, 0x72, 0x63, 0x2f, 0x63, 0x75, 0x74, 0x6c, 0x61, 0x73
        /*0046*/ 	.byte	0x73, 0x2f, 0x69, 0x6e, 0x63, 0x6c, 0x75, 0x64, 0x65, 0x2f, 0x63, 0x75, 0x74, 0x65, 0x2f, 0x70
        /*0056*/ 	.byte	0x6f, 0x69, 0x6e, 0x74, 0x65, 0x72, 0x5f, 0x66, 0x6c, 0x61, 0x67, 0x67, 0x65, 0x64, 0x2e, 0x68
        /*0066*/ 	.byte	0x70, 0x70, 0x00
	.type		__unnamed_4,@object
	.size		__unnamed_4,(__unnamed_5 - __unnamed_4)
__unnamed_4:
        /* <DEDUP_REMOVED lines=23> */
        /*01d9*/ 	.byte	0x3a, 0x43, 0x3c, 0x30, 0x3e, 0x3e, 0x3e, 0x3e, 0x3e, 0x20, 0x26, 0x5d, 0x00
	.type		__unnamed_5,@object
	.size		__unnamed_5,(__unnamed_7 - __unnamed_5)
__unnamed_5:
        /* <DEDUP_REMOVED lines=24> */
	.type		__unnamed_7,@object
	.size		__unnamed_7,(__unnamed_6 - __unnamed_7)
__unnamed_7:
        /* <DEDUP_REMOVED lines=24> */
	.type		__unnamed_6,@object
	.size		__unnamed_6,(__unnamed_1 - __unnamed_6)
__unnamed_6:
        /* <DEDUP_REMOVED lines=28> */
        /*06a6*/ 	.byte	0x34, 0x3e, 0x3e, 0x3e, 0x3e, 0x3e, 0x5d, 0x00
	.type		__unnamed_1,@object
	.size		__unnamed_1,(__unnamed_3 - __unnamed_1)
__unnamed_1:
        /* <DEDUP_REMOVED lines=28> */
        /*086e*/ 	.byte	0x34, 0x3e, 0x3e, 0x3e, 0x3e, 0x3e, 0x20, 0x26, 0x5d, 0x00
	.type		__unnamed_3,@object
	.size		__unnamed_3,(__unnamed_2 - __unnamed_3)
__unnamed_3:
        /* <DEDUP_REMOVED lines=29> */
	.type		__unnamed_2,@object
	.size		__unnamed_2,(.L_1 - __unnamed_2)
__unnamed_2:
        /* <DEDUP_REMOVED lines=29> */
.L_1:


//--------------------- .nv.shared._ZN7cutlass13device_kernelIN5flash11enable_sm90INS1_16FlashAttnFwdSm90INS1_25CollectiveMainloopFwdSm90ILi2EN4cute5tupleIJNS5_1CILi1EEES8_S8_EEENS6_IJNS7_ILi128EEENS7_ILi96EEENS7_ILi64EEEEEELi256ENS_6half_tEfNS_4arch4Sm90ELb0ELb0ELb0ELb0ELb1ELb0ELb0ELb1ELb0ELb1ELb1ELb0EEENS1_21CollectiveEpilogueFwdINS6_IJSA_NS7_ILi256EEESB_EEES9_SE_SG_Li256ELb0ELb1ELb1ELb0EEENS1_19SingleTileSchedulerILb0ELb1ELb1ELi128EEEEEEEEEvNT_6ParamsE --------------------------
	.section	.nv.shared._ZN7cutlass13device_kernelIN5flash11enable_sm90INS1_16FlashAttnFwdSm90INS1_25CollectiveMainloopFwdSm90ILi2EN4cute5tupleIJNS5_1CILi1EEES8_S8_EEENS6_IJNS7_ILi128EEENS7_ILi96EEENS7_ILi64EEEEEELi256ENS_6half_tEfNS_4arch4Sm90ELb0ELb0ELb0ELb0ELb1ELb0ELb0ELb1ELb0ELb1ELb1ELb0EEENS1_21CollectiveEpilogueFwdINS6_IJSA_NS7_ILi256EEESB_EEES9_SE_SG_Li256ELb0ELb1ELb1ELb0EEENS1_19SingleTileSchedulerILb0ELb1ELb1ELi128EEEEEEEEEvNT_6ParamsE,"aw",@nobits
	.sectionflags	@""
	.align	16
	.zero		1024


//--------------------- .nv.shared.reserved.0     --------------------------
	.section	.nv.shared.reserved.0,"aw",@nobits
	.weak		__nv_reservedSMEM_offset_0_alias
	.size		__nv_reservedSMEM_offset_0_alias, 0, 0
	.other		__nv_reservedSMEM_offset_0_alias,@"STO_CUDA_RESERVED_SHARED STV_DEFAULT"
__nv_reservedSMEM_offset_0_alias:
	.zero		0


//--------------------- .nv.global                --------------------------
	.section	.nv.global,"aw",@nobits
.nv.global:
	.type		_ZN81_INTERNAL_2a66907c_45_flash_fwd_hdim64_256_fp16_paged_split_sm90_cu_9949e2e8_44324cute1_E,@object
	.size		_ZN81_INTERNAL_2a66907c_45_flash_fwd_hdim64_256_fp16_paged_split_sm90_cu_9949e2e8_44324cute1_E,(_ZN81_INTERNAL_2a66907c_45_flash_fwd_hdim64_256_fp16_paged_split_sm90_cu_9949e2e8_44324cuda3std3__45__cpo6cbeginE - _ZN81_INTERNAL_2a66907c_45_flash_fwd_hdim64_256_fp16_paged_split_sm90_cu_9949e2e8_44324cute1_E)
_ZN81_INTERNAL_2a66907c_45_flash_fwd_hdim64_256_fp16_paged_split_sm90_cu_9949e2e8_44324cute1_E:
	.zero		1
	.type		_ZN81_INTERNAL_2a66907c_45_flash_fwd_hdim64_256_fp16_paged_split_sm90_cu_9949e2e8_44324cuda3std3__45__cpo6cbeginE,@object
	.size		_ZN81_INTERNAL_2a66907c_45_flash_fwd_hdim64_256_fp16_paged_split_sm90_cu_9949e2e8_44324cuda3std3__45__cpo6cbeginE,(_ZN81_INTERNAL_2a66907c_45_flash_fwd_hdim64_256_fp16_paged_split_sm90_cu_9949e2e8_44324cuda3std3__48in_placeE - _ZN81_INTERNAL_2a66907c_45_flash_fwd_hdim64_256_fp16_paged_split_sm90_cu_9949e2e8_44324cuda3std3__45__cpo6cbeginE)
_ZN81_INTERNAL_2a66907c_45_flash_fwd_hdim64_256_fp16_paged_split_sm90_cu_9949e2e8_44324cuda3std3__45__cpo6cbeginE:
	.zero		1
	.type		_ZN81_INTERNAL_2a66907c_45_flash_fwd_hdim64_256_fp16_paged_split_sm90_cu_9949e2e8_44324cuda3std3__48in_placeE,@object
	.size		_ZN81_INTERNAL_2a66907c_45_flash_fwd_hdim64_256_fp16_paged_split_sm90_cu_9949e2e8_44324cuda3std3__48in_placeE,(_ZN81_INTERNAL_2a66907c_45_flash_fwd_hdim64_256_fp16_paged_split_sm90_cu_9949e2e8_44324cuda3std6ranges3__45__cpo9iter_moveE - _ZN81_INTERNAL_2a66907c_45_flash_fwd_hdim64_256_fp16_paged_split_sm90_cu_9949e2e8_44324cuda3std3__48in_placeE)
_ZN81_INTERNAL_2a66907c_45_flash_fwd_hdim64_256_fp16_paged_split_sm90_cu_9949e2e8_44324cuda3std3__48in_placeE:
	.zero		1
	.type		_ZN81_INTERNAL_2a66907c_45_flash_fwd_hdim64_256_fp16_paged_split_sm90_cu_9949e2e8_44324cuda3std6ranges3__45__cpo9iter_moveE,@object
	.size		_ZN81_INTERNAL_2a66907c_45_flash_fwd_hdim64_256_fp16_paged_split_sm90_cu_9949e2e8_44324cuda3std6ranges3__45__cpo9iter_moveE,(_ZN81_INTERNAL_2a66907c_45_flash_fwd_hdim64_256_fp16_paged_split_sm90_cu_9949e2e8_44324cuda3std3__45__cpo5beginE - _ZN81_INTERNAL_2a66907c_45_flash_fwd_hdim64_256_fp16_paged_split_sm90_cu_9949e2e8_44324cuda3std6ranges3__45__cpo9iter_moveE)
_ZN81_INTERNAL_2a66907c_45_flash_fwd_hdim64_256_fp16_paged_split_sm90_cu_9949e2e8_44324cuda3std6ranges3__45__cpo9iter_moveE:
	.zero		1
	.type		_ZN81_INTERNAL_2a66907c_45_flash_fwd_hdim64_256_fp16_paged_split_sm90_cu_9949e2e8_44324cuda3std3__45__cpo5beginE,@object
	.size		_ZN81_INTERNAL_2a66907c_45_flash_fwd_hdim64_256_fp16_paged_split_sm90_cu_9949e2e8_44324cuda3std3__45__cpo5beginE,(_ZN81_INTERNAL_2a66907c_45_flash_fwd_hdim64_256_fp16_paged_split_sm90_cu_9949e2e8_44324cuda3std3__483_GLOBAL__N__2a66907c_45_flash_fwd_hdim64_256_fp16_paged_split_sm90_cu_9949e2e8_44326ignoreE - _ZN81_INTERNAL_2a66907c_45_flash_fwd_hdim64_256_fp16_paged_split_sm90_cu_9949e2e8_44324cuda3std3__45__cpo5beginE)
_ZN81_INTERNAL_2a66907c_45_flash_fwd_hdim64_256_fp16_paged_split_sm90_cu_9949e2e8_44324cuda3std3__45__cpo5beginE:
	.zero		1
	.type		_ZN81_INTERNAL_2a66907c_45_flash_fwd_hdim64_256_fp16_paged_split_sm90_cu_9949e2e8_44324cuda3std3__483_GLOBAL__N__2a66907c_45_flash_fwd_hdim64_256_fp16_paged_split_sm90_cu_9949e2e8_44326ignoreE,@object
	.size		_ZN81_INTERNAL_2a66907c_45_flash_fwd_hdim64_256_fp16_paged_split_sm90_cu_9949e2e8_44324cuda3std3__483_GLOBAL__N__2a66907c_45_flash_fwd_hdim64_256_fp16_paged_split_sm90_cu_9949e2e8_44326ignoreE,(_ZN81_INTERNAL_2a66907c_45_flash_fwd_hdim64_256_fp16_paged_split_sm90_cu_9949e2e8_44324cute7productE - _ZN81_INTERNAL_2a66907c_45_flash_fwd_hdim64_256_fp16_paged_split_sm90_cu_9949e2e8_44324cuda3std3__483_GLOBAL__N__2a66907c_45_flash_fwd_hdim64_256_fp16_paged_split_sm90_cu_9949e2e8_44326ignoreE)
_ZN81_INTERNAL_2a66907c_45_flash_fwd_hdim64_256_fp16_paged_split_sm90_cu_9949e2e8_44324cuda3std3__483_GLOBAL__N__2a66907c_45_flash_fwd_hdim64_256_fp16_paged_split_sm90_cu_9949e2e8_44326ignoreE:
	.zero		1
	.type		_ZN81_INTERNAL_2a66907c_45_flash_fwd_hdim64_256_fp16_paged_split_sm90_cu_9949e2e8_44324cute7productE,@object
	.size		_ZN81_INTERNAL_2a66907c_45_flash_fwd_hdim64_256_fp16_paged_split_sm90_cu_9949e2e8_44324cute7productE,(_ZN81_INTERNAL_2a66907c_45_flash_fwd_hdim64_256_fp16_paged_split_sm90_cu_9949e2e8_44324cuda3std3__45__cpo3endE - _ZN81_INTERNAL_2a66907c_45_flash_fwd_hdim64_256_fp16_paged_split_sm90_cu_9949e2e8_44324cute7productE)
_ZN81_INTERNAL_2a66907c_45_flash_fwd_hdim64_256_fp16_paged_split_sm90_cu_9949e2e8_44324cute7productE:
	.zero		1
	.type		_ZN81_INTERNAL_2a66907c_45_flash_fwd_hdim64_256_fp16_paged_split_sm90_cu_9949e2e8_44324cuda3std3__45__cpo3endE,@object
	.size		_ZN81_INTERNAL_2a66907c_45_flash_fwd_hdim64_256_fp16_paged_split_sm90_cu_9949e2e8_44324cuda3std3__45__cpo3endE,(_ZN81_INTERNAL_2a66907c_45_flash_fwd_hdim64_256_fp16_paged_split_sm90_cu_9949e2e8_44324cuda3std3__419piecewise_constructE - _ZN81_INTERNAL_2a66907c_45_flash_fwd_hdim64_256_fp16_paged_split_sm90_cu_9949e2e8_44324cuda3std3__45__cpo3endE)
_ZN81_INTERNAL_2a66907c_45_flash_fwd_hdim64_256_fp16_paged_split_sm90_cu_9949e2e8_44324cuda3std3__45__cpo3endE:
	.zero		1
	.type		_ZN81_INTERNAL_2a66907c_45_flash_fwd_hdim64_256_fp16_paged_split_sm90_cu_9949e2e8_44324cuda3std3__419piecewise_constructE,@object
	.size		_ZN81_INTERNAL_2a66907c_45_flash_fwd_hdim64_256_fp16_paged_split_sm90_cu_9949e2e8_44324cuda3std3__419piecewise_constructE,(_ZN81_INTERNAL_2a66907c_45_flash_fwd_hdim64_256_fp16_paged_split_sm90_cu_9949e2e8_44324cuda3std3__45__cpo4cendE - _ZN81_INTERNAL_2a66907c_45_flash_fwd_hdim64_256_fp16_paged_split_sm90_cu_9949e2e8_44324cuda3std3__419piecewise_constructE)
_ZN81_INTERNAL_2a66907c_45_flash_fwd_hdim64_256_fp16_paged_split_sm90_cu_9949e2e8_44324cuda3std3__419piecewise_constructE:
	.zero		1
	.type		_ZN81_INTERNAL_2a66907c_45_flash_fwd_hdim64_256_fp16_paged_split_sm90_cu_9949e2e8_44324cuda3std3__45__cpo4cendE,@object
	.size		_ZN81_INTERNAL_2a66907c_45_flash_fwd_hdim64_256_fp16_paged_split_sm90_cu_9949e2e8_44324cuda3std3__45__cpo4cendE,(_ZN81_INTERNAL_2a66907c_45_flash_fwd_hdim64_256_fp16_paged_split_sm90_cu_9949e2e8_44324cuda3std6ranges3__45__cpo4swapE - _ZN81_INTERNAL_2a66907c_45_flash_fwd_hdim64_256_fp16_paged_split_sm90_cu_9949e2e8_44324cuda3std3__45__cpo4cendE)
_ZN81_INTERNAL_2a66907c_45_flash_fwd_hdim64_256_fp16_paged_split_sm90_cu_9949e2e8_44324cuda3std3__45__cpo4cendE:
	.zero		1
	.type		_ZN81_INTERNAL_2a66907c_45_flash_fwd_hdim64_256_fp16_paged_split_sm90_cu_9949e2e8_44324cuda3std6ranges3__45__cpo4swapE,@object
	.size		_ZN81_INTERNAL_2a66907c_45_flash_fwd_hdim64_256_fp16_paged_split_sm90_cu_9949e2e8_44324cuda3std6ranges3__45__cpo4swapE,(.L_14 - _ZN81_INTERNAL_2a66907c_45_flash_fwd_hdim64_256_fp16_paged_split_sm90_cu_9949e2e8_44324cuda3std6ranges3__45__cpo4swapE)
_ZN81_INTERNAL_2a66907c_45_flash_fwd_hdim64_256_fp16_paged_split_sm90_cu_9949e2e8_44324cuda3std6ranges3__45__cpo4swapE:
	.zero		1
.L_14:


//--------------------- .nv.shared._ZN7cutlass13device_kernelIN5flash11enable_sm90INS1_16FlashAttnFwdSm90INS1_25CollectiveMainloopFwdSm90ILi2EN4cute5tupleIJNS5_1CILi1EEES8_S8_EEENS6_IJNS7_ILi128EEENS7_ILi96EEENS7_ILi64EEEEEELi256ENS_6half_tEfNS_4arch4Sm90ELb0ELb0ELb0ELb0ELb1ELb0ELb1ELb1ELb0ELb1ELb1ELb0EEENS1_21CollectiveEpilogueFwdINS6_IJSA_NS7_ILi256EEESB_EEES9_SE_SG_Li256ELb0ELb1ELb1ELb0EEENS1_19SingleTileSchedulerILb0ELb1ELb1ELi128EEEEEEEEEvNT_6ParamsE --------------------------
	.section	.nv.shared._ZN7cutlass13device_kernelIN5flash11enable_sm90INS1_16FlashAttnFwdSm90INS1_25CollectiveMainloopFwdSm90ILi2EN4cute5tupleIJNS5_1CILi1EEES8_S8_EEENS6_IJNS7_ILi128EEENS7_ILi96EEENS7_ILi64EEEEEELi256ENS_6half_tEfNS_4arch4Sm90ELb0ELb0ELb0ELb0ELb1ELb0ELb1ELb1ELb0ELb1ELb1ELb0EEENS1_21CollectiveEpilogueFwdINS6_IJSA_NS7_ILi256EEESB_EEES9_SE_SG_Li256ELb0ELb1ELb1ELb0EEENS1_19SingleTileSchedulerILb0ELb1ELb1ELi128EEEEEEEEEvNT_6ParamsE,"aw",@nobits
	.sectionflags	@""
	.align	16
	.zero		1024


//--------------------- .nv.shared._ZN7cutlass13device_kernelIN5flash11enable_sm90INS1_16FlashAttnFwdSm90INS1_25CollectiveMainloopFwdSm90ILi2EN4cute5tupleIJNS5_1CILi1EEES8_S8_EEENS6_IJNS7_ILi128EEENS7_ILi96EEENS7_ILi64EEEEEELi256ENS_6half_tEfNS_4arch4Sm90ELb0ELb0ELb0ELb1ELb1ELb0ELb0ELb1ELb0ELb1ELb1ELb0EEENS1_21CollectiveEpilogueFwdINS6_IJSA_NS7_ILi256EEESB_EEES9_SE_SG_Li256ELb1ELb1ELb1ELb0EEENS1_36VarlenDynamicPersistentTileSchedulerILi128ELi96ELi256ELi128ELb1ELb1ELb1ELb0ELb1ELb1EEEEEEEEEvNT_6ParamsE --------------------------
	.section	.nv.shared._ZN7cutlass13device_kernelIN5flash11enable_sm90INS1_16FlashAttnFwdSm90INS1_25CollectiveMainloopFwdSm90ILi2EN4cute5tupleIJNS5_1CILi1EEES8_S8_EEENS6_IJNS7_ILi128EEENS7_ILi96EEENS7_ILi64EEEEEELi256ENS_6half_tEfNS_4arch4Sm90ELb0ELb0ELb0ELb1ELb1ELb0ELb0ELb1ELb0ELb1ELb1ELb0EEENS1_21CollectiveEpilogueFwdINS6_IJSA_NS7_ILi256EEESB_EEES9_SE_SG_Li256ELb1ELb1ELb1ELb0EEENS1_36VarlenDynamicPersistentTileSchedulerILi128ELi96ELi256ELi128ELb1ELb1ELb1ELb0ELb1ELb1EEEEEEEEEvNT_6ParamsE,"aw",@nobits
	.sectionflags	@""
	.align	16
	.zero		1024


//--------------------- .nv.shared._ZN7cutlass13device_kernelIN5flash11enable_sm90INS1_16FlashAttnFwdSm90INS1_25CollectiveMainloopFwdSm90ILi2EN4cute5tupleIJNS5_1CILi1EEES8_S8_EEENS6_IJNS7_ILi128EEENS7_ILi96EEENS7_ILi64EEEEEELi256ENS_6half_tEfNS_4arch4Sm90ELb0ELb0ELb0ELb1ELb1ELb1ELb0ELb1ELb0ELb1ELb1ELb0EEENS1_21CollectiveEpilogueFwdINS6_IJSA_NS7_ILi256EEESB_EEES9_SE_SG_Li256ELb1ELb1ELb1ELb0EEENS1_36VarlenDynamicPersistentTileSchedulerILi128ELi96ELi256ELi128ELb1ELb1ELb1ELb0ELb1ELb1EEEEEEEEEvNT_6ParamsE --------------------------
	.section	.nv.shared._ZN7cutlass13device_kernelIN5flash11enable_sm90INS1_16FlashAttnFwdSm90INS1_25CollectiveMainloopFwdSm90ILi2EN4cute5tupleIJNS5_1CILi1EEES8_S8_EEENS6_IJNS7_ILi128EEENS7_ILi96EEENS7_ILi64EEEEEELi256ENS_6half_tEfNS_4arch4Sm90ELb0ELb0ELb0ELb1ELb1ELb1ELb0ELb1ELb0ELb1ELb1ELb0EEENS1_21CollectiveEpilogueFwdINS6_IJSA_NS7_ILi256EEESB_EEES9_SE_SG_Li256ELb1ELb1ELb1ELb0EEENS1_36VarlenDynamicPersistentTileSchedulerILi128ELi96ELi256ELi128ELb1ELb1ELb1ELb0ELb1ELb1EEEEEEEEEvNT_6ParamsE,"aw",@nobits
	.sectionflags	@""
	.align	16
	.zero		1024


//--------------------- .nv.shared._ZN7cutlass13device_kernelIN5flash11enable_sm90INS1_16FlashAttnFwdSm90INS1_25CollectiveMainloopFwdSm90ILi2EN4cute5tupleIJNS5_1CILi1EEES8_S8_EEENS6_IJNS7_ILi128EEENS7_ILi96EEENS7_ILi64EEEEEELi256ENS_6half_tEfNS_4arch4Sm90ELb0ELb0ELb0ELb1ELb1ELb0ELb1ELb1ELb0ELb1ELb1ELb0EEENS1_21CollectiveEpilogueFwdINS6_IJSA_NS7_ILi256EEESB_EEES9_SE_SG_Li256ELb1ELb1ELb1ELb0EEENS1_36VarlenDynamicPersistentTileSchedulerILi128ELi96ELi256ELi128ELb1ELb1ELb1ELb0ELb1ELb1EEEEEEEEEvNT_6ParamsE --------------------------
	.section	.nv.shared._ZN7cutlass13device_kernelIN5flash11enable_sm90INS1_16FlashAttnFwdSm90INS1_25CollectiveMainloopFwdSm90ILi2EN4cute5tupleIJNS5_1CILi1EEES8_S8_EEENS6_IJNS7_ILi128EEENS7_ILi96EEENS7_ILi64EEEEEELi256ENS_6half_tEfNS_4arch4Sm90ELb0ELb0ELb0ELb1ELb1ELb0ELb1ELb1ELb0ELb1ELb1ELb0EEENS1_21CollectiveEpilogueFwdINS6_IJSA_NS7_ILi256EEESB_EEES9_SE_SG_Li256ELb1ELb1ELb1ELb0EEENS1_36VarlenDynamicPersistentTileSchedulerILi128ELi96ELi256ELi128ELb1ELb1ELb1ELb0ELb1ELb1EEEEEEEEEvNT_6ParamsE,"aw",@nobits
	.sectionflags	@""
	.align	16
	.zero		1024


//--------------------- .nv.shared._ZN7cutlass13device_kernelIN5flash11enable_sm90INS1_16FlashAttnFwdSm90INS1_25CollectiveMainloopFwdSm90ILi2EN4cute5tupleIJNS5_1CILi1EEES8_S8_EEENS6_IJNS7_ILi128EEENS7_ILi96EEENS7_ILi64EEEEEELi256ENS_6half_tEfNS_4arch4Sm90ELb0ELb0ELb0ELb1ELb1ELb1ELb1ELb1ELb0ELb1ELb1ELb0EEENS1_21CollectiveEpilogueFwdINS6_IJSA_NS7_ILi256EEESB_EEES9_SE_SG_Li256ELb1ELb1ELb1ELb0EEENS1_36VarlenDynamicPersistentTileSchedulerILi128ELi96ELi256ELi128ELb1ELb1ELb1ELb0ELb1ELb1EEEEEEEEEvNT_6ParamsE --------------------------
	.section	.nv.shared._ZN7cutlass13device_kernelIN5flash11enable_sm90INS1_16FlashAttnFwdSm90INS1_25CollectiveMainloopFwdSm90ILi2EN4cute5tupleIJNS5_1CILi1EEES8_S8_EEENS6_IJNS7_ILi128EEENS7_ILi96EEENS7_ILi64EEEEEELi256ENS_6half_tEfNS_4arch4Sm90ELb0ELb0ELb0ELb1ELb1ELb1ELb1ELb1ELb0ELb1ELb1ELb0EEENS1_21CollectiveEpilogueFwdINS6_IJSA_NS7_ILi256EEESB_EEES9_SE_SG_Li256ELb1ELb1ELb1ELb0EEENS1_36VarlenDynamicPersistentTileSchedulerILi128ELi96ELi256ELi128ELb1ELb1ELb1ELb0ELb1ELb1EEEEEEEEEvNT_6ParamsE,"aw",@nobits
	.sectionflags	@""
	.align	16
	.zero		1024


//--------------------- .nv.shared._ZN7cutlass13device_kernelIN5flash11enable_sm90INS1_16FlashAttnFwdSm90INS1_25CollectiveMainloopFwdSm90ILi2EN4cute5tupleIJNS5_1CILi1EEES8_S8_EEENS6_IJNS7_ILi128EEENS7_ILi96EEENS7_ILi64EEEEEELi256ENS_6half_tEfNS_4arch4Sm90ELb0ELb1ELb0ELb0ELb1ELb0ELb0ELb1ELb0ELb1ELb1ELb0EEENS1_21CollectiveEpilogueFwdINS6_IJSA_NS7_ILi256EEESB_EEES9_SE_SG_Li256ELb0ELb1ELb1ELb0EEENS1_19SingleTileSchedulerILb0ELb1ELb1ELi128EEEEEEEEEvNT_6ParamsE --------------------------
	.section	.nv.shared._ZN7cutlass13device_kernelIN5flash11enable_sm90INS1_16FlashAttnFwdSm90INS1_25CollectiveMainloopFwdSm90ILi2EN4cute5tupleIJNS5_1CILi1EEES8_S8_EEENS6_IJNS7_ILi128EEENS7_ILi96EEENS7_ILi64EEEEEELi256ENS_6half_tEfNS_4arch4Sm90ELb0ELb1ELb0ELb0ELb1ELb0ELb0ELb1ELb0ELb1ELb1ELb0EEENS1_21CollectiveEpilogueFwdINS6_IJSA_NS7_ILi256EEESB_EEES9_SE_SG_Li256ELb0ELb1ELb1ELb0EEENS1_19SingleTileSchedulerILb0ELb1ELb1ELi128EEEEEEEEEvNT_6ParamsE,"aw",@nobits
	.sectionflags	@""
	.align	16
	.zero		1024


//--------------------- .nv.shared._ZN7cutlass13device_kernelIN5flash11enable_sm90INS1_16FlashAttnFwdSm90INS1_25CollectiveMainloopFwdSm90ILi2EN4cute5tupleIJNS5_1CILi1EEES8_S8_EEENS6_IJNS7_ILi128EEENS7_ILi96EEENS7_ILi64EEEEEELi256ENS_6half_tEfNS_4arch4Sm90ELb0ELb1ELb0ELb0ELb1ELb0ELb1ELb1ELb0ELb1ELb1ELb0EEENS1_21CollectiveEpilogueFwdINS6_IJSA_NS7_ILi256EEESB_EEES9_SE_SG_Li256ELb0ELb1ELb1ELb0EEENS1_19SingleTileSchedulerILb0ELb1ELb1ELi128EEEEEEEEEvNT_6ParamsE --------------------------
	.section	.nv.shared._ZN7cutlass13device_kernelIN5flash11enable_sm90INS1_16FlashAttnFwdSm90INS1_25CollectiveMainloopFwdSm90ILi2EN4cute5tupleIJNS5_1CILi1EEES8_S8_EEENS6_IJNS7_ILi128EEENS7_ILi96EEENS7_ILi64EEEEEELi256ENS_6half_tEfNS_4arch4Sm90ELb0ELb1ELb0ELb0ELb1ELb0ELb1ELb1ELb0ELb1ELb1ELb0EEENS1_21CollectiveEpilogueFwdINS6_IJSA_NS7_ILi256EEESB_EEES9_SE_SG_Li256ELb0ELb1ELb1ELb0EEENS1_19SingleTileSchedulerILb0ELb1ELb1ELi128EEEEEEEEEvNT_6ParamsE,"aw",@nobits
	.sectionflags	@""
	.align	16
	.zero		1024


//--------------------- .nv.shared._ZN7cutlass13device_kernelIN5flash11enable_sm90INS1_16FlashAttnFwdSm90INS1_25CollectiveMainloopFwdSm90ILi2EN4cute5tupleIJNS5_1CILi1EEES8_S8_EEENS6_IJNS7_ILi128EEENS7_ILi96EEENS7_ILi64EEEEEELi256ENS_6half_tEfNS_4arch4Sm90ELb0ELb1ELb0ELb1ELb1ELb0ELb0ELb1ELb0ELb1ELb1ELb0EEENS1_21CollectiveEpilogueFwdINS6_IJSA_NS7_ILi256EEESB_EEES9_SE_SG_Li256ELb1ELb1ELb1ELb0EEENS1_36VarlenDynamicPersistentTileSchedulerILi128ELi96ELi256ELi128ELb1ELb1ELb1ELb1ELb0ELb1EEEEEEEEEvNT_6ParamsE --------------------------
	.section	.nv.shared._ZN7cutlass13device_kernelIN5flash11enable_sm90INS1_16FlashAttnFwdSm90INS1_25CollectiveMainloopFwdSm90ILi2EN4cute5tupleIJNS5_1CILi1EEES8_S8_EEENS6_IJNS7_ILi128EEENS7_ILi96EEENS7_ILi64EEEEEELi256ENS_6half_tEfNS_4arch4Sm90ELb0ELb1ELb0ELb1ELb1ELb0ELb0ELb1ELb0ELb1ELb1ELb0EEENS1_21CollectiveEpilogueFwdINS6_IJSA_NS7_ILi256EEESB_EEES9_SE_SG_Li256ELb1ELb1ELb1ELb0EEENS1_36VarlenDynamicPersistentTileSchedulerILi128ELi96ELi256ELi128ELb1ELb1ELb1ELb1ELb0ELb1EEEEEEEEEvNT_6ParamsE,"aw",@nobits
	.sectionflags	@""
	.align	16
	.zero		1024


//--------------------- .nv.shared._ZN7cutlass13device_kernelIN5flash11enable_sm90INS1_16FlashAttnFwdSm90INS1_25CollectiveMainloopFwdSm90ILi2EN4cute5tupleIJNS5_1CILi1EEES8_S8_EEENS6_IJNS7_ILi128EEENS7_ILi96EEENS7_ILi64EEEEEELi256ENS_6half_tEfNS_4arch4Sm90ELb0ELb1ELb0ELb1ELb1ELb1ELb0ELb1ELb0ELb1ELb1ELb0EEENS1_21CollectiveEpilogueFwdINS6_IJSA_NS7_ILi256EEESB_EEES9_SE_SG_Li256ELb1ELb1ELb1ELb0EEENS1_36VarlenDynamicPersistentTileSchedulerILi128ELi96ELi256ELi128ELb1ELb1ELb1ELb1ELb0ELb1EEEEEEEEEvNT_6ParamsE --------------------------
	.section	.nv.shared._ZN7cutlass13device_kernelIN5flash11enable_sm90INS1_16FlashAttnFwdSm90INS1_25CollectiveMainloopFwdSm90ILi2EN4cute5tupleIJNS5_1CILi1EEES8_S8_EEENS6_IJNS7_ILi128EEENS7_ILi96EEENS7_ILi64EEEEEELi256ENS_6half_tEfNS_4arch4Sm90ELb0ELb1ELb0ELb1ELb1ELb1ELb0ELb1ELb0ELb1ELb1ELb0EEENS1_21CollectiveEpilogueFwdINS6_IJSA_NS7_ILi256EEESB_EEES9_SE_SG_Li256ELb1ELb1ELb1ELb0EEENS1_36VarlenDynamicPersistentTileSchedulerILi128ELi96ELi256ELi128ELb1ELb1ELb1ELb1ELb0ELb1EEEEEEEEEvNT_6ParamsE,"aw",@nobits
	.sectionflags	@""
	.align	16
	.zero		1024


//--------------------- .nv.shared._ZN7cutlass13device_kernelIN5flash11enable_sm90INS1_16FlashAttnFwdSm90INS1_25CollectiveMainloopFwdSm90ILi2EN4cute5tupleIJNS5_1CILi1EEES8_S8_EEENS6_IJNS7_ILi128EEENS7_ILi96EEENS7_ILi64EEEEEELi256ENS_6half_tEfNS_4arch4Sm90ELb0ELb1ELb0ELb1ELb1ELb0ELb1ELb1ELb0ELb1ELb1ELb0EEENS1_21CollectiveEpilogueFwdINS6_IJSA_NS7_ILi256EEESB_EEES9_SE_SG_Li256ELb1ELb1ELb1ELb0EEENS1_36VarlenDynamicPersistentTileSchedulerILi128ELi96ELi256ELi128ELb1ELb1ELb1ELb1ELb0ELb1EEEEEEEEEvNT_6ParamsE --------------------------
	.section	.nv.shared._ZN7cutlass13device_kernelIN5flash11enable_sm90INS1_16FlashAttnFwdSm90INS1_25CollectiveMainloopFwdSm90ILi2EN4cute5tupleIJNS5_1CILi1EEES8_S8_EEENS6_IJNS7_ILi128EEENS7_ILi96EEENS7_ILi64EEEEEELi256ENS_6half_tEfNS_4arch4Sm90ELb0ELb1ELb0ELb1ELb1ELb0ELb1ELb1ELb0ELb1ELb1ELb0EEENS1_21CollectiveEpilogueFwdINS6_IJSA_NS7_ILi256EEESB_EEES9_SE_SG_Li256ELb1ELb1ELb1ELb0EEENS1_36VarlenDynamicPersistentTileSchedulerILi128ELi96ELi256ELi128ELb1ELb1ELb1ELb1ELb0ELb1EEEEEEEEEvNT_6ParamsE,"aw",@nobits
	.sectionflags	@""
	.align	16
	.zero		1024


//--------------------- .nv.shared._ZN7cutlass13device_kernelIN5flash11enable_sm90INS1_16FlashAttnFwdSm90INS1_25CollectiveMainloopFwdSm90ILi2EN4cute5tupleIJNS5_1CILi1EEES8_S8_EEENS6_IJNS7_ILi128EEENS7_ILi96EEENS7_ILi64EEEEEELi256ENS_6half_tEfNS_4arch4Sm90ELb0ELb1ELb0ELb1ELb1ELb1ELb1ELb1ELb0ELb1ELb1ELb0EEENS1_21CollectiveEpilogueFwdINS6_IJSA_NS7_ILi256EEESB_EEES9_SE_SG_Li256ELb1ELb1ELb1ELb0EEENS1_36VarlenDynamicPersistentTileSchedulerILi128ELi96ELi256ELi128ELb1ELb1ELb1ELb1ELb0ELb1EEEEEEEEEvNT_6ParamsE --------------------------
	.section	.nv.shared._ZN7cutlass13device_kernelIN5flash11enable_sm90INS1_16FlashAttnFwdSm90INS1_25CollectiveMainloopFwdSm90ILi2EN4cute5tupleIJNS5_1CILi1EEES8_S8_EEENS6_IJNS7_ILi128EEENS7_ILi96EEENS7_ILi64EEEEEELi256ENS_6half_tEfNS_4arch4Sm90ELb0ELb1ELb0ELb1ELb1ELb1ELb1ELb1ELb0ELb1ELb1ELb0EEENS1_21CollectiveEpilogueFwdINS6_IJSA_NS7_ILi256EEESB_EEES9_SE_SG_Li256ELb1ELb1ELb1ELb0EEENS1_36VarlenDynamicPersistentTileSchedulerILi128ELi96ELi256ELi128ELb1ELb1ELb1ELb1ELb0ELb1EEEEEEEEEvNT_6ParamsE,"aw",@nobits
	.sectionflags	@""
	.align	16
	.zero		1024


//--------------------- .nv.shared._ZN7cutlass13device_kernelIN5flash11enable_sm90INS1_16FlashAttnFwdSm90INS1_25CollectiveMainloopFwdSm90ILi2EN4cute5tupleIJNS5_1CILi1EEES8_S8_EEENS6_IJNS7_ILi128EEENS7_ILi96EEENS7_ILi64EEEEEELi256ENS_6half_tEfNS_4arch4Sm90ELb1ELb0ELb0ELb0ELb1ELb0ELb0ELb1ELb0ELb1ELb1ELb0EEENS1_21CollectiveEpilogueFwdINS6_IJSA_NS7_ILi256EEESB_EEES9_SE_SG_Li256ELb0ELb1ELb1ELb0EEENS1_19SingleTileSchedulerILb0ELb1ELb1ELi128EEEEEEEEEvNT_6ParamsE --------------------------
	.section	.nv.shared._ZN7cutlass13device_kernelIN5flash11enable_sm90INS1_16FlashAttnFwdSm90INS1_25CollectiveMainloopFwdSm90ILi2EN4cute5tupleIJNS5_1CILi1EEES8_S8_EEENS6_IJNS7_ILi128EEENS7_ILi96EEENS7_ILi64EEEEEELi256ENS_6half_tEfNS_4arch4Sm90ELb1ELb0ELb0ELb0ELb1ELb0ELb0ELb1ELb0ELb1ELb1ELb0EEENS1_21CollectiveEpilogueFwdINS6_IJSA_NS7_ILi256EEESB_EEES9_SE_SG_Li256ELb0ELb1ELb1ELb0EEENS1_19SingleTileSchedulerILb0ELb1ELb1ELi128EEEEEEEEEvNT_6ParamsE,"aw",@nobits
	.sectionflags	@""
	.align	16
	.zero		1024


//--------------------- .nv.shared._ZN7cutlass13device_kernelIN5flash11enable_sm90INS1_16FlashAttnFwdSm90INS1_25CollectiveMainloopFwdSm90ILi2EN4cute5tupleIJNS5_1CILi1EEES8_S8_EEENS6_IJNS7_ILi128EEENS7_ILi96EEENS7_ILi64EEEEEELi256ENS_6half_tEfNS_4arch4Sm90ELb1ELb0ELb0ELb0ELb1ELb0ELb1ELb1ELb0ELb1ELb1ELb0EEENS1_21CollectiveEpilogueFwdINS6_IJSA_NS7_ILi256EEESB_EEES9_SE_SG_Li256ELb0ELb1ELb1ELb0EEENS1_19SingleTileSchedulerILb0ELb1ELb1ELi128EEEEEEEEEvNT_6ParamsE --------------------------
	.section	.nv.shared._ZN7cutlass13device_kernelIN5flash11enable_sm90INS1_16FlashAttnFwdSm90INS1_25CollectiveMainloopFwdSm90ILi2EN4cute5tupleIJNS5_1CILi1EEES8_S8_EEENS6_IJNS7_ILi128EEENS7_ILi96EEENS7_ILi64EEEEEELi256ENS_6half_tEfNS_4arch4Sm90ELb1ELb0ELb0ELb0ELb1ELb0ELb1ELb1ELb0ELb1ELb1ELb0EEENS1_21CollectiveEpilogueFwdINS6_IJSA_NS7_ILi256EEESB_EEES9_SE_SG_Li256ELb0ELb1ELb1ELb0EEENS1_19SingleTileSchedulerILb0ELb1ELb1ELi128EEEEEEEEEvNT_6ParamsE,"aw",@nobits
	.sectionflags	@""
	.align	16
	.zero		1024


//--------------------- .nv.shared._ZN7cutlass13device_kernelIN5flash11enable_sm90INS1_16FlashAttnFwdSm90INS1_25CollectiveMainloopFwdSm90ILi2EN4cute5tupleIJNS5_1CILi1EEES8_S8_EEENS6_IJNS7_ILi128EEENS7_ILi96EEENS7_ILi64EEEEEELi256ENS_6half_tEfNS_4arch4Sm90ELb1ELb0ELb0ELb1ELb1ELb0ELb0ELb1ELb0ELb1ELb1ELb0EEENS1_21CollectiveEpilogueFwdINS6_IJSA_NS7_ILi256EEESB_EEES9_SE_SG_Li256ELb1ELb1ELb1ELb0EEENS1_36VarlenDynamicPersistentTileSchedulerILi128ELi96ELi256ELi128ELb1ELb1ELb1ELb1ELb1ELb1EEEEEEEEEvNT_6ParamsE --------------------------
	.section	.nv.shared._ZN7cutlass13device_kernelIN5flash11enable_sm90INS1_16FlashAttnFwdSm90INS1_25CollectiveMainloopFwdSm90ILi2EN4cute5tupleIJNS5_1CILi1EEES8_S8_EEENS6_IJNS7_ILi128EEENS7_ILi96EEENS7_ILi64EEEEEELi256ENS_6half_tEfNS_4arch4Sm90ELb1ELb0ELb0ELb1ELb1ELb0ELb0ELb1ELb0ELb1ELb1ELb0EEENS1_21CollectiveEpilogueFwdINS6_IJSA_NS7_ILi256EEESB_EEES9_SE_SG_Li256ELb1ELb1ELb1ELb0EEENS1_36VarlenDynamicPersistentTileSchedulerILi128ELi96ELi256ELi128ELb1ELb1ELb1ELb1ELb1ELb1EEEEEEEEEvNT_6ParamsE,"aw",@nobits
	.sectionflags	@""
	.align	16
	.zero		1024


//--------------------- .nv.shared._ZN7cutlass13device_kernelIN5flash11enable_sm90INS1_16FlashAttnFwdSm90INS1_25CollectiveMainloopFwdSm90ILi2EN4cute5tupleIJNS5_1CILi1EEES8_S8_EEENS6_IJNS7_ILi128EEENS7_ILi96EEENS7_ILi64EEEEEELi256ENS_6half_tEfNS_4arch4Sm90ELb1ELb0ELb0ELb1ELb1ELb1ELb0ELb1ELb0ELb1ELb1ELb0EEENS1_21CollectiveEpilogueFwdINS6_IJSA_NS7_ILi256EEESB_EEES9_SE_SG_Li256ELb1ELb1ELb1ELb0EEENS1_36VarlenDynamicPersistentTileSchedulerILi128ELi96ELi256ELi128ELb1ELb1ELb1ELb1ELb1ELb1EEEEEEEEEvNT_6ParamsE --------------------------
	.section	.nv.shared._ZN7cutlass13device_kernelIN5flash11enable_sm90INS1_16FlashAttnFwdSm90INS1_25CollectiveMainloopFwdSm90ILi2EN4cute5tupleIJNS5_1CILi1EEES8_S8_EEENS6_IJNS7_ILi128EEENS7_ILi96EEENS7_ILi64EEEEEELi256ENS_6half_tEfNS_4arch4Sm90ELb1ELb0ELb0ELb1ELb1ELb1ELb0ELb1ELb0ELb1ELb1ELb0EEENS1_21CollectiveEpilogueFwdINS6_IJSA_NS7_ILi256EEESB_EEES9_SE_SG_Li256ELb1ELb1ELb1ELb0EEENS1_36VarlenDynamicPersistentTileSchedulerILi128ELi96ELi256ELi128ELb1ELb1ELb1ELb1ELb1ELb1EEEEEEEEEvNT_6ParamsE,"aw",@nobits
	.sectionflags	@""
	.align	16
	.zero		1024


//--------------------- .nv.shared._ZN7cutlass13device_kernelIN5flash11enable_sm90INS1_16FlashAttnFwdSm90INS1_25CollectiveMainloopFwdSm90ILi2EN4cute5tupleIJNS5_1CILi1EEES8_S8_EEENS6_IJNS7_ILi128EEENS7_ILi96EEENS7_ILi64EEEEEELi256ENS_6half_tEfNS_4arch4Sm90ELb1ELb0ELb0ELb1ELb1ELb0ELb1ELb1ELb0ELb1ELb1ELb0EEENS1_21CollectiveEpilogueFwdINS6_IJSA_NS7_ILi256EEESB_EEES9_SE_SG_Li256ELb1ELb1ELb1ELb0EEENS1_36VarlenDynamicPersistentTileSchedulerILi128ELi96ELi256ELi128ELb1ELb1ELb1ELb1ELb1ELb1EEEEEEEEEvNT_6ParamsE --------------------------
	.section	.nv.shared._ZN7cutlass13device_kernelIN5flash11enable_sm90INS1_16FlashAttnFwdSm90INS1_25CollectiveMainloopFwdSm90ILi2EN4cute5tupleIJNS5_1CILi1EEES8_S8_EEENS6_IJNS7_ILi128EEENS7_ILi96EEENS7_ILi64EEEEEELi256ENS_6half_tEfNS_4arch4Sm90ELb1ELb0ELb0ELb1ELb1ELb0ELb1ELb1ELb0ELb1ELb1ELb0EEENS1_21CollectiveEpilogueFwdINS6_IJSA_NS7_ILi256EEESB_EEES9_SE_SG_Li256ELb1ELb1ELb1ELb0EEENS1_36VarlenDynamicPersistentTileSchedulerILi128ELi96ELi256ELi128ELb1ELb1ELb1ELb1ELb1ELb1EEEEEEEEEvNT_6ParamsE,"aw",@nobits
	.sectionflags	@""
	.align	16
	.zero		1024


//--------------------- .nv.shared._ZN7cutlass13device_kernelIN5flash11enable_sm90INS1_16FlashAttnFwdSm90INS1_25CollectiveMainloopFwdSm90ILi2EN4cute5tupleIJNS5_1CILi1EEES8_S8_EEENS6_IJNS7_ILi128EEENS7_ILi96EEENS7_ILi64EEEEEELi256ENS_6half_tEfNS_4arch4Sm90ELb1ELb0ELb0ELb1ELb1ELb1ELb1ELb1ELb0ELb1ELb1ELb0EEENS1_21CollectiveEpilogueFwdINS6_IJSA_NS7_ILi256EEESB_EEES9_SE_SG_Li256ELb1ELb1ELb1ELb0EEENS1_36VarlenDynamicPersistentTileSchedulerILi128ELi96ELi256ELi128ELb1ELb1ELb1ELb1ELb1ELb1EEEEEEEEEvNT_6ParamsE --------------------------
	.section	.nv.shared._ZN7cutlass13device_kernelIN5flash11enable_sm90INS1_16FlashAttnFwdSm90INS1_25CollectiveMainloopFwdSm90ILi2EN4cute5tupleIJNS5_1CILi1EEES8_S8_EEENS6_IJNS7_ILi128EEENS7_ILi96EEENS7_ILi64EEEEEELi256ENS_6half_tEfNS_4arch4Sm90ELb1ELb0ELb0ELb1ELb1ELb1ELb1ELb1ELb0ELb1ELb1ELb0EEENS1_21CollectiveEpilogueFwdINS6_IJSA_NS7_ILi256EEESB_EEES9_SE_SG_Li256ELb1ELb1ELb1ELb0EEENS1_36VarlenDynamicPersistentTileSchedulerILi128ELi96ELi256ELi128ELb1ELb1ELb1ELb1ELb1ELb1EEEEEEEEEvNT_6ParamsE,"aw",@nobits
	.sectionflags	@""
	.align	16
	.zero		1024


//--------------------- .nv.constant0._ZN7cutlass13device_kernelIN5flash11enable_sm90INS1_16FlashAttnFwdSm90INS1_25CollectiveMainloopFwdSm90ILi2EN4cute5tupleIJNS5_1CILi1EEES8_S8_EEENS6_IJNS7_ILi128EEENS7_ILi96EEENS7_ILi64EEEEEELi256ENS_6half_tEfNS_4arch4Sm90ELb0ELb0ELb0ELb0ELb1ELb0ELb0ELb1ELb0ELb1ELb1ELb0EEENS1_21CollectiveEpilogueFwdINS6_IJSA_NS7_ILi256EEESB_EEES9_SE_SG_Li256ELb0ELb1ELb1ELb0EEENS1_19SingleTileSchedulerILb0ELb1ELb1ELi128EEEEEEEEEvNT_6ParamsE --------------------------
	.section	.nv.constant0._ZN7cutlass13device_kernelIN5flash11enable_sm90INS1_16FlashAttnFwdSm90INS1_25CollectiveMainloopFwdSm90ILi2EN4cute5tupleIJNS5_1CILi1EEES8_S8_EEENS6_IJNS7_ILi128EEENS7_ILi96EEENS7_ILi64EEEEEELi256ENS_6half_tEfNS_4arch4Sm90ELb0ELb0ELb0ELb0ELb1ELb0ELb0ELb1ELb0ELb1ELb1ELb0EEENS1_21CollectiveEpilogueFwdINS6_IJSA_NS7_ILi256EEESB_EEES9_SE_SG_Li256ELb0ELb1ELb1ELb0EEENS1_19SingleTileSchedulerILb0ELb1ELb1ELi128EEEEEEEEEvNT_6ParamsE,"a",@progbits
	.sectionflags	@""
	.align	4
.nv.constant0._ZN7cutlass13device_kernelIN5flash11enable_sm90INS1_16FlashAttnFwdSm90INS1_25CollectiveMainloopFwdSm90ILi2EN4cute5tupleIJNS5_1CILi1EEES8_S8_EEENS6_IJNS7_ILi128EEENS7_ILi96EEENS7_ILi64EEEEEELi256ENS_6half_tEfNS_4arch4Sm90ELb0ELb0ELb0ELb0ELb1ELb0ELb0ELb1ELb0ELb1ELb1ELb0EEENS1_21CollectiveEpilogueFwdINS6_IJSA_NS7_ILi256EEESB_EEES9_SE_SG_Li256ELb0ELb1ELb1ELb0EEENS1_19SingleTileSchedulerILb0ELb1ELb1ELi128EEEEEEEEEvNT_6ParamsE:
	.zero		3200


//--------------------- .nv.constant0._ZN7cutlass13device_kernelIN5flash11enable_sm90INS1_16FlashAttnFwdSm90INS1_25CollectiveMainloopFwdSm90ILi2EN4cute5tupleIJNS5_1CILi1EEES8_S8_EEENS6_IJNS7_ILi128EEENS7_ILi96EEENS7_ILi64EEEEEELi256ENS_6half_tEfNS_4arch4Sm90ELb0ELb0ELb0ELb0ELb1ELb0ELb1ELb1ELb0ELb1ELb1ELb0EEENS1_21CollectiveEpilogueFwdINS6_IJSA_NS7_ILi256EEESB_EEES9_SE_SG_Li256ELb0ELb1ELb1ELb0EEENS1_19SingleTileSchedulerILb0ELb1ELb1ELi128EEEEEEEEEvNT_6ParamsE --------------------------
	.section	.nv.constant0._ZN7cutlass13device_kernelIN5flash11enable_sm90INS1_16FlashAttnFwdSm90INS1_25CollectiveMainloopFwdSm90ILi2EN4cute5tupleIJNS5_1CILi1EEES8_S8_EEENS6_IJNS7_ILi128EEENS7_ILi96EEENS7_ILi64EEEEEELi256ENS_6half_tEfNS_4arch4Sm90ELb0ELb0ELb0ELb0ELb1ELb0ELb1ELb1ELb0ELb1ELb1ELb0EEENS1_21CollectiveEpilogueFwdINS6_IJSA_NS7_ILi256EEESB_EEES9_SE_SG_Li256ELb0ELb1ELb1ELb0EEENS1_19SingleTileSchedulerILb0ELb1ELb1ELi128EEEEEEEEEvNT_6ParamsE,"a",@progbits
	.sectionflags	@""
	.align	4
.nv.constant0._ZN7cutlass13device_kernelIN5flash11enable_sm90INS1_16FlashAttnFwdSm90INS1_25CollectiveMainloopFwdSm90ILi2EN4cute5tupleIJNS5_1CILi1EEES8_S8_EEENS6_IJNS7_ILi128EEENS7_ILi96EEENS7_ILi64EEEEEELi256ENS_6half_tEfNS_4arch4Sm90ELb0ELb0ELb0ELb0ELb1ELb0ELb1ELb1ELb0ELb1ELb1ELb0EEENS1_21CollectiveEpilogueFwdINS6_IJSA_NS7_ILi256EEESB_EEES9_SE_SG_Li256ELb0ELb1ELb1ELb0EEENS1_19SingleTileSchedulerILb0ELb1ELb1ELi128EEEEEEEEEvNT_6ParamsE:
	.zero		3456


//--------------------- .nv.constant0._ZN7cutlass13device_kernelIN5flash11enable_sm90INS1_16FlashAttnFwdSm90INS1_25CollectiveMainloopFwdSm90ILi2EN4cute5tupleIJNS5_1CILi1EEES8_S8_EEENS6_IJNS7_ILi128EEENS7_ILi96EEENS7_ILi64EEEEEELi256ENS_6half_tEfNS_4arch4Sm90ELb0ELb0ELb0ELb1ELb1ELb0ELb0ELb1ELb0ELb1ELb1ELb0EEENS1_21CollectiveEpilogueFwdINS6_IJSA_NS7_ILi256EEESB_EEES9_SE_SG_Li256ELb1ELb1ELb1ELb0EEENS1_36VarlenDynamicPersistentTileSchedulerILi128ELi96ELi256ELi128ELb1ELb1ELb1ELb0ELb1ELb1EEEEEEEEEvNT_6ParamsE --------------------------
	.section	.nv.constant0._ZN7cutlass13device_kernelIN5flash11enable_sm90INS1_16FlashAttnFwdSm90INS1_25CollectiveMainloopFwdSm90ILi2EN4cute5tupleIJNS5_1CILi1EEES8_S8_EEENS6_IJNS7_ILi128EEENS7_ILi96EEENS7_ILi64EEEEEELi256ENS_6half_tEfNS_4arch4Sm90ELb0ELb0ELb0ELb1ELb1ELb0ELb0ELb1ELb0ELb1ELb1ELb0EEENS1_21CollectiveEpilogueFwdINS6_IJSA_NS7_ILi256EEESB_EEES9_SE_SG_Li256ELb1ELb1ELb1ELb0EEENS1_36VarlenDynamicPersistentTileSchedulerILi128ELi96ELi256ELi128ELb1ELb1ELb1ELb0ELb1ELb1EEEEEEEEEvNT_6ParamsE,"a",@progbits
	.sectionflags	@""
	.align	4
.nv.constant0._ZN7cutlass13device_kernelIN5flash11enable_sm90INS1_16FlashAttnFwdSm90INS1_25CollectiveMainloopFwdSm90ILi2EN4cute5tupleIJNS5_1CILi1EEES8_S8_EEENS6_IJNS7_ILi128EEENS7_ILi96EEENS7_ILi64EEEEEELi256ENS_6half_tEfNS_4arch4Sm90ELb0ELb0ELb0ELb1ELb1ELb0ELb0ELb1ELb0ELb1ELb1ELb0EEENS1_21CollectiveEpilogueFwdINS6_IJSA_NS7_ILi256EEESB_EEES9_SE_SG_Li256ELb1ELb1ELb1ELb0EEENS1_36VarlenDynamicPersistentTileSchedulerILi128ELi96ELi256ELi128ELb1ELb1ELb1ELb0ELb1ELb1EEEEEEEEEvNT_6ParamsE:
	.zero		3328


//--------------------- .nv.constant0._ZN7cutlass13device_kernelIN5flash11enable_sm90INS1_16FlashAttnFwdSm90INS1_25CollectiveMainloopFwdSm90ILi2EN4cute5tupleIJNS5_1CILi1EEES8_S8_EEENS6_IJNS7_ILi128EEENS7_ILi96EEENS7_ILi64EEEEEELi256ENS_6half_tEfNS_4arch4Sm90ELb0ELb0ELb0ELb1ELb1ELb1ELb0ELb1ELb0ELb1ELb1ELb0EEENS1_21CollectiveEpilogueFwdINS6_IJSA_NS7_ILi256EEESB_EEES9_SE_SG_Li256ELb1ELb1ELb1ELb0EEENS1_36VarlenDynamicPersistentTileSchedulerILi128ELi96ELi256ELi128ELb1ELb1ELb1ELb0ELb1ELb1EEEEEEEEEvNT_6ParamsE --------------------------
	.section	.nv.constant0._ZN7cutlass13device_kernelIN5flash11enable_sm90INS1_16FlashAttnFwdSm90INS1_25CollectiveMainloopFwdSm90ILi2EN4cute5tupleIJNS5_1CILi1EEES8_S8_EEENS6_IJNS7_ILi128EEENS7_ILi96EEENS7_ILi64EEEEEELi256ENS_6half_tEfNS_4arch4Sm90ELb0ELb0ELb0ELb1ELb1ELb1ELb0ELb1ELb0ELb1ELb1ELb0EEENS1_21CollectiveEpilogueFwdINS6_IJSA_NS7_ILi256EEESB_EEES9_SE_SG_Li256ELb1ELb1ELb1ELb0EEENS1_36VarlenDynamicPersistentTileSchedulerILi128ELi96ELi256ELi128ELb1ELb1ELb1ELb0ELb1ELb1EEEEEEEEEvNT_6ParamsE,"a",@progbits
	.sectionflags	@""
	.align	4
.nv.constant0._ZN7cutlass13device_kernelIN5flash11enable_sm90INS1_16FlashAttnFwdSm90INS1_25CollectiveMainloopFwdSm90ILi2EN4cute5tupleIJNS5_1CILi1EEES8_S8_EEENS6_IJNS7_ILi128EEENS7_ILi96EEENS7_ILi64EEEEEELi256ENS_6half_tEfNS_4arch4Sm90ELb0ELb0ELb0ELb1ELb1ELb1ELb0ELb1ELb0ELb1ELb1ELb0EEENS1_21CollectiveEpilogueFwdINS6_IJSA_NS7_ILi256EEESB_EEES9_SE_SG_Li256ELb1ELb1ELb1ELb0EEENS1_36VarlenDynamicPersistentTileSchedulerILi128ELi96ELi256ELi128ELb1ELb1ELb1ELb0ELb1ELb1EEEEEEEEEvNT_6ParamsE:
	.zero		3328


//--------------------- .nv.constant0._ZN7cutlass13device_kernelIN5flash11enable_sm90INS1_16FlashAttnFwdSm90INS1_25CollectiveMainloopFwdSm90ILi2EN4cute5tupleIJNS5_1CILi1EEES8_S8_EEENS6_IJNS7_ILi128EEENS7_ILi96EEENS7_ILi64EEEEEELi256ENS_6half_tEfNS_4arch4Sm90ELb0ELb0ELb0ELb1ELb1ELb0ELb1ELb1ELb0ELb1ELb1ELb0EEENS1_21CollectiveEpilogueFwdINS6_IJSA_NS7_ILi256EEESB_EEES9_SE_SG_Li256ELb1ELb1ELb1ELb0EEENS1_36VarlenDynamicPersistentTileSchedulerILi128ELi96ELi256ELi128ELb1ELb1ELb1ELb0ELb1ELb1EEEEEEEEEvNT_6ParamsE --------------------------
	.section	.nv.constant0._ZN7cutlass13device_kernelIN5flash11enable_sm90INS1_16FlashAttnFwdSm90INS1_25CollectiveMainloopFwdSm90ILi2EN4cute5tupleIJNS5_1CILi1EEES8_S8_EEENS6_IJNS7_ILi128EEENS7_ILi96EEENS7_ILi64EEEEEELi256ENS_6half_tEfNS_4arch4Sm90ELb0ELb0ELb0ELb1ELb1ELb0ELb1ELb1ELb0ELb1ELb1ELb0EEENS1_21CollectiveEpilogueFwdINS6_IJSA_NS7_ILi256EEESB_EEES9_SE_SG_Li256ELb1ELb1ELb1ELb0EEENS1_36VarlenDynamicPersistentTileSchedulerILi128ELi96ELi256ELi128ELb1ELb1ELb1ELb0ELb1ELb1EEEEEEEEEvNT_6ParamsE,"a",@progbits
	.sectionflags	@""
	.align	4
.nv.constant0._ZN7cutlass13device_kernelIN5flash11enable_sm90INS1_16FlashAttnFwdSm90INS1_25CollectiveMainloopFwdSm90ILi2EN4cute5tupleIJNS5_1CILi1EEES8_S8_EEENS6_IJNS7_ILi128EEENS7_ILi96EEENS7_ILi64EEEEEELi256ENS_6half_tEfNS_4arch4Sm90ELb0ELb0ELb0ELb1ELb1ELb0ELb1ELb1ELb0ELb1ELb1ELb0EEENS1_21CollectiveEpilogueFwdINS6_IJSA_NS7_ILi256EEESB_EEES9_SE_SG_Li256ELb1ELb1ELb1ELb0EEENS1_36VarlenDynamicPersistentTileSchedulerILi128ELi96ELi256ELi128ELb1ELb1ELb1ELb0ELb1ELb1EEEEEEEEEvNT_6ParamsE:
	.zero		3584


//--------------------- .nv.constant0._ZN7cutlass13device_kernelIN5flash11enable_sm90INS1_16FlashAttnFwdSm90INS1_25CollectiveMainloopFwdSm90ILi2EN4cute5tupleIJNS5_1CILi1EEES8_S8_EEENS6_IJNS7_ILi128EEENS7_ILi96EEENS7_ILi64EEEEEELi256ENS_6half_tEfNS_4arch4Sm90ELb0ELb0ELb0ELb1ELb1ELb1ELb1ELb1ELb0ELb1ELb1ELb0EEENS1_21CollectiveEpilogueFwdINS6_IJSA_NS7_ILi256EEESB_EEES9_SE_SG_Li256ELb1ELb1ELb1ELb0EEENS1_36VarlenDynamicPersistentTileSchedulerILi128ELi96ELi256ELi128ELb1ELb1ELb1ELb0ELb1ELb1EEEEEEEEEvNT_6ParamsE --------------------------
	.section	.nv.constant0._ZN7cutlass13device_kernelIN5flash11enable_sm90INS1_16FlashAttnFwdSm90INS1_25CollectiveMainloopFwdSm90ILi2EN4cute5tupleIJNS5_1CILi1EEES8_S8_EEENS6_IJNS7_ILi128EEENS7_ILi96EEENS7_ILi64EEEEEELi256ENS_6half_tEfNS_4arch4Sm90ELb0ELb0ELb0ELb1ELb1ELb1ELb1ELb1ELb0ELb1ELb1ELb0EEENS1_21CollectiveEpilogueFwdINS6_IJSA_NS7_ILi256EEESB_EEES9_SE_SG_Li256ELb1ELb1ELb1ELb0EEENS1_36VarlenDynamicPersistentTileSchedulerILi128ELi96ELi256ELi128ELb1ELb1ELb1ELb0ELb1ELb1EEEEEEEEEvNT_6ParamsE,"a",@progbits
	.sectionflags	@""
	.align	4
.nv.constant0._ZN7cutlass13device_kernelIN5flash11enable_sm90INS1_16FlashAttnFwdSm90INS1_25CollectiveMainloopFwdSm90ILi2EN4cute5tupleIJNS5_1CILi1EEES8_S8_EEENS6_IJNS7_ILi128EEENS7_ILi96EEENS7_ILi64EEEEEELi256ENS_6half_tEfNS_4arch4Sm90ELb0ELb0ELb0ELb1ELb1ELb1ELb1ELb1ELb0ELb1ELb1ELb0EEENS1_21CollectiveEpilogueFwdINS6_IJSA_NS7_ILi256EEESB_EEES9_SE_SG_Li256ELb1ELb1ELb1ELb0EEENS1_36VarlenDynamicPersistentTileSchedulerILi128ELi96ELi256ELi128ELb1ELb1ELb1ELb0ELb1ELb1EEEEEEEEEvNT_6ParamsE:
	.zero		3584


//--------------------- .nv.constant0._ZN7cutlass13device_kernelIN5flash11enable_sm90INS1_16FlashAttnFwdSm90INS1_25CollectiveMainloopFwdSm90ILi2EN4cute5tupleIJNS5_1CILi1EEES8_S8_EEENS6_IJNS7_ILi128EEENS7_ILi96EEENS7_ILi64EEEEEELi256ENS_6half_tEfNS_4arch4Sm90ELb0ELb1ELb0ELb0ELb1ELb0ELb0ELb1ELb0ELb1ELb1ELb0EEENS1_21CollectiveEpilogueFwdINS6_IJSA_NS7_ILi256EEESB_EEES9_SE_SG_Li256ELb0ELb1ELb1ELb0EEENS1_19SingleTileSchedulerILb0ELb1ELb1ELi128EEEEEEEEEvNT_6ParamsE --------------------------
	.section	.nv.constant0._ZN7cutlass13device_kernelIN5flash11enable_sm90INS1_16FlashAttnFwdSm90INS1_25CollectiveMainloopFwdSm90ILi2EN4cute5tupleIJNS5_1CILi1EEES8_S8_EEENS6_IJNS7_ILi128EEENS7_ILi96EEENS7_ILi64EEEEEELi256ENS_6half_tEfNS_4arch4Sm90ELb0ELb1ELb0ELb0ELb1ELb0ELb0ELb1ELb0ELb1ELb1ELb0EEENS1_21CollectiveEpilogueFwdINS6_IJSA_NS7_ILi256EEESB_EEES9_SE_SG_Li256ELb0ELb1ELb1ELb0EEENS1_19SingleTileSchedulerILb0ELb1ELb1ELi128EEEEEEEEEvNT_6ParamsE,"a",@progbits
	.sectionflags	@""
	.align	4
.nv.constant0._ZN7cutlass13device_kernelIN5flash11enable_sm90INS1_16FlashAttnFwdSm90INS1_25CollectiveMainloopFwdSm90ILi2EN4cute5tupleIJNS5_1CILi1EEES8_S8_EEENS6_IJNS7_ILi128EEENS7_ILi96EEENS7_ILi64EEEEEELi256ENS_6half_tEfNS_4arch4Sm90ELb0ELb1ELb0ELb0ELb1ELb0ELb0ELb1ELb0ELb1ELb1ELb0EEENS1_21CollectiveEpilogueFwdINS6_IJSA_NS7_ILi256EEESB_EEES9_SE_SG_Li256ELb0ELb1ELb1ELb0EEENS1_19SingleTileSchedulerILb0ELb1ELb1ELi128EEEEEEEEEvNT_6ParamsE:
	.zero		3200


//--------------------- .nv.constant0._ZN7cutlass13device_kernelIN5flash11enable_sm90INS1_16FlashAttnFwdSm90INS1_25CollectiveMainloopFwdSm90ILi2EN4cute5tupleIJNS5_1CILi1EEES8_S8_EEENS6_IJNS7_ILi128EEENS7_ILi96EEENS7_ILi64EEEEEELi256ENS_6half_tEfNS_4arch4Sm90ELb0ELb1ELb0ELb0ELb1ELb0ELb1ELb1ELb0ELb1ELb1ELb0EEENS1_21CollectiveEpilogueFwdINS6_IJSA_NS7_ILi256EEESB_EEES9_SE_SG_Li256ELb0ELb1ELb1ELb0EEENS1_19SingleTileSchedulerILb0ELb1ELb1ELi128EEEEEEEEEvNT_6ParamsE --------------------------
	.section	.nv.constant0._ZN7cutlass13device_kernelIN5flash11enable_sm90INS1_16FlashAttnFwdSm90INS1_25CollectiveMainloopFwdSm90ILi2EN4cute5tupleIJNS5_1CILi1EEES8_S8_EEENS6_IJNS7_ILi128EEENS7_ILi96EEENS7_ILi64EEEEEELi256ENS_6half_tEfNS_4arch4Sm90ELb0ELb1ELb0ELb0ELb1ELb0ELb1ELb1ELb0ELb1ELb1ELb0EEENS1_21CollectiveEpilogueFwdINS6_IJSA_NS7_ILi256EEESB_EEES9_SE_SG_Li256ELb0ELb1ELb1ELb0EEENS1_19SingleTileSchedulerILb0ELb1ELb1ELi128EEEEEEEEEvNT_6ParamsE,"a",@progbits
	.sectionflags	@""
	.align	4
.nv.constant0._ZN7cutlass13device_kernelIN5flash11enable_sm90INS1_16FlashAttnFwdSm90INS1_25CollectiveMainloopFwdSm90ILi2EN4cute5tupleIJNS5_1CILi1EEES8_S8_EEENS6_IJNS7_ILi128EEENS7_ILi96EEENS7_ILi64EEEEEELi256ENS_6half_tEfNS_4arch4Sm90ELb0ELb1ELb0ELb0ELb1ELb0ELb1ELb1ELb0ELb1ELb1ELb0EEENS1_21CollectiveEpilogueFwdINS6_IJSA_NS7_ILi256EEESB_EEES9_SE_SG_Li256ELb0ELb1ELb1ELb0EEENS1_19SingleTileSchedulerILb0ELb1ELb1ELi128EEEEEEEEEvNT_6ParamsE:
	.zero		3456


//--------------------- .nv.constant0._ZN7cutlass13device_kernelIN5flash11enable_sm90INS1_16FlashAttnFwdSm90INS1_25CollectiveMainloopFwdSm90ILi2EN4cute5tupleIJNS5_1CILi1EEES8_S8_EEENS6_IJNS7_ILi128EEENS7_ILi96EEENS7_ILi64EEEEEELi256ENS_6half_tEfNS_4arch4Sm90ELb0ELb1ELb0ELb1ELb1ELb0ELb0ELb1ELb0ELb1ELb1ELb0EEENS1_21CollectiveEpilogueFwdINS6_IJSA_NS7_ILi256EEESB_EEES9_SE_SG_Li256ELb1ELb1ELb1ELb0EEENS1_36VarlenDynamicPersistentTileSchedulerILi128ELi96ELi256ELi128ELb1ELb1ELb1ELb1ELb0ELb1EEEEEEEEEvNT_6ParamsE --------------------------
	.section	.nv.constant0._ZN7cutlass13device_kernelIN5flash11enable_sm90INS1_16FlashAttnFwdSm90INS1_25CollectiveMainloopFwdSm90ILi2EN4cute5tupleIJNS5_1CILi1EEES8_S8_EEENS6_IJNS7_ILi128EEENS7_ILi96EEENS7_ILi64EEEEEELi256ENS_6half_tEfNS_4arch4Sm90ELb0ELb1ELb0ELb1ELb1ELb0ELb0ELb1ELb0ELb1ELb1ELb0EEENS1_21CollectiveEpilogueFwdINS6_IJSA_NS7_ILi256EEESB_EEES9_SE_SG_Li256ELb1ELb1ELb1ELb0EEENS1_36VarlenDynamicPersistentTileSchedulerILi128ELi96ELi256ELi128ELb1ELb1ELb1ELb1ELb0ELb1EEEEEEEEEvNT_6ParamsE,"a",@progbits
	.sectionflags	@""
	.align	4
.nv.constant0._ZN7cutlass13device_kernelIN5flash11enable_sm90INS1_16FlashAttnFwdSm90INS1_25CollectiveMainloopFwdSm90ILi2EN4cute5tupleIJNS5_1CILi1EEES8_S8_EEENS6_IJNS7_ILi128EEENS7_ILi96EEENS7_ILi64EEEEEELi256ENS_6half_tEfNS_4arch4Sm90ELb0ELb1ELb0ELb1ELb1ELb0ELb0ELb1ELb0ELb1ELb1ELb0EEENS1_21CollectiveEpilogueFwdINS6_IJSA_NS7_ILi256EEESB_EEES9_SE_SG_Li256ELb1ELb1ELb1ELb0EEENS1_36VarlenDynamicPersistentTileSchedulerILi128ELi96ELi256ELi128ELb1ELb1ELb1ELb1ELb0ELb1EEEEEEEEEvNT_6ParamsE:
	.zero		3328


//--------------------- .nv.constant0._ZN7cutlass13device_kernelIN5flash11enable_sm90INS1_16FlashAttnFwdSm90INS1_25CollectiveMainloopFwdSm90ILi2EN4cute5tupleIJNS5_1CILi1EEES8_S8_EEENS6_IJNS7_ILi128EEENS7_ILi96EEENS7_ILi64EEEEEELi256ENS_6half_tEfNS_4arch4Sm90ELb0ELb1ELb0ELb1ELb1ELb1ELb0ELb1ELb0ELb1ELb1ELb0EEENS1_21CollectiveEpilogueFwdINS6_IJSA_NS7_ILi256EEESB_EEES9_SE_SG_Li256ELb1ELb1ELb1ELb0EEENS1_36VarlenDynamicPersistentTileSchedulerILi128ELi96ELi256ELi128ELb1ELb1ELb1ELb1ELb0ELb1EEEEEEEEEvNT_6ParamsE --------------------------
	.section	.nv.constant0._ZN7cutlass13device_kernelIN5flash11enable_sm90INS1_16FlashAttnFwdSm90INS1_25CollectiveMainloopFwdSm90ILi2EN4cute5tupleIJNS5_1CILi1EEES8_S8_EEENS6_IJNS7_ILi128EEENS7_ILi96EEENS7_ILi64EEEEEELi256ENS_6half_tEfNS_4arch4Sm90ELb0ELb1ELb0ELb1ELb1ELb1ELb0ELb1ELb0ELb1ELb1ELb0EEENS1_21CollectiveEpilogueFwdINS6_IJSA_NS7_ILi256EEESB_EEES9_SE_SG_Li256ELb1ELb1ELb1ELb0EEENS1_36VarlenDynamicPersistentTileSchedulerILi128ELi96ELi256ELi128ELb1ELb1ELb1ELb1ELb0ELb1EEEEEEEEEvNT_6ParamsE,"a",@progbits
	.sectionflags	@""
	.align	4
.nv.constant0._ZN7cutlass13device_kernelIN5flash11enable_sm90INS1_16FlashAttnFwdSm90INS1_25CollectiveMainloopFwdSm90ILi2EN4cute5tupleIJNS5_1CILi1EEES8_S8_EEENS6_IJNS7_ILi128EEENS7_ILi96EEENS7_ILi64EEEEEELi256ENS_6half_tEfNS_4arch4Sm90ELb0ELb1ELb0ELb1ELb1ELb1ELb0ELb1ELb0ELb1ELb1ELb0EEENS1_21CollectiveEpilogueFwdINS6_IJSA_NS7_ILi256EEESB_EEES9_SE_SG_Li256ELb1ELb1ELb1ELb0EEENS1_36VarlenDynamicPersistentTileSchedulerILi128ELi96ELi256ELi128ELb1ELb1ELb1ELb1ELb0ELb1EEEEEEEEEvNT_6ParamsE:
	.zero		3328


//--------------------- .nv.constant0._ZN7cutlass13device_kernelIN5flash11enable_sm90INS1_16FlashAttnFwdSm90INS1_25CollectiveMainloopFwdSm90ILi2EN4cute5tupleIJNS5_1CILi1EEES8_S8_EEENS6_IJNS7_ILi128EEENS7_ILi96EEENS7_ILi64EEEEEELi256ENS_6half_tEfNS_4arch4Sm90ELb0ELb1ELb0ELb1ELb1ELb0ELb1ELb1ELb0ELb1ELb1ELb0EEENS1_21CollectiveEpilogueFwdINS6_IJSA_NS7_ILi256EEESB_EEES9_SE_SG_Li256ELb1ELb1ELb1ELb0EEENS1_36VarlenDynamicPersistentTileSchedulerILi128ELi96ELi256ELi128ELb1ELb1ELb1ELb1ELb0ELb1EEEEEEEEEvNT_6ParamsE --------------------------
	.section	.nv.constant0._ZN7cutlass13device_kernelIN5flash11enable_sm90INS1_16FlashAttnFwdSm90INS1_25CollectiveMainloopFwdSm90ILi2EN4cute5tupleIJNS5_1CILi1EEES8_S8_EEENS6_IJNS7_ILi128EEENS7_ILi96EEENS7_ILi64EEEEEELi256ENS_6half_tEfNS_4arch4Sm90ELb0ELb1ELb0ELb1ELb1ELb0ELb1ELb1ELb0ELb1ELb1ELb0EEENS1_21CollectiveEpilogueFwdINS6_IJSA_NS7_ILi256EEESB_EEES9_SE_SG_Li256ELb1ELb1ELb1ELb0EEENS1_36VarlenDynamicPersistentTileSchedulerILi128ELi96ELi256ELi128ELb1ELb1ELb1ELb1ELb0ELb1EEEEEEEEEvNT_6ParamsE,"a",@progbits
	.sectionflags	@""
	.align	4
.nv.constant0._ZN7cutlass13device_kernelIN5flash11enable_sm90INS1_16FlashAttnFwdSm90INS1_25CollectiveMainloopFwdSm90ILi2EN4cute5tupleIJNS5_1CILi1EEES8_S8_EEENS6_IJNS7_ILi128EEENS7_ILi96EEENS7_ILi64EEEEEELi256ENS_6half_tEfNS_4arch4Sm90ELb0ELb1ELb0ELb1ELb1ELb0ELb1ELb1ELb0ELb1ELb1ELb0EEENS1_21CollectiveEpilogueFwdINS6_IJSA_NS7_ILi256EEESB_EEES9_SE_SG_Li256ELb1ELb1ELb1ELb0EEENS1_36VarlenDynamicPersistentTileSchedulerILi128ELi96ELi256ELi128ELb1ELb1ELb1ELb1ELb0ELb1EEEEEEEEEvNT_6ParamsE:
	.zero		3584


//--------------------- .nv.constant0._ZN7cutlass13device_kernelIN5flash11enable_sm90INS1_16FlashAttnFwdSm90INS1_25CollectiveMainloopFwdSm90ILi2EN4cute5tupleIJNS5_1CILi1EEES8_S8_EEENS6_IJNS7_ILi128EEENS7_ILi96EEENS7_ILi64EEEEEELi256ENS_6half_tEfNS_4arch4Sm90ELb0ELb1ELb0ELb1ELb1ELb1ELb1ELb1ELb0ELb1ELb1ELb0EEENS1_21CollectiveEpilogueFwdINS6_IJSA_NS7_ILi256EEESB_EEES9_SE_SG_Li256ELb1ELb1ELb1ELb0EEENS1_36VarlenDynamicPersistentTileSchedulerILi128ELi96ELi256ELi128ELb1ELb1ELb1ELb1ELb0ELb1EEEEEEEEEvNT_6ParamsE --------------------------
	.section	.nv.constant0._ZN7cutlass13device_kernelIN5flash11enable_sm90INS1_16FlashAttnFwdSm90INS1_25CollectiveMainloopFwdSm90ILi2EN4cute5tupleIJNS5_1CILi1EEES8_S8_EEENS6_IJNS7_ILi128EEENS7_ILi96EEENS7_ILi64EEEEEELi256ENS_6half_tEfNS_4arch4Sm90ELb0ELb1ELb0ELb1ELb1ELb1ELb1ELb1ELb0ELb1ELb1ELb0EEENS1_21CollectiveEpilogueFwdINS6_IJSA_NS7_ILi256EEESB_EEES9_SE_SG_Li256ELb1ELb1ELb1ELb0EEENS1_36VarlenDynamicPersistentTileSchedulerILi128ELi96ELi256ELi128ELb1ELb1ELb1ELb1ELb0ELb1EEEEEEEEEvNT_6ParamsE,"a",@progbits
	.sectionflags	@""
	.align	4
.nv.constant0._ZN7cutlass13device_kernelIN5flash11enable_sm90INS1_16FlashAttnFwdSm90INS1_25CollectiveMainloopFwdSm90ILi2EN4cute5tupleIJNS5_1CILi1EEES8_S8_EEENS6_IJNS7_ILi128EEENS7_ILi96EEENS7_ILi64EEEEEELi256ENS_6half_tEfNS_4arch4Sm90ELb0ELb1ELb0ELb1ELb1ELb1ELb1ELb1ELb0ELb1ELb1ELb0EEENS1_21CollectiveEpilogueFwdINS6_IJSA_NS7_ILi256EEESB_EEES9_SE_SG_Li256ELb1ELb1ELb1ELb0EEENS1_36VarlenDynamicPersistentTileSchedulerILi128ELi96ELi256ELi128ELb1ELb1ELb1ELb1ELb0ELb1EEEEEEEEEvNT_6ParamsE:
	.zero		3584


//--------------------- .nv.constant0._ZN7cutlass13device_kernelIN5flash11enable_sm90INS1_16FlashAttnFwdSm90INS1_25CollectiveMainloopFwdSm90ILi2EN4cute5tupleIJNS5_1CILi1EEES8_S8_EEENS6_IJNS7_ILi128EEENS7_ILi96EEENS7_ILi64EEEEEELi256ENS_6half_tEfNS_4arch4Sm90ELb1ELb0ELb0ELb0ELb1ELb0ELb0ELb1ELb0ELb1ELb1ELb0EEENS1_21CollectiveEpilogueFwdINS6_IJSA_NS7_ILi256EEESB_EEES9_SE_SG_Li256ELb0ELb1ELb1ELb0EEENS1_19SingleTileSchedulerILb0ELb1ELb1ELi128EEEEEEEEEvNT_6ParamsE --------------------------
	.section	.nv.constant0._ZN7cutlass13device_kernelIN5flash11enable_sm90INS1_16FlashAttnFwdSm90INS1_25CollectiveMainloopFwdSm90ILi2EN4cute5tupleIJNS5_1CILi1EEES8_S8_EEENS6_IJNS7_ILi128EEENS7_ILi96EEENS7_ILi64EEEEEELi256ENS_6half_tEfNS_4arch4Sm90ELb1ELb0ELb0ELb0ELb1ELb0ELb0ELb1ELb0ELb1ELb1ELb0EEENS1_21CollectiveEpilogueFwdINS6_IJSA_NS7_ILi256EEESB_EEES9_SE_SG_Li256ELb0ELb1ELb1ELb0EEENS1_19SingleTileSchedulerILb0ELb1ELb1ELi128EEEEEEEEEvNT_6ParamsE,"a",@progbits
	.sectionflags	@""
	.align	4
.nv.constant0._ZN7cutlass13device_kernelIN5flash11enable_sm90INS1_16FlashAttnFwdSm90INS1_25CollectiveMainloopFwdSm90ILi2EN4cute5tupleIJNS5_1CILi1EEES8_S8_EEENS6_IJNS7_ILi128EEENS7_ILi96EEENS7_ILi64EEEEEELi256ENS_6half_tEfNS_4arch4Sm90ELb1ELb0ELb0ELb0ELb1ELb0ELb0ELb1ELb0ELb1ELb1ELb0EEENS1_21CollectiveEpilogueFwdINS6_IJSA_NS7_ILi256EEESB_EEES9_SE_SG_Li256ELb0ELb1ELb1ELb0EEENS1_19SingleTileSchedulerILb0ELb1ELb1ELi128EEEEEEEEEvNT_6ParamsE:
	.zero		3200


//--------------------- .nv.constant0._ZN7cutlass13device_kernelIN5flash11enable_sm90INS1_16FlashAttnFwdSm90INS1_25CollectiveMainloopFwdSm90ILi2EN4cute5tupleIJNS5_1CILi1EEES8_S8_EEENS6_IJNS7_ILi128EEENS7_ILi96EEENS7_ILi64EEEEEELi256ENS_6half_tEfNS_4arch4Sm90ELb1ELb0ELb0ELb0ELb1ELb0ELb1ELb1ELb0ELb1ELb1ELb0EEENS1_21CollectiveEpilogueFwdINS6_IJSA_NS7_ILi256EEESB_EEES9_SE_SG_Li256ELb0ELb1ELb1ELb0EEENS1_19SingleTileSchedulerILb0ELb1ELb1ELi128EEEEEEEEEvNT_6ParamsE --------------------------
	.section	.nv.constant0._ZN7cutlass13device_kernelIN5flash11enable_sm90INS1_16FlashAttnFwdSm90INS1_25CollectiveMainloopFwdSm90ILi2EN4cute5tupleIJNS5_1CILi1EEES8_S8_EEENS6_IJNS7_ILi128EEENS7_ILi96EEENS7_ILi64EEEEEELi256ENS_6half_tEfNS_4arch4Sm90ELb1ELb0ELb0ELb0ELb1ELb0ELb1ELb1ELb0ELb1ELb1ELb0EEENS1_21CollectiveEpilogueFwdINS6_IJSA_NS7_ILi256EEESB_EEES9_SE_SG_Li256ELb0ELb1ELb1ELb0EEENS1_19SingleTileSchedulerILb0ELb1ELb1ELi128EEEEEEEEEvNT_6ParamsE,"a",@progbits
	.sectionflags	@""
	.align	4
.nv.constant0._ZN7cutlass13device_kernelIN5flash11enable_sm90INS1_16FlashAttnFwdSm90INS1_25CollectiveMainloopFwdSm90ILi2EN4cute5tupleIJNS5_1CILi1EEES8_S8_EEENS6_IJNS7_ILi128EEENS7_ILi96EEENS7_ILi64EEEEEELi256ENS_6half_tEfNS_4arch4Sm90ELb1ELb0ELb0ELb0ELb1ELb0ELb1ELb1ELb0ELb1ELb1ELb0EEENS1_21CollectiveEpilogueFwdINS6_IJSA_NS7_ILi256EEESB_EEES9_SE_SG_Li256ELb0ELb1ELb1ELb0EEENS1_19SingleTileSchedulerILb0ELb1ELb1ELi128EEEEEEEEEvNT_6ParamsE:
	.zero		3456


//--------------------- .nv.constant0._ZN7cutlass13device_kernelIN5flash11enable_sm90INS1_16FlashAttnFwdSm90INS1_25CollectiveMainloopFwdSm90ILi2EN4cute5tupleIJNS5_1CILi1EEES8_S8_EEENS6_IJNS7_ILi128EEENS7_ILi96EEENS7_ILi64EEEEEELi256ENS_6half_tEfNS_4arch4Sm90ELb1ELb0ELb0ELb1ELb1ELb0ELb0ELb1ELb0ELb1ELb1ELb0EEENS1_21CollectiveEpilogueFwdINS6_IJSA_NS7_ILi256EEESB_EEES9_SE_SG_Li256ELb1ELb1ELb1ELb0EEENS1_36VarlenDynamicPersistentTileSchedulerILi128ELi96ELi256ELi128ELb1ELb1ELb1ELb1ELb1ELb1EEEEEEEEEvNT_6ParamsE --------------------------
	.section	.nv.constant0._ZN7cutlass13device_kernelIN5flash11enable_sm90INS1_16FlashAttnFwdSm90INS1_25CollectiveMainloopFwdSm90ILi2EN4cute5tupleIJNS5_1CILi1EEES8_S8_EEENS6_IJNS7_ILi128EEENS7_ILi96EEENS7_ILi64EEEEEELi256ENS_6half_tEfNS_4arch4Sm90ELb1ELb0ELb0ELb1ELb1ELb0ELb0ELb1ELb0ELb1ELb1ELb0EEENS1_21CollectiveEpilogueFwdINS6_IJSA_NS7_ILi256EEESB_EEES9_SE_SG_Li256ELb1ELb1ELb1ELb0EEENS1_36VarlenDynamicPersistentTileSchedulerILi128ELi96ELi256ELi128ELb1ELb1ELb1ELb1ELb1ELb1EEEEEEEEEvNT_6ParamsE,"a",@progbits
	.sectionflags	@""
	.align	4
.nv.constant0._ZN7cutlass13device_kernelIN5flash11enable_sm90INS1_16FlashAttnFwdSm90INS1_25CollectiveMainloopFwdSm90ILi2EN4cute5tupleIJNS5_1CILi1EEES8_S8_EEENS6_IJNS7_ILi128EEENS7_ILi96EEENS7_ILi64EEEEEELi256ENS_6half_tEfNS_4arch4Sm90ELb1ELb0ELb0ELb1ELb1ELb0ELb0ELb1ELb0ELb1ELb1ELb0EEENS1_21CollectiveEpilogueFwdINS6_IJSA_NS7_ILi256EEESB_EEES9_SE_SG_Li256ELb1ELb1ELb1ELb0EEENS1_36VarlenDynamicPersistentTileSchedulerILi128ELi96ELi256ELi128ELb1ELb1ELb1ELb1ELb1ELb1EEEEEEEEEvNT_6ParamsE:
	.zero		3328


//--------------------- .nv.constant0._ZN7cutlass13device_kernelIN5flash11enable_sm90INS1_16FlashAttnFwdSm90INS1_25CollectiveMainloopFwdSm90ILi2EN4cute5tupleIJNS5_1CILi1EEES8_S8_EEENS6_IJNS7_ILi128EEENS7_ILi96EEENS7_ILi64EEEEEELi256ENS_6half_tEfNS_4arch4Sm90ELb1ELb0ELb0ELb1ELb1ELb1ELb0ELb1ELb0ELb1ELb1ELb0EEENS1_21CollectiveEpilogueFwdINS6_IJSA_NS7_ILi256EEESB_EEES9_SE_SG_Li256ELb1ELb1ELb1ELb0EEENS1_36VarlenDynamicPersistentTileSchedulerILi128ELi96ELi256ELi128ELb1ELb1ELb1ELb1ELb1ELb1EEEEEEEEEvNT_6ParamsE --------------------------
	.section	.nv.constant0._ZN7cutlass13device_kernelIN5flash11enable_sm90INS1_16FlashAttnFwdSm90INS1_25CollectiveMainloopFwdSm90ILi2EN4cute5tupleIJNS5_1CILi1EEES8_S8_EEENS6_IJNS7_ILi128EEENS7_ILi96EEENS7_ILi64EEEEEELi256ENS_6half_tEfNS_4arch4Sm90ELb1ELb0ELb0ELb1ELb1ELb1ELb0ELb1ELb0ELb1ELb1ELb0EEENS1_21CollectiveEpilogueFwdINS6_IJSA_NS7_ILi256EEESB_EEES9_SE_SG_Li256ELb1ELb1ELb1ELb0EEENS1_36VarlenDynamicPersistentTileSchedulerILi128ELi96ELi256ELi128ELb1ELb1ELb1ELb1ELb1ELb1EEEEEEEEEvNT_6ParamsE,"a",@progbits
	.sectionflags	@""
	.align	4
.nv.constant0._ZN7cutlass13device_kernelIN5flash11enable_sm90INS1_16FlashAttnFwdSm90INS1_25CollectiveMainloopFwdSm90ILi2EN4cute5tupleIJNS5_1CILi1EEES8_S8_EEENS6_IJNS7_ILi128EEENS7_ILi96EEENS7_ILi64EEEEEELi256ENS_6half_tEfNS_4arch4Sm90ELb1ELb0ELb0ELb1ELb1ELb1ELb0ELb1ELb0ELb1ELb1ELb0EEENS1_21CollectiveEpilogueFwdINS6_IJSA_NS7_ILi256EEESB_EEES9_SE_SG_Li256ELb1ELb1ELb1ELb0EEENS1_36VarlenDynamicPersistentTileSchedulerILi128ELi96ELi256ELi128ELb1ELb1ELb1ELb1ELb1ELb1EEEEEEEEEvNT_6ParamsE:
	.zero		3328


//--------------------- .nv.constant0._ZN7cutlass13device_kernelIN5flash11enable_sm90INS1_16FlashAttnFwdSm90INS1_25CollectiveMainloopFwdSm90ILi2EN4cute5tupleIJNS5_1CILi1EEES8_S8_EEENS6_IJNS7_ILi128EEENS7_ILi96EEENS7_ILi64EEEEEELi256ENS_6half_tEfNS_4arch4Sm90ELb1ELb0ELb0ELb1ELb1ELb0ELb1ELb1ELb0ELb1ELb1ELb0EEENS1_21CollectiveEpilogueFwdINS6_IJSA_NS7_ILi256EEESB_EEES9_SE_SG_Li256ELb1ELb1ELb1ELb0EEENS1_36VarlenDynamicPersistentTileSchedulerILi128ELi96ELi256ELi128ELb1ELb1ELb1ELb1ELb1ELb1EEEEEEEEEvNT_6ParamsE --------------------------
	.section	.nv.constant0._ZN7cutlass13device_kernelIN5flash11enable_sm90INS1_16FlashAttnFwdSm90INS1_25CollectiveMainloopFwdSm90ILi2EN4cute5tupleIJNS5_1CILi1EEES8_S8_EEENS6_IJNS7_ILi128EEENS7_ILi96EEENS7_ILi64EEEEEELi256ENS_6half_tEfNS_4arch4Sm90ELb1ELb0ELb0ELb1ELb1ELb0ELb1ELb1ELb0ELb1ELb1ELb0EEENS1_21CollectiveEpilogueFwdINS6_IJSA_NS7_ILi256EEESB_EEES9_SE_SG_Li256ELb1ELb1ELb1ELb0EEENS1_36VarlenDynamicPersistentTileSchedulerILi128ELi96ELi256ELi128ELb1ELb1ELb1ELb1ELb1ELb1EEEEEEEEEvNT_6ParamsE,"a",@progbits
	.sectionflags	@""
	.align	4
.nv.constant0._ZN7cutlass13device_kernelIN5flash11enable_sm90INS1_16FlashAttnFwdSm90INS1_25CollectiveMainloopFwdSm90ILi2EN4cute5tupleIJNS5_1CILi1EEES8_S8_EEENS6_IJNS7_ILi128EEENS7_ILi96EEENS7_ILi64EEEEEELi256ENS_6half_tEfNS_4arch4Sm90ELb1ELb0ELb0ELb1ELb1ELb0ELb1ELb1ELb0ELb1ELb1ELb0EEENS1_21CollectiveEpilogueFwdINS6_IJSA_NS7_ILi256EEESB_EEES9_SE_SG_Li256ELb1ELb1ELb1ELb0EEENS1_36VarlenDynamicPersistentTileSchedulerILi128ELi96ELi256ELi128ELb1ELb1ELb1ELb1ELb1ELb1EEEEEEEEEvNT_6ParamsE:
	.zero		3584


//--------------------- .nv.constant0._ZN7cutlass13device_kernelIN5flash11enable_sm90INS1_16FlashAttnFwdSm90INS1_25CollectiveMainloopFwdSm90ILi2EN4cute5tupleIJNS5_1CILi1EEES8_S8_EEENS6_IJNS7_ILi128EEENS7_ILi96EEENS7_ILi64EEEEEELi256ENS_6half_tEfNS_4arch4Sm90ELb1ELb0ELb0ELb1ELb1ELb1ELb1ELb1ELb0ELb1ELb1ELb0EEENS1_21CollectiveEpilogueFwdINS6_IJSA_NS7_ILi256EEESB_EEES9_SE_SG_Li256ELb1ELb1ELb1ELb0EEENS1_36VarlenDynamicPersistentTileSchedulerILi128ELi96ELi256ELi128ELb1ELb1ELb1ELb1ELb1ELb1EEEEEEEEEvNT_6ParamsE --------------------------
	.section	.nv.constant0._ZN7cutlass13device_kernelIN5flash11enable_sm90INS1_16FlashAttnFwdSm90INS1_25CollectiveMainloopFwdSm90ILi2EN4cute5tupleIJNS5_1CILi1EEES8_S8_EEENS6_IJNS7_ILi128EEENS7_ILi96EEENS7_ILi64EEEEEELi256ENS_6half_tEfNS_4arch4Sm90ELb1ELb0ELb0ELb1ELb1ELb1ELb1ELb1ELb0ELb1ELb1ELb0EEENS1_21CollectiveEpilogueFwdINS6_IJSA_NS7_ILi256EEESB_EEES9_SE_SG_Li256ELb1ELb1ELb1ELb0EEENS1_36VarlenDynamicPersistentTileSchedulerILi128ELi96ELi256ELi128ELb1ELb1ELb1ELb1ELb1ELb1EEEEEEEEEvNT_6ParamsE,"a",@progbits
	.sectionflags	@""
	.align	4
.nv.constant0._ZN7cutlass13device_kernelIN5flash11enable_sm90INS1_16FlashAttnFwdSm90INS1_25CollectiveMainloopFwdSm90ILi2EN4cute5tupleIJNS5_1CILi1EEES8_S8_EEENS6_IJNS7_ILi128EEENS7_ILi96EEENS7_ILi64EEEEEELi256ENS_6half_tEfNS_4arch4Sm90ELb1ELb0ELb0ELb1ELb1ELb1ELb1ELb1ELb0ELb1ELb1ELb0EEENS1_21CollectiveEpilogueFwdINS6_IJSA_NS7_ILi256EEESB_EEES9_SE_SG_Li256ELb1ELb1ELb1ELb0EEENS1_36VarlenDynamicPersistentTileSchedulerILi128ELi96ELi256ELi128ELb1ELb1ELb1ELb1ELb1ELb1EEEEEEEEEvNT_6ParamsE:
	.zero		3584


//--------------------- SYMBOLS --------------------------

	.type		.nv.reservedSmem.offset0,@object
	.size		.nv.reservedSmem.offset0,0x4
	.type		__assertfail,@function
